	.target	sm_80

	.elftype	@"ET_EXEC"


//--------------------- .note.nv.tkinfo           --------------------------
	.section	.note.nv.tkinfo,"",@"SHT_NOTE"
	.sectionflags	@"SHF_NOTE_NV_TKINFO"
	.tkinfo
        /*0018*/ 	.word	0x00000002
        /*0030*/ 	.string	""
        /*0030*/ 	.string	"ptxas"
        /*0030*/ 	.string	"Cuda compilation tools, release 13.0, V13.0.88"
        /*0030*/ 	.string	"Build cuda_13.0.r13.0/compiler.36424714_0"
        /*0030*/ 	.string	"-arch sm_80 -m 64 "



//--------------------- .note.nv.cuinfo           --------------------------
	.section	.note.nv.cuinfo,"",@"SHT_NOTE"
	.sectionflags	@"SHF_NOTE_NV_CUINFO"
        /*0018*/ 	.short	0x0002
        /*001a*/ 	.short	0x0050
        /*001c*/ 	.short	0x0082
	.zero		2


//--------------------- .nv.info                  --------------------------
	.section	.nv.info,"",@"SHT_CUDA_INFO"
	.align	4


	//----- nvinfo : EIATTR_REGCOUNT
	.align		4
        /*0000*/ 	.byte	0x04, 0x2f
        /*0002*/ 	.short	(.L_10 - .L_9)
	.align		4
.L_9:
        /*0004*/ 	.word	index@(_ZN10layer_norm31ln_parallel_residual_fwd_kernelINS_13Kernel_traitsIfffffjLj1536ELj1ELj4ELj1ELj16ENS_18Kernel_traits_baseILj1536EfffffjLj128EEEEELb1ELb1ELb1EEEvNS_9FwdParamsE)
        /*0008*/ 	.word	0x000000ff


	//----- nvinfo : EIATTR_FRAME_SIZE
	.align		4
.L_10:
        /*000c*/ 	.byte	0x04, 0x11
        /*000e*/ 	.short	(.L_12 - .L_11)
	.align		4
.L_11:
        /*0010*/ 	.word	index@($__internal_79_$__cuda_sm70_shflsync_bfly_p)
        /*0014*/ 	.word	0x00000000


	//----- nvinfo : EIATTR_FRAME_SIZE
	.align		4
.L_12:
        /*0018*/ 	.byte	0x04, 0x11
        /*001a*/ 	.short	(.L_14 - .L_13)
	.align		4
.L_13:
        /*001c*/ 	.word	index@(_ZN10layer_norm31ln_parallel_residual_fwd_kernelINS_13Kernel_traitsIfffffjLj1536ELj1ELj4ELj1ELj16ENS_18Kernel_traits_baseILj1536EfffffjLj128EEEEELb1ELb1ELb1EEEvNS_9FwdParamsE)
        /*0020*/ 	.word	0x00000000


	//----- nvinfo : EIATTR_REGCOUNT
	.align		4
.L_14:
        /*0024*/ 	.byte	0x04, 0x2f
        /*0026*/ 	.short	(.L_16 - .L_15)
	.align		4
.L_15:
        /*0028*/ 	.word	index@(_ZN10layer_norm31ln_parallel_residual_fwd_kernelINS_13Kernel_traitsIfffffjLj1536ELj1ELj4ELj1ELj16ENS_18Kernel_traits_baseILj1536EfffffjLj128EEEEELb1ELb1ELb0EEEvNS_9FwdParamsE)
        /*002c*/ 	.word	0x000000cc


	//----- nvinfo : EIATTR_FRAME_SIZE
	.align		4
.L_16:
        /*0030*/ 	.byte	0x04, 0x11
        /*0032*/ 	.short	(.L_18 - .L_17)
	.align		4
.L_17:
        /*0034*/ 	.word	index@($__internal_78_$__cuda_sm70_shflsync_bfly_p)
        /*0038*/ 	.word	0x00000000


	//----- nvinfo : EIATTR_FRAME_SIZE
	.align		4
.L_18:
        /*003c*/ 	.byte	0x04, 0x11
        /*003e*/ 	.short	(.L_20 - .L_19)
	.align		4
.L_19:
        /*0040*/ 	.word	index@(_ZN10layer_norm31ln_parallel_residual_fwd_kernelINS_13Kernel_traitsIfffffjLj1536ELj1ELj4ELj1ELj16ENS_18Kernel_traits_baseILj1536EfffffjLj128EEEEELb1ELb1ELb0EEEvNS_9FwdParamsE)
        /*0044*/ 	.word	0x00000000


	//----- nvinfo : EIATTR_REGCOUNT
	.align		4
.L_20:
        /*0048*/ 	.byte	0x04, 0x2f
        /*004a*/ 	.short	(.L_22 - .L_21)
	.align		4
.L_21:
        /*004c*/ 	.word	index@(_ZN10layer_norm31ln_parallel_residual_fwd_kernelINS_13Kernel_traitsIfffffjLj1536ELj1ELj4ELj1ELj16ENS_18Kernel_traits_baseILj1536EfffffjLj128EEEEELb1ELb0ELb1EEEvNS_9FwdParamsE)
        /*0050*/ 	.word	0x000000ff


	//----- nvinfo : EIATTR_FRAME_SIZE
	.align		4
.L_22:
        /*0054*/ 	.byte	0x04, 0x11
        /*0056*/ 	.short	(.L_24 - .L_23)
	.align		4
.L_23:
        /*0058*/ 	.word	index@($__internal_77_$__cuda_sm70_shflsync_bfly_p)
        /*005c*/ 	.word	0x00000000


	//----- nvinfo : EIATTR_FRAME_SIZE
	.align		4
.L_24:
        /*0060*/ 	.byte	0x04, 0x11
        /*0062*/ 	.short	(.L_26 - .L_25)
	.align		4
.L_25:
        /*0064*/ 	.word	index@(_ZN10layer_norm31ln_parallel_residual_fwd_kernelINS_13Kernel_traitsIfffffjLj1536ELj1ELj4ELj1ELj16ENS_18Kernel_traits_baseILj1536EfffffjLj128EEEEELb1ELb0ELb1EEEvNS_9FwdParamsE)
        /*0068*/ 	.word	0x00000080


	//----- nvinfo : EIATTR_REGCOUNT
	.align		4
.L_26:
        /*006c*/ 	.byte	0x04, 0x2f
        /*006e*/ 	.short	(.L_28 - .L_27)
	.align		4
.L_27:
        /*0070*/ 	.word	index@(_ZN10layer_norm31ln_parallel_residual_fwd_kernelINS_13Kernel_traitsIfffffjLj1536ELj1ELj4ELj1ELj16ENS_18Kernel_traits_baseILj1536EfffffjLj128EEEEELb1ELb0ELb0EEEvNS_9FwdParamsE)
        /*0074*/ 	.word	0x000000ff


	//----- nvinfo : EIATTR_FRAME_SIZE
	.align		4
.L_28:
        /*0078*/ 	.byte	0x04, 0x11
        /*007a*/ 	.short	(.L_30 - .L_29)
	.align		4
.L_29:
        /*007c*/ 	.word	index@($__internal_76_$__cuda_sm70_shflsync_bfly_p)
        /*0080*/ 	.word	0x00000000


	//----- nvinfo : EIATTR_FRAME_SIZE
	.align		4
.L_30:
        /*0084*/ 	.byte	0x04, 0x11
        /*0086*/ 	.short	(.L_32 - .L_31)
	.align		4
.L_31:
        /*0088*/ 	.word	index@(_ZN10layer_norm31ln_parallel_residual_fwd_kernelINS_13Kernel_traitsIfffffjLj1536ELj1ELj4ELj1ELj16ENS_18Kernel_traits_baseILj1536EfffffjLj128EEEEELb1ELb0ELb0EEEvNS_9FwdParamsE)
        /*008c*/ 	.word	0x00000070


	//----- nvinfo : EIATTR_REGCOUNT
	.align		4
.L_32:
        /*0090*/ 	.byte	0x04, 0x2f
        /*0092*/ 	.short	(.L_34 - .L_33)
	.align		4
.L_33:
        /*0094*/ 	.word	index@(_ZN10layer_norm31ln_parallel_residual_fwd_kernelINS_13Kernel_traitsIfffffjLj1536ELj1ELj4ELj1ELj16ENS_18Kernel_traits_baseILj1536EfffffjLj128EEEEELb0ELb1ELb1EEEvNS_9FwdParamsE)
        /*0098*/ 	.word	0x000000c9


	//----- nvinfo : EIATTR_FRAME_SIZE
	.align		4
.L_34:
        /*009c*/ 	.byte	0x04, 0x11
        /*009e*/ 	.short	(.L_36 - .L_35)
	.align		4
.L_35:
        /*00a0*/ 	.word	index@($__internal_75_$__cuda_sm70_shflsync_bfly_p)
        /*00a4*/ 	.word	0x00000000


	//----- nvinfo : EIATTR_FRAME_SIZE
	.align		4
.L_36:
        /*00a8*/ 	.byte	0x04, 0x11
        /*00aa*/ 	.short	(.L_38 - .L_37)
	.align		4
.L_37:
        /*00ac*/ 	.word	index@(_ZN10layer_norm31ln_parallel_residual_fwd_kernelINS_13Kernel_traitsIfffffjLj1536ELj1ELj4ELj1ELj16ENS_18Kernel_traits_baseILj1536EfffffjLj128EEEEELb0ELb1ELb1EEEvNS_9FwdParamsE)
        /*00b0*/ 	.word	0x00000000


	//----- nvinfo : EIATTR_REGCOUNT
	.align		4
.L_38:
        /*00b4*/ 	.byte	0x04, 0x2f
        /*00b6*/ 	.short	(.L_40 - .L_39)
	.align		4
.L_39:
        /*00b8*/ 	.word	index@(_ZN10layer_norm31ln_parallel_residual_fwd_kernelINS_13Kernel_traitsIfffffjLj1536ELj1ELj4ELj1ELj16ENS_18Kernel_traits_baseILj1536EfffffjLj128EEEEELb0ELb1ELb0EEEvNS_9FwdParamsE)
        /*00bc*/ 	.word	0x000000b6


	//----- nvinfo : EIATTR_FRAME_SIZE
	.align		4
.L_40:
        /*00c0*/ 	.byte	0x04, 0x11
        /*00c2*/ 	.short	(.L_42 - .L_41)
	.align		4
.L_41:
        /*00c4*/ 	.word	index@($__internal_74_$__cuda_sm70_shflsync_bfly_p)
        /*00c8*/ 	.word	0x00000000


	//----- nvinfo : EIATTR_FRAME_SIZE
	.align		4
.L_42:
        /*00cc*/ 	.byte	0x04, 0x11
        /*00ce*/ 	.short	(.L_44 - .L_43)
	.align		4
.L_43:
        /*00d0*/ 	.word	index@(_ZN10layer_norm31ln_parallel_residual_fwd_kernelINS_13Kernel_traitsIfffffjLj1536ELj1ELj4ELj1ELj16ENS_18Kernel_traits_baseILj1536EfffffjLj128EEEEELb0ELb1ELb0EEEvNS_9FwdParamsE)
        /*00d4*/ 	.word	0x00000000


	//----- nvinfo : EIATTR_REGCOUNT
	.align		4
.L_44:
        /*00d8*/ 	.byte	0x04, 0x2f
        /*00da*/ 	.short	(.L_46 - .L_45)
	.align		4
.L_45:
        /*00dc*/ 	.word	index@(_ZN10layer_norm31ln_parallel_residual_fwd_kernelINS_13Kernel_traitsIfffffjLj1536ELj1ELj4ELj1ELj16ENS_18Kernel_traits_baseILj1536EfffffjLj128EEEEELb0ELb0ELb1EEEvNS_9FwdParamsE)
        /*00e0*/ 	.word	0x000000ff


	//----- nvinfo : EIATTR_FRAME_SIZE
	.align		4
.L_46:
        /*00e4*/ 	.byte	0x04, 0x11
        /*00e6*/ 	.short	(.L_48 - .L_47)
	.align		4
.L_47:
        /*00e8*/ 	.word	index@($__internal_73_$__cuda_sm70_shflsync_bfly_p)
        /*00ec*/ 	.word	0x00000000


	//----- nvinfo : EIATTR_FRAME_SIZE
	.align		4
.L_48:
        /*00f0*/ 	.byte	0x04, 0x11
        /*00f2*/ 	.short	(.L_50 - .L_49)
	.align		4
.L_49:
        /*00f4*/ 	.word	index@(_ZN10layer_norm31ln_parallel_residual_fwd_kernelINS_13Kernel_traitsIfffffjLj1536ELj1ELj4ELj1ELj16ENS_18Kernel_traits_baseILj1536EfffffjLj128EEEEELb0ELb0ELb1EEEvNS_9FwdParamsE)
        /*00f8*/ 	.word	0x00000060


	//----- nvinfo : EIATTR_REGCOUNT
	.align		4
.L_50:
        /*00fc*/ 	.byte	0x04, 0x2f
        /*00fe*/ 	.short	(.L_52 - .L_51)
	.align		4
.L_51:
        /*0100*/ 	.word	index@(_ZN10layer_norm31ln_parallel_residual_fwd_kernelINS_13Kernel_traitsIfffffjLj1536ELj1ELj4ELj1ELj16ENS_18Kernel_traits_baseILj1536EfffffjLj128EEEEELb0ELb0ELb0EEEvNS_9FwdParamsE)
        /*0104*/ 	.word	0x000000ff


	//----- nvinfo : EIATTR_FRAME_SIZE
	.align		4
.L_52:
        /*0108*/ 	.byte	0x04, 0x11
        /*010a*/ 	.short	(.L_54 - .L_53)
	.align		4
.L_53:
        /*010c*/ 	.word	index@($__internal_72_$__cuda_sm70_shflsync_bfly_p)
        /*0110*/ 	.word	0x00000000


	//----- nvinfo : EIATTR_FRAME_SIZE
	.align		4
.L_54:
        /*0114*/ 	.byte	0x04, 0x11
        /*0116*/ 	.short	(.L_56 - .L_55)
	.align		4
.L_55:
        /*0118*/ 	.word	index@(_ZN10layer_norm31ln_parallel_residual_fwd_kernelINS_13Kernel_traitsIfffffjLj1536ELj1ELj4ELj1ELj16ENS_18Kernel_traits_baseILj1536EfffffjLj128EEEEELb0ELb0ELb0EEEvNS_9FwdParamsE)
        /*011c*/ 	.word	0x00000040


	//----- nvinfo : EIATTR_REGCOUNT
	.align		4
.L_56:
        /*0120*/ 	.byte	0x04, 0x2f
        /*0122*/ 	.short	(.L_58 - .L_57)
	.align		4
.L_57:
        /*0124*/ 	.word	index@(_ZN10layer_norm31ln_parallel_residual_fwd_kernelINS_13Kernel_traitsI6__halfffffjLj1536ELj1ELj4ELj1ELj16ENS_18Kernel_traits_baseILj1536ES2_ffffjLj128EEEEELb1ELb1ELb1EEEvNS_9FwdParamsE)
        /*0128*/ 	.word	0x000000ff


	//----- nvinfo : EIATTR_FRAME_SIZE
	.align		4
.L_58:
        /*012c*/ 	.byte	0x04, 0x11
        /*012e*/ 	.short	(.L_60 - .L_59)
	.align		4
.L_59:
        /*0130*/ 	.word	index@($__internal_71_$__cuda_sm70_shflsync_bfly_p)
        /*0134*/ 	.word	0x00000000


	//----- nvinfo : EIATTR_FRAME_SIZE
	.align		4
.L_60:
        /*0138*/ 	.byte	0x04, 0x11
        /*013a*/ 	.short	(.L_62 - .L_61)
	.align		4
.L_61:
        /*013c*/ 	.word	index@(_ZN10layer_norm31ln_parallel_residual_fwd_kernelINS_13Kernel_traitsI6__halfffffjLj1536ELj1ELj4ELj1ELj16ENS_18Kernel_traits_baseILj1536ES2_ffffjLj128EEEEELb1ELb1ELb1EEEvNS_9FwdParamsE)
        /*0140*/ 	.word	0x00000000


	//----- nvinfo : EIATTR_REGCOUNT
	.align		4
.L_62:
        /*0144*/ 	.byte	0x04, 0x2f
        /*0146*/ 	.short	(.L_64 - .L_63)
	.align		4
.L_63:
        /*0148*/ 	.word	index@(_ZN10layer_norm31ln_parallel_residual_fwd_kernelINS_13Kernel_traitsI6__halfffffjLj1536ELj1ELj4ELj1ELj16ENS_18Kernel_traits_baseILj1536ES2_ffffjLj128EEEEELb1ELb1ELb0EEEvNS_9FwdParamsE)
        /*014c*/ 	.word	0x000000cc


	//----- nvinfo : EIATTR_FRAME_SIZE
	.align		4
.L_64:
        /*0150*/ 	.byte	0x04, 0x11
        /*0152*/ 	.short	(.L_66 - .L_65)
	.align		4
.L_65:
        /*0154*/ 	.word	index@($__internal_70_$__cuda_sm70_shflsync_bfly_p)
        /*0158*/ 	.word	0x00000000


	//----- nvinfo : EIATTR_FRAME_SIZE
	.align		4
.L_66:
        /*015c*/ 	.byte	0x04, 0x11
        /*015e*/ 	.short	(.L_68 - .L_67)
	.align		4
.L_67:
        /*0160*/ 	.word	index@(_ZN10layer_norm31ln_parallel_residual_fwd_kernelINS_13Kernel_traitsI6__halfffffjLj1536ELj1ELj4ELj1ELj16ENS_18Kernel_traits_baseILj1536ES2_ffffjLj128EEEEELb1ELb1ELb0EEEvNS_9FwdParamsE)
        /*0164*/ 	.word	0x00000000


	//----- nvinfo : EIATTR_REGCOUNT
	.align		4
.L_68:
        /*0168*/ 	.byte	0x04, 0x2f
        /*016a*/ 	.short	(.L_70 - .L_69)
	.align		4
.L_69:
        /*016c*/ 	.word	index@(_ZN10layer_norm31ln_parallel_residual_fwd_kernelINS_13Kernel_traitsI6__halfffffjLj1536ELj1ELj4ELj1ELj16ENS_18Kernel_traits_baseILj1536ES2_ffffjLj128EEEEELb1ELb0ELb1EEEvNS_9FwdParamsE)
        /*0170*/ 	.word	0x000000ff


	//----- nvinfo : EIATTR_FRAME_SIZE
	.align		4
.L_70:
        /*0174*/ 	.byte	0x04, 0x11
        /*0176*/ 	.short	(.L_72 - .L_71)
	.align		4
.L_71:
        /*0178*/ 	.word	index@($__internal_69_$__cuda_sm70_shflsync_bfly_p)
        /*017c*/ 	.word	0x00000000


	//----- nvinfo : EIATTR_FRAME_SIZE
	.align		4
.L_72:
        /*0180*/ 	.byte	0x04, 0x11
        /*0182*/ 	.short	(.L_74 - .L_73)
	.align		4
.L_73:
        /*0184*/ 	.word	index@(_ZN10layer_norm31ln_parallel_residual_fwd_kernelINS_13Kernel_traitsI6__halfffffjLj1536ELj1ELj4ELj1ELj16ENS_18Kernel_traits_baseILj1536ES2_ffffjLj128EEEEELb1ELb0ELb1EEEvNS_9FwdParamsE)
        /*0188*/ 	.word	0x00000080


	//----- nvinfo : EIATTR_REGCOUNT
	.align		4
.L_74:
        /*018c*/ 	.byte	0x04, 0x2f
        /*018e*/ 	.short	(.L_76 - .L_75)
	.align		4
.L_75:
        /*0190*/ 	.word	index@(_ZN10layer_norm31ln_parallel_residual_fwd_kernelINS_13Kernel_traitsI6__halfffffjLj1536ELj1ELj4ELj1ELj16ENS_18Kernel_traits_baseILj1536ES2_ffffjLj128EEEEELb1ELb0ELb0EEEvNS_9FwdParamsE)
        /*0194*/ 	.word	0x000000ff


	//----- nvinfo : EIATTR_FRAME_SIZE
	.align		4
.L_76:
        /*0198*/ 	.byte	0x04, 0x11
        /*019a*/ 	.short	(.L_78 - .L_77)
	.align		4
.L_77:
        /*019c*/ 	.word	index@($__internal_68_$__cuda_sm70_shflsync_bfly_p)
        /*01a0*/ 	.word	0x00000000


	//----- nvinfo : EIATTR_FRAME_SIZE
	.align		4
.L_78:
        /*01a4*/ 	.byte	0x04, 0x11
        /*01a6*/ 	.short	(.L_80 - .L_79)
	.align		4
.L_79:
        /*01a8*/ 	.word	index@(_ZN10layer_norm31ln_parallel_residual_fwd_kernelINS_13Kernel_traitsI6__halfffffjLj1536ELj1ELj4ELj1ELj16ENS_18Kernel_traits_baseILj1536ES2_ffffjLj128EEEEELb1ELb0ELb0EEEvNS_9FwdParamsE)
        /*01ac*/ 	.word	0x00000070


	//----- nvinfo : EIATTR_REGCOUNT
	.align		4
.L_80:
        /*01b0*/ 	.byte	0x04, 0x2f
        /*01b2*/ 	.short	(.L_82 - .L_81)
	.align		4
.L_81:
        /*01b4*/ 	.word	index@(_ZN10layer_norm31ln_parallel_residual_fwd_kernelINS_13Kernel_traitsI6__halfffffjLj1536ELj1ELj4ELj1ELj16ENS_18Kernel_traits_baseILj1536ES2_ffffjLj128EEEEELb0ELb1ELb1EEEvNS_9FwdParamsE)
        /*01b8*/ 	.word	0x000000c6


	//----- nvinfo : EIATTR_FRAME_SIZE
	.align		4
.L_82:
        /*01bc*/ 	.byte	0x04, 0x11
        /*01be*/ 	.short	(.L_84 - .L_83)
	.align		4
.L_83:
        /*01c0*/ 	.word	index@($__internal_67_$__cuda_sm70_shflsync_bfly_p)
        /*01c4*/ 	.word	0x00000000


	//----- nvinfo : EIATTR_FRAME_SIZE
	.align		4
.L_84:
        /*01c8*/ 	.byte	0x04, 0x11
        /*01ca*/ 	.short	(.L_86 - .L_85)
	.align		4
.L_85:
        /*01cc*/ 	.word	index@(_ZN10layer_norm31ln_parallel_residual_fwd_kernelINS_13Kernel_traitsI6__halfffffjLj1536ELj1ELj4ELj1ELj16ENS_18Kernel_traits_baseILj1536ES2_ffffjLj128EEEEELb0ELb1ELb1EEEvNS_9FwdParamsE)
        /*01d0*/ 	.word	0x00000000


	//----- nvinfo : EIATTR_REGCOUNT
	.align		4
.L_86:
        /*01d4*/ 	.byte	0x04, 0x2f
        /*01d6*/ 	.short	(.L_88 - .L_87)
	.align		4
.L_87:
        /*01d8*/ 	.word	index@(_ZN10layer_norm31ln_parallel_residual_fwd_kernelINS_13Kernel_traitsI6__halfffffjLj1536ELj1ELj4ELj1ELj16ENS_18Kernel_traits_baseILj1536ES2_ffffjLj128EEEEELb0ELb1ELb0EEEvNS_9FwdParamsE)
        /*01dc*/ 	.word	0x000000af


	//----- nvinfo : EIATTR_FRAME_SIZE
	.align		4
.L_88:
        /*01e0*/ 	.byte	0x04, 0x11
        /*01e2*/ 	.short	(.L_90 - .L_89)
	.align		4
.L_89:
        /*01e4*/ 	.word	index@($__internal_66_$__cuda_sm70_shflsync_bfly_p)
        /*01e8*/ 	.word	0x00000000


	//----- nvinfo : EIATTR_FRAME_SIZE
	.align		4
.L_90:
        /*01ec*/ 	.byte	0x04, 0x11
        /*01ee*/ 	.short	(.L_92 - .L_91)
	.align		4
.L_91:
        /*01f0*/ 	.word	index@(_ZN10layer_norm31ln_parallel_residual_fwd_kernelINS_13Kernel_traitsI6__halfffffjLj1536ELj1ELj4ELj1ELj16ENS_18Kernel_traits_baseILj1536ES2_ffffjLj128EEEEELb0ELb1ELb0EEEvNS_9FwdParamsE)
        /*01f4*/ 	.word	0x00000000


	//----- nvinfo : EIATTR_REGCOUNT
	.align		4
.L_92:
        /*01f8*/ 	.byte	0x04, 0x2f
        /*01fa*/ 	.short	(.L_94 - .L_93)
	.align		4
.L_93:
        /*01fc*/ 	.word	index@(_ZN10layer_norm31ln_parallel_residual_fwd_kernelINS_13Kernel_traitsI6__halfffffjLj1536ELj1ELj4ELj1ELj16ENS_18Kernel_traits_baseILj1536ES2_ffffjLj128EEEEELb0ELb0ELb1EEEvNS_9FwdParamsE)
        /*0200*/ 	.word	0x000000ff


	//----- nvinfo : EIATTR_FRAME_SIZE
	.align		4
.L_94:
        /*0204*/ 	.byte	0x04, 0x11
        /*0206*/ 	.short	(.L_96 - .L_95)
	.align		4
.L_95:
        /*0208*/ 	.word	index@($__internal_65_$__cuda_sm70_shflsync_bfly_p)
        /*020c*/ 	.word	0x00000000


	//----- nvinfo : EIATTR_FRAME_SIZE
	.align		4
.L_96:
        /*0210*/ 	.byte	0x04, 0x11
        /*0212*/ 	.short	(.L_98 - .L_97)
	.align		4
.L_97:
        /*0214*/ 	.word	index@(_ZN10layer_norm31ln_parallel_residual_fwd_kernelINS_13Kernel_traitsI6__halfffffjLj1536ELj1ELj4ELj1ELj16ENS_18Kernel_traits_baseILj1536ES2_ffffjLj128EEEEELb0ELb0ELb1EEEvNS_9FwdParamsE)
        /*0218*/ 	.word	0x00000058


	//----- nvinfo : EIATTR_REGCOUNT
	.align		4
.L_98:
        /*021c*/ 	.byte	0x04, 0x2f
        /*021e*/ 	.short	(.L_100 - .L_99)
	.align		4
.L_99:
        /*0220*/ 	.word	index@(_ZN10layer_norm31ln_parallel_residual_fwd_kernelINS_13Kernel_traitsI6__halfffffjLj1536ELj1ELj4ELj1ELj16ENS_18Kernel_traits_baseILj1536ES2_ffffjLj128EEEEELb0ELb0ELb0EEEvNS_9FwdParamsE)
        /*0224*/ 	.word	0x000000ff


	//----- nvinfo : EIATTR_FRAME_SIZE
	.align		4
.L_100:
        /*0228*/ 	.byte	0x04, 0x11
        /*022a*/ 	.short	(.L_102 - .L_101)
	.align		4
.L_101:
        /*022c*/ 	.word	index@($__internal_64_$__cuda_sm70_shflsync_bfly_p)
        /*0230*/ 	.word	0x00000000


	//----- nvinfo : EIATTR_FRAME_SIZE
	.align		4
.L_102:
        /*0234*/ 	.byte	0x04, 0x11
        /*0236*/ 	.short	(.L_104 - .L_103)
	.align		4
.L_103:
        /*0238*/ 	.word	index@(_ZN10layer_norm31ln_parallel_residual_fwd_kernelINS_13Kernel_traitsI6__halfffffjLj1536ELj1ELj4ELj1ELj16ENS_18Kernel_traits_baseILj1536ES2_ffffjLj128EEEEELb0ELb0ELb0EEEvNS_9FwdParamsE)
        /*023c*/ 	.word	0x00000050


	//----- nvinfo : EIATTR_REGCOUNT
	.align		4
.L_104:
        /*0240*/ 	.byte	0x04, 0x2f
        /*0242*/ 	.short	(.L_106 - .L_105)
	.align		4
.L_105:
        /*0244*/ 	.word	index@(_ZN10layer_norm31ln_parallel_residual_fwd_kernelINS_13Kernel_traitsIf6__halffS2_fjLj1536ELj1ELj4ELj1ELj16ENS_18Kernel_traits_baseILj1536EfS2_fS2_fjLj128EEEEELb1ELb1ELb1EEEvNS_9FwdParamsE)
        /*0248*/ 	.word	0x000000ef


	//----- nvinfo : EIATTR_FRAME_SIZE
	.align		4
.L_106:
        /*024c*/ 	.byte	0x04, 0x11
        /*024e*/ 	.short	(.L_108 - .L_107)
	.align		4
.L_107:
        /*0250*/ 	.word	index@($__internal_63_$__cuda_sm70_shflsync_bfly_p)
        /*0254*/ 	.word	0x00000000


	//----- nvinfo : EIATTR_FRAME_SIZE
	.align		4
.L_108:
        /*0258*/ 	.byte	0x04, 0x11
        /*025a*/ 	.short	(.L_110 - .L_109)
	.align		4
.L_109:
        /*025c*/ 	.word	index@(_ZN10layer_norm31ln_parallel_residual_fwd_kernelINS_13Kernel_traitsIf6__halffS2_fjLj1536ELj1ELj4ELj1ELj16ENS_18Kernel_traits_baseILj1536EfS2_fS2_fjLj128EEEEELb1ELb1ELb1EEEvNS_9FwdParamsE)
        /*0260*/ 	.word	0x00000000


	//----- nvinfo : EIATTR_REGCOUNT
	.align		4
.L_110:
        /*0264*/ 	.byte	0x04, 0x2f
        /*0266*/ 	.short	(.L_112 - .L_111)
	.align		4
.L_111:
        /*0268*/ 	.word	index@(_ZN10layer_norm31ln_parallel_residual_fwd_kernelINS_13Kernel_traitsIf6__halffS2_fjLj1536ELj1ELj4ELj1ELj16ENS_18Kernel_traits_baseILj1536EfS2_fS2_fjLj128EEEEELb1ELb1ELb0EEEvNS_9FwdParamsE)
        /*026c*/ 	.word	0x000000d9


	//----- nvinfo : EIATTR_FRAME_SIZE
	.align		4
.L_112:
        /*0270*/ 	.byte	0x04, 0x11
        /*0272*/ 	.short	(.L_114 - .L_113)
	.align		4
.L_113:
        /*0274*/ 	.word	index@($__internal_62_$__cuda_sm70_shflsync_bfly_p)
        /*0278*/ 	.word	0x00000000


	//----- nvinfo : EIATTR_FRAME_SIZE
	.align		4
.L_114:
        /*027c*/ 	.byte	0x04, 0x11
        /*027e*/ 	.short	(.L_116 - .L_115)
	.align		4
.L_115:
        /*0280*/ 	.word	index@(_ZN10layer_norm31ln_parallel_residual_fwd_kernelINS_13Kernel_traitsIf6__halffS2_fjLj1536ELj1ELj4ELj1ELj16ENS_18Kernel_traits_baseILj1536EfS2_fS2_fjLj128EEEEELb1ELb1ELb0EEEvNS_9FwdParamsE)
        /*0284*/ 	.word	0x00000000


	//----- nvinfo : EIATTR_REGCOUNT
	.align		4
.L_116:
        /*0288*/ 	.byte	0x04, 0x2f
        /*028a*/ 	.short	(.L_118 - .L_117)
	.align		4
.L_117:
        /*028c*/ 	.word	index@(_ZN10layer_norm31ln_parallel_residual_fwd_kernelINS_13Kernel_traitsIf6__halffS2_fjLj1536ELj1ELj4ELj1ELj16ENS_18Kernel_traits_baseILj1536EfS2_fS2_fjLj128EEEEELb1ELb0ELb1EEEvNS_9FwdParamsE)
        /*0290*/ 	.word	0x000000ff


	//----- nvinfo : EIATTR_FRAME_SIZE
	.align		4
.L_118:
        /*0294*/ 	.byte	0x04, 0x11
        /*0296*/ 	.short	(.L_120 - .L_119)
	.align		4
.L_119:
        /*0298*/ 	.word	index@($__internal_61_$__cuda_sm70_shflsync_bfly_p)
        /*029c*/ 	.word	0x00000000


	//----- nvinfo : EIATTR_FRAME_SIZE
	.align		4
.L_120:
        /*02a0*/ 	.byte	0x04, 0x11
        /*02a2*/ 	.short	(.L_122 - .L_121)
	.align		4
.L_121:
        /*02a4*/ 	.word	index@(_ZN10layer_norm31ln_parallel_residual_fwd_kernelINS_13Kernel_traitsIf6__halffS2_fjLj1536ELj1ELj4ELj1ELj16ENS_18Kernel_traits_baseILj1536EfS2_fS2_fjLj128EEEEELb1ELb0ELb1EEEvNS_9FwdParamsE)
        /*02a8*/ 	.word	0x00000090


	//----- nvinfo : EIATTR_REGCOUNT
	.align		4
.L_122:
        /*02ac*/ 	.byte	0x04, 0x2f
        /*02ae*/ 	.short	(.L_124 - .L_123)
	.align		4
.L_123:
        /*02b0*/ 	.word	index@(_ZN10layer_norm31ln_parallel_residual_fwd_kernelINS_13Kernel_traitsIf6__halffS2_fjLj1536ELj1ELj4ELj1ELj16ENS_18Kernel_traits_baseILj1536EfS2_fS2_fjLj128EEEEELb1ELb0ELb0EEEvNS_9FwdParamsE)
        /*02b4*/ 	.word	0x000000ff


	//----- nvinfo : EIATTR_FRAME_SIZE
	.align		4
.L_124:
        /*02b8*/ 	.byte	0x04, 0x11
        /*02ba*/ 	.short	(.L_126 - .L_125)
	.align		4
.L_125:
        /*02bc*/ 	.word	index@($__internal_60_$__cuda_sm70_shflsync_bfly_p)
        /*02c0*/ 	.word	0x00000000


	//----- nvinfo : EIATTR_FRAME_SIZE
	.align		4
.L_126:
        /*02c4*/ 	.byte	0x04, 0x11
        /*02c6*/ 	.short	(.L_128 - .L_127)
	.align		4
.L_127:
        /*02c8*/ 	.word	index@(_ZN10layer_norm31ln_parallel_residual_fwd_kernelINS_13Kernel_traitsIf6__halffS2_fjLj1536ELj1ELj4ELj1ELj16ENS_18Kernel_traits_baseILj1536EfS2_fS2_fjLj128EEEEELb1ELb0ELb0EEEvNS_9FwdParamsE)
        /*02cc*/ 	.word	0x000000a0


	//----- nvinfo : EIATTR_REGCOUNT
	.align		4
.L_128:
        /*02d0*/ 	.byte	0x04, 0x2f
        /*02d2*/ 	.short	(.L_130 - .L_129)
	.align		4
.L_129:
        /*02d4*/ 	.word	index@(_ZN10layer_norm31ln_parallel_residual_fwd_kernelINS_13Kernel_traitsIf6__halffS2_fjLj1536ELj1ELj4ELj1ELj16ENS_18Kernel_traits_baseILj1536EfS2_fS2_fjLj128EEEEELb0ELb1ELb1EEEvNS_9FwdParamsE)
        /*02d8*/ 	.word	0x000000c0


	//----- nvinfo : EIATTR_FRAME_SIZE
	.align		4
.L_130:
        /*02dc*/ 	.byte	0x04, 0x11
        /*02de*/ 	.short	(.L_132 - .L_131)
	.align		4
.L_131:
        /*02e0*/ 	.word	index@($__internal_59_$__cuda_sm70_shflsync_bfly_p)
        /*02e4*/ 	.word	0x00000000


	//----- nvinfo : EIATTR_FRAME_SIZE
	.align		4
.L_132:
        /*02e8*/ 	.byte	0x04, 0x11
        /*02ea*/ 	.short	(.L_134 - .L_133)
	.align		4
.L_133:
        /*02ec*/ 	.word	index@(_ZN10layer_norm31ln_parallel_residual_fwd_kernelINS_13Kernel_traitsIf6__halffS2_fjLj1536ELj1ELj4ELj1ELj16ENS_18Kernel_traits_baseILj1536EfS2_fS2_fjLj128EEEEELb0ELb1ELb1EEEvNS_9FwdParamsE)
        /*02f0*/ 	.word	0x00000000


	//----- nvinfo : EIATTR_REGCOUNT
	.align		4
.L_134:
        /*02f4*/ 	.byte	0x04, 0x2f
        /*02f6*/ 	.short	(.L_136 - .L_135)
	.align		4
.L_135:
        /*02f8*/ 	.word	index@(_ZN10layer_norm31ln_parallel_residual_fwd_kernelINS_13Kernel_traitsIf6__halffS2_fjLj1536ELj1ELj4ELj1ELj16ENS_18Kernel_traits_baseILj1536EfS2_fS2_fjLj128EEEEELb0ELb1ELb0EEEvNS_9FwdParamsE)
        /*02fc*/ 	.word	0x000000b4


	//----- nvinfo : EIATTR_FRAME_SIZE
	.align		4
.L_136:
        /*0300*/ 	.byte	0x04, 0x11
        /*0302*/ 	.short	(.L_138 - .L_137)
	.align		4
.L_137:
        /*0304*/ 	.word	index@($__internal_58_$__cuda_sm70_shflsync_bfly_p)
        /*0308*/ 	.word	0x00000000


	//----- nvinfo : EIATTR_FRAME_SIZE
	.align		4
.L_138:
        /*030c*/ 	.byte	0x04, 0x11
        /*030e*/ 	.short	(.L_140 - .L_139)
	.align		4
.L_139:
        /*0310*/ 	.word	index@(_ZN10layer_norm31ln_parallel_residual_fwd_kernelINS_13Kernel_traitsIf6__halffS2_fjLj1536ELj1ELj4ELj1ELj16ENS_18Kernel_traits_baseILj1536EfS2_fS2_fjLj128EEEEELb0ELb1ELb0EEEvNS_9FwdParamsE)
        /*0314*/ 	.word	0x00000000


	//----- nvinfo : EIATTR_REGCOUNT
	.align		4
.L_140:
        /*0318*/ 	.byte	0x04, 0x2f
        /*031a*/ 	.short	(.L_142 - .L_141)
	.align		4
.L_141:
        /*031c*/ 	.word	index@(_ZN10layer_norm31ln_parallel_residual_fwd_kernelINS_13Kernel_traitsIf6__halffS2_fjLj1536ELj1ELj4ELj1ELj16ENS_18Kernel_traits_baseILj1536EfS2_fS2_fjLj128EEEEELb0ELb0ELb1EEEvNS_9FwdParamsE)
        /*0320*/ 	.word	0x000000ff


	//----- nvinfo : EIATTR_FRAME_SIZE
	.align		4
.L_142:
        /*0324*/ 	.byte	0x04, 0x11
        /*0326*/ 	.short	(.L_144 - .L_143)
	.align		4
.L_143:
        /*0328*/ 	.word	index@($__internal_57_$__cuda_sm70_shflsync_bfly_p)
        /*032c*/ 	.word	0x00000000


	//----- nvinfo : EIATTR_FRAME_SIZE
	.align		4
.L_144:
        /*0330*/ 	.byte	0x04, 0x11
        /*0332*/ 	.short	(.L_146 - .L_145)
	.align		4
.L_145:
        /*0334*/ 	.word	index@(_ZN10layer_norm31ln_parallel_residual_fwd_kernelINS_13Kernel_traitsIf6__halffS2_fjLj1536ELj1ELj4ELj1ELj16ENS_18Kernel_traits_baseILj1536EfS2_fS2_fjLj128EEEEELb0ELb0ELb1EEEvNS_9FwdParamsE)
        /*0338*/ 	.word	0x00000038


	//----- nvinfo : EIATTR_REGCOUNT
	.align		4
.L_146:
        /*033c*/ 	.byte	0x04, 0x2f
        /*033e*/ 	.short	(.L_148 - .L_147)
	.align		4
.L_147:
        /*0340*/ 	.word	index@(_ZN10layer_norm31ln_parallel_residual_fwd_kernelINS_13Kernel_traitsIf6__halffS2_fjLj1536ELj1ELj4ELj1ELj16ENS_18Kernel_traits_baseILj1536EfS2_fS2_fjLj128EEEEELb0ELb0ELb0EEEvNS_9FwdParamsE)
        /*0344*/ 	.word	0x000000ff


	//----- nvinfo : EIATTR_FRAME_SIZE
	.align		4
.L_148:
        /*0348*/ 	.byte	0x04, 0x11
        /*034a*/ 	.short	(.L_150 - .L_149)
	.align		4
.L_149:
        /*034c*/ 	.word	index@($__internal_56_$__cuda_sm70_shflsync_bfly_p)
        /*0350*/ 	.word	0x00000000


	//----- nvinfo : EIATTR_FRAME_SIZE
	.align		4
.L_150:
        /*0354*/ 	.byte	0x04, 0x11
        /*0356*/ 	.short	(.L_152 - .L_151)
	.align		4
.L_151:
        /*0358*/ 	.word	index@(_ZN10layer_norm31ln_parallel_residual_fwd_kernelINS_13Kernel_traitsIf6__halffS2_fjLj1536ELj1ELj4ELj1ELj16ENS_18Kernel_traits_baseILj1536EfS2_fS2_fjLj128EEEEELb0ELb0ELb0EEEvNS_9FwdParamsE)
        /*035c*/ 	.word	0x00000048


	//----- nvinfo : EIATTR_REGCOUNT
	.align		4
.L_152:
        /*0360*/ 	.byte	0x04, 0x2f
        /*0362*/ 	.short	(.L_154 - .L_153)
	.align		4
.L_153:
        /*0364*/ 	.word	index@(_ZN10layer_norm31ln_parallel_residual_fwd_kernelINS_13Kernel_traitsI6__halfS2_fS2_fjLj1536ELj1ELj4ELj1ELj16ENS_18Kernel_traits_baseILj1536ES2_S2_fS2_fjLj128EEEEELb1ELb1ELb1EEEvNS_9FwdParamsE)
        /*0368*/ 	.word	0x000000a8


	//----- nvinfo : EIATTR_FRAME_SIZE
	.align		4
.L_154:
        /*036c*/ 	.byte	0x04, 0x11
        /*036e*/ 	.short	(.L_156 - .L_155)
	.align		4
.L_155:
        /*0370*/ 	.word	index@($__internal_55_$__cuda_sm70_shflsync_bfly_p)
        /*0374*/ 	.word	0x00000000


	//----- nvinfo : EIATTR_FRAME_SIZE
	.align		4
.L_156:
        /*0378*/ 	.byte	0x04, 0x11
        /*037a*/ 	.short	(.L_158 - .L_157)
	.align		4
.L_157:
        /*037c*/ 	.word	index@(_ZN10layer_norm31ln_parallel_residual_fwd_kernelINS_13Kernel_traitsI6__halfS2_fS2_fjLj1536ELj1ELj4ELj1ELj16ENS_18Kernel_traits_baseILj1536ES2_S2_fS2_fjLj128EEEEELb1ELb1ELb1EEEvNS_9FwdParamsE)
        /*0380*/ 	.word	0x00000000


	//----- nvinfo : EIATTR_REGCOUNT
	.align		4
.L_158:
        /*0384*/ 	.byte	0x04, 0x2f
        /*0386*/ 	.short	(.L_160 - .L_159)
	.align		4
.L_159:
        /*0388*/ 	.word	index@(_ZN10layer_norm31ln_parallel_residual_fwd_kernelINS_13Kernel_traitsI6__halfS2_fS2_fjLj1536ELj1ELj4ELj1ELj16ENS_18Kernel_traits_baseILj1536ES2_S2_fS2_fjLj128EEEEELb1ELb1ELb0EEEvNS_9FwdParamsE)
        /*038c*/ 	.word	0x000000d9


	//----- nvinfo : EIATTR_FRAME_SIZE
	.align		4
.L_160:
        /*0390*/ 	.byte	0x04, 0x11
        /*0392*/ 	.short	(.L_162 - .L_161)
	.align		4
.L_161:
        /*0394*/ 	.word	index@($__internal_54_$__cuda_sm70_shflsync_bfly_p)
        /*0398*/ 	.word	0x00000000


	//----- nvinfo : EIATTR_FRAME_SIZE
	.align		4
.L_162:
        /*039c*/ 	.byte	0x04, 0x11
        /*039e*/ 	.short	(.L_164 - .L_163)
	.align		4
.L_163:
        /*03a0*/ 	.word	index@(_ZN10layer_norm31ln_parallel_residual_fwd_kernelINS_13Kernel_traitsI6__halfS2_fS2_fjLj1536ELj1ELj4ELj1ELj16ENS_18Kernel_traits_baseILj1536ES2_S2_fS2_fjLj128EEEEELb1ELb1ELb0EEEvNS_9FwdParamsE)
        /*03a4*/ 	.word	0x00000000


	//----- nvinfo : EIATTR_REGCOUNT
	.align		4
.L_164:
        /*03a8*/ 	.byte	0x04, 0x2f
        /*03aa*/ 	.short	(.L_166 - .L_165)
	.align		4
.L_165:
        /*03ac*/ 	.word	index@(_ZN10layer_norm31ln_parallel_residual_fwd_kernelINS_13Kernel_traitsI6__halfS2_fS2_fjLj1536ELj1ELj4ELj1ELj16ENS_18Kernel_traits_baseILj1536ES2_S2_fS2_fjLj128EEEEELb1ELb0ELb1EEEvNS_9FwdParamsE)
        /*03b0*/ 	.word	0x000000ff


	//----- nvinfo : EIATTR_FRAME_SIZE
	.align		4
.L_166:
        /*03b4*/ 	.byte	0x04, 0x11
        /*03b6*/ 	.short	(.L_168 - .L_167)
	.align		4
.L_167:
        /*03b8*/ 	.word	index@($__internal_53_$__cuda_sm70_shflsync_bfly_p)
        /*03bc*/ 	.word	0x00000000


	//----- nvinfo : EIATTR_FRAME_SIZE
	.align		4
.L_168:
        /*03c0*/ 	.byte	0x04, 0x11
        /*03c2*/ 	.short	(.L_170 - .L_169)
	.align		4
.L_169:
        /*03c4*/ 	.word	index@(_ZN10layer_norm31ln_parallel_residual_fwd_kernelINS_13Kernel_traitsI6__halfS2_fS2_fjLj1536ELj1ELj4ELj1ELj16ENS_18Kernel_traits_baseILj1536ES2_S2_fS2_fjLj128EEEEELb1ELb0ELb1EEEvNS_9FwdParamsE)
        /*03c8*/ 	.word	0x00000000


	//----- nvinfo : EIATTR_REGCOUNT
	.align		4
.L_170:
        /*03cc*/ 	.byte	0x04, 0x2f
        /*03ce*/ 	.short	(.L_172 - .L_171)
	.align		4
.L_171:
        /*03d0*/ 	.word	index@(_ZN10layer_norm31ln_parallel_residual_fwd_kernelINS_13Kernel_traitsI6__halfS2_fS2_fjLj1536ELj1ELj4ELj1ELj16ENS_18Kernel_traits_baseILj1536ES2_S2_fS2_fjLj128EEEEELb1ELb0ELb0EEEvNS_9FwdParamsE)
        /*03d4*/ 	.word	0x000000ff


	//----- nvinfo : EIATTR_FRAME_SIZE
	.align		4
.L_172:
        /*03d8*/ 	.byte	0x04, 0x11
        /*03da*/ 	.short	(.L_174 - .L_173)
	.align		4
.L_173:
        /*03dc*/ 	.word	index@($__internal_52_$__cuda_sm70_shflsync_bfly_p)
        /*03e0*/ 	.word	0x00000000


	//----- nvinfo : EIATTR_FRAME_SIZE
	.align		4
.L_174:
        /*03e4*/ 	.byte	0x04, 0x11
        /*03e6*/ 	.short	(.L_176 - .L_175)
	.align		4
.L_175:
        /*03e8*/ 	.word	index@(_ZN10layer_norm31ln_parallel_residual_fwd_kernelINS_13Kernel_traitsI6__halfS2_fS2_fjLj1536ELj1ELj4ELj1ELj16ENS_18Kernel_traits_baseILj1536ES2_S2_fS2_fjLj128EEEEELb1ELb0ELb0EEEvNS_9FwdParamsE)
        /*03ec*/ 	.word	0x000000b0


	//----- nvinfo : EIATTR_REGCOUNT
	.align		4
.L_176:
        /*03f0*/ 	.byte	0x04, 0x2f
        /*03f2*/ 	.short	(.L_178 - .L_177)
	.align		4
.L_177:
        /*03f4*/ 	.word	index@(_ZN10layer_norm31ln_parallel_residual_fwd_kernelINS_13Kernel_traitsI6__halfS2_fS2_fjLj1536ELj1ELj4ELj1ELj16ENS_18Kernel_traits_baseILj1536ES2_S2_fS2_fjLj128EEEEELb0ELb1ELb1EEEvNS_9FwdParamsE)
        /*03f8*/ 	.word	0x000000b0


	//----- nvinfo : EIATTR_FRAME_SIZE
	.align		4
.L_178:
        /*03fc*/ 	.byte	0x04, 0x11
        /*03fe*/ 	.short	(.L_180 - .L_179)
	.align		4
.L_179:
        /*0400*/ 	.word	index@($__internal_51_$__cuda_sm70_shflsync_bfly_p)
        /*0404*/ 	.word	0x00000000


	//----- nvinfo : EIATTR_FRAME_SIZE
	.align		4
.L_180:
        /*0408*/ 	.byte	0x04, 0x11
        /*040a*/ 	.short	(.L_182 - .L_181)
	.align		4
.L_181:
        /*040c*/ 	.word	index@(_ZN10layer_norm31ln_parallel_residual_fwd_kernelINS_13Kernel_traitsI6__halfS2_fS2_fjLj1536ELj1ELj4ELj1ELj16ENS_18Kernel_traits_baseILj1536ES2_S2_fS2_fjLj128EEEEELb0ELb1ELb1EEEvNS_9FwdParamsE)
        /*0410*/ 	.word	0x00000000


	//----- nvinfo : EIATTR_REGCOUNT
	.align		4
.L_182:
        /*0414*/ 	.byte	0x04, 0x2f
        /*0416*/ 	.short	(.L_184 - .L_183)
	.align		4
.L_183:
        /*0418*/ 	.word	index@(_ZN10layer_norm31ln_parallel_residual_fwd_kernelINS_13Kernel_traitsI6__halfS2_fS2_fjLj1536ELj1ELj4ELj1ELj16ENS_18Kernel_traits_baseILj1536ES2_S2_fS2_fjLj128EEEEELb0ELb1ELb0EEEvNS_9FwdParamsE)
        /*041c*/ 	.word	0x000000b3


	//----- nvinfo : EIATTR_FRAME_SIZE
	.align		4
.L_184:
        /*0420*/ 	.byte	0x04, 0x11
        /*0422*/ 	.short	(.L_186 - .L_185)
	.align		4
.L_185:
        /*0424*/ 	.word	index@($__internal_50_$__cuda_sm70_shflsync_bfly_p)
        /*0428*/ 	.word	0x00000000


	//----- nvinfo : EIATTR_FRAME_SIZE
	.align		4
.L_186:
        /*042c*/ 	.byte	0x04, 0x11
        /*042e*/ 	.short	(.L_188 - .L_187)
	.align		4
.L_187:
        /*0430*/ 	.word	index@(_ZN10layer_norm31ln_parallel_residual_fwd_kernelINS_13Kernel_traitsI6__halfS2_fS2_fjLj1536ELj1ELj4ELj1ELj16ENS_18Kernel_traits_baseILj1536ES2_S2_fS2_fjLj128EEEEELb0ELb1ELb0EEEvNS_9FwdParamsE)
        /*0434*/ 	.word	0x00000000


	//----- nvinfo : EIATTR_REGCOUNT
	.align		4
.L_188:
        /*0438*/ 	.byte	0x04, 0x2f
        /*043a*/ 	.short	(.L_190 - .L_189)
	.align		4
.L_189:
        /*043c*/ 	.word	index@(_ZN10layer_norm31ln_parallel_residual_fwd_kernelINS_13Kernel_traitsI6__halfS2_fS2_fjLj1536ELj1ELj4ELj1ELj16ENS_18Kernel_traits_baseILj1536ES2_S2_fS2_fjLj128EEEEELb0ELb0ELb1EEEvNS_9FwdParamsE)
        /*0440*/ 	.word	0x000000f4


	//----- nvinfo : EIATTR_FRAME_SIZE
	.align		4
.L_190:
        /*0444*/ 	.byte	0x04, 0x11
        /*0446*/ 	.short	(.L_192 - .L_191)
	.align		4
.L_191:
        /*0448*/ 	.word	index@($__internal_49_$__cuda_sm70_shflsync_bfly_p)
        /*044c*/ 	.word	0x00000000


	//----- nvinfo : EIATTR_FRAME_SIZE
	.align		4
.L_192:
        /*0450*/ 	.byte	0x04, 0x11
        /*0452*/ 	.short	(.L_194 - .L_193)
	.align		4
.L_193:
        /*0454*/ 	.word	index@(_ZN10layer_norm31ln_parallel_residual_fwd_kernelINS_13Kernel_traitsI6__halfS2_fS2_fjLj1536ELj1ELj4ELj1ELj16ENS_18Kernel_traits_baseILj1536ES2_S2_fS2_fjLj128EEEEELb0ELb0ELb1EEEvNS_9FwdParamsE)
        /*0458*/ 	.word	0x00000000


	//----- nvinfo : EIATTR_REGCOUNT
	.align		4
.L_194:
        /*045c*/ 	.byte	0x04, 0x2f
        /*045e*/ 	.short	(.L_196 - .L_195)
	.align		4
.L_195:
        /*0460*/ 	.word	index@(_ZN10layer_norm31ln_parallel_residual_fwd_kernelINS_13Kernel_traitsI6__halfS2_fS2_fjLj1536ELj1ELj4ELj1ELj16ENS_18Kernel_traits_baseILj1536ES2_S2_fS2_fjLj128EEEEELb0ELb0ELb0EEEvNS_9FwdParamsE)
        /*0464*/ 	.word	0x000000ff


	//----- nvinfo : EIATTR_FRAME_SIZE
	.align		4
.L_196:
        /*0468*/ 	.byte	0x04, 0x11
        /*046a*/ 	.short	(.L_198 - .L_197)
	.align		4
.L_197:
        /*046c*/ 	.word	index@($__internal_48_$__cuda_sm70_shflsync_bfly_p)
        /*0470*/ 	.word	0x00000000


	//----- nvinfo : EIATTR_FRAME_SIZE
	.align		4
.L_198:
        /*0474*/ 	.byte	0x04, 0x11
        /*0476*/ 	.short	(.L_200 - .L_199)
	.align		4
.L_199:
        /*0478*/ 	.word	index@(_ZN10layer_norm31ln_parallel_residual_fwd_kernelINS_13Kernel_traitsI6__halfS2_fS2_fjLj1536ELj1ELj4ELj1ELj16ENS_18Kernel_traits_baseILj1536ES2_S2_fS2_fjLj128EEEEELb0ELb0ELb0EEEvNS_9FwdParamsE)
        /*047c*/ 	.word	0x00000050


	//----- nvinfo : EIATTR_REGCOUNT
	.align		4
.L_200:
        /*0480*/ 	.byte	0x04, 0x2f
        /*0482*/ 	.short	(.L_202 - .L_201)
	.align		4
.L_201:
        /*0484*/ 	.word	index@(_ZN10layer_norm31ln_parallel_residual_fwd_kernelINS_13Kernel_traitsIf6__halfS2_S2_fjLj1536ELj1ELj4ELj1ELj16ENS_18Kernel_traits_baseILj1536EfS2_S2_S2_fjLj128EEEEELb1ELb1ELb1EEEvNS_9FwdParamsE)
        /*0488*/ 	.word	0x000000e5


	//----- nvinfo : EIATTR_FRAME_SIZE
	.align		4
.L_202:
        /*048c*/ 	.byte	0x04, 0x11
        /*048e*/ 	.short	(.L_204 - .L_203)
	.align		4
.L_203:
        /*0490*/ 	.word	index@($__internal_47_$__cuda_sm70_shflsync_bfly_p)
        /*0494*/ 	.word	0x00000000


	//----- nvinfo : EIATTR_FRAME_SIZE
	.align		4
.L_204:
        /*0498*/ 	.byte	0x04, 0x11
        /*049a*/ 	.short	(.L_206 - .L_205)
	.align		4
.L_205:
        /*049c*/ 	.word	index@(_ZN10layer_norm31ln_parallel_residual_fwd_kernelINS_13Kernel_traitsIf6__halfS2_S2_fjLj1536ELj1ELj4ELj1ELj16ENS_18Kernel_traits_baseILj1536EfS2_S2_S2_fjLj128EEEEELb1ELb1ELb1EEEvNS_9FwdParamsE)
        /*04a0*/ 	.word	0x00000000


	//----- nvinfo : EIATTR_REGCOUNT
	.align		4
.L_206:
        /*04a4*/ 	.byte	0x04, 0x2f
        /*04a6*/ 	.short	(.L_208 - .L_207)
	.align		4
.L_207:
        /*04a8*/ 	.word	index@(_ZN10layer_norm31ln_parallel_residual_fwd_kernelINS_13Kernel_traitsIf6__halfS2_S2_fjLj1536ELj1ELj4ELj1ELj16ENS_18Kernel_traits_baseILj1536EfS2_S2_S2_fjLj128EEEEELb1ELb1ELb0EEEvNS_9FwdParamsE)
        /*04ac*/ 	.word	0x000000d6


	//----- nvinfo : EIATTR_FRAME_SIZE
	.align		4
.L_208:
        /*04b0*/ 	.byte	0x04, 0x11
        /*04b2*/ 	.short	(.L_210 - .L_209)
	.align		4
.L_209:
        /*04b4*/ 	.word	index@($__internal_46_$__cuda_sm70_shflsync_bfly_p)
        /*04b8*/ 	.word	0x00000000


	//----- nvinfo : EIATTR_FRAME_SIZE
	.align		4
.L_210:
        /*04bc*/ 	.byte	0x04, 0x11
        /*04be*/ 	.short	(.L_212 - .L_211)
	.align		4
.L_211:
        /*04c0*/ 	.word	index@(_ZN10layer_norm31ln_parallel_residual_fwd_kernelINS_13Kernel_traitsIf6__halfS2_S2_fjLj1536ELj1ELj4ELj1ELj16ENS_18Kernel_traits_baseILj1536EfS2_S2_S2_fjLj128EEEEELb1ELb1ELb0EEEvNS_9FwdParamsE)
        /*04c4*/ 	.word	0x00000000


	//----- nvinfo : EIATTR_REGCOUNT
	.align		4
.L_212:
        /*04c8*/ 	.byte	0x04, 0x2f
        /*04ca*/ 	.short	(.L_214 - .L_213)
	.align		4
.L_213:
        /*04cc*/ 	.word	index@(_ZN10layer_norm31ln_parallel_residual_fwd_kernelINS_13Kernel_traitsIf6__halfS2_S2_fjLj1536ELj1ELj4ELj1ELj16ENS_18Kernel_traits_baseILj1536EfS2_S2_S2_fjLj128EEEEELb1ELb0ELb1EEEvNS_9FwdParamsE)
        /*04d0*/ 	.word	0x000000ff


	//----- nvinfo : EIATTR_FRAME_SIZE
	.align		4
.L_214:
        /*04d4*/ 	.byte	0x04, 0x11
        /*04d6*/ 	.short	(.L_216 - .L_215)
	.align		4
.L_215:
        /*04d8*/ 	.word	index@($__internal_45_$__cuda_sm70_shflsync_bfly_p)
        /*04dc*/ 	.word	0x00000000


	//----- nvinfo : EIATTR_FRAME_SIZE
	.align		4
.L_216:
        /*04e0*/ 	.byte	0x04, 0x11
        /*04e2*/ 	.short	(.L_218 - .L_217)
	.align		4
.L_217:
        /*04e4*/ 	.word	index@(_ZN10layer_norm31ln_parallel_residual_fwd_kernelINS_13Kernel_traitsIf6__halfS2_S2_fjLj1536ELj1ELj4ELj1ELj16ENS_18Kernel_traits_baseILj1536EfS2_S2_S2_fjLj128EEEEELb1ELb0ELb1EEEvNS_9FwdParamsE)
        /*04e8*/ 	.word	0x00000080


	//----- nvinfo : EIATTR_REGCOUNT
	.align		4
.L_218:
        /*04ec*/ 	.byte	0x04, 0x2f
        /*04ee*/ 	.short	(.L_220 - .L_219)
	.align		4
.L_219:
        /*04f0*/ 	.word	index@(_ZN10layer_norm31ln_parallel_residual_fwd_kernelINS_13Kernel_traitsIf6__halfS2_S2_fjLj1536ELj1ELj4ELj1ELj16ENS_18Kernel_traits_baseILj1536EfS2_S2_S2_fjLj128EEEEELb1ELb0ELb0EEEvNS_9FwdParamsE)
        /*04f4*/ 	.word	0x000000ff


	//----- nvinfo : EIATTR_FRAME_SIZE
	.align		4
.L_220:
        /*04f8*/ 	.byte	0x04, 0x11
        /*04fa*/ 	.short	(.L_222 - .L_221)
	.align		4
.L_221:
        /*04fc*/ 	.word	index@($__internal_44_$__cuda_sm70_shflsync_bfly_p)
        /*0500*/ 	.word	0x00000000


	//----- nvinfo : EIATTR_FRAME_SIZE
	.align		4
.L_222:
        /*0504*/ 	.byte	0x04, 0x11
        /*0506*/ 	.short	(.L_224 - .L_223)
	.align		4
.L_223:
        /*0508*/ 	.word	index@(_ZN10layer_norm31ln_parallel_residual_fwd_kernelINS_13Kernel_traitsIf6__halfS2_S2_fjLj1536ELj1ELj4ELj1ELj16ENS_18Kernel_traits_baseILj1536EfS2_S2_S2_fjLj128EEEEELb1ELb0ELb0EEEvNS_9FwdParamsE)
        /*050c*/ 	.word	0x00000090


	//----- nvinfo : EIATTR_REGCOUNT
	.align		4
.L_224:
        /*0510*/ 	.byte	0x04, 0x2f
        /*0512*/ 	.short	(.L_226 - .L_225)
	.align		4
.L_225:
        /*0514*/ 	.word	index@(_ZN10layer_norm31ln_parallel_residual_fwd_kernelINS_13Kernel_traitsIf6__halfS2_S2_fjLj1536ELj1ELj4ELj1ELj16ENS_18Kernel_traits_baseILj1536EfS2_S2_S2_fjLj128EEEEELb0ELb1ELb1EEEvNS_9FwdParamsE)
        /*0518*/ 	.word	0x000000b3


	//----- nvinfo : EIATTR_FRAME_SIZE
	.align		4
.L_226:
        /*051c*/ 	.byte	0x04, 0x11
        /*051e*/ 	.short	(.L_228 - .L_227)
	.align		4
.L_227:
        /*0520*/ 	.word	index@($__internal_43_$__cuda_sm70_shflsync_bfly_p)
        /*0524*/ 	.word	0x00000000


	//----- nvinfo : EIATTR_FRAME_SIZE
	.align		4
.L_228:
        /*0528*/ 	.byte	0x04, 0x11
        /*052a*/ 	.short	(.L_230 - .L_229)
	.align		4
.L_229:
        /*052c*/ 	.word	index@(_ZN10layer_norm31ln_parallel_residual_fwd_kernelINS_13Kernel_traitsIf6__halfS2_S2_fjLj1536ELj1ELj4ELj1ELj16ENS_18Kernel_traits_baseILj1536EfS2_S2_S2_fjLj128EEEEELb0ELb1ELb1EEEvNS_9FwdParamsE)
        /*0530*/ 	.word	0x00000000


	//----- nvinfo : EIATTR_REGCOUNT
	.align		4
.L_230:
        /*0534*/ 	.byte	0x04, 0x2f
        /*0536*/ 	.short	(.L_232 - .L_231)
	.align		4
.L_231:
        /*0538*/ 	.word	index@(_ZN10layer_norm31ln_parallel_residual_fwd_kernelINS_13Kernel_traitsIf6__halfS2_S2_fjLj1536ELj1ELj4ELj1ELj16ENS_18Kernel_traits_baseILj1536EfS2_S2_S2_fjLj128EEEEELb0ELb1ELb0EEEvNS_9FwdParamsE)
        /*053c*/ 	.word	0x000000b3


	//----- nvinfo : EIATTR_FRAME_SIZE
	.align		4
.L_232:
        /*0540*/ 	.byte	0x04, 0x11
        /*0542*/ 	.short	(.L_234 - .L_233)
	.align		4
.L_233:
        /*0544*/ 	.word	index@($__internal_42_$__cuda_sm70_shflsync_bfly_p)
        /*0548*/ 	.word	0x00000000


	//----- nvinfo : EIATTR_FRAME_SIZE
	.align		4
.L_234:
        /*054c*/ 	.byte	0x04, 0x11
        /*054e*/ 	.short	(.L_236 - .L_235)
	.align		4
.L_235:
        /*0550*/ 	.word	index@(_ZN10layer_norm31ln_parallel_residual_fwd_kernelINS_13Kernel_traitsIf6__halfS2_S2_fjLj1536ELj1ELj4ELj1ELj16ENS_18Kernel_traits_baseILj1536EfS2_S2_S2_fjLj128EEEEELb0ELb1ELb0EEEvNS_9FwdParamsE)
        /*0554*/ 	.word	0x00000000


	//----- nvinfo : EIATTR_REGCOUNT
	.align		4
.L_236:
        /*0558*/ 	.byte	0x04, 0x2f
        /*055a*/ 	.short	(.L_238 - .L_237)
	.align		4
.L_237:
        /*055c*/ 	.word	index@(_ZN10layer_norm31ln_parallel_residual_fwd_kernelINS_13Kernel_traitsIf6__halfS2_S2_fjLj1536ELj1ELj4ELj1ELj16ENS_18Kernel_traits_baseILj1536EfS2_S2_S2_fjLj128EEEEELb0ELb0ELb1EEEvNS_9FwdParamsE)
        /*0560*/ 	.word	0x000000ff


	//----- nvinfo : EIATTR_FRAME_SIZE
	.align		4
.L_238:
        /*0564*/ 	.byte	0x04, 0x11
        /*0566*/ 	.short	(.L_240 - .L_239)
	.align		4
.L_239:
        /*0568*/ 	.word	index@($__internal_41_$__cuda_sm70_shflsync_bfly_p)
        /*056c*/ 	.word	0x00000000


	//----- nvinfo : EIATTR_FRAME_SIZE
	.align		4
.L_240:
        /*0570*/ 	.byte	0x04, 0x11
        /*0572*/ 	.short	(.L_242 - .L_241)
	.align		4
.L_241:
        /*0574*/ 	.word	index@(_ZN10layer_norm31ln_parallel_residual_fwd_kernelINS_13Kernel_traitsIf6__halfS2_S2_fjLj1536ELj1ELj4ELj1ELj16ENS_18Kernel_traits_baseILj1536EfS2_S2_S2_fjLj128EEEEELb0ELb0ELb1EEEvNS_9FwdParamsE)
        /*0578*/ 	.word	0x00000040


	//----- nvinfo : EIATTR_REGCOUNT
	.align		4
.L_242:
        /*057c*/ 	.byte	0x04, 0x2f
        /*057e*/ 	.short	(.L_244 - .L_243)
	.align		4
.L_243:
        /*0580*/ 	.word	index@(_ZN10layer_norm31ln_parallel_residual_fwd_kernelINS_13Kernel_traitsIf6__halfS2_S2_fjLj1536ELj1ELj4ELj1ELj16ENS_18Kernel_traits_baseILj1536EfS2_S2_S2_fjLj128EEEEELb0ELb0ELb0EEEvNS_9FwdParamsE)
        /*0584*/ 	.word	0x000000ff


	//----- nvinfo : EIATTR_FRAME_SIZE
	.align		4
.L_244:
        /*0588*/ 	.byte	0x04, 0x11
        /*058a*/ 	.short	(.L_246 - .L_245)
	.align		4
.L_245:
        /*058c*/ 	.word	index@($__internal_40_$__cuda_sm70_shflsync_bfly_p)
        /*0590*/ 	.word	0x00000000


	//----- nvinfo : EIATTR_FRAME_SIZE
	.align		4
.L_246:
        /*0594*/ 	.byte	0x04, 0x11
        /*0596*/ 	.short	(.L_248 - .L_247)
	.align		4
.L_247:
        /*0598*/ 	.word	index@(_ZN10layer_norm31ln_parallel_residual_fwd_kernelINS_13Kernel_traitsIf6__halfS2_S2_fjLj1536ELj1ELj4ELj1ELj16ENS_18Kernel_traits_baseILj1536EfS2_S2_S2_fjLj128EEEEELb0ELb0ELb0EEEvNS_9FwdParamsE)
        /*059c*/ 	.word	0x00000050


	//----- nvinfo : EIATTR_REGCOUNT
	.align		4
.L_248:
        /*05a0*/ 	.byte	0x04, 0x2f
        /*05a2*/ 	.short	(.L_250 - .L_249)
	.align		4
.L_249:
        /*05a4*/ 	.word	index@(_ZN10layer_norm31ln_parallel_residual_fwd_kernelINS_13Kernel_traitsIf13__nv_bfloat16fS2_fjLj1536ELj1ELj4ELj1ELj16ENS_18Kernel_traits_baseILj1536EfS2_fS2_fjLj128EEEEELb1ELb1ELb1EEEvNS_9FwdParamsE)
        /*05a8*/ 	.word	0x000000ef


	//----- nvinfo : EIATTR_FRAME_SIZE
	.align		4
.L_250:
        /*05ac*/ 	.byte	0x04, 0x11
        /*05ae*/ 	.short	(.L_252 - .L_251)
	.align		4
.L_251:
        /*05b0*/ 	.word	index@($__internal_39_$__cuda_sm70_shflsync_bfly_p)
        /*05b4*/ 	.word	0x00000000


	//----- nvinfo : EIATTR_FRAME_SIZE
	.align		4
.L_252:
        /*05b8*/ 	.byte	0x04, 0x11
        /*05ba*/ 	.short	(.L_254 - .L_253)
	.align		4
.L_253:
        /*05bc*/ 	.word	index@(_ZN10layer_norm31ln_parallel_residual_fwd_kernelINS_13Kernel_traitsIf13__nv_bfloat16fS2_fjLj1536ELj1ELj4ELj1ELj16ENS_18Kernel_traits_baseILj1536EfS2_fS2_fjLj128EEEEELb1ELb1ELb1EEEvNS_9FwdParamsE)
        /*05c0*/ 	.word	0x00000000


	//----- nvinfo : EIATTR_REGCOUNT
	.align		4
.L_254:
        /*05c4*/ 	.byte	0x04, 0x2f
        /*05c6*/ 	.short	(.L_256 - .L_255)
	.align		4
.L_255:
        /*05c8*/ 	.word	index@(_ZN10layer_norm31ln_parallel_residual_fwd_kernelINS_13Kernel_traitsIf13__nv_bfloat16fS2_fjLj1536ELj1ELj4ELj1ELj16ENS_18Kernel_traits_baseILj1536EfS2_fS2_fjLj128EEEEELb1ELb1ELb0EEEvNS_9FwdParamsE)
        /*05cc*/ 	.word	0x000000d9


	//----- nvinfo : EIATTR_FRAME_SIZE
	.align		4
.L_256:
        /*05d0*/ 	.byte	0x04, 0x11
        /*05d2*/ 	.short	(.L_258 - .L_257)
	.align		4
.L_257:
        /*05d4*/ 	.word	index@($__internal_38_$__cuda_sm70_shflsync_bfly_p)
        /*05d8*/ 	.word	0x00000000


	//----- nvinfo : EIATTR_FRAME_SIZE
	.align		4
.L_258:
        /*05dc*/ 	.byte	0x04, 0x11
        /*05de*/ 	.short	(.L_260 - .L_259)
	.align		4
.L_259:
        /*05e0*/ 	.word	index@(_ZN10layer_norm31ln_parallel_residual_fwd_kernelINS_13Kernel_traitsIf13__nv_bfloat16fS2_fjLj1536ELj1ELj4ELj1ELj16ENS_18Kernel_traits_baseILj1536EfS2_fS2_fjLj128EEEEELb1ELb1ELb0EEEvNS_9FwdParamsE)
        /*05e4*/ 	.word	0x00000000


	//----- nvinfo : EIATTR_REGCOUNT
	.align		4
.L_260:
        /*05e8*/ 	.byte	0x04, 0x2f
        /*05ea*/ 	.short	(.L_262 - .L_261)
	.align		4
.L_261:
        /*05ec*/ 	.word	index@(_ZN10layer_norm31ln_parallel_residual_fwd_kernelINS_13Kernel_traitsIf13__nv_bfloat16fS2_fjLj1536ELj1ELj4ELj1ELj16ENS_18Kernel_traits_baseILj1536EfS2_fS2_fjLj128EEEEELb1ELb0ELb1EEEvNS_9FwdParamsE)
        /*05f0*/ 	.word	0x000000ff


	//----- nvinfo : EIATTR_FRAME_SIZE
	.align		4
.L_262:
        /*05f4*/ 	.byte	0x04, 0x11
        /*05f6*/ 	.short	(.L_264 - .L_263)
	.align		4
.L_263:
        /*05f8*/ 	.word	index@($__internal_37_$__cuda_sm70_shflsync_bfly_p)
        /*05fc*/ 	.word	0x00000000


	//----- nvinfo : EIATTR_FRAME_SIZE
	.align		4
.L_264:
        /*0600*/ 	.byte	0x04, 0x11
        /*0602*/ 	.short	(.L_266 - .L_265)
	.align		4
.L_265:
        /*0604*/ 	.word	index@(_ZN10layer_norm31ln_parallel_residual_fwd_kernelINS_13Kernel_traitsIf13__nv_bfloat16fS2_fjLj1536ELj1ELj4ELj1ELj16ENS_18Kernel_traits_baseILj1536EfS2_fS2_fjLj128EEEEELb1ELb0ELb1EEEvNS_9FwdParamsE)
        /*0608*/ 	.word	0x00000090


	//----- nvinfo : EIATTR_REGCOUNT
	.align		4
.L_266:
        /*060c*/ 	.byte	0x04, 0x2f
        /*060e*/ 	.short	(.L_268 - .L_267)
	.align		4
.L_267:
        /*0610*/ 	.word	index@(_ZN10layer_norm31ln_parallel_residual_fwd_kernelINS_13Kernel_traitsIf13__nv_bfloat16fS2_fjLj1536ELj1ELj4ELj1ELj16ENS_18Kernel_traits_baseILj1536EfS2_fS2_fjLj128EEEEELb1ELb0ELb0EEEvNS_9FwdParamsE)
        /*0614*/ 	.word	0x000000ff


	//----- nvinfo : EIATTR_FRAME_SIZE
	.align		4
.L_268:
        /*0618*/ 	.byte	0x04, 0x11
        /*061a*/ 	.short	(.L_270 - .L_269)
	.align		4
.L_269:
        /*061c*/ 	.word	index@($__internal_36_$__cuda_sm70_shflsync_bfly_p)
        /*0620*/ 	.word	0x00000000


	//----- nvinfo : EIATTR_FRAME_SIZE
	.align		4
.L_270:
        /*0624*/ 	.byte	0x04, 0x11
        /*0626*/ 	.short	(.L_272 - .L_271)
	.align		4
.L_271:
        /*0628*/ 	.word	index@(_ZN10layer_norm31ln_parallel_residual_fwd_kernelINS_13Kernel_traitsIf13__nv_bfloat16fS2_fjLj1536ELj1ELj4ELj1ELj16ENS_18Kernel_traits_baseILj1536EfS2_fS2_fjLj128EEEEELb1ELb0ELb0EEEvNS_9FwdParamsE)
        /*062c*/ 	.word	0x000000a0


	//----- nvinfo : EIATTR_REGCOUNT
	.align		4
.L_272:
        /*0630*/ 	.byte	0x04, 0x2f
        /*0632*/ 	.short	(.L_274 - .L_273)
	.align		4
.L_273:
        /*0634*/ 	.word	index@(_ZN10layer_norm31ln_parallel_residual_fwd_kernelINS_13Kernel_traitsIf13__nv_bfloat16fS2_fjLj1536ELj1ELj4ELj1ELj16ENS_18Kernel_traits_baseILj1536EfS2_fS2_fjLj128EEEEELb0ELb1ELb1EEEvNS_9FwdParamsE)
        /*0638*/ 	.word	0x000000c0


	//----- nvinfo : EIATTR_FRAME_SIZE
	.align		4
.L_274:
        /*063c*/ 	.byte	0x04, 0x11
        /*063e*/ 	.short	(.L_276 - .L_275)
	.align		4
.L_275:
        /*0640*/ 	.word	index@($__internal_35_$__cuda_sm70_shflsync_bfly_p)
        /*0644*/ 	.word	0x00000000


	//----- nvinfo : EIATTR_FRAME_SIZE
	.align		4
.L_276:
        /*0648*/ 	.byte	0x04, 0x11
        /*064a*/ 	.short	(.L_278 - .L_277)
	.align		4
.L_277:
        /*064c*/ 	.word	index@(_ZN10layer_norm31ln_parallel_residual_fwd_kernelINS_13Kernel_traitsIf13__nv_bfloat16fS2_fjLj1536ELj1ELj4ELj1ELj16ENS_18Kernel_traits_baseILj1536EfS2_fS2_fjLj128EEEEELb0ELb1ELb1EEEvNS_9FwdParamsE)
        /*0650*/ 	.word	0x00000000


	//----- nvinfo : EIATTR_REGCOUNT
	.align		4
.L_278:
        /*0654*/ 	.byte	0x04, 0x2f
        /*0656*/ 	.short	(.L_280 - .L_279)
	.align		4
.L_279:
        /*0658*/ 	.word	index@(_ZN10layer_norm31ln_parallel_residual_fwd_kernelINS_13Kernel_traitsIf13__nv_bfloat16fS2_fjLj1536ELj1ELj4ELj1ELj16ENS_18Kernel_traits_baseILj1536EfS2_fS2_fjLj128EEEEELb0ELb1ELb0EEEvNS_9FwdParamsE)
        /*065c*/ 	.word	0x000000b4


	//----- nvinfo : EIATTR_FRAME_SIZE
	.align		4
.L_280:
        /*0660*/ 	.byte	0x04, 0x11
        /*0662*/ 	.short	(.L_282 - .L_281)
	.align		4
.L_281:
        /*0664*/ 	.word	index@($__internal_34_$__cuda_sm70_shflsync_bfly_p)
        /*0668*/ 	.word	0x00000000


	//----- nvinfo : EIATTR_FRAME_SIZE
	.align		4
.L_282:
        /*066c*/ 	.byte	0x04, 0x11
        /*066e*/ 	.short	(.L_284 - .L_283)
	.align		4
.L_283:
        /*0670*/ 	.word	index@(_ZN10layer_norm31ln_parallel_residual_fwd_kernelINS_13Kernel_traitsIf13__nv_bfloat16fS2_fjLj1536ELj1ELj4ELj1ELj16ENS_18Kernel_traits_baseILj1536EfS2_fS2_fjLj128EEEEELb0ELb1ELb0EEEvNS_9FwdParamsE)
        /*0674*/ 	.word	0x00000000


	//----- nvinfo : EIATTR_REGCOUNT
	.align		4
.L_284:
        /*0678*/ 	.byte	0x04, 0x2f
        /*067a*/ 	.short	(.L_286 - .L_285)
	.align		4
.L_285:
        /*067c*/ 	.word	index@(_ZN10layer_norm31ln_parallel_residual_fwd_kernelINS_13Kernel_traitsIf13__nv_bfloat16fS2_fjLj1536ELj1ELj4ELj1ELj16ENS_18Kernel_traits_baseILj1536EfS2_fS2_fjLj128EEEEELb0ELb0ELb1EEEvNS_9FwdParamsE)
        /*0680*/ 	.word	0x000000ff


	//----- nvinfo : EIATTR_FRAME_SIZE
	.align		4
.L_286:
        /*0684*/ 	.byte	0x04, 0x11
        /*0686*/ 	.short	(.L_288 - .L_287)
	.align		4
.L_287:
        /*0688*/ 	.word	index@($__internal_33_$__cuda_sm70_shflsync_bfly_p)
        /*068c*/ 	.word	0x00000000


	//----- nvinfo : EIATTR_FRAME_SIZE
	.align		4
.L_288:
        /*0690*/ 	.byte	0x04, 0x11
        /*0692*/ 	.short	(.L_290 - .L_289)
	.align		4
.L_289:
        /*0694*/ 	.word	index@(_ZN10layer_norm31ln_parallel_residual_fwd_kernelINS_13Kernel_traitsIf13__nv_bfloat16fS2_fjLj1536ELj1ELj4ELj1ELj16ENS_18Kernel_traits_baseILj1536EfS2_fS2_fjLj128EEEEELb0ELb0ELb1EEEvNS_9FwdParamsE)
        /*0698*/ 	.word	0x00000038


	//----- nvinfo : EIATTR_REGCOUNT
	.align		4
.L_290:
        /*069c*/ 	.byte	0x04, 0x2f
        /*069e*/ 	.short	(.L_292 - .L_291)
	.align		4
.L_291:
        /*06a0*/ 	.word	index@(_ZN10layer_norm31ln_parallel_residual_fwd_kernelINS_13Kernel_traitsIf13__nv_bfloat16fS2_fjLj1536ELj1ELj4ELj1ELj16ENS_18Kernel_traits_baseILj1536EfS2_fS2_fjLj128EEEEELb0ELb0ELb0EEEvNS_9FwdParamsE)
        /*06a4*/ 	.word	0x000000ff


	//----- nvinfo : EIATTR_FRAME_SIZE
	.align		4
.L_292:
        /*06a8*/ 	.byte	0x04, 0x11
        /*06aa*/ 	.short	(.L_294 - .L_293)
	.align		4
.L_293:
        /*06ac*/ 	.word	index@($__internal_32_$__cuda_sm70_shflsync_bfly_p)
        /*06b0*/ 	.word	0x00000000


	//----- nvinfo : EIATTR_FRAME_SIZE
	.align		4
.L_294:
        /*06b4*/ 	.byte	0x04, 0x11
        /*06b6*/ 	.short	(.L_296 - .L_295)
	.align		4
.L_295:
        /*06b8*/ 	.word	index@(_ZN10layer_norm31ln_parallel_residual_fwd_kernelINS_13Kernel_traitsIf13__nv_bfloat16fS2_fjLj1536ELj1ELj4ELj1ELj16ENS_18Kernel_traits_baseILj1536EfS2_fS2_fjLj128EEEEELb0ELb0ELb0EEEvNS_9FwdParamsE)
        /*06bc*/ 	.word	0x00000048


	//----- nvinfo : EIATTR_REGCOUNT
	.align		4
.L_296:
        /*06c0*/ 	.byte	0x04, 0x2f
        /*06c2*/ 	.short	(.L_298 - .L_297)
	.align		4
.L_297:
        /*06c4*/ 	.word	index@(_ZN10layer_norm31ln_parallel_residual_fwd_kernelINS_13Kernel_traitsI13__nv_bfloat16S2_fS2_fjLj1536ELj1ELj4ELj1ELj16ENS_18Kernel_traits_baseILj1536ES2_S2_fS2_fjLj128EEEEELb1ELb1ELb1EEEvNS_9FwdParamsE)
        /*06c8*/ 	.word	0x000000a8


	//----- nvinfo : EIATTR_FRAME_SIZE
	.align		4
.L_298:
        /*06cc*/ 	.byte	0x04, 0x11
        /*06ce*/ 	.short	(.L_300 - .L_299)
	.align		4
.L_299:
        /*06d0*/ 	.word	index@($__internal_31_$__cuda_sm70_shflsync_bfly_p)
        /*06d4*/ 	.word	0x00000000


	//----- nvinfo : EIATTR_FRAME_SIZE
	.align		4
.L_300:
        /*06d8*/ 	.byte	0x04, 0x11
        /*06da*/ 	.short	(.L_302 - .L_301)
	.align		4
.L_301:
        /*06dc*/ 	.word	index@(_ZN10layer_norm31ln_parallel_residual_fwd_kernelINS_13Kernel_traitsI13__nv_bfloat16S2_fS2_fjLj1536ELj1ELj4ELj1ELj16ENS_18Kernel_traits_baseILj1536ES2_S2_fS2_fjLj128EEEEELb1ELb1ELb1EEEvNS_9FwdParamsE)
        /*06e0*/ 	.word	0x00000000


	//----- nvinfo : EIATTR_REGCOUNT
	.align		4
.L_302:
        /*06e4*/ 	.byte	0x04, 0x2f
        /*06e6*/ 	.short	(.L_304 - .L_303)
	.align		4
.L_303:
        /*06e8*/ 	.word	index@(_ZN10layer_norm31ln_parallel_residual_fwd_kernelINS_13Kernel_traitsI13__nv_bfloat16S2_fS2_fjLj1536ELj1ELj4ELj1ELj16ENS_18Kernel_traits_baseILj1536ES2_S2_fS2_fjLj128EEEEELb1ELb1ELb0EEEvNS_9FwdParamsE)
        /*06ec*/ 	.word	0x000000d9


	//----- nvinfo : EIATTR_FRAME_SIZE
	.align		4
.L_304:
        /*06f0*/ 	.byte	0x04, 0x11
        /*06f2*/ 	.short	(.L_306 - .L_305)
	.align		4
.L_305:
        /*06f4*/ 	.word	index@($__internal_30_$__cuda_sm70_shflsync_bfly_p)
        /*06f8*/ 	.word	0x00000000


	//----- nvinfo : EIATTR_FRAME_SIZE
	.align		4
.L_306:
        /*06fc*/ 	.byte	0x04, 0x11
        /*06fe*/ 	.short	(.L_308 - .L_307)
	.align		4
.L_307:
        /*0700*/ 	.word	index@(_ZN10layer_norm31ln_parallel_residual_fwd_kernelINS_13Kernel_traitsI13__nv_bfloat16S2_fS2_fjLj1536ELj1ELj4ELj1ELj16ENS_18Kernel_traits_baseILj1536ES2_S2_fS2_fjLj128EEEEELb1ELb1ELb0EEEvNS_9FwdParamsE)
        /*0704*/ 	.word	0x00000000


	//----- nvinfo : EIATTR_REGCOUNT
	.align		4
.L_308:
        /*0708*/ 	.byte	0x04, 0x2f
        /*070a*/ 	.short	(.L_310 - .L_309)
	.align		4
.L_309:
        /*070c*/ 	.word	index@(_ZN10layer_norm31ln_parallel_residual_fwd_kernelINS_13Kernel_traitsI13__nv_bfloat16S2_fS2_fjLj1536ELj1ELj4ELj1ELj16ENS_18Kernel_traits_baseILj1536ES2_S2_fS2_fjLj128EEEEELb1ELb0ELb1EEEvNS_9FwdParamsE)
        /*0710*/ 	.word	0x000000ff


	//----- nvinfo : EIATTR_FRAME_SIZE
	.align		4
.L_310:
        /*0714*/ 	.byte	0x04, 0x11
        /*0716*/ 	.short	(.L_312 - .L_311)
	.align		4
.L_311:
        /*0718*/ 	.word	index@($__internal_29_$__cuda_sm70_shflsync_bfly_p)
        /*071c*/ 	.word	0x00000000


	//----- nvinfo : EIATTR_FRAME_SIZE
	.align		4
.L_312:
        /*0720*/ 	.byte	0x04, 0x11
        /*0722*/ 	.short	(.L_314 - .L_313)
	.align		4
.L_313:
        /*0724*/ 	.word	index@(_ZN10layer_norm31ln_parallel_residual_fwd_kernelINS_13Kernel_traitsI13__nv_bfloat16S2_fS2_fjLj1536ELj1ELj4ELj1ELj16ENS_18Kernel_traits_baseILj1536ES2_S2_fS2_fjLj128EEEEELb1ELb0ELb1EEEvNS_9FwdParamsE)
        /*0728*/ 	.word	0x00000000


	//----- nvinfo : EIATTR_REGCOUNT
	.align		4
.L_314:
        /*072c*/ 	.byte	0x04, 0x2f
        /*072e*/ 	.short	(.L_316 - .L_315)
	.align		4
.L_315:
        /*0730*/ 	.word	index@(_ZN10layer_norm31ln_parallel_residual_fwd_kernelINS_13Kernel_traitsI13__nv_bfloat16S2_fS2_fjLj1536ELj1ELj4ELj1ELj16ENS_18Kernel_traits_baseILj1536ES2_S2_fS2_fjLj128EEEEELb1ELb0ELb0EEEvNS_9FwdParamsE)
        /*0734*/ 	.word	0x000000ff


	//----- nvinfo : EIATTR_FRAME_SIZE
	.align		4
.L_316:
        /*0738*/ 	.byte	0x04, 0x11
        /*073a*/ 	.short	(.L_318 - .L_317)
	.align		4
.L_317:
        /*073c*/ 	.word	index@($__internal_28_$__cuda_sm70_shflsync_bfly_p)
        /*0740*/ 	.word	0x00000000


	//----- nvinfo : EIATTR_FRAME_SIZE
	.align		4
.L_318:
        /*0744*/ 	.byte	0x04, 0x11
        /*0746*/ 	.short	(.L_320 - .L_319)
	.align		4
.L_319:
        /*0748*/ 	.word	index@(_ZN10layer_norm31ln_parallel_residual_fwd_kernelINS_13Kernel_traitsI13__nv_bfloat16S2_fS2_fjLj1536ELj1ELj4ELj1ELj16ENS_18Kernel_traits_baseILj1536ES2_S2_fS2_fjLj128EEEEELb1ELb0ELb0EEEvNS_9FwdParamsE)
        /*074c*/ 	.word	0x000000b0


	//----- nvinfo : EIATTR_REGCOUNT
	.align		4
.L_320:
        /*0750*/ 	.byte	0x04, 0x2f
        /*0752*/ 	.short	(.L_322 - .L_321)
	.align		4
.L_321:
        /*0754*/ 	.word	index@(_ZN10layer_norm31ln_parallel_residual_fwd_kernelINS_13Kernel_traitsI13__nv_bfloat16S2_fS2_fjLj1536ELj1ELj4ELj1ELj16ENS_18Kernel_traits_baseILj1536ES2_S2_fS2_fjLj128EEEEELb0ELb1ELb1EEEvNS_9FwdParamsE)
        /*0758*/ 	.word	0x000000ad


	//----- nvinfo : EIATTR_FRAME_SIZE
	.align		4
.L_322:
        /*075c*/ 	.byte	0x04, 0x11
        /*075e*/ 	.short	(.L_324 - .L_323)
	.align		4
.L_323:
        /*0760*/ 	.word	index@($__internal_27_$__cuda_sm70_shflsync_bfly_p)
        /*0764*/ 	.word	0x00000000


	//----- nvinfo : EIATTR_FRAME_SIZE
	.align		4
.L_324:
        /*0768*/ 	.byte	0x04, 0x11
        /*076a*/ 	.short	(.L_326 - .L_325)
	.align		4
.L_325:
        /*076c*/ 	.word	index@(_ZN10layer_norm31ln_parallel_residual_fwd_kernelINS_13Kernel_traitsI13__nv_bfloat16S2_fS2_fjLj1536ELj1ELj4ELj1ELj16ENS_18Kernel_traits_baseILj1536ES2_S2_fS2_fjLj128EEEEELb0ELb1ELb1EEEvNS_9FwdParamsE)
        /*0770*/ 	.word	0x00000000


	//----- nvinfo : EIATTR_REGCOUNT
	.align		4
.L_326:
        /*0774*/ 	.byte	0x04, 0x2f
        /*0776*/ 	.short	(.L_328 - .L_327)
	.align		4
.L_327:
        /*0778*/ 	.word	index@(_ZN10layer_norm31ln_parallel_residual_fwd_kernelINS_13Kernel_traitsI13__nv_bfloat16S2_fS2_fjLj1536ELj1ELj4ELj1ELj16ENS_18Kernel_traits_baseILj1536ES2_S2_fS2_fjLj128EEEEELb0ELb1ELb0EEEvNS_9FwdParamsE)
        /*077c*/ 	.word	0x000000b3


	//----- nvinfo : EIATTR_FRAME_SIZE
	.align		4
.L_328:
        /*0780*/ 	.byte	0x04, 0x11
        /*0782*/ 	.short	(.L_330 - .L_329)
	.align		4
.L_329:
        /*0784*/ 	.word	index@($__internal_26_$__cuda_sm70_shflsync_bfly_p)
        /*0788*/ 	.word	0x00000000


	//----- nvinfo : EIATTR_FRAME_SIZE
	.align		4
.L_330:
        /*078c*/ 	.byte	0x04, 0x11
        /*078e*/ 	.short	(.L_332 - .L_331)
	.align		4
.L_331:
        /*0790*/ 	.word	index@(_ZN10layer_norm31ln_parallel_residual_fwd_kernelINS_13Kernel_traitsI13__nv_bfloat16S2_fS2_fjLj1536ELj1ELj4ELj1ELj16ENS_18Kernel_traits_baseILj1536ES2_S2_fS2_fjLj128EEEEELb0ELb1ELb0EEEvNS_9FwdParamsE)
        /*0794*/ 	.word	0x00000000


	//----- nvinfo : EIATTR_REGCOUNT
	.align		4
.L_332:
        /*0798*/ 	.byte	0x04, 0x2f
        /*079a*/ 	.short	(.L_334 - .L_333)
	.align		4
.L_333:
        /*079c*/ 	.word	index@(_ZN10layer_norm31ln_parallel_residual_fwd_kernelINS_13Kernel_traitsI13__nv_bfloat16S2_fS2_fjLj1536ELj1ELj4ELj1ELj16ENS_18Kernel_traits_baseILj1536ES2_S2_fS2_fjLj128EEEEELb0ELb0ELb1EEEvNS_9FwdParamsE)
        /*07a0*/ 	.word	0x000000fe


	//----- nvinfo : EIATTR_FRAME_SIZE
	.align		4
.L_334:
        /*07a4*/ 	.byte	0x04, 0x11
        /*07a6*/ 	.short	(.L_336 - .L_335)
	.align		4
.L_335:
        /*07a8*/ 	.word	index@($__internal_25_$__cuda_sm70_shflsync_bfly_p)
        /*07ac*/ 	.word	0x00000000


	//----- nvinfo : EIATTR_FRAME_SIZE
	.align		4
.L_336:
        /*07b0*/ 	.byte	0x04, 0x11
        /*07b2*/ 	.short	(.L_338 - .L_337)
	.align		4
.L_337:
        /*07b4*/ 	.word	index@(_ZN10layer_norm31ln_parallel_residual_fwd_kernelINS_13Kernel_traitsI13__nv_bfloat16S2_fS2_fjLj1536ELj1ELj4ELj1ELj16ENS_18Kernel_traits_baseILj1536ES2_S2_fS2_fjLj128EEEEELb0ELb0ELb1EEEvNS_9FwdParamsE)
        /*07b8*/ 	.word	0x00000000


	//----- nvinfo : EIATTR_REGCOUNT
	.align		4
.L_338:
        /*07bc*/ 	.byte	0x04, 0x2f
        /*07be*/ 	.short	(.L_340 - .L_339)
	.align		4
.L_339:
        /*07c0*/ 	.word	index@(_ZN10layer_norm31ln_parallel_residual_fwd_kernelINS_13Kernel_traitsI13__nv_bfloat16S2_fS2_fjLj1536ELj1ELj4ELj1ELj16ENS_18Kernel_traits_baseILj1536ES2_S2_fS2_fjLj128EEEEELb0ELb0ELb0EEEvNS_9FwdParamsE)
        /*07c4*/ 	.word	0x000000ff


	//----- nvinfo : EIATTR_FRAME_SIZE
	.align		4
.L_340:
        /*07c8*/ 	.byte	0x04, 0x11
        /*07ca*/ 	.short	(.L_342 - .L_341)
	.align		4
.L_341:
        /*07cc*/ 	.word	index@($__internal_24_$__cuda_sm70_shflsync_bfly_p)
        /*07d0*/ 	.word	0x00000000


	//----- nvinfo : EIATTR_FRAME_SIZE
	.align		4
.L_342:
        /*07d4*/ 	.byte	0x04, 0x11
        /*07d6*/ 	.short	(.L_344 - .L_343)
	.align		4
.L_343:
        /*07d8*/ 	.word	index@(_ZN10layer_norm31ln_parallel_residual_fwd_kernelINS_13Kernel_traitsI13__nv_bfloat16S2_fS2_fjLj1536ELj1ELj4ELj1ELj16ENS_18Kernel_traits_baseILj1536ES2_S2_fS2_fjLj128EEEEELb0ELb0ELb0EEEvNS_9FwdParamsE)
        /*07dc*/ 	.word	0x00000050


	//----- nvinfo : EIATTR_REGCOUNT
	.align		4
.L_344:
        /*07e0*/ 	.byte	0x04, 0x2f
        /*07e2*/ 	.short	(.L_346 - .L_345)
	.align		4
.L_345:
        /*07e4*/ 	.word	index@(_ZN10layer_norm31ln_parallel_residual_fwd_kernelINS_13Kernel_traitsIf13__nv_bfloat16S2_S2_fjLj1536ELj1ELj4ELj1ELj16ENS_18Kernel_traits_baseILj1536EfS2_S2_S2_fjLj128EEEEELb1ELb1ELb1EEEvNS_9FwdParamsE)
        /*07e8*/ 	.word	0x000000e5


	//----- nvinfo : EIATTR_FRAME_SIZE
	.align		4
.L_346:
        /*07ec*/ 	.byte	0x04, 0x11
        /*07ee*/ 	.short	(.L_348 - .L_347)
	.align		4
.L_347:
        /*07f0*/ 	.word	index@($__internal_23_$__cuda_sm70_shflsync_bfly_p)
        /*07f4*/ 	.word	0x00000000


	//----- nvinfo : EIATTR_FRAME_SIZE
	.align		4
.L_348:
        /*07f8*/ 	.byte	0x04, 0x11
        /*07fa*/ 	.short	(.L_350 - .L_349)
	.align		4
.L_349:
        /*07fc*/ 	.word	index@(_ZN10layer_norm31ln_parallel_residual_fwd_kernelINS_13Kernel_traitsIf13__nv_bfloat16S2_S2_fjLj1536ELj1ELj4ELj1ELj16ENS_18Kernel_traits_baseILj1536EfS2_S2_S2_fjLj128EEEEELb1ELb1ELb1EEEvNS_9FwdParamsE)
        /*0800*/ 	.word	0x00000000


	//----- nvinfo : EIATTR_REGCOUNT
	.align		4
.L_350:
        /*0804*/ 	.byte	0x04, 0x2f
        /*0806*/ 	.short	(.L_352 - .L_351)
	.align		4
.L_351:
        /*0808*/ 	.word	index@(_ZN10layer_norm31ln_parallel_residual_fwd_kernelINS_13Kernel_traitsIf13__nv_bfloat16S2_S2_fjLj1536ELj1ELj4ELj1ELj16ENS_18Kernel_traits_baseILj1536EfS2_S2_S2_fjLj128EEEEELb1ELb1ELb0EEEvNS_9FwdParamsE)
        /*080c*/ 	.word	0x000000d6


	//----- nvinfo : EIATTR_FRAME_SIZE
	.align		4
.L_352:
        /*0810*/ 	.byte	0x04, 0x11
        /*0812*/ 	.short	(.L_354 - .L_353)
	.align		4
.L_353:
        /*0814*/ 	.word	index@($__internal_22_$__cuda_sm70_shflsync_bfly_p)
        /*0818*/ 	.word	0x00000000


	//----- nvinfo : EIATTR_FRAME_SIZE
	.align		4
.L_354:
        /*081c*/ 	.byte	0x04, 0x11
        /*081e*/ 	.short	(.L_356 - .L_355)
	.align		4
.L_355:
        /*0820*/ 	.word	index@(_ZN10layer_norm31ln_parallel_residual_fwd_kernelINS_13Kernel_traitsIf13__nv_bfloat16S2_S2_fjLj1536ELj1ELj4ELj1ELj16ENS_18Kernel_traits_baseILj1536EfS2_S2_S2_fjLj128EEEEELb1ELb1ELb0EEEvNS_9FwdParamsE)
        /*0824*/ 	.word	0x00000000


	//----- nvinfo : EIATTR_REGCOUNT
	.align		4
.L_356:
        /*0828*/ 	.byte	0x04, 0x2f
        /*082a*/ 	.short	(.L_358 - .L_357)
	.align		4
.L_357:
        /*082c*/ 	.word	index@(_ZN10layer_norm31ln_parallel_residual_fwd_kernelINS_13Kernel_traitsIf13__nv_bfloat16S2_S2_fjLj1536ELj1ELj4ELj1ELj16ENS_18Kernel_traits_baseILj1536EfS2_S2_S2_fjLj128EEEEELb1ELb0ELb1EEEvNS_9FwdParamsE)
        /*0830*/ 	.word	0x000000ff


	//----- nvinfo : EIATTR_FRAME_SIZE
	.align		4
.L_358:
        /*0834*/ 	.byte	0x04, 0x11
        /*0836*/ 	.short	(.L_360 - .L_359)
	.align		4
.L_359:
        /*0838*/ 	.word	index@($__internal_21_$__cuda_sm70_shflsync_bfly_p)
        /*083c*/ 	.word	0x00000000


	//----- nvinfo : EIATTR_FRAME_SIZE
	.align		4
.L_360:
        /*0840*/ 	.byte	0x04, 0x11
        /*0842*/ 	.short	(.L_362 - .L_361)
	.align		4
.L_361:
        /*0844*/ 	.word	index@(_ZN10layer_norm31ln_parallel_residual_fwd_kernelINS_13Kernel_traitsIf13__nv_bfloat16S2_S2_fjLj1536ELj1ELj4ELj1ELj16ENS_18Kernel_traits_baseILj1536EfS2_S2_S2_fjLj128EEEEELb1ELb0ELb1EEEvNS_9FwdParamsE)
        /*0848*/ 	.word	0x00000080


	//----- nvinfo : EIATTR_REGCOUNT
	.align		4
.L_362:
        /*084c*/ 	.byte	0x04, 0x2f
        /*084e*/ 	.short	(.L_364 - .L_363)
	.align		4
.L_363:
        /*0850*/ 	.word	index@(_ZN10layer_norm31ln_parallel_residual_fwd_kernelINS_13Kernel_traitsIf13__nv_bfloat16S2_S2_fjLj1536ELj1ELj4ELj1ELj16ENS_18Kernel_traits_baseILj1536EfS2_S2_S2_fjLj128EEEEELb1ELb0ELb0EEEvNS_9FwdParamsE)
        /*0854*/ 	.word	0x000000ff


	//----- nvinfo : EIATTR_FRAME_SIZE
	.align		4
.L_364:
        /*0858*/ 	.byte	0x04, 0x11
        /*085a*/ 	.short	(.L_366 - .L_365)
	.align		4
.L_365:
        /*085c*/ 	.word	index@($__internal_20_$__cuda_sm70_shflsync_bfly_p)
        /*0860*/ 	.word	0x00000000


	//----- nvinfo : EIATTR_FRAME_SIZE
	.align		4
.L_366:
        /*0864*/ 	.byte	0x04, 0x11
        /*0866*/ 	.short	(.L_368 - .L_367)
	.align		4
.L_367:
        /*0868*/ 	.word	index@(_ZN10layer_norm31ln_parallel_residual_fwd_kernelINS_13Kernel_traitsIf13__nv_bfloat16S2_S2_fjLj1536ELj1ELj4ELj1ELj16ENS_18Kernel_traits_baseILj1536EfS2_S2_S2_fjLj128EEEEELb1ELb0ELb0EEEvNS_9FwdParamsE)
        /*086c*/ 	.word	0x00000090


	//----- nvinfo : EIATTR_REGCOUNT
	.align		4
.L_368:
        /*0870*/ 	.byte	0x04, 0x2f
        /*0872*/ 	.short	(.L_370 - .L_369)
	.align		4
.L_369:
        /*0874*/ 	.word	index@(_ZN10layer_norm31ln_parallel_residual_fwd_kernelINS_13Kernel_traitsIf13__nv_bfloat16S2_S2_fjLj1536ELj1ELj4ELj1ELj16ENS_18Kernel_traits_baseILj1536EfS2_S2_S2_fjLj128EEEEELb0ELb1ELb1EEEvNS_9FwdParamsE)
        /*0878*/ 	.word	0x000000b3


	//----- nvinfo : EIATTR_FRAME_SIZE
	.align		4
.L_370:
        /*087c*/ 	.byte	0x04, 0x11
        /*087e*/ 	.short	(.L_372 - .L_371)
	.align		4
.L_371:
        /*0880*/ 	.word	index@($__internal_19_$__cuda_sm70_shflsync_bfly_p)
        /*0884*/ 	.word	0x00000000


	//----- nvinfo : EIATTR_FRAME_SIZE
	.align		4
.L_372:
        /*0888*/ 	.byte	0x04, 0x11
        /*088a*/ 	.short	(.L_374 - .L_373)
	.align		4
.L_373:
        /*088c*/ 	.word	index@(_ZN10layer_norm31ln_parallel_residual_fwd_kernelINS_13Kernel_traitsIf13__nv_bfloat16S2_S2_fjLj1536ELj1ELj4ELj1ELj16ENS_18Kernel_traits_baseILj1536EfS2_S2_S2_fjLj128EEEEELb0ELb1ELb1EEEvNS_9FwdParamsE)
        /*0890*/ 	.word	0x00000000


	//----- nvinfo : EIATTR_REGCOUNT
	.align		4
.L_374:
        /*0894*/ 	.byte	0x04, 0x2f
        /*0896*/ 	.short	(.L_376 - .L_375)
	.align		4
.L_375:
        /*0898*/ 	.word	index@(_ZN10layer_norm31ln_parallel_residual_fwd_kernelINS_13Kernel_traitsIf13__nv_bfloat16S2_S2_fjLj1536ELj1ELj4ELj1ELj16ENS_18Kernel_traits_baseILj1536EfS2_S2_S2_fjLj128EEEEELb0ELb1ELb0EEEvNS_9FwdParamsE)
        /*089c*/ 	.word	0x000000b3


	//----- nvinfo : EIATTR_FRAME_SIZE
	.align		4
.L_376:
        /*08a0*/ 	.byte	0x04, 0x11
        /*08a2*/ 	.short	(.L_378 - .L_377)
	.align		4
.L_377:
        /*08a4*/ 	.word	index@($__internal_18_$__cuda_sm70_shflsync_bfly_p)
        /*08a8*/ 	.word	0x00000000


	//----- nvinfo : EIATTR_FRAME_SIZE
	.align		4
.L_378:
        /*08ac*/ 	.byte	0x04, 0x11
        /*08ae*/ 	.short	(.L_380 - .L_379)
	.align		4
.L_379:
        /*08b0*/ 	.word	index@(_ZN10layer_norm31ln_parallel_residual_fwd_kernelINS_13Kernel_traitsIf13__nv_bfloat16S2_S2_fjLj1536ELj1ELj4ELj1ELj16ENS_18Kernel_traits_baseILj1536EfS2_S2_S2_fjLj128EEEEELb0ELb1ELb0EEEvNS_9FwdParamsE)
        /*08b4*/ 	.word	0x00000000


	//----- nvinfo : EIATTR_REGCOUNT
	.align		4
.L_380:
        /*08b8*/ 	.byte	0x04, 0x2f
        /*08ba*/ 	.short	(.L_382 - .L_381)
	.align		4
.L_381:
        /*08bc*/ 	.word	index@(_ZN10layer_norm31ln_parallel_residual_fwd_kernelINS_13Kernel_traitsIf13__nv_bfloat16S2_S2_fjLj1536ELj1ELj4ELj1ELj16ENS_18Kernel_traits_baseILj1536EfS2_S2_S2_fjLj128EEEEELb0ELb0ELb1EEEvNS_9FwdParamsE)
        /*08c0*/ 	.word	0x000000ff


	//----- nvinfo : EIATTR_FRAME_SIZE
	.align		4
.L_382:
        /*08c4*/ 	.byte	0x04, 0x11
        /*08c6*/ 	.short	(.L_384 - .L_383)
	.align		4
.L_383:
        /*08c8*/ 	.word	index@($__internal_17_$__cuda_sm70_shflsync_bfly_p)
        /*08cc*/ 	.word	0x00000000


	//----- nvinfo : EIATTR_FRAME_SIZE
	.align		4
.L_384:
        /*08d0*/ 	.byte	0x04, 0x11
        /*08d2*/ 	.short	(.L_386 - .L_385)
	.align		4
.L_385:
        /*08d4*/ 	.word	index@(_ZN10layer_norm31ln_parallel_residual_fwd_kernelINS_13Kernel_traitsIf13__nv_bfloat16S2_S2_fjLj1536ELj1ELj4ELj1ELj16ENS_18Kernel_traits_baseILj1536EfS2_S2_S2_fjLj128EEEEELb0ELb0ELb1EEEvNS_9FwdParamsE)
        /*08d8*/ 	.word	0x00000040


	//----- nvinfo : EIATTR_REGCOUNT
	.align		4
.L_386:
        /*08dc*/ 	.byte	0x04, 0x2f
        /*08de*/ 	.short	(.L_388 - .L_387)
	.align		4
.L_387:
        /*08e0*/ 	.word	index@(_ZN10layer_norm31ln_parallel_residual_fwd_kernelINS_13Kernel_traitsIf13__nv_bfloat16S2_S2_fjLj1536ELj1ELj4ELj1ELj16ENS_18Kernel_traits_baseILj1536EfS2_S2_S2_fjLj128EEEEELb0ELb0ELb0EEEvNS_9FwdParamsE)
        /*08e4*/ 	.word	0x000000ff


	//----- nvinfo : EIATTR_FRAME_SIZE
	.align		4
.L_388:
        /*08e8*/ 	.byte	0x04, 0x11
        /*08ea*/ 	.short	(.L_390 - .L_389)
	.align		4
.L_389:
        /*08ec*/ 	.word	index@($__internal_16_$__cuda_sm70_shflsync_bfly_p)
        /*08f0*/ 	.word	0x00000000


	//----- nvinfo : EIATTR_FRAME_SIZE
	.align		4
.L_390:
        /*08f4*/ 	.byte	0x04, 0x11
        /*08f6*/ 	.short	(.L_392 - .L_391)
	.align		4
.L_391:
        /*08f8*/ 	.word	index@(_ZN10layer_norm31ln_parallel_residual_fwd_kernelINS_13Kernel_traitsIf13__nv_bfloat16S2_S2_fjLj1536ELj1ELj4ELj1ELj16ENS_18Kernel_traits_baseILj1536EfS2_S2_S2_fjLj128EEEEELb0ELb0ELb0EEEvNS_9FwdParamsE)
        /*08fc*/ 	.word	0x00000050


	//----- nvinfo : EIATTR_REGCOUNT
	.align		4
.L_392:
        /*0900*/ 	.byte	0x04, 0x2f
        /*0902*/ 	.short	(.L_394 - .L_393)
	.align		4
.L_393:
        /*0904*/ 	.word	index@(_ZN10layer_norm31ln_parallel_residual_fwd_kernelINS_13Kernel_traitsI6__halfS2_S2_S2_fjLj1536ELj1ELj4ELj1ELj16ENS_18Kernel_traits_baseILj1536ES2_S2_S2_S2_fjLj128EEEEELb1ELb1ELb1EEEvNS_9FwdParamsE)
        /*0908*/ 	.word	0x000000a8


	//----- nvinfo : EIATTR_FRAME_SIZE
	.align		4
.L_394:
        /*090c*/ 	.byte	0x04, 0x11
        /*090e*/ 	.short	(.L_396 - .L_395)
	.align		4
.L_395:
        /*0910*/ 	.word	index@($__internal_15_$__cuda_sm70_shflsync_bfly_p)
        /*0914*/ 	.word	0x00000000


	//----- nvinfo : EIATTR_FRAME_SIZE
	.align		4
.L_396:
        /*0918*/ 	.byte	0x04, 0x11
        /*091a*/ 	.short	(.L_398 - .L_397)
	.align		4
.L_397:
        /*091c*/ 	.word	index@(_ZN10layer_norm31ln_parallel_residual_fwd_kernelINS_13Kernel_traitsI6__halfS2_S2_S2_fjLj1536ELj1ELj4ELj1ELj16ENS_18Kernel_traits_baseILj1536ES2_S2_S2_S2_fjLj128EEEEELb1ELb1ELb1EEEvNS_9FwdParamsE)
        /*0920*/ 	.word	0x00000000


	//----- nvinfo : EIATTR_REGCOUNT
	.align		4
.L_398:
        /*0924*/ 	.byte	0x04, 0x2f
        /*0926*/ 	.short	(.L_400 - .L_399)
	.align		4
.L_399:
        /*0928*/ 	.word	index@(_ZN10layer_norm31ln_parallel_residual_fwd_kernelINS_13Kernel_traitsI6__halfS2_S2_S2_fjLj1536ELj1ELj4ELj1ELj16ENS_18Kernel_traits_baseILj1536ES2_S2_S2_S2_fjLj128EEEEELb1ELb1ELb0EEEvNS_9FwdParamsE)
        /*092c*/ 	.word	0x000000d7


	//----- nvinfo : EIATTR_FRAME_SIZE
	.align		4
.L_400:
        /*0930*/ 	.byte	0x04, 0x11
        /*0932*/ 	.short	(.L_402 - .L_401)
	.align		4
.L_401:
        /*0934*/ 	.word	index@($__internal_14_$__cuda_sm70_shflsync_bfly_p)
        /*0938*/ 	.word	0x00000000


	//----- nvinfo : EIATTR_FRAME_SIZE
	.align		4
.L_402:
        /*093c*/ 	.byte	0x04, 0x11
        /*093e*/ 	.short	(.L_404 - .L_403)
	.align		4
.L_403:
        /*0940*/ 	.word	index@(_ZN10layer_norm31ln_parallel_residual_fwd_kernelINS_13Kernel_traitsI6__halfS2_S2_S2_fjLj1536ELj1ELj4ELj1ELj16ENS_18Kernel_traits_baseILj1536ES2_S2_S2_S2_fjLj128EEEEELb1ELb1ELb0EEEvNS_9FwdParamsE)
        /*0944*/ 	.word	0x00000000


	//----- nvinfo : EIATTR_REGCOUNT
	.align		4
.L_404:
        /*0948*/ 	.byte	0x04, 0x2f
        /*094a*/ 	.short	(.L_406 - .L_405)
	.align		4
.L_405:
        /*094c*/ 	.word	index@(_ZN10layer_norm31ln_parallel_residual_fwd_kernelINS_13Kernel_traitsI6__halfS2_S2_S2_fjLj1536ELj1ELj4ELj1ELj16ENS_18Kernel_traits_baseILj1536ES2_S2_S2_S2_fjLj128EEEEELb1ELb0ELb1EEEvNS_9FwdParamsE)
        /*0950*/ 	.word	0x000000fc


	//----- nvinfo : EIATTR_FRAME_SIZE
	.align		4
.L_406:
        /*0954*/ 	.byte	0x04, 0x11
        /*0956*/ 	.short	(.L_408 - .L_407)
	.align		4
.L_407:
        /*0958*/ 	.word	index@($__internal_13_$__cuda_sm70_shflsync_bfly_p)
        /*095c*/ 	.word	0x00000000


	//----- nvinfo : EIATTR_FRAME_SIZE
	.align		4
.L_408:
        /*0960*/ 	.byte	0x04, 0x11
        /*0962*/ 	.short	(.L_410 - .L_409)
	.align		4
.L_409:
        /*0964*/ 	.word	index@(_ZN10layer_norm31ln_parallel_residual_fwd_kernelINS_13Kernel_traitsI6__halfS2_S2_S2_fjLj1536ELj1ELj4ELj1ELj16ENS_18Kernel_traits_baseILj1536ES2_S2_S2_S2_fjLj128EEEEELb1ELb0ELb1EEEvNS_9FwdParamsE)
        /*0968*/ 	.word	0x00000000


	//----- nvinfo : EIATTR_REGCOUNT
	.align		4
.L_410:
        /*096c*/ 	.byte	0x04, 0x2f
        /*096e*/ 	.short	(.L_412 - .L_411)
	.align		4
.L_411:
        /*0970*/ 	.word	index@(_ZN10layer_norm31ln_parallel_residual_fwd_kernelINS_13Kernel_traitsI6__halfS2_S2_S2_fjLj1536ELj1ELj4ELj1ELj16ENS_18Kernel_traits_baseILj1536ES2_S2_S2_S2_fjLj128EEEEELb1ELb0ELb0EEEvNS_9FwdParamsE)
        /*0974*/ 	.word	0x000000ff


	//----- nvinfo : EIATTR_FRAME_SIZE
	.align		4
.L_412:
        /*0978*/ 	.byte	0x04, 0x11
        /*097a*/ 	.short	(.L_414 - .L_413)
	.align		4
.L_413:
        /*097c*/ 	.word	index@($__internal_12_$__cuda_sm70_shflsync_bfly_p)
        /*0980*/ 	.word	0x00000000


	//----- nvinfo : EIATTR_FRAME_SIZE
	.align		4
.L_414:
        /*0984*/ 	.byte	0x04, 0x11
        /*0986*/ 	.short	(.L_416 - .L_415)
	.align		4
.L_415:
        /*0988*/ 	.word	index@(_ZN10layer_norm31ln_parallel_residual_fwd_kernelINS_13Kernel_traitsI6__halfS2_S2_S2_fjLj1536ELj1ELj4ELj1ELj16ENS_18Kernel_traits_baseILj1536ES2_S2_S2_S2_fjLj128EEEEELb1ELb0ELb0EEEvNS_9FwdParamsE)
        /*098c*/ 	.word	0x000000a0


	//----- nvinfo : EIATTR_REGCOUNT
	.align		4
.L_416:
        /*0990*/ 	.byte	0x04, 0x2f
        /*0992*/ 	.short	(.L_418 - .L_417)
	.align		4
.L_417:
        /*0994*/ 	.word	index@(_ZN10layer_norm31ln_parallel_residual_fwd_kernelINS_13Kernel_traitsI6__halfS2_S2_S2_fjLj1536ELj1ELj4ELj1ELj16ENS_18Kernel_traits_baseILj1536ES2_S2_S2_S2_fjLj128EEEEELb0ELb1ELb1EEEvNS_9FwdParamsE)
        /*0998*/ 	.word	0x000000a4


	//----- nvinfo : EIATTR_FRAME_SIZE
	.align		4
.L_418:
        /*099c*/ 	.byte	0x04, 0x11
        /*099e*/ 	.short	(.L_420 - .L_419)
	.align		4
.L_419:
        /*09a0*/ 	.word	index@($__internal_11_$__cuda_sm70_shflsync_bfly_p)
        /*09a4*/ 	.word	0x00000000


	//----- nvinfo : EIATTR_FRAME_SIZE
	.align		4
.L_420:
        /*09a8*/ 	.byte	0x04, 0x11
        /*09aa*/ 	.short	(.L_422 - .L_421)
	.align		4
.L_421:
        /*09ac*/ 	.word	index@(_ZN10layer_norm31ln_parallel_residual_fwd_kernelINS_13Kernel_traitsI6__halfS2_S2_S2_fjLj1536ELj1ELj4ELj1ELj16ENS_18Kernel_traits_baseILj1536ES2_S2_S2_S2_fjLj128EEEEELb0ELb1ELb1EEEvNS_9FwdParamsE)
        /*09b0*/ 	.word	0x00000000


	//----- nvinfo : EIATTR_REGCOUNT
	.align		4
.L_422:
        /*09b4*/ 	.byte	0x04, 0x2f
        /*09b6*/ 	.short	(.L_424 - .L_423)
	.align		4
.L_423:
        /*09b8*/ 	.word	index@(_ZN10layer_norm31ln_parallel_residual_fwd_kernelINS_13Kernel_traitsI6__halfS2_S2_S2_fjLj1536ELj1ELj4ELj1ELj16ENS_18Kernel_traits_baseILj1536ES2_S2_S2_S2_fjLj128EEEEELb0ELb1ELb0EEEvNS_9FwdParamsE)
        /*09bc*/ 	.word	0x000000b3


	//----- nvinfo : EIATTR_FRAME_SIZE
	.align		4
.L_424:
        /*09c0*/ 	.byte	0x04, 0x11
        /*09c2*/ 	.short	(.L_426 - .L_425)
	.align		4
.L_425:
        /*09c4*/ 	.word	index@($__internal_10_$__cuda_sm70_shflsync_bfly_p)
        /*09c8*/ 	.word	0x00000000


	//----- nvinfo : EIATTR_FRAME_SIZE
	.align		4
.L_426:
        /*09cc*/ 	.byte	0x04, 0x11
        /*09ce*/ 	.short	(.L_428 - .L_427)
	.align		4
.L_427:
        /*09d0*/ 	.word	index@(_ZN10layer_norm31ln_parallel_residual_fwd_kernelINS_13Kernel_traitsI6__halfS2_S2_S2_fjLj1536ELj1ELj4ELj1ELj16ENS_18Kernel_traits_baseILj1536ES2_S2_S2_S2_fjLj128EEEEELb0ELb1ELb0EEEvNS_9FwdParamsE)
        /*09d4*/ 	.word	0x00000000


	//----- nvinfo : EIATTR_REGCOUNT
	.align		4
.L_428:
        /*09d8*/ 	.byte	0x04, 0x2f
        /*09da*/ 	.short	(.L_430 - .L_429)
	.align		4
.L_429:
        /*09dc*/ 	.word	index@(_ZN10layer_norm31ln_parallel_residual_fwd_kernelINS_13Kernel_traitsI6__halfS2_S2_S2_fjLj1536ELj1ELj4ELj1ELj16ENS_18Kernel_traits_baseILj1536ES2_S2_S2_S2_fjLj128EEEEELb0ELb0ELb1EEEvNS_9FwdParamsE)
        /*09e0*/ 	.word	0x000000ff


	//----- nvinfo : EIATTR_FRAME_SIZE
	.align		4
.L_430:
        /*09e4*/ 	.byte	0x04, 0x11
        /*09e6*/ 	.short	(.L_432 - .L_431)
	.align		4
.L_431:
        /*09e8*/ 	.word	index@($__internal_9_$__cuda_sm70_shflsync_bfly_p)
        /*09ec*/ 	.word	0x00000000


	//----- nvinfo : EIATTR_FRAME_SIZE
	.align		4
.L_432:
        /*09f0*/ 	.byte	0x04, 0x11
        /*09f2*/ 	.short	(.L_434 - .L_433)
	.align		4
.L_433:
        /*09f4*/ 	.word	index@(_ZN10layer_norm31ln_parallel_residual_fwd_kernelINS_13Kernel_traitsI6__halfS2_S2_S2_fjLj1536ELj1ELj4ELj1ELj16ENS_18Kernel_traits_baseILj1536ES2_S2_S2_S2_fjLj128EEEEELb0ELb0ELb1EEEvNS_9FwdParamsE)
        /*09f8*/ 	.word	0x00000000


	//----- nvinfo : EIATTR_REGCOUNT
	.align		4
.L_434:
        /*09fc*/ 	.byte	0x04, 0x2f
        /*09fe*/ 	.short	(.L_436 - .L_435)
	.align		4
.L_435:
        /*0a00*/ 	.word	index@(_ZN10layer_norm31ln_parallel_residual_fwd_kernelINS_13Kernel_traitsI6__halfS2_S2_S2_fjLj1536ELj1ELj4ELj1ELj16ENS_18Kernel_traits_baseILj1536ES2_S2_S2_S2_fjLj128EEEEELb0ELb0ELb0EEEvNS_9FwdParamsE)
        /*0a04*/ 	.word	0x000000ff


	//----- nvinfo : EIATTR_FRAME_SIZE
	.align		4
.L_436:
        /*0a08*/ 	.byte	0x04, 0x11
        /*0a0a*/ 	.short	(.L_438 - .L_437)
	.align		4
.L_437:
        /*0a0c*/ 	.word	index@($__internal_8_$__cuda_sm70_shflsync_bfly_p)
        /*0a10*/ 	.word	0x00000000


	//----- nvinfo : EIATTR_FRAME_SIZE
	.align		4
.L_438:
        /*0a14*/ 	.byte	0x04, 0x11
        /*0a16*/ 	.short	(.L_440 - .L_439)
	.align		4
.L_439:
        /*0a18*/ 	.word	index@(_ZN10layer_norm31ln_parallel_residual_fwd_kernelINS_13Kernel_traitsI6__halfS2_S2_S2_fjLj1536ELj1ELj4ELj1ELj16ENS_18Kernel_traits_baseILj1536ES2_S2_S2_S2_fjLj128EEEEELb0ELb0ELb0EEEvNS_9FwdParamsE)
        /*0a1c*/ 	.word	0x00000058


	//----- nvinfo : EIATTR_REGCOUNT
	.align		4
.L_440:
        /*0a20*/ 	.byte	0x04, 0x2f
        /*0a22*/ 	.short	(.L_442 - .L_441)
	.align		4
.L_441:
        /*0a24*/ 	.word	index@(_ZN10layer_norm31ln_parallel_residual_fwd_kernelINS_13Kernel_traitsI13__nv_bfloat16S2_S2_S2_fjLj1536ELj1ELj4ELj1ELj16ENS_18Kernel_traits_baseILj1536ES2_S2_S2_S2_fjLj128EEEEELb1ELb1ELb1EEEvNS_9FwdParamsE)
        /*0a28*/ 	.word	0x000000a8


	//----- nvinfo : EIATTR_FRAME_SIZE
	.align		4
.L_442:
        /*0a2c*/ 	.byte	0x04, 0x11
        /*0a2e*/ 	.short	(.L_444 - .L_443)
	.align		4
.L_443:
        /*0a30*/ 	.word	index@($__internal_7_$__cuda_sm70_shflsync_bfly_p)
        /*0a34*/ 	.word	0x00000000


	//----- nvinfo : EIATTR_FRAME_SIZE
	.align		4
.L_444:
        /*0a38*/ 	.byte	0x04, 0x11
        /*0a3a*/ 	.short	(.L_446 - .L_445)
	.align		4
.L_445:
        /*0a3c*/ 	.word	index@(_ZN10layer_norm31ln_parallel_residual_fwd_kernelINS_13Kernel_traitsI13__nv_bfloat16S2_S2_S2_fjLj1536ELj1ELj4ELj1ELj16ENS_18Kernel_traits_baseILj1536ES2_S2_S2_S2_fjLj128EEEEELb1ELb1ELb1EEEvNS_9FwdParamsE)
        /*0a40*/ 	.word	0x00000000


	//----- nvinfo : EIATTR_REGCOUNT
	.align		4
.L_446:
        /*0a44*/ 	.byte	0x04, 0x2f
        /*0a46*/ 	.short	(.L_448 - .L_447)
	.align		4
.L_447:
        /*0a48*/ 	.word	index@(_ZN10layer_norm31ln_parallel_residual_fwd_kernelINS_13Kernel_traitsI13__nv_bfloat16S2_S2_S2_fjLj1536ELj1ELj4ELj1ELj16ENS_18Kernel_traits_baseILj1536ES2_S2_S2_S2_fjLj128EEEEELb1ELb1ELb0EEEvNS_9FwdParamsE)
        /*0a4c*/ 	.word	0x000000d7


	//----- nvinfo : EIATTR_FRAME_SIZE
	.align		4
.L_448:
        /*0a50*/ 	.byte	0x04, 0x11
        /*0a52*/ 	.short	(.L_450 - .L_449)
	.align		4
.L_449:
        /*0a54*/ 	.word	index@($__internal_6_$__cuda_sm70_shflsync_bfly_p)
        /*0a58*/ 	.word	0x00000000


	//----- nvinfo : EIATTR_FRAME_SIZE
	.align		4
.L_450:
        /*0a5c*/ 	.byte	0x04, 0x11
        /*0a5e*/ 	.short	(.L_452 - .L_451)
	.align		4
.L_451:
        /*0a60*/ 	.word	index@(_ZN10layer_norm31ln_parallel_residual_fwd_kernelINS_13Kernel_traitsI13__nv_bfloat16S2_S2_S2_fjLj1536ELj1ELj4ELj1ELj16ENS_18Kernel_traits_baseILj1536ES2_S2_S2_S2_fjLj128EEEEELb1ELb1ELb0EEEvNS_9FwdParamsE)
        /*0a64*/ 	.word	0x00000000


	//----- nvinfo : EIATTR_REGCOUNT
	.align		4
.L_452:
        /*0a68*/ 	.byte	0x04, 0x2f
        /*0a6a*/ 	.short	(.L_454 - .L_453)
	.align		4
.L_453:
        /*0a6c*/ 	.word	index@(_ZN10layer_norm31ln_parallel_residual_fwd_kernelINS_13Kernel_traitsI13__nv_bfloat16S2_S2_S2_fjLj1536ELj1ELj4ELj1ELj16ENS_18Kernel_traits_baseILj1536ES2_S2_S2_S2_fjLj128EEEEELb1ELb0ELb1EEEvNS_9FwdParamsE)
        /*0a70*/ 	.word	0x000000fb


	//----- nvinfo : EIATTR_FRAME_SIZE
	.align		4
.L_454:
        /*0a74*/ 	.byte	0x04, 0x11
        /*0a76*/ 	.short	(.L_456 - .L_455)
	.align		4
.L_455:
        /*0a78*/ 	.word	index@($__internal_5_$__cuda_sm70_shflsync_bfly_p)
        /*0a7c*/ 	.word	0x00000000


	//----- nvinfo : EIATTR_FRAME_SIZE
	.align		4
.L_456:
        /*0a80*/ 	.byte	0x04, 0x11
        /*0a82*/ 	.short	(.L_458 - .L_457)
	.align		4
.L_457:
        /*0a84*/ 	.word	index@(_ZN10layer_norm31ln_parallel_residual_fwd_kernelINS_13Kernel_traitsI13__nv_bfloat16S2_S2_S2_fjLj1536ELj1ELj4ELj1ELj16ENS_18Kernel_traits_baseILj1536ES2_S2_S2_S2_fjLj128EEEEELb1ELb0ELb1EEEvNS_9FwdParamsE)
        /*0a88*/ 	.word	0x00000000


	//----- nvinfo : EIATTR_REGCOUNT
	.align		4
.L_458:
        /*0a8c*/ 	.byte	0x04, 0x2f
        /*0a8e*/ 	.short	(.L_460 - .L_459)
	.align		4
.L_459:
        /*0a90*/ 	.word	index@(_ZN10layer_norm31ln_parallel_residual_fwd_kernelINS_13Kernel_traitsI13__nv_bfloat16S2_S2_S2_fjLj1536ELj1ELj4ELj1ELj16ENS_18Kernel_traits_baseILj1536ES2_S2_S2_S2_fjLj128EEEEELb1ELb0ELb0EEEvNS_9FwdParamsE)
        /*0a94*/ 	.word	0x000000ff


	//----- nvinfo : EIATTR_FRAME_SIZE
	.align		4
.L_460:
        /*0a98*/ 	.byte	0x04, 0x11
        /*0a9a*/ 	.short	(.L_462 - .L_461)
	.align		4
.L_461:
        /*0a9c*/ 	.word	index@($__internal_4_$__cuda_sm70_shflsync_bfly_p)
        /*0aa0*/ 	.word	0x00000000


	//----- nvinfo : EIATTR_FRAME_SIZE
	.align		4
.L_462:
        /*0aa4*/ 	.byte	0x04, 0x11
        /*0aa6*/ 	.short	(.L_464 - .L_463)
	.align		4
.L_463:
        /*0aa8*/ 	.word	index@(_ZN10layer_norm31ln_parallel_residual_fwd_kernelINS_13Kernel_traitsI13__nv_bfloat16S2_S2_S2_fjLj1536ELj1ELj4ELj1ELj16ENS_18Kernel_traits_baseILj1536ES2_S2_S2_S2_fjLj128EEEEELb1ELb0ELb0EEEvNS_9FwdParamsE)
        /*0aac*/ 	.word	0x000000a0


	//----- nvinfo : EIATTR_REGCOUNT
	.align		4
.L_464:
        /*0ab0*/ 	.byte	0x04, 0x2f
        /*0ab2*/ 	.short	(.L_466 - .L_465)
	.align		4
.L_465:
        /*0ab4*/ 	.word	index@(_ZN10layer_norm31ln_parallel_residual_fwd_kernelINS_13Kernel_traitsI13__nv_bfloat16S2_S2_S2_fjLj1536ELj1ELj4ELj1ELj16ENS_18Kernel_traits_baseILj1536ES2_S2_S2_S2_fjLj128EEEEELb0ELb1ELb1EEEvNS_9FwdParamsE)
        /*0ab8*/ 	.word	0x000000a0


	//----- nvinfo : EIATTR_FRAME_SIZE
	.align		4
.L_466:
        /*0abc*/ 	.byte	0x04, 0x11
        /*0abe*/ 	.short	(.L_468 - .L_467)
	.align		4
.L_467:
        /*0ac0*/ 	.word	index@($__internal_3_$__cuda_sm70_shflsync_bfly_p)
        /*0ac4*/ 	.word	0x00000000


	//----- nvinfo : EIATTR_FRAME_SIZE
	.align		4
.L_468:
        /*0ac8*/ 	.byte	0x04, 0x11
        /*0aca*/ 	.short	(.L_470 - .L_469)
	.align		4
.L_469:
        /*0acc*/ 	.word	index@(_ZN10layer_norm31ln_parallel_residual_fwd_kernelINS_13Kernel_traitsI13__nv_bfloat16S2_S2_S2_fjLj1536ELj1ELj4ELj1ELj16ENS_18Kernel_traits_baseILj1536ES2_S2_S2_S2_fjLj128EEEEELb0ELb1ELb1EEEvNS_9FwdParamsE)
        /*0ad0*/ 	.word	0x00000000


	//----- nvinfo : EIATTR_REGCOUNT
	.align		4
.L_470:
        /*0ad4*/ 	.byte	0x04, 0x2f
        /*0ad6*/ 	.short	(.L_472 - .L_471)
	.align		4
.L_471:
        /*0ad8*/ 	.word	index@(_ZN10layer_norm31ln_parallel_residual_fwd_kernelINS_13Kernel_traitsI13__nv_bfloat16S2_S2_S2_fjLj1536ELj1ELj4ELj1ELj16ENS_18Kernel_traits_baseILj1536ES2_S2_S2_S2_fjLj128EEEEELb0ELb1ELb0EEEvNS_9FwdParamsE)
        /*0adc*/ 	.word	0x000000b3


	//----- nvinfo : EIATTR_FRAME_SIZE
	.align		4
.L_472:
        /*0ae0*/ 	.byte	0x04, 0x11
        /*0ae2*/ 	.short	(.L_474 - .L_473)
	.align		4
.L_473:
        /*0ae4*/ 	.word	index@($__internal_2_$__cuda_sm70_shflsync_bfly_p)
        /*0ae8*/ 	.word	0x00000000


	//----- nvinfo : EIATTR_FRAME_SIZE
	.align		4
.L_474:
        /*0aec*/ 	.byte	0x04, 0x11
        /*0aee*/ 	.short	(.L_476 - .L_475)
	.align		4
.L_475:
        /*0af0*/ 	.word	index@(_ZN10layer_norm31ln_parallel_residual_fwd_kernelINS_13Kernel_traitsI13__nv_bfloat16S2_S2_S2_fjLj1536ELj1ELj4ELj1ELj16ENS_18Kernel_traits_baseILj1536ES2_S2_S2_S2_fjLj128EEEEELb0ELb1ELb0EEEvNS_9FwdParamsE)
        /*0af4*/ 	.word	0x00000000


	//----- nvinfo : EIATTR_REGCOUNT
	.align		4
.L_476:
        /*0af8*/ 	.byte	0x04, 0x2f
        /*0afa*/ 	.short	(.L_478 - .L_477)
	.align		4
.L_477:
        /*0afc*/ 	.word	index@(_ZN10layer_norm31ln_parallel_residual_fwd_kernelINS_13Kernel_traitsI13__nv_bfloat16S2_S2_S2_fjLj1536ELj1ELj4ELj1ELj16ENS_18Kernel_traits_baseILj1536ES2_S2_S2_S2_fjLj128EEEEELb0ELb0ELb1EEEvNS_9FwdParamsE)
        /*0b00*/ 	.word	0x000000ff


	//----- nvinfo : EIATTR_FRAME_SIZE
	.align		4
.L_478:
        /*0b04*/ 	.byte	0x04, 0x11
        /*0b06*/ 	.short	(.L_480 - .L_479)
	.align		4
.L_479:
        /*0b08*/ 	.word	index@($__internal_1_$__cuda_sm70_shflsync_bfly_p)
        /*0b0c*/ 	.word	0x00000000


	//----- nvinfo : EIATTR_FRAME_SIZE
	.align		4
.L_480:
        /*0b10*/ 	.byte	0x04, 0x11
        /*0b12*/ 	.short	(.L_482 - .L_481)
	.align		4
.L_481:
        /*0b14*/ 	.word	index@(_ZN10layer_norm31ln_parallel_residual_fwd_kernelINS_13Kernel_traitsI13__nv_bfloat16S2_S2_S2_fjLj1536ELj1ELj4ELj1ELj16ENS_18Kernel_traits_baseILj1536ES2_S2_S2_S2_fjLj128EEEEELb0ELb0ELb1EEEvNS_9FwdParamsE)
        /*0b18*/ 	.word	0x00000000


	//----- nvinfo : EIATTR_REGCOUNT
	.align		4
.L_482:
        /*0b1c*/ 	.byte	0x04, 0x2f
        /*0b1e*/ 	.short	(.L_484 - .L_483)
	.align		4
.L_483:
        /*0b20*/ 	.word	index@(_ZN10layer_norm31ln_parallel_residual_fwd_kernelINS_13Kernel_traitsI13__nv_bfloat16S2_S2_S2_fjLj1536ELj1ELj4ELj1ELj16ENS_18Kernel_traits_baseILj1536ES2_S2_S2_S2_fjLj128EEEEELb0ELb0ELb0EEEvNS_9FwdParamsE)
        /*0b24*/ 	.word	0x000000ff


	//----- nvinfo : EIATTR_FRAME_SIZE
	.align		4
.L_484:
        /*0b28*/ 	.byte	0x04, 0x11
        /*0b2a*/ 	.short	(.L_486 - .L_485)
	.align		4
.L_485:
        /*0b2c*/ 	.word	index@($__internal_0_$__cuda_sm70_shflsync_bfly_p)
        /*0b30*/ 	.word	0x00000000


	//----- nvinfo : EIATTR_FRAME_SIZE
	.align		4
.L_486:
        /*0b34*/ 	.byte	0x04, 0x11
        /*0b36*/ 	.short	(.L_488 - .L_487)
	.align		4
.L_487:
        /*0b38*/ 	.word	index@(_ZN10layer_norm31ln_parallel_residual_fwd_kernelINS_13Kernel_traitsI13__nv_bfloat16S2_S2_S2_fjLj1536ELj1ELj4ELj1ELj16ENS_18Kernel_traits_baseILj1536ES2_S2_S2_S2_fjLj128EEEEELb0ELb0ELb0EEEvNS_9FwdParamsE)
        /*0b3c*/ 	.word	0x00000058


	//----- nvinfo : EIATTR_MIN_STACK_SIZE
	.align		4
.L_488:
        /*0b40*/ 	.byte	0x04, 0x12
        /*0b42*/ 	.short	(.L_490 - .L_489)
	.align		4
.L_489:
        /*0b44*/ 	.word	index@(_ZN10layer_norm31ln_parallel_residual_fwd_kernelINS_13Kernel_traitsI13__nv_bfloat16S2_S2_S2_fjLj1536ELj1ELj4ELj1ELj16ENS_18Kernel_traits_baseILj1536ES2_S2_S2_S2_fjLj128EEEEELb0ELb0ELb0EEEvNS_9FwdParamsE)
        /*0b48*/ 	.word	0x00000058


	//----- nvinfo : EIATTR_MIN_STACK_SIZE
	.align		4
.L_490:
        /*0b4c*/ 	.byte	0x04, 0x12
        /*0b4e*/ 	.short	(.L_492 - .L_491)
	.align		4
.L_491:
        /*0b50*/ 	.word	index@(_ZN10layer_norm31ln_parallel_residual_fwd_kernelINS_13Kernel_traitsI13__nv_bfloat16S2_S2_S2_fjLj1536ELj1ELj4ELj1ELj16ENS_18Kernel_traits_baseILj1536ES2_S2_S2_S2_fjLj128EEEEELb0ELb0ELb1EEEvNS_9FwdParamsE)
        /*0b54*/ 	.word	0x00000000


	//----- nvinfo : EIATTR_MIN_STACK_SIZE
	.align		4
.L_492:
        /*0b58*/ 	.byte	0x04, 0x12
        /*0b5a*/ 	.short	(.L_494 - .L_493)
	.align		4
.L_493:
        /*0b5c*/ 	.word	index@(_ZN10layer_norm31ln_parallel_residual_fwd_kernelINS_13Kernel_traitsI13__nv_bfloat16S2_S2_S2_fjLj1536ELj1ELj4ELj1ELj16ENS_18Kernel_traits_baseILj1536ES2_S2_S2_S2_fjLj128EEEEELb0ELb1ELb0EEEvNS_9FwdParamsE)
        /*0b60*/ 	.word	0x00000000


	//----- nvinfo : EIATTR_MIN_STACK_SIZE
	.align		4
.L_494:
        /*0b64*/ 	.byte	0x04, 0x12
        /*0b66*/ 	.short	(.L_496 - .L_495)
	.align		4
.L_495:
        /*0b68*/ 	.word	index@(_ZN10layer_norm31ln_parallel_residual_fwd_kernelINS_13Kernel_traitsI13__nv_bfloat16S2_S2_S2_fjLj1536ELj1ELj4ELj1ELj16ENS_18Kernel_traits_baseILj1536ES2_S2_S2_S2_fjLj128EEEEELb0ELb1ELb1EEEvNS_9FwdParamsE)
        /*0b6c*/ 	.word	0x00000000


	//----- nvinfo : EIATTR_MIN_STACK_SIZE
	.align		4
.L_496:
        /*0b70*/ 	.byte	0x04, 0x12
        /*0b72*/ 	.short	(.L_498 - .L_497)
	.align		4
.L_497:
        /*0b74*/ 	.word	index@(_ZN10layer_norm31ln_parallel_residual_fwd_kernelINS_13Kernel_traitsI13__nv_bfloat16S2_S2_S2_fjLj1536ELj1ELj4ELj1ELj16ENS_18Kernel_traits_baseILj1536ES2_S2_S2_S2_fjLj128EEEEELb1ELb0ELb0EEEvNS_9FwdParamsE)
        /*0b78*/ 	.word	0x000000a0


	//----- nvinfo : EIATTR_MIN_STACK_SIZE
	.align		4
.L_498:
        /*0b7c*/ 	.byte	0x04, 0x12
        /*0b7e*/ 	.short	(.L_500 - .L_499)
	.align		4
.L_499:
        /*0b80*/ 	.word	index@(_ZN10layer_norm31ln_parallel_residual_fwd_kernelINS_13Kernel_traitsI13__nv_bfloat16S2_S2_S2_fjLj1536ELj1ELj4ELj1ELj16ENS_18Kernel_traits_baseILj1536ES2_S2_S2_S2_fjLj128EEEEELb1ELb0ELb1EEEvNS_9FwdParamsE)
        /*0b84*/ 	.word	0x00000000


	//----- nvinfo : EIATTR_MIN_STACK_SIZE
	.align		4
.L_500:
        /*0b88*/ 	.byte	0x04, 0x12
        /*0b8a*/ 	.short	(.L_502 - .L_501)
	.align		4
.L_501:
        /*0b8c*/ 	.word	index@(_ZN10layer_norm31ln_parallel_residual_fwd_kernelINS_13Kernel_traitsI13__nv_bfloat16S2_S2_S2_fjLj1536ELj1ELj4ELj1ELj16ENS_18Kernel_traits_baseILj1536ES2_S2_S2_S2_fjLj128EEEEELb1ELb1ELb0EEEvNS_9FwdParamsE)
        /*0b90*/ 	.word	0x00000000


	//----- nvinfo : EIATTR_MIN_STACK_SIZE
	.align		4
.L_502:
        /*0b94*/ 	.byte	0x04, 0x12
        /*0b96*/ 	.short	(.L_504 - .L_503)
	.align		4
.L_503:
        /*0b98*/ 	.word	index@(_ZN10layer_norm31ln_parallel_residual_fwd_kernelINS_13Kernel_traitsI13__nv_bfloat16S2_S2_S2_fjLj1536ELj1ELj4ELj1ELj16ENS_18Kernel_traits_baseILj1536ES2_S2_S2_S2_fjLj128EEEEELb1ELb1ELb1EEEvNS_9FwdParamsE)
        /*0b9c*/ 	.word	0x00000000


	//----- nvinfo : EIATTR_MIN_STACK_SIZE
	.align		4
.L_504:
        /*0ba0*/ 	.byte	0x04, 0x12
        /*0ba2*/ 	.short	(.L_506 - .L_505)
	.align		4
.L_505:
        /*0ba4*/ 	.word	index@(_ZN10layer_norm31ln_parallel_residual_fwd_kernelINS_13Kernel_traitsI6__halfS2_S2_S2_fjLj1536ELj1ELj4ELj1ELj16ENS_18Kernel_traits_baseILj1536ES2_S2_S2_S2_fjLj128EEEEELb0ELb0ELb0EEEvNS_9FwdParamsE)
        /*0ba8*/ 	.word	0x00000058


	//----- nvinfo : EIATTR_MIN_STACK_SIZE
	.align		4
.L_506:
        /*0bac*/ 	.byte	0x04, 0x12
        /*0bae*/ 	.short	(.L_508 - .L_507)
	.align		4
.L_507:
        /*0bb0*/ 	.word	index@(_ZN10layer_norm31ln_parallel_residual_fwd_kernelINS_13Kernel_traitsI6__halfS2_S2_S2_fjLj1536ELj1ELj4ELj1ELj16ENS_18Kernel_traits_baseILj1536ES2_S2_S2_S2_fjLj128EEEEELb0ELb0ELb1EEEvNS_9FwdParamsE)
        /*0bb4*/ 	.word	0x00000000


	//----- nvinfo : EIATTR_MIN_STACK_SIZE
	.align		4
.L_508:
        /*0bb8*/ 	.byte	0x04, 0x12
        /*0bba*/ 	.short	(.L_510 - .L_509)
	.align		4
.L_509:
        /*0bbc*/ 	.word	index@(_ZN10layer_norm31ln_parallel_residual_fwd_kernelINS_13Kernel_traitsI6__halfS2_S2_S2_fjLj1536ELj1ELj4ELj1ELj16ENS_18Kernel_traits_baseILj1536ES2_S2_S2_S2_fjLj128EEEEELb0ELb1ELb0EEEvNS_9FwdParamsE)
        /*0bc0*/ 	.word	0x00000000


	//----- nvinfo : EIATTR_MIN_STACK_SIZE
	.align		4
.L_510:
        /*0bc4*/ 	.byte	0x04, 0x12
        /*0bc6*/ 	.short	(.L_512 - .L_511)
	.align		4
.L_511:
        /*0bc8*/ 	.word	index@(_ZN10layer_norm31ln_parallel_residual_fwd_kernelINS_13Kernel_traitsI6__halfS2_S2_S2_fjLj1536ELj1ELj4ELj1ELj16ENS_18Kernel_traits_baseILj1536ES2_S2_S2_S2_fjLj128EEEEELb0ELb1ELb1EEEvNS_9FwdParamsE)
        /*0bcc*/ 	.word	0x00000000


	//----- nvinfo : EIATTR_MIN_STACK_SIZE
	.align		4
.L_512:
        /*0bd0*/ 	.byte	0x04, 0x12
        /*0bd2*/ 	.short	(.L_514 - .L_513)
	.align		4
.L_513:
        /*0bd4*/ 	.word	index@(_ZN10layer_norm31ln_parallel_residual_fwd_kernelINS_13Kernel_traitsI6__halfS2_S2_S2_fjLj1536ELj1ELj4ELj1ELj16ENS_18Kernel_traits_baseILj1536ES2_S2_S2_S2_fjLj128EEEEELb1ELb0ELb0EEEvNS_9FwdParamsE)
        /*0bd8*/ 	.word	0x000000a0


	//----- nvinfo : EIATTR_MIN_STACK_SIZE
	.align		4
.L_514:
        /*0bdc*/ 	.byte	0x04, 0x12
        /*0bde*/ 	.short	(.L_516 - .L_515)
	.align		4
.L_515:
        /*0be0*/ 	.word	index@(_ZN10layer_norm31ln_parallel_residual_fwd_kernelINS_13Kernel_traitsI6__halfS2_S2_S2_fjLj1536ELj1ELj4ELj1ELj16ENS_18Kernel_traits_baseILj1536ES2_S2_S2_S2_fjLj128EEEEELb1ELb0ELb1EEEvNS_9FwdParamsE)
        /*0be4*/ 	.word	0x00000000


	//----- nvinfo : EIATTR_MIN_STACK_SIZE
	.align		4
.L_516:
        /*0be8*/ 	.byte	0x04, 0x12
        /*0bea*/ 	.short	(.L_518 - .L_517)
	.align		4
.L_517:
        /*0bec*/ 	.word	index@(_ZN10layer_norm31ln_parallel_residual_fwd_kernelINS_13Kernel_traitsI6__halfS2_S2_S2_fjLj1536ELj1ELj4ELj1ELj16ENS_18Kernel_traits_baseILj1536ES2_S2_S2_S2_fjLj128EEEEELb1ELb1ELb0EEEvNS_9FwdParamsE)
        /*0bf0*/ 	.word	0x00000000


	//----- nvinfo : EIATTR_MIN_STACK_SIZE
	.align		4
.L_518:
        /*0bf4*/ 	.byte	0x04, 0x12
        /*0bf6*/ 	.short	(.L_520 - .L_519)
	.align		4
.L_519:
        /*0bf8*/ 	.word	index@(_ZN10layer_norm31ln_parallel_residual_fwd_kernelINS_13Kernel_traitsI6__halfS2_S2_S2_fjLj1536ELj1ELj4ELj1ELj16ENS_18Kernel_traits_baseILj1536ES2_S2_S2_S2_fjLj128EEEEELb1ELb1ELb1EEEvNS_9FwdParamsE)
        /*0bfc*/ 	.word	0x00000000


	//----- nvinfo : EIATTR_MIN_STACK_SIZE
	.align		4
.L_520:
        /*0c00*/ 	.byte	0x04, 0x12
        /*0c02*/ 	.short	(.L_522 - .L_521)
	.align		4
.L_521:
        /*0c04*/ 	.word	index@(_ZN10layer_norm31ln_parallel_residual_fwd_kernelINS_13Kernel_traitsIf13__nv_bfloat16S2_S2_fjLj1536ELj1ELj4ELj1ELj16ENS_18Kernel_traits_baseILj1536EfS2_S2_S2_fjLj128EEEEELb0ELb0ELb0EEEvNS_9FwdParamsE)
        /*0c08*/ 	.word	0x00000050


	//----- nvinfo : EIATTR_MIN_STACK_SIZE
	.align		4
.L_522:
        /*0c0c*/ 	.byte	0x04, 0x12
        /*0c0e*/ 	.short	(.L_524 - .L_523)
	.align		4
.L_523:
        /*0c10*/ 	.word	index@(_ZN10layer_norm31ln_parallel_residual_fwd_kernelINS_13Kernel_traitsIf13__nv_bfloat16S2_S2_fjLj1536ELj1ELj4ELj1ELj16ENS_18Kernel_traits_baseILj1536EfS2_S2_S2_fjLj128EEEEELb0ELb0ELb1EEEvNS_9FwdParamsE)
        /*0c14*/ 	.word	0x00000040


	//----- nvinfo : EIATTR_MIN_STACK_SIZE
	.align		4
.L_524:
        /*0c18*/ 	.byte	0x04, 0x12
        /*0c1a*/ 	.short	(.L_526 - .L_525)
	.align		4
.L_525:
        /*0c1c*/ 	.word	index@(_ZN10layer_norm31ln_parallel_residual_fwd_kernelINS_13Kernel_traitsIf13__nv_bfloat16S2_S2_fjLj1536ELj1ELj4ELj1ELj16ENS_18Kernel_traits_baseILj1536EfS2_S2_S2_fjLj128EEEEELb0ELb1ELb0EEEvNS_9FwdParamsE)
        /*0c20*/ 	.word	0x00000000


	//----- nvinfo : EIATTR_MIN_STACK_SIZE
	.align		4
.L_526:
        /*0c24*/ 	.byte	0x04, 0x12
        /*0c26*/ 	.short	(.L_528 - .L_527)
	.align		4
.L_527:
        /*0c28*/ 	.word	index@(_ZN10layer_norm31ln_parallel_residual_fwd_kernelINS_13Kernel_traitsIf13__nv_bfloat16S2_S2_fjLj1536ELj1ELj4ELj1ELj16ENS_18Kernel_traits_baseILj1536EfS2_S2_S2_fjLj128EEEEELb0ELb1ELb1EEEvNS_9FwdParamsE)
        /*0c2c*/ 	.word	0x00000000


	//----- nvinfo : EIATTR_MIN_STACK_SIZE
	.align		4
.L_528:
        /*0c30*/ 	.byte	0x04, 0x12
        /*0c32*/ 	.short	(.L_530 - .L_529)
	.align		4
.L_529:
        /*0c34*/ 	.word	index@(_ZN10layer_norm31ln_parallel_residual_fwd_kernelINS_13Kernel_traitsIf13__nv_bfloat16S2_S2_fjLj1536ELj1ELj4ELj1ELj16ENS_18Kernel_traits_baseILj1536EfS2_S2_S2_fjLj128EEEEELb1ELb0ELb0EEEvNS_9FwdParamsE)
        /*0c38*/ 	.word	0x00000090


	//----- nvinfo : EIATTR_MIN_STACK_SIZE
	.align		4
.L_530:
        /*0c3c*/ 	.byte	0x04, 0x12
        /*0c3e*/ 	.short	(.L_532 - .L_531)
	.align		4
.L_531:
        /*0c40*/ 	.word	index@(_ZN10layer_norm31ln_parallel_residual_fwd_kernelINS_13Kernel_traitsIf13__nv_bfloat16S2_S2_fjLj1536ELj1ELj4ELj1ELj16ENS_18Kernel_traits_baseILj1536EfS2_S2_S2_fjLj128EEEEELb1ELb0ELb1EEEvNS_9FwdParamsE)
        /*0c44*/ 	.word	0x00000080


	//----- nvinfo : EIATTR_MIN_STACK_SIZE
	.align		4
.L_532:
        /*0c48*/ 	.byte	0x04, 0x12
        /*0c4a*/ 	.short	(.L_534 - .L_533)
	.align		4
.L_533:
        /*0c4c*/ 	.word	index@(_ZN10layer_norm31ln_parallel_residual_fwd_kernelINS_13Kernel_traitsIf13__nv_bfloat16S2_S2_fjLj1536ELj1ELj4ELj1ELj16ENS_18Kernel_traits_baseILj1536EfS2_S2_S2_fjLj128EEEEELb1ELb1ELb0EEEvNS_9FwdParamsE)
        /*0c50*/ 	.word	0x00000000


	//----- nvinfo : EIATTR_MIN_STACK_SIZE
	.align		4
.L_534:
        /*0c54*/ 	.byte	0x04, 0x12
        /*0c56*/ 	.short	(.L_536 - .L_535)
	.align		4
.L_535:
        /*0c58*/ 	.word	index@(_ZN10layer_norm31ln_parallel_residual_fwd_kernelINS_13Kernel_traitsIf13__nv_bfloat16S2_S2_fjLj1536ELj1ELj4ELj1ELj16ENS_18Kernel_traits_baseILj1536EfS2_S2_S2_fjLj128EEEEELb1ELb1ELb1EEEvNS_9FwdParamsE)
        /*0c5c*/ 	.word	0x00000000


	//----- nvinfo : EIATTR_MIN_STACK_SIZE
	.align		4
.L_536:
        /*0c60*/ 	.byte	0x04, 0x12
        /*0c62*/ 	.short	(.L_538 - .L_537)
	.align		4
.L_537:
        /*0c64*/ 	.word	index@(_ZN10layer_norm31ln_parallel_residual_fwd_kernelINS_13Kernel_traitsI13__nv_bfloat16S2_fS2_fjLj1536ELj1ELj4ELj1ELj16ENS_18Kernel_traits_baseILj1536ES2_S2_fS2_fjLj128EEEEELb0ELb0ELb0EEEvNS_9FwdParamsE)
        /*0c68*/ 	.word	0x00000050


	//----- nvinfo : EIATTR_MIN_STACK_SIZE
	.align		4
.L_538:
        /*0c6c*/ 	.byte	0x04, 0x12
        /*0c6e*/ 	.short	(.L_540 - .L_539)
	.align		4
.L_539:
        /*0c70*/ 	.word	index@(_ZN10layer_norm31ln_parallel_residual_fwd_kernelINS_13Kernel_traitsI13__nv_bfloat16S2_fS2_fjLj1536ELj1ELj4ELj1ELj16ENS_18Kernel_traits_baseILj1536ES2_S2_fS2_fjLj128EEEEELb0ELb0ELb1EEEvNS_9FwdParamsE)
        /*0c74*/ 	.word	0x00000000


	//----- nvinfo : EIATTR_MIN_STACK_SIZE
	.align		4
.L_540:
        /*0c78*/ 	.byte	0x04, 0x12
        /*0c7a*/ 	.short	(.L_542 - .L_541)
	.align		4
.L_541:
        /*0c7c*/ 	.word	index@(_ZN10layer_norm31ln_parallel_residual_fwd_kernelINS_13Kernel_traitsI13__nv_bfloat16S2_fS2_fjLj1536ELj1ELj4ELj1ELj16ENS_18Kernel_traits_baseILj1536ES2_S2_fS2_fjLj128EEEEELb0ELb1ELb0EEEvNS_9FwdParamsE)
        /*0c80*/ 	.word	0x00000000


	//----- nvinfo : EIATTR_MIN_STACK_SIZE
	.align		4
.L_542:
        /*0c84*/ 	.byte	0x04, 0x12
        /*0c86*/ 	.short	(.L_544 - .L_543)
	.align		4
.L_543:
        /*0c88*/ 	.word	index@(_ZN10layer_norm31ln_parallel_residual_fwd_kernelINS_13Kernel_traitsI13__nv_bfloat16S2_fS2_fjLj1536ELj1ELj4ELj1ELj16ENS_18Kernel_traits_baseILj1536ES2_S2_fS2_fjLj128EEEEELb0ELb1ELb1EEEvNS_9FwdParamsE)
        /*0c8c*/ 	.word	0x00000000


	//----- nvinfo : EIATTR_MIN_STACK_SIZE
	.align		4
.L_544:
        /*0c90*/ 	.byte	0x04, 0x12
        /*0c92*/ 	.short	(.L_546 - .L_545)
	.align		4
.L_545:
        /*0c94*/ 	.word	index@(_ZN10layer_norm31ln_parallel_residual_fwd_kernelINS_13Kernel_traitsI13__nv_bfloat16S2_fS2_fjLj1536ELj1ELj4ELj1ELj16ENS_18Kernel_traits_baseILj1536ES2_S2_fS2_fjLj128EEEEELb1ELb0ELb0EEEvNS_9FwdParamsE)
        /*0c98*/ 	.word	0x000000b0


	//----- nvinfo : EIATTR_MIN_STACK_SIZE
	.align		4
.L_546:
        /*0c9c*/ 	.byte	0x04, 0x12
        /*0c9e*/ 	.short	(.L_548 - .L_547)
	.align		4
.L_547:
        /*0ca0*/ 	.word	index@(_ZN10layer_norm31ln_parallel_residual_fwd_kernelINS_13Kernel_traitsI13__nv_bfloat16S2_fS2_fjLj1536ELj1ELj4ELj1ELj16ENS_18Kernel_traits_baseILj1536ES2_S2_fS2_fjLj128EEEEELb1ELb0ELb1EEEvNS_9FwdParamsE)
        /*0ca4*/ 	.word	0x00000000


	//----- nvinfo : EIATTR_MIN_STACK_SIZE
	.align		4
.L_548:
        /*0ca8*/ 	.byte	0x04, 0x12
        /*0caa*/ 	.short	(.L_550 - .L_549)
	.align		4
.L_549:
        /*0cac*/ 	.word	index@(_ZN10layer_norm31ln_parallel_residual_fwd_kernelINS_13Kernel_traitsI13__nv_bfloat16S2_fS2_fjLj1536ELj1ELj4ELj1ELj16ENS_18Kernel_traits_baseILj1536ES2_S2_fS2_fjLj128EEEEELb1ELb1ELb0EEEvNS_9FwdParamsE)
        /*0cb0*/ 	.word	0x00000000


	//----- nvinfo : EIATTR_MIN_STACK_SIZE
	.align		4
.L_550:
        /*0cb4*/ 	.byte	0x04, 0x12
        /*0cb6*/ 	.short	(.L_552 - .L_551)
	.align		4
.L_551:
        /*0cb8*/ 	.word	index@(_ZN10layer_norm31ln_parallel_residual_fwd_kernelINS_13Kernel_traitsI13__nv_bfloat16S2_fS2_fjLj1536ELj1ELj4ELj1ELj16ENS_18Kernel_traits_baseILj1536ES2_S2_fS2_fjLj128EEEEELb1ELb1ELb1EEEvNS_9FwdParamsE)
        /*0cbc*/ 	.word	0x00000000


	//----- nvinfo : EIATTR_MIN_STACK_SIZE
	.align		4
.L_552:
        /*0cc0*/ 	.byte	0x04, 0x12
        /*0cc2*/ 	.short	(.L_554 - .L_553)
	.align		4
.L_553:
        /*0cc4*/ 	.word	index@(_ZN10layer_norm31ln_parallel_residual_fwd_kernelINS_13Kernel_traitsIf13__nv_bfloat16fS2_fjLj1536ELj1ELj4ELj1ELj16ENS_18Kernel_traits_baseILj1536EfS2_fS2_fjLj128EEEEELb0ELb0ELb0EEEvNS_9FwdParamsE)
        /*0cc8*/ 	.word	0x00000048


	//----- nvinfo : EIATTR_MIN_STACK_SIZE
	.align		4
.L_554:
        /*0ccc*/ 	.byte	0x04, 0x12
        /*0cce*/ 	.short	(.L_556 - .L_555)
	.align		4
.L_555:
        /*0cd0*/ 	.word	index@(_ZN10layer_norm31ln_parallel_residual_fwd_kernelINS_13Kernel_traitsIf13__nv_bfloat16fS2_fjLj1536ELj1ELj4ELj1ELj16ENS_18Kernel_traits_baseILj1536EfS2_fS2_fjLj128EEEEELb0ELb0ELb1EEEvNS_9FwdParamsE)
        /*0cd4*/ 	.word	0x00000038


	//----- nvinfo : EIATTR_MIN_STACK_SIZE
	.align		4
.L_556:
        /*0cd8*/ 	.byte	0x04, 0x12
        /*0cda*/ 	.short	(.L_558 - .L_557)
	.align		4
.L_557:
        /*0cdc*/ 	.word	index@(_ZN10layer_norm31ln_parallel_residual_fwd_kernelINS_13Kernel_traitsIf13__nv_bfloat16fS2_fjLj1536ELj1ELj4ELj1ELj16ENS_18Kernel_traits_baseILj1536EfS2_fS2_fjLj128EEEEELb0ELb1ELb0EEEvNS_9FwdParamsE)
        /*0ce0*/ 	.word	0x00000000


	//----- nvinfo : EIATTR_MIN_STACK_SIZE
	.align		4
.L_558:
        /*0ce4*/ 	.byte	0x04, 0x12
        /*0ce6*/ 	.short	(.L_560 - .L_559)
	.align		4
.L_559:
        /*0ce8*/ 	.word	index@(_ZN10layer_norm31ln_parallel_residual_fwd_kernelINS_13Kernel_traitsIf13__nv_bfloat16fS2_fjLj1536ELj1ELj4ELj1ELj16ENS_18Kernel_traits_baseILj1536EfS2_fS2_fjLj128EEEEELb0ELb1ELb1EEEvNS_9FwdParamsE)
        /*0cec*/ 	.word	0x00000000


	//----- nvinfo : EIATTR_MIN_STACK_SIZE
	.align		4
.L_560:
        /*0cf0*/ 	.byte	0x04, 0x12
        /*0cf2*/ 	.short	(.L_562 - .L_561)
	.align		4
.L_561:
        /*0cf4*/ 	.word	index@(_ZN10layer_norm31ln_parallel_residual_fwd_kernelINS_13Kernel_traitsIf13__nv_bfloat16fS2_fjLj1536ELj1ELj4ELj1ELj16ENS_18Kernel_traits_baseILj1536EfS2_fS2_fjLj128EEEEELb1ELb0ELb0EEEvNS_9FwdParamsE)
        /*0cf8*/ 	.word	0x000000a0


	//----- nvinfo : EIATTR_MIN_STACK_SIZE
	.align		4
.L_562:
        /*0cfc*/ 	.byte	0x04, 0x12
        /*0cfe*/ 	.short	(.L_564 - .L_563)
	.align		4
.L_563:
        /*0d00*/ 	.word	index@(_ZN10layer_norm31ln_parallel_residual_fwd_kernelINS_13Kernel_traitsIf13__nv_bfloat16fS2_fjLj1536ELj1ELj4ELj1ELj16ENS_18Kernel_traits_baseILj1536EfS2_fS2_fjLj128EEEEELb1ELb0ELb1EEEvNS_9FwdParamsE)
        /*0d04*/ 	.word	0x00000090


	//----- nvinfo : EIATTR_MIN_STACK_SIZE
	.align		4
.L_564:
        /*0d08*/ 	.byte	0x04, 0x12
        /*0d0a*/ 	.short	(.L_566 - .L_565)
	.align		4
.L_565:
        /*0d0c*/ 	.word	index@(_ZN10layer_norm31ln_parallel_residual_fwd_kernelINS_13Kernel_traitsIf13__nv_bfloat16fS2_fjLj1536ELj1ELj4ELj1ELj16ENS_18Kernel_traits_baseILj1536EfS2_fS2_fjLj128EEEEELb1ELb1ELb0EEEvNS_9FwdParamsE)
        /*0d10*/ 	.word	0x00000000


	//----- nvinfo : EIATTR_MIN_STACK_SIZE
	.align		4
.L_566:
        /*0d14*/ 	.byte	0x04, 0x12
        /*0d16*/ 	.short	(.L_568 - .L_567)
	.align		4
.L_567:
        /*0d18*/ 	.word	index@(_ZN10layer_norm31ln_parallel_residual_fwd_kernelINS_13Kernel_traitsIf13__nv_bfloat16fS2_fjLj1536ELj1ELj4ELj1ELj16ENS_18Kernel_traits_baseILj1536EfS2_fS2_fjLj128EEEEELb1ELb1ELb1EEEvNS_9FwdParamsE)
        /*0d1c*/ 	.word	0x00000000


	//----- nvinfo : EIATTR_MIN_STACK_SIZE
	.align		4
.L_568:
        /*0d20*/ 	.byte	0x04, 0x12
        /*0d22*/ 	.short	(.L_570 - .L_569)
	.align		4
.L_569:
        /*0d24*/ 	.word	index@(_ZN10layer_norm31ln_parallel_residual_fwd_kernelINS_13Kernel_traitsIf6__halfS2_S2_fjLj1536ELj1ELj4ELj1ELj16ENS_18Kernel_traits_baseILj1536EfS2_S2_S2_fjLj128EEEEELb0ELb0ELb0EEEvNS_9FwdParamsE)
        /*0d28*/ 	.word	0x00000050


	//----- nvinfo : EIATTR_MIN_STACK_SIZE
	.align		4
.L_570:
        /*0d2c*/ 	.byte	0x04, 0x12
        /*0d2e*/ 	.short	(.L_572 - .L_571)
	.align		4
.L_571:
        /*0d30*/ 	.word	index@(_ZN10layer_norm31ln_parallel_residual_fwd_kernelINS_13Kernel_traitsIf6__halfS2_S2_fjLj1536ELj1ELj4ELj1ELj16ENS_18Kernel_traits_baseILj1536EfS2_S2_S2_fjLj128EEEEELb0ELb0ELb1EEEvNS_9FwdParamsE)
        /*0d34*/ 	.word	0x00000040


	//----- nvinfo : EIATTR_MIN_STACK_SIZE
	.align		4
.L_572:
        /*0d38*/ 	.byte	0x04, 0x12
        /*0d3a*/ 	.short	(.L_574 - .L_573)
	.align		4
.L_573:
        /*0d3c*/ 	.word	index@(_ZN10layer_norm31ln_parallel_residual_fwd_kernelINS_13Kernel_traitsIf6__halfS2_S2_fjLj1536ELj1ELj4ELj1ELj16ENS_18Kernel_traits_baseILj1536EfS2_S2_S2_fjLj128EEEEELb0ELb1ELb0EEEvNS_9FwdParamsE)
        /*0d40*/ 	.word	0x00000000


	//----- nvinfo : EIATTR_MIN_STACK_SIZE
	.align		4
.L_574:
        /*0d44*/ 	.byte	0x04, 0x12
        /*0d46*/ 	.short	(.L_576 - .L_575)
	.align		4
.L_575:
        /*0d48*/ 	.word	index@(_ZN10layer_norm31ln_parallel_residual_fwd_kernelINS_13Kernel_traitsIf6__halfS2_S2_fjLj1536ELj1ELj4ELj1ELj16ENS_18Kernel_traits_baseILj1536EfS2_S2_S2_fjLj128EEEEELb0ELb1ELb1EEEvNS_9FwdParamsE)
        /*0d4c*/ 	.word	0x00000000


	//----- nvinfo : EIATTR_MIN_STACK_SIZE
	.align		4
.L_576:
        /*0d50*/ 	.byte	0x04, 0x12
        /*0d52*/ 	.short	(.L_578 - .L_577)
	.align		4
.L_577:
        /*0d54*/ 	.word	index@(_ZN10layer_norm31ln_parallel_residual_fwd_kernelINS_13Kernel_traitsIf6__halfS2_S2_fjLj1536ELj1ELj4ELj1ELj16ENS_18Kernel_traits_baseILj1536EfS2_S2_S2_fjLj128EEEEELb1ELb0ELb0EEEvNS_9FwdParamsE)
        /*0d58*/ 	.word	0x00000090


	//----- nvinfo : EIATTR_MIN_STACK_SIZE
	.align		4
.L_578:
        /*0d5c*/ 	.byte	0x04, 0x12
        /*0d5e*/ 	.short	(.L_580 - .L_579)
	.align		4
.L_579:
        /*0d60*/ 	.word	index@(_ZN10layer_norm31ln_parallel_residual_fwd_kernelINS_13Kernel_traitsIf6__halfS2_S2_fjLj1536ELj1ELj4ELj1ELj16ENS_18Kernel_traits_baseILj1536EfS2_S2_S2_fjLj128EEEEELb1ELb0ELb1EEEvNS_9FwdParamsE)
        /*0d64*/ 	.word	0x00000080


	//----- nvinfo : EIATTR_MIN_STACK_SIZE
	.align		4
.L_580:
        /*0d68*/ 	.byte	0x04, 0x12
        /*0d6a*/ 	.short	(.L_582 - .L_581)
	.align		4
.L_581:
        /*0d6c*/ 	.word	index@(_ZN10layer_norm31ln_parallel_residual_fwd_kernelINS_13Kernel_traitsIf6__halfS2_S2_fjLj1536ELj1ELj4ELj1ELj16ENS_18Kernel_traits_baseILj1536EfS2_S2_S2_fjLj128EEEEELb1ELb1ELb0EEEvNS_9FwdParamsE)
        /*0d70*/ 	.word	0x00000000


	//----- nvinfo : EIATTR_MIN_STACK_SIZE
	.align		4
.L_582:
        /*0d74*/ 	.byte	0x04, 0x12
        /*0d76*/ 	.short	(.L_584 - .L_583)
	.align		4
.L_583:
        /*0d78*/ 	.word	index@(_ZN10layer_norm31ln_parallel_residual_fwd_kernelINS_13Kernel_traitsIf6__halfS2_S2_fjLj1536ELj1ELj4ELj1ELj16ENS_18Kernel_traits_baseILj1536EfS2_S2_S2_fjLj128EEEEELb1ELb1ELb1EEEvNS_9FwdParamsE)
        /*0d7c*/ 	.word	0x00000000


	//----- nvinfo : EIATTR_MIN_STACK_SIZE
	.align		4
.L_584:
        /*0d80*/ 	.byte	0x04, 0x12
        /*0d82*/ 	.short	(.L_586 - .L_585)
	.align		4
.L_585:
        /*0d84*/ 	.word	index@(_ZN10layer_norm31ln_parallel_residual_fwd_kernelINS_13Kernel_traitsI6__halfS2_fS2_fjLj1536ELj1ELj4ELj1ELj16ENS_18Kernel_traits_baseILj1536ES2_S2_fS2_fjLj128EEEEELb0ELb0ELb0EEEvNS_9FwdParamsE)
        /*0d88*/ 	.word	0x00000050


	//----- nvinfo : EIATTR_MIN_STACK_SIZE
	.align		4
.L_586:
        /*0d8c*/ 	.byte	0x04, 0x12
        /*0d8e*/ 	.short	(.L_588 - .L_587)
	.align		4
.L_587:
        /*0d90*/ 	.word	index@(_ZN10layer_norm31ln_parallel_residual_fwd_kernelINS_13Kernel_traitsI6__halfS2_fS2_fjLj1536ELj1ELj4ELj1ELj16ENS_18Kernel_traits_baseILj1536ES2_S2_fS2_fjLj128EEEEELb0ELb0ELb1EEEvNS_9FwdParamsE)
        /*0d94*/ 	.word	0x00000000


	//----- nvinfo : EIATTR_MIN_STACK_SIZE
	.align		4
.L_588:
        /*0d98*/ 	.byte	0x04, 0x12
        /*0d9a*/ 	.short	(.L_590 - .L_589)
	.align		4
.L_589:
        /*0d9c*/ 	.word	index@(_ZN10layer_norm31ln_parallel_residual_fwd_kernelINS_13Kernel_traitsI6__halfS2_fS2_fjLj1536ELj1ELj4ELj1ELj16ENS_18Kernel_traits_baseILj1536ES2_S2_fS2_fjLj128EEEEELb0ELb1ELb0EEEvNS_9FwdParamsE)
        /*0da0*/ 	.word	0x00000000


	//----- nvinfo : EIATTR_MIN_STACK_SIZE
	.align		4
.L_590:
        /*0da4*/ 	.byte	0x04, 0x12
        /*0da6*/ 	.short	(.L_592 - .L_591)
	.align		4
.L_591:
        /*0da8*/ 	.word	index@(_ZN10layer_norm31ln_parallel_residual_fwd_kernelINS_13Kernel_traitsI6__halfS2_fS2_fjLj1536ELj1ELj4ELj1ELj16ENS_18Kernel_traits_baseILj1536ES2_S2_fS2_fjLj128EEEEELb0ELb1ELb1EEEvNS_9FwdParamsE)
        /*0dac*/ 	.word	0x00000000


	//----- nvinfo : EIATTR_MIN_STACK_SIZE
	.align		4
.L_592:
        /*0db0*/ 	.byte	0x04, 0x12
        /*0db2*/ 	.short	(.L_594 - .L_593)
	.align		4
.L_593:
        /*0db4*/ 	.word	index@(_ZN10layer_norm31ln_parallel_residual_fwd_kernelINS_13Kernel_traitsI6__halfS2_fS2_fjLj1536ELj1ELj4ELj1ELj16ENS_18Kernel_traits_baseILj1536ES2_S2_fS2_fjLj128EEEEELb1ELb0ELb0EEEvNS_9FwdParamsE)
        /*0db8*/ 	.word	0x000000b0


	//----- nvinfo : EIATTR_MIN_STACK_SIZE
	.align		4
.L_594:
        /*0dbc*/ 	.byte	0x04, 0x12
        /*0dbe*/ 	.short	(.L_596 - .L_595)
	.align		4
.L_595:
        /*0dc0*/ 	.word	index@(_ZN10layer_norm31ln_parallel_residual_fwd_kernelINS_13Kernel_traitsI6__halfS2_fS2_fjLj1536ELj1ELj4ELj1ELj16ENS_18Kernel_traits_baseILj1536ES2_S2_fS2_fjLj128EEEEELb1ELb0ELb1EEEvNS_9FwdParamsE)
        /*0dc4*/ 	.word	0x00000000


	//----- nvinfo : EIATTR_MIN_STACK_SIZE
	.align		4
.L_596:
        /*0dc8*/ 	.byte	0x04, 0x12
        /*0dca*/ 	.short	(.L_598 - .L_597)
	.align		4
.L_597:
        /*0dcc*/ 	.word	index@(_ZN10layer_norm31ln_parallel_residual_fwd_kernelINS_13Kernel_traitsI6__halfS2_fS2_fjLj1536ELj1ELj4ELj1ELj16ENS_18Kernel_traits_baseILj1536ES2_S2_fS2_fjLj128EEEEELb1ELb1ELb0EEEvNS_9FwdParamsE)
        /*0dd0*/ 	.word	0x00000000


	//----- nvinfo : EIATTR_MIN_STACK_SIZE
	.align		4
.L_598:
        /*0dd4*/ 	.byte	0x04, 0x12
        /*0dd6*/ 	.short	(.L_600 - .L_599)
	.align		4
.L_599:
        /*0dd8*/ 	.word	index@(_ZN10layer_norm31ln_parallel_residual_fwd_kernelINS_13Kernel_traitsI6__halfS2_fS2_fjLj1536ELj1ELj4ELj1ELj16ENS_18Kernel_traits_baseILj1536ES2_S2_fS2_fjLj128EEEEELb1ELb1ELb1EEEvNS_9FwdParamsE)
        /*0ddc*/ 	.word	0x00000000


	//----- nvinfo : EIATTR_MIN_STACK_SIZE
	.align		4
.L_600:
        /*0de0*/ 	.byte	0x04, 0x12
        /*0de2*/ 	.short	(.L_602 - .L_601)
	.align		4
.L_601:
        /*0de4*/ 	.word	index@(_ZN10layer_norm31ln_parallel_residual_fwd_kernelINS_13Kernel_traitsIf6__halffS2_fjLj1536ELj1ELj4ELj1ELj16ENS_18Kernel_traits_baseILj1536EfS2_fS2_fjLj128EEEEELb0ELb0ELb0EEEvNS_9FwdParamsE)
        /*0de8*/ 	.word	0x00000048


	//----- nvinfo : EIATTR_MIN_STACK_SIZE
	.align		4
.L_602:
        /*0dec*/ 	.byte	0x04, 0x12
        /*0dee*/ 	.short	(.L_604 - .L_603)
	.align		4
.L_603:
        /*0df0*/ 	.word	index@(_ZN10layer_norm31ln_parallel_residual_fwd_kernelINS_13Kernel_traitsIf6__halffS2_fjLj1536ELj1ELj4ELj1ELj16ENS_18Kernel_traits_baseILj1536EfS2_fS2_fjLj128EEEEELb0ELb0ELb1EEEvNS_9FwdParamsE)
        /*0df4*/ 	.word	0x00000038


	//----- nvinfo : EIATTR_MIN_STACK_SIZE
	.align		4
.L_604:
        /*0df8*/ 	.byte	0x04, 0x12
        /*0dfa*/ 	.short	(.L_606 - .L_605)
	.align		4
.L_605:
        /*0dfc*/ 	.word	index@(_ZN10layer_norm31ln_parallel_residual_fwd_kernelINS_13Kernel_traitsIf6__halffS2_fjLj1536ELj1ELj4ELj1ELj16ENS_18Kernel_traits_baseILj1536EfS2_fS2_fjLj128EEEEELb0ELb1ELb0EEEvNS_9FwdParamsE)
        /*0e00*/ 	.word	0x00000000


	//----- nvinfo : EIATTR_MIN_STACK_SIZE
	.align		4
.L_606:
        /*0e04*/ 	.byte	0x04, 0x12
        /*0e06*/ 	.short	(.L_608 - .L_607)
	.align		4
.L_607:
        /*0e08*/ 	.word	index@(_ZN10layer_norm31ln_parallel_residual_fwd_kernelINS_13Kernel_traitsIf6__halffS2_fjLj1536ELj1ELj4ELj1ELj16ENS_18Kernel_traits_baseILj1536EfS2_fS2_fjLj128EEEEELb0ELb1ELb1EEEvNS_9FwdParamsE)
        /*0e0c*/ 	.word	0x00000000


	//----- nvinfo : EIATTR_MIN_STACK_SIZE
	.align		4
.L_608:
        /*0e10*/ 	.byte	0x04, 0x12
        /*0e12*/ 	.short	(.L_610 - .L_609)
	.align		4
.L_609:
        /*0e14*/ 	.word	index@(_ZN10layer_norm31ln_parallel_residual_fwd_kernelINS_13Kernel_traitsIf6__halffS2_fjLj1536ELj1ELj4ELj1ELj16ENS_18Kernel_traits_baseILj1536EfS2_fS2_fjLj128EEEEELb1ELb0ELb0EEEvNS_9FwdParamsE)
        /*0e18*/ 	.word	0x000000a0


	//----- nvinfo : EIATTR_MIN_STACK_SIZE
	.align		4
.L_610:
        /*0e1c*/ 	.byte	0x04, 0x12
        /*0e1e*/ 	.short	(.L_612 - .L_611)
	.align		4
.L_611:
        /*0e20*/ 	.word	index@(_ZN10layer_norm31ln_parallel_residual_fwd_kernelINS_13Kernel_traitsIf6__halffS2_fjLj1536ELj1ELj4ELj1ELj16ENS_18Kernel_traits_baseILj1536EfS2_fS2_fjLj128EEEEELb1ELb0ELb1EEEvNS_9FwdParamsE)
        /*0e24*/ 	.word	0x00000090


	//----- nvinfo : EIATTR_MIN_STACK_SIZE
	.align		4
.L_612:
        /*0e28*/ 	.byte	0x04, 0x12
        /*0e2a*/ 	.short	(.L_614 - .L_613)
	.align		4
.L_613:
        /*0e2c*/ 	.word	index@(_ZN10layer_norm31ln_parallel_residual_fwd_kernelINS_13Kernel_traitsIf6__halffS2_fjLj1536ELj1ELj4ELj1ELj16ENS_18Kernel_traits_baseILj1536EfS2_fS2_fjLj128EEEEELb1ELb1ELb0EEEvNS_9FwdParamsE)
        /*0e30*/ 	.word	0x00000000


	//----- nvinfo : EIATTR_MIN_STACK_SIZE
	.align		4
.L_614:
        /*0e34*/ 	.byte	0x04, 0x12
        /*0e36*/ 	.short	(.L_616 - .L_615)
	.align		4
.L_615:
        /*0e38*/ 	.word	index@(_ZN10layer_norm31ln_parallel_residual_fwd_kernelINS_13Kernel_traitsIf6__halffS2_fjLj1536ELj1ELj4ELj1ELj16ENS_18Kernel_traits_baseILj1536EfS2_fS2_fjLj128EEEEELb1ELb1ELb1EEEvNS_9FwdParamsE)
        /*0e3c*/ 	.word	0x00000000


	//----- nvinfo : EIATTR_MIN_STACK_SIZE
	.align		4
.L_616:
        /*0e40*/ 	.byte	0x04, 0x12
        /*0e42*/ 	.short	(.L_618 - .L_617)
	.align		4
.L_617:
        /*0e44*/ 	.word	index@(_ZN10layer_norm31ln_parallel_residual_fwd_kernelINS_13Kernel_traitsI6__halfffffjLj1536ELj1ELj4ELj1ELj16ENS_18Kernel_traits_baseILj1536ES2_ffffjLj128EEEEELb0ELb0ELb0EEEvNS_9FwdParamsE)
        /*0e48*/ 	.word	0x00000050


	//----- nvinfo : EIATTR_MIN_STACK_SIZE
	.align		4
.L_618:
        /*0e4c*/ 	.byte	0x04, 0x12
        /*0e4e*/ 	.short	(.L_620 - .L_619)
	.align		4
.L_619:
        /*0e50*/ 	.word	index@(_ZN10layer_norm31ln_parallel_residual_fwd_kernelINS_13Kernel_traitsI6__halfffffjLj1536ELj1ELj4ELj1ELj16ENS_18Kernel_traits_baseILj1536ES2_ffffjLj128EEEEELb0ELb0ELb1EEEvNS_9FwdParamsE)
        /*0e54*/ 	.word	0x00000058


	//----- nvinfo : EIATTR_MIN_STACK_SIZE
	.align		4
.L_620:
        /*0e58*/ 	.byte	0x04, 0x12
        /*0e5a*/ 	.short	(.L_622 - .L_621)
	.align		4
.L_621:
        /*0e5c*/ 	.word	index@(_ZN10layer_norm31ln_parallel_residual_fwd_kernelINS_13Kernel_traitsI6__halfffffjLj1536ELj1ELj4ELj1ELj16ENS_18Kernel_traits_baseILj1536ES2_ffffjLj128EEEEELb0ELb1ELb0EEEvNS_9FwdParamsE)
        /*0e60*/ 	.word	0x00000000


	//----- nvinfo : EIATTR_MIN_STACK_SIZE
	.align		4
.L_622:
        /*0e64*/ 	.byte	0x04, 0x12
        /*0e66*/ 	.short	(.L_624 - .L_623)
	.align		4
.L_623:
        /*0e68*/ 	.word	index@(_ZN10layer_norm31ln_parallel_residual_fwd_kernelINS_13Kernel_traitsI6__halfffffjLj1536ELj1ELj4ELj1ELj16ENS_18Kernel_traits_baseILj1536ES2_ffffjLj128EEEEELb0ELb1ELb1EEEvNS_9FwdParamsE)
        /*0e6c*/ 	.word	0x00000000


	//----- nvinfo : EIATTR_MIN_STACK_SIZE
	.align		4
.L_624:
        /*0e70*/ 	.byte	0x04, 0x12
        /*0e72*/ 	.short	(.L_626 - .L_625)
	.align		4
.L_625:
        /*0e74*/ 	.word	index@(_ZN10layer_norm31ln_parallel_residual_fwd_kernelINS_13Kernel_traitsI6__halfffffjLj1536ELj1ELj4ELj1ELj16ENS_18Kernel_traits_baseILj1536ES2_ffffjLj128EEEEELb1ELb0ELb0EEEvNS_9FwdParamsE)
        /*0e78*/ 	.word	0x00000070


	//----- nvinfo : EIATTR_MIN_STACK_SIZE
	.align		4
.L_626:
        /*0e7c*/ 	.byte	0x04, 0x12
        /*0e7e*/ 	.short	(.L_628 - .L_627)
	.align		4
.L_627:
        /*0e80*/ 	.word	index@(_ZN10layer_norm31ln_parallel_residual_fwd_kernelINS_13Kernel_traitsI6__halfffffjLj1536ELj1ELj4ELj1ELj16ENS_18Kernel_traits_baseILj1536ES2_ffffjLj128EEEEELb1ELb0ELb1EEEvNS_9FwdParamsE)
        /*0e84*/ 	.word	0x00000080


	//----- nvinfo : EIATTR_MIN_STACK_SIZE
	.align		4
.L_628:
        /*0e88*/ 	.byte	0x04, 0x12
        /*0e8a*/ 	.short	(.L_630 - .L_629)
	.align		4
.L_629:
        /*0e8c*/ 	.word	index@(_ZN10layer_norm31ln_parallel_residual_fwd_kernelINS_13Kernel_traitsI6__halfffffjLj1536ELj1ELj4ELj1ELj16ENS_18Kernel_traits_baseILj1536ES2_ffffjLj128EEEEELb1ELb1ELb0EEEvNS_9FwdParamsE)
        /*0e90*/ 	.word	0x00000000


	//----- nvinfo : EIATTR_MIN_STACK_SIZE
	.align		4
.L_630:
        /*0e94*/ 	.byte	0x04, 0x12
        /*0e96*/ 	.short	(.L_632 - .L_631)
	.align		4
.L_631:
        /*0e98*/ 	.word	index@(_ZN10layer_norm31ln_parallel_residual_fwd_kernelINS_13Kernel_traitsI6__halfffffjLj1536ELj1ELj4ELj1ELj16ENS_18Kernel_traits_baseILj1536ES2_ffffjLj128EEEEELb1ELb1ELb1EEEvNS_9FwdParamsE)
        /*0e9c*/ 	.word	0x00000000


	//----- nvinfo : EIATTR_MIN_STACK_SIZE
	.align		4
.L_632:
        /*0ea0*/ 	.byte	0x04, 0x12
        /*0ea2*/ 	.short	(.L_634 - .L_633)
	.align		4
.L_633:
        /*0ea4*/ 	.word	index@(_ZN10layer_norm31ln_parallel_residual_fwd_kernelINS_13Kernel_traitsIfffffjLj1536ELj1ELj4ELj1ELj16ENS_18Kernel_traits_baseILj1536EfffffjLj128EEEEELb0ELb0ELb0EEEvNS_9FwdParamsE)
        /*0ea8*/ 	.word	0x00000040


	//----- nvinfo : EIATTR_MIN_STACK_SIZE
	.align		4
.L_634:
        /*0eac*/ 	.byte	0x04, 0x12
        /*0eae*/ 	.short	(.L_636 - .L_635)
	.align		4
.L_635:
        /*0eb0*/ 	.word	index@(_ZN10layer_norm31ln_parallel_residual_fwd_kernelINS_13Kernel_traitsIfffffjLj1536ELj1ELj4ELj1ELj16ENS_18Kernel_traits_baseILj1536EfffffjLj128EEEEELb0ELb0ELb1EEEvNS_9FwdParamsE)
        /*0eb4*/ 	.word	0x00000060


	//----- nvinfo : EIATTR_MIN_STACK_SIZE
	.align		4
.L_636:
        /*0eb8*/ 	.byte	0x04, 0x12
        /*0eba*/ 	.short	(.L_638 - .L_637)
	.align		4
.L_637:
        /*0ebc*/ 	.word	index@(_ZN10layer_norm31ln_parallel_residual_fwd_kernelINS_13Kernel_traitsIfffffjLj1536ELj1ELj4ELj1ELj16ENS_18Kernel_traits_baseILj1536EfffffjLj128EEEEELb0ELb1ELb0EEEvNS_9FwdParamsE)
        /*0ec0*/ 	.word	0x00000000


	//----- nvinfo : EIATTR_MIN_STACK_SIZE
	.align		4
.L_638:
        /*0ec4*/ 	.byte	0x04, 0x12
        /*0ec6*/ 	.short	(.L_640 - .L_639)
	.align		4
.L_639:
        /*0ec8*/ 	.word	index@(_ZN10layer_norm31ln_parallel_residual_fwd_kernelINS_13Kernel_traitsIfffffjLj1536ELj1ELj4ELj1ELj16ENS_18Kernel_traits_baseILj1536EfffffjLj128EEEEELb0ELb1ELb1EEEvNS_9FwdParamsE)
        /*0ecc*/ 	.word	0x00000000


	//----- nvinfo : EIATTR_MIN_STACK_SIZE
	.align		4
.L_640:
        /*0ed0*/ 	.byte	0x04, 0x12
        /*0ed2*/ 	.short	(.L_642 - .L_641)
	.align		4
.L_641:
        /*0ed4*/ 	.word	index@(_ZN10layer_norm31ln_parallel_residual_fwd_kernelINS_13Kernel_traitsIfffffjLj1536ELj1ELj4ELj1ELj16ENS_18Kernel_traits_baseILj1536EfffffjLj128EEEEELb1ELb0ELb0EEEvNS_9FwdParamsE)
        /*0ed8*/ 	.word	0x00000070


	//----- nvinfo : EIATTR_MIN_STACK_SIZE
	.align		4
.L_642:
        /*0edc*/ 	.byte	0x04, 0x12
        /*0ede*/ 	.short	(.L_644 - .L_643)
	.align		4
.L_643:
        /*0ee0*/ 	.word	index@(_ZN10layer_norm31ln_parallel_residual_fwd_kernelINS_13Kernel_traitsIfffffjLj1536ELj1ELj4ELj1ELj16ENS_18Kernel_traits_baseILj1536EfffffjLj128EEEEELb1ELb0ELb1EEEvNS_9FwdParamsE)
        /*0ee4*/ 	.word	0x00000080


	//----- nvinfo : EIATTR_MIN_STACK_SIZE
	.align		4
.L_644:
        /*0ee8*/ 	.byte	0x04, 0x12
        /*0eea*/ 	.short	(.L_646 - .L_645)
	.align		4
.L_645:
        /*0eec*/ 	.word	index@(_ZN10layer_norm31ln_parallel_residual_fwd_kernelINS_13Kernel_traitsIfffffjLj1536ELj1ELj4ELj1ELj16ENS_18Kernel_traits_baseILj1536EfffffjLj128EEEEELb1ELb1ELb0EEEvNS_9FwdParamsE)
        /*0ef0*/ 	.word	0x00000000


	//----- nvinfo : EIATTR_MIN_STACK_SIZE
	.align		4
.L_646:
        /*0ef4*/ 	.byte	0x04, 0x12
        /*0ef6*/ 	.short	(.L_648 - .L_647)
	.align		4
.L_647:
        /*0ef8*/ 	.word	index@(_ZN10layer_norm31ln_parallel_residual_fwd_kernelINS_13Kernel_traitsIfffffjLj1536ELj1ELj4ELj1ELj16ENS_18Kernel_traits_baseILj1536EfffffjLj128EEEEELb1ELb1ELb1EEEvNS_9FwdParamsE)
        /*0efc*/ 	.word	0x00000000
.L_648:


//--------------------- .nv.info._ZN10layer_norm31ln_parallel_residual_fwd_kernelINS_13Kernel_traitsI13__nv_bfloat16S2_S2_S2_fjLj1536ELj1ELj4ELj1ELj16ENS_18Kernel_traits_baseILj1536ES2_S2_S2_S2_fjLj128EEEEELb0ELb0ELb0EEEvNS_9FwdParamsE --------------------------
	.section	.nv.info._ZN10layer_norm31ln_parallel_residual_fwd_kernelINS_13Kernel_traitsI13__nv_bfloat16S2_S2_S2_fjLj1536ELj1ELj4ELj1ELj16ENS_18Kernel_traits_baseILj1536ES2_S2_S2_S2_fjLj128EEEEELb0ELb0ELb0EEEvNS_9FwdParamsE,"",@"SHT_CUDA_INFO"
	.sectionflags	@""
	.align	4


	//----- nvinfo : EIATTR_CUDA_API_VERSION
	.align		4
        /*0000*/ 	.byte	0x04, 0x37
        /*0002*/ 	.short	(.L_650 - .L_649)
.L_649:
        /*0004*/ 	.word	0x00000082


	//----- nvinfo : EIATTR_SW2861232_WAR
	.align		4
.L_650:
        /*0008*/ 	.byte	0x01, 0x35
	.zero		2


	//----- nvinfo : EIATTR_PARAM_CBANK
	.align		4
        /*000c*/ 	.byte	0x04, 0x0a
        /*000e*/ 	.short	(.L_652 - .L_651)
	.align		4
.L_651:
        /*0010*/ 	.word	index@(.nv.constant0._ZN10layer_norm31ln_parallel_residual_fwd_kernelINS_13Kernel_traitsI13__nv_bfloat16S2_S2_S2_fjLj1536ELj1ELj4ELj1ELj16ENS_18Kernel_traits_baseILj1536ES2_S2_S2_S2_fjLj128EEEEELb0ELb0ELb0EEEvNS_9FwdParamsE)
        /*0014*/ 	.short	0x0160
        /*0016*/ 	.short	0x00e8


	//----- nvinfo : EIATTR_CBANK_PARAM_SIZE
	.align		4
.L_652:
        /*0018*/ 	.byte	0x03, 0x19
        /*001a*/ 	.short	0x00e8


	//----- nvinfo : EIATTR_KPARAM_INFO
	.align		4
        /*001c*/ 	.byte	0x04, 0x17
        /*001e*/ 	.short	(.L_654 - .L_653)
.L_653:
        /*0020*/ 	.word	0x00000000
        /*0024*/ 	.short	0x0000
        /*0026*/ 	.short	0x0000
        /*0028*/ 	.byte	0x00, 0xf0, 0xa1, 0x03


	//----- nvinfo : EIATTR_MAXREG_COUNT
	.align		4
.L_654:
        /*002c*/ 	.byte	0x03, 0x1b
        /*002e*/ 	.short	0x00ff


	//----- nvinfo : EIATTR_ANNOTATIONS
	.align		4
        /*0030*/ 	.byte	0x04, 0x55
        /*0032*/ 	.short	(.L_656 - .L_655)


	//   ....[0]....
.L_655:
        /*0034*/ 	.word	0x00000001
        /*0038*/ 	.byte	0x20, 0x0c, 0x00, 0x00, 0x01, 0x00, 0x00, 0x00, 0x50, 0x0c, 0x00, 0x00, 0x01, 0x00, 0x00, 0x00
        /* <DEDUP_REMOVED lines=20> */
        /*0188*/ 	.byte	0x00, 0x62, 0x00, 0x00, 0x01, 0x00, 0x00, 0x00, 0x20, 0x62, 0x00, 0x00


	//----- nvinfo : EIATTR_MERCURY_ISA_VERSION
	.align		4
.L_656:
        /*0194*/ 	.byte	0x03, 0x5f
        /*0196*/ 	.short	0x0000


	//----- nvinfo : EIATTR_COOP_GROUP_MASK_REGIDS
	.align		4
        /*0198*/ 	.byte	0x04, 0x29
        /*019a*/ 	.short	(.L_658 - .L_657)


	//   ....[0]....
.L_657:
        /*019c*/ 	.word	0xffffffff


	//   ....[1]....
        /*01a0*/ 	.word	0xffffffff


	//   ....[2]....
        /*01a4*/ 	.word	0xffffffff


	//   ....[3]....
        /*01a8*/ 	.word	0xffffffff


	//   ....[4]....
        /*01ac*/ 	.word	0xffffffff


	//   ....[5]....
        /*01b0*/ 	.word	0xffffffff


	//   ....[6]....
        /*01b4*/ 	.word	0xffffffff


	//   ....[7]....
        /*01b8*/ 	.word	0xffffffff


	//   ....[8]....
        /*01bc*/ 	.word	0xffffffff


	//   ....[9]....
        /*01c0*/ 	.word	0xffffffff


	//   ....[10]....
        /*01c4*/ 	.word	0xffffffff


	//   ....[11]....
        /*01c8*/ 	.word	0xffffffff


	//   ....[12]....
        /*01cc*/ 	.word	0xffffffff


	//   ....[13]....
        /*01d0*/ 	.word	0xffffffff


	//   ....[14]....
        /*01d4*/ 	.word	0xffffffff


	//   ....[15]....
        /*01d8*/ 	.word	0xffffffff


	//   ....[16]....
        /*01dc*/ 	.word	0xffffffff


	//   ....[17]....
        /*01e0*/ 	.word	0xffffffff


	//   ....[18]....
        /*01e4*/ 	.word	0xffffffff


	//   ....[19]....
        /*01e8*/ 	.word	0xffffffff


	//----- nvinfo : EIATTR_COOP_GROUP_INSTR_OFFSETS
	.align		4
.L_658:
        /*01ec*/ 	.byte	0x04, 0x28
        /*01ee*/ 	.short	(.L_660 - .L_659)


	//   ....[0]....
.L_659:
        /*01f0*/ 	.word	0x000055c0


	//   ....[1]....
        /*01f4*/ 	.word	0x000055f0


	//   ....[2]....
        /*01f8*/ 	.word	0x00005640


	//   ....[3]....
        /*01fc*/ 	.word	0x00005660


	//   ....[4]....
        /*0200*/ 	.word	0x00005680


	//   ....[5]....
        /*0204*/ 	.word	0x00005cd0


	//   ....[6]....
        /*0208*/ 	.word	0x00005cf0


	//   ....[7]....
        /*020c*/ 	.word	0x00005d10


	//   ....[8]....
        /*0210*/ 	.word	0x00005d30


	//   ....[9]....
        /*0214*/ 	.word	0x00005d50


	//   ....[10]....
        /*0218*/ 	.word	0x00007360


	//   ....[11]....
        /*021c*/ 	.word	0x000073c0


	//   ....[12]....
        /*0220*/ 	.word	0x00007420


	//   ....[13]....
        /*0224*/ 	.word	0x00007480


	//   ....[14]....
        /*0228*/ 	.word	0x000074e0


	//   ....[15]....
        /*022c*/ 	.word	0x00007ba0


	//   ....[16]....
        /*0230*/ 	.word	0x00007c00


	//   ....[17]....
        /*0234*/ 	.word	0x00007c60


	//   ....[18]....
        /*0238*/ 	.word	0x00007cc0


	//   ....[19]....
        /*023c*/ 	.word	0x00007d20


	//----- nvinfo : EIATTR_EXIT_INSTR_OFFSETS
	.align		4
.L_660:
        /*0240*/ 	.byte	0x04, 0x1c
        /*0242*/ 	.short	(.L_662 - .L_661)


	//   ....[0]....
.L_661:
        /*0244*/ 	.word	0x00000bd0


	//   ....[1]....
        /*0248*/ 	.word	0x00007310


	//----- nvinfo : EIATTR_MAX_THREADS
	.align		4
.L_662:
        /*024c*/ 	.byte	0x04, 0x05
        /*024e*/ 	.short	(.L_664 - .L_663)
.L_663:
        /*0250*/ 	.word	0x00000080
        /*0254*/ 	.word	0x00000001
        /*0258*/ 	.word	0x00000001


	//----- nvinfo : EIATTR_CRS_STACK_SIZE
	.align		4
.L_664:
        /*025c*/ 	.byte	0x04, 0x1e
        /*025e*/ 	.short	(.L_666 - .L_665)
.L_665:
        /*0260*/ 	.word	0x00000000
.L_666:


//--------------------- .nv.info._ZN10layer_norm31ln_parallel_residual_fwd_kernelINS_13Kernel_traitsI13__nv_bfloat16S2_S2_S2_fjLj1536ELj1ELj4ELj1ELj16ENS_18Kernel_traits_baseILj1536ES2_S2_S2_S2_fjLj128EEEEELb0ELb0ELb1EEEvNS_9FwdParamsE --------------------------
	.section	.nv.info._ZN10layer_norm31ln_parallel_residual_fwd_kernelINS_13Kernel_traitsI13__nv_bfloat16S2_S2_S2_fjLj1536ELj1ELj4ELj1ELj16ENS_18Kernel_traits_baseILj1536ES2_S2_S2_S2_fjLj128EEEEELb0ELb0ELb1EEEvNS_9FwdParamsE,"",@"SHT_CUDA_INFO"
	.sectionflags	@""
	.align	4


	//----- nvinfo : EIATTR_CUDA_API_VERSION
	.align		4
        /*0000*/ 	.byte	0x04, 0x37
        /*0002*/ 	.short	(.L_668 - .L_667)
.L_667:
        /*0004*/ 	.word	0x00000082


	//----- nvinfo : EIATTR_SW2861232_WAR
	.align		4
.L_668:
        /*0008*/ 	.byte	0x01, 0x35
	.zero		2


	//----- nvinfo : EIATTR_PARAM_CBANK
	.align		4
        /*000c*/ 	.byte	0x04, 0x0a
        /*000e*/ 	.short	(.L_670 - .L_669)
	.align		4
.L_669:
        /*0010*/ 	.word	index@(.nv.constant0._ZN10layer_norm31ln_parallel_residual_fwd_kernelINS_13Kernel_traitsI13__nv_bfloat16S2_S2_S2_fjLj1536ELj1ELj4ELj1ELj16ENS_18Kernel_traits_baseILj1536ES2_S2_S2_S2_fjLj128EEEEELb0ELb0ELb1EEEvNS_9FwdParamsE)
        /*0014*/ 	.short	0x0160
        /*0016*/ 	.short	0x00e8


	//----- nvinfo : EIATTR_CBANK_PARAM_SIZE
	.align		4
.L_670:
        /*0018*/ 	.byte	0x03, 0x19
        /*001a*/ 	.short	0x00e8


	//----- nvinfo : EIATTR_KPARAM_INFO
	.align		4
        /*001c*/ 	.byte	0x04, 0x17
        /*001e*/ 	.short	(.L_672 - .L_671)
.L_671:
        /*0020*/ 	.word	0x00000000
        /*0024*/ 	.short	0x0000
        /*0026*/ 	.short	0x0000
        /*0028*/ 	.byte	0x00, 0xf0, 0xa1, 0x03


	//----- nvinfo : EIATTR_MAXREG_COUNT
	.align		4
.L_672:
        /*002c*/ 	.byte	0x03, 0x1b
        /*002e*/ 	.short	0x00ff


	//----- nvinfo : EIATTR_MERCURY_ISA_VERSION
	.align		4
        /*0030*/ 	.byte	0x03, 0x5f
        /*0032*/ 	.short	0x0000


	//----- nvinfo : EIATTR_COOP_GROUP_MASK_REGIDS
	.align		4
        /*0034*/ 	.byte	0x04, 0x29
        /*0036*/ 	.short	(.L_674 - .L_673)


	//   ....[0]....
.L_673:
        /*0038*/ 	.word	0xffffffff


	//   ....[1]....
        /*003c*/ 	.word	0xffffffff


	//   ....[2]....
        /*0040*/ 	.word	0xffffffff


	//   ....[3]....
        /*0044*/ 	.word	0xffffffff


	//   ....[4]....
        /*0048*/ 	.word	0xffffffff


	//   ....[5]....
        /*004c*/ 	.word	0xffffffff


	//   ....[6]....
        /*0050*/ 	.word	0xffffffff


	//   ....[7]....
        /*0054*/ 	.word	0xffffffff


	//   ....[8]....
        /*0058*/ 	.word	0xffffffff


	//   ....[9]....
        /*005c*/ 	.word	0xffffffff


	//   ....[10]....
        /*0060*/ 	.word	0xffffffff


	//   ....[11]....
        /*0064*/ 	.word	0xffffffff


	//   ....[12]....
        /*0068*/ 	.word	0xffffffff


	//   ....[13]....
        /*006c*/ 	.word	0xffffffff


	//   ....[14]....
        /*0070*/ 	.word	0xffffffff


	//   ....[15]....
        /*0074*/ 	.word	0xffffffff


	//   ....[16]....
        /*0078*/ 	.word	0xffffffff


	//   ....[17]....
        /*007c*/ 	.word	0xffffffff


	//   ....[18]....
        /*0080*/ 	.word	0xffffffff


	//   ....[19]....
        /*0084*/ 	.word	0xffffffff


	//----- nvinfo : EIATTR_COOP_GROUP_INSTR_OFFSETS
	.align		4
.L_674:
        /*0088*/ 	.byte	0x04, 0x28
        /*008a*/ 	.short	(.L_676 - .L_675)


	//   ....[0]....
.L_675:
        /*008c*/ 	.word	0x00004230


	//   ....[1]....
        /*0090*/ 	.word	0x00004260


	//   ....[2]....
        /*0094*/ 	.word	0x00004280


	//   ....[3]....
        /*0098*/ 	.word	0x000042a0


	//   ....[4]....
        /*009c*/ 	.word	0x000042c0


	//   ....[5]....
        /*00a0*/ 	.word	0x000048f0


	//   ....[6]....
        /*00a4*/ 	.word	0x00004910


	//   ....[7]....
        /*00a8*/ 	.word	0x00004930


	//   ....[8]....
        /*00ac*/ 	.word	0x00004950


	//   ....[9]....
        /*00b0*/ 	.word	0x00004970


	//   ....[10]....
        /*00b4*/ 	.word	0x000061d0


	//   ....[11]....
        /*00b8*/ 	.word	0x00006240


	//   ....[12]....
        /*00bc*/ 	.word	0x000062a0


	//   ....[13]....
        /*00c0*/ 	.word	0x00006300


	//   ....[14]....
        /*00c4*/ 	.word	0x00006360


	//   ....[15]....
        /*00c8*/ 	.word	0x000069d0


	//   ....[16]....
        /*00cc*/ 	.word	0x00006a30


	//   ....[17]....
        /*00d0*/ 	.word	0x00006a90


	//   ....[18]....
        /*00d4*/ 	.word	0x00006af0


	//   ....[19]....
        /*00d8*/ 	.word	0x00006b50


	//----- nvinfo : EIATTR_EXIT_INSTR_OFFSETS
	.align		4
.L_676:
        /*00dc*/ 	.byte	0x04, 0x1c
        /*00de*/ 	.short	(.L_678 - .L_677)


	//   ....[0]....
.L_677:
        /*00e0*/ 	.word	0x00000230


	//   ....[1]....
        /*00e4*/ 	.word	0x00006180


	//----- nvinfo : EIATTR_MAX_THREADS
	.align		4
.L_678:
        /*00e8*/ 	.byte	0x04, 0x05
        /*00ea*/ 	.short	(.L_680 - .L_679)
.L_679:
        /*00ec*/ 	.word	0x00000080
        /*00f0*/ 	.word	0x00000001
        /*00f4*/ 	.word	0x00000001


	//----- nvinfo : EIATTR_CRS_STACK_SIZE
	.align		4
.L_680:
        /*00f8*/ 	.byte	0x04, 0x1e
        /*00fa*/ 	.short	(.L_682 - .L_681)
.L_681:
        /*00fc*/ 	.word	0x00000000
.L_682:


//--------------------- .nv.info._ZN10layer_norm31ln_parallel_residual_fwd_kernelINS_13Kernel_traitsI13__nv_bfloat16S2_S2_S2_fjLj1536ELj1ELj4ELj1ELj16ENS_18Kernel_traits_baseILj1536ES2_S2_S2_S2_fjLj128EEEEELb0ELb1ELb0EEEvNS_9FwdParamsE --------------------------
	.section	.nv.info._ZN10layer_norm31ln_parallel_residual_fwd_kernelINS_13Kernel_traitsI13__nv_bfloat16S2_S2_S2_fjLj1536ELj1ELj4ELj1ELj16ENS_18Kernel_traits_baseILj1536ES2_S2_S2_S2_fjLj128EEEEELb0ELb1ELb0EEEvNS_9FwdParamsE,"",@"SHT_CUDA_INFO"
	.sectionflags	@""
	.align	4


	//----- nvinfo : EIATTR_CUDA_API_VERSION
	.align		4
        /*0000*/ 	.byte	0x04, 0x37
        /*0002*/ 	.short	(.L_684 - .L_683)
.L_683:
        /*0004*/ 	.word	0x00000082


	//----- nvinfo : EIATTR_SW2861232_WAR
	.align		4
.L_684:
        /*0008*/ 	.byte	0x01, 0x35
	.zero		2


	//----- nvinfo : EIATTR_PARAM_CBANK
	.align		4
        /*000c*/ 	.byte	0x04, 0x0a
        /*000e*/ 	.short	(.L_686 - .L_685)
	.align		4
.L_685:
        /*0010*/ 	.word	index@(.nv.constant0._ZN10layer_norm31ln_parallel_residual_fwd_kernelINS_13Kernel_traitsI13__nv_bfloat16S2_S2_S2_fjLj1536ELj1ELj4ELj1ELj16ENS_18Kernel_traits_baseILj1536ES2_S2_S2_S2_fjLj128EEEEELb0ELb1ELb0EEEvNS_9FwdParamsE)
        /*0014*/ 	.short	0x0160
        /*0016*/ 	.short	0x00e8


	//----- nvinfo : EIATTR_CBANK_PARAM_SIZE
	.align		4
.L_686:
        /*0018*/ 	.byte	0x03, 0x19
        /*001a*/ 	.short	0x00e8


	//----- nvinfo : EIATTR_KPARAM_INFO
	.align		4
        /*001c*/ 	.byte	0x04, 0x17
        /*001e*/ 	.short	(.L_688 - .L_687)
.L_687:
        /*0020*/ 	.word	0x00000000
        /*0024*/ 	.short	0x0000
        /*0026*/ 	.short	0x0000
        /*0028*/ 	.byte	0x00, 0xf0, 0xa1, 0x03


	//----- nvinfo : EIATTR_MAXREG_COUNT
	.align		4
.L_688:
        /*002c*/ 	.byte	0x03, 0x1b
        /*002e*/ 	.short	0x00ff


	//----- nvinfo : EIATTR_MERCURY_ISA_VERSION
	.align		4
        /*0030*/ 	.byte	0x03, 0x5f
        /*0032*/ 	.short	0x0000


	//----- nvinfo : EIATTR_COOP_GROUP_MASK_REGIDS
	.align		4
        /*0034*/ 	.byte	0x04, 0x29
        /*0036*/ 	.short	(.L_690 - .L_689)


	//   ....[0]....
.L_689:
        /*0038*/ 	.word	0xffffffff


	//   ....[1]....
        /*003c*/ 	.word	0xffffffff


	//   ....[2]....
        /*0040*/ 	.word	0xffffffff


	//   ....[3]....
        /*0044*/ 	.word	0xffffffff


	//   ....[4]....
        /*0048*/ 	.word	0xffffffff


	//   ....[5]....
        /*004c*/ 	.word	0xffffffff


	//   ....[6]....
        /*0050*/ 	.word	0xffffffff


	//   ....[7]....
        /*0054*/ 	.word	0xffffffff


	//   ....[8]....
        /*0058*/ 	.word	0xffffffff


	//   ....[9]....
        /*005c*/ 	.word	0xffffffff


	//   ....[10]....
        /*0060*/ 	.word	0xffffffff


	//   ....[11]....
        /*0064*/ 	.word	0xffffffff


	//   ....[12]....
        /*0068*/ 	.word	0xffffffff


	//   ....[13]....
        /*006c*/ 	.word	0xffffffff


	//   ....[14]....
        /*0070*/ 	.word	0xffffffff


	//   ....[15]....
        /*0074*/ 	.word	0xffffffff


	//   ....[16]....
        /*0078*/ 	.word	0xffffffff


	//   ....[17]....
        /*007c*/ 	.word	0xffffffff


	//   ....[18]....
        /*0080*/ 	.word	0xffffffff


	//   ....[19]....
        /*0084*/ 	.word	0xffffffff


	//----- nvinfo : EIATTR_COOP_GROUP_INSTR_OFFSETS
	.align		4
.L_690:
        /*0088*/ 	.byte	0x04, 0x28
        /*008a*/ 	.short	(.L_692 - .L_691)


	//   ....[0]....
.L_691:
        /*008c*/ 	.word	0x00004990


	//   ....[1]....
        /*0090*/ 	.word	0x000049c0


	//   ....[2]....
        /*0094*/ 	.word	0x00004a00


	//   ....[3]....
        /*0098*/ 	.word	0x00004a20


	//   ....[4]....
        /*009c*/ 	.word	0x00004a40


	//   ....[5]....
        /*00a0*/ 	.word	0x00005090


	//   ....[6]....
        /*00a4*/ 	.word	0x000050b0


	//   ....[7]....
        /*00a8*/ 	.word	0x000050d0


	//   ....[8]....
        /*00ac*/ 	.word	0x000050f0


	//   ....[9]....
        /*00b0*/ 	.word	0x00005110


	//   ....[10]....
        /*00b4*/ 	.word	0x00006010


	//   ....[11]....
        /*00b8*/ 	.word	0x00006090


	//   ....[12]....
        /*00bc*/ 	.word	0x000060f0


	//   ....[13]....
        /*00c0*/ 	.word	0x00006150


	//   ....[14]....
        /*00c4*/ 	.word	0x000061b0


	//   ....[15]....
        /*00c8*/ 	.word	0x00006860


	//   ....[16]....
        /*00cc*/ 	.word	0x000068c0


	//   ....[17]....
        /*00d0*/ 	.word	0x00006920


	//   ....[18]....
        /*00d4*/ 	.word	0x00006980


	//   ....[19]....
        /*00d8*/ 	.word	0x000069f0


	//----- nvinfo : EIATTR_EXIT_INSTR_OFFSETS
	.align		4
.L_692:
        /*00dc*/ 	.byte	0x04, 0x1c
        /*00de*/ 	.short	(.L_694 - .L_693)


	//   ....[0]....
.L_693:
        /*00e0*/ 	.word	0x000006f0


	//   ....[1]....
        /*00e4*/ 	.word	0x00005fc0


	//----- nvinfo : EIATTR_MAX_THREADS
	.align		4
.L_694:
        /*00e8*/ 	.byte	0x04, 0x05
        /*00ea*/ 	.short	(.L_696 - .L_695)
.L_695:
        /*00ec*/ 	.word	0x00000080
        /*00f0*/ 	.word	0x00000001
        /*00f4*/ 	.word	0x00000001


	//----- nvinfo : EIATTR_CRS_STACK_SIZE
	.align		4
.L_696:
        /*00f8*/ 	.byte	0x04, 0x1e
        /*00fa*/ 	.short	(.L_698 - .L_697)
.L_697:
        /*00fc*/ 	.word	0x00000000
.L_698:


//--------------------- .nv.info._ZN10layer_norm31ln_parallel_residual_fwd_kernelINS_13Kernel_traitsI13__nv_bfloat16S2_S2_S2_fjLj1536ELj1ELj4ELj1ELj16ENS_18Kernel_traits_baseILj1536ES2_S2_S2_S2_fjLj128EEEEELb0ELb1ELb1EEEvNS_9FwdParamsE --------------------------
	.section	.nv.info._ZN10layer_norm31ln_parallel_residual_fwd_kernelINS_13Kernel_traitsI13__nv_bfloat16S2_S2_S2_fjLj1536ELj1ELj4ELj1ELj16ENS_18Kernel_traits_baseILj1536ES2_S2_S2_S2_fjLj128EEEEELb0ELb1ELb1EEEvNS_9FwdParamsE,"",@"SHT_CUDA_INFO"
	.sectionflags	@""
	.align	4


	//----- nvinfo : EIATTR_CUDA_API_VERSION
	.align		4
        /*0000*/ 	.byte	0x04, 0x37
        /*0002*/ 	.short	(.L_700 - .L_699)
.L_699:
        /*0004*/ 	.word	0x00000082


	//----- nvinfo : EIATTR_SW2861232_WAR
	.align		4
.L_700:
        /*0008*/ 	.byte	0x01, 0x35
	.zero		2


	//----- nvinfo : EIATTR_PARAM_CBANK
	.align		4
        /*000c*/ 	.byte	0x04, 0x0a
        /*000e*/ 	.short	(.L_702 - .L_701)
	.align		4
.L_701:
        /*0010*/ 	.word	index@(.nv.constant0._ZN10layer_norm31ln_parallel_residual_fwd_kernelINS_13Kernel_traitsI13__nv_bfloat16S2_S2_S2_fjLj1536ELj1ELj4ELj1ELj16ENS_18Kernel_traits_baseILj1536ES2_S2_S2_S2_fjLj128EEEEELb0ELb1ELb1EEEvNS_9FwdParamsE)
        /*0014*/ 	.short	0x0160
        /*0016*/ 	.short	0x00e8


	//----- nvinfo : EIATTR_CBANK_PARAM_SIZE
	.align		4
.L_702:
        /*0018*/ 	.byte	0x03, 0x19
        /*001a*/ 	.short	0x00e8


	//----- nvinfo : EIATTR_KPARAM_INFO
	.align		4
        /*001c*/ 	.byte	0x04, 0x17
        /*001e*/ 	.short	(.L_704 - .L_703)
.L_703:
        /*0020*/ 	.word	0x00000000
        /*0024*/ 	.short	0x0000
        /*0026*/ 	.short	0x0000
        /*0028*/ 	.byte	0x00, 0xf0, 0xa1, 0x03


	//----- nvinfo : EIATTR_MAXREG_COUNT
	.align		4
.L_704:
        /*002c*/ 	.byte	0x03, 0x1b
        /*002e*/ 	.short	0x00ff


	//----- nvinfo : EIATTR_MERCURY_ISA_VERSION
	.align		4
        /*0030*/ 	.byte	0x03, 0x5f
        /*0032*/ 	.short	0x0000


	//----- nvinfo : EIATTR_COOP_GROUP_MASK_REGIDS
	.align		4
        /*0034*/ 	.byte	0x04, 0x29
        /*0036*/ 	.short	(.L_706 - .L_705)


	//   ....[0]....
.L_705:
        /*0038*/ 	.word	0xffffffff


	//   ....[1]....
        /*003c*/ 	.word	0xffffffff


	//   ....[2]....
        /*0040*/ 	.word	0xffffffff


	//   ....[3]....
        /*0044*/ 	.word	0xffffffff


	//   ....[4]....
        /*0048*/ 	.word	0xffffffff


	//   ....[5]....
        /*004c*/ 	.word	0xffffffff


	//   ....[6]....
        /*0050*/ 	.word	0xffffffff


	//   ....[7]....
        /*0054*/ 	.word	0xffffffff


	//   ....[8]....
        /*0058*/ 	.word	0xffffffff


	//   ....[9]....
        /*005c*/ 	.word	0xffffffff


	//   ....[10]....
        /*0060*/ 	.word	0xffffffff


	//   ....[11]....
        /*0064*/ 	.word	0xffffffff


	//   ....[12]....
        /*0068*/ 	.word	0xffffffff


	//   ....[13]....
        /*006c*/ 	.word	0xffffffff


	//   ....[14]....
        /*0070*/ 	.word	0xffffffff


	//   ....[15]....
        /*0074*/ 	.word	0xffffffff


	//   ....[16]....
        /*0078*/ 	.word	0xffffffff


	//   ....[17]....
        /*007c*/ 	.word	0xffffffff


	//   ....[18]....
        /*0080*/ 	.word	0xffffffff


	//   ....[19]....
        /*0084*/ 	.word	0xffffffff


	//----- nvinfo : EIATTR_COOP_GROUP_INSTR_OFFSETS
	.align		4
.L_706:
        /*0088*/ 	.byte	0x04, 0x28
        /*008a*/ 	.short	(.L_708 - .L_707)


	//   ....[0]....
.L_707:
        /*008c*/ 	.word	0x00003d50


	//   ....[1]....
        /*0090*/ 	.word	0x00003d80


	//   ....[2]....
        /*0094*/ 	.word	0x00003da0


	//   ....[3]....
        /*0098*/ 	.word	0x00003dc0


	//   ....[4]....
        /*009c*/ 	.word	0x00003de0


	//   ....[5]....
        /*00a0*/ 	.word	0x00004410


	//   ....[6]....
        /*00a4*/ 	.word	0x00004430


	//   ....[7]....
        /*00a8*/ 	.word	0x00004450


	//   ....[8]....
        /*00ac*/ 	.word	0x00004470


	//   ....[9]....
        /*00b0*/ 	.word	0x00004490


	//   ....[10]....
        /*00b4*/ 	.word	0x000054d0


	//   ....[11]....
        /*00b8*/ 	.word	0x00005540


	//   ....[12]....
        /*00bc*/ 	.word	0x000055a0


	//   ....[13]....
        /*00c0*/ 	.word	0x00005600


	//   ....[14]....
        /*00c4*/ 	.word	0x00005660


	//   ....[15]....
        /*00c8*/ 	.word	0x00005cd0


	//   ....[16]....
        /*00cc*/ 	.word	0x00005d30


	//   ....[17]....
        /*00d0*/ 	.word	0x00005d90


	//   ....[18]....
        /*00d4*/ 	.word	0x00005df0


	//   ....[19]....
        /*00d8*/ 	.word	0x00005e50


	//----- nvinfo : EIATTR_EXIT_INSTR_OFFSETS
	.align		4
.L_708:
        /*00dc*/ 	.byte	0x04, 0x1c
        /*00de*/ 	.short	(.L_710 - .L_709)


	//   ....[0]....
.L_709:
        /*00e0*/ 	.word	0x00000150


	//   ....[1]....
        /*00e4*/ 	.word	0x00005480


	//----- nvinfo : EIATTR_MAX_THREADS
	.align		4
.L_710:
        /*00e8*/ 	.byte	0x04, 0x05
        /*00ea*/ 	.short	(.L_712 - .L_711)
.L_711:
        /*00ec*/ 	.word	0x00000080
        /*00f0*/ 	.word	0x00000001
        /*00f4*/ 	.word	0x00000001


	//----- nvinfo : EIATTR_CRS_STACK_SIZE
	.align		4
.L_712:
        /*00f8*/ 	.byte	0x04, 0x1e
        /*00fa*/ 	.short	(.L_714 - .L_713)
.L_713:
        /*00fc*/ 	.word	0x00000000
.L_714:


//--------------------- .nv.info._ZN10layer_norm31ln_parallel_residual_fwd_kernelINS_13Kernel_traitsI13__nv_bfloat16S2_S2_S2_fjLj1536ELj1ELj4ELj1ELj16ENS_18Kernel_traits_baseILj1536ES2_S2_S2_S2_fjLj128EEEEELb1ELb0ELb0EEEvNS_9FwdParamsE --------------------------
	.section	.nv.info._ZN10layer_norm31ln_parallel_residual_fwd_kernelINS_13Kernel_traitsI13__nv_bfloat16S2_S2_S2_fjLj1536ELj1ELj4ELj1ELj16ENS_18Kernel_traits_baseILj1536ES2_S2_S2_S2_fjLj128EEEEELb1ELb0ELb0EEEvNS_9FwdParamsE,"",@"SHT_CUDA_INFO"
	.sectionflags	@""
	.align	4


	//----- nvinfo : EIATTR_CUDA_API_VERSION
	.align		4
        /*0000*/ 	.byte	0x04, 0x37
        /*0002*/ 	.short	(.L_716 - .L_715)
.L_715:
        /*0004*/ 	.word	0x00000082


	//----- nvinfo : EIATTR_SW2861232_WAR
	.align		4
.L_716:
        /*0008*/ 	.byte	0x01, 0x35
	.zero		2


	//----- nvinfo : EIATTR_PARAM_CBANK
	.align		4
        /*000c*/ 	.byte	0x04, 0x0a
        /*000e*/ 	.short	(.L_718 - .L_717)
	.align		4
.L_717:
        /*0010*/ 	.word	index@(.nv.constant0._ZN10layer_norm31ln_parallel_residual_fwd_kernelINS_13Kernel_traitsI13__nv_bfloat16S2_S2_S2_fjLj1536ELj1ELj4ELj1ELj16ENS_18Kernel_traits_baseILj1536ES2_S2_S2_S2_fjLj128EEEEELb1ELb0ELb0EEEvNS_9FwdParamsE)
        /*0014*/ 	.short	0x0160
        /*0016*/ 	.short	0x00e8


	//----- nvinfo : EIATTR_CBANK_PARAM_SIZE
	.align		4
.L_718:
        /*0018*/ 	.byte	0x03, 0x19
        /*001a*/ 	.short	0x00e8


	//----- nvinfo : EIATTR_KPARAM_INFO
	.align		4
        /*001c*/ 	.byte	0x04, 0x17
        /*001e*/ 	.short	(.L_720 - .L_719)
.L_719:
        /*0020*/ 	.word	0x00000000
        /*0024*/ 	.short	0x0000
        /*0026*/ 	.short	0x0000
        /*0028*/ 	.byte	0x00, 0xf0, 0xa1, 0x03


	//----- nvinfo : EIATTR_MAXREG_COUNT
	.align		4
.L_720:
        /*002c*/ 	.byte	0x03, 0x1b
        /*002e*/ 	.short	0x00ff


	//----- nvinfo : EIATTR_ANNOTATIONS
	.align		4
        /*0030*/ 	.byte	0x04, 0x55
        /*0032*/ 	.short	(.L_722 - .L_721)


	//   ....[0]....
.L_721:
        /* <DEDUP_REMOVED lines=40> */


	//----- nvinfo : EIATTR_MERCURY_ISA_VERSION
	.align		4
.L_722:
        /*02a4*/ 	.byte	0x03, 0x5f
        /*02a6*/ 	.short	0x0000


	//----- nvinfo : EIATTR_COOP_GROUP_MASK_REGIDS
	.align		4
        /*02a8*/ 	.byte	0x04, 0x29
        /*02aa*/ 	.short	(.L_724 - .L_723)


	//   ....[0]....
.L_723:
        /*02ac*/ 	.word	0xffffffff


	//   ....[1]....
        /*02b0*/ 	.word	0xffffffff


	//   ....[2]....
        /*02b4*/ 	.word	0xffffffff


	//   ....[3]....
        /*02b8*/ 	.word	0xffffffff


	//   ....[4]....
        /*02bc*/ 	.word	0xffffffff


	//   ....[5]....
        /*02c0*/ 	.word	0xffffffff


	//   ....[6]....
        /*02c4*/ 	.word	0xffffffff


	//   ....[7]....
        /*02c8*/ 	.word	0xffffffff


	//   ....[8]....
        /*02cc*/ 	.word	0xffffffff


	//   ....[9]....
        /*02d0*/ 	.word	0xffffffff


	//   ....[10]....
        /*02d4*/ 	.word	0xffffffff


	//   ....[11]....
        /*02d8*/ 	.word	0xffffffff


	//   ....[12]....
        /*02dc*/ 	.word	0xffffffff


	//   ....[13]....
        /*02e0*/ 	.word	0xffffffff


	//   ....[14]....
        /*02e4*/ 	.word	0xffffffff


	//   ....[15]....
        /*02e8*/ 	.word	0xffffffff


	//   ....[16]....
        /*02ec*/ 	.word	0xffffffff


	//   ....[17]....
        /*02f0*/ 	.word	0xffffffff


	//   ....[18]....
        /*02f4*/ 	.word	0xffffffff


	//   ....[19]....
        /*02f8*/ 	.word	0xffffffff


	//----- nvinfo : EIATTR_COOP_GROUP_INSTR_OFFSETS
	.align		4
.L_724:
        /*02fc*/ 	.byte	0x04, 0x28
        /*02fe*/ 	.short	(.L_726 - .L_725)


	//   ....[0]....
.L_725:
        /*0300*/ 	.word	0x00024ff0


	//   ....[1]....
        /*0304*/ 	.word	0x00025020


	//   ....[2]....
        /*0308*/ 	.word	0x00025050


	//   ....[3]....
        /*030c*/ 	.word	0x00025070


	//   ....[4]....
        /*0310*/ 	.word	0x00025090


	//   ....[5]....
        /*0314*/ 	.word	0x000256d0


	//   ....[6]....
        /*0318*/ 	.word	0x000256f0


	//   ....[7]....
        /*031c*/ 	.word	0x00025710


	//   ....[8]....
        /*0320*/ 	.word	0x00025730


	//   ....[9]....
        /*0324*/ 	.word	0x00025750


	//   ....[10]....
        /*0328*/ 	.word	0x00026e90


	//   ....[11]....
        /*032c*/ 	.word	0x00026f00


	//   ....[12]....
        /*0330*/ 	.word	0x00026f70


	//   ....[13]....
        /*0334*/ 	.word	0x00026fe0


	//   ....[14]....
        /*0338*/ 	.word	0x00027050


	//   ....[15]....
        /*033c*/ 	.word	0x000276e0


	//   ....[16]....
        /*0340*/ 	.word	0x00027740


	//   ....[17]....
        /*0344*/ 	.word	0x000277a0


	//   ....[18]....
        /*0348*/ 	.word	0x00027800


	//   ....[19]....
        /*034c*/ 	.word	0x00027860


	//----- nvinfo : EIATTR_EXIT_INSTR_OFFSETS
	.align		4
.L_726:
        /*0350*/ 	.byte	0x04, 0x1c
        /*0352*/ 	.short	(.L_728 - .L_727)


	//   ....[0]....
.L_727:
        /*0354*/ 	.word	0x00001030


	//   ....[1]....
        /*0358*/ 	.word	0x00026e30


	//----- nvinfo : EIATTR_MAX_THREADS
	.align		4
.L_728:
        /*035c*/ 	.byte	0x04, 0x05
        /*035e*/ 	.short	(.L_730 - .L_729)
.L_729:
        /*0360*/ 	.word	0x00000080
        /*0364*/ 	.word	0x00000001
        /*0368*/ 	.word	0x00000001


	//----- nvinfo : EIATTR_CRS_STACK_SIZE
	.align		4
.L_730:
        /*036c*/ 	.byte	0x04, 0x1e
        /*036e*/ 	.short	(.L_732 - .L_731)
.L_731:
        /*0370*/ 	.word	0x00000000
.L_732:


//--------------------- .nv.info._ZN10layer_norm31ln_parallel_residual_fwd_kernelINS_13Kernel_traitsI13__nv_bfloat16S2_S2_S2_fjLj1536ELj1ELj4ELj1ELj16ENS_18Kernel_traits_baseILj1536ES2_S2_S2_S2_fjLj128EEEEELb1ELb0ELb1EEEvNS_9FwdParamsE --------------------------
	.section	.nv.info._ZN10layer_norm31ln_parallel_residual_fwd_kernelINS_13Kernel_traitsI13__nv_bfloat16S2_S2_S2_fjLj1536ELj1ELj4ELj1ELj16ENS_18Kernel_traits_baseILj1536ES2_S2_S2_S2_fjLj128EEEEELb1ELb0ELb1EEEvNS_9FwdParamsE,"",@"SHT_CUDA_INFO"
	.sectionflags	@""
	.align	4


	//----- nvinfo : EIATTR_CUDA_API_VERSION
	.align		4
        /*0000*/ 	.byte	0x04, 0x37
        /*0002*/ 	.short	(.L_734 - .L_733)
.L_733:
        /*0004*/ 	.word	0x00000082


	//----- nvinfo : EIATTR_SW2861232_WAR
	.align		4
.L_734:
        /*0008*/ 	.byte	0x01, 0x35
	.zero		2


	//----- nvinfo : EIATTR_PARAM_CBANK
	.align		4
        /*000c*/ 	.byte	0x04, 0x0a
        /*000e*/ 	.short	(.L_736 - .L_735)
	.align		4
.L_735:
        /*0010*/ 	.word	index@(.nv.constant0._ZN10layer_norm31ln_parallel_residual_fwd_kernelINS_13Kernel_traitsI13__nv_bfloat16S2_S2_S2_fjLj1536ELj1ELj4ELj1ELj16ENS_18Kernel_traits_baseILj1536ES2_S2_S2_S2_fjLj128EEEEELb1ELb0ELb1EEEvNS_9FwdParamsE)
        /*0014*/ 	.short	0x0160
        /*0016*/ 	.short	0x00e8


	//----- nvinfo : EIATTR_CBANK_PARAM_SIZE
	.align		4
.L_736:
        /*0018*/ 	.byte	0x03, 0x19
        /*001a*/ 	.short	0x00e8


	//----- nvinfo : EIATTR_KPARAM_INFO
	.align		4
        /*001c*/ 	.byte	0x04, 0x17
        /*001e*/ 	.short	(.L_738 - .L_737)
.L_737:
        /*0020*/ 	.word	0x00000000
        /*0024*/ 	.short	0x0000
        /*0026*/ 	.short	0x0000
        /*0028*/ 	.byte	0x00, 0xf0, 0xa1, 0x03


	//----- nvinfo : EIATTR_MAXREG_COUNT
	.align		4
.L_738:
        /*002c*/ 	.byte	0x03, 0x1b
        /*002e*/ 	.short	0x00ff


	//----- nvinfo : EIATTR_MERCURY_ISA_VERSION
	.align		4
        /*0030*/ 	.byte	0x03, 0x5f
        /*0032*/ 	.short	0x0000


	//----- nvinfo : EIATTR_COOP_GROUP_MASK_REGIDS
	.align		4
        /*0034*/ 	.byte	0x04, 0x29
        /*0036*/ 	.short	(.L_740 - .L_739)


	//   ....[0]....
.L_739:
        /*0038*/ 	.word	0xffffffff


	//   ....[1]....
        /*003c*/ 	.word	0xffffffff


	//   ....[2]....
        /*0040*/ 	.word	0xffffffff


	//   ....[3]....
        /*0044*/ 	.word	0xffffffff


	//   ....[4]....
        /*0048*/ 	.word	0xffffffff


	//   ....[5]....
        /*004c*/ 	.word	0xffffffff


	//   ....[6]....
        /*0050*/ 	.word	0xffffffff


	//   ....[7]....
        /*0054*/ 	.word	0xffffffff


	//   ....[8]....
        /*0058*/ 	.word	0xffffffff


	//   ....[9]....
        /*005c*/ 	.word	0xffffffff


	//   ....[10]....
        /*0060*/ 	.word	0xffffffff


	//   ....[11]....
        /*0064*/ 	.word	0xffffffff


	//   ....[12]....
        /*0068*/ 	.word	0xffffffff


	//   ....[13]....
        /*006c*/ 	.word	0xffffffff


	//   ....[14]....
        /*0070*/ 	.word	0xffffffff


	//   ....[15]....
        /*0074*/ 	.word	0xffffffff


	//   ....[16]....
        /*0078*/ 	.word	0xffffffff


	//   ....[17]....
        /*007c*/ 	.word	0xffffffff


	//   ....[18]....
        /*0080*/ 	.word	0xffffffff


	//   ....[19]....
        /*0084*/ 	.word	0xffffffff


	//----- nvinfo : EIATTR_COOP_GROUP_INSTR_OFFSETS
	.align		4
.L_740:
        /*0088*/ 	.byte	0x04, 0x28
        /*008a*/ 	.short	(.L_742 - .L_741)


	//   ....[0]....
.L_741:
        /*008c*/ 	.word	0x00023900


	//   ....[1]....
        /*0090*/ 	.word	0x00023930


	//   ....[2]....
        /*0094*/ 	.word	0x00023950


	//   ....[3]....
        /*0098*/ 	.word	0x00023970


	//   ....[4]....
        /*009c*/ 	.word	0x00023990


	//   ....[5]....
        /*00a0*/ 	.word	0x00023fc0


	//   ....[6]....
        /*00a4*/ 	.word	0x00023fe0


	//   ....[7]....
        /*00a8*/ 	.word	0x00024000


	//   ....[8]....
        /*00ac*/ 	.word	0x00024020


	//   ....[9]....
        /*00b0*/ 	.word	0x00024040


	//   ....[10]....
        /*00b4*/ 	.word	0x00025930


	//   ....[11]....
        /*00b8*/ 	.word	0x000259a0


	//   ....[12]....
        /*00bc*/ 	.word	0x00025a00


	//   ....[13]....
        /*00c0*/ 	.word	0x00025a60


	//   ....[14]....
        /*00c4*/ 	.word	0x00025ac0


	//   ....[15]....
        /*00c8*/ 	.word	0x00026130


	//   ....[16]....
        /*00cc*/ 	.word	0x00026190


	//   ....[17]....
        /*00d0*/ 	.word	0x000261f0


	//   ....[18]....
        /*00d4*/ 	.word	0x00026250


	//   ....[19]....
        /*00d8*/ 	.word	0x000262b0


	//----- nvinfo : EIATTR_EXIT_INSTR_OFFSETS
	.align		4
.L_742:
        /*00dc*/ 	.byte	0x04, 0x1c
        /*00de*/ 	.short	(.L_744 - .L_743)


	//   ....[0]....
.L_743:
        /*00e0*/ 	.word	0x00000640


	//   ....[1]....
        /*00e4*/ 	.word	0x000258e0


	//----- nvinfo : EIATTR_MAX_THREADS
	.align		4
.L_744:
        /*00e8*/ 	.byte	0x04, 0x05
        /*00ea*/ 	.short	(.L_746 - .L_745)
.L_745:
        /*00ec*/ 	.word	0x00000080
        /*00f0*/ 	.word	0x00000001
        /*00f4*/ 	.word	0x00000001


	//----- nvinfo : EIATTR_CRS_STACK_SIZE
	.align		4
.L_746:
        /*00f8*/ 	.byte	0x04, 0x1e
        /*00fa*/ 	.short	(.L_748 - .L_747)
.L_747:
        /*00fc*/ 	.word	0x00000000
.L_748:


//--------------------- .nv.info._ZN10layer_norm31ln_parallel_residual_fwd_kernelINS_13Kernel_traitsI13__nv_bfloat16S2_S2_S2_fjLj1536ELj1ELj4ELj1ELj16ENS_18Kernel_traits_baseILj1536ES2_S2_S2_S2_fjLj128EEEEELb1ELb1ELb0EEEvNS_9FwdParamsE --------------------------
	.section	.nv.info._ZN10layer_norm31ln_parallel_residual_fwd_kernelINS_13Kernel_traitsI13__nv_bfloat16S2_S2_S2_fjLj1536ELj1ELj4ELj1ELj16ENS_18Kernel_traits_baseILj1536ES2_S2_S2_S2_fjLj128EEEEELb1ELb1ELb0EEEvNS_9FwdParamsE,"",@"SHT_CUDA_INFO"
	.sectionflags	@""
	.align	4


	//----- nvinfo : EIATTR_CUDA_API_VERSION
	.align		4
        /*0000*/ 	.byte	0x04, 0x37
        /*0002*/ 	.short	(.L_750 - .L_749)
.L_749:
        /*0004*/ 	.word	0x00000082


	//----- nvinfo : EIATTR_SW2861232_WAR
	.align		4
.L_750:
        /*0008*/ 	.byte	0x01, 0x35
	.zero		2


	//----- nvinfo : EIATTR_PARAM_CBANK
	.align		4
        /*000c*/ 	.byte	0x04, 0x0a
        /*000e*/ 	.short	(.L_752 - .L_751)
	.align		4
.L_751:
        /*0010*/ 	.word	index@(.nv.constant0._ZN10layer_norm31ln_parallel_residual_fwd_kernelINS_13Kernel_traitsI13__nv_bfloat16S2_S2_S2_fjLj1536ELj1ELj4ELj1ELj16ENS_18Kernel_traits_baseILj1536ES2_S2_S2_S2_fjLj128EEEEELb1ELb1ELb0EEEvNS_9FwdParamsE)
        /*0014*/ 	.short	0x0160
        /*0016*/ 	.short	0x00e8


	//----- nvinfo : EIATTR_CBANK_PARAM_SIZE
	.align		4
.L_752:
        /*0018*/ 	.byte	0x03, 0x19
        /*001a*/ 	.short	0x00e8


	//----- nvinfo : EIATTR_KPARAM_INFO
	.align		4
        /*001c*/ 	.byte	0x04, 0x17
        /*001e*/ 	.short	(.L_754 - .L_753)
.L_753:
        /*0020*/ 	.word	0x00000000
        /*0024*/ 	.short	0x0000
        /*0026*/ 	.short	0x0000
        /*0028*/ 	.byte	0x00, 0xf0, 0xa1, 0x03


	//----- nvinfo : EIATTR_MAXREG_COUNT
	.align		4
.L_754:
        /*002c*/ 	.byte	0x03, 0x1b
        /*002e*/ 	.short	0x00ff


	//----- nvinfo : EIATTR_MERCURY_ISA_VERSION
	.align		4
        /*0030*/ 	.byte	0x03, 0x5f
        /*0032*/ 	.short	0x0000


	//----- nvinfo : EIATTR_COOP_GROUP_MASK_REGIDS
	.align		4
        /*0034*/ 	.byte	0x04, 0x29
        /*0036*/ 	.short	(.L_756 - .L_755)


	//   ....[0]....
.L_755:
        /*0038*/ 	.word	0xffffffff


	//   ....[1]....
        /*003c*/ 	.word	0xffffffff


	//   ....[2]....
        /*0040*/ 	.word	0xffffffff


	//   ....[3]....
        /*0044*/ 	.word	0xffffffff


	//   ....[4]....
        /*0048*/ 	.word	0xffffffff


	//   ....[5]....
        /*004c*/ 	.word	0xffffffff


	//   ....[6]....
        /*0050*/ 	.word	0xffffffff


	//   ....[7]....
        /*0054*/ 	.word	0xffffffff


	//   ....[8]....
        /*0058*/ 	.word	0xffffffff


	//   ....[9]....
        /*005c*/ 	.word	0xffffffff


	//   ....[10]....
        /*0060*/ 	.word	0xffffffff


	//   ....[11]....
        /*0064*/ 	.word	0xffffffff


	//   ....[12]....
        /*0068*/ 	.word	0xffffffff


	//   ....[13]....
        /*006c*/ 	.word	0xffffffff


	//   ....[14]....
        /*0070*/ 	.word	0xffffffff


	//   ....[15]....
        /*0074*/ 	.word	0xffffffff


	//   ....[16]....
        /*0078*/ 	.word	0xffffffff


	//   ....[17]....
        /*007c*/ 	.word	0xffffffff


	//   ....[18]....
        /*0080*/ 	.word	0xffffffff


	//   ....[19]....
        /*0084*/ 	.word	0xffffffff


	//----- nvinfo : EIATTR_COOP_GROUP_INSTR_OFFSETS
	.align		4
.L_756:
        /*0088*/ 	.byte	0x04, 0x28
        /*008a*/ 	.short	(.L_758 - .L_757)


	//   ....[0]....
.L_757:
        /*008c*/ 	.word	0x00023d00


	//   ....[1]....
        /*0090*/ 	.word	0x00023d30


	//   ....[2]....
        /*0094*/ 	.word	0x00023d60


	//   ....[3]....
        /*0098*/ 	.word	0x00023d80


	//   ....[4]....
        /*009c*/ 	.word	0x00023da0


	//   ....[5]....
        /*00a0*/ 	.word	0x000243e0


	//   ....[6]....
        /*00a4*/ 	.word	0x00024400


	//   ....[7]....
        /*00a8*/ 	.word	0x00024420


	//   ....[8]....
        /*00ac*/ 	.word	0x00024440


	//   ....[9]....
        /*00b0*/ 	.word	0x00024460


	//   ....[10]....
        /*00b4*/ 	.word	0x00025370


	//   ....[11]....
        /*00b8*/ 	.word	0x000253f0


	//   ....[12]....
        /*00bc*/ 	.word	0x00025450


	//   ....[13]....
        /*00c0*/ 	.word	0x000254b0


	//   ....[14]....
        /*00c4*/ 	.word	0x00025510


	//   ....[15]....
        /*00c8*/ 	.word	0x00025ba0


	//   ....[16]....
        /*00cc*/ 	.word	0x00025c00


	//   ....[17]....
        /*00d0*/ 	.word	0x00025c60


	//   ....[18]....
        /*00d4*/ 	.word	0x00025cc0


	//   ....[19]....
        /*00d8*/ 	.word	0x00025d30


	//----- nvinfo : EIATTR_EXIT_INSTR_OFFSETS
	.align		4
.L_758:
        /*00dc*/ 	.byte	0x04, 0x1c
        /*00de*/ 	.short	(.L_760 - .L_759)


	//   ....[0]....
.L_759:
        /*00e0*/ 	.word	0x00000a80


	//   ....[1]....
        /*00e4*/ 	.word	0x00025320


	//----- nvinfo : EIATTR_MAX_THREADS
	.align		4
.L_760:
        /*00e8*/ 	.byte	0x04, 0x05
        /*00ea*/ 	.short	(.L_762 - .L_761)
.L_761:
        /*00ec*/ 	.word	0x00000080
        /*00f0*/ 	.word	0x00000001
        /*00f4*/ 	.word	0x00000001


	//----- nvinfo : EIATTR_CRS_STACK_SIZE
	.align		4
.L_762:
        /*00f8*/ 	.byte	0x04, 0x1e
        /*00fa*/ 	.short	(.L_764 - .L_763)
.L_763:
        /*00fc*/ 	.word	0x00000000
.L_764:


//--------------------- .nv.info._ZN10layer_norm31ln_parallel_residual_fwd_kernelINS_13Kernel_traitsI13__nv_bfloat16S2_S2_S2_fjLj1536ELj1ELj4ELj1ELj16ENS_18Kernel_traits_baseILj1536ES2_S2_S2_S2_fjLj128EEEEELb1ELb1ELb1EEEvNS_9FwdParamsE --------------------------
	.section	.nv.info._ZN10layer_norm31ln_parallel_residual_fwd_kernelINS_13Kernel_traitsI13__nv_bfloat16S2_S2_S2_fjLj1536ELj1ELj4ELj1ELj16ENS_18Kernel_traits_baseILj1536ES2_S2_S2_S2_fjLj128EEEEELb1ELb1ELb1EEEvNS_9FwdParamsE,"",@"SHT_CUDA_INFO"
	.sectionflags	@""
	.align	4


	//----- nvinfo : EIATTR_CUDA_API_VERSION
	.align		4
        /*0000*/ 	.byte	0x04, 0x37
        /*0002*/ 	.short	(.L_766 - .L_765)
.L_765:
        /*0004*/ 	.word	0x00000082


	//----- nvinfo : EIATTR_SW2861232_WAR
	.align		4
.L_766:
        /*0008*/ 	.byte	0x01, 0x35
	.zero		2


	//----- nvinfo : EIATTR_PARAM_CBANK
	.align		4
        /*000c*/ 	.byte	0x04, 0x0a
        /*000e*/ 	.short	(.L_768 - .L_767)
	.align		4
.L_767:
        /*0010*/ 	.word	index@(.nv.constant0._ZN10layer_norm31ln_parallel_residual_fwd_kernelINS_13Kernel_traitsI13__nv_bfloat16S2_S2_S2_fjLj1536ELj1ELj4ELj1ELj16ENS_18Kernel_traits_baseILj1536ES2_S2_S2_S2_fjLj128EEEEELb1ELb1ELb1EEEvNS_9FwdParamsE)
        /*0014*/ 	.short	0x0160
        /*0016*/ 	.short	0x00e8


	//----- nvinfo : EIATTR_CBANK_PARAM_SIZE
	.align		4
.L_768:
        /*0018*/ 	.byte	0x03, 0x19
        /*001a*/ 	.short	0x00e8


	//----- nvinfo : EIATTR_KPARAM_INFO
	.align		4
        /*001c*/ 	.byte	0x04, 0x17
        /*001e*/ 	.short	(.L_770 - .L_769)
.L_769:
        /*0020*/ 	.word	0x00000000
        /*0024*/ 	.short	0x0000
        /*0026*/ 	.short	0x0000
        /*0028*/ 	.byte	0x00, 0xf0, 0xa1, 0x03


	//----- nvinfo : EIATTR_MAXREG_COUNT
	.align		4
.L_770:
        /*002c*/ 	.byte	0x03, 0x1b
        /*002e*/ 	.short	0x00ff


	//----- nvinfo : EIATTR_MERCURY_ISA_VERSION
	.align		4
        /*0030*/ 	.byte	0x03, 0x5f
        /*0032*/ 	.short	0x0000


	//----- nvinfo : EIATTR_COOP_GROUP_MASK_REGIDS
	.align		4
        /*0034*/ 	.byte	0x04, 0x29
        /*0036*/ 	.short	(.L_772 - .L_771)


	//   ....[0]....
.L_771:
        /*0038*/ 	.word	0xffffffff


	//   ....[1]....
        /*003c*/ 	.word	0xffffffff


	//   ....[2]....
        /*0040*/ 	.word	0xffffffff


	//   ....[3]....
        /*0044*/ 	.word	0xffffffff


	//   ....[4]....
        /*0048*/ 	.word	0xffffffff


	//   ....[5]....
        /*004c*/ 	.word	0xffffffff


	//   ....[6]....
        /*0050*/ 	.word	0xffffffff


	//   ....[7]....
        /*0054*/ 	.word	0xffffffff


	//   ....[8]....
        /*0058*/ 	.word	0xffffffff


	//   ....[9]....
        /*005c*/ 	.word	0xffffffff


	//   ....[10]....
        /*0060*/ 	.word	0xffffffff


	//   ....[11]....
        /*0064*/ 	.word	0xffffffff


	//   ....[12]....
        /*0068*/ 	.word	0xffffffff


	//   ....[13]....
        /*006c*/ 	.word	0xffffffff


	//   ....[14]....
        /*0070*/ 	.word	0xffffffff


	//   ....[15]....
        /*0074*/ 	.word	0xffffffff


	//   ....[16]....
        /*0078*/ 	.word	0xffffffff


	//   ....[17]....
        /*007c*/ 	.word	0xffffffff


	//   ....[18]....
        /*0080*/ 	.word	0xffffffff


	//   ....[19]....
        /*0084*/ 	.word	0xffffffff


	//----- nvinfo : EIATTR_COOP_GROUP_INSTR_OFFSETS
	.align		4
.L_772:
        /*0088*/ 	.byte	0x04, 0x28
        /*008a*/ 	.short	(.L_774 - .L_773)


	//   ....[0]....
.L_773:
        /*008c*/ 	.word	0x000234c0


	//   ....[1]....
        /*0090*/ 	.word	0x000234f0


	//   ....[2]....
        /*0094*/ 	.word	0x00023510


	//   ....[3]....
        /*0098*/ 	.word	0x00023530


	//   ....[4]....
        /*009c*/ 	.word	0x00023550


	//   ....[5]....
        /*00a0*/ 	.word	0x00023b80


	//   ....[6]....
        /*00a4*/ 	.word	0x00023ba0


	//   ....[7]....
        /*00a8*/ 	.word	0x00023bc0


	//   ....[8]....
        /*00ac*/ 	.word	0x00023be0


	//   ....[9]....
        /*00b0*/ 	.word	0x00023c00


	//   ....[10]....
        /*00b4*/ 	.word	0x00024c60


	//   ....[11]....
        /*00b8*/ 	.word	0x00024cc0


	//   ....[12]....
        /*00bc*/ 	.word	0x00024d20


	//   ....[13]....
        /*00c0*/ 	.word	0x00024d80


	//   ....[14]....
        /*00c4*/ 	.word	0x00024de0


	//   ....[15]....
        /*00c8*/ 	.word	0x00025450


	//   ....[16]....
        /*00cc*/ 	.word	0x000254b0


	//   ....[17]....
        /*00d0*/ 	.word	0x00025510


	//   ....[18]....
        /*00d4*/ 	.word	0x00025570


	//   ....[19]....
        /*00d8*/ 	.word	0x000255d0


	//----- nvinfo : EIATTR_EXIT_INSTR_OFFSETS
	.align		4
.L_774:
        /*00dc*/ 	.byte	0x04, 0x1c
        /*00de*/ 	.short	(.L_776 - .L_775)


	//   ....[0]....
.L_775:
        /*00e0*/ 	.word	0x000005b0


	//   ....[1]....
        /*00e4*/ 	.word	0x00024c10


	//----- nvinfo : EIATTR_MAX_THREADS
	.align		4
.L_776:
        /*00e8*/ 	.byte	0x04, 0x05
        /*00ea*/ 	.short	(.L_778 - .L_777)
.L_777:
        /*00ec*/ 	.word	0x00000080
        /*00f0*/ 	.word	0x00000001
        /*00f4*/ 	.word	0x00000001


	//----- nvinfo : EIATTR_CRS_STACK_SIZE
	.align		4
.L_778:
        /*00f8*/ 	.byte	0x04, 0x1e
        /*00fa*/ 	.short	(.L_780 - .L_779)
.L_779:
        /*00fc*/ 	.word	0x00000000
.L_780:


//--------------------- .nv.info._ZN10layer_norm31ln_parallel_residual_fwd_kernelINS_13Kernel_traitsI6__halfS2_S2_S2_fjLj1536ELj1ELj4ELj1ELj16ENS_18Kernel_traits_baseILj1536ES2_S2_S2_S2_fjLj128EEEEELb0ELb0ELb0EEEvNS_9FwdParamsE --------------------------
	.section	.nv.info._ZN10layer_norm31ln_parallel_residual_fwd_kernelINS_13Kernel_traitsI6__halfS2_S2_S2_fjLj1536ELj1ELj4ELj1ELj16ENS_18Kernel_traits_baseILj1536ES2_S2_S2_S2_fjLj128EEEEELb0ELb0ELb0EEEvNS_9FwdParamsE,"",@"SHT_CUDA_INFO"
	.sectionflags	@""
	.align	4


	//----- nvinfo : EIATTR_CUDA_API_VERSION
	.align		4
        /*0000*/ 	.byte	0x04, 0x37
        /*0002*/ 	.short	(.L_782 - .L_781)
.L_781:
        /*0004*/ 	.word	0x00000082


	//----- nvinfo : EIATTR_SW2861232_WAR
	.align		4
.L_782:
        /*0008*/ 	.byte	0x01, 0x35
	.zero		2


	//----- nvinfo : EIATTR_PARAM_CBANK
	.align		4
        /*000c*/ 	.byte	0x04, 0x0a
        /*000e*/ 	.short	(.L_784 - .L_783)
	.align		4
.L_783:
        /*0010*/ 	.word	index@(.nv.constant0._ZN10layer_norm31ln_parallel_residual_fwd_kernelINS_13Kernel_traitsI6__halfS2_S2_S2_fjLj1536ELj1ELj4ELj1ELj16ENS_18Kernel_traits_baseILj1536ES2_S2_S2_S2_fjLj128EEEEELb0ELb0ELb0EEEvNS_9FwdParamsE)
        /*0014*/ 	.short	0x0160
        /*0016*/ 	.short	0x00e8


	//----- nvinfo : EIATTR_CBANK_PARAM_SIZE
	.align		4
.L_784:
        /*0018*/ 	.byte	0x03, 0x19
        /*001a*/ 	.short	0x00e8


	//----- nvinfo : EIATTR_KPARAM_INFO
	.align		4
        /*001c*/ 	.byte	0x04, 0x17
        /*001e*/ 	.short	(.L_786 - .L_785)
.L_785:
        /*0020*/ 	.word	0x00000000
        /*0024*/ 	.short	0x0000
        /*0026*/ 	.short	0x0000
        /*0028*/ 	.byte	0x00, 0xf0, 0xa1, 0x03


	//----- nvinfo : EIATTR_MAXREG_COUNT
	.align		4
.L_786:
        /*002c*/ 	.byte	0x03, 0x1b
        /*002e*/ 	.short	0x00ff


	//----- nvinfo : EIATTR_ANNOTATIONS
	.align		4
        /*0030*/ 	.byte	0x04, 0x55
        /*0032*/ 	.short	(.L_788 - .L_787)


	//   ....[0]....
.L_787:
        /* <DEDUP_REMOVED lines=23> */


	//----- nvinfo : EIATTR_MERCURY_ISA_VERSION
	.align		4
.L_788:
        /*0194*/ 	.byte	0x03, 0x5f
        /*0196*/ 	.short	0x0000


	//----- nvinfo : EIATTR_COOP_GROUP_MASK_REGIDS
	.align		4
        /*0198*/ 	.byte	0x04, 0x29
        /*019a*/ 	.short	(.L_790 - .L_789)


	//   ....[0]....
.L_789:
        /*019c*/ 	.word	0xffffffff


	//   ....[1]....
        /*01a0*/ 	.word	0xffffffff


	//   ....[2]....
        /*01a4*/ 	.word	0xffffffff


	//   ....[3]....
        /*01a8*/ 	.word	0xffffffff


	//   ....[4]....
        /*01ac*/ 	.word	0xffffffff


	//   ....[5]....
        /*01b0*/ 	.word	0xffffffff


	//   ....[6]....
        /*01b4*/ 	.word	0xffffffff


	//   ....[7]....
        /*01b8*/ 	.word	0xffffffff


	//   ....[8]....
        /*01bc*/ 	.word	0xffffffff


	//   ....[9]....
        /*01c0*/ 	.word	0xffffffff


	//   ....[10]....
        /*01c4*/ 	.word	0xffffffff


	//   ....[11]....
        /*01c8*/ 	.word	0xffffffff


	//   ....[12]....
        /*01cc*/ 	.word	0xffffffff


	//   ....[13]....
        /*01d0*/ 	.word	0xffffffff


	//   ....[14]....
        /*01d4*/ 	.word	0xffffffff


	//   ....[15]....
        /*01d8*/ 	.word	0xffffffff


	//   ....[16]....
        /*01dc*/ 	.word	0xffffffff


	//   ....[17]....
        /*01e0*/ 	.word	0xffffffff


	//   ....[18]....
        /*01e4*/ 	.word	0xffffffff


	//   ....[19]....
        /*01e8*/ 	.word	0xffffffff


	//----- nvinfo : EIATTR_COOP_GROUP_INSTR_OFFSETS
	.align		4
.L_790:
        /*01ec*/ 	.byte	0x04, 0x28
        /*01ee*/ 	.short	(.L_792 - .L_791)


	//   ....[0]....
.L_791:
        /*01f0*/ 	.word	0x000055c0


	//   ....[1]....
        /*01f4*/ 	.word	0x000055f0


	//   ....[2]....
        /*01f8*/ 	.word	0x00005640


	//   ....[3]....
        /*01fc*/ 	.word	0x00005660


	//   ....[4]....
        /*0200*/ 	.word	0x00005680


	//   ....[5]....
        /*0204*/ 	.word	0x00005cd0


	//   ....[6]....
        /*0208*/ 	.word	0x00005cf0


	//   ....[7]....
        /*020c*/ 	.word	0x00005d10


	//   ....[8]....
        /*0210*/ 	.word	0x00005d30


	//   ....[9]....
        /*0214*/ 	.word	0x00005d50


	//   ....[10]....
        /*0218*/ 	.word	0x00007360


	//   ....[11]....
        /*021c*/ 	.word	0x000073c0


	//   ....[12]....
        /*0220*/ 	.word	0x00007420


	//   ....[13]....
        /*0224*/ 	.word	0x00007480


	//   ....[14]....
        /*0228*/ 	.word	0x000074e0


	//   ....[15]....
        /*022c*/ 	.word	0x00007ba0


	//   ....[16]....
        /*0230*/ 	.word	0x00007c00


	//   ....[17]....
        /*0234*/ 	.word	0x00007c60


	//   ....[18]....
        /*0238*/ 	.word	0x00007cc0


	//   ....[19]....
        /*023c*/ 	.word	0x00007d20


	//----- nvinfo : EIATTR_EXIT_INSTR_OFFSETS
	.align		4
.L_792:
        /*0240*/ 	.byte	0x04, 0x1c
        /*0242*/ 	.short	(.L_794 - .L_793)


	//   ....[0]....
.L_793:
        /*0244*/ 	.word	0x00000bd0


	//   ....[1]....
        /*0248*/ 	.word	0x00007310


	//----- nvinfo : EIATTR_MAX_THREADS
	.align		4
.L_794:
        /*024c*/ 	.byte	0x04, 0x05
        /*024e*/ 	.short	(.L_796 - .L_795)
.L_795:
        /*0250*/ 	.word	0x00000080
        /*0254*/ 	.word	0x00000001
        /*0258*/ 	.word	0x00000001


	//----- nvinfo : EIATTR_CRS_STACK_SIZE
	.align		4
.L_796:
        /*025c*/ 	.byte	0x04, 0x1e
        /*025e*/ 	.short	(.L_798 - .L_797)
.L_797:
        /*0260*/ 	.word	0x00000000
.L_798:


//--------------------- .nv.info._ZN10layer_norm31ln_parallel_residual_fwd_kernelINS_13Kernel_traitsI6__halfS2_S2_S2_fjLj1536ELj1ELj4ELj1ELj16ENS_18Kernel_traits_baseILj1536ES2_S2_S2_S2_fjLj128EEEEELb0ELb0ELb1EEEvNS_9FwdParamsE --------------------------
	.section	.nv.info._ZN10layer_norm31ln_parallel_residual_fwd_kernelINS_13Kernel_traitsI6__halfS2_S2_S2_fjLj1536ELj1ELj4ELj1ELj16ENS_18Kernel_traits_baseILj1536ES2_S2_S2_S2_fjLj128EEEEELb0ELb0ELb1EEEvNS_9FwdParamsE,"",@"SHT_CUDA_INFO"
	.sectionflags	@""
	.align	4


	//----- nvinfo : EIATTR_CUDA_API_VERSION
	.align		4
        /*0000*/ 	.byte	0x04, 0x37
        /*0002*/ 	.short	(.L_800 - .L_799)
.L_799:
        /*0004*/ 	.word	0x00000082


	//----- nvinfo : EIATTR_SW2861232_WAR
	.align		4
.L_800:
        /*0008*/ 	.byte	0x01, 0x35
	.zero		2


	//----- nvinfo : EIATTR_PARAM_CBANK
	.align		4
        /*000c*/ 	.byte	0x04, 0x0a
        /*000e*/ 	.short	(.L_802 - .L_801)
	.align		4
.L_801:
        /*0010*/ 	.word	index@(.nv.constant0._ZN10layer_norm31ln_parallel_residual_fwd_kernelINS_13Kernel_traitsI6__halfS2_S2_S2_fjLj1536ELj1ELj4ELj1ELj16ENS_18Kernel_traits_baseILj1536ES2_S2_S2_S2_fjLj128EEEEELb0ELb0ELb1EEEvNS_9FwdParamsE)
        /*0014*/ 	.short	0x0160
        /*0016*/ 	.short	0x00e8


	//----- nvinfo : EIATTR_CBANK_PARAM_SIZE
	.align		4
.L_802:
        /*0018*/ 	.byte	0x03, 0x19
        /*001a*/ 	.short	0x00e8


	//----- nvinfo : EIATTR_KPARAM_INFO
	.align		4
        /*001c*/ 	.byte	0x04, 0x17
        /*001e*/ 	.short	(.L_804 - .L_803)
.L_803:
        /*0020*/ 	.word	0x00000000
        /*0024*/ 	.short	0x0000
        /*0026*/ 	.short	0x0000
        /*0028*/ 	.byte	0x00, 0xf0, 0xa1, 0x03


	//----- nvinfo : EIATTR_MAXREG_COUNT
	.align		4
.L_804:
        /*002c*/ 	.byte	0x03, 0x1b
        /*002e*/ 	.short	0x00ff


	//----- nvinfo : EIATTR_MERCURY_ISA_VERSION
	.align		4
        /*0030*/ 	.byte	0x03, 0x5f
        /*0032*/ 	.short	0x0000


	//----- nvinfo : EIATTR_COOP_GROUP_MASK_REGIDS
	.align		4
        /*0034*/ 	.byte	0x04, 0x29
        /*0036*/ 	.short	(.L_806 - .L_805)


	//   ....[0]....
.L_805:
        /*0038*/ 	.word	0xffffffff


	//   ....[1]....
        /*003c*/ 	.word	0xffffffff


	//   ....[2]....
        /*0040*/ 	.word	0xffffffff


	//   ....[3]....
        /*0044*/ 	.word	0xffffffff


	//   ....[4]....
        /*0048*/ 	.word	0xffffffff


	//   ....[5]....
        /*004c*/ 	.word	0xffffffff


	//   ....[6]....
        /*0050*/ 	.word	0xffffffff


	//   ....[7]....
        /*0054*/ 	.word	0xffffffff


	//   ....[8]....
        /*0058*/ 	.word	0xffffffff


	//   ....[9]....
        /*005c*/ 	.word	0xffffffff


	//   ....[10]....
        /*0060*/ 	.word	0xffffffff


	//   ....[11]....
        /*0064*/ 	.word	0xffffffff


	//   ....[12]....
        /*0068*/ 	.word	0xffffffff


	//   ....[13]....
        /*006c*/ 	.word	0xffffffff


	//   ....[14]....
        /*0070*/ 	.word	0xffffffff


	//   ....[15]....
        /*0074*/ 	.word	0xffffffff


	//   ....[16]....
        /*0078*/ 	.word	0xffffffff


	//   ....[17]....
        /*007c*/ 	.word	0xffffffff


	//   ....[18]....
        /*0080*/ 	.word	0xffffffff


	//   ....[19]....
        /*0084*/ 	.word	0xffffffff


	//----- nvinfo : EIATTR_COOP_GROUP_INSTR_OFFSETS
	.align		4
.L_806:
        /*0088*/ 	.byte	0x04, 0x28
        /*008a*/ 	.short	(.L_808 - .L_807)


	//   ....[0]....
.L_807:
        /*008c*/ 	.word	0x00004230


	//   ....[1]....
        /*0090*/ 	.word	0x00004260


	//   ....[2]....
        /*0094*/ 	.word	0x00004280


	//   ....[3]....
        /*0098*/ 	.word	0x000042a0


	//   ....[4]....
        /*009c*/ 	.word	0x000042c0


	//   ....[5]....
        /*00a0*/ 	.word	0x000048f0


	//   ....[6]....
        /*00a4*/ 	.word	0x00004910


	//   ....[7]....
        /*00a8*/ 	.word	0x00004930


	//   ....[8]....
        /*00ac*/ 	.word	0x00004950


	//   ....[9]....
        /*00b0*/ 	.word	0x00004970


	//   ....[10]....
        /*00b4*/ 	.word	0x000061d0


	//   ....[11]....
        /*00b8*/ 	.word	0x00006240


	//   ....[12]....
        /*00bc*/ 	.word	0x000062a0


	//   ....[13]....
        /*00c0*/ 	.word	0x00006300


	//   ....[14]....
        /*00c4*/ 	.word	0x00006360


	//   ....[15]....
        /*00c8*/ 	.word	0x000069d0


	//   ....[16]....
        /*00cc*/ 	.word	0x00006a30


	//   ....[17]....
        /*00d0*/ 	.word	0x00006a90


	//   ....[18]....
        /*00d4*/ 	.word	0x00006af0


	//   ....[19]....
        /*00d8*/ 	.word	0x00006b50


	//----- nvinfo : EIATTR_EXIT_INSTR_OFFSETS
	.align		4
.L_808:
        /*00dc*/ 	.byte	0x04, 0x1c
        /*00de*/ 	.short	(.L_810 - .L_809)


	//   ....[0]....
.L_809:
        /*00e0*/ 	.word	0x00000230


	//   ....[1]....
        /*00e4*/ 	.word	0x00006180


	//----- nvinfo : EIATTR_MAX_THREADS
	.align		4
.L_810:
        /*00e8*/ 	.byte	0x04, 0x05
        /*00ea*/ 	.short	(.L_812 - .L_811)
.L_811:
        /*00ec*/ 	.word	0x00000080
        /*00f0*/ 	.word	0x00000001
        /*00f4*/ 	.word	0x00000001


	//----- nvinfo : EIATTR_CRS_STACK_SIZE
	.align		4
.L_812:
        /*00f8*/ 	.byte	0x04, 0x1e
        /*00fa*/ 	.short	(.L_814 - .L_813)
.L_813:
        /*00fc*/ 	.word	0x00000000
.L_814:


//--------------------- .nv.info._ZN10layer_norm31ln_parallel_residual_fwd_kernelINS_13Kernel_traitsI6__halfS2_S2_S2_fjLj1536ELj1ELj4ELj1ELj16ENS_18Kernel_traits_baseILj1536ES2_S2_S2_S2_fjLj128EEEEELb0ELb1ELb0EEEvNS_9FwdParamsE --------------------------
	.section	.nv.info._ZN10layer_norm31ln_parallel_residual_fwd_kernelINS_13Kernel_traitsI6__halfS2_S2_S2_fjLj1536ELj1ELj4ELj1ELj16ENS_18Kernel_traits_baseILj1536ES2_S2_S2_S2_fjLj128EEEEELb0ELb1ELb0EEEvNS_9FwdParamsE,"",@"SHT_CUDA_INFO"
	.sectionflags	@""
	.align	4


	//----- nvinfo : EIATTR_CUDA_API_VERSION
	.align		4
        /*0000*/ 	.byte	0x04, 0x37
        /*0002*/ 	.short	(.L_816 - .L_815)
.L_815:
        /*0004*/ 	.word	0x00000082


	//----- nvinfo : EIATTR_SW2861232_WAR
	.align		4
.L_816:
        /*0008*/ 	.byte	0x01, 0x35
	.zero		2


	//----- nvinfo : EIATTR_PARAM_CBANK
	.align		4
        /*000c*/ 	.byte	0x04, 0x0a
        /*000e*/ 	.short	(.L_818 - .L_817)
	.align		4
.L_817:
        /*0010*/ 	.word	index@(.nv.constant0._ZN10layer_norm31ln_parallel_residual_fwd_kernelINS_13Kernel_traitsI6__halfS2_S2_S2_fjLj1536ELj1ELj4ELj1ELj16ENS_18Kernel_traits_baseILj1536ES2_S2_S2_S2_fjLj128EEEEELb0ELb1ELb0EEEvNS_9FwdParamsE)
        /*0014*/ 	.short	0x0160
        /*0016*/ 	.short	0x00e8


	//----- nvinfo : EIATTR_CBANK_PARAM_SIZE
	.align		4
.L_818:
        /*0018*/ 	.byte	0x03, 0x19
        /*001a*/ 	.short	0x00e8


	//----- nvinfo : EIATTR_KPARAM_INFO
	.align		4
        /*001c*/ 	.byte	0x04, 0x17
        /*001e*/ 	.short	(.L_820 - .L_819)
.L_819:
        /*0020*/ 	.word	0x00000000
        /*0024*/ 	.short	0x0000
        /*0026*/ 	.short	0x0000
        /*0028*/ 	.byte	0x00, 0xf0, 0xa1, 0x03


	//----- nvinfo : EIATTR_MAXREG_COUNT
	.align		4
.L_820:
        /*002c*/ 	.byte	0x03, 0x1b
        /*002e*/ 	.short	0x00ff


	//----- nvinfo : EIATTR_MERCURY_ISA_VERSION
	.align		4
        /*0030*/ 	.byte	0x03, 0x5f
        /*0032*/ 	.short	0x0000


	//----- nvinfo : EIATTR_COOP_GROUP_MASK_REGIDS
	.align		4
        /*0034*/ 	.byte	0x04, 0x29
        /*0036*/ 	.short	(.L_822 - .L_821)


	//   ....[0]....
.L_821:
        /*0038*/ 	.word	0xffffffff


	//   ....[1]....
        /*003c*/ 	.word	0xffffffff


	//   ....[2]....
        /*0040*/ 	.word	0xffffffff


	//   ....[3]....
        /*0044*/ 	.word	0xffffffff


	//   ....[4]....
        /*0048*/ 	.word	0xffffffff


	//   ....[5]....
        /*004c*/ 	.word	0xffffffff


	//   ....[6]....
        /*0050*/ 	.word	0xffffffff


	//   ....[7]....
        /*0054*/ 	.word	0xffffffff


	//   ....[8]....
        /*0058*/ 	.word	0xffffffff


	//   ....[9]....
        /*005c*/ 	.word	0xffffffff


	//   ....[10]....
        /*0060*/ 	.word	0xffffffff


	//   ....[11]....
        /*0064*/ 	.word	0xffffffff


	//   ....[12]....
        /*0068*/ 	.word	0xffffffff


	//   ....[13]....
        /*006c*/ 	.word	0xffffffff


	//   ....[14]....
        /*0070*/ 	.word	0xffffffff


	//   ....[15]....
        /*0074*/ 	.word	0xffffffff


	//   ....[16]....
        /*0078*/ 	.word	0xffffffff


	//   ....[17]....
        /*007c*/ 	.word	0xffffffff


	//   ....[18]....
        /*0080*/ 	.word	0xffffffff


	//   ....[19]....
        /*0084*/ 	.word	0xffffffff


	//----- nvinfo : EIATTR_COOP_GROUP_INSTR_OFFSETS
	.align		4
.L_822:
        /*0088*/ 	.byte	0x04, 0x28
        /*008a*/ 	.short	(.L_824 - .L_823)


	//   ....[0]....
.L_823:
        /*008c*/ 	.word	0x00004990


	//   ....[1]....
        /*0090*/ 	.word	0x000049c0


	//   ....[2]....
        /*0094*/ 	.word	0x00004a00


	//   ....[3]....
        /*0098*/ 	.word	0x00004a20


	//   ....[4]....
        /*009c*/ 	.word	0x00004a40


	//   ....[5]....
        /*00a0*/ 	.word	0x00005090


	//   ....[6]....
        /*00a4*/ 	.word	0x000050b0


	//   ....[7]....
        /*00a8*/ 	.word	0x000050d0


	//   ....[8]....
        /*00ac*/ 	.word	0x000050f0


	//   ....[9]....
        /*00b0*/ 	.word	0x00005110


	//   ....[10]....
        /*00b4*/ 	.word	0x00006010


	//   ....[11]....
        /*00b8*/ 	.word	0x00006090


	//   ....[12]....
        /*00bc*/ 	.word	0x000060f0


	//   ....[13]....
        /*00c0*/ 	.word	0x00006150


	//   ....[14]....
        /*00c4*/ 	.word	0x000061b0


	//   ....[15]....
        /*00c8*/ 	.word	0x00006870


	//   ....[16]....
        /*00cc*/ 	.word	0x000068d0


	//   ....[17]....
        /*00d0*/ 	.word	0x00006930


	//   ....[18]....
        /*00d4*/ 	.word	0x00006990


	//   ....[19]....
        /*00d8*/ 	.word	0x00006a00


	//----- nvinfo : EIATTR_EXIT_INSTR_OFFSETS
	.align		4
.L_824:
        /*00dc*/ 	.byte	0x04, 0x1c
        /*00de*/ 	.short	(.L_826 - .L_825)


	//   ....[0]....
.L_825:
        /*00e0*/ 	.word	0x000006f0


	//   ....[1]....
        /*00e4*/ 	.word	0x00005fc0


	//----- nvinfo : EIATTR_MAX_THREADS
	.align		4
.L_826:
        /*00e8*/ 	.byte	0x04, 0x05
        /*00ea*/ 	.short	(.L_828 - .L_827)
.L_827:
        /*00ec*/ 	.word	0x00000080
        /*00f0*/ 	.word	0x00000001
        /*00f4*/ 	.word	0x00000001


	//----- nvinfo : EIATTR_CRS_STACK_SIZE
	.align		4
.L_828:
        /*00f8*/ 	.byte	0x04, 0x1e
        /*00fa*/ 	.short	(.L_830 - .L_829)
.L_829:
        /*00fc*/ 	.word	0x00000000
.L_830:


//--------------------- .nv.info._ZN10layer_norm31ln_parallel_residual_fwd_kernelINS_13Kernel_traitsI6__halfS2_S2_S2_fjLj1536ELj1ELj4ELj1ELj16ENS_18Kernel_traits_baseILj1536ES2_S2_S2_S2_fjLj128EEEEELb0ELb1ELb1EEEvNS_9FwdParamsE --------------------------
	.section	.nv.info._ZN10layer_norm31ln_parallel_residual_fwd_kernelINS_13Kernel_traitsI6__halfS2_S2_S2_fjLj1536ELj1ELj4ELj1ELj16ENS_18Kernel_traits_baseILj1536ES2_S2_S2_S2_fjLj128EEEEELb0ELb1ELb1EEEvNS_9FwdParamsE,"",@"SHT_CUDA_INFO"
	.sectionflags	@""
	.align	4


	//----- nvinfo : EIATTR_CUDA_API_VERSION
	.align		4
        /*0000*/ 	.byte	0x04, 0x37
        /*0002*/ 	.short	(.L_832 - .L_831)
.L_831:
        /*0004*/ 	.word	0x00000082


	//----- nvinfo : EIATTR_SW2861232_WAR
	.align		4
.L_832:
        /*0008*/ 	.byte	0x01, 0x35
	.zero		2


	//----- nvinfo : EIATTR_PARAM_CBANK
	.align		4
        /*000c*/ 	.byte	0x04, 0x0a
        /*000e*/ 	.short	(.L_834 - .L_833)
	.align		4
.L_833:
        /*0010*/ 	.word	index@(.nv.constant0._ZN10layer_norm31ln_parallel_residual_fwd_kernelINS_13Kernel_traitsI6__halfS2_S2_S2_fjLj1536ELj1ELj4ELj1ELj16ENS_18Kernel_traits_baseILj1536ES2_S2_S2_S2_fjLj128EEEEELb0ELb1ELb1EEEvNS_9FwdParamsE)
        /*0014*/ 	.short	0x0160
        /*0016*/ 	.short	0x00e8


	//----- nvinfo : EIATTR_CBANK_PARAM_SIZE
	.align		4
.L_834:
        /*0018*/ 	.byte	0x03, 0x19
        /*001a*/ 	.short	0x00e8


	//----- nvinfo : EIATTR_KPARAM_INFO
	.align		4
        /*001c*/ 	.byte	0x04, 0x17
        /*001e*/ 	.short	(.L_836 - .L_835)
.L_835:
        /*0020*/ 	.word	0x00000000
        /*0024*/ 	.short	0x0000
        /*0026*/ 	.short	0x0000
        /*0028*/ 	.byte	0x00, 0xf0, 0xa1, 0x03


	//----- nvinfo : EIATTR_MAXREG_COUNT
	.align		4
.L_836:
        /*002c*/ 	.byte	0x03, 0x1b
        /*002e*/ 	.short	0x00ff


	//----- nvinfo : EIATTR_MERCURY_ISA_VERSION
	.align		4
        /*0030*/ 	.byte	0x03, 0x5f
        /*0032*/ 	.short	0x0000


	//----- nvinfo : EIATTR_COOP_GROUP_MASK_REGIDS
	.align		4
        /*0034*/ 	.byte	0x04, 0x29
        /*0036*/ 	.short	(.L_838 - .L_837)


	//   ....[0]....
.L_837:
        /*0038*/ 	.word	0xffffffff


	//   ....[1]....
        /*003c*/ 	.word	0xffffffff


	//   ....[2]....
        /*0040*/ 	.word	0xffffffff


	//   ....[3]....
        /*0044*/ 	.word	0xffffffff


	//   ....[4]....
        /*0048*/ 	.word	0xffffffff


	//   ....[5]....
        /*004c*/ 	.word	0xffffffff


	//   ....[6]....
        /*0050*/ 	.word	0xffffffff


	//   ....[7]....
        /*0054*/ 	.word	0xffffffff


	//   ....[8]....
        /*0058*/ 	.word	0xffffffff


	//   ....[9]....
        /*005c*/ 	.word	0xffffffff


	//   ....[10]....
        /*0060*/ 	.word	0xffffffff


	//   ....[11]....
        /*0064*/ 	.word	0xffffffff


	//   ....[12]....
        /*0068*/ 	.word	0xffffffff


	//   ....[13]....
        /*006c*/ 	.word	0xffffffff


	//   ....[14]....
        /*0070*/ 	.word	0xffffffff


	//   ....[15]....
        /*0074*/ 	.word	0xffffffff


	//   ....[16]....
        /*0078*/ 	.word	0xffffffff


	//   ....[17]....
        /*007c*/ 	.word	0xffffffff


	//   ....[18]....
        /*0080*/ 	.word	0xffffffff


	//   ....[19]....
        /*0084*/ 	.word	0xffffffff


	//----- nvinfo : EIATTR_COOP_GROUP_INSTR_OFFSETS
	.align		4
.L_838:
        /*0088*/ 	.byte	0x04, 0x28
        /*008a*/ 	.short	(.L_840 - .L_839)


	//   ....[0]....
.L_839:
        /*008c*/ 	.word	0x00003d50


	//   ....[1]....
        /*0090*/ 	.word	0x00003d80


	//   ....[2]....
        /*0094*/ 	.word	0x00003da0


	//   ....[3]....
        /*0098*/ 	.word	0x00003dc0


	//   ....[4]....
        /*009c*/ 	.word	0x00003de0


	//   ....[5]....
        /*00a0*/ 	.word	0x00004410


	//   ....[6]....
        /*00a4*/ 	.word	0x00004430


	//   ....[7]....
        /*00a8*/ 	.word	0x00004450


	//   ....[8]....
        /*00ac*/ 	.word	0x00004470


	//   ....[9]....
        /*00b0*/ 	.word	0x00004490


	//   ....[10]....
        /*00b4*/ 	.word	0x000054d0


	//   ....[11]....
        /*00b8*/ 	.word	0x00005540


	//   ....[12]....
        /*00bc*/ 	.word	0x000055a0


	//   ....[13]....
        /*00c0*/ 	.word	0x00005600


	//   ....[14]....
        /*00c4*/ 	.word	0x00005660


	//   ....[15]....
        /*00c8*/ 	.word	0x00005cd0


	//   ....[16]....
        /*00cc*/ 	.word	0x00005d30


	//   ....[17]....
        /*00d0*/ 	.word	0x00005d90


	//   ....[18]....
        /*00d4*/ 	.word	0x00005df0


	//   ....[19]....
        /*00d8*/ 	.word	0x00005e50


	//----- nvinfo : EIATTR_EXIT_INSTR_OFFSETS
	.align		4
.L_840:
        /*00dc*/ 	.byte	0x04, 0x1c
        /*00de*/ 	.short	(.L_842 - .L_841)


	//   ....[0]....
.L_841:
        /*00e0*/ 	.word	0x00000150


	//   ....[1]....
        /*00e4*/ 	.word	0x00005480


	//----- nvinfo : EIATTR_MAX_THREADS
	.align		4
.L_842:
        /*00e8*/ 	.byte	0x04, 0x05
        /*00ea*/ 	.short	(.L_844 - .L_843)
.L_843:
        /*00ec*/ 	.word	0x00000080
        /*00f0*/ 	.word	0x00000001
        /*00f4*/ 	.word	0x00000001


	//----- nvinfo : EIATTR_CRS_STACK_SIZE
	.align		4
.L_844:
        /*00f8*/ 	.byte	0x04, 0x1e
        /*00fa*/ 	.short	(.L_846 - .L_845)
.L_845:
        /*00fc*/ 	.word	0x00000000
.L_846:


//--------------------- .nv.info._ZN10layer_norm31ln_parallel_residual_fwd_kernelINS_13Kernel_traitsI6__halfS2_S2_S2_fjLj1536ELj1ELj4ELj1ELj16ENS_18Kernel_traits_baseILj1536ES2_S2_S2_S2_fjLj128EEEEELb1ELb0ELb0EEEvNS_9FwdParamsE --------------------------
	.section	.nv.info._ZN10layer_norm31ln_parallel_residual_fwd_kernelINS_13Kernel_traitsI6__halfS2_S2_S2_fjLj1536ELj1ELj4ELj1ELj16ENS_18Kernel_traits_baseILj1536ES2_S2_S2_S2_fjLj128EEEEELb1ELb0ELb0EEEvNS_9FwdParamsE,"",@"SHT_CUDA_INFO"
	.sectionflags	@""
	.align	4


	//----- nvinfo : EIATTR_CUDA_API_VERSION
	.align		4
        /*0000*/ 	.byte	0x04, 0x37
        /*0002*/ 	.short	(.L_848 - .L_847)
.L_847:
        /*0004*/ 	.word	0x00000082


	//----- nvinfo : EIATTR_SW2861232_WAR
	.align		4
.L_848:
        /*0008*/ 	.byte	0x01, 0x35
	.zero		2


	//----- nvinfo : EIATTR_PARAM_CBANK
	.align		4
        /*000c*/ 	.byte	0x04, 0x0a
        /*000e*/ 	.short	(.L_850 - .L_849)
	.align		4
.L_849:
        /*0010*/ 	.word	index@(.nv.constant0._ZN10layer_norm31ln_parallel_residual_fwd_kernelINS_13Kernel_traitsI6__halfS2_S2_S2_fjLj1536ELj1ELj4ELj1ELj16ENS_18Kernel_traits_baseILj1536ES2_S2_S2_S2_fjLj128EEEEELb1ELb0ELb0EEEvNS_9FwdParamsE)
        /*0014*/ 	.short	0x0160
        /*0016*/ 	.short	0x00e8


	//----- nvinfo : EIATTR_CBANK_PARAM_SIZE
	.align		4
.L_850:
        /*0018*/ 	.byte	0x03, 0x19
        /*001a*/ 	.short	0x00e8


	//----- nvinfo : EIATTR_KPARAM_INFO
	.align		4
        /*001c*/ 	.byte	0x04, 0x17
        /*001e*/ 	.short	(.L_852 - .L_851)
.L_851:
        /*0020*/ 	.word	0x00000000
        /*0024*/ 	.short	0x0000
        /*0026*/ 	.short	0x0000
        /*0028*/ 	.byte	0x00, 0xf0, 0xa1, 0x03


	//----- nvinfo : EIATTR_MAXREG_COUNT
	.align		4
.L_852:
        /*002c*/ 	.byte	0x03, 0x1b
        /*002e*/ 	.short	0x00ff


	//----- nvinfo : EIATTR_ANNOTATIONS
	.align		4
        /*0030*/ 	.byte	0x04, 0x55
        /*0032*/ 	.short	(.L_854 - .L_853)


	//   ....[0]....
.L_853:
        /* <DEDUP_REMOVED lines=40> */


	//----- nvinfo : EIATTR_MERCURY_ISA_VERSION
	.align		4
.L_854:
        /*02a4*/ 	.byte	0x03, 0x5f
        /*02a6*/ 	.short	0x0000


	//----- nvinfo : EIATTR_COOP_GROUP_MASK_REGIDS
	.align		4
        /*02a8*/ 	.byte	0x04, 0x29
        /*02aa*/ 	.short	(.L_856 - .L_855)


	//   ....[0]....
.L_855:
        /*02ac*/ 	.word	0xffffffff


	//   ....[1]....
        /*02b0*/ 	.word	0xffffffff


	//   ....[2]....
        /*02b4*/ 	.word	0xffffffff


	//   ....[3]....
        /*02b8*/ 	.word	0xffffffff


	//   ....[4]....
        /*02bc*/ 	.word	0xffffffff


	//   ....[5]....
        /*02c0*/ 	.word	0xffffffff


	//   ....[6]....
        /*02c4*/ 	.word	0xffffffff


	//   ....[7]....
        /*02c8*/ 	.word	0xffffffff


	//   ....[8]....
        /*02cc*/ 	.word	0xffffffff


	//   ....[9]....
        /*02d0*/ 	.word	0xffffffff


	//   ....[10]....
        /*02d4*/ 	.word	0xffffffff


	//   ....[11]....
        /*02d8*/ 	.word	0xffffffff


	//   ....[12]....
        /*02dc*/ 	.word	0xffffffff


	//   ....[13]....
        /*02e0*/ 	.word	0xffffffff


	//   ....[14]....
        /*02e4*/ 	.word	0xffffffff


	//   ....[15]....
        /*02e8*/ 	.word	0xffffffff


	//   ....[16]....
        /*02ec*/ 	.word	0xffffffff


	//   ....[17]....
        /*02f0*/ 	.word	0xffffffff


	//   ....[18]....
        /*02f4*/ 	.word	0xffffffff


	//   ....[19]....
        /*02f8*/ 	.word	0xffffffff


	//----- nvinfo : EIATTR_COOP_GROUP_INSTR_OFFSETS
	.align		4
.L_856:
        /*02fc*/ 	.byte	0x04, 0x28
        /*02fe*/ 	.short	(.L_858 - .L_857)


	//   ....[0]....
.L_857:
        /*0300*/ 	.word	0x00024fe0


	//   ....[1]....
        /*0304*/ 	.word	0x00025010


	//   ....[2]....
        /*0308*/ 	.word	0x00025040


	//   ....[3]....
        /*030c*/ 	.word	0x00025060


	//   ....[4]....
        /*0310*/ 	.word	0x00025080


	//   ....[5]....
        /*0314*/ 	.word	0x000256c0


	//   ....[6]....
        /*0318*/ 	.word	0x000256e0


	//   ....[7]....
        /*031c*/ 	.word	0x00025700


	//   ....[8]....
        /*0320*/ 	.word	0x00025720


	//   ....[9]....
        /*0324*/ 	.word	0x00025740


	//   ....[10]....
        /*0328*/ 	.word	0x00026e80


	//   ....[11]....
        /*032c*/ 	.word	0x00026ef0


	//   ....[12]....
        /*0330*/ 	.word	0x00026f60


	//   ....[13]....
        /*0334*/ 	.word	0x00026fd0


	//   ....[14]....
        /*0338*/ 	.word	0x00027040


	//   ....[15]....
        /*033c*/ 	.word	0x000276d0


	//   ....[16]....
        /*0340*/ 	.word	0x00027730


	//   ....[17]....
        /*0344*/ 	.word	0x00027790


	//   ....[18]....
        /*0348*/ 	.word	0x000277f0


	//   ....[19]....
        /*034c*/ 	.word	0x00027850


	//----- nvinfo : EIATTR_EXIT_INSTR_OFFSETS
	.align		4
.L_858:
        /*0350*/ 	.byte	0x04, 0x1c
        /*0352*/ 	.short	(.L_860 - .L_859)


	//   ....[0]....
.L_859:
        /*0354*/ 	.word	0x00001030


	//   ....[1]....
        /*0358*/ 	.word	0x00026e20


	//----- nvinfo : EIATTR_MAX_THREADS
	.align		4
.L_860:
        /*035c*/ 	.byte	0x04, 0x05
        /*035e*/ 	.short	(.L_862 - .L_861)
.L_861:
        /*0360*/ 	.word	0x00000080
        /*0364*/ 	.word	0x00000001
        /*0368*/ 	.word	0x00000001


	//----- nvinfo : EIATTR_CRS_STACK_SIZE
	.align		4
.L_862:
        /*036c*/ 	.byte	0x04, 0x1e
        /*036e*/ 	.short	(.L_864 - .L_863)
.L_863:
        /*0370*/ 	.word	0x00000000
.L_864:


//--------------------- .nv.info._ZN10layer_norm31ln_parallel_residual_fwd_kernelINS_13Kernel_traitsI6__halfS2_S2_S2_fjLj1536ELj1ELj4ELj1ELj16ENS_18Kernel_traits_baseILj1536ES2_S2_S2_S2_fjLj128EEEEELb1ELb0ELb1EEEvNS_9FwdParamsE --------------------------
	.section	.nv.info._ZN10layer_norm31ln_parallel_residual_fwd_kernelINS_13Kernel_traitsI6__halfS2_S2_S2_fjLj1536ELj1ELj4ELj1ELj16ENS_18Kernel_traits_baseILj1536ES2_S2_S2_S2_fjLj128EEEEELb1ELb0ELb1EEEvNS_9FwdParamsE,"",@"SHT_CUDA_INFO"
	.sectionflags	@""
	.align	4


	//----- nvinfo : EIATTR_CUDA_API_VERSION
	.align		4
        /*0000*/ 	.byte	0x04, 0x37
        /*0002*/ 	.short	(.L_866 - .L_865)
.L_865:
        /*0004*/ 	.word	0x00000082


	//----- nvinfo : EIATTR_SW2861232_WAR
	.align		4
.L_866:
        /*0008*/ 	.byte	0x01, 0x35
	.zero		2


	//----- nvinfo : EIATTR_PARAM_CBANK
	.align		4
        /*000c*/ 	.byte	0x04, 0x0a
        /*000e*/ 	.short	(.L_868 - .L_867)
	.align		4
.L_867:
        /*0010*/ 	.word	index@(.nv.constant0._ZN10layer_norm31ln_parallel_residual_fwd_kernelINS_13Kernel_traitsI6__halfS2_S2_S2_fjLj1536ELj1ELj4ELj1ELj16ENS_18Kernel_traits_baseILj1536ES2_S2_S2_S2_fjLj128EEEEELb1ELb0ELb1EEEvNS_9FwdParamsE)
        /*0014*/ 	.short	0x0160
        /*0016*/ 	.short	0x00e8


	//----- nvinfo : EIATTR_CBANK_PARAM_SIZE
	.align		4
.L_868:
        /*0018*/ 	.byte	0x03, 0x19
        /*001a*/ 	.short	0x00e8


	//----- nvinfo : EIATTR_KPARAM_INFO
	.align		4
        /*001c*/ 	.byte	0x04, 0x17
        /*001e*/ 	.short	(.L_870 - .L_869)
.L_869:
        /*0020*/ 	.word	0x00000000
        /*0024*/ 	.short	0x0000
        /*0026*/ 	.short	0x0000
        /*0028*/ 	.byte	0x00, 0xf0, 0xa1, 0x03


	//----- nvinfo : EIATTR_MAXREG_COUNT
	.align		4
.L_870:
        /*002c*/ 	.byte	0x03, 0x1b
        /*002e*/ 	.short	0x00ff


	//----- nvinfo : EIATTR_MERCURY_ISA_VERSION
	.align		4
        /*0030*/ 	.byte	0x03, 0x5f
        /*0032*/ 	.short	0x0000


	//----- nvinfo : EIATTR_COOP_GROUP_MASK_REGIDS
	.align		4
        /*0034*/ 	.byte	0x04, 0x29
        /*0036*/ 	.short	(.L_872 - .L_871)


	//   ....[0]....
.L_871:
        /*0038*/ 	.word	0xffffffff


	//   ....[1]....
        /*003c*/ 	.word	0xffffffff


	//   ....[2]....
        /*0040*/ 	.word	0xffffffff


	//   ....[3]....
        /*0044*/ 	.word	0xffffffff


	//   ....[4]....
        /*0048*/ 	.word	0xffffffff


	//   ....[5]....
        /*004c*/ 	.word	0xffffffff


	//   ....[6]....
        /*0050*/ 	.word	0xffffffff


	//   ....[7]....
        /*0054*/ 	.word	0xffffffff


	//   ....[8]....
        /*0058*/ 	.word	0xffffffff


	//   ....[9]....
        /*005c*/ 	.word	0xffffffff


	//   ....[10]....
        /*0060*/ 	.word	0xffffffff


	//   ....[11]....
        /*0064*/ 	.word	0xffffffff


	//   ....[12]....
        /*0068*/ 	.word	0xffffffff


	//   ....[13]....
        /*006c*/ 	.word	0xffffffff


	//   ....[14]....
        /*0070*/ 	.word	0xffffffff


	//   ....[15]....
        /*0074*/ 	.word	0xffffffff


	//   ....[16]....
        /*0078*/ 	.word	0xffffffff


	//   ....[17]....
        /*007c*/ 	.word	0xffffffff


	//   ....[18]....
        /*0080*/ 	.word	0xffffffff


	//   ....[19]....
        /*0084*/ 	.word	0xffffffff


	//----- nvinfo : EIATTR_COOP_GROUP_INSTR_OFFSETS
	.align		4
.L_872:
        /*0088*/ 	.byte	0x04, 0x28
        /*008a*/ 	.short	(.L_874 - .L_873)


	//   ....[0]....
.L_873:
        /*008c*/ 	.word	0x000238f0


	//   ....[1]....
        /*0090*/ 	.word	0x00023920


	//   ....[2]....
        /*0094*/ 	.word	0x00023940


	//   ....[3]....
        /*0098*/ 	.word	0x00023960


	//   ....[4]....
        /*009c*/ 	.word	0x00023980


	//   ....[5]....
        /*00a0*/ 	.word	0x00023fb0


	//   ....[6]....
        /*00a4*/ 	.word	0x00023fd0


	//   ....[7]....
        /*00a8*/ 	.word	0x00023ff0


	//   ....[8]....
        /*00ac*/ 	.word	0x00024010


	//   ....[9]....
        /*00b0*/ 	.word	0x00024030


	//   ....[10]....
        /*00b4*/ 	.word	0x00025920


	//   ....[11]....
        /*00b8*/ 	.word	0x00025990


	//   ....[12]....
        /*00bc*/ 	.word	0x000259f0


	//   ....[13]....
        /*00c0*/ 	.word	0x00025a50


	//   ....[14]....
        /*00c4*/ 	.word	0x00025ab0


	//   ....[15]....
        /*00c8*/ 	.word	0x00026120


	//   ....[16]....
        /*00cc*/ 	.word	0x00026180


	//   ....[17]....
        /*00d0*/ 	.word	0x000261e0


	//   ....[18]....
        /*00d4*/ 	.word	0x00026240


	//   ....[19]....
        /*00d8*/ 	.word	0x000262a0


	//----- nvinfo : EIATTR_EXIT_INSTR_OFFSETS
	.align		4
.L_874:
        /*00dc*/ 	.byte	0x04, 0x1c
        /*00de*/ 	.short	(.L_876 - .L_875)


	//   ....[0]....
.L_875:
        /*00e0*/ 	.word	0x00000640


	//   ....[1]....
        /*00e4*/ 	.word	0x000258d0


	//----- nvinfo : EIATTR_MAX_THREADS
	.align		4
.L_876:
        /*00e8*/ 	.byte	0x04, 0x05
        /*00ea*/ 	.short	(.L_878 - .L_877)
.L_877:
        /*00ec*/ 	.word	0x00000080
        /*00f0*/ 	.word	0x00000001
        /*00f4*/ 	.word	0x00000001


	//----- nvinfo : EIATTR_CRS_STACK_SIZE
	.align		4
.L_878:
        /*00f8*/ 	.byte	0x04, 0x1e
        /*00fa*/ 	.short	(.L_880 - .L_879)
.L_879:
        /*00fc*/ 	.word	0x00000000
.L_880:


//--------------------- .nv.info._ZN10layer_norm31ln_parallel_residual_fwd_kernelINS_13Kernel_traitsI6__halfS2_S2_S2_fjLj1536ELj1ELj4ELj1ELj16ENS_18Kernel_traits_baseILj1536ES2_S2_S2_S2_fjLj128EEEEELb1ELb1ELb0EEEvNS_9FwdParamsE --------------------------
	.section	.nv.info._ZN10layer_norm31ln_parallel_residual_fwd_kernelINS_13Kernel_traitsI6__halfS2_S2_S2_fjLj1536ELj1ELj4ELj1ELj16ENS_18Kernel_traits_baseILj1536ES2_S2_S2_S2_fjLj128EEEEELb1ELb1ELb0EEEvNS_9FwdParamsE,"",@"SHT_CUDA_INFO"
	.sectionflags	@""
	.align	4


	//----- nvinfo : EIATTR_CUDA_API_VERSION
	.align		4
        /*0000*/ 	.byte	0x04, 0x37
        /*0002*/ 	.short	(.L_882 - .L_881)
.L_881:
        /*0004*/ 	.word	0x00000082


	//----- nvinfo : EIATTR_SW2861232_WAR
	.align		4
.L_882:
        /*0008*/ 	.byte	0x01, 0x35
	.zero		2


	//----- nvinfo : EIATTR_PARAM_CBANK
	.align		4
        /*000c*/ 	.byte	0x04, 0x0a
        /*000e*/ 	.short	(.L_884 - .L_883)
	.align		4
.L_883:
        /*0010*/ 	.word	index@(.nv.constant0._ZN10layer_norm31ln_parallel_residual_fwd_kernelINS_13Kernel_traitsI6__halfS2_S2_S2_fjLj1536ELj1ELj4ELj1ELj16ENS_18Kernel_traits_baseILj1536ES2_S2_S2_S2_fjLj128EEEEELb1ELb1ELb0EEEvNS_9FwdParamsE)
        /*0014*/ 	.short	0x0160
        /*0016*/ 	.short	0x00e8


	//----- nvinfo : EIATTR_CBANK_PARAM_SIZE
	.align		4
.L_884:
        /*0018*/ 	.byte	0x03, 0x19
        /*001a*/ 	.short	0x00e8


	//----- nvinfo : EIATTR_KPARAM_INFO
	.align		4
        /*001c*/ 	.byte	0x04, 0x17
        /*001e*/ 	.short	(.L_886 - .L_885)
.L_885:
        /*0020*/ 	.word	0x00000000
        /*0024*/ 	.short	0x0000
        /*0026*/ 	.short	0x0000
        /*0028*/ 	.byte	0x00, 0xf0, 0xa1, 0x03


	//----- nvinfo : EIATTR_MAXREG_COUNT
	.align		4
.L_886:
        /*002c*/ 	.byte	0x03, 0x1b
        /*002e*/ 	.short	0x00ff


	//----- nvinfo : EIATTR_MERCURY_ISA_VERSION
	.align		4
        /*0030*/ 	.byte	0x03, 0x5f
        /*0032*/ 	.short	0x0000


	//----- nvinfo : EIATTR_COOP_GROUP_MASK_REGIDS
	.align		4
        /*0034*/ 	.byte	0x04, 0x29
        /*0036*/ 	.short	(.L_888 - .L_887)


	//   ....[0]....
.L_887:
        /*0038*/ 	.word	0xffffffff


	//   ....[1]....
        /*003c*/ 	.word	0xffffffff


	//   ....[2]....
        /*0040*/ 	.word	0xffffffff


	//   ....[3]....
        /*0044*/ 	.word	0xffffffff


	//   ....[4]....
        /*0048*/ 	.word	0xffffffff


	//   ....[5]....
        /*004c*/ 	.word	0xffffffff


	//   ....[6]....
        /*0050*/ 	.word	0xffffffff


	//   ....[7]....
        /*0054*/ 	.word	0xffffffff


	//   ....[8]....
        /*0058*/ 	.word	0xffffffff


	//   ....[9]....
        /*005c*/ 	.word	0xffffffff


	//   ....[10]....
        /*0060*/ 	.word	0xffffffff


	//   ....[11]....
        /*0064*/ 	.word	0xffffffff


	//   ....[12]....
        /*0068*/ 	.word	0xffffffff


	//   ....[13]....
        /*006c*/ 	.word	0xffffffff


	//   ....[14]....
        /*0070*/ 	.word	0xffffffff


	//   ....[15]....
        /*0074*/ 	.word	0xffffffff


	//   ....[16]....
        /*0078*/ 	.word	0xffffffff


	//   ....[17]....
        /*007c*/ 	.word	0xffffffff


	//   ....[18]....
        /*0080*/ 	.word	0xffffffff


	//   ....[19]....
        /*0084*/ 	.word	0xffffffff


	//----- nvinfo : EIATTR_COOP_GROUP_INSTR_OFFSETS
	.align		4
.L_888:
        /*0088*/ 	.byte	0x04, 0x28
        /*008a*/ 	.short	(.L_890 - .L_889)


	//   ....[0]....
.L_889:
        /*008c*/ 	.word	0x00023d00


	//   ....[1]....
        /*0090*/ 	.word	0x00023d30


	//   ....[2]....
        /*0094*/ 	.word	0x00023d60


	//   ....[3]....
        /*0098*/ 	.word	0x00023d80


	//   ....[4]....
        /*009c*/ 	.word	0x00023da0


	//   ....[5]....
        /*00a0*/ 	.word	0x000243e0


	//   ....[6]....
        /*00a4*/ 	.word	0x00024400


	//   ....[7]....
        /*00a8*/ 	.word	0x00024420


	//   ....[8]....
        /*00ac*/ 	.word	0x00024440


	//   ....[9]....
        /*00b0*/ 	.word	0x00024460


	//   ....[10]....
        /*00b4*/ 	.word	0x00025370


	//   ....[11]....
        /*00b8*/ 	.word	0x000253f0


	//   ....[12]....
        /*00bc*/ 	.word	0x00025450


	//   ....[13]....
        /*00c0*/ 	.word	0x000254b0


	//   ....[14]....
        /*00c4*/ 	.word	0x00025510


	//   ....[15]....
        /*00c8*/ 	.word	0x00025ba0


	//   ....[16]....
        /*00cc*/ 	.word	0x00025c00


	//   ....[17]....
        /*00d0*/ 	.word	0x00025c60


	//   ....[18]....
        /*00d4*/ 	.word	0x00025cc0


	//   ....[19]....
        /*00d8*/ 	.word	0x00025d30


	//----- nvinfo : EIATTR_EXIT_INSTR_OFFSETS
	.align		4
.L_890:
        /*00dc*/ 	.byte	0x04, 0x1c
        /*00de*/ 	.short	(.L_892 - .L_891)


	//   ....[0]....
.L_891:
        /*00e0*/ 	.word	0x00000a80


	//   ....[1]....
        /*00e4*/ 	.word	0x00025320


	//----- nvinfo : EIATTR_MAX_THREADS
	.align		4
.L_892:
        /*00e8*/ 	.byte	0x04, 0x05
        /*00ea*/ 	.short	(.L_894 - .L_893)
.L_893:
        /*00ec*/ 	.word	0x00000080
        /*00f0*/ 	.word	0x00000001
        /*00f4*/ 	.word	0x00000001


	//----- nvinfo : EIATTR_CRS_STACK_SIZE
	.align		4
.L_894:
        /*00f8*/ 	.byte	0x04, 0x1e
        /*00fa*/ 	.short	(.L_896 - .L_895)
.L_895:
        /*00fc*/ 	.word	0x00000000
.L_896:


//--------------------- .nv.info._ZN10layer_norm31ln_parallel_residual_fwd_kernelINS_13Kernel_traitsI6__halfS2_S2_S2_fjLj1536ELj1ELj4ELj1ELj16ENS_18Kernel_traits_baseILj1536ES2_S2_S2_S2_fjLj128EEEEELb1ELb1ELb1EEEvNS_9FwdParamsE --------------------------
	.section	.nv.info._ZN10layer_norm31ln_parallel_residual_fwd_kernelINS_13Kernel_traitsI6__halfS2_S2_S2_fjLj1536ELj1ELj4ELj1ELj16ENS_18Kernel_traits_baseILj1536ES2_S2_S2_S2_fjLj128EEEEELb1ELb1ELb1EEEvNS_9FwdParamsE,"",@"SHT_CUDA_INFO"
	.sectionflags	@""
	.align	4


	//----- nvinfo : EIATTR_CUDA_API_VERSION
	.align		4
        /*0000*/ 	.byte	0x04, 0x37
        /*0002*/ 	.short	(.L_898 - .L_897)
.L_897:
        /*0004*/ 	.word	0x00000082


	//----- nvinfo : EIATTR_SW2861232_WAR
	.align		4
.L_898:
        /*0008*/ 	.byte	0x01, 0x35
	.zero		2


	//----- nvinfo : EIATTR_PARAM_CBANK
	.align		4
        /*000c*/ 	.byte	0x04, 0x0a
        /*000e*/ 	.short	(.L_900 - .L_899)
	.align		4
.L_899:
        /*0010*/ 	.word	index@(.nv.constant0._ZN10layer_norm31ln_parallel_residual_fwd_kernelINS_13Kernel_traitsI6__halfS2_S2_S2_fjLj1536ELj1ELj4ELj1ELj16ENS_18Kernel_traits_baseILj1536ES2_S2_S2_S2_fjLj128EEEEELb1ELb1ELb1EEEvNS_9FwdParamsE)
        /*0014*/ 	.short	0x0160
        /*0016*/ 	.short	0x00e8


	//----- nvinfo : EIATTR_CBANK_PARAM_SIZE
	.align		4
.L_900:
        /*0018*/ 	.byte	0x03, 0x19
        /*001a*/ 	.short	0x00e8


	//----- nvinfo : EIATTR_KPARAM_INFO
	.align		4
        /*001c*/ 	.byte	0x04, 0x17
        /*001e*/ 	.short	(.L_902 - .L_901)
.L_901:
        /*0020*/ 	.word	0x00000000
        /*0024*/ 	.short	0x0000
        /*0026*/ 	.short	0x0000
        /*0028*/ 	.byte	0x00, 0xf0, 0xa1, 0x03


	//----- nvinfo : EIATTR_MAXREG_COUNT
	.align		4
.L_902:
        /*002c*/ 	.byte	0x03, 0x1b
        /*002e*/ 	.short	0x00ff


	//----- nvinfo : EIATTR_MERCURY_ISA_VERSION
	.align		4
        /*0030*/ 	.byte	0x03, 0x5f
        /*0032*/ 	.short	0x0000


	//----- nvinfo : EIATTR_COOP_GROUP_MASK_REGIDS
	.align		4
        /*0034*/ 	.byte	0x04, 0x29
        /*0036*/ 	.short	(.L_904 - .L_903)


	//   ....[0]....
.L_903:
        /*0038*/ 	.word	0xffffffff


	//   ....[1]....
        /*003c*/ 	.word	0xffffffff


	//   ....[2]....
        /*0040*/ 	.word	0xffffffff


	//   ....[3]....
        /*0044*/ 	.word	0xffffffff


	//   ....[4]....
        /*0048*/ 	.word	0xffffffff


	//   ....[5]....
        /*004c*/ 	.word	0xffffffff


	//   ....[6]....
        /*0050*/ 	.word	0xffffffff


	//   ....[7]....
        /*0054*/ 	.word	0xffffffff


	//   ....[8]....
        /*0058*/ 	.word	0xffffffff


	//   ....[9]....
        /*005c*/ 	.word	0xffffffff


	//   ....[10]....
        /*0060*/ 	.word	0xffffffff


	//   ....[11]....
        /*0064*/ 	.word	0xffffffff


	//   ....[12]....
        /*0068*/ 	.word	0xffffffff


	//   ....[13]....
        /*006c*/ 	.word	0xffffffff


	//   ....[14]....
        /*0070*/ 	.word	0xffffffff


	//   ....[15]....
        /*0074*/ 	.word	0xffffffff


	//   ....[16]....
        /*0078*/ 	.word	0xffffffff


	//   ....[17]....
        /*007c*/ 	.word	0xffffffff


	//   ....[18]....
        /*0080*/ 	.word	0xffffffff


	//   ....[19]....
        /*0084*/ 	.word	0xffffffff


	//----- nvinfo : EIATTR_COOP_GROUP_INSTR_OFFSETS
	.align		4
.L_904:
        /*0088*/ 	.byte	0x04, 0x28
        /*008a*/ 	.short	(.L_906 - .L_905)


	//   ....[0]....
.L_905:
        /*008c*/ 	.word	0x000234c0


	//   ....[1]....
        /*0090*/ 	.word	0x000234f0


	//   ....[2]....
        /*0094*/ 	.word	0x00023510


	//   ....[3]....
        /*0098*/ 	.word	0x00023530


	//   ....[4]....
        /*009c*/ 	.word	0x00023550


	//   ....[5]....
        /*00a0*/ 	.word	0x00023b80


	//   ....[6]....
        /*00a4*/ 	.word	0x00023ba0


	//   ....[7]....
        /*00a8*/ 	.word	0x00023bc0


	//   ....[8]....
        /*00ac*/ 	.word	0x00023be0


	//   ....[9]....
        /*00b0*/ 	.word	0x00023c00


	//   ....[10]....
        /*00b4*/ 	.word	0x00024c60


	//   ....[11]....
        /*00b8*/ 	.word	0x00024cc0


	//   ....[12]....
        /*00bc*/ 	.word	0x00024d20


	//   ....[13]....
        /*00c0*/ 	.word	0x00024d80


	//   ....[14]....
        /*00c4*/ 	.word	0x00024de0


	//   ....[15]....
        /*00c8*/ 	.word	0x00025450


	//   ....[16]....
        /*00cc*/ 	.word	0x000254b0


	//   ....[17]....
        /*00d0*/ 	.word	0x00025510


	//   ....[18]....
        /*00d4*/ 	.word	0x00025570


	//   ....[19]....
        /*00d8*/ 	.word	0x000255d0


	//----- nvinfo : EIATTR_EXIT_INSTR_OFFSETS
	.align		4
.L_906:
        /*00dc*/ 	.byte	0x04, 0x1c
        /*00de*/ 	.short	(.L_908 - .L_907)


	//   ....[0]....
.L_907:
        /*00e0*/ 	.word	0x000005b0


	//   ....[1]....
        /*00e4*/ 	.word	0x00024c10


	//----- nvinfo : EIATTR_MAX_THREADS
	.align		4
.L_908:
        /*00e8*/ 	.byte	0x04, 0x05
        /*00ea*/ 	.short	(.L_910 - .L_909)
.L_909:
        /*00ec*/ 	.word	0x00000080
        /*00f0*/ 	.word	0x00000001
        /*00f4*/ 	.word	0x00000001


	//----- nvinfo : EIATTR_CRS_STACK_SIZE
	.align		4
.L_910:
        /*00f8*/ 	.byte	0x04, 0x1e
        /*00fa*/ 	.short	(.L_912 - .L_911)
.L_911:
        /*00fc*/ 	.word	0x00000000
.L_912:


//--------------------- .nv.info._ZN10layer_norm31ln_parallel_residual_fwd_kernelINS_13Kernel_traitsIf13__nv_bfloat16S2_S2_fjLj1536ELj1ELj4ELj1ELj16ENS_18Kernel_traits_baseILj1536EfS2_S2_S2_fjLj128EEEEELb0ELb0ELb0EEEvNS_9FwdParamsE --------------------------
	.section	.nv.info._ZN10layer_norm31ln_parallel_residual_fwd_kernelINS_13Kernel_traitsIf13__nv_bfloat16S2_S2_fjLj1536ELj1ELj4ELj1ELj16ENS_18Kernel_traits_baseILj1536EfS2_S2_S2_fjLj128EEEEELb0ELb0ELb0EEEvNS_9FwdParamsE,"",@"SHT_CUDA_INFO"
	.sectionflags	@""
	.align	4


	//----- nvinfo : EIATTR_CUDA_API_VERSION
	.align		4
        /*0000*/ 	.byte	0x04, 0x37
        /*0002*/ 	.short	(.L_914 - .L_913)
.L_913:
        /*0004*/ 	.word	0x00000082


	//----- nvinfo : EIATTR_SW2861232_WAR
	.align		4
.L_914:
        /*0008*/ 	.byte	0x01, 0x35
	.zero		2


	//----- nvinfo : EIATTR_PARAM_CBANK
	.align		4
        /*000c*/ 	.byte	0x04, 0x0a
        /*000e*/ 	.short	(.L_916 - .L_915)
	.align		4
.L_915:
        /*0010*/ 	.word	index@(.nv.constant0._ZN10layer_norm31ln_parallel_residual_fwd_kernelINS_13Kernel_traitsIf13__nv_bfloat16S2_S2_fjLj1536ELj1ELj4ELj1ELj16ENS_18Kernel_traits_baseILj1536EfS2_S2_S2_fjLj128EEEEELb0ELb0ELb0EEEvNS_9FwdParamsE)
        /*0014*/ 	.short	0x0160
        /*0016*/ 	.short	0x00e8


	//----- nvinfo : EIATTR_CBANK_PARAM_SIZE
	.align		4
.L_916:
        /*0018*/ 	.byte	0x03, 0x19
        /*001a*/ 	.short	0x00e8


	//----- nvinfo : EIATTR_KPARAM_INFO
	.align		4
        /*001c*/ 	.byte	0x04, 0x17
        /*001e*/ 	.short	(.L_918 - .L_917)
.L_917:
        /*0020*/ 	.word	0x00000000
        /*0024*/ 	.short	0x0000
        /*0026*/ 	.short	0x0000
        /*0028*/ 	.byte	0x00, 0xf0, 0xa1, 0x03


	//----- nvinfo : EIATTR_MAXREG_COUNT
	.align		4
.L_918:
        /*002c*/ 	.byte	0x03, 0x1b
        /*002e*/ 	.short	0x00ff


	//----- nvinfo : EIATTR_ANNOTATIONS
	.align		4
        /*0030*/ 	.byte	0x04, 0x55
        /*0032*/ 	.short	(.L_920 - .L_919)


	//   ....[0]....
.L_919:
        /* <DEDUP_REMOVED lines=16> */


	//----- nvinfo : EIATTR_MERCURY_ISA_VERSION
	.align		4
.L_920:
        /*0124*/ 	.byte	0x03, 0x5f
        /*0126*/ 	.short	0x0000


	//----- nvinfo : EIATTR_COOP_GROUP_MASK_REGIDS
	.align		4
        /*0128*/ 	.byte	0x04, 0x29
        /*012a*/ 	.short	(.L_922 - .L_921)


	//   ....[0]....
.L_921:
        /*012c*/ 	.word	0xffffffff


	//   ....[1]....
        /*0130*/ 	.word	0xffffffff


	//   ....[2]....
        /*0134*/ 	.word	0xffffffff


	//   ....[3]....
        /*0138*/ 	.word	0xffffffff


	//   ....[4]....
        /*013c*/ 	.word	0xffffffff


	//   ....[5]....
        /*0140*/ 	.word	0xffffffff


	//   ....[6]....
        /*0144*/ 	.word	0xffffffff


	//   ....[7]....
        /*0148*/ 	.word	0xffffffff


	//   ....[8]....
        /*014c*/ 	.word	0xffffffff


	//   ....[9]....
        /*0150*/ 	.word	0xffffffff


	//   ....[10]....
        /*0154*/ 	.word	0xffffffff


	//   ....[11]....
        /*0158*/ 	.word	0xffffffff


	//   ....[12]....
        /*015c*/ 	.word	0xffffffff


	//   ....[13]....
        /*0160*/ 	.word	0xffffffff


	//   ....[14]....
        /*0164*/ 	.word	0xffffffff


	//   ....[15]....
        /*0168*/ 	.word	0xffffffff


	//   ....[16]....
        /*016c*/ 	.word	0xffffffff


	//   ....[17]....
        /*0170*/ 	.word	0xffffffff


	//   ....[18]....
        /*0174*/ 	.word	0xffffffff


	//   ....[19]....
        /*0178*/ 	.word	0xffffffff


	//----- nvinfo : EIATTR_COOP_GROUP_INSTR_OFFSETS
	.align		4
.L_922:
        /*017c*/ 	.byte	0x04, 0x28
        /*017e*/ 	.short	(.L_924 - .L_923)


	//   ....[0]....
.L_923:
        /*0180*/ 	.word	0x00004c20


	//   ....[1]....
        /*0184*/ 	.word	0x00004c50


	//   ....[2]....
        /*0188*/ 	.word	0x00004ca0


	//   ....[3]....
        /*018c*/ 	.word	0x00004cc0


	//   ....[4]....
        /*0190*/ 	.word	0x00004ce0


	//   ....[5]....
        /*0194*/ 	.word	0x00005330


	//   ....[6]....
        /*0198*/ 	.word	0x00005350


	//   ....[7]....
        /*019c*/ 	.word	0x00005370


	//   ....[8]....
        /*01a0*/ 	.word	0x00005390


	//   ....[9]....
        /*01a4*/ 	.word	0x000053b0


	//   ....[10]....
        /*01a8*/ 	.word	0x00006990


	//   ....[11]....
        /*01ac*/ 	.word	0x00006a00


	//   ....[12]....
        /*01b0*/ 	.word	0x00006a70


	//   ....[13]....
        /*01b4*/ 	.word	0x00006ae0


	//   ....[14]....
        /*01b8*/ 	.word	0x00006b50


	//   ....[15]....
        /*01bc*/ 	.word	0x00007210


	//   ....[16]....
        /*01c0*/ 	.word	0x00007270


	//   ....[17]....
        /*01c4*/ 	.word	0x000072d0


	//   ....[18]....
        /*01c8*/ 	.word	0x00007330


	//   ....[19]....
        /*01cc*/ 	.word	0x00007390


	//----- nvinfo : EIATTR_EXIT_INSTR_OFFSETS
	.align		4
.L_924:
        /*01d0*/ 	.byte	0x04, 0x1c
        /*01d2*/ 	.short	(.L_926 - .L_925)


	//   ....[0]....
.L_925:
        /*01d4*/ 	.word	0x00000f70


	//   ....[1]....
        /*01d8*/ 	.word	0x00006930


	//----- nvinfo : EIATTR_MAX_THREADS
	.align		4
.L_926:
        /*01dc*/ 	.byte	0x04, 0x05
        /*01de*/ 	.short	(.L_928 - .L_927)
.L_927:
        /*01e0*/ 	.word	0x00000080
        /*01e4*/ 	.word	0x00000001
        /*01e8*/ 	.word	0x00000001


	//----- nvinfo : EIATTR_CRS_STACK_SIZE
	.align		4
.L_928:
        /*01ec*/ 	.byte	0x04, 0x1e
        /*01ee*/ 	.short	(.L_930 - .L_929)
.L_929:
        /*01f0*/ 	.word	0x00000000
.L_930:


//--------------------- .nv.info._ZN10layer_norm31ln_parallel_residual_fwd_kernelINS_13Kernel_traitsIf13__nv_bfloat16S2_S2_fjLj1536ELj1ELj4ELj1ELj16ENS_18Kernel_traits_baseILj1536EfS2_S2_S2_fjLj128EEEEELb0ELb0ELb1EEEvNS_9FwdParamsE --------------------------
	.section	.nv.info._ZN10layer_norm31ln_parallel_residual_fwd_kernelINS_13Kernel_traitsIf13__nv_bfloat16S2_S2_fjLj1536ELj1ELj4ELj1ELj16ENS_18Kernel_traits_baseILj1536EfS2_S2_S2_fjLj128EEEEELb0ELb0ELb1EEEvNS_9FwdParamsE,"",@"SHT_CUDA_INFO"
	.sectionflags	@""
	.align	4


	//----- nvinfo : EIATTR_CUDA_API_VERSION
	.align		4
        /*0000*/ 	.byte	0x04, 0x37
        /*0002*/ 	.short	(.L_932 - .L_931)
.L_931:
        /*0004*/ 	.word	0x00000082


	//----- nvinfo : EIATTR_SW2861232_WAR
	.align		4
.L_932:
        /*0008*/ 	.byte	0x01, 0x35
	.zero		2


	//----- nvinfo : EIATTR_PARAM_CBANK
	.align		4
        /*000c*/ 	.byte	0x04, 0x0a
        /*000e*/ 	.short	(.L_934 - .L_933)
	.align		4
.L_933:
        /*0010*/ 	.word	index@(.nv.constant0._ZN10layer_norm31ln_parallel_residual_fwd_kernelINS_13Kernel_traitsIf13__nv_bfloat16S2_S2_fjLj1536ELj1ELj4ELj1ELj16ENS_18Kernel_traits_baseILj1536EfS2_S2_S2_fjLj128EEEEELb0ELb0ELb1EEEvNS_9FwdParamsE)
        /*0014*/ 	.short	0x0160
        /*0016*/ 	.short	0x00e8


	//----- nvinfo : EIATTR_CBANK_PARAM_SIZE
	.align		4
.L_934:
        /*0018*/ 	.byte	0x03, 0x19
        /*001a*/ 	.short	0x00e8


	//----- nvinfo : EIATTR_KPARAM_INFO
	.align		4
        /*001c*/ 	.byte	0x04, 0x17
        /*001e*/ 	.short	(.L_936 - .L_935)
.L_935:
        /*0020*/ 	.word	0x00000000
        /*0024*/ 	.short	0x0000
        /*0026*/ 	.short	0x0000
        /*0028*/ 	.byte	0x00, 0xf0, 0xa1, 0x03


	//----- nvinfo : EIATTR_MAXREG_COUNT
	.align		4
.L_936:
        /*002c*/ 	.byte	0x03, 0x1b
        /*002e*/ 	.short	0x00ff


	//----- nvinfo : EIATTR_ANNOTATIONS
	.align		4
        /*0030*/ 	.byte	0x04, 0x55
        /*0032*/ 	.short	(.L_938 - .L_937)


	//   ....[0]....
.L_937:
        /* <DEDUP_REMOVED lines=13> */


	//----- nvinfo : EIATTR_MERCURY_ISA_VERSION
	.align		4
.L_938:
        /*00f4*/ 	.byte	0x03, 0x5f
        /*00f6*/ 	.short	0x0000


	//----- nvinfo : EIATTR_COOP_GROUP_MASK_REGIDS
	.align		4
        /*00f8*/ 	.byte	0x04, 0x29
        /*00fa*/ 	.short	(.L_940 - .L_939)


	//   ....[0]....
.L_939:
        /*00fc*/ 	.word	0xffffffff


	//   ....[1]....
        /*0100*/ 	.word	0xffffffff


	//   ....[2]....
        /*0104*/ 	.word	0xffffffff


	//   ....[3]....
        /*0108*/ 	.word	0xffffffff


	//   ....[4]....
        /*010c*/ 	.word	0xffffffff


	//   ....[5]....
        /*0110*/ 	.word	0xffffffff


	//   ....[6]....
        /*0114*/ 	.word	0xffffffff


	//   ....[7]....
        /*0118*/ 	.word	0xffffffff


	//   ....[8]....
        /*011c*/ 	.word	0xffffffff


	//   ....[9]....
        /*0120*/ 	.word	0xffffffff


	//   ....[10]....
        /*0124*/ 	.word	0xffffffff


	//   ....[11]....
        /*0128*/ 	.word	0xffffffff


	//   ....[12]....
        /*012c*/ 	.word	0xffffffff


	//   ....[13]....
        /*0130*/ 	.word	0xffffffff


	//   ....[14]....
        /*0134*/ 	.word	0xffffffff


	//   ....[15]....
        /*0138*/ 	.word	0xffffffff


	//   ....[16]....
        /*013c*/ 	.word	0xffffffff


	//   ....[17]....
        /*0140*/ 	.word	0xffffffff


	//   ....[18]....
        /*0144*/ 	.word	0xffffffff


	//   ....[19]....
        /*0148*/ 	.word	0xffffffff


	//----- nvinfo : EIATTR_COOP_GROUP_INSTR_OFFSETS
	.align		4
.L_940:
        /*014c*/ 	.byte	0x04, 0x28
        /*014e*/ 	.short	(.L_942 - .L_941)


	//   ....[0]....
.L_941:
        /*0150*/ 	.word	0x00003f90


	//   ....[1]....
        /*0154*/ 	.word	0x00003fc0


	//   ....[2]....
        /*0158*/ 	.word	0x00003fe0


	//   ....[3]....
        /*015c*/ 	.word	0x00004000


	//   ....[4]....
        /*0160*/ 	.word	0x00004020


	//   ....[5]....
        /*0164*/ 	.word	0x00004650


	//   ....[6]....
        /*0168*/ 	.word	0x00004670


	//   ....[7]....
        /*016c*/ 	.word	0x00004690


	//   ....[8]....
        /*0170*/ 	.word	0x000046b0


	//   ....[9]....
        /*0174*/ 	.word	0x000046d0


	//   ....[10]....
        /*0178*/ 	.word	0x00005a50


	//   ....[11]....
        /*017c*/ 	.word	0x00005ac0


	//   ....[12]....
        /*0180*/ 	.word	0x00005b30


	//   ....[13]....
        /*0184*/ 	.word	0x00005ba0


	//   ....[14]....
        /*0188*/ 	.word	0x00005c10


	//   ....[15]....
        /*018c*/ 	.word	0x00006280


	//   ....[16]....
        /*0190*/ 	.word	0x000062e0


	//   ....[17]....
        /*0194*/ 	.word	0x00006340


	//   ....[18]....
        /*0198*/ 	.word	0x000063a0


	//   ....[19]....
        /*019c*/ 	.word	0x00006400


	//----- nvinfo : EIATTR_EXIT_INSTR_OFFSETS
	.align		4
.L_942:
        /*01a0*/ 	.byte	0x04, 0x1c
        /*01a2*/ 	.short	(.L_944 - .L_943)


	//   ....[0]....
.L_943:
        /*01a4*/ 	.word	0x00000600


	//   ....[1]....
        /*01a8*/ 	.word	0x000059f0


	//----- nvinfo : EIATTR_MAX_THREADS
	.align		4
.L_944:
        /*01ac*/ 	.byte	0x04, 0x05
        /*01ae*/ 	.short	(.L_946 - .L_945)
.L_945:
        /*01b0*/ 	.word	0x00000080
        /*01b4*/ 	.word	0x00000001
        /*01b8*/ 	.word	0x00000001


	//----- nvinfo : EIATTR_CRS_STACK_SIZE
	.align		4
.L_946:
        /*01bc*/ 	.byte	0x04, 0x1e
        /*01be*/ 	.short	(.L_948 - .L_947)
.L_947:
        /*01c0*/ 	.word	0x00000000
.L_948:


//--------------------- .nv.info._ZN10layer_norm31ln_parallel_residual_fwd_kernelINS_13Kernel_traitsIf13__nv_bfloat16S2_S2_fjLj1536ELj1ELj4ELj1ELj16ENS_18Kernel_traits_baseILj1536EfS2_S2_S2_fjLj128EEEEELb0ELb1ELb0EEEvNS_9FwdParamsE --------------------------
	.section	.nv.info._ZN10layer_norm31ln_parallel_residual_fwd_kernelINS_13Kernel_traitsIf13__nv_bfloat16S2_S2_fjLj1536ELj1ELj4ELj1ELj16ENS_18Kernel_traits_baseILj1536EfS2_S2_S2_fjLj128EEEEELb0ELb1ELb0EEEvNS_9FwdParamsE,"",@"SHT_CUDA_INFO"
	.sectionflags	@""
	.align	4


	//----- nvinfo : EIATTR_CUDA_API_VERSION
	.align		4
        /*0000*/ 	.byte	0x04, 0x37
        /*0002*/ 	.short	(.L_950 - .L_949)
.L_949:
        /*0004*/ 	.word	0x00000082


	//----- nvinfo : EIATTR_SW2861232_WAR
	.align		4
.L_950:
        /*0008*/ 	.byte	0x01, 0x35
	.zero		2


	//----- nvinfo : EIATTR_PARAM_CBANK
	.align		4
        /*000c*/ 	.byte	0x04, 0x0a
        /*000e*/ 	.short	(.L_952 - .L_951)
	.align		4
.L_951:
        /*0010*/ 	.word	index@(.nv.constant0._ZN10layer_norm31ln_parallel_residual_fwd_kernelINS_13Kernel_traitsIf13__nv_bfloat16S2_S2_fjLj1536ELj1ELj4ELj1ELj16ENS_18Kernel_traits_baseILj1536EfS2_S2_S2_fjLj128EEEEELb0ELb1ELb0EEEvNS_9FwdParamsE)
        /*0014*/ 	.short	0x0160
        /*0016*/ 	.short	0x00e8


	//----- nvinfo : EIATTR_CBANK_PARAM_SIZE
	.align		4
.L_952:
        /*0018*/ 	.byte	0x03, 0x19
        /*001a*/ 	.short	0x00e8


	//----- nvinfo : EIATTR_KPARAM_INFO
	.align		4
        /*001c*/ 	.byte	0x04, 0x17
        /*001e*/ 	.short	(.L_954 - .L_953)
.L_953:
        /*0020*/ 	.word	0x00000000
        /*0024*/ 	.short	0x0000
        /*0026*/ 	.short	0x0000
        /*0028*/ 	.byte	0x00, 0xf0, 0xa1, 0x03


	//----- nvinfo : EIATTR_MAXREG_COUNT
	.align		4
.L_954:
        /*002c*/ 	.byte	0x03, 0x1b
        /*002e*/ 	.short	0x00ff


	//----- nvinfo : EIATTR_MERCURY_ISA_VERSION
	.align		4
        /*0030*/ 	.byte	0x03, 0x5f
        /*0032*/ 	.short	0x0000


	//----- nvinfo : EIATTR_COOP_GROUP_MASK_REGIDS
	.align		4
        /*0034*/ 	.byte	0x04, 0x29
        /*0036*/ 	.short	(.L_956 - .L_955)


	//   ....[0]....
.L_955:
        /*0038*/ 	.word	0xffffffff


	//   ....[1]....
        /*003c*/ 	.word	0xffffffff


	//   ....[2]....
        /*0040*/ 	.word	0xffffffff


	//   ....[3]....
        /*0044*/ 	.word	0xffffffff


	//   ....[4]....
        /*0048*/ 	.word	0xffffffff


	//   ....[5]....
        /*004c*/ 	.word	0xffffffff


	//   ....[6]....
        /*0050*/ 	.word	0xffffffff


	//   ....[7]....
        /*0054*/ 	.word	0xffffffff


	//   ....[8]....
        /*0058*/ 	.word	0xffffffff


	//   ....[9]....
        /*005c*/ 	.word	0xffffffff


	//   ....[10]....
        /*0060*/ 	.word	0xffffffff


	//   ....[11]....
        /*0064*/ 	.word	0xffffffff


	//   ....[12]....
        /*0068*/ 	.word	0xffffffff


	//   ....[13]....
        /*006c*/ 	.word	0xffffffff


	//   ....[14]....
        /*0070*/ 	.word	0xffffffff


	//   ....[15]....
        /*0074*/ 	.word	0xffffffff


	//   ....[16]....
        /*0078*/ 	.word	0xffffffff


	//   ....[17]....
        /*007c*/ 	.word	0xffffffff


	//   ....[18]....
        /*0080*/ 	.word	0xffffffff


	//   ....[19]....
        /*0084*/ 	.word	0xffffffff


	//----- nvinfo : EIATTR_COOP_GROUP_INSTR_OFFSETS
	.align		4
.L_956:
        /*0088*/ 	.byte	0x04, 0x28
        /*008a*/ 	.short	(.L_958 - .L_957)


	//   ....[0]....
.L_957:
        /*008c*/ 	.word	0x00004510


	//   ....[1]....
        /*0090*/ 	.word	0x00004540


	//   ....[2]....
        /*0094*/ 	.word	0x00004580


	//   ....[3]....
        /*0098*/ 	.word	0x000045a0


	//   ....[4]....
        /*009c*/ 	.word	0x000045c0


	//   ....[5]....
        /*00a0*/ 	.word	0x00004c10


	//   ....[6]....
        /*00a4*/ 	.word	0x00004c30


	//   ....[7]....
        /*00a8*/ 	.word	0x00004c50


	//   ....[8]....
        /*00ac*/ 	.word	0x00004c70


	//   ....[9]....
        /*00b0*/ 	.word	0x00004c90


	//   ....[10]....
        /*00b4*/ 	.word	0x00005ba0


	//   ....[11]....
        /*00b8*/ 	.word	0x00005c00


	//   ....[12]....
        /*00bc*/ 	.word	0x00005c60


	//   ....[13]....
        /*00c0*/ 	.word	0x00005cc0


	//   ....[14]....
        /*00c4*/ 	.word	0x00005d20


	//   ....[15]....
        /*00c8*/ 	.word	0x000063d0


	//   ....[16]....
        /*00cc*/ 	.word	0x00006430


	//   ....[17]....
        /*00d0*/ 	.word	0x00006490


	//   ....[18]....
        /*00d4*/ 	.word	0x000064f0


	//   ....[19]....
        /*00d8*/ 	.word	0x00006560


	//----- nvinfo : EIATTR_EXIT_INSTR_OFFSETS
	.align		4
.L_958:
        /*00dc*/ 	.byte	0x04, 0x1c
        /*00de*/ 	.short	(.L_960 - .L_959)


	//   ....[0]....
.L_959:
        /*00e0*/ 	.word	0x00000870


	//   ....[1]....
        /*00e4*/ 	.word	0x00005b40


	//----- nvinfo : EIATTR_MAX_THREADS
	.align		4
.L_960:
        /*00e8*/ 	.byte	0x04, 0x05
        /*00ea*/ 	.short	(.L_962 - .L_961)
.L_961:
        /*00ec*/ 	.word	0x00000080
        /*00f0*/ 	.word	0x00000001
        /*00f4*/ 	.word	0x00000001


	//----- nvinfo : EIATTR_CRS_STACK_SIZE
	.align		4
.L_962:
        /*00f8*/ 	.byte	0x04, 0x1e
        /*00fa*/ 	.short	(.L_964 - .L_963)
.L_963:
        /*00fc*/ 	.word	0x00000000
.L_964:


//--------------------- .nv.info._ZN10layer_norm31ln_parallel_residual_fwd_kernelINS_13Kernel_traitsIf13__nv_bfloat16S2_S2_fjLj1536ELj1ELj4ELj1ELj16ENS_18Kernel_traits_baseILj1536EfS2_S2_S2_fjLj128EEEEELb0ELb1ELb1EEEvNS_9FwdParamsE --------------------------
	.section	.nv.info._ZN10layer_norm31ln_parallel_residual_fwd_kernelINS_13Kernel_traitsIf13__nv_bfloat16S2_S2_fjLj1536ELj1ELj4ELj1ELj16ENS_18Kernel_traits_baseILj1536EfS2_S2_S2_fjLj128EEEEELb0ELb1ELb1EEEvNS_9FwdParamsE,"",@"SHT_CUDA_INFO"
	.sectionflags	@""
	.align	4


	//----- nvinfo : EIATTR_CUDA_API_VERSION
	.align		4
        /*0000*/ 	.byte	0x04, 0x37
        /*0002*/ 	.short	(.L_966 - .L_965)
.L_965:
        /*0004*/ 	.word	0x00000082


	//----- nvinfo : EIATTR_SW2861232_WAR
	.align		4
.L_966:
        /*0008*/ 	.byte	0x01, 0x35
	.zero		2


	//----- nvinfo : EIATTR_PARAM_CBANK
	.align		4
        /*000c*/ 	.byte	0x04, 0x0a
        /*000e*/ 	.short	(.L_968 - .L_967)
	.align		4
.L_967:
        /*0010*/ 	.word	index@(.nv.constant0._ZN10layer_norm31ln_parallel_residual_fwd_kernelINS_13Kernel_traitsIf13__nv_bfloat16S2_S2_fjLj1536ELj1ELj4ELj1ELj16ENS_18Kernel_traits_baseILj1536EfS2_S2_S2_fjLj128EEEEELb0ELb1ELb1EEEvNS_9FwdParamsE)
        /*0014*/ 	.short	0x0160
        /*0016*/ 	.short	0x00e8


	//----- nvinfo : EIATTR_CBANK_PARAM_SIZE
	.align		4
.L_968:
        /*0018*/ 	.byte	0x03, 0x19
        /*001a*/ 	.short	0x00e8


	//----- nvinfo : EIATTR_KPARAM_INFO
	.align		4
        /*001c*/ 	.byte	0x04, 0x17
        /*001e*/ 	.short	(.L_970 - .L_969)
.L_969:
        /*0020*/ 	.word	0x00000000
        /*0024*/ 	.short	0x0000
        /*0026*/ 	.short	0x0000
        /*0028*/ 	.byte	0x00, 0xf0, 0xa1, 0x03


	//----- nvinfo : EIATTR_MAXREG_COUNT
	.align		4
.L_970:
        /*002c*/ 	.byte	0x03, 0x1b
        /*002e*/ 	.short	0x00ff


	//----- nvinfo : EIATTR_MERCURY_ISA_VERSION
	.align		4
        /*0030*/ 	.byte	0x03, 0x5f
        /*0032*/ 	.short	0x0000


	//----- nvinfo : EIATTR_COOP_GROUP_MASK_REGIDS
	.align		4
        /*0034*/ 	.byte	0x04, 0x29
        /*0036*/ 	.short	(.L_972 - .L_971)


	//   ....[0]....
.L_971:
        /*0038*/ 	.word	0xffffffff


	//   ....[1]....
        /*003c*/ 	.word	0xffffffff


	//   ....[2]....
        /*0040*/ 	.word	0xffffffff


	//   ....[3]....
        /*0044*/ 	.word	0xffffffff


	//   ....[4]....
        /*0048*/ 	.word	0xffffffff


	//   ....[5]....
        /*004c*/ 	.word	0xffffffff


	//   ....[6]....
        /*0050*/ 	.word	0xffffffff


	//   ....[7]....
        /*0054*/ 	.word	0xffffffff


	//   ....[8]....
        /*0058*/ 	.word	0xffffffff


	//   ....[9]....
        /*005c*/ 	.word	0xffffffff


	//   ....[10]....
        /*0060*/ 	.word	0xffffffff


	//   ....[11]....
        /*0064*/ 	.word	0xffffffff


	//   ....[12]....
        /*0068*/ 	.word	0xffffffff


	//   ....[13]....
        /*006c*/ 	.word	0xffffffff


	//   ....[14]....
        /*0070*/ 	.word	0xffffffff


	//   ....[15]....
        /*0074*/ 	.word	0xffffffff


	//   ....[16]....
        /*0078*/ 	.word	0xffffffff


	//   ....[17]....
        /*007c*/ 	.word	0xffffffff


	//   ....[18]....
        /*0080*/ 	.word	0xffffffff


	//   ....[19]....
        /*0084*/ 	.word	0xffffffff


	//----- nvinfo : EIATTR_COOP_GROUP_INSTR_OFFSETS
	.align		4
.L_972:
        /*0088*/ 	.byte	0x04, 0x28
        /*008a*/ 	.short	(.L_974 - .L_973)


	//   ....[0]....
.L_973:
        /*008c*/ 	.word	0x00003be0


	//   ....[1]....
        /*0090*/ 	.word	0x00003c10


	//   ....[2]....
        /*0094*/ 	.word	0x00003c30


	//   ....[3]....
        /*0098*/ 	.word	0x00003c50


	//   ....[4]....
        /*009c*/ 	.word	0x00003c70


	//   ....[5]....
        /*00a0*/ 	.word	0x000042a0


	//   ....[6]....
        /*00a4*/ 	.word	0x000042c0


	//   ....[7]....
        /*00a8*/ 	.word	0x000042e0


	//   ....[8]....
        /*00ac*/ 	.word	0x00004300


	//   ....[9]....
        /*00b0*/ 	.word	0x00004320


	//   ....[10]....
        /*00b4*/ 	.word	0x00005060


	//   ....[11]....
        /*00b8*/ 	.word	0x000050d0


	//   ....[12]....
        /*00bc*/ 	.word	0x00005130


	//   ....[13]....
        /*00c0*/ 	.word	0x00005190


	//   ....[14]....
        /*00c4*/ 	.word	0x000051f0


	//   ....[15]....
        /*00c8*/ 	.word	0x00005860


	//   ....[16]....
        /*00cc*/ 	.word	0x000058c0


	//   ....[17]....
        /*00d0*/ 	.word	0x00005920


	//   ....[18]....
        /*00d4*/ 	.word	0x00005980


	//   ....[19]....
        /*00d8*/ 	.word	0x000059e0


	//----- nvinfo : EIATTR_EXIT_INSTR_OFFSETS
	.align		4
.L_974:
        /*00dc*/ 	.byte	0x04, 0x1c
        /*00de*/ 	.short	(.L_976 - .L_975)


	//   ....[0]....
.L_975:
        /*00e0*/ 	.word	0x00000330


	//   ....[1]....
        /*00e4*/ 	.word	0x00005010


	//----- nvinfo : EIATTR_MAX_THREADS
	.align		4
.L_976:
        /*00e8*/ 	.byte	0x04, 0x05
        /*00ea*/ 	.short	(.L_978 - .L_977)
.L_977:
        /*00ec*/ 	.word	0x00000080
        /*00f0*/ 	.word	0x00000001
        /*00f4*/ 	.word	0x00000001


	//----- nvinfo : EIATTR_CRS_STACK_SIZE
	.align		4
.L_978:
        /*00f8*/ 	.byte	0x04, 0x1e
        /*00fa*/ 	.short	(.L_980 - .L_979)
.L_979:
        /*00fc*/ 	.word	0x00000000
.L_980:


//--------------------- .nv.info._ZN10layer_norm31ln_parallel_residual_fwd_kernelINS_13Kernel_traitsIf13__nv_bfloat16S2_S2_fjLj1536ELj1ELj4ELj1ELj16ENS_18Kernel_traits_baseILj1536EfS2_S2_S2_fjLj128EEEEELb1ELb0ELb0EEEvNS_9FwdParamsE --------------------------
	.section	.nv.info._ZN10layer_norm31ln_parallel_residual_fwd_kernelINS_13Kernel_traitsIf13__nv_bfloat16S2_S2_fjLj1536ELj1ELj4ELj1ELj16ENS_18Kernel_traits_baseILj1536EfS2_S2_S2_fjLj128EEEEELb1ELb0ELb0EEEvNS_9FwdParamsE,"",@"SHT_CUDA_INFO"
	.sectionflags	@""
	.align	4


	//----- nvinfo : EIATTR_CUDA_API_VERSION
	.align		4
        /*0000*/ 	.byte	0x04, 0x37
        /*0002*/ 	.short	(.L_982 - .L_981)
.L_981:
        /*0004*/ 	.word	0x00000082


	//----- nvinfo : EIATTR_SW2861232_WAR
	.align		4
.L_982:
        /*0008*/ 	.byte	0x01, 0x35
	.zero		2


	//----- nvinfo : EIATTR_PARAM_CBANK
	.align		4
        /*000c*/ 	.byte	0x04, 0x0a
        /*000e*/ 	.short	(.L_984 - .L_983)
	.align		4
.L_983:
        /*0010*/ 	.word	index@(.nv.constant0._ZN10layer_norm31ln_parallel_residual_fwd_kernelINS_13Kernel_traitsIf13__nv_bfloat16S2_S2_fjLj1536ELj1ELj4ELj1ELj16ENS_18Kernel_traits_baseILj1536EfS2_S2_S2_fjLj128EEEEELb1ELb0ELb0EEEvNS_9FwdParamsE)
        /*0014*/ 	.short	0x0160
        /*0016*/ 	.short	0x00e8


	//----- nvinfo : EIATTR_CBANK_PARAM_SIZE
	.align		4
.L_984:
        /*0018*/ 	.byte	0x03, 0x19
        /*001a*/ 	.short	0x00e8


	//----- nvinfo : EIATTR_KPARAM_INFO
	.align		4
        /*001c*/ 	.byte	0x04, 0x17
        /*001e*/ 	.short	(.L_986 - .L_985)
.L_985:
        /*0020*/ 	.word	0x00000000
        /*0024*/ 	.short	0x0000
        /*0026*/ 	.short	0x0000
        /*0028*/ 	.byte	0x00, 0xf0, 0xa1, 0x03


	//----- nvinfo : EIATTR_MAXREG_COUNT
	.align		4
.L_986:
        /*002c*/ 	.byte	0x03, 0x1b
        /*002e*/ 	.short	0x00ff


	//----- nvinfo : EIATTR_ANNOTATIONS
	.align		4
        /*0030*/ 	.byte	0x04, 0x55
        /*0032*/ 	.short	(.L_988 - .L_987)


	//   ....[0]....
.L_987:
        /* <DEDUP_REMOVED lines=28> */


	//----- nvinfo : EIATTR_MERCURY_ISA_VERSION
	.align		4
.L_988:
        /*01e4*/ 	.byte	0x03, 0x5f
        /*01e6*/ 	.short	0x0000


	//----- nvinfo : EIATTR_COOP_GROUP_MASK_REGIDS
	.align		4
        /*01e8*/ 	.byte	0x04, 0x29
        /*01ea*/ 	.short	(.L_990 - .L_989)


	//   ....[0]....
.L_989:
        /*01ec*/ 	.word	0xffffffff


	//   ....[1]....
        /*01f0*/ 	.word	0xffffffff


	//   ....[2]....
        /*01f4*/ 	.word	0xffffffff


	//   ....[3]....
        /*01f8*/ 	.word	0xffffffff


	//   ....[4]....
        /*01fc*/ 	.word	0xffffffff


	//   ....[5]....
        /*0200*/ 	.word	0xffffffff


	//   ....[6]....
        /*0204*/ 	.word	0xffffffff


	//   ....[7]....
        /*0208*/ 	.word	0xffffffff


	//   ....[8]....
        /*020c*/ 	.word	0xffffffff


	//   ....[9]....
        /*0210*/ 	.word	0xffffffff


	//   ....[10]....
        /*0214*/ 	.word	0xffffffff


	//   ....[11]....
        /*0218*/ 	.word	0xffffffff


	//   ....[12]....
        /*021c*/ 	.word	0xffffffff


	//   ....[13]....
        /*0220*/ 	.word	0xffffffff


	//   ....[14]....
        /*0224*/ 	.word	0xffffffff


	//   ....[15]....
        /*0228*/ 	.word	0xffffffff


	//   ....[16]....
        /*022c*/ 	.word	0xffffffff


	//   ....[17]....
        /*0230*/ 	.word	0xffffffff


	//   ....[18]....
        /*0234*/ 	.word	0xffffffff


	//   ....[19]....
        /*0238*/ 	.word	0xffffffff


	//----- nvinfo : EIATTR_COOP_GROUP_INSTR_OFFSETS
	.align		4
.L_990:
        /*023c*/ 	.byte	0x04, 0x28
        /*023e*/ 	.short	(.L_992 - .L_991)


	//   ....[0]....
.L_991:
        /*0240*/ 	.word	0x000239f0


	//   ....[1]....
        /*0244*/ 	.word	0x00023a20


	//   ....[2]....
        /*0248*/ 	.word	0x00023a50


	//   ....[3]....
        /*024c*/ 	.word	0x00023a70


	//   ....[4]....
        /*0250*/ 	.word	0x00023a90


	//   ....[5]....
        /*0254*/ 	.word	0x000240d0


	//   ....[6]....
        /*0258*/ 	.word	0x000240f0


	//   ....[7]....
        /*025c*/ 	.word	0x00024110


	//   ....[8]....
        /*0260*/ 	.word	0x00024130


	//   ....[9]....
        /*0264*/ 	.word	0x00024150


	//   ....[10]....
        /*0268*/ 	.word	0x00025800


	//   ....[11]....
        /*026c*/ 	.word	0x00025870


	//   ....[12]....
        /*0270*/ 	.word	0x000258e0


	//   ....[13]....
        /*0274*/ 	.word	0x00025950


	//   ....[14]....
        /*0278*/ 	.word	0x000259c0


	//   ....[15]....
        /*027c*/ 	.word	0x00026050


	//   ....[16]....
        /*0280*/ 	.word	0x000260b0


	//   ....[17]....
        /*0284*/ 	.word	0x00026110


	//   ....[18]....
        /*0288*/ 	.word	0x00026170


	//   ....[19]....
        /*028c*/ 	.word	0x000261d0


	//----- nvinfo : EIATTR_EXIT_INSTR_OFFSETS
	.align		4
.L_992:
        /*0290*/ 	.byte	0x04, 0x1c
        /*0292*/ 	.short	(.L_994 - .L_993)


	//   ....[0]....
.L_993:
        /*0294*/ 	.word	0x00001450


	//   ....[1]....
        /*0298*/ 	.word	0x000257a0


	//----- nvinfo : EIATTR_MAX_THREADS
	.align		4
.L_994:
        /*029c*/ 	.byte	0x04, 0x05
        /*029e*/ 	.short	(.L_996 - .L_995)
.L_995:
        /*02a0*/ 	.word	0x00000080
        /*02a4*/ 	.word	0x00000001
        /*02a8*/ 	.word	0x00000001


	//----- nvinfo : EIATTR_CRS_STACK_SIZE
	.align		4
.L_996:
        /*02ac*/ 	.byte	0x04, 0x1e
        /*02ae*/ 	.short	(.L_998 - .L_997)
.L_997:
        /*02b0*/ 	.word	0x00000000
.L_998:


//--------------------- .nv.info._ZN10layer_norm31ln_parallel_residual_fwd_kernelINS_13Kernel_traitsIf13__nv_bfloat16S2_S2_fjLj1536ELj1ELj4ELj1ELj16ENS_18Kernel_traits_baseILj1536EfS2_S2_S2_fjLj128EEEEELb1ELb0ELb1EEEvNS_9FwdParamsE --------------------------
	.section	.nv.info._ZN10layer_norm31ln_parallel_residual_fwd_kernelINS_13Kernel_traitsIf13__nv_bfloat16S2_S2_fjLj1536ELj1ELj4ELj1ELj16ENS_18Kernel_traits_baseILj1536EfS2_S2_S2_fjLj128EEEEELb1ELb0ELb1EEEvNS_9FwdParamsE,"",@"SHT_CUDA_INFO"
	.sectionflags	@""
	.align	4


	//----- nvinfo : EIATTR_CUDA_API_VERSION
	.align		4
        /*0000*/ 	.byte	0x04, 0x37
        /*0002*/ 	.short	(.L_1000 - .L_999)
.L_999:
        /*0004*/ 	.word	0x00000082


	//----- nvinfo : EIATTR_SW2861232_WAR
	.align		4
.L_1000:
        /*0008*/ 	.byte	0x01, 0x35
	.zero		2


	//----- nvinfo : EIATTR_PARAM_CBANK
	.align		4
        /*000c*/ 	.byte	0x04, 0x0a
        /*000e*/ 	.short	(.L_1002 - .L_1001)
	.align		4
.L_1001:
        /*0010*/ 	.word	index@(.nv.constant0._ZN10layer_norm31ln_parallel_residual_fwd_kernelINS_13Kernel_traitsIf13__nv_bfloat16S2_S2_fjLj1536ELj1ELj4ELj1ELj16ENS_18Kernel_traits_baseILj1536EfS2_S2_S2_fjLj128EEEEELb1ELb0ELb1EEEvNS_9FwdParamsE)
        /*0014*/ 	.short	0x0160
        /*0016*/ 	.short	0x00e8


	//----- nvinfo : EIATTR_CBANK_PARAM_SIZE
	.align		4
.L_1002:
        /*0018*/ 	.byte	0x03, 0x19
        /*001a*/ 	.short	0x00e8


	//----- nvinfo : EIATTR_KPARAM_INFO
	.align		4
        /*001c*/ 	.byte	0x04, 0x17
        /*001e*/ 	.short	(.L_1004 - .L_1003)
.L_1003:
        /*0020*/ 	.word	0x00000000
        /*0024*/ 	.short	0x0000
        /*0026*/ 	.short	0x0000
        /*0028*/ 	.byte	0x00, 0xf0, 0xa1, 0x03


	//----- nvinfo : EIATTR_MAXREG_COUNT
	.align		4
.L_1004:
        /*002c*/ 	.byte	0x03, 0x1b
        /*002e*/ 	.short	0x00ff


	//----- nvinfo : EIATTR_ANNOTATIONS
	.align		4
        /*0030*/ 	.byte	0x04, 0x55
        /*0032*/ 	.short	(.L_1006 - .L_1005)


	//   ....[0]....
.L_1005:
        /* <DEDUP_REMOVED lines=25> */


	//----- nvinfo : EIATTR_MERCURY_ISA_VERSION
	.align		4
.L_1006:
        /*01b4*/ 	.byte	0x03, 0x5f
        /*01b6*/ 	.short	0x0000


	//----- nvinfo : EIATTR_COOP_GROUP_MASK_REGIDS
	.align		4
        /*01b8*/ 	.byte	0x04, 0x29
        /*01ba*/ 	.short	(.L_1008 - .L_1007)


	//   ....[0]....
.L_1007:
        /*01bc*/ 	.word	0xffffffff


	//   ....[1]....
        /*01c0*/ 	.word	0xffffffff


	//   ....[2]....
        /*01c4*/ 	.word	0xffffffff


	//   ....[3]....
        /*01c8*/ 	.word	0xffffffff


	//   ....[4]....
        /*01cc*/ 	.word	0xffffffff


	//   ....[5]....
        /*01d0*/ 	.word	0xffffffff


	//   ....[6]....
        /*01d4*/ 	.word	0xffffffff


	//   ....[7]....
        /*01d8*/ 	.word	0xffffffff


	//   ....[8]....
        /*01dc*/ 	.word	0xffffffff


	//   ....[9]....
        /*01e0*/ 	.word	0xffffffff


	//   ....[10]....
        /*01e4*/ 	.word	0xffffffff


	//   ....[11]....
        /*01e8*/ 	.word	0xffffffff


	//   ....[12]....
        /*01ec*/ 	.word	0xffffffff


	//   ....[13]....
        /*01f0*/ 	.word	0xffffffff


	//   ....[14]....
        /*01f4*/ 	.word	0xffffffff


	//   ....[15]....
        /*01f8*/ 	.word	0xffffffff


	//   ....[16]....
        /*01fc*/ 	.word	0xffffffff


	//   ....[17]....
        /*0200*/ 	.word	0xffffffff


	//   ....[18]....
        /*0204*/ 	.word	0xffffffff


	//   ....[19]....
        /*0208*/ 	.word	0xffffffff


	//----- nvinfo : EIATTR_COOP_GROUP_INSTR_OFFSETS
	.align		4
.L_1008:
        /*020c*/ 	.byte	0x04, 0x28
        /*020e*/ 	.short	(.L_1010 - .L_1009)


	//   ....[0]....
.L_1009:
        /*0210*/ 	.word	0x000238b0


	//   ....[1]....
        /*0214*/ 	.word	0x000238e0


	//   ....[2]....
        /*0218*/ 	.word	0x00023900


	//   ....[3]....
        /*021c*/ 	.word	0x00023920


	//   ....[4]....
        /*0220*/ 	.word	0x00023940


	//   ....[5]....
        /*0224*/ 	.word	0x00023f70


	//   ....[6]....
        /*0228*/ 	.word	0x00023f90


	//   ....[7]....
        /*022c*/ 	.word	0x00023fb0


	//   ....[8]....
        /*0230*/ 	.word	0x00023fd0


	//   ....[9]....
        /*0234*/ 	.word	0x00023ff0


	//   ....[10]....
        /*0238*/ 	.word	0x000254d0


	//   ....[11]....
        /*023c*/ 	.word	0x00025530


	//   ....[12]....
        /*0240*/ 	.word	0x00025590


	//   ....[13]....
        /*0244*/ 	.word	0x000255f0


	//   ....[14]....
        /*0248*/ 	.word	0x00025650


	//   ....[15]....
        /*024c*/ 	.word	0x00025cc0


	//   ....[16]....
        /*0250*/ 	.word	0x00025d20


	//   ....[17]....
        /*0254*/ 	.word	0x00025d80


	//   ....[18]....
        /*0258*/ 	.word	0x00025de0


	//   ....[19]....
        /*025c*/ 	.word	0x00025e40


	//----- nvinfo : EIATTR_EXIT_INSTR_OFFSETS
	.align		4
.L_1010:
        /*0260*/ 	.byte	0x04, 0x1c
        /*0262*/ 	.short	(.L_1012 - .L_1011)


	//   ....[0]....
.L_1011:
        /*0264*/ 	.word	0x00000a60


	//   ....[1]....
        /*0268*/ 	.word	0x00025480


	//----- nvinfo : EIATTR_MAX_THREADS
	.align		4
.L_1012:
        /*026c*/ 	.byte	0x04, 0x05
        /*026e*/ 	.short	(.L_1014 - .L_1013)
.L_1013:
        /*0270*/ 	.word	0x00000080
        /*0274*/ 	.word	0x00000001
        /*0278*/ 	.word	0x00000001


	//----- nvinfo : EIATTR_CRS_STACK_SIZE
	.align		4
.L_1014:
        /*027c*/ 	.byte	0x04, 0x1e
        /*027e*/ 	.short	(.L_1016 - .L_1015)
.L_1015:
        /*0280*/ 	.word	0x00000000
.L_1016:


//--------------------- .nv.info._ZN10layer_norm31ln_parallel_residual_fwd_kernelINS_13Kernel_traitsIf13__nv_bfloat16S2_S2_fjLj1536ELj1ELj4ELj1ELj16ENS_18Kernel_traits_baseILj1536EfS2_S2_S2_fjLj128EEEEELb1ELb1ELb0EEEvNS_9FwdParamsE --------------------------
	.section	.nv.info._ZN10layer_norm31ln_parallel_residual_fwd_kernelINS_13Kernel_traitsIf13__nv_bfloat16S2_S2_fjLj1536ELj1ELj4ELj1ELj16ENS_18Kernel_traits_baseILj1536EfS2_S2_S2_fjLj128EEEEELb1ELb1ELb0EEEvNS_9FwdParamsE,"",@"SHT_CUDA_INFO"
	.sectionflags	@""
	.align	4


	//----- nvinfo : EIATTR_CUDA_API_VERSION
	.align		4
        /*0000*/ 	.byte	0x04, 0x37
        /*0002*/ 	.short	(.L_1018 - .L_1017)
.L_1017:
        /*0004*/ 	.word	0x00000082


	//----- nvinfo : EIATTR_SW2861232_WAR
	.align		4
.L_1018:
        /*0008*/ 	.byte	0x01, 0x35
	.zero		2


	//----- nvinfo : EIATTR_PARAM_CBANK
	.align		4
        /*000c*/ 	.byte	0x04, 0x0a
        /*000e*/ 	.short	(.L_1020 - .L_1019)
	.align		4
.L_1019:
        /*0010*/ 	.word	index@(.nv.constant0._ZN10layer_norm31ln_parallel_residual_fwd_kernelINS_13Kernel_traitsIf13__nv_bfloat16S2_S2_fjLj1536ELj1ELj4ELj1ELj16ENS_18Kernel_traits_baseILj1536EfS2_S2_S2_fjLj128EEEEELb1ELb1ELb0EEEvNS_9FwdParamsE)
        /*0014*/ 	.short	0x0160
        /*0016*/ 	.short	0x00e8


	//----- nvinfo : EIATTR_CBANK_PARAM_SIZE
	.align		4
.L_1020:
        /*0018*/ 	.byte	0x03, 0x19
        /*001a*/ 	.short	0x00e8


	//----- nvinfo : EIATTR_KPARAM_INFO
	.align		4
        /*001c*/ 	.byte	0x04, 0x17
        /*001e*/ 	.short	(.L_1022 - .L_1021)
.L_1021:
        /*0020*/ 	.word	0x00000000
        /*0024*/ 	.short	0x0000
        /*0026*/ 	.short	0x0000
        /*0028*/ 	.byte	0x00, 0xf0, 0xa1, 0x03


	//----- nvinfo : EIATTR_MAXREG_COUNT
	.align		4
.L_1022:
        /*002c*/ 	.byte	0x03, 0x1b
        /*002e*/ 	.short	0x00ff


	//----- nvinfo : EIATTR_MERCURY_ISA_VERSION
	.align		4
        /*0030*/ 	.byte	0x03, 0x5f
        /*0032*/ 	.short	0x0000


	//----- nvinfo : EIATTR_COOP_GROUP_MASK_REGIDS
	.align		4
        /*0034*/ 	.byte	0x04, 0x29
        /*0036*/ 	.short	(.L_1024 - .L_1023)


	//   ....[0]....
.L_1023:
        /*0038*/ 	.word	0xffffffff


	//   ....[1]....
        /*003c*/ 	.word	0xffffffff


	//   ....[2]....
        /*0040*/ 	.word	0xffffffff


	//   ....[3]....
        /*0044*/ 	.word	0xffffffff


	//   ....[4]....
        /*0048*/ 	.word	0xffffffff


	//   ....[5]....
        /*004c*/ 	.word	0xffffffff


	//   ....[6]....
        /*0050*/ 	.word	0xffffffff


	//   ....[7]....
        /*0054*/ 	.word	0xffffffff


	//   ....[8]....
        /*0058*/ 	.word	0xffffffff


	//   ....[9]....
        /*005c*/ 	.word	0xffffffff


	//   ....[10]....
        /*0060*/ 	.word	0xffffffff


	//   ....[11]....
        /*0064*/ 	.word	0xffffffff


	//   ....[12]....
        /*0068*/ 	.word	0xffffffff


	//   ....[13]....
        /*006c*/ 	.word	0xffffffff


	//   ....[14]....
        /*0070*/ 	.word	0xffffffff


	//   ....[15]....
        /*0074*/ 	.word	0xffffffff


	//   ....[16]....
        /*0078*/ 	.word	0xffffffff


	//   ....[17]....
        /*007c*/ 	.word	0xffffffff


	//   ....[18]....
        /*0080*/ 	.word	0xffffffff


	//   ....[19]....
        /*0084*/ 	.word	0xffffffff


	//----- nvinfo : EIATTR_COOP_GROUP_INSTR_OFFSETS
	.align		4
.L_1024:
        /*0088*/ 	.byte	0x04, 0x28
        /*008a*/ 	.short	(.L_1026 - .L_1025)


	//   ....[0]....
.L_1025:
        /*008c*/ 	.word	0x00023e80


	//   ....[1]....
        /*0090*/ 	.word	0x00023eb0


	//   ....[2]....
        /*0094*/ 	.word	0x00023ee0


	//   ....[3]....
        /*0098*/ 	.word	0x00023f00


	//   ....[4]....
        /*009c*/ 	.word	0x00023f20


	//   ....[5]....
        /*00a0*/ 	.word	0x00024560


	//   ....[6]....
        /*00a4*/ 	.word	0x00024580


	//   ....[7]....
        /*00a8*/ 	.word	0x000245a0


	//   ....[8]....
        /*00ac*/ 	.word	0x000245c0


	//   ....[9]....
        /*00b0*/ 	.word	0x000245e0


	//   ....[10]....
        /*00b4*/ 	.word	0x00025500


	//   ....[11]....
        /*00b8*/ 	.word	0x00025580


	//   ....[12]....
        /*00bc*/ 	.word	0x000255e0


	//   ....[13]....
        /*00c0*/ 	.word	0x00025640


	//   ....[14]....
        /*00c4*/ 	.word	0x000256a0


	//   ....[15]....
        /*00c8*/ 	.word	0x00025d30


	//   ....[16]....
        /*00cc*/ 	.word	0x00025d90


	//   ....[17]....
        /*00d0*/ 	.word	0x00025df0


	//   ....[18]....
        /*00d4*/ 	.word	0x00025e50


	//   ....[19]....
        /*00d8*/ 	.word	0x00025ec0


	//----- nvinfo : EIATTR_EXIT_INSTR_OFFSETS
	.align		4
.L_1026:
        /*00dc*/ 	.byte	0x04, 0x1c
        /*00de*/ 	.short	(.L_1028 - .L_1027)


	//   ....[0]....
.L_1027:
        /*00e0*/ 	.word	0x00000ce0


	//   ....[1]....
        /*00e4*/ 	.word	0x000254a0


	//----- nvinfo : EIATTR_MAX_THREADS
	.align		4
.L_1028:
        /*00e8*/ 	.byte	0x04, 0x05
        /*00ea*/ 	.short	(.L_1030 - .L_1029)
.L_1029:
        /*00ec*/ 	.word	0x00000080
        /*00f0*/ 	.word	0x00000001
        /*00f4*/ 	.word	0x00000001


	//----- nvinfo : EIATTR_CRS_STACK_SIZE
	.align		4
.L_1030:
        /*00f8*/ 	.byte	0x04, 0x1e
        /*00fa*/ 	.short	(.L_1032 - .L_1031)
.L_1031:
        /*00fc*/ 	.word	0x00000000
.L_1032:


//--------------------- .nv.info._ZN10layer_norm31ln_parallel_residual_fwd_kernelINS_13Kernel_traitsIf13__nv_bfloat16S2_S2_fjLj1536ELj1ELj4ELj1ELj16ENS_18Kernel_traits_baseILj1536EfS2_S2_S2_fjLj128EEEEELb1ELb1ELb1EEEvNS_9FwdParamsE --------------------------
	.section	.nv.info._ZN10layer_norm31ln_parallel_residual_fwd_kernelINS_13Kernel_traitsIf13__nv_bfloat16S2_S2_fjLj1536ELj1ELj4ELj1ELj16ENS_18Kernel_traits_baseILj1536EfS2_S2_S2_fjLj128EEEEELb1ELb1ELb1EEEvNS_9FwdParamsE,"",@"SHT_CUDA_INFO"
	.sectionflags	@""
	.align	4


	//----- nvinfo : EIATTR_CUDA_API_VERSION
	.align		4
        /*0000*/ 	.byte	0x04, 0x37
        /*0002*/ 	.short	(.L_1034 - .L_1033)
.L_1033:
        /*0004*/ 	.word	0x00000082


	//----- nvinfo : EIATTR_SW2861232_WAR
	.align		4
.L_1034:
        /*0008*/ 	.byte	0x01, 0x35
	.zero		2


	//----- nvinfo : EIATTR_PARAM_CBANK
	.align		4
        /*000c*/ 	.byte	0x04, 0x0a
        /*000e*/ 	.short	(.L_1036 - .L_1035)
	.align		4
.L_1035:
        /*0010*/ 	.word	index@(.nv.constant0._ZN10layer_norm31ln_parallel_residual_fwd_kernelINS_13Kernel_traitsIf13__nv_bfloat16S2_S2_fjLj1536ELj1ELj4ELj1ELj16ENS_18Kernel_traits_baseILj1536EfS2_S2_S2_fjLj128EEEEELb1ELb1ELb1EEEvNS_9FwdParamsE)
        /*0014*/ 	.short	0x0160
        /*0016*/ 	.short	0x00e8


	//----- nvinfo : EIATTR_CBANK_PARAM_SIZE
	.align		4
.L_1036:
        /*0018*/ 	.byte	0x03, 0x19
        /*001a*/ 	.short	0x00e8


	//----- nvinfo : EIATTR_KPARAM_INFO
	.align		4
        /*001c*/ 	.byte	0x04, 0x17
        /*001e*/ 	.short	(.L_1038 - .L_1037)
.L_1037:
        /*0020*/ 	.word	0x00000000
        /*0024*/ 	.short	0x0000
        /*0026*/ 	.short	0x0000
        /*0028*/ 	.byte	0x00, 0xf0, 0xa1, 0x03


	//----- nvinfo : EIATTR_MAXREG_COUNT
	.align		4
.L_1038:
        /*002c*/ 	.byte	0x03, 0x1b
        /*002e*/ 	.short	0x00ff


	//----- nvinfo : EIATTR_MERCURY_ISA_VERSION
	.align		4
        /*0030*/ 	.byte	0x03, 0x5f
        /*0032*/ 	.short	0x0000


	//----- nvinfo : EIATTR_COOP_GROUP_MASK_REGIDS
	.align		4
        /*0034*/ 	.byte	0x04, 0x29
        /*0036*/ 	.short	(.L_1040 - .L_1039)


	//   ....[0]....
.L_1039:
        /*0038*/ 	.word	0xffffffff


	//   ....[1]....
        /*003c*/ 	.word	0xffffffff


	//   ....[2]....
        /*0040*/ 	.word	0xffffffff


	//   ....[3]....
        /*0044*/ 	.word	0xffffffff


	//   ....[4]....
        /*0048*/ 	.word	0xffffffff


	//   ....[5]....
        /*004c*/ 	.word	0xffffffff


	//   ....[6]....
        /*0050*/ 	.word	0xffffffff


	//   ....[7]....
        /*0054*/ 	.word	0xffffffff


	//   ....[8]....
        /*0058*/ 	.word	0xffffffff


	//   ....[9]....
        /*005c*/ 	.word	0xffffffff


	//   ....[10]....
        /*0060*/ 	.word	0xffffffff


	//   ....[11]....
        /*0064*/ 	.word	0xffffffff


	//   ....[12]....
        /*0068*/ 	.word	0xffffffff


	//   ....[13]....
        /*006c*/ 	.word	0xffffffff


	//   ....[14]....
        /*0070*/ 	.word	0xffffffff


	//   ....[15]....
        /*0074*/ 	.word	0xffffffff


	//   ....[16]....
        /*0078*/ 	.word	0xffffffff


	//   ....[17]....
        /*007c*/ 	.word	0xffffffff


	//   ....[18]....
        /*0080*/ 	.word	0xffffffff


	//   ....[19]....
        /*0084*/ 	.word	0xffffffff


	//----- nvinfo : EIATTR_COOP_GROUP_INSTR_OFFSETS
	.align		4
.L_1040:
        /*0088*/ 	.byte	0x04, 0x28
        /*008a*/ 	.short	(.L_1042 - .L_1041)


	//   ....[0]....
.L_1041:
        /*008c*/ 	.word	0x000232e0


	//   ....[1]....
        /*0090*/ 	.word	0x00023310


	//   ....[2]....
        /*0094*/ 	.word	0x00023330


	//   ....[3]....
        /*0098*/ 	.word	0x00023350


	//   ....[4]....
        /*009c*/ 	.word	0x00023370


	//   ....[5]....
        /*00a0*/ 	.word	0x000239a0


	//   ....[6]....
        /*00a4*/ 	.word	0x000239c0


	//   ....[7]....
        /*00a8*/ 	.word	0x000239e0


	//   ....[8]....
        /*00ac*/ 	.word	0x00023a00


	//   ....[9]....
        /*00b0*/ 	.word	0x00023a20


	//   ....[10]....
        /*00b4*/ 	.word	0x00024770


	//   ....[11]....
        /*00b8*/ 	.word	0x000247f0


	//   ....[12]....
        /*00bc*/ 	.word	0x00024850


	//   ....[13]....
        /*00c0*/ 	.word	0x000248b0


	//   ....[14]....
        /*00c4*/ 	.word	0x00024910


	//   ....[15]....
        /*00c8*/ 	.word	0x00024f80


	//   ....[16]....
        /*00cc*/ 	.word	0x00024fe0


	//   ....[17]....
        /*00d0*/ 	.word	0x00025040


	//   ....[18]....
        /*00d4*/ 	.word	0x000250a0


	//   ....[19]....
        /*00d8*/ 	.word	0x00025100


	//----- nvinfo : EIATTR_EXIT_INSTR_OFFSETS
	.align		4
.L_1042:
        /*00dc*/ 	.byte	0x04, 0x1c
        /*00de*/ 	.short	(.L_1044 - .L_1043)


	//   ....[0]....
.L_1043:
        /*00e0*/ 	.word	0x000003d0


	//   ....[1]....
        /*00e4*/ 	.word	0x00024720


	//----- nvinfo : EIATTR_MAX_THREADS
	.align		4
.L_1044:
        /*00e8*/ 	.byte	0x04, 0x05
        /*00ea*/ 	.short	(.L_1046 - .L_1045)
.L_1045:
        /*00ec*/ 	.word	0x00000080
        /*00f0*/ 	.word	0x00000001
        /*00f4*/ 	.word	0x00000001


	//----- nvinfo : EIATTR_CRS_STACK_SIZE
	.align		4
.L_1046:
        /*00f8*/ 	.byte	0x04, 0x1e
        /*00fa*/ 	.short	(.L_1048 - .L_1047)
.L_1047:
        /*00fc*/ 	.word	0x00000000
.L_1048:


//--------------------- .nv.info._ZN10layer_norm31ln_parallel_residual_fwd_kernelINS_13Kernel_traitsI13__nv_bfloat16S2_fS2_fjLj1536ELj1ELj4ELj1ELj16ENS_18Kernel_traits_baseILj1536ES2_S2_fS2_fjLj128EEEEELb0ELb0ELb0EEEvNS_9FwdParamsE --------------------------
	.section	.nv.info._ZN10layer_norm31ln_parallel_residual_fwd_kernelINS_13Kernel_traitsI13__nv_bfloat16S2_fS2_fjLj1536ELj1ELj4ELj1ELj16ENS_18Kernel_traits_baseILj1536ES2_S2_fS2_fjLj128EEEEELb0ELb0ELb0EEEvNS_9FwdParamsE,"",@"SHT_CUDA_INFO"
	.sectionflags	@""
	.align	4


	//----- nvinfo : EIATTR_CUDA_API_VERSION
	.align		4
        /*0000*/ 	.byte	0x04, 0x37
        /*0002*/ 	.short	(.L_1050 - .L_1049)
.L_1049:
        /*0004*/ 	.word	0x00000082


	//----- nvinfo : EIATTR_SW2861232_WAR
	.align		4
.L_1050:
        /*0008*/ 	.byte	0x01, 0x35
	.zero		2


	//----- nvinfo : EIATTR_PARAM_CBANK
	.align		4
        /*000c*/ 	.byte	0x04, 0x0a
        /*000e*/ 	.short	(.L_1052 - .L_1051)
	.align		4
.L_1051:
        /*0010*/ 	.word	index@(.nv.constant0._ZN10layer_norm31ln_parallel_residual_fwd_kernelINS_13Kernel_traitsI13__nv_bfloat16S2_fS2_fjLj1536ELj1ELj4ELj1ELj16ENS_18Kernel_traits_baseILj1536ES2_S2_fS2_fjLj128EEEEELb0ELb0ELb0EEEvNS_9FwdParamsE)
        /*0014*/ 	.short	0x0160
        /*0016*/ 	.short	0x00e8


	//----- nvinfo : EIATTR_CBANK_PARAM_SIZE
	.align		4
.L_1052:
        /*0018*/ 	.byte	0x03, 0x19
        /*001a*/ 	.short	0x00e8


	//----- nvinfo : EIATTR_KPARAM_INFO
	.align		4
        /*001c*/ 	.byte	0x04, 0x17
        /*001e*/ 	.short	(.L_1054 - .L_1053)
.L_1053:
        /*0020*/ 	.word	0x00000000
        /*0024*/ 	.short	0x0000
        /*0026*/ 	.short	0x0000
        /*0028*/ 	.byte	0x00, 0xf0, 0xa1, 0x03


	//----- nvinfo : EIATTR_MAXREG_COUNT
	.align		4
.L_1054:
        /*002c*/ 	.byte	0x03, 0x1b
        /*002e*/ 	.short	0x00ff


	//----- nvinfo : EIATTR_ANNOTATIONS
	.align		4
        /*0030*/ 	.byte	0x04, 0x55
        /*0032*/ 	.short	(.L_1056 - .L_1055)


	//   ....[0]....
.L_1055:
        /* <DEDUP_REMOVED lines=21> */


	//----- nvinfo : EIATTR_MERCURY_ISA_VERSION
	.align		4
.L_1056:
        /*0174*/ 	.byte	0x03, 0x5f
        /*0176*/ 	.short	0x0000


	//----- nvinfo : EIATTR_COOP_GROUP_MASK_REGIDS
	.align		4
        /*0178*/ 	.byte	0x04, 0x29
        /*017a*/ 	.short	(.L_1058 - .L_1057)


	//   ....[0]....
.L_1057:
        /*017c*/ 	.word	0xffffffff


	//   ....[1]....
        /*0180*/ 	.word	0xffffffff


	//   ....[2]....
        /*0184*/ 	.word	0xffffffff


	//   ....[3]....
        /*0188*/ 	.word	0xffffffff


	//   ....[4]....
        /*018c*/ 	.word	0xffffffff


	//   ....[5]....
        /*0190*/ 	.word	0xffffffff


	//   ....[6]....
        /*0194*/ 	.word	0xffffffff


	//   ....[7]....
        /*0198*/ 	.word	0xffffffff


	//   ....[8]....
        /*019c*/ 	.word	0xffffffff


	//   ....[9]....
        /*01a0*/ 	.word	0xffffffff


	//   ....[10]....
        /*01a4*/ 	.word	0xffffffff


	//   ....[11]....
        /*01a8*/ 	.word	0xffffffff


	//   ....[12]....
        /*01ac*/ 	.word	0xffffffff


	//   ....[13]....
        /*01b0*/ 	.word	0xffffffff


	//   ....[14]....
        /*01b4*/ 	.word	0xffffffff


	//   ....[15]....
        /*01b8*/ 	.word	0xffffffff


	//   ....[16]....
        /*01bc*/ 	.word	0xffffffff


	//   ....[17]....
        /*01c0*/ 	.word	0xffffffff


	//   ....[18]....
        /*01c4*/ 	.word	0xffffffff


	//   ....[19]....
        /*01c8*/ 	.word	0xffffffff


	//----- nvinfo : EIATTR_COOP_GROUP_INSTR_OFFSETS
	.align		4
.L_1058:
        /*01cc*/ 	.byte	0x04, 0x28
        /*01ce*/ 	.short	(.L_1060 - .L_1059)


	//   ....[0]....
.L_1059:
        /*01d0*/ 	.word	0x00003df0


	//   ....[1]....
        /*01d4*/ 	.word	0x00003e20


	//   ....[2]....
        /*01d8*/ 	.word	0x00003e40


	//   ....[3]....
        /*01dc*/ 	.word	0x00003e60


	//   ....[4]....
        /*01e0*/ 	.word	0x00003e80


	//   ....[5]....
        /*01e4*/ 	.word	0x000044c0


	//   ....[6]....
        /*01e8*/ 	.word	0x000044e0


	//   ....[7]....
        /*01ec*/ 	.word	0x00004500


	//   ....[8]....
        /*01f0*/ 	.word	0x00004520


	//   ....[9]....
        /*01f4*/ 	.word	0x00004540


	//   ....[10]....
        /*01f8*/ 	.word	0x00005b30


	//   ....[11]....
        /*01fc*/ 	.word	0x00005ba0


	//   ....[12]....
        /*0200*/ 	.word	0x00005c10


	//   ....[13]....
        /*0204*/ 	.word	0x00005c80


	//   ....[14]....
        /*0208*/ 	.word	0x00005cf0


	//   ....[15]....
        /*020c*/ 	.word	0x00006370


	//   ....[16]....
        /*0210*/ 	.word	0x000063d0


	//   ....[17]....
        /*0214*/ 	.word	0x00006430


	//   ....[18]....
        /*0218*/ 	.word	0x00006490


	//   ....[19]....
        /*021c*/ 	.word	0x000064f0


	//----- nvinfo : EIATTR_EXIT_INSTR_OFFSETS
	.align		4
.L_1060:
        /*0220*/ 	.byte	0x04, 0x1c
        /*0222*/ 	.short	(.L_1062 - .L_1061)


	//   ....[0]....
.L_1061:
        /*0224*/ 	.word	0x00000b70


	//   ....[1]....
        /*0228*/ 	.word	0x00005ad0


	//----- nvinfo : EIATTR_MAX_THREADS
	.align		4
.L_1062:
        /*022c*/ 	.byte	0x04, 0x05
        /*022e*/ 	.short	(.L_1064 - .L_1063)
.L_1063:
        /*0230*/ 	.word	0x00000080
        /*0234*/ 	.word	0x00000001
        /*0238*/ 	.word	0x00000001


	//----- nvinfo : EIATTR_CRS_STACK_SIZE
	.align		4
.L_1064:
        /*023c*/ 	.byte	0x04, 0x1e
        /*023e*/ 	.short	(.L_1066 - .L_1065)
.L_1065:
        /*0240*/ 	.word	0x00000000
.L_1066:


//--------------------- .nv.info._ZN10layer_norm31ln_parallel_residual_fwd_kernelINS_13Kernel_traitsI13__nv_bfloat16S2_fS2_fjLj1536ELj1ELj4ELj1ELj16ENS_18Kernel_traits_baseILj1536ES2_S2_fS2_fjLj128EEEEELb0ELb0ELb1EEEvNS_9FwdParamsE --------------------------
	.section	.nv.info._ZN10layer_norm31ln_parallel_residual_fwd_kernelINS_13Kernel_traitsI13__nv_bfloat16S2_fS2_fjLj1536ELj1ELj4ELj1ELj16ENS_18Kernel_traits_baseILj1536ES2_S2_fS2_fjLj128EEEEELb0ELb0ELb1EEEvNS_9FwdParamsE,"",@"SHT_CUDA_INFO"
	.sectionflags	@""
	.align	4


	//----- nvinfo : EIATTR_CUDA_API_VERSION
	.align		4
        /*0000*/ 	.byte	0x04, 0x37
        /*0002*/ 	.short	(.L_1068 - .L_1067)
.L_1067:
        /*0004*/ 	.word	0x00000082


	//----- nvinfo : EIATTR_SW2861232_WAR
	.align		4
.L_1068:
        /*0008*/ 	.byte	0x01, 0x35
	.zero		2


	//----- nvinfo : EIATTR_PARAM_CBANK
	.align		4
        /*000c*/ 	.byte	0x04, 0x0a
        /*000e*/ 	.short	(.L_1070 - .L_1069)
	.align		4
.L_1069:
        /*0010*/ 	.word	index@(.nv.constant0._ZN10layer_norm31ln_parallel_residual_fwd_kernelINS_13Kernel_traitsI13__nv_bfloat16S2_fS2_fjLj1536ELj1ELj4ELj1ELj16ENS_18Kernel_traits_baseILj1536ES2_S2_fS2_fjLj128EEEEELb0ELb0ELb1EEEvNS_9FwdParamsE)
        /*0014*/ 	.short	0x0160
        /*0016*/ 	.short	0x00e8


	//----- nvinfo : EIATTR_CBANK_PARAM_SIZE
	.align		4
.L_1070:
        /*0018*/ 	.byte	0x03, 0x19
        /*001a*/ 	.short	0x00e8


	//----- nvinfo : EIATTR_KPARAM_INFO
	.align		4
        /*001c*/ 	.byte	0x04, 0x17
        /*001e*/ 	.short	(.L_1072 - .L_1071)
.L_1071:
        /*0020*/ 	.word	0x00000000
        /*0024*/ 	.short	0x0000
        /*0026*/ 	.short	0x0000
        /*0028*/ 	.byte	0x00, 0xf0, 0xa1, 0x03


	//----- nvinfo : EIATTR_MAXREG_COUNT
	.align		4
.L_1072:
        /*002c*/ 	.byte	0x03, 0x1b
        /*002e*/ 	.short	0x00ff


	//----- nvinfo : EIATTR_MERCURY_ISA_VERSION
	.align		4
        /*0030*/ 	.byte	0x03, 0x5f
        /*0032*/ 	.short	0x0000


	//----- nvinfo : EIATTR_COOP_GROUP_MASK_REGIDS
	.align		4
        /*0034*/ 	.byte	0x04, 0x29
        /*0036*/ 	.short	(.L_1074 - .L_1073)


	//   ....[0]....
.L_1073:
        /*0038*/ 	.word	0xffffffff


	//   ....[1]....
        /*003c*/ 	.word	0xffffffff


	//   ....[2]....
        /*0040*/ 	.word	0xffffffff


	//   ....[3]....
        /*0044*/ 	.word	0xffffffff


	//   ....[4]....
        /*0048*/ 	.word	0xffffffff


	//   ....[5]....
        /*004c*/ 	.word	0xffffffff


	//   ....[6]....
        /*0050*/ 	.word	0xffffffff


	//   ....[7]....
        /*0054*/ 	.word	0xffffffff


	//   ....[8]....
        /*0058*/ 	.word	0xffffffff


	//   ....[9]....
        /*005c*/ 	.word	0xffffffff


	//   ....[10]....
        /*0060*/ 	.word	0xffffffff


	//   ....[11]....
        /*0064*/ 	.word	0xffffffff


	//   ....[12]....
        /*0068*/ 	.word	0xffffffff


	//   ....[13]....
        /*006c*/ 	.word	0xffffffff


	//   ....[14]....
        /*0070*/ 	.word	0xffffffff


	//   ....[15]....
        /*0074*/ 	.word	0xffffffff


	//   ....[16]....
        /*0078*/ 	.word	0xffffffff


	//   ....[17]....
        /*007c*/ 	.word	0xffffffff


	//   ....[18]....
        /*0080*/ 	.word	0xffffffff


	//   ....[19]....
        /*0084*/ 	.word	0xffffffff


	//----- nvinfo : EIATTR_COOP_GROUP_INSTR_OFFSETS
	.align		4
.L_1074:
        /*0088*/ 	.byte	0x04, 0x28
        /*008a*/ 	.short	(.L_1076 - .L_1075)


	//   ....[0]....
.L_1075:
        /*008c*/ 	.word	0x00002c00


	//   ....[1]....
        /*0090*/ 	.word	0x00002c30


	//   ....[2]....
        /*0094*/ 	.word	0x00002c50


	//   ....[3]....
        /*0098*/ 	.word	0x00002c70


	//   ....[4]....
        /*009c*/ 	.word	0x00002c90


	//   ....[5]....
        /*00a0*/ 	.word	0x000032c0


	//   ....[6]....
        /*00a4*/ 	.word	0x000032e0


	//   ....[7]....
        /*00a8*/ 	.word	0x00003300


	//   ....[8]....
        /*00ac*/ 	.word	0x00003320


	//   ....[9]....
        /*00b0*/ 	.word	0x00003340


	//   ....[10]....
        /*00b4*/ 	.word	0x00004c50


	//   ....[11]....
        /*00b8*/ 	.word	0x00004cb0


	//   ....[12]....
        /*00bc*/ 	.word	0x00004d10


	//   ....[13]....
        /*00c0*/ 	.word	0x00004d70


	//   ....[14]....
        /*00c4*/ 	.word	0x00004dd0


	//   ....[15]....
        /*00c8*/ 	.word	0x00005440


	//   ....[16]....
        /*00cc*/ 	.word	0x000054a0


	//   ....[17]....
        /*00d0*/ 	.word	0x00005500


	//   ....[18]....
        /*00d4*/ 	.word	0x00005560


	//   ....[19]....
        /*00d8*/ 	.word	0x000055c0


	//----- nvinfo : EIATTR_EXIT_INSTR_OFFSETS
	.align		4
.L_1076:
        /*00dc*/ 	.byte	0x04, 0x1c
        /*00de*/ 	.short	(.L_1078 - .L_1077)


	//   ....[0]....
.L_1077:
        /*00e0*/ 	.word	0x00000230


	//   ....[1]....
        /*00e4*/ 	.word	0x00004c00


	//----- nvinfo : EIATTR_MAX_THREADS
	.align		4
.L_1078:
        /*00e8*/ 	.byte	0x04, 0x05
        /*00ea*/ 	.short	(.L_1080 - .L_1079)
.L_1079:
        /*00ec*/ 	.word	0x00000080
        /*00f0*/ 	.word	0x00000001
        /*00f4*/ 	.word	0x00000001


	//----- nvinfo : EIATTR_CRS_STACK_SIZE
	.align		4
.L_1080:
        /*00f8*/ 	.byte	0x04, 0x1e
        /*00fa*/ 	.short	(.L_1082 - .L_1081)
.L_1081:
        /*00fc*/ 	.word	0x00000000
.L_1082:


//--------------------- .nv.info._ZN10layer_norm31ln_parallel_residual_fwd_kernelINS_13Kernel_traitsI13__nv_bfloat16S2_fS2_fjLj1536ELj1ELj4ELj1ELj16ENS_18Kernel_traits_baseILj1536ES2_S2_fS2_fjLj128EEEEELb0ELb1ELb0EEEvNS_9FwdParamsE --------------------------
	.section	.nv.info._ZN10layer_norm31ln_parallel_residual_fwd_kernelINS_13Kernel_traitsI13__nv_bfloat16S2_fS2_fjLj1536ELj1ELj4ELj1ELj16ENS_18Kernel_traits_baseILj1536ES2_S2_fS2_fjLj128EEEEELb0ELb1ELb0EEEvNS_9FwdParamsE,"",@"SHT_CUDA_INFO"
	.sectionflags	@""
	.align	4


	//----- nvinfo : EIATTR_CUDA_API_VERSION
	.align		4
        /*0000*/ 	.byte	0x04, 0x37
        /*0002*/ 	.short	(.L_1084 - .L_1083)
.L_1083:
        /*0004*/ 	.word	0x00000082


	//----- nvinfo : EIATTR_SW2861232_WAR
	.align		4
.L_1084:
        /*0008*/ 	.byte	0x01, 0x35
	.zero		2


	//----- nvinfo : EIATTR_PARAM_CBANK
	.align		4
        /*000c*/ 	.byte	0x04, 0x0a
        /*000e*/ 	.short	(.L_1086 - .L_1085)
	.align		4
.L_1085:
        /*0010*/ 	.word	index@(.nv.constant0._ZN10layer_norm31ln_parallel_residual_fwd_kernelINS_13Kernel_traitsI13__nv_bfloat16S2_fS2_fjLj1536ELj1ELj4ELj1ELj16ENS_18Kernel_traits_baseILj1536ES2_S2_fS2_fjLj128EEEEELb0ELb1ELb0EEEvNS_9FwdParamsE)
        /*0014*/ 	.short	0x0160
        /*0016*/ 	.short	0x00e8


	//----- nvinfo : EIATTR_CBANK_PARAM_SIZE
	.align		4
.L_1086:
        /*0018*/ 	.byte	0x03, 0x19
        /*001a*/ 	.short	0x00e8


	//----- nvinfo : EIATTR_KPARAM_INFO
	.align		4
        /*001c*/ 	.byte	0x04, 0x17
        /*001e*/ 	.short	(.L_1088 - .L_1087)
.L_1087:
        /*0020*/ 	.word	0x00000000
        /*0024*/ 	.short	0x0000
        /*0026*/ 	.short	0x0000
        /*0028*/ 	.byte	0x00, 0xf0, 0xa1, 0x03


	//----- nvinfo : EIATTR_MAXREG_COUNT
	.align		4
.L_1088:
        /*002c*/ 	.byte	0x03, 0x1b
        /*002e*/ 	.short	0x00ff


	//----- nvinfo : EIATTR_MERCURY_ISA_VERSION
	.align		4
        /*0030*/ 	.byte	0x03, 0x5f
        /*0032*/ 	.short	0x0000


	//----- nvinfo : EIATTR_COOP_GROUP_MASK_REGIDS
	.align		4
        /*0034*/ 	.byte	0x04, 0x29
        /*0036*/ 	.short	(.L_1090 - .L_1089)


	//   ....[0]....
.L_1089:
        /*0038*/ 	.word	0xffffffff


	//   ....[1]....
        /*003c*/ 	.word	0xffffffff


	//   ....[2]....
        /*0040*/ 	.word	0xffffffff


	//   ....[3]....
        /*0044*/ 	.word	0xffffffff


	//   ....[4]....
        /*0048*/ 	.word	0xffffffff


	//   ....[5]....
        /*004c*/ 	.word	0xffffffff


	//   ....[6]....
        /*0050*/ 	.word	0xffffffff


	//   ....[7]....
        /*0054*/ 	.word	0xffffffff


	//   ....[8]....
        /*0058*/ 	.word	0xffffffff


	//   ....[9]....
        /*005c*/ 	.word	0xffffffff


	//   ....[10]....
        /*0060*/ 	.word	0xffffffff


	//   ....[11]....
        /*0064*/ 	.word	0xffffffff


	//   ....[12]....
        /*0068*/ 	.word	0xffffffff


	//   ....[13]....
        /*006c*/ 	.word	0xffffffff


	//   ....[14]....
        /*0070*/ 	.word	0xffffffff


	//   ....[15]....
        /*0074*/ 	.word	0xffffffff


	//   ....[16]....
        /*0078*/ 	.word	0xffffffff


	//   ....[17]....
        /*007c*/ 	.word	0xffffffff


	//   ....[18]....
        /*0080*/ 	.word	0xffffffff


	//   ....[19]....
        /*0084*/ 	.word	0xffffffff


	//----- nvinfo : EIATTR_COOP_GROUP_INSTR_OFFSETS
	.align		4
.L_1090:
        /*0088*/ 	.byte	0x04, 0x28
        /*008a*/ 	.short	(.L_1092 - .L_1091)


	//   ....[0]....
.L_1091:
        /*008c*/ 	.word	0x00003200


	//   ....[1]....
        /*0090*/ 	.word	0x00003230


	//   ....[2]....
        /*0094*/ 	.word	0x00003250


	//   ....[3]....
        /*0098*/ 	.word	0x00003270


	//   ....[4]....
        /*009c*/ 	.word	0x00003290


	//   ....[5]....
        /*00a0*/ 	.word	0x000038d0


	//   ....[6]....
        /*00a4*/ 	.word	0x000038f0


	//   ....[7]....
        /*00a8*/ 	.word	0x00003910


	//   ....[8]....
        /*00ac*/ 	.word	0x00003930


	//   ....[9]....
        /*00b0*/ 	.word	0x00003950


	//   ....[10]....
        /*00b4*/ 	.word	0x00004850


	//   ....[11]....
        /*00b8*/ 	.word	0x000048d0


	//   ....[12]....
        /*00bc*/ 	.word	0x00004930


	//   ....[13]....
        /*00c0*/ 	.word	0x00004990


	//   ....[14]....
        /*00c4*/ 	.word	0x000049f0


	//   ....[15]....
        /*00c8*/ 	.word	0x00005070


	//   ....[16]....
        /*00cc*/ 	.word	0x000050d0


	//   ....[17]....
        /*00d0*/ 	.word	0x00005130


	//   ....[18]....
        /*00d4*/ 	.word	0x00005190


	//   ....[19]....
        /*00d8*/ 	.word	0x00005200


	//----- nvinfo : EIATTR_EXIT_INSTR_OFFSETS
	.align		4
.L_1092:
        /*00dc*/ 	.byte	0x04, 0x1c
        /*00de*/ 	.short	(.L_1094 - .L_1093)


	//   ....[0]....
.L_1093:
        /*00e0*/ 	.word	0x000006b0


	//   ....[1]....
        /*00e4*/ 	.word	0x00004800


	//----- nvinfo : EIATTR_MAX_THREADS
	.align		4
.L_1094:
        /*00e8*/ 	.byte	0x04, 0x05
        /*00ea*/ 	.short	(.L_1096 - .L_1095)
.L_1095:
        /*00ec*/ 	.word	0x00000080
        /*00f0*/ 	.word	0x00000001
        /*00f4*/ 	.word	0x00000001


	//----- nvinfo : EIATTR_CRS_STACK_SIZE
	.align		4
.L_1096:
        /*00f8*/ 	.byte	0x04, 0x1e
        /*00fa*/ 	.short	(.L_1098 - .L_1097)
.L_1097:
        /*00fc*/ 	.word	0x00000000
.L_1098:


//--------------------- .nv.info._ZN10layer_norm31ln_parallel_residual_fwd_kernelINS_13Kernel_traitsI13__nv_bfloat16S2_fS2_fjLj1536ELj1ELj4ELj1ELj16ENS_18Kernel_traits_baseILj1536ES2_S2_fS2_fjLj128EEEEELb0ELb1ELb1EEEvNS_9FwdParamsE --------------------------
	.section	.nv.info._ZN10layer_norm31ln_parallel_residual_fwd_kernelINS_13Kernel_traitsI13__nv_bfloat16S2_fS2_fjLj1536ELj1ELj4ELj1ELj16ENS_18Kernel_traits_baseILj1536ES2_S2_fS2_fjLj128EEEEELb0ELb1ELb1EEEvNS_9FwdParamsE,"",@"SHT_CUDA_INFO"
	.sectionflags	@""
	.align	4


	//----- nvinfo : EIATTR_CUDA_API_VERSION
	.align		4
        /*0000*/ 	.byte	0x04, 0x37
        /*0002*/ 	.short	(.L_1100 - .L_1099)
.L_1099:
        /*0004*/ 	.word	0x00000082


	//----- nvinfo : EIATTR_SW2861232_WAR
	.align		4
.L_1100:
        /*0008*/ 	.byte	0x01, 0x35
	.zero		2


	//----- nvinfo : EIATTR_PARAM_CBANK
	.align		4
        /*000c*/ 	.byte	0x04, 0x0a
        /*000e*/ 	.short	(.L_1102 - .L_1101)
	.align		4
.L_1101:
        /*0010*/ 	.word	index@(.nv.constant0._ZN10layer_norm31ln_parallel_residual_fwd_kernelINS_13Kernel_traitsI13__nv_bfloat16S2_fS2_fjLj1536ELj1ELj4ELj1ELj16ENS_18Kernel_traits_baseILj1536ES2_S2_fS2_fjLj128EEEEELb0ELb1ELb1EEEvNS_9FwdParamsE)
        /*0014*/ 	.short	0x0160
        /*0016*/ 	.short	0x00e8


	//----- nvinfo : EIATTR_CBANK_PARAM_SIZE
	.align		4
.L_1102:
        /*0018*/ 	.byte	0x03, 0x19
        /*001a*/ 	.short	0x00e8


	//----- nvinfo : EIATTR_KPARAM_INFO
	.align		4
        /*001c*/ 	.byte	0x04, 0x17
        /*001e*/ 	.short	(.L_1104 - .L_1103)
.L_1103:
        /*0020*/ 	.word	0x00000000
        /*0024*/ 	.short	0x0000
        /*0026*/ 	.short	0x0000
        /*0028*/ 	.byte	0x00, 0xf0, 0xa1, 0x03


	//----- nvinfo : EIATTR_MAXREG_COUNT
	.align		4
.L_1104:
        /*002c*/ 	.byte	0x03, 0x1b
        /*002e*/ 	.short	0x00ff


	//----- nvinfo : EIATTR_MERCURY_ISA_VERSION
	.align		4
        /*0030*/ 	.byte	0x03, 0x5f
        /*0032*/ 	.short	0x0000


	//----- nvinfo : EIATTR_COOP_GROUP_MASK_REGIDS
	.align		4
        /*0034*/ 	.byte	0x04, 0x29
        /*0036*/ 	.short	(.L_1106 - .L_1105)


	//   ....[0]....
.L_1105:
        /*0038*/ 	.word	0xffffffff


	//   ....[1]....
        /*003c*/ 	.word	0xffffffff


	//   ....[2]....
        /*0040*/ 	.word	0xffffffff


	//   ....[3]....
        /*0044*/ 	.word	0xffffffff


	//   ....[4]....
        /*0048*/ 	.word	0xffffffff


	//   ....[5]....
        /*004c*/ 	.word	0xffffffff


	//   ....[6]....
        /*0050*/ 	.word	0xffffffff


	//   ....[7]....
        /*0054*/ 	.word	0xffffffff


	//   ....[8]....
        /*0058*/ 	.word	0xffffffff


	//   ....[9]....
        /*005c*/ 	.word	0xffffffff


	//   ....[10]....
        /*0060*/ 	.word	0xffffffff


	//   ....[11]....
        /*0064*/ 	.word	0xffffffff


	//   ....[12]....
        /*0068*/ 	.word	0xffffffff


	//   ....[13]....
        /*006c*/ 	.word	0xffffffff


	//   ....[14]....
        /*0070*/ 	.word	0xffffffff


	//   ....[15]....
        /*0074*/ 	.word	0xffffffff


	//   ....[16]....
        /*0078*/ 	.word	0xffffffff


	//   ....[17]....
        /*007c*/ 	.word	0xffffffff


	//   ....[18]....
        /*0080*/ 	.word	0xffffffff


	//   ....[19]....
        /*0084*/ 	.word	0xffffffff


	//----- nvinfo : EIATTR_COOP_GROUP_INSTR_OFFSETS
	.align		4
.L_1106:
        /*0088*/ 	.byte	0x04, 0x28
        /*008a*/ 	.short	(.L_1108 - .L_1107)


	//   ....[0]....
.L_1107:
        /*008c*/ 	.word	0x00002960


	//   ....[1]....
        /*0090*/ 	.word	0x00002990


	//   ....[2]....
        /*0094*/ 	.word	0x000029b0


	//   ....[3]....
        /*0098*/ 	.word	0x000029d0


	//   ....[4]....
        /*009c*/ 	.word	0x000029f0


	//   ....[5]....
        /*00a0*/ 	.word	0x00003020


	//   ....[6]....
        /*00a4*/ 	.word	0x00003040


	//   ....[7]....
        /*00a8*/ 	.word	0x00003060


	//   ....[8]....
        /*00ac*/ 	.word	0x00003080


	//   ....[9]....
        /*00b0*/ 	.word	0x000030a0


	//   ....[10]....
        /*00b4*/ 	.word	0x00003e00


	//   ....[11]....
        /*00b8*/ 	.word	0x00003e80


	//   ....[12]....
        /*00bc*/ 	.word	0x00003ee0


	//   ....[13]....
        /*00c0*/ 	.word	0x00003f40


	//   ....[14]....
        /*00c4*/ 	.word	0x00003fa0


	//   ....[15]....
        /*00c8*/ 	.word	0x00004610


	//   ....[16]....
        /*00cc*/ 	.word	0x00004670


	//   ....[17]....
        /*00d0*/ 	.word	0x000046d0


	//   ....[18]....
        /*00d4*/ 	.word	0x00004730


	//   ....[19]....
        /*00d8*/ 	.word	0x00004790


	//----- nvinfo : EIATTR_EXIT_INSTR_OFFSETS
	.align		4
.L_1108:
        /*00dc*/ 	.byte	0x04, 0x1c
        /*00de*/ 	.short	(.L_1110 - .L_1109)


	//   ....[0]....
.L_1109:
        /*00e0*/ 	.word	0x00000150


	//   ....[1]....
        /*00e4*/ 	.word	0x00003db0


	//----- nvinfo : EIATTR_MAX_THREADS
	.align		4
.L_1110:
        /*00e8*/ 	.byte	0x04, 0x05
        /*00ea*/ 	.short	(.L_1112 - .L_1111)
.L_1111:
        /*00ec*/ 	.word	0x00000080
        /*00f0*/ 	.word	0x00000001
        /*00f4*/ 	.word	0x00000001


	//----- nvinfo : EIATTR_CRS_STACK_SIZE
	.align		4
.L_1112:
        /*00f8*/ 	.byte	0x04, 0x1e
        /*00fa*/ 	.short	(.L_1114 - .L_1113)
.L_1113:
        /*00fc*/ 	.word	0x00000000
.L_1114:


//--------------------- .nv.info._ZN10layer_norm31ln_parallel_residual_fwd_kernelINS_13Kernel_traitsI13__nv_bfloat16S2_fS2_fjLj1536ELj1ELj4ELj1ELj16ENS_18Kernel_traits_baseILj1536ES2_S2_fS2_fjLj128EEEEELb1ELb0ELb0EEEvNS_9FwdParamsE --------------------------
	.section	.nv.info._ZN10layer_norm31ln_parallel_residual_fwd_kernelINS_13Kernel_traitsI13__nv_bfloat16S2_fS2_fjLj1536ELj1ELj4ELj1ELj16ENS_18Kernel_traits_baseILj1536ES2_S2_fS2_fjLj128EEEEELb1ELb0ELb0EEEvNS_9FwdParamsE,"",@"SHT_CUDA_INFO"
	.sectionflags	@""
	.align	4


	//----- nvinfo : EIATTR_CUDA_API_VERSION
	.align		4
        /*0000*/ 	.byte	0x04, 0x37
        /*0002*/ 	.short	(.L_1116 - .L_1115)
.L_1115:
        /*0004*/ 	.word	0x00000082


	//----- nvinfo : EIATTR_SW2861232_WAR
	.align		4
.L_1116:
        /*0008*/ 	.byte	0x01, 0x35
	.zero		2


	//----- nvinfo : EIATTR_PARAM_CBANK
	.align		4
        /*000c*/ 	.byte	0x04, 0x0a
        /*000e*/ 	.short	(.L_1118 - .L_1117)
	.align		4
.L_1117:
        /*0010*/ 	.word	index@(.nv.constant0._ZN10layer_norm31ln_parallel_residual_fwd_kernelINS_13Kernel_traitsI13__nv_bfloat16S2_fS2_fjLj1536ELj1ELj4ELj1ELj16ENS_18Kernel_traits_baseILj1536ES2_S2_fS2_fjLj128EEEEELb1ELb0ELb0EEEvNS_9FwdParamsE)
        /*0014*/ 	.short	0x0160
        /*0016*/ 	.short	0x00e8


	//----- nvinfo : EIATTR_CBANK_PARAM_SIZE
	.align		4
.L_1118:
        /*0018*/ 	.byte	0x03, 0x19
        /*001a*/ 	.short	0x00e8


	//----- nvinfo : EIATTR_KPARAM_INFO
	.align		4
        /*001c*/ 	.byte	0x04, 0x17
        /*001e*/ 	.short	(.L_1120 - .L_1119)
.L_1119:
        /*0020*/ 	.word	0x00000000
        /*0024*/ 	.short	0x0000
        /*0026*/ 	.short	0x0000
        /*0028*/ 	.byte	0x00, 0xf0, 0xa1, 0x03


	//----- nvinfo : EIATTR_MAXREG_COUNT
	.align		4
.L_1120:
        /*002c*/ 	.byte	0x03, 0x1b
        /*002e*/ 	.short	0x00ff


	//----- nvinfo : EIATTR_ANNOTATIONS
	.align		4
        /*0030*/ 	.byte	0x04, 0x55
        /*0032*/ 	.short	(.L_1122 - .L_1121)


	//   ....[0]....
.L_1121:
        /* <DEDUP_REMOVED lines=44> */


	//----- nvinfo : EIATTR_MERCURY_ISA_VERSION
	.align		4
.L_1122:
        /*02e4*/ 	.byte	0x03, 0x5f
        /*02e6*/ 	.short	0x0000


	//----- nvinfo : EIATTR_COOP_GROUP_MASK_REGIDS
	.align		4
        /*02e8*/ 	.byte	0x04, 0x29
        /*02ea*/ 	.short	(.L_1124 - .L_1123)


	//   ....[0]....
.L_1123:
        /*02ec*/ 	.word	0xffffffff


	//   ....[1]....
        /*02f0*/ 	.word	0xffffffff


	//   ....[2]....
        /*02f4*/ 	.word	0xffffffff


	//   ....[3]....
        /*02f8*/ 	.word	0xffffffff


	//   ....[4]....
        /*02fc*/ 	.word	0xffffffff


	//   ....[5]....
        /*0300*/ 	.word	0xffffffff


	//   ....[6]....
        /*0304*/ 	.word	0xffffffff


	//   ....[7]....
        /*0308*/ 	.word	0xffffffff


	//   ....[8]....
        /*030c*/ 	.word	0xffffffff


	//   ....[9]....
        /*0310*/ 	.word	0xffffffff


	//   ....[10]....
        /*0314*/ 	.word	0xffffffff


	//   ....[11]....
        /*0318*/ 	.word	0xffffffff


	//   ....[12]....
        /*031c*/ 	.word	0xffffffff


	//   ....[13]....
        /*0320*/ 	.word	0xffffffff


	//   ....[14]....
        /*0324*/ 	.word	0xffffffff


	//   ....[15]....
        /*0328*/ 	.word	0xffffffff


	//   ....[16]....
        /*032c*/ 	.word	0xffffffff


	//   ....[17]....
        /*0330*/ 	.word	0xffffffff


	//   ....[18]....
        /*0334*/ 	.word	0xffffffff


	//   ....[19]....
        /*0338*/ 	.word	0xffffffff


	//----- nvinfo : EIATTR_COOP_GROUP_INSTR_OFFSETS
	.align		4
.L_1124:
        /*033c*/ 	.byte	0x04, 0x28
        /*033e*/ 	.short	(.L_1126 - .L_1125)


	//   ....[0]....
.L_1125:
        /*0340*/ 	.word	0x00024960


	//   ....[1]....
        /*0344*/ 	.word	0x00024990


	//   ....[2]....
        /*0348*/ 	.word	0x000249c0


	//   ....[3]....
        /*034c*/ 	.word	0x000249e0


	//   ....[4]....
        /*0350*/ 	.word	0x00024a00


	//   ....[5]....
        /*0354*/ 	.word	0x00025040


	//   ....[6]....
        /*0358*/ 	.word	0x00025060


	//   ....[7]....
        /*035c*/ 	.word	0x00025080


	//   ....[8]....
        /*0360*/ 	.word	0x000250a0


	//   ....[9]....
        /*0364*/ 	.word	0x000250c0


	//   ....[10]....
        /*0368*/ 	.word	0x00026890


	//   ....[11]....
        /*036c*/ 	.word	0x00026900


	//   ....[12]....
        /*0370*/ 	.word	0x00026970


	//   ....[13]....
        /*0374*/ 	.word	0x000269e0


	//   ....[14]....
        /*0378*/ 	.word	0x00026a50


	//   ....[15]....
        /*037c*/ 	.word	0x000270e0


	//   ....[16]....
        /*0380*/ 	.word	0x00027140


	//   ....[17]....
        /*0384*/ 	.word	0x000271a0


	//   ....[18]....
        /*0388*/ 	.word	0x00027200


	//   ....[19]....
        /*038c*/ 	.word	0x00027260


	//----- nvinfo : EIATTR_EXIT_INSTR_OFFSETS
	.align		4
.L_1126:
        /*0390*/ 	.byte	0x04, 0x1c
        /*0392*/ 	.short	(.L_1128 - .L_1127)


	//   ....[0]....
.L_1127:
        /*0394*/ 	.word	0x00001030


	//   ....[1]....
        /*0398*/ 	.word	0x00026830


	//----- nvinfo : EIATTR_MAX_THREADS
	.align		4
.L_1128:
        /*039c*/ 	.byte	0x04, 0x05
        /*039e*/ 	.short	(.L_1130 - .L_1129)
.L_1129:
        /*03a0*/ 	.word	0x00000080
        /*03a4*/ 	.word	0x00000001
        /*03a8*/ 	.word	0x00000001


	//----- nvinfo : EIATTR_CRS_STACK_SIZE
	.align		4
.L_1130:
        /*03ac*/ 	.byte	0x04, 0x1e
        /*03ae*/ 	.short	(.L_1132 - .L_1131)
.L_1131:
        /*03b0*/ 	.word	0x00000000
.L_1132:


//--------------------- .nv.info._ZN10layer_norm31ln_parallel_residual_fwd_kernelINS_13Kernel_traitsI13__nv_bfloat16S2_fS2_fjLj1536ELj1ELj4ELj1ELj16ENS_18Kernel_traits_baseILj1536ES2_S2_fS2_fjLj128EEEEELb1ELb0ELb1EEEvNS_9FwdParamsE --------------------------
	.section	.nv.info._ZN10layer_norm31ln_parallel_residual_fwd_kernelINS_13Kernel_traitsI13__nv_bfloat16S2_fS2_fjLj1536ELj1ELj4ELj1ELj16ENS_18Kernel_traits_baseILj1536ES2_S2_fS2_fjLj128EEEEELb1ELb0ELb1EEEvNS_9FwdParamsE,"",@"SHT_CUDA_INFO"
	.sectionflags	@""
	.align	4


	//----- nvinfo : EIATTR_CUDA_API_VERSION
	.align		4
        /*0000*/ 	.byte	0x04, 0x37
        /*0002*/ 	.short	(.L_1134 - .L_1133)
.L_1133:
        /*0004*/ 	.word	0x00000082


	//----- nvinfo : EIATTR_SW2861232_WAR
	.align		4
.L_1134:
        /*0008*/ 	.byte	0x01, 0x35
	.zero		2


	//----- nvinfo : EIATTR_PARAM_CBANK
	.align		4
        /*000c*/ 	.byte	0x04, 0x0a
        /*000e*/ 	.short	(.L_1136 - .L_1135)
	.align		4
.L_1135:
        /*0010*/ 	.word	index@(.nv.constant0._ZN10layer_norm31ln_parallel_residual_fwd_kernelINS_13Kernel_traitsI13__nv_bfloat16S2_fS2_fjLj1536ELj1ELj4ELj1ELj16ENS_18Kernel_traits_baseILj1536ES2_S2_fS2_fjLj128EEEEELb1ELb0ELb1EEEvNS_9FwdParamsE)
        /*0014*/ 	.short	0x0160
        /*0016*/ 	.short	0x00e8


	//----- nvinfo : EIATTR_CBANK_PARAM_SIZE
	.align		4
.L_1136:
        /*0018*/ 	.byte	0x03, 0x19
        /*001a*/ 	.short	0x00e8


	//----- nvinfo : EIATTR_KPARAM_INFO
	.align		4
        /*001c*/ 	.byte	0x04, 0x17
        /*001e*/ 	.short	(.L_1138 - .L_1137)
.L_1137:
        /*0020*/ 	.word	0x00000000
        /*0024*/ 	.short	0x0000
        /*0026*/ 	.short	0x0000
        /*0028*/ 	.byte	0x00, 0xf0, 0xa1, 0x03


	//----- nvinfo : EIATTR_MAXREG_COUNT
	.align		4
.L_1138:
        /*002c*/ 	.byte	0x03, 0x1b
        /*002e*/ 	.short	0x00ff


	//----- nvinfo : EIATTR_MERCURY_ISA_VERSION
	.align		4
        /*0030*/ 	.byte	0x03, 0x5f
        /*0032*/ 	.short	0x0000


	//----- nvinfo : EIATTR_COOP_GROUP_MASK_REGIDS
	.align		4
        /*0034*/ 	.byte	0x04, 0x29
        /*0036*/ 	.short	(.L_1140 - .L_1139)


	//   ....[0]....
.L_1139:
        /*0038*/ 	.word	0xffffffff


	//   ....[1]....
        /*003c*/ 	.word	0xffffffff


	//   ....[2]....
        /*0040*/ 	.word	0xffffffff


	//   ....[3]....
        /*0044*/ 	.word	0xffffffff


	//   ....[4]....
        /*0048*/ 	.word	0xffffffff


	//   ....[5]....
        /*004c*/ 	.word	0xffffffff


	//   ....[6]....
        /*0050*/ 	.word	0xffffffff


	//   ....[7]....
        /*0054*/ 	.word	0xffffffff


	//   ....[8]....
        /*0058*/ 	.word	0xffffffff


	//   ....[9]....
        /*005c*/ 	.word	0xffffffff


	//   ....[10]....
        /*0060*/ 	.word	0xffffffff


	//   ....[11]....
        /*0064*/ 	.word	0xffffffff


	//   ....[12]....
        /*0068*/ 	.word	0xffffffff


	//   ....[13]....
        /*006c*/ 	.word	0xffffffff


	//   ....[14]....
        /*0070*/ 	.word	0xffffffff


	//   ....[15]....
        /*0074*/ 	.word	0xffffffff


	//   ....[16]....
        /*0078*/ 	.word	0xffffffff


	//   ....[17]....
        /*007c*/ 	.word	0xffffffff


	//   ....[18]....
        /*0080*/ 	.word	0xffffffff


	//   ....[19]....
        /*0084*/ 	.word	0xffffffff


	//----- nvinfo : EIATTR_COOP_GROUP_INSTR_OFFSETS
	.align		4
.L_1140:
        /*0088*/ 	.byte	0x04, 0x28
        /*008a*/ 	.short	(.L_1142 - .L_1141)


	//   ....[0]....
.L_1141:
        /*008c*/ 	.word	0x00023230


	//   ....[1]....
        /*0090*/ 	.word	0x00023260


	//   ....[2]....
        /*0094*/ 	.word	0x00023280


	//   ....[3]....
        /*0098*/ 	.word	0x000232a0


	//   ....[4]....
        /*009c*/ 	.word	0x000232c0


	//   ....[5]....
        /*00a0*/ 	.word	0x000238f0


	//   ....[6]....
        /*00a4*/ 	.word	0x00023910


	//   ....[7]....
        /*00a8*/ 	.word	0x00023930


	//   ....[8]....
        /*00ac*/ 	.word	0x00023950


	//   ....[9]....
        /*00b0*/ 	.word	0x00023970


	//   ....[10]....
        /*00b4*/ 	.word	0x00025230


	//   ....[11]....
        /*00b8*/ 	.word	0x000252b0


	//   ....[12]....
        /*00bc*/ 	.word	0x00025310


	//   ....[13]....
        /*00c0*/ 	.word	0x00025370


	//   ....[14]....
        /*00c4*/ 	.word	0x000253d0


	//   ....[15]....
        /*00c8*/ 	.word	0x00025a40


	//   ....[16]....
        /*00cc*/ 	.word	0x00025aa0


	//   ....[17]....
        /*00d0*/ 	.word	0x00025b00


	//   ....[18]....
        /*00d4*/ 	.word	0x00025b60


	//   ....[19]....
        /*00d8*/ 	.word	0x00025bc0


	//----- nvinfo : EIATTR_EXIT_INSTR_OFFSETS
	.align		4
.L_1142:
        /*00dc*/ 	.byte	0x04, 0x1c
        /*00de*/ 	.short	(.L_1144 - .L_1143)


	//   ....[0]....
.L_1143:
        /*00e0*/ 	.word	0x00000640


	//   ....[1]....
        /*00e4*/ 	.word	0x000251e0


	//----- nvinfo : EIATTR_MAX_THREADS
	.align		4
.L_1144:
        /*00e8*/ 	.byte	0x04, 0x05
        /*00ea*/ 	.short	(.L_1146 - .L_1145)
.L_1145:
        /*00ec*/ 	.word	0x00000080
        /*00f0*/ 	.word	0x00000001
        /*00f4*/ 	.word	0x00000001


	//----- nvinfo : EIATTR_CRS_STACK_SIZE
	.align		4
.L_1146:
        /*00f8*/ 	.byte	0x04, 0x1e
        /*00fa*/ 	.short	(.L_1148 - .L_1147)
.L_1147:
        /*00fc*/ 	.word	0x00000000
.L_1148:


//--------------------- .nv.info._ZN10layer_norm31ln_parallel_residual_fwd_kernelINS_13Kernel_traitsI13__nv_bfloat16S2_fS2_fjLj1536ELj1ELj4ELj1ELj16ENS_18Kernel_traits_baseILj1536ES2_S2_fS2_fjLj128EEEEELb1ELb1ELb0EEEvNS_9FwdParamsE --------------------------
	.section	.nv.info._ZN10layer_norm31ln_parallel_residual_fwd_kernelINS_13Kernel_traitsI13__nv_bfloat16S2_fS2_fjLj1536ELj1ELj4ELj1ELj16ENS_18Kernel_traits_baseILj1536ES2_S2_fS2_fjLj128EEEEELb1ELb1ELb0EEEvNS_9FwdParamsE,"",@"SHT_CUDA_INFO"
	.sectionflags	@""
	.align	4


	//----- nvinfo : EIATTR_CUDA_API_VERSION
	.align		4
        /*0000*/ 	.byte	0x04, 0x37
        /*0002*/ 	.short	(.L_1150 - .L_1149)
.L_1149:
        /*0004*/ 	.word	0x00000082


	//----- nvinfo : EIATTR_SW2861232_WAR
	.align		4
.L_1150:
        /*0008*/ 	.byte	0x01, 0x35
	.zero		2


	//----- nvinfo : EIATTR_PARAM_CBANK
	.align		4
        /*000c*/ 	.byte	0x04, 0x0a
        /*000e*/ 	.short	(.L_1152 - .L_1151)
	.align		4
.L_1151:
        /*0010*/ 	.word	index@(.nv.constant0._ZN10layer_norm31ln_parallel_residual_fwd_kernelINS_13Kernel_traitsI13__nv_bfloat16S2_fS2_fjLj1536ELj1ELj4ELj1ELj16ENS_18Kernel_traits_baseILj1536ES2_S2_fS2_fjLj128EEEEELb1ELb1ELb0EEEvNS_9FwdParamsE)
        /*0014*/ 	.short	0x0160
        /*0016*/ 	.short	0x00e8


	//----- nvinfo : EIATTR_CBANK_PARAM_SIZE
	.align		4
.L_1152:
        /*0018*/ 	.byte	0x03, 0x19
        /*001a*/ 	.short	0x00e8


	//----- nvinfo : EIATTR_KPARAM_INFO
	.align		4
        /*001c*/ 	.byte	0x04, 0x17
        /*001e*/ 	.short	(.L_1154 - .L_1153)
.L_1153:
        /*0020*/ 	.word	0x00000000
        /*0024*/ 	.short	0x0000
        /*0026*/ 	.short	0x0000
        /*0028*/ 	.byte	0x00, 0xf0, 0xa1, 0x03


	//----- nvinfo : EIATTR_MAXREG_COUNT
	.align		4
.L_1154:
        /*002c*/ 	.byte	0x03, 0x1b
        /*002e*/ 	.short	0x00ff


	//----- nvinfo : EIATTR_MERCURY_ISA_VERSION
	.align		4
        /*0030*/ 	.byte	0x03, 0x5f
        /*0032*/ 	.short	0x0000


	//----- nvinfo : EIATTR_COOP_GROUP_MASK_REGIDS
	.align		4
        /*0034*/ 	.byte	0x04, 0x29
        /*0036*/ 	.short	(.L_1156 - .L_1155)


	//   ....[0]....
.L_1155:
        /*0038*/ 	.word	0xffffffff


	//   ....[1]....
        /*003c*/ 	.word	0xffffffff


	//   ....[2]....
        /*0040*/ 	.word	0xffffffff


	//   ....[3]....
        /*0044*/ 	.word	0xffffffff


	//   ....[4]....
        /*0048*/ 	.word	0xffffffff


	//   ....[5]....
        /*004c*/ 	.word	0xffffffff


	//   ....[6]....
        /*0050*/ 	.word	0xffffffff


	//   ....[7]....
        /*0054*/ 	.word	0xffffffff


	//   ....[8]....
        /*0058*/ 	.word	0xffffffff


	//   ....[9]....
        /*005c*/ 	.word	0xffffffff


	//   ....[10]....
        /*0060*/ 	.word	0xffffffff


	//   ....[11]....
        /*0064*/ 	.word	0xffffffff


	//   ....[12]....
        /*0068*/ 	.word	0xffffffff


	//   ....[13]....
        /*006c*/ 	.word	0xffffffff


	//   ....[14]....
        /*0070*/ 	.word	0xffffffff


	//   ....[15]....
        /*0074*/ 	.word	0xffffffff


	//   ....[16]....
        /*0078*/ 	.word	0xffffffff


	//   ....[17]....
        /*007c*/ 	.word	0xffffffff


	//   ....[18]....
        /*0080*/ 	.word	0xffffffff


	//   ....[19]....
        /*0084*/ 	.word	0xffffffff


	//----- nvinfo : EIATTR_COOP_GROUP_INSTR_OFFSETS
	.align		4
.L_1156:
        /*0088*/ 	.byte	0x04, 0x28
        /*008a*/ 	.short	(.L_1158 - .L_1157)


	//   ....[0]....
.L_1157:
        /*008c*/ 	.word	0x00023640


	//   ....[1]....
        /*0090*/ 	.word	0x00023670


	//   ....[2]....
        /*0094*/ 	.word	0x000236a0


	//   ....[3]....
        /*0098*/ 	.word	0x000236c0


	//   ....[4]....
        /*009c*/ 	.word	0x000236e0


	//   ....[5]....
        /*00a0*/ 	.word	0x00023d20


	//   ....[6]....
        /*00a4*/ 	.word	0x00023d40


	//   ....[7]....
        /*00a8*/ 	.word	0x00023d60


	//   ....[8]....
        /*00ac*/ 	.word	0x00023d80


	//   ....[9]....
        /*00b0*/ 	.word	0x00023da0


	//   ....[10]....
        /*00b4*/ 	.word	0x00024cc0


	//   ....[11]....
        /*00b8*/ 	.word	0x00024d40


	//   ....[12]....
        /*00bc*/ 	.word	0x00024da0


	//   ....[13]....
        /*00c0*/ 	.word	0x00024e00


	//   ....[14]....
        /*00c4*/ 	.word	0x00024e60


	//   ....[15]....
        /*00c8*/ 	.word	0x000254f0


	//   ....[16]....
        /*00cc*/ 	.word	0x00025550


	//   ....[17]....
        /*00d0*/ 	.word	0x000255b0


	//   ....[18]....
        /*00d4*/ 	.word	0x00025610


	//   ....[19]....
        /*00d8*/ 	.word	0x00025680


	//----- nvinfo : EIATTR_EXIT_INSTR_OFFSETS
	.align		4
.L_1158:
        /*00dc*/ 	.byte	0x04, 0x1c
        /*00de*/ 	.short	(.L_1160 - .L_1159)


	//   ....[0]....
.L_1159:
        /*00e0*/ 	.word	0x00000a80


	//   ....[1]....
        /*00e4*/ 	.word	0x00024c60


	//----- nvinfo : EIATTR_MAX_THREADS
	.align		4
.L_1160:
        /*00e8*/ 	.byte	0x04, 0x05
        /*00ea*/ 	.short	(.L_1162 - .L_1161)
.L_1161:
        /*00ec*/ 	.word	0x00000080
        /*00f0*/ 	.word	0x00000001
        /*00f4*/ 	.word	0x00000001


	//----- nvinfo : EIATTR_CRS_STACK_SIZE
	.align		4
.L_1162:
        /*00f8*/ 	.byte	0x04, 0x1e
        /*00fa*/ 	.short	(.L_1164 - .L_1163)
.L_1163:
        /*00fc*/ 	.word	0x00000000
.L_1164:


//--------------------- .nv.info._ZN10layer_norm31ln_parallel_residual_fwd_kernelINS_13Kernel_traitsI13__nv_bfloat16S2_fS2_fjLj1536ELj1ELj4ELj1ELj16ENS_18Kernel_traits_baseILj1536ES2_S2_fS2_fjLj128EEEEELb1ELb1ELb1EEEvNS_9FwdParamsE --------------------------
	.section	.nv.info._ZN10layer_norm31ln_parallel_residual_fwd_kernelINS_13Kernel_traitsI13__nv_bfloat16S2_fS2_fjLj1536ELj1ELj4ELj1ELj16ENS_18Kernel_traits_baseILj1536ES2_S2_fS2_fjLj128EEEEELb1ELb1ELb1EEEvNS_9FwdParamsE,"",@"SHT_CUDA_INFO"
	.sectionflags	@""
	.align	4


	//----- nvinfo : EIATTR_CUDA_API_VERSION
	.align		4
        /*0000*/ 	.byte	0x04, 0x37
        /*0002*/ 	.short	(.L_1166 - .L_1165)
.L_1165:
        /*0004*/ 	.word	0x00000082


	//----- nvinfo : EIATTR_SW2861232_WAR
	.align		4
.L_1166:
        /*0008*/ 	.byte	0x01, 0x35
	.zero		2


	//----- nvinfo : EIATTR_PARAM_CBANK
	.align		4
        /*000c*/ 	.byte	0x04, 0x0a
        /*000e*/ 	.short	(.L_1168 - .L_1167)
	.align		4
.L_1167:
        /*0010*/ 	.word	index@(.nv.constant0._ZN10layer_norm31ln_parallel_residual_fwd_kernelINS_13Kernel_traitsI13__nv_bfloat16S2_fS2_fjLj1536ELj1ELj4ELj1ELj16ENS_18Kernel_traits_baseILj1536ES2_S2_fS2_fjLj128EEEEELb1ELb1ELb1EEEvNS_9FwdParamsE)
        /*0014*/ 	.short	0x0160
        /*0016*/ 	.short	0x00e8


	//----- nvinfo : EIATTR_CBANK_PARAM_SIZE
	.align		4
.L_1168:
        /*0018*/ 	.byte	0x03, 0x19
        /*001a*/ 	.short	0x00e8


	//----- nvinfo : EIATTR_KPARAM_INFO
	.align		4
        /*001c*/ 	.byte	0x04, 0x17
        /*001e*/ 	.short	(.L_1170 - .L_1169)
.L_1169:
        /*0020*/ 	.word	0x00000000
        /*0024*/ 	.short	0x0000
        /*0026*/ 	.short	0x0000
        /*0028*/ 	.byte	0x00, 0xf0, 0xa1, 0x03


	//----- nvinfo : EIATTR_MAXREG_COUNT
	.align		4
.L_1170:
        /*002c*/ 	.byte	0x03, 0x1b
        /*002e*/ 	.short	0x00ff


	//----- nvinfo : EIATTR_MERCURY_ISA_VERSION
	.align		4
        /*0030*/ 	.byte	0x03, 0x5f
        /*0032*/ 	.short	0x0000


	//----- nvinfo : EIATTR_COOP_GROUP_MASK_REGIDS
	.align		4
        /*0034*/ 	.byte	0x04, 0x29
        /*0036*/ 	.short	(.L_1172 - .L_1171)


	//   ....[0]....
.L_1171:
        /*0038*/ 	.word	0xffffffff


	//   ....[1]....
        /*003c*/ 	.word	0xffffffff


	//   ....[2]....
        /*0040*/ 	.word	0xffffffff


	//   ....[3]....
        /*0044*/ 	.word	0xffffffff


	//   ....[4]....
        /*0048*/ 	.word	0xffffffff


	//   ....[5]....
        /*004c*/ 	.word	0xffffffff


	//   ....[6]....
        /*0050*/ 	.word	0xffffffff


	//   ....[7]....
        /*0054*/ 	.word	0xffffffff


	//   ....[8]....
        /*0058*/ 	.word	0xffffffff


	//   ....[9]....
        /*005c*/ 	.word	0xffffffff


	//   ....[10]....
        /*0060*/ 	.word	0xffffffff


	//   ....[11]....
        /*0064*/ 	.word	0xffffffff


	//   ....[12]....
        /*0068*/ 	.word	0xffffffff


	//   ....[13]....
        /*006c*/ 	.word	0xffffffff


	//   ....[14]....
        /*0070*/ 	.word	0xffffffff


	//   ....[15]....
        /*0074*/ 	.word	0xffffffff


	//   ....[16]....
        /*0078*/ 	.word	0xffffffff


	//   ....[17]....
        /*007c*/ 	.word	0xffffffff


	//   ....[18]....
        /*0080*/ 	.word	0xffffffff


	//   ....[19]....
        /*0084*/ 	.word	0xffffffff


	//----- nvinfo : EIATTR_COOP_GROUP_INSTR_OFFSETS
	.align		4
.L_1172:
        /*0088*/ 	.byte	0x04, 0x28
        /*008a*/ 	.short	(.L_1174 - .L_1173)


	//   ....[0]....
.L_1173:
        /*008c*/ 	.word	0x00023090


	//   ....[1]....
        /*0090*/ 	.word	0x000230c0


	//   ....[2]....
        /*0094*/ 	.word	0x000230e0


	//   ....[3]....
        /*0098*/ 	.word	0x00023100


	//   ....[4]....
        /*009c*/ 	.word	0x00023120


	//   ....[5]....
        /*00a0*/ 	.word	0x00023750


	//   ....[6]....
        /*00a4*/ 	.word	0x00023770


	//   ....[7]....
        /*00a8*/ 	.word	0x00023790


	//   ....[8]....
        /*00ac*/ 	.word	0x000237b0


	//   ....[9]....
        /*00b0*/ 	.word	0x000237d0


	//   ....[10]....
        /*00b4*/ 	.word	0x000247e0


	//   ....[11]....
        /*00b8*/ 	.word	0x00024840


	//   ....[12]....
        /*00bc*/ 	.word	0x000248a0


	//   ....[13]....
        /*00c0*/ 	.word	0x00024900


	//   ....[14]....
        /*00c4*/ 	.word	0x00024960


	//   ....[15]....
        /*00c8*/ 	.word	0x00024fd0


	//   ....[16]....
        /*00cc*/ 	.word	0x00025030


	//   ....[17]....
        /*00d0*/ 	.word	0x00025090


	//   ....[18]....
        /*00d4*/ 	.word	0x000250f0


	//   ....[19]....
        /*00d8*/ 	.word	0x00025150


	//----- nvinfo : EIATTR_EXIT_INSTR_OFFSETS
	.align		4
.L_1174:
        /*00dc*/ 	.byte	0x04, 0x1c
        /*00de*/ 	.short	(.L_1176 - .L_1175)


	//   ....[0]....
.L_1175:
        /*00e0*/ 	.word	0x000005b0


	//   ....[1]....
        /*00e4*/ 	.word	0x00024790


	//----- nvinfo : EIATTR_MAX_THREADS
	.align		4
.L_1176:
        /*00e8*/ 	.byte	0x04, 0x05
        /*00ea*/ 	.short	(.L_1178 - .L_1177)
.L_1177:
        /*00ec*/ 	.word	0x00000080
        /*00f0*/ 	.word	0x00000001
        /*00f4*/ 	.word	0x00000001


	//----- nvinfo : EIATTR_CRS_STACK_SIZE
	.align		4
.L_1178:
        /*00f8*/ 	.byte	0x04, 0x1e
        /*00fa*/ 	.short	(.L_1180 - .L_1179)
.L_1179:
        /*00fc*/ 	.word	0x00000000
.L_1180:


//--------------------- .nv.info._ZN10layer_norm31ln_parallel_residual_fwd_kernelINS_13Kernel_traitsIf13__nv_bfloat16fS2_fjLj1536ELj1ELj4ELj1ELj16ENS_18Kernel_traits_baseILj1536EfS2_fS2_fjLj128EEEEELb0ELb0ELb0EEEvNS_9FwdParamsE --------------------------
	.section	.nv.info._ZN10layer_norm31ln_parallel_residual_fwd_kernelINS_13Kernel_traitsIf13__nv_bfloat16fS2_fjLj1536ELj1ELj4ELj1ELj16ENS_18Kernel_traits_baseILj1536EfS2_fS2_fjLj128EEEEELb0ELb0ELb0EEEvNS_9FwdParamsE,"",@"SHT_CUDA_INFO"
	.sectionflags	@""
	.align	4


	//----- nvinfo : EIATTR_CUDA_API_VERSION
	.align		4
        /*0000*/ 	.byte	0x04, 0x37
        /*0002*/ 	.short	(.L_1182 - .L_1181)
.L_1181:
        /*0004*/ 	.word	0x00000082


	//----- nvinfo : EIATTR_SW2861232_WAR
	.align		4
.L_1182:
        /*0008*/ 	.byte	0x01, 0x35
	.zero		2


	//----- nvinfo : EIATTR_PARAM_CBANK
	.align		4
        /*000c*/ 	.byte	0x04, 0x0a
        /*000e*/ 	.short	(.L_1184 - .L_1183)
	.align		4
.L_1183:
        /*0010*/ 	.word	index@(.nv.constant0._ZN10layer_norm31ln_parallel_residual_fwd_kernelINS_13Kernel_traitsIf13__nv_bfloat16fS2_fjLj1536ELj1ELj4ELj1ELj16ENS_18Kernel_traits_baseILj1536EfS2_fS2_fjLj128EEEEELb0ELb0ELb0EEEvNS_9FwdParamsE)
        /*0014*/ 	.short	0x0160
        /*0016*/ 	.short	0x00e8


	//----- nvinfo : EIATTR_CBANK_PARAM_SIZE
	.align		4
.L_1184:
        /*0018*/ 	.byte	0x03, 0x19
        /*001a*/ 	.short	0x00e8


	//----- nvinfo : EIATTR_KPARAM_INFO
	.align		4
        /*001c*/ 	.byte	0x04, 0x17
        /*001e*/ 	.short	(.L_1186 - .L_1185)
.L_1185:
        /*0020*/ 	.word	0x00000000
        /*0024*/ 	.short	0x0000
        /*0026*/ 	.short	0x0000
        /*0028*/ 	.byte	0x00, 0xf0, 0xa1, 0x03


	//----- nvinfo : EIATTR_MAXREG_COUNT
	.align		4
.L_1186:
        /*002c*/ 	.byte	0x03, 0x1b
        /*002e*/ 	.short	0x00ff


	//----- nvinfo : EIATTR_ANNOTATIONS
	.align		4
        /*0030*/ 	.byte	0x04, 0x55
        /*0032*/ 	.short	(.L_1188 - .L_1187)


	//   ....[0]....
.L_1187:
        /* <DEDUP_REMOVED lines=22> */


	//----- nvinfo : EIATTR_MERCURY_ISA_VERSION
	.align		4
.L_1188:
        /*0184*/ 	.byte	0x03, 0x5f
        /*0186*/ 	.short	0x0000


	//----- nvinfo : EIATTR_COOP_GROUP_MASK_REGIDS
	.align		4
        /*0188*/ 	.byte	0x04, 0x29
        /*018a*/ 	.short	(.L_1190 - .L_1189)


	//   ....[0]....
.L_1189:
        /*018c*/ 	.word	0xffffffff


	//   ....[1]....
        /*0190*/ 	.word	0xffffffff


	//   ....[2]....
        /*0194*/ 	.word	0xffffffff


	//   ....[3]....
        /*0198*/ 	.word	0xffffffff


	//   ....[4]....
        /*019c*/ 	.word	0xffffffff


	//   ....[5]....
        /*01a0*/ 	.word	0xffffffff


	//   ....[6]....
        /*01a4*/ 	.word	0xffffffff


	//   ....[7]....
        /*01a8*/ 	.word	0xffffffff


	//   ....[8]....
        /*01ac*/ 	.word	0xffffffff


	//   ....[9]....
        /*01b0*/ 	.word	0xffffffff


	//   ....[10]....
        /*01b4*/ 	.word	0xffffffff


	//   ....[11]....
        /*01b8*/ 	.word	0xffffffff


	//   ....[12]....
        /*01bc*/ 	.word	0xffffffff


	//   ....[13]....
        /*01c0*/ 	.word	0xffffffff


	//   ....[14]....
        /*01c4*/ 	.word	0xffffffff


	//   ....[15]....
        /*01c8*/ 	.word	0xffffffff


	//   ....[16]....
        /*01cc*/ 	.word	0xffffffff


	//   ....[17]....
        /*01d0*/ 	.word	0xffffffff


	//   ....[18]....
        /*01d4*/ 	.word	0xffffffff


	//   ....[19]....
        /*01d8*/ 	.word	0xffffffff


	//----- nvinfo : EIATTR_COOP_GROUP_INSTR_OFFSETS
	.align		4
.L_1190:
        /*01dc*/ 	.byte	0x04, 0x28
        /*01de*/ 	.short	(.L_1192 - .L_1191)


	//   ....[0]....
.L_1191:
        /*01e0*/ 	.word	0x00003430


	//   ....[1]....
        /*01e4*/ 	.word	0x00003460


	//   ....[2]....
        /*01e8*/ 	.word	0x00003480


	//   ....[3]....
        /*01ec*/ 	.word	0x000034a0


	//   ....[4]....
        /*01f0*/ 	.word	0x000034c0


	//   ....[5]....
        /*01f4*/ 	.word	0x00003b00


	//   ....[6]....
        /*01f8*/ 	.word	0x00003b20


	//   ....[7]....
        /*01fc*/ 	.word	0x00003b40


	//   ....[8]....
        /*0200*/ 	.word	0x00003b60


	//   ....[9]....
        /*0204*/ 	.word	0x00003b80


	//   ....[10]....
        /*0208*/ 	.word	0x00005620


	//   ....[11]....
        /*020c*/ 	.word	0x00005690


	//   ....[12]....
        /*0210*/ 	.word	0x000056f0


	//   ....[13]....
        /*0214*/ 	.word	0x00005750


	//   ....[14]....
        /*0218*/ 	.word	0x000057b0


	//   ....[15]....
        /*021c*/ 	.word	0x00005e30


	//   ....[16]....
        /*0220*/ 	.word	0x00005e90


	//   ....[17]....
        /*0224*/ 	.word	0x00005ef0


	//   ....[18]....
        /*0228*/ 	.word	0x00005f50


	//   ....[19]....
        /*022c*/ 	.word	0x00005fb0


	//----- nvinfo : EIATTR_EXIT_INSTR_OFFSETS
	.align		4
.L_1192:
        /*0230*/ 	.byte	0x04, 0x1c
        /*0232*/ 	.short	(.L_1194 - .L_1193)


	//   ....[0]....
.L_1193:
        /*0234*/ 	.word	0x00000ed0


	//   ....[1]....
        /*0238*/ 	.word	0x000055d0


	//----- nvinfo : EIATTR_MAX_THREADS
	.align		4
.L_1194:
        /*023c*/ 	.byte	0x04, 0x05
        /*023e*/ 	.short	(.L_1196 - .L_1195)
.L_1195:
        /*0240*/ 	.word	0x00000080
        /*0244*/ 	.word	0x00000001
        /*0248*/ 	.word	0x00000001


	//----- nvinfo : EIATTR_CRS_STACK_SIZE
	.align		4
.L_1196:
        /*024c*/ 	.byte	0x04, 0x1e
        /*024e*/ 	.short	(.L_1198 - .L_1197)
.L_1197:
        /*0250*/ 	.word	0x00000000
.L_1198:


//--------------------- .nv.info._ZN10layer_norm31ln_parallel_residual_fwd_kernelINS_13Kernel_traitsIf13__nv_bfloat16fS2_fjLj1536ELj1ELj4ELj1ELj16ENS_18Kernel_traits_baseILj1536EfS2_fS2_fjLj128EEEEELb0ELb0ELb1EEEvNS_9FwdParamsE --------------------------
	.section	.nv.info._ZN10layer_norm31ln_parallel_residual_fwd_kernelINS_13Kernel_traitsIf13__nv_bfloat16fS2_fjLj1536ELj1ELj4ELj1ELj16ENS_18Kernel_traits_baseILj1536EfS2_fS2_fjLj128EEEEELb0ELb0ELb1EEEvNS_9FwdParamsE,"",@"SHT_CUDA_INFO"
	.sectionflags	@""
	.align	4


	//----- nvinfo : EIATTR_CUDA_API_VERSION
	.align		4
        /*0000*/ 	.byte	0x04, 0x37
        /*0002*/ 	.short	(.L_1200 - .L_1199)
.L_1199:
        /*0004*/ 	.word	0x00000082


	//----- nvinfo : EIATTR_SW2861232_WAR
	.align		4
.L_1200:
        /*0008*/ 	.byte	0x01, 0x35
	.zero		2


	//----- nvinfo : EIATTR_PARAM_CBANK
	.align		4
        /*000c*/ 	.byte	0x04, 0x0a
        /*000e*/ 	.short	(.L_1202 - .L_1201)
	.align		4
.L_1201:
        /*0010*/ 	.word	index@(.nv.constant0._ZN10layer_norm31ln_parallel_residual_fwd_kernelINS_13Kernel_traitsIf13__nv_bfloat16fS2_fjLj1536ELj1ELj4ELj1ELj16ENS_18Kernel_traits_baseILj1536EfS2_fS2_fjLj128EEEEELb0ELb0ELb1EEEvNS_9FwdParamsE)
        /*0014*/ 	.short	0x0160
        /*0016*/ 	.short	0x00e8


	//----- nvinfo : EIATTR_CBANK_PARAM_SIZE
	.align		4
.L_1202:
        /*0018*/ 	.byte	0x03, 0x19
        /*001a*/ 	.short	0x00e8


	//----- nvinfo : EIATTR_KPARAM_INFO
	.align		4
        /*001c*/ 	.byte	0x04, 0x17
        /*001e*/ 	.short	(.L_1204 - .L_1203)
.L_1203:
        /*0020*/ 	.word	0x00000000
        /*0024*/ 	.short	0x0000
        /*0026*/ 	.short	0x0000
        /*0028*/ 	.byte	0x00, 0xf0, 0xa1, 0x03


	//----- nvinfo : EIATTR_MAXREG_COUNT
	.align		4
.L_1204:
        /*002c*/ 	.byte	0x03, 0x1b
        /*002e*/ 	.short	0x00ff


	//----- nvinfo : EIATTR_ANNOTATIONS
	.align		4
        /*0030*/ 	.byte	0x04, 0x55
        /*0032*/ 	.short	(.L_1206 - .L_1205)


	//   ....[0]....
.L_1205:
        /* <DEDUP_REMOVED lines=12> */


	//----- nvinfo : EIATTR_MERCURY_ISA_VERSION
	.align		4
.L_1206:
        /*00e4*/ 	.byte	0x03, 0x5f
        /*00e6*/ 	.short	0x0000


	//----- nvinfo : EIATTR_COOP_GROUP_MASK_REGIDS
	.align		4
        /*00e8*/ 	.byte	0x04, 0x29
        /*00ea*/ 	.short	(.L_1208 - .L_1207)


	//   ....[0]....
.L_1207:
        /*00ec*/ 	.word	0xffffffff


	//   ....[1]....
        /*00f0*/ 	.word	0xffffffff


	//   ....[2]....
        /*00f4*/ 	.word	0xffffffff


	//   ....[3]....
        /*00f8*/ 	.word	0xffffffff


	//   ....[4]....
        /*00fc*/ 	.word	0xffffffff


	//   ....[5]....
        /*0100*/ 	.word	0xffffffff


	//   ....[6]....
        /*0104*/ 	.word	0xffffffff


	//   ....[7]....
        /*0108*/ 	.word	0xffffffff


	//   ....[8]....
        /*010c*/ 	.word	0xffffffff


	//   ....[9]....
        /*0110*/ 	.word	0xffffffff


	//   ....[10]....
        /*0114*/ 	.word	0xffffffff


	//   ....[11]....
        /*0118*/ 	.word	0xffffffff


	//   ....[12]....
        /*011c*/ 	.word	0xffffffff


	//   ....[13]....
        /*0120*/ 	.word	0xffffffff


	//   ....[14]....
        /*0124*/ 	.word	0xffffffff


	//   ....[15]....
        /*0128*/ 	.word	0xffffffff


	//   ....[16]....
        /*012c*/ 	.word	0xffffffff


	//   ....[17]....
        /*0130*/ 	.word	0xffffffff


	//   ....[18]....
        /*0134*/ 	.word	0xffffffff


	//   ....[19]....
        /*0138*/ 	.word	0xffffffff


	//----- nvinfo : EIATTR_COOP_GROUP_INSTR_OFFSETS
	.align		4
.L_1208:
        /*013c*/ 	.byte	0x04, 0x28
        /*013e*/ 	.short	(.L_1210 - .L_1209)


	//   ....[0]....
.L_1209:
        /*0140*/ 	.word	0x00002870


	//   ....[1]....
        /*0144*/ 	.word	0x000028a0


	//   ....[2]....
        /*0148*/ 	.word	0x000028c0


	//   ....[3]....
        /*014c*/ 	.word	0x000028e0


	//   ....[4]....
        /*0150*/ 	.word	0x00002900


	//   ....[5]....
        /*0154*/ 	.word	0x00002f30


	//   ....[6]....
        /*0158*/ 	.word	0x00002f50


	//   ....[7]....
        /*015c*/ 	.word	0x00002f70


	//   ....[8]....
        /*0160*/ 	.word	0x00002f90


	//   ....[9]....
        /*0164*/ 	.word	0x00002fb0


	//   ....[10]....
        /*0168*/ 	.word	0x00004350


	//   ....[11]....
        /*016c*/ 	.word	0x000043b0


	//   ....[12]....
        /*0170*/ 	.word	0x00004410


	//   ....[13]....
        /*0174*/ 	.word	0x00004470


	//   ....[14]....
        /*0178*/ 	.word	0x000044d0


	//   ....[15]....
        /*017c*/ 	.word	0x00004b40


	//   ....[16]....
        /*0180*/ 	.word	0x00004ba0


	//   ....[17]....
        /*0184*/ 	.word	0x00004c00


	//   ....[18]....
        /*0188*/ 	.word	0x00004c60


	//   ....[19]....
        /*018c*/ 	.word	0x00004cc0


	//----- nvinfo : EIATTR_EXIT_INSTR_OFFSETS
	.align		4
.L_1210:
        /*0190*/ 	.byte	0x04, 0x1c
        /*0192*/ 	.short	(.L_1212 - .L_1211)


	//   ....[0]....
.L_1211:
        /*0194*/ 	.word	0x00000600


	//   ....[1]....
        /*0198*/ 	.word	0x00004300


	//----- nvinfo : EIATTR_MAX_THREADS
	.align		4
.L_1212:
        /*019c*/ 	.byte	0x04, 0x05
        /*019e*/ 	.short	(.L_1214 - .L_1213)
.L_1213:
        /*01a0*/ 	.word	0x00000080
        /*01a4*/ 	.word	0x00000001
        /*01a8*/ 	.word	0x00000001


	//----- nvinfo : EIATTR_CRS_STACK_SIZE
	.align		4
.L_1214:
        /*01ac*/ 	.byte	0x04, 0x1e
        /*01ae*/ 	.short	(.L_1216 - .L_1215)
.L_1215:
        /*01b0*/ 	.word	0x00000000
.L_1216:


//--------------------- .nv.info._ZN10layer_norm31ln_parallel_residual_fwd_kernelINS_13Kernel_traitsIf13__nv_bfloat16fS2_fjLj1536ELj1ELj4ELj1ELj16ENS_18Kernel_traits_baseILj1536EfS2_fS2_fjLj128EEEEELb0ELb1ELb0EEEvNS_9FwdParamsE --------------------------
	.section	.nv.info._ZN10layer_norm31ln_parallel_residual_fwd_kernelINS_13Kernel_traitsIf13__nv_bfloat16fS2_fjLj1536ELj1ELj4ELj1ELj16ENS_18Kernel_traits_baseILj1536EfS2_fS2_fjLj128EEEEELb0ELb1ELb0EEEvNS_9FwdParamsE,"",@"SHT_CUDA_INFO"
	.sectionflags	@""
	.align	4


	//----- nvinfo : EIATTR_CUDA_API_VERSION
	.align		4
        /*0000*/ 	.byte	0x04, 0x37
        /*0002*/ 	.short	(.L_1218 - .L_1217)
.L_1217:
        /*0004*/ 	.word	0x00000082


	//----- nvinfo : EIATTR_SW2861232_WAR
	.align		4
.L_1218:
        /*0008*/ 	.byte	0x01, 0x35
	.zero		2


	//----- nvinfo : EIATTR_PARAM_CBANK
	.align		4
        /*000c*/ 	.byte	0x04, 0x0a
        /*000e*/ 	.short	(.L_1220 - .L_1219)
	.align		4
.L_1219:
        /*0010*/ 	.word	index@(.nv.constant0._ZN10layer_norm31ln_parallel_residual_fwd_kernelINS_13Kernel_traitsIf13__nv_bfloat16fS2_fjLj1536ELj1ELj4ELj1ELj16ENS_18Kernel_traits_baseILj1536EfS2_fS2_fjLj128EEEEELb0ELb1ELb0EEEvNS_9FwdParamsE)
        /*0014*/ 	.short	0x0160
        /*0016*/ 	.short	0x00e8


	//----- nvinfo : EIATTR_CBANK_PARAM_SIZE
	.align		4
.L_1220:
        /*0018*/ 	.byte	0x03, 0x19
        /*001a*/ 	.short	0x00e8


	//----- nvinfo : EIATTR_KPARAM_INFO
	.align		4
        /*001c*/ 	.byte	0x04, 0x17
        /*001e*/ 	.short	(.L_1222 - .L_1221)
.L_1221:
        /*0020*/ 	.word	0x00000000
        /*0024*/ 	.short	0x0000
        /*0026*/ 	.short	0x0000
        /*0028*/ 	.byte	0x00, 0xf0, 0xa1, 0x03


	//----- nvinfo : EIATTR_MAXREG_COUNT
	.align		4
.L_1222:
        /*002c*/ 	.byte	0x03, 0x1b
        /*002e*/ 	.short	0x00ff


	//----- nvinfo : EIATTR_MERCURY_ISA_VERSION
	.align		4
        /*0030*/ 	.byte	0x03, 0x5f
        /*0032*/ 	.short	0x0000


	//----- nvinfo : EIATTR_COOP_GROUP_MASK_REGIDS
	.align		4
        /*0034*/ 	.byte	0x04, 0x29
        /*0036*/ 	.short	(.L_1224 - .L_1223)


	//   ....[0]....
.L_1223:
        /*0038*/ 	.word	0xffffffff


	//   ....[1]....
        /*003c*/ 	.word	0xffffffff


	//   ....[2]....
        /*0040*/ 	.word	0xffffffff


	//   ....[3]....
        /*0044*/ 	.word	0xffffffff


	//   ....[4]....
        /*0048*/ 	.word	0xffffffff


	//   ....[5]....
        /*004c*/ 	.word	0xffffffff


	//   ....[6]....
        /*0050*/ 	.word	0xffffffff


	//   ....[7]....
        /*0054*/ 	.word	0xffffffff


	//   ....[8]....
        /*0058*/ 	.word	0xffffffff


	//   ....[9]....
        /*005c*/ 	.word	0xffffffff


	//   ....[10]....
        /*0060*/ 	.word	0xffffffff


	//   ....[11]....
        /*0064*/ 	.word	0xffffffff


	//   ....[12]....
        /*0068*/ 	.word	0xffffffff


	//   ....[13]....
        /*006c*/ 	.word	0xffffffff


	//   ....[14]....
        /*0070*/ 	.word	0xffffffff


	//   ....[15]....
        /*0074*/ 	.word	0xffffffff


	//   ....[16]....
        /*0078*/ 	.word	0xffffffff


	//   ....[17]....
        /*007c*/ 	.word	0xffffffff


	//   ....[18]....
        /*0080*/ 	.word	0xffffffff


	//   ....[19]....
        /*0084*/ 	.word	0xffffffff


	//----- nvinfo : EIATTR_COOP_GROUP_INSTR_OFFSETS
	.align		4
.L_1224:
        /*0088*/ 	.byte	0x04, 0x28
        /*008a*/ 	.short	(.L_1226 - .L_1225)


	//   ....[0]....
.L_1225:
        /*008c*/ 	.word	0x00002d90


	//   ....[1]....
        /*0090*/ 	.word	0x00002dc0


	//   ....[2]....
        /*0094*/ 	.word	0x00002de0


	//   ....[3]....
        /*0098*/ 	.word	0x00002e00


	//   ....[4]....
        /*009c*/ 	.word	0x00002e20


	//   ....[5]....
        /*00a0*/ 	.word	0x00003460


	//   ....[6]....
        /*00a4*/ 	.word	0x00003480


	//   ....[7]....
        /*00a8*/ 	.word	0x000034a0


	//   ....[8]....
        /*00ac*/ 	.word	0x000034c0


	//   ....[9]....
        /*00b0*/ 	.word	0x000034e0


	//   ....[10]....
        /*00b4*/ 	.word	0x000043e0


	//   ....[11]....
        /*00b8*/ 	.word	0x00004450


	//   ....[12]....
        /*00bc*/ 	.word	0x000044b0


	//   ....[13]....
        /*00c0*/ 	.word	0x00004510


	//   ....[14]....
        /*00c4*/ 	.word	0x00004570


	//   ....[15]....
        /*00c8*/ 	.word	0x00004c00


	//   ....[16]....
        /*00cc*/ 	.word	0x00004c60


	//   ....[17]....
        /*00d0*/ 	.word	0x00004cc0


	//   ....[18]....
        /*00d4*/ 	.word	0x00004d20


	//   ....[19]....
        /*00d8*/ 	.word	0x00004d90


	//----- nvinfo : EIATTR_EXIT_INSTR_OFFSETS
	.align		4
.L_1226:
        /*00dc*/ 	.byte	0x04, 0x1c
        /*00de*/ 	.short	(.L_1228 - .L_1227)


	//   ....[0]....
.L_1227:
        /*00e0*/ 	.word	0x00000830


	//   ....[1]....
        /*00e4*/ 	.word	0x00004390


	//----- nvinfo : EIATTR_MAX_THREADS
	.align		4
.L_1228:
        /*00e8*/ 	.byte	0x04, 0x05
        /*00ea*/ 	.short	(.L_1230 - .L_1229)
.L_1229:
        /*00ec*/ 	.word	0x00000080
        /*00f0*/ 	.word	0x00000001
        /*00f4*/ 	.word	0x00000001


	//----- nvinfo : EIATTR_CRS_STACK_SIZE
	.align		4
.L_1230:
        /*00f8*/ 	.byte	0x04, 0x1e
        /*00fa*/ 	.short	(.L_1232 - .L_1231)
.L_1231:
        /*00fc*/ 	.word	0x00000000
.L_1232:


//--------------------- .nv.info._ZN10layer_norm31ln_parallel_residual_fwd_kernelINS_13Kernel_traitsIf13__nv_bfloat16fS2_fjLj1536ELj1ELj4ELj1ELj16ENS_18Kernel_traits_baseILj1536EfS2_fS2_fjLj128EEEEELb0ELb1ELb1EEEvNS_9FwdParamsE --------------------------
	.section	.nv.info._ZN10layer_norm31ln_parallel_residual_fwd_kernelINS_13Kernel_traitsIf13__nv_bfloat16fS2_fjLj1536ELj1ELj4ELj1ELj16ENS_18Kernel_traits_baseILj1536EfS2_fS2_fjLj128EEEEELb0ELb1ELb1EEEvNS_9FwdParamsE,"",@"SHT_CUDA_INFO"
	.sectionflags	@""
	.align	4


	//----- nvinfo : EIATTR_CUDA_API_VERSION
	.align		4
        /*0000*/ 	.byte	0x04, 0x37
        /*0002*/ 	.short	(.L_1234 - .L_1233)
.L_1233:
        /*0004*/ 	.word	0x00000082


	//----- nvinfo : EIATTR_SW2861232_WAR
	.align		4
.L_1234:
        /*0008*/ 	.byte	0x01, 0x35
	.zero		2


	//----- nvinfo : EIATTR_PARAM_CBANK
	.align		4
        /*000c*/ 	.byte	0x04, 0x0a
        /*000e*/ 	.short	(.L_1236 - .L_1235)
	.align		4
.L_1235:
        /*0010*/ 	.word	index@(.nv.constant0._ZN10layer_norm31ln_parallel_residual_fwd_kernelINS_13Kernel_traitsIf13__nv_bfloat16fS2_fjLj1536ELj1ELj4ELj1ELj16ENS_18Kernel_traits_baseILj1536EfS2_fS2_fjLj128EEEEELb0ELb1ELb1EEEvNS_9FwdParamsE)
        /*0014*/ 	.short	0x0160
        /*0016*/ 	.short	0x00e8


	//----- nvinfo : EIATTR_CBANK_PARAM_SIZE
	.align		4
.L_1236:
        /*0018*/ 	.byte	0x03, 0x19
        /*001a*/ 	.short	0x00e8


	//----- nvinfo : EIATTR_KPARAM_INFO
	.align		4
        /*001c*/ 	.byte	0x04, 0x17
        /*001e*/ 	.short	(.L_1238 - .L_1237)
.L_1237:
        /*0020*/ 	.word	0x00000000
        /*0024*/ 	.short	0x0000
        /*0026*/ 	.short	0x0000
        /*0028*/ 	.byte	0x00, 0xf0, 0xa1, 0x03


	//----- nvinfo : EIATTR_MAXREG_COUNT
	.align		4
.L_1238:
        /*002c*/ 	.byte	0x03, 0x1b
        /*002e*/ 	.short	0x00ff


	//----- nvinfo : EIATTR_MERCURY_ISA_VERSION
	.align		4
        /*0030*/ 	.byte	0x03, 0x5f
        /*0032*/ 	.short	0x0000


	//----- nvinfo : EIATTR_COOP_GROUP_MASK_REGIDS
	.align		4
        /*0034*/ 	.byte	0x04, 0x29
        /*0036*/ 	.short	(.L_1240 - .L_1239)


	//   ....[0]....
.L_1239:
        /*0038*/ 	.word	0xffffffff


	//   ....[1]....
        /*003c*/ 	.word	0xffffffff


	//   ....[2]....
        /*0040*/ 	.word	0xffffffff


	//   ....[3]....
        /*0044*/ 	.word	0xffffffff


	//   ....[4]....
        /*0048*/ 	.word	0xffffffff


	//   ....[5]....
        /*004c*/ 	.word	0xffffffff


	//   ....[6]....
        /*0050*/ 	.word	0xffffffff


	//   ....[7]....
        /*0054*/ 	.word	0xffffffff


	//   ....[8]....
        /*0058*/ 	.word	0xffffffff


	//   ....[9]....
        /*005c*/ 	.word	0xffffffff


	//   ....[10]....
        /*0060*/ 	.word	0xffffffff


	//   ....[11]....
        /*0064*/ 	.word	0xffffffff


	//   ....[12]....
        /*0068*/ 	.word	0xffffffff


	//   ....[13]....
        /*006c*/ 	.word	0xffffffff


	//   ....[14]....
        /*0070*/ 	.word	0xffffffff


	//   ....[15]....
        /*0074*/ 	.word	0xffffffff


	//   ....[16]....
        /*0078*/ 	.word	0xffffffff


	//   ....[17]....
        /*007c*/ 	.word	0xffffffff


	//   ....[18]....
        /*0080*/ 	.word	0xffffffff


	//   ....[19]....
        /*0084*/ 	.word	0xffffffff


	//----- nvinfo : EIATTR_COOP_GROUP_INSTR_OFFSETS
	.align		4
.L_1240:
        /*0088*/ 	.byte	0x04, 0x28
        /*008a*/ 	.short	(.L_1242 - .L_1241)


	//   ....[0]....
.L_1241:
        /*008c*/ 	.word	0x00002530


	//   ....[1]....
        /*0090*/ 	.word	0x00002560


	//   ....[2]....
        /*0094*/ 	.word	0x00002580


	//   ....[3]....
        /*0098*/ 	.word	0x000025a0


	//   ....[4]....
        /*009c*/ 	.word	0x000025c0


	//   ....[5]....
        /*00a0*/ 	.word	0x00002bf0


	//   ....[6]....
        /*00a4*/ 	.word	0x00002c10


	//   ....[7]....
        /*00a8*/ 	.word	0x00002c30


	//   ....[8]....
        /*00ac*/ 	.word	0x00002c50


	//   ....[9]....
        /*00b0*/ 	.word	0x00002c70


	//   ....[10]....
        /*00b4*/ 	.word	0x00003990


	//   ....[11]....
        /*00b8*/ 	.word	0x00003a00


	//   ....[12]....
        /*00bc*/ 	.word	0x00003a60


	//   ....[13]....
        /*00c0*/ 	.word	0x00003ac0


	//   ....[14]....
        /*00c4*/ 	.word	0x00003b20


	//   ....[15]....
        /*00c8*/ 	.word	0x00004190


	//   ....[16]....
        /*00cc*/ 	.word	0x000041f0


	//   ....[17]....
        /*00d0*/ 	.word	0x00004250


	//   ....[18]....
        /*00d4*/ 	.word	0x000042b0


	//   ....[19]....
        /*00d8*/ 	.word	0x00004310


	//----- nvinfo : EIATTR_EXIT_INSTR_OFFSETS
	.align		4
.L_1242:
        /*00dc*/ 	.byte	0x04, 0x1c
        /*00de*/ 	.short	(.L_1244 - .L_1243)


	//   ....[0]....
.L_1243:
        /*00e0*/ 	.word	0x00000330


	//   ....[1]....
        /*00e4*/ 	.word	0x00003940


	//----- nvinfo : EIATTR_MAX_THREADS
	.align		4
.L_1244:
        /*00e8*/ 	.byte	0x04, 0x05
        /*00ea*/ 	.short	(.L_1246 - .L_1245)
.L_1245:
        /*00ec*/ 	.word	0x00000080
        /*00f0*/ 	.word	0x00000001
        /*00f4*/ 	.word	0x00000001


	//----- nvinfo : EIATTR_CRS_STACK_SIZE
	.align		4
.L_1246:
        /*00f8*/ 	.byte	0x04, 0x1e
        /*00fa*/ 	.short	(.L_1248 - .L_1247)
.L_1247:
        /*00fc*/ 	.word	0x00000000
.L_1248:


//--------------------- .nv.info._ZN10layer_norm31ln_parallel_residual_fwd_kernelINS_13Kernel_traitsIf13__nv_bfloat16fS2_fjLj1536ELj1ELj4ELj1ELj16ENS_18Kernel_traits_baseILj1536EfS2_fS2_fjLj128EEEEELb1ELb0ELb0EEEvNS_9FwdParamsE --------------------------
	.section	.nv.info._ZN10layer_norm31ln_parallel_residual_fwd_kernelINS_13Kernel_traitsIf13__nv_bfloat16fS2_fjLj1536ELj1ELj4ELj1ELj16ENS_18Kernel_traits_baseILj1536EfS2_fS2_fjLj128EEEEELb1ELb0ELb0EEEvNS_9FwdParamsE,"",@"SHT_CUDA_INFO"
	.sectionflags	@""
	.align	4


	//----- nvinfo : EIATTR_CUDA_API_VERSION
	.align		4
        /*0000*/ 	.byte	0x04, 0x37
        /*0002*/ 	.short	(.L_1250 - .L_1249)
.L_1249:
        /*0004*/ 	.word	0x00000082


	//----- nvinfo : EIATTR_SW2861232_WAR
	.align		4
.L_1250:
        /*0008*/ 	.byte	0x01, 0x35
	.zero		2


	//----- nvinfo : EIATTR_PARAM_CBANK
	.align		4
        /*000c*/ 	.byte	0x04, 0x0a
        /*000e*/ 	.short	(.L_1252 - .L_1251)
	.align		4
.L_1251:
        /*0010*/ 	.word	index@(.nv.constant0._ZN10layer_norm31ln_parallel_residual_fwd_kernelINS_13Kernel_traitsIf13__nv_bfloat16fS2_fjLj1536ELj1ELj4ELj1ELj16ENS_18Kernel_traits_baseILj1536EfS2_fS2_fjLj128EEEEELb1ELb0ELb0EEEvNS_9FwdParamsE)
        /*0014*/ 	.short	0x0160
        /*0016*/ 	.short	0x00e8


	//----- nvinfo : EIATTR_CBANK_PARAM_SIZE
	.align		4
.L_1252:
        /*0018*/ 	.byte	0x03, 0x19
        /*001a*/ 	.short	0x00e8


	//----- nvinfo : EIATTR_KPARAM_INFO
	.align		4
        /*001c*/ 	.byte	0x04, 0x17
        /*001e*/ 	.short	(.L_1254 - .L_1253)
.L_1253:
        /*0020*/ 	.word	0x00000000
        /*0024*/ 	.short	0x0000
        /*0026*/ 	.short	0x0000
        /*0028*/ 	.byte	0x00, 0xf0, 0xa1, 0x03


	//----- nvinfo : EIATTR_MAXREG_COUNT
	.align		4
.L_1254:
        /*002c*/ 	.byte	0x03, 0x1b
        /*002e*/ 	.short	0x00ff


	//----- nvinfo : EIATTR_ANNOTATIONS
	.align		4
        /*0030*/ 	.byte	0x04, 0x55
        /*0032*/ 	.short	(.L_1256 - .L_1255)


	//   ....[0]....
.L_1255:
        /* <DEDUP_REMOVED lines=31> */


	//----- nvinfo : EIATTR_MERCURY_ISA_VERSION
	.align		4
.L_1256:
        /*0214*/ 	.byte	0x03, 0x5f
        /*0216*/ 	.short	0x0000


	//----- nvinfo : EIATTR_COOP_GROUP_MASK_REGIDS
	.align		4
        /*0218*/ 	.byte	0x04, 0x29
        /*021a*/ 	.short	(.L_1258 - .L_1257)


	//   ....[0]....
.L_1257:
        /*021c*/ 	.word	0xffffffff


	//   ....[1]....
        /*0220*/ 	.word	0xffffffff


	//   ....[2]....
        /*0224*/ 	.word	0xffffffff


	//   ....[3]....
        /*0228*/ 	.word	0xffffffff


	//   ....[4]....
        /*022c*/ 	.word	0xffffffff


	//   ....[5]....
        /*0230*/ 	.word	0xffffffff


	//   ....[6]....
        /*0234*/ 	.word	0xffffffff


	//   ....[7]....
        /*0238*/ 	.word	0xffffffff


	//   ....[8]....
        /*023c*/ 	.word	0xffffffff


	//   ....[9]....
        /*0240*/ 	.word	0xffffffff


	//   ....[10]....
        /*0244*/ 	.word	0xffffffff


	//   ....[11]....
        /*0248*/ 	.word	0xffffffff


	//   ....[12]....
        /*024c*/ 	.word	0xffffffff


	//   ....[13]....
        /*0250*/ 	.word	0xffffffff


	//   ....[14]....
        /*0254*/ 	.word	0xffffffff


	//   ....[15]....
        /*0258*/ 	.word	0xffffffff


	//   ....[16]....
        /*025c*/ 	.word	0xffffffff


	//   ....[17]....
        /*0260*/ 	.word	0xffffffff


	//   ....[18]....
        /*0264*/ 	.word	0xffffffff


	//   ....[19]....
        /*0268*/ 	.word	0xffffffff


	//----- nvinfo : EIATTR_COOP_GROUP_INSTR_OFFSETS
	.align		4
.L_1258:
        /*026c*/ 	.byte	0x04, 0x28
        /*026e*/ 	.short	(.L_1260 - .L_1259)


	//   ....[0]....
.L_1259:
        /*0270*/ 	.word	0x000235f0


	//   ....[1]....
        /*0274*/ 	.word	0x00023620


	//   ....[2]....
        /*0278*/ 	.word	0x00023650


	//   ....[3]....
        /*027c*/ 	.word	0x00023670


	//   ....[4]....
        /*0280*/ 	.word	0x00023690


	//   ....[5]....
        /*0284*/ 	.word	0x00023cd0


	//   ....[6]....
        /*0288*/ 	.word	0x00023cf0


	//   ....[7]....
        /*028c*/ 	.word	0x00023d10


	//   ....[8]....
        /*0290*/ 	.word	0x00023d30


	//   ....[9]....
        /*0294*/ 	.word	0x00023d50


	//   ....[10]....
        /*0298*/ 	.word	0x00025440


	//   ....[11]....
        /*029c*/ 	.word	0x000254b0


	//   ....[12]....
        /*02a0*/ 	.word	0x00025520


	//   ....[13]....
        /*02a4*/ 	.word	0x00025590


	//   ....[14]....
        /*02a8*/ 	.word	0x00025600


	//   ....[15]....
        /*02ac*/ 	.word	0x00025c90


	//   ....[16]....
        /*02b0*/ 	.word	0x00025cf0


	//   ....[17]....
        /*02b4*/ 	.word	0x00025d50


	//   ....[18]....
        /*02b8*/ 	.word	0x00025db0


	//   ....[19]....
        /*02bc*/ 	.word	0x00025e10


	//----- nvinfo : EIATTR_EXIT_INSTR_OFFSETS
	.align		4
.L_1260:
        /*02c0*/ 	.byte	0x04, 0x1c
        /*02c2*/ 	.short	(.L_1262 - .L_1261)


	//   ....[0]....
.L_1261:
        /*02c4*/ 	.word	0x00001470


	//   ....[1]....
        /*02c8*/ 	.word	0x000253e0


	//----- nvinfo : EIATTR_MAX_THREADS
	.align		4
.L_1262:
        /*02cc*/ 	.byte	0x04, 0x05
        /*02ce*/ 	.short	(.L_1264 - .L_1263)
.L_1263:
        /*02d0*/ 	.word	0x00000080
        /*02d4*/ 	.word	0x00000001
        /*02d8*/ 	.word	0x00000001


	//----- nvinfo : EIATTR_CRS_STACK_SIZE
	.align		4
.L_1264:
        /*02dc*/ 	.byte	0x04, 0x1e
        /*02de*/ 	.short	(.L_1266 - .L_1265)
.L_1265:
        /*02e0*/ 	.word	0x00000000
.L_1266:


//--------------------- .nv.info._ZN10layer_norm31ln_parallel_residual_fwd_kernelINS_13Kernel_traitsIf13__nv_bfloat16fS2_fjLj1536ELj1ELj4ELj1ELj16ENS_18Kernel_traits_baseILj1536EfS2_fS2_fjLj128EEEEELb1ELb0ELb1EEEvNS_9FwdParamsE --------------------------
	.section	.nv.info._ZN10layer_norm31ln_parallel_residual_fwd_kernelINS_13Kernel_traitsIf13__nv_bfloat16fS2_fjLj1536ELj1ELj4ELj1ELj16ENS_18Kernel_traits_baseILj1536EfS2_fS2_fjLj128EEEEELb1ELb0ELb1EEEvNS_9FwdParamsE,"",@"SHT_CUDA_INFO"
	.sectionflags	@""
	.align	4


	//----- nvinfo : EIATTR_CUDA_API_VERSION
	.align		4
        /*0000*/ 	.byte	0x04, 0x37
        /*0002*/ 	.short	(.L_1268 - .L_1267)
.L_1267:
        /*0004*/ 	.word	0x00000082


	//----- nvinfo : EIATTR_SW2861232_WAR
	.align		4
.L_1268:
        /*0008*/ 	.byte	0x01, 0x35
	.zero		2


	//----- nvinfo : EIATTR_PARAM_CBANK
	.align		4
        /*000c*/ 	.byte	0x04, 0x0a
        /*000e*/ 	.short	(.L_1270 - .L_1269)
	.align		4
.L_1269:
        /*0010*/ 	.word	index@(.nv.constant0._ZN10layer_norm31ln_parallel_residual_fwd_kernelINS_13Kernel_traitsIf13__nv_bfloat16fS2_fjLj1536ELj1ELj4ELj1ELj16ENS_18Kernel_traits_baseILj1536EfS2_fS2_fjLj128EEEEELb1ELb0ELb1EEEvNS_9FwdParamsE)
        /*0014*/ 	.short	0x0160
        /*0016*/ 	.short	0x00e8


	//----- nvinfo : EIATTR_CBANK_PARAM_SIZE
	.align		4
.L_1270:
        /*0018*/ 	.byte	0x03, 0x19
        /*001a*/ 	.short	0x00e8


	//----- nvinfo : EIATTR_KPARAM_INFO
	.align		4
        /*001c*/ 	.byte	0x04, 0x17
        /*001e*/ 	.short	(.L_1272 - .L_1271)
.L_1271:
        /*0020*/ 	.word	0x00000000
        /*0024*/ 	.short	0x0000
        /*0026*/ 	.short	0x0000
        /*0028*/ 	.byte	0x00, 0xf0, 0xa1, 0x03


	//----- nvinfo : EIATTR_MAXREG_COUNT
	.align		4
.L_1272:
        /*002c*/ 	.byte	0x03, 0x1b
        /*002e*/ 	.short	0x00ff


	//----- nvinfo : EIATTR_ANNOTATIONS
	.align		4
        /*0030*/ 	.byte	0x04, 0x55
        /*0032*/ 	.short	(.L_1274 - .L_1273)


	//   ....[0]....
.L_1273:
        /* <DEDUP_REMOVED lines=28> */


	//----- nvinfo : EIATTR_MERCURY_ISA_VERSION
	.align		4
.L_1274:
        /*01e4*/ 	.byte	0x03, 0x5f
        /*01e6*/ 	.short	0x0000


	//----- nvinfo : EIATTR_COOP_GROUP_MASK_REGIDS
	.align		4
        /*01e8*/ 	.byte	0x04, 0x29
        /*01ea*/ 	.short	(.L_1276 - .L_1275)


	//   ....[0]....
.L_1275:
        /*01ec*/ 	.word	0xffffffff


	//   ....[1]....
        /*01f0*/ 	.word	0xffffffff


	//   ....[2]....
        /*01f4*/ 	.word	0xffffffff


	//   ....[3]....
        /*01f8*/ 	.word	0xffffffff


	//   ....[4]....
        /*01fc*/ 	.word	0xffffffff


	//   ....[5]....
        /*0200*/ 	.word	0xffffffff


	//   ....[6]....
        /*0204*/ 	.word	0xffffffff


	//   ....[7]....
        /*0208*/ 	.word	0xffffffff


	//   ....[8]....
        /*020c*/ 	.word	0xffffffff


	//   ....[9]....
        /*0210*/ 	.word	0xffffffff


	//   ....[10]....
        /*0214*/ 	.word	0xffffffff


	//   ....[11]....
        /*0218*/ 	.word	0xffffffff


	//   ....[12]....
        /*021c*/ 	.word	0xffffffff


	//   ....[13]....
        /*0220*/ 	.word	0xffffffff


	//   ....[14]....
        /*0224*/ 	.word	0xffffffff


	//   ....[15]....
        /*0228*/ 	.word	0xffffffff


	//   ....[16]....
        /*022c*/ 	.word	0xffffffff


	//   ....[17]....
        /*0230*/ 	.word	0xffffffff


	//   ....[18]....
        /*0234*/ 	.word	0xffffffff


	//   ....[19]....
        /*0238*/ 	.word	0xffffffff


	//----- nvinfo : EIATTR_COOP_GROUP_INSTR_OFFSETS
	.align		4
.L_1276:
        /*023c*/ 	.byte	0x04, 0x28
        /*023e*/ 	.short	(.L_1278 - .L_1277)


	//   ....[0]....
.L_1277:
        /*0240*/ 	.word	0x000231e0


	//   ....[1]....
        /*0244*/ 	.word	0x00023210


	//   ....[2]....
        /*0248*/ 	.word	0x00023230


	//   ....[3]....
        /*024c*/ 	.word	0x00023250


	//   ....[4]....
        /*0250*/ 	.word	0x00023270


	//   ....[5]....
        /*0254*/ 	.word	0x000238a0


	//   ....[6]....
        /*0258*/ 	.word	0x000238c0


	//   ....[7]....
        /*025c*/ 	.word	0x000238e0


	//   ....[8]....
        /*0260*/ 	.word	0x00023900


	//   ....[9]....
        /*0264*/ 	.word	0x00023920


	//   ....[10]....
        /*0268*/ 	.word	0x00024e10


	//   ....[11]....
        /*026c*/ 	.word	0x00024e70


	//   ....[12]....
        /*0270*/ 	.word	0x00024ed0


	//   ....[13]....
        /*0274*/ 	.word	0x00024f30


	//   ....[14]....
        /*0278*/ 	.word	0x00024f90


	//   ....[15]....
        /*027c*/ 	.word	0x00025600


	//   ....[16]....
        /*0280*/ 	.word	0x00025660


	//   ....[17]....
        /*0284*/ 	.word	0x000256c0


	//   ....[18]....
        /*0288*/ 	.word	0x00025720


	//   ....[19]....
        /*028c*/ 	.word	0x00025780


	//----- nvinfo : EIATTR_EXIT_INSTR_OFFSETS
	.align		4
.L_1278:
        /*0290*/ 	.byte	0x04, 0x1c
        /*0292*/ 	.short	(.L_1280 - .L_1279)


	//   ....[0]....
.L_1279:
        /*0294*/ 	.word	0x00000a60


	//   ....[1]....
        /*0298*/ 	.word	0x00024dc0


	//----- nvinfo : EIATTR_MAX_THREADS
	.align		4
.L_1280:
        /*029c*/ 	.byte	0x04, 0x05
        /*029e*/ 	.short	(.L_1282 - .L_1281)
.L_1281:
        /*02a0*/ 	.word	0x00000080
        /*02a4*/ 	.word	0x00000001
        /*02a8*/ 	.word	0x00000001


	//----- nvinfo : EIATTR_CRS_STACK_SIZE
	.align		4
.L_1282:
        /*02ac*/ 	.byte	0x04, 0x1e
        /*02ae*/ 	.short	(.L_1284 - .L_1283)
.L_1283:
        /*02b0*/ 	.word	0x00000000
.L_1284:


//--------------------- .nv.info._ZN10layer_norm31ln_parallel_residual_fwd_kernelINS_13Kernel_traitsIf13__nv_bfloat16fS2_fjLj1536ELj1ELj4ELj1ELj16ENS_18Kernel_traits_baseILj1536EfS2_fS2_fjLj128EEEEELb1ELb1ELb0EEEvNS_9FwdParamsE --------------------------
	.section	.nv.info._ZN10layer_norm31ln_parallel_residual_fwd_kernelINS_13Kernel_traitsIf13__nv_bfloat16fS2_fjLj1536ELj1ELj4ELj1ELj16ENS_18Kernel_traits_baseILj1536EfS2_fS2_fjLj128EEEEELb1ELb1ELb0EEEvNS_9FwdParamsE,"",@"SHT_CUDA_INFO"
	.sectionflags	@""
	.align	4


	//----- nvinfo : EIATTR_CUDA_API_VERSION
	.align		4
        /*0000*/ 	.byte	0x04, 0x37
        /*0002*/ 	.short	(.L_1286 - .L_1285)
.L_1285:
        /*0004*/ 	.word	0x00000082


	//----- nvinfo : EIATTR_SW2861232_WAR
	.align		4
.L_1286:
        /*0008*/ 	.byte	0x01, 0x35
	.zero		2


	//----- nvinfo : EIATTR_PARAM_CBANK
	.align		4
        /*000c*/ 	.byte	0x04, 0x0a
        /*000e*/ 	.short	(.L_1288 - .L_1287)
	.align		4
.L_1287:
        /*0010*/ 	.word	index@(.nv.constant0._ZN10layer_norm31ln_parallel_residual_fwd_kernelINS_13Kernel_traitsIf13__nv_bfloat16fS2_fjLj1536ELj1ELj4ELj1ELj16ENS_18Kernel_traits_baseILj1536EfS2_fS2_fjLj128EEEEELb1ELb1ELb0EEEvNS_9FwdParamsE)
        /*0014*/ 	.short	0x0160
        /*0016*/ 	.short	0x00e8


	//----- nvinfo : EIATTR_CBANK_PARAM_SIZE
	.align		4
.L_1288:
        /*0018*/ 	.byte	0x03, 0x19
        /*001a*/ 	.short	0x00e8


	//----- nvinfo : EIATTR_KPARAM_INFO
	.align		4
        /*001c*/ 	.byte	0x04, 0x17
        /*001e*/ 	.short	(.L_1290 - .L_1289)
.L_1289:
        /*0020*/ 	.word	0x00000000
        /*0024*/ 	.short	0x0000
        /*0026*/ 	.short	0x0000
        /*0028*/ 	.byte	0x00, 0xf0, 0xa1, 0x03


	//----- nvinfo : EIATTR_MAXREG_COUNT
	.align		4
.L_1290:
        /*002c*/ 	.byte	0x03, 0x1b
        /*002e*/ 	.short	0x00ff


	//----- nvinfo : EIATTR_MERCURY_ISA_VERSION
	.align		4
        /*0030*/ 	.byte	0x03, 0x5f
        /*0032*/ 	.short	0x0000


	//----- nvinfo : EIATTR_COOP_GROUP_MASK_REGIDS
	.align		4
        /*0034*/ 	.byte	0x04, 0x29
        /*0036*/ 	.short	(.L_1292 - .L_1291)


	//   ....[0]....
.L_1291:
        /*0038*/ 	.word	0xffffffff


	//   ....[1]....
        /*003c*/ 	.word	0xffffffff


	//   ....[2]....
        /*0040*/ 	.word	0xffffffff


	//   ....[3]....
        /*0044*/ 	.word	0xffffffff


	//   ....[4]....
        /*0048*/ 	.word	0xffffffff


	//   ....[5]....
        /*004c*/ 	.word	0xffffffff


	//   ....[6]....
        /*0050*/ 	.word	0xffffffff


	//   ....[7]....
        /*0054*/ 	.word	0xffffffff


	//   ....[8]....
        /*0058*/ 	.word	0xffffffff


	//   ....[9]....
        /*005c*/ 	.word	0xffffffff


	//   ....[10]....
        /*0060*/ 	.word	0xffffffff


	//   ....[11]....
        /*0064*/ 	.word	0xffffffff


	//   ....[12]....
        /*0068*/ 	.word	0xffffffff


	//   ....[13]....
        /*006c*/ 	.word	0xffffffff


	//   ....[14]....
        /*0070*/ 	.word	0xffffffff


	//   ....[15]....
        /*0074*/ 	.word	0xffffffff


	//   ....[16]....
        /*0078*/ 	.word	0xffffffff


	//   ....[17]....
        /*007c*/ 	.word	0xffffffff


	//   ....[18]....
        /*0080*/ 	.word	0xffffffff


	//   ....[19]....
        /*0084*/ 	.word	0xffffffff


	//----- nvinfo : EIATTR_COOP_GROUP_INSTR_OFFSETS
	.align		4
.L_1292:
        /*0088*/ 	.byte	0x04, 0x28
        /*008a*/ 	.short	(.L_1294 - .L_1293)


	//   ....[0]....
.L_1293:
        /*008c*/ 	.word	0x000237c0


	//   ....[1]....
        /*0090*/ 	.word	0x000237f0


	//   ....[2]....
        /*0094*/ 	.word	0x00023820


	//   ....[3]....
        /*0098*/ 	.word	0x00023840


	//   ....[4]....
        /*009c*/ 	.word	0x00023860


	//   ....[5]....
        /*00a0*/ 	.word	0x00023ea0


	//   ....[6]....
        /*00a4*/ 	.word	0x00023ec0


	//   ....[7]....
        /*00a8*/ 	.word	0x00023ee0


	//   ....[8]....
        /*00ac*/ 	.word	0x00023f00


	//   ....[9]....
        /*00b0*/ 	.word	0x00023f20


	//   ....[10]....
        /*00b4*/ 	.word	0x00024e30


	//   ....[11]....
        /*00b8*/ 	.word	0x00024ea0


	//   ....[12]....
        /*00bc*/ 	.word	0x00024f00


	//   ....[13]....
        /*00c0*/ 	.word	0x00024f60


	//   ....[14]....
        /*00c4*/ 	.word	0x00024fc0


	//   ....[15]....
        /*00c8*/ 	.word	0x00025650


	//   ....[16]....
        /*00cc*/ 	.word	0x000256b0


	//   ....[17]....
        /*00d0*/ 	.word	0x00025710


	//   ....[18]....
        /*00d4*/ 	.word	0x00025770


	//   ....[19]....
        /*00d8*/ 	.word	0x000257e0


	//----- nvinfo : EIATTR_EXIT_INSTR_OFFSETS
	.align		4
.L_1294:
        /*00dc*/ 	.byte	0x04, 0x1c
        /*00de*/ 	.short	(.L_1296 - .L_1295)


	//   ....[0]....
.L_1295:
        /*00e0*/ 	.word	0x00000ce0


	//   ....[1]....
        /*00e4*/ 	.word	0x00024de0


	//----- nvinfo : EIATTR_MAX_THREADS
	.align		4
.L_1296:
        /*00e8*/ 	.byte	0x04, 0x05
        /*00ea*/ 	.short	(.L_1298 - .L_1297)
.L_1297:
        /*00ec*/ 	.word	0x00000080
        /*00f0*/ 	.word	0x00000001
        /*00f4*/ 	.word	0x00000001


	//----- nvinfo : EIATTR_CRS_STACK_SIZE
	.align		4
.L_1298:
        /*00f8*/ 	.byte	0x04, 0x1e
        /*00fa*/ 	.short	(.L_1300 - .L_1299)
.L_1299:
        /*00fc*/ 	.word	0x00000000
.L_1300:


//--------------------- .nv.info._ZN10layer_norm31ln_parallel_residual_fwd_kernelINS_13Kernel_traitsIf13__nv_bfloat16fS2_fjLj1536ELj1ELj4ELj1ELj16ENS_18Kernel_traits_baseILj1536EfS2_fS2_fjLj128EEEEELb1ELb1ELb1EEEvNS_9FwdParamsE --------------------------
	.section	.nv.info._ZN10layer_norm31ln_parallel_residual_fwd_kernelINS_13Kernel_traitsIf13__nv_bfloat16fS2_fjLj1536ELj1ELj4ELj1ELj16ENS_18Kernel_traits_baseILj1536EfS2_fS2_fjLj128EEEEELb1ELb1ELb1EEEvNS_9FwdParamsE,"",@"SHT_CUDA_INFO"
	.sectionflags	@""
	.align	4


	//----- nvinfo : EIATTR_CUDA_API_VERSION
	.align		4
        /*0000*/ 	.byte	0x04, 0x37
        /*0002*/ 	.short	(.L_1302 - .L_1301)
.L_1301:
        /*0004*/ 	.word	0x00000082


	//----- nvinfo : EIATTR_SW2861232_WAR
	.align		4
.L_1302:
        /*0008*/ 	.byte	0x01, 0x35
	.zero		2


	//----- nvinfo : EIATTR_PARAM_CBANK
	.align		4
        /*000c*/ 	.byte	0x04, 0x0a
        /*000e*/ 	.short	(.L_1304 - .L_1303)
	.align		4
.L_1303:
        /*0010*/ 	.word	index@(.nv.constant0._ZN10layer_norm31ln_parallel_residual_fwd_kernelINS_13Kernel_traitsIf13__nv_bfloat16fS2_fjLj1536ELj1ELj4ELj1ELj16ENS_18Kernel_traits_baseILj1536EfS2_fS2_fjLj128EEEEELb1ELb1ELb1EEEvNS_9FwdParamsE)
        /*0014*/ 	.short	0x0160
        /*0016*/ 	.short	0x00e8


	//----- nvinfo : EIATTR_CBANK_PARAM_SIZE
	.align		4
.L_1304:
        /*0018*/ 	.byte	0x03, 0x19
        /*001a*/ 	.short	0x00e8


	//----- nvinfo : EIATTR_KPARAM_INFO
	.align		4
        /*001c*/ 	.byte	0x04, 0x17
        /*001e*/ 	.short	(.L_1306 - .L_1305)
.L_1305:
        /*0020*/ 	.word	0x00000000
        /*0024*/ 	.short	0x0000
        /*0026*/ 	.short	0x0000
        /*0028*/ 	.byte	0x00, 0xf0, 0xa1, 0x03


	//----- nvinfo : EIATTR_MAXREG_COUNT
	.align		4
.L_1306:
        /*002c*/ 	.byte	0x03, 0x1b
        /*002e*/ 	.short	0x00ff


	//----- nvinfo : EIATTR_MERCURY_ISA_VERSION
	.align		4
        /*0030*/ 	.byte	0x03, 0x5f
        /*0032*/ 	.short	0x0000


	//----- nvinfo : EIATTR_COOP_GROUP_MASK_REGIDS
	.align		4
        /*0034*/ 	.byte	0x04, 0x29
        /*0036*/ 	.short	(.L_1308 - .L_1307)


	//   ....[0]....
.L_1307:
        /*0038*/ 	.word	0xffffffff


	//   ....[1]....
        /*003c*/ 	.word	0xffffffff


	//   ....[2]....
        /*0040*/ 	.word	0xffffffff


	//   ....[3]....
        /*0044*/ 	.word	0xffffffff


	//   ....[4]....
        /*0048*/ 	.word	0xffffffff


	//   ....[5]....
        /*004c*/ 	.word	0xffffffff


	//   ....[6]....
        /*0050*/ 	.word	0xffffffff


	//   ....[7]....
        /*0054*/ 	.word	0xffffffff


	//   ....[8]....
        /*0058*/ 	.word	0xffffffff


	//   ....[9]....
        /*005c*/ 	.word	0xffffffff


	//   ....[10]....
        /*0060*/ 	.word	0xffffffff


	//   ....[11]....
        /*0064*/ 	.word	0xffffffff


	//   ....[12]....
        /*0068*/ 	.word	0xffffffff


	//   ....[13]....
        /*006c*/ 	.word	0xffffffff


	//   ....[14]....
        /*0070*/ 	.word	0xffffffff


	//   ....[15]....
        /*0074*/ 	.word	0xffffffff


	//   ....[16]....
        /*0078*/ 	.word	0xffffffff


	//   ....[17]....
        /*007c*/ 	.word	0xffffffff


	//   ....[18]....
        /*0080*/ 	.word	0xffffffff


	//   ....[19]....
        /*0084*/ 	.word	0xffffffff


	//----- nvinfo : EIATTR_COOP_GROUP_INSTR_OFFSETS
	.align		4
.L_1308:
        /*0088*/ 	.byte	0x04, 0x28
        /*008a*/ 	.short	(.L_1310 - .L_1309)


	//   ....[0]....
.L_1309:
        /*008c*/ 	.word	0x00022c60


	//   ....[1]....
        /*0090*/ 	.word	0x00022c90


	//   ....[2]....
        /*0094*/ 	.word	0x00022cb0


	//   ....[3]....
        /*0098*/ 	.word	0x00022cd0


	//   ....[4]....
        /*009c*/ 	.word	0x00022cf0


	//   ....[5]....
        /*00a0*/ 	.word	0x00023320


	//   ....[6]....
        /*00a4*/ 	.word	0x00023340


	//   ....[7]....
        /*00a8*/ 	.word	0x00023360


	//   ....[8]....
        /*00ac*/ 	.word	0x00023380


	//   ....[9]....
        /*00b0*/ 	.word	0x000233a0


	//   ....[10]....
        /*00b4*/ 	.word	0x000240a0


	//   ....[11]....
        /*00b8*/ 	.word	0x00024110


	//   ....[12]....
        /*00bc*/ 	.word	0x00024170


	//   ....[13]....
        /*00c0*/ 	.word	0x000241d0


	//   ....[14]....
        /*00c4*/ 	.word	0x00024230


	//   ....[15]....
        /*00c8*/ 	.word	0x000248a0


	//   ....[16]....
        /*00cc*/ 	.word	0x00024900


	//   ....[17]....
        /*00d0*/ 	.word	0x00024960


	//   ....[18]....
        /*00d4*/ 	.word	0x000249c0


	//   ....[19]....
        /*00d8*/ 	.word	0x00024a20


	//----- nvinfo : EIATTR_EXIT_INSTR_OFFSETS
	.align		4
.L_1310:
        /*00dc*/ 	.byte	0x04, 0x1c
        /*00de*/ 	.short	(.L_1312 - .L_1311)


	//   ....[0]....
.L_1311:
        /*00e0*/ 	.word	0x000003d0


	//   ....[1]....
        /*00e4*/ 	.word	0x00024050


	//----- nvinfo : EIATTR_MAX_THREADS
	.align		4
.L_1312:
        /*00e8*/ 	.byte	0x04, 0x05
        /*00ea*/ 	.short	(.L_1314 - .L_1313)
.L_1313:
        /*00ec*/ 	.word	0x00000080
        /*00f0*/ 	.word	0x00000001
        /*00f4*/ 	.word	0x00000001


	//----- nvinfo : EIATTR_CRS_STACK_SIZE
	.align		4
.L_1314:
        /*00f8*/ 	.byte	0x04, 0x1e
        /*00fa*/ 	.short	(.L_1316 - .L_1315)
.L_1315:
        /*00fc*/ 	.word	0x00000000
.L_1316:


//--------------------- .nv.info._ZN10layer_norm31ln_parallel_residual_fwd_kernelINS_13Kernel_traitsIf6__halfS2_S2_fjLj1536ELj1ELj4ELj1ELj16ENS_18Kernel_traits_baseILj1536EfS2_S2_S2_fjLj128EEEEELb0ELb0ELb0EEEvNS_9FwdParamsE --------------------------
	.section	.nv.info._ZN10layer_norm31ln_parallel_residual_fwd_kernelINS_13Kernel_traitsIf6__halfS2_S2_fjLj1536ELj1ELj4ELj1ELj16ENS_18Kernel_traits_baseILj1536EfS2_S2_S2_fjLj128EEEEELb0ELb0ELb0EEEvNS_9FwdParamsE,"",@"SHT_CUDA_INFO"
	.sectionflags	@""
	.align	4


	//----- nvinfo : EIATTR_CUDA_API_VERSION
	.align		4
        /*0000*/ 	.byte	0x04, 0x37
        /*0002*/ 	.short	(.L_1318 - .L_1317)
.L_1317:
        /*0004*/ 	.word	0x00000082


	//----- nvinfo : EIATTR_SW2861232_WAR
	.align		4
.L_1318:
        /*0008*/ 	.byte	0x01, 0x35
	.zero		2


	//----- nvinfo : EIATTR_PARAM_CBANK
	.align		4
        /*000c*/ 	.byte	0x04, 0x0a
        /*000e*/ 	.short	(.L_1320 - .L_1319)
	.align		4
.L_1319:
        /*0010*/ 	.word	index@(.nv.constant0._ZN10layer_norm31ln_parallel_residual_fwd_kernelINS_13Kernel_traitsIf6__halfS2_S2_fjLj1536ELj1ELj4ELj1ELj16ENS_18Kernel_traits_baseILj1536EfS2_S2_S2_fjLj128EEEEELb0ELb0ELb0EEEvNS_9FwdParamsE)
        /*0014*/ 	.short	0x0160
        /*0016*/ 	.short	0x00e8


	//----- nvinfo : EIATTR_CBANK_PARAM_SIZE
	.align		4
.L_1320:
        /*0018*/ 	.byte	0x03, 0x19
        /*001a*/ 	.short	0x00e8


	//----- nvinfo : EIATTR_KPARAM_INFO
	.align		4
        /*001c*/ 	.byte	0x04, 0x17
        /*001e*/ 	.short	(.L_1322 - .L_1321)
.L_1321:
        /*0020*/ 	.word	0x00000000
        /*0024*/ 	.short	0x0000
        /*0026*/ 	.short	0x0000
        /*0028*/ 	.byte	0x00, 0xf0, 0xa1, 0x03


	//----- nvinfo : EIATTR_MAXREG_COUNT
	.align		4
.L_1322:
        /*002c*/ 	.byte	0x03, 0x1b
        /*002e*/ 	.short	0x00ff


	//----- nvinfo : EIATTR_ANNOTATIONS
	.align		4
        /*0030*/ 	.byte	0x04, 0x55
        /*0032*/ 	.short	(.L_1324 - .L_1323)


	//   ....[0]....
.L_1323:
        /* <DEDUP_REMOVED lines=16> */


	//----- nvinfo : EIATTR_MERCURY_ISA_VERSION
	.align		4
.L_1324:
        /*0124*/ 	.byte	0x03, 0x5f
        /*0126*/ 	.short	0x0000


	//----- nvinfo : EIATTR_COOP_GROUP_MASK_REGIDS
	.align		4
        /*0128*/ 	.byte	0x04, 0x29
        /*012a*/ 	.short	(.L_1326 - .L_1325)


	//   ....[0]....
.L_1325:
        /*012c*/ 	.word	0xffffffff


	//   ....[1]....
        /*0130*/ 	.word	0xffffffff


	//   ....[2]....
        /*0134*/ 	.word	0xffffffff


	//   ....[3]....
        /*0138*/ 	.word	0xffffffff


	//   ....[4]....
        /*013c*/ 	.word	0xffffffff


	//   ....[5]....
        /*0140*/ 	.word	0xffffffff


	//   ....[6]....
        /*0144*/ 	.word	0xffffffff


	//   ....[7]....
        /*0148*/ 	.word	0xffffffff


	//   ....[8]....
        /*014c*/ 	.word	0xffffffff


	//   ....[9]....
        /*0150*/ 	.word	0xffffffff


	//   ....[10]....
        /*0154*/ 	.word	0xffffffff


	//   ....[11]....
        /*0158*/ 	.word	0xffffffff


	//   ....[12]....
        /*015c*/ 	.word	0xffffffff


	//   ....[13]....
        /*0160*/ 	.word	0xffffffff


	//   ....[14]....
        /*0164*/ 	.word	0xffffffff


	//   ....[15]....
        /*0168*/ 	.word	0xffffffff


	//   ....[16]....
        /*016c*/ 	.word	0xffffffff


	//   ....[17]....
        /*0170*/ 	.word	0xffffffff


	//   ....[18]....
        /*0174*/ 	.word	0xffffffff


	//   ....[19]....
        /*0178*/ 	.word	0xffffffff


	//----- nvinfo : EIATTR_COOP_GROUP_INSTR_OFFSETS
	.align		4
.L_1326:
        /*017c*/ 	.byte	0x04, 0x28
        /*017e*/ 	.short	(.L_1328 - .L_1327)


	//   ....[0]....
.L_1327:
        /*0180*/ 	.word	0x00004c20


	//   ....[1]....
        /*0184*/ 	.word	0x00004c50


	//   ....[2]....
        /*0188*/ 	.word	0x00004ca0


	//   ....[3]....
        /*018c*/ 	.word	0x00004cc0


	//   ....[4]....
        /*0190*/ 	.word	0x00004ce0


	//   ....[5]....
        /*0194*/ 	.word	0x00005330


	//   ....[6]....
        /*0198*/ 	.word	0x00005350


	//   ....[7]....
        /*019c*/ 	.word	0x00005370


	//   ....[8]....
        /*01a0*/ 	.word	0x00005390


	//   ....[9]....
        /*01a4*/ 	.word	0x000053b0


	//   ....[10]....
        /*01a8*/ 	.word	0x00006990


	//   ....[11]....
        /*01ac*/ 	.word	0x00006a00


	//   ....[12]....
        /*01b0*/ 	.word	0x00006a70


	//   ....[13]....
        /*01b4*/ 	.word	0x00006ae0


	//   ....[14]....
        /*01b8*/ 	.word	0x00006b50


	//   ....[15]....
        /*01bc*/ 	.word	0x00007210


	//   ....[16]....
        /*01c0*/ 	.word	0x00007270


	//   ....[17]....
        /*01c4*/ 	.word	0x000072d0


	//   ....[18]....
        /*01c8*/ 	.word	0x00007330


	//   ....[19]....
        /*01cc*/ 	.word	0x00007390


	//----- nvinfo : EIATTR_EXIT_INSTR_OFFSETS
	.align		4
.L_1328:
        /*01d0*/ 	.byte	0x04, 0x1c
        /*01d2*/ 	.short	(.L_1330 - .L_1329)


	//   ....[0]....
.L_1329:
        /*01d4*/ 	.word	0x00000f70


	//   ....[1]....
        /*01d8*/ 	.word	0x00006930


	//----- nvinfo : EIATTR_MAX_THREADS
	.align		4
.L_1330:
        /*01dc*/ 	.byte	0x04, 0x05
        /*01de*/ 	.short	(.L_1332 - .L_1331)
.L_1331:
        /*01e0*/ 	.word	0x00000080
        /*01e4*/ 	.word	0x00000001
        /*01e8*/ 	.word	0x00000001


	//----- nvinfo : EIATTR_CRS_STACK_SIZE
	.align		4
.L_1332:
        /*01ec*/ 	.byte	0x04, 0x1e
        /*01ee*/ 	.short	(.L_1334 - .L_1333)
.L_1333:
        /*01f0*/ 	.word	0x00000000
.L_1334:


//--------------------- .nv.info._ZN10layer_norm31ln_parallel_residual_fwd_kernelINS_13Kernel_traitsIf6__halfS2_S2_fjLj1536ELj1ELj4ELj1ELj16ENS_18Kernel_traits_baseILj1536EfS2_S2_S2_fjLj128EEEEELb0ELb0ELb1EEEvNS_9FwdParamsE --------------------------
	.section	.nv.info._ZN10layer_norm31ln_parallel_residual_fwd_kernelINS_13Kernel_traitsIf6__halfS2_S2_fjLj1536ELj1ELj4ELj1ELj16ENS_18Kernel_traits_baseILj1536EfS2_S2_S2_fjLj128EEEEELb0ELb0ELb1EEEvNS_9FwdParamsE,"",@"SHT_CUDA_INFO"
	.sectionflags	@""
	.align	4


	//----- nvinfo : EIATTR_CUDA_API_VERSION
	.align		4
        /*0000*/ 	.byte	0x04, 0x37
        /*0002*/ 	.short	(.L_1336 - .L_1335)
.L_1335:
        /*0004*/ 	.word	0x00000082


	//----- nvinfo : EIATTR_SW2861232_WAR
	.align		4
.L_1336:
        /*0008*/ 	.byte	0x01, 0x35
	.zero		2


	//----- nvinfo : EIATTR_PARAM_CBANK
	.align		4
        /*000c*/ 	.byte	0x04, 0x0a
        /*000e*/ 	.short	(.L_1338 - .L_1337)
	.align		4
.L_1337:
        /*0010*/ 	.word	index@(.nv.constant0._ZN10layer_norm31ln_parallel_residual_fwd_kernelINS_13Kernel_traitsIf6__halfS2_S2_fjLj1536ELj1ELj4ELj1ELj16ENS_18Kernel_traits_baseILj1536EfS2_S2_S2_fjLj128EEEEELb0ELb0ELb1EEEvNS_9FwdParamsE)
        /*0014*/ 	.short	0x0160
        /*0016*/ 	.short	0x00e8


	//----- nvinfo : EIATTR_CBANK_PARAM_SIZE
	.align		4
.L_1338:
        /*0018*/ 	.byte	0x03, 0x19
        /*001a*/ 	.short	0x00e8


	//----- nvinfo : EIATTR_KPARAM_INFO
	.align		4
        /*001c*/ 	.byte	0x04, 0x17
        /*001e*/ 	.short	(.L_1340 - .L_1339)
.L_1339:
        /*0020*/ 	.word	0x00000000
        /*0024*/ 	.short	0x0000
        /*0026*/ 	.short	0x0000
        /*0028*/ 	.byte	0x00, 0xf0, 0xa1, 0x03


	//----- nvinfo : EIATTR_MAXREG_COUNT
	.align		4
.L_1340:
        /*002c*/ 	.byte	0x03, 0x1b
        /*002e*/ 	.short	0x00ff


	//----- nvinfo : EIATTR_ANNOTATIONS
	.align		4
        /*0030*/ 	.byte	0x04, 0x55
        /*0032*/ 	.short	(.L_1342 - .L_1341)


	//   ....[0]....
.L_1341:
        /* <DEDUP_REMOVED lines=13> */


	//----- nvinfo : EIATTR_MERCURY_ISA_VERSION
	.align		4
.L_1342:
        /*00f4*/ 	.byte	0x03, 0x5f
        /*00f6*/ 	.short	0x0000


	//----- nvinfo : EIATTR_COOP_GROUP_MASK_REGIDS
	.align		4
        /*00f8*/ 	.byte	0x04, 0x29
        /*00fa*/ 	.short	(.L_1344 - .L_1343)


	//   ....[0]....
.L_1343:
        /*00fc*/ 	.word	0xffffffff


	//   ....[1]....
        /*0100*/ 	.word	0xffffffff


	//   ....[2]....
        /*0104*/ 	.word	0xffffffff


	//   ....[3]....
        /*0108*/ 	.word	0xffffffff


	//   ....[4]....
        /*010c*/ 	.word	0xffffffff


	//   ....[5]....
        /*0110*/ 	.word	0xffffffff


	//   ....[6]....
        /*0114*/ 	.word	0xffffffff


	//   ....[7]....
        /*0118*/ 	.word	0xffffffff


	//   ....[8]....
        /*011c*/ 	.word	0xffffffff


	//   ....[9]....
        /*0120*/ 	.word	0xffffffff


	//   ....[10]....
        /*0124*/ 	.word	0xffffffff


	//   ....[11]....
        /*0128*/ 	.word	0xffffffff


	//   ....[12]....
        /*012c*/ 	.word	0xffffffff


	//   ....[13]....
        /*0130*/ 	.word	0xffffffff


	//   ....[14]....
        /*0134*/ 	.word	0xffffffff


	//   ....[15]....
        /*0138*/ 	.word	0xffffffff


	//   ....[16]....
        /*013c*/ 	.word	0xffffffff


	//   ....[17]....
        /*0140*/ 	.word	0xffffffff


	//   ....[18]....
        /*0144*/ 	.word	0xffffffff


	//   ....[19]....
        /*0148*/ 	.word	0xffffffff


	//----- nvinfo : EIATTR_COOP_GROUP_INSTR_OFFSETS
	.align		4
.L_1344:
        /*014c*/ 	.byte	0x04, 0x28
        /*014e*/ 	.short	(.L_1346 - .L_1345)


	//   ....[0]....
.L_1345:
        /*0150*/ 	.word	0x00003f90


	//   ....[1]....
        /*0154*/ 	.word	0x00003fc0


	//   ....[2]....
        /*0158*/ 	.word	0x00003fe0


	//   ....[3]....
        /*015c*/ 	.word	0x00004000


	//   ....[4]....
        /*0160*/ 	.word	0x00004020


	//   ....[5]....
        /*0164*/ 	.word	0x00004650


	//   ....[6]....
        /*0168*/ 	.word	0x00004670


	//   ....[7]....
        /*016c*/ 	.word	0x00004690


	//   ....[8]....
        /*0170*/ 	.word	0x000046b0


	//   ....[9]....
        /*0174*/ 	.word	0x000046d0


	//   ....[10]....
        /*0178*/ 	.word	0x00005a50


	//   ....[11]....
        /*017c*/ 	.word	0x00005ac0


	//   ....[12]....
        /*0180*/ 	.word	0x00005b30


	//   ....[13]....
        /*0184*/ 	.word	0x00005ba0


	//   ....[14]....
        /*0188*/ 	.word	0x00005c10


	//   ....[15]....
        /*018c*/ 	.word	0x00006280


	//   ....[16]....
        /*0190*/ 	.word	0x000062e0


	//   ....[17]....
        /*0194*/ 	.word	0x00006340


	//   ....[18]....
        /*0198*/ 	.word	0x000063a0


	//   ....[19]....
        /*019c*/ 	.word	0x00006400


	//----- nvinfo : EIATTR_EXIT_INSTR_OFFSETS
	.align		4
.L_1346:
        /*01a0*/ 	.byte	0x04, 0x1c
        /*01a2*/ 	.short	(.L_1348 - .L_1347)


	//   ....[0]....
.L_1347:
        /*01a4*/ 	.word	0x00000600


	//   ....[1]....
        /*01a8*/ 	.word	0x000059f0


	//----- nvinfo : EIATTR_MAX_THREADS
	.align		4
.L_1348:
        /*01ac*/ 	.byte	0x04, 0x05
        /*01ae*/ 	.short	(.L_1350 - .L_1349)
.L_1349:
        /*01b0*/ 	.word	0x00000080
        /*01b4*/ 	.word	0x00000001
        /*01b8*/ 	.word	0x00000001


	//----- nvinfo : EIATTR_CRS_STACK_SIZE
	.align		4
.L_1350:
        /*01bc*/ 	.byte	0x04, 0x1e
        /*01be*/ 	.short	(.L_1352 - .L_1351)
.L_1351:
        /*01c0*/ 	.word	0x00000000
.L_1352:


//--------------------- .nv.info._ZN10layer_norm31ln_parallel_residual_fwd_kernelINS_13Kernel_traitsIf6__halfS2_S2_fjLj1536ELj1ELj4ELj1ELj16ENS_18Kernel_traits_baseILj1536EfS2_S2_S2_fjLj128EEEEELb0ELb1ELb0EEEvNS_9FwdParamsE --------------------------
	.section	.nv.info._ZN10layer_norm31ln_parallel_residual_fwd_kernelINS_13Kernel_traitsIf6__halfS2_S2_fjLj1536ELj1ELj4ELj1ELj16ENS_18Kernel_traits_baseILj1536EfS2_S2_S2_fjLj128EEEEELb0ELb1ELb0EEEvNS_9FwdParamsE,"",@"SHT_CUDA_INFO"
	.sectionflags	@""
	.align	4


	//----- nvinfo : EIATTR_CUDA_API_VERSION
	.align		4
        /*0000*/ 	.byte	0x04, 0x37
        /*0002*/ 	.short	(.L_1354 - .L_1353)
.L_1353:
        /*0004*/ 	.word	0x00000082


	//----- nvinfo : EIATTR_SW2861232_WAR
	.align		4
.L_1354:
        /*0008*/ 	.byte	0x01, 0x35
	.zero		2


	//----- nvinfo : EIATTR_PARAM_CBANK
	.align		4
        /*000c*/ 	.byte	0x04, 0x0a
        /*000e*/ 	.short	(.L_1356 - .L_1355)
	.align		4
.L_1355:
        /*0010*/ 	.word	index@(.nv.constant0._ZN10layer_norm31ln_parallel_residual_fwd_kernelINS_13Kernel_traitsIf6__halfS2_S2_fjLj1536ELj1ELj4ELj1ELj16ENS_18Kernel_traits_baseILj1536EfS2_S2_S2_fjLj128EEEEELb0ELb1ELb0EEEvNS_9FwdParamsE)
        /*0014*/ 	.short	0x0160
        /*0016*/ 	.short	0x00e8


	//----- nvinfo : EIATTR_CBANK_PARAM_SIZE
	.align		4
.L_1356:
        /*0018*/ 	.byte	0x03, 0x19
        /*001a*/ 	.short	0x00e8


	//----- nvinfo : EIATTR_KPARAM_INFO
	.align		4
        /*001c*/ 	.byte	0x04, 0x17
        /*001e*/ 	.short	(.L_1358 - .L_1357)
.L_1357:
        /*0020*/ 	.word	0x00000000
        /*0024*/ 	.short	0x0000
        /*0026*/ 	.short	0x0000
        /*0028*/ 	.byte	0x00, 0xf0, 0xa1, 0x03


	//----- nvinfo : EIATTR_MAXREG_COUNT
	.align		4
.L_1358:
        /*002c*/ 	.byte	0x03, 0x1b
        /*002e*/ 	.short	0x00ff


	//----- nvinfo : EIATTR_MERCURY_ISA_VERSION
	.align		4
        /*0030*/ 	.byte	0x03, 0x5f
        /*0032*/ 	.short	0x0000


	//----- nvinfo : EIATTR_COOP_GROUP_MASK_REGIDS
	.align		4
        /*0034*/ 	.byte	0x04, 0x29
        /*0036*/ 	.short	(.L_1360 - .L_1359)


	//   ....[0]....
.L_1359:
        /*0038*/ 	.word	0xffffffff


	//   ....[1]....
        /*003c*/ 	.word	0xffffffff


	//   ....[2]....
        /*0040*/ 	.word	0xffffffff


	//   ....[3]....
        /*0044*/ 	.word	0xffffffff


	//   ....[4]....
        /*0048*/ 	.word	0xffffffff


	//   ....[5]....
        /*004c*/ 	.word	0xffffffff


	//   ....[6]....
        /*0050*/ 	.word	0xffffffff


	//   ....[7]....
        /*0054*/ 	.word	0xffffffff


	//   ....[8]....
        /*0058*/ 	.word	0xffffffff


	//   ....[9]....
        /*005c*/ 	.word	0xffffffff


	//   ....[10]....
        /*0060*/ 	.word	0xffffffff


	//   ....[11]....
        /*0064*/ 	.word	0xffffffff


	//   ....[12]....
        /*0068*/ 	.word	0xffffffff


	//   ....[13]....
        /*006c*/ 	.word	0xffffffff


	//   ....[14]....
        /*0070*/ 	.word	0xffffffff


	//   ....[15]....
        /*0074*/ 	.word	0xffffffff


	//   ....[16]....
        /*0078*/ 	.word	0xffffffff


	//   ....[17]....
        /*007c*/ 	.word	0xffffffff


	//   ....[18]....
        /*0080*/ 	.word	0xffffffff


	//   ....[19]....
        /*0084*/ 	.word	0xffffffff


	//----- nvinfo : EIATTR_COOP_GROUP_INSTR_OFFSETS
	.align		4
.L_1360:
        /*0088*/ 	.byte	0x04, 0x28
        /*008a*/ 	.short	(.L_1362 - .L_1361)


	//   ....[0]....
.L_1361:
        /*008c*/ 	.word	0x00004510


	//   ....[1]....
        /*0090*/ 	.word	0x00004540


	//   ....[2]....
        /*0094*/ 	.word	0x00004580


	//   ....[3]....
        /*0098*/ 	.word	0x000045a0


	//   ....[4]....
        /*009c*/ 	.word	0x000045c0


	//   ....[5]....
        /*00a0*/ 	.word	0x00004c10


	//   ....[6]....
        /*00a4*/ 	.word	0x00004c30


	//   ....[7]....
        /*00a8*/ 	.word	0x00004c50


	//   ....[8]....
        /*00ac*/ 	.word	0x00004c70


	//   ....[9]....
        /*00b0*/ 	.word	0x00004c90


	//   ....[10]....
        /*00b4*/ 	.word	0x00005ba0


	//   ....[11]....
        /*00b8*/ 	.word	0x00005c00


	//   ....[12]....
        /*00bc*/ 	.word	0x00005c60


	//   ....[13]....
        /*00c0*/ 	.word	0x00005cc0


	//   ....[14]....
        /*00c4*/ 	.word	0x00005d20


	//   ....[15]....
        /*00c8*/ 	.word	0x000063d0


	//   ....[16]....
        /*00cc*/ 	.word	0x00006430


	//   ....[17]....
        /*00d0*/ 	.word	0x00006490


	//   ....[18]....
        /*00d4*/ 	.word	0x000064f0


	//   ....[19]....
        /*00d8*/ 	.word	0x00006560


	//----- nvinfo : EIATTR_EXIT_INSTR_OFFSETS
	.align		4
.L_1362:
        /*00dc*/ 	.byte	0x04, 0x1c
        /*00de*/ 	.short	(.L_1364 - .L_1363)


	//   ....[0]....
.L_1363:
        /*00e0*/ 	.word	0x00000870


	//   ....[1]....
        /*00e4*/ 	.word	0x00005b40


	//----- nvinfo : EIATTR_MAX_THREADS
	.align		4
.L_1364:
        /*00e8*/ 	.byte	0x04, 0x05
        /*00ea*/ 	.short	(.L_1366 - .L_1365)
.L_1365:
        /*00ec*/ 	.word	0x00000080
        /*00f0*/ 	.word	0x00000001
        /*00f4*/ 	.word	0x00000001


	//----- nvinfo : EIATTR_CRS_STACK_SIZE
	.align		4
.L_1366:
        /*00f8*/ 	.byte	0x04, 0x1e
        /*00fa*/ 	.short	(.L_1368 - .L_1367)
.L_1367:
        /*00fc*/ 	.word	0x00000000
.L_1368:


//--------------------- .nv.info._ZN10layer_norm31ln_parallel_residual_fwd_kernelINS_13Kernel_traitsIf6__halfS2_S2_fjLj1536ELj1ELj4ELj1ELj16ENS_18Kernel_traits_baseILj1536EfS2_S2_S2_fjLj128EEEEELb0ELb1ELb1EEEvNS_9FwdParamsE --------------------------
	.section	.nv.info._ZN10layer_norm31ln_parallel_residual_fwd_kernelINS_13Kernel_traitsIf6__halfS2_S2_fjLj1536ELj1ELj4ELj1ELj16ENS_18Kernel_traits_baseILj1536EfS2_S2_S2_fjLj128EEEEELb0ELb1ELb1EEEvNS_9FwdParamsE,"",@"SHT_CUDA_INFO"
	.sectionflags	@""
	.align	4


	//----- nvinfo : EIATTR_CUDA_API_VERSION
	.align		4
        /*0000*/ 	.byte	0x04, 0x37
        /*0002*/ 	.short	(.L_1370 - .L_1369)
.L_1369:
        /*0004*/ 	.word	0x00000082


	//----- nvinfo : EIATTR_SW2861232_WAR
	.align		4
.L_1370:
        /*0008*/ 	.byte	0x01, 0x35
	.zero		2


	//----- nvinfo : EIATTR_PARAM_CBANK
	.align		4
        /*000c*/ 	.byte	0x04, 0x0a
        /*000e*/ 	.short	(.L_1372 - .L_1371)
	.align		4
.L_1371:
        /*0010*/ 	.word	index@(.nv.constant0._ZN10layer_norm31ln_parallel_residual_fwd_kernelINS_13Kernel_traitsIf6__halfS2_S2_fjLj1536ELj1ELj4ELj1ELj16ENS_18Kernel_traits_baseILj1536EfS2_S2_S2_fjLj128EEEEELb0ELb1ELb1EEEvNS_9FwdParamsE)
        /*0014*/ 	.short	0x0160
        /*0016*/ 	.short	0x00e8


	//----- nvinfo : EIATTR_CBANK_PARAM_SIZE
	.align		4
.L_1372:
        /*0018*/ 	.byte	0x03, 0x19
        /*001a*/ 	.short	0x00e8


	//----- nvinfo : EIATTR_KPARAM_INFO
	.align		4
        /*001c*/ 	.byte	0x04, 0x17
        /*001e*/ 	.short	(.L_1374 - .L_1373)
.L_1373:
        /*0020*/ 	.word	0x00000000
        /*0024*/ 	.short	0x0000
        /*0026*/ 	.short	0x0000
        /*0028*/ 	.byte	0x00, 0xf0, 0xa1, 0x03


	//----- nvinfo : EIATTR_MAXREG_COUNT
	.align		4
.L_1374:
        /*002c*/ 	.byte	0x03, 0x1b
        /*002e*/ 	.short	0x00ff


	//----- nvinfo : EIATTR_MERCURY_ISA_VERSION
	.align		4
        /*0030*/ 	.byte	0x03, 0x5f
        /*0032*/ 	.short	0x0000


	//----- nvinfo : EIATTR_COOP_GROUP_MASK_REGIDS
	.align		4
        /*0034*/ 	.byte	0x04, 0x29
        /*0036*/ 	.short	(.L_1376 - .L_1375)


	//   ....[0]....
.L_1375:
        /*0038*/ 	.word	0xffffffff


	//   ....[1]....
        /*003c*/ 	.word	0xffffffff


	//   ....[2]....
        /*0040*/ 	.word	0xffffffff


	//   ....[3]....
        /*0044*/ 	.word	0xffffffff


	//   ....[4]....
        /*0048*/ 	.word	0xffffffff


	//   ....[5]....
        /*004c*/ 	.word	0xffffffff


	//   ....[6]....
        /*0050*/ 	.word	0xffffffff


	//   ....[7]....
        /*0054*/ 	.word	0xffffffff


	//   ....[8]....
        /*0058*/ 	.word	0xffffffff


	//   ....[9]....
        /*005c*/ 	.word	0xffffffff


	//   ....[10]....
        /*0060*/ 	.word	0xffffffff


	//   ....[11]....
        /*0064*/ 	.word	0xffffffff


	//   ....[12]....
        /*0068*/ 	.word	0xffffffff


	//   ....[13]....
        /*006c*/ 	.word	0xffffffff


	//   ....[14]....
        /*0070*/ 	.word	0xffffffff


	//   ....[15]....
        /*0074*/ 	.word	0xffffffff


	//   ....[16]....
        /*0078*/ 	.word	0xffffffff


	//   ....[17]....
        /*007c*/ 	.word	0xffffffff


	//   ....[18]....
        /*0080*/ 	.word	0xffffffff


	//   ....[19]....
        /*0084*/ 	.word	0xffffffff


	//----- nvinfo : EIATTR_COOP_GROUP_INSTR_OFFSETS
	.align		4
.L_1376:
        /*0088*/ 	.byte	0x04, 0x28
        /*008a*/ 	.short	(.L_1378 - .L_1377)


	//   ....[0]....
.L_1377:
        /*008c*/ 	.word	0x00003be0


	//   ....[1]....
        /*0090*/ 	.word	0x00003c10


	//   ....[2]....
        /*0094*/ 	.word	0x00003c30


	//   ....[3]....
        /*0098*/ 	.word	0x00003c50


	//   ....[4]....
        /*009c*/ 	.word	0x00003c70


	//   ....[5]....
        /*00a0*/ 	.word	0x000042a0


	//   ....[6]....
        /*00a4*/ 	.word	0x000042c0


	//   ....[7]....
        /*00a8*/ 	.word	0x000042e0


	//   ....[8]....
        /*00ac*/ 	.word	0x00004300


	//   ....[9]....
        /*00b0*/ 	.word	0x00004320


	//   ....[10]....
        /*00b4*/ 	.word	0x00005060


	//   ....[11]....
        /*00b8*/ 	.word	0x000050d0


	//   ....[12]....
        /*00bc*/ 	.word	0x00005130


	//   ....[13]....
        /*00c0*/ 	.word	0x00005190


	//   ....[14]....
        /*00c4*/ 	.word	0x000051f0


	//   ....[15]....
        /*00c8*/ 	.word	0x00005860


	//   ....[16]....
        /*00cc*/ 	.word	0x000058c0


	//   ....[17]....
        /*00d0*/ 	.word	0x00005920


	//   ....[18]....
        /*00d4*/ 	.word	0x00005980


	//   ....[19]....
        /*00d8*/ 	.word	0x000059e0


	//----- nvinfo : EIATTR_EXIT_INSTR_OFFSETS
	.align		4
.L_1378:
        /*00dc*/ 	.byte	0x04, 0x1c
        /*00de*/ 	.short	(.L_1380 - .L_1379)


	//   ....[0]....
.L_1379:
        /*00e0*/ 	.word	0x00000330


	//   ....[1]....
        /*00e4*/ 	.word	0x00005010


	//----- nvinfo : EIATTR_MAX_THREADS
	.align		4
.L_1380:
        /*00e8*/ 	.byte	0x04, 0x05
        /*00ea*/ 	.short	(.L_1382 - .L_1381)
.L_1381:
        /*00ec*/ 	.word	0x00000080
        /*00f0*/ 	.word	0x00000001
        /*00f4*/ 	.word	0x00000001


	//----- nvinfo : EIATTR_CRS_STACK_SIZE
	.align		4
.L_1382:
        /*00f8*/ 	.byte	0x04, 0x1e
        /*00fa*/ 	.short	(.L_1384 - .L_1383)
.L_1383:
        /*00fc*/ 	.word	0x00000000
.L_1384:


//--------------------- .nv.info._ZN10layer_norm31ln_parallel_residual_fwd_kernelINS_13Kernel_traitsIf6__halfS2_S2_fjLj1536ELj1ELj4ELj1ELj16ENS_18Kernel_traits_baseILj1536EfS2_S2_S2_fjLj128EEEEELb1ELb0ELb0EEEvNS_9FwdParamsE --------------------------
	.section	.nv.info._ZN10layer_norm31ln_parallel_residual_fwd_kernelINS_13Kernel_traitsIf6__halfS2_S2_fjLj1536ELj1ELj4ELj1ELj16ENS_18Kernel_traits_baseILj1536EfS2_S2_S2_fjLj128EEEEELb1ELb0ELb0EEEvNS_9FwdParamsE,"",@"SHT_CUDA_INFO"
	.sectionflags	@""
	.align	4


	//----- nvinfo : EIATTR_CUDA_API_VERSION
	.align		4
        /*0000*/ 	.byte	0x04, 0x37
        /*0002*/ 	.short	(.L_1386 - .L_1385)
.L_1385:
        /*0004*/ 	.word	0x00000082


	//----- nvinfo : EIATTR_SW2861232_WAR
	.align		4
.L_1386:
        /*0008*/ 	.byte	0x01, 0x35
	.zero		2


	//----- nvinfo : EIATTR_PARAM_CBANK
	.align		4
        /*000c*/ 	.byte	0x04, 0x0a
        /*000e*/ 	.short	(.L_1388 - .L_1387)
	.align		4
.L_1387:
        /*0010*/ 	.word	index@(.nv.constant0._ZN10layer_norm31ln_parallel_residual_fwd_kernelINS_13Kernel_traitsIf6__halfS2_S2_fjLj1536ELj1ELj4ELj1ELj16ENS_18Kernel_traits_baseILj1536EfS2_S2_S2_fjLj128EEEEELb1ELb0ELb0EEEvNS_9FwdParamsE)
        /*0014*/ 	.short	0x0160
        /*0016*/ 	.short	0x00e8


	//----- nvinfo : EIATTR_CBANK_PARAM_SIZE
	.align		4
.L_1388:
        /*0018*/ 	.byte	0x03, 0x19
        /*001a*/ 	.short	0x00e8


	//----- nvinfo : EIATTR_KPARAM_INFO
	.align		4
        /*001c*/ 	.byte	0x04, 0x17
        /*001e*/ 	.short	(.L_1390 - .L_1389)
.L_1389:
        /*0020*/ 	.word	0x00000000
        /*0024*/ 	.short	0x0000
        /*0026*/ 	.short	0x0000
        /*0028*/ 	.byte	0x00, 0xf0, 0xa1, 0x03


	//----- nvinfo : EIATTR_MAXREG_COUNT
	.align		4
.L_1390:
        /*002c*/ 	.byte	0x03, 0x1b
        /*002e*/ 	.short	0x00ff


	//----- nvinfo : EIATTR_ANNOTATIONS
	.align		4
        /*0030*/ 	.byte	0x04, 0x55
        /*0032*/ 	.short	(.L_1392 - .L_1391)


	//   ....[0]....
.L_1391:
        /* <DEDUP_REMOVED lines=28> */


	//----- nvinfo : EIATTR_MERCURY_ISA_VERSION
	.align		4
.L_1392:
        /*01e4*/ 	.byte	0x03, 0x5f
        /*01e6*/ 	.short	0x0000


	//----- nvinfo : EIATTR_COOP_GROUP_MASK_REGIDS
	.align		4
        /*01e8*/ 	.byte	0x04, 0x29
        /*01ea*/ 	.short	(.L_1394 - .L_1393)


	//   ....[0]....
.L_1393:
        /*01ec*/ 	.word	0xffffffff


	//   ....[1]....
        /*01f0*/ 	.word	0xffffffff


	//   ....[2]....
        /*01f4*/ 	.word	0xffffffff


	//   ....[3]....
        /*01f8*/ 	.word	0xffffffff


	//   ....[4]....
        /*01fc*/ 	.word	0xffffffff


	//   ....[5]....
        /*0200*/ 	.word	0xffffffff


	//   ....[6]....
        /*0204*/ 	.word	0xffffffff


	//   ....[7]....
        /*0208*/ 	.word	0xffffffff


	//   ....[8]....
        /*020c*/ 	.word	0xffffffff


	//   ....[9]....
        /*0210*/ 	.word	0xffffffff


	//   ....[10]....
        /*0214*/ 	.word	0xffffffff


	//   ....[11]....
        /*0218*/ 	.word	0xffffffff


	//   ....[12]....
        /*021c*/ 	.word	0xffffffff


	//   ....[13]....
        /*0220*/ 	.word	0xffffffff


	//   ....[14]....
        /*0224*/ 	.word	0xffffffff


	//   ....[15]....
        /*0228*/ 	.word	0xffffffff


	//   ....[16]....
        /*022c*/ 	.word	0xffffffff


	//   ....[17]....
        /*0230*/ 	.word	0xffffffff


	//   ....[18]....
        /*0234*/ 	.word	0xffffffff


	//   ....[19]....
        /*0238*/ 	.word	0xffffffff


	//----- nvinfo : EIATTR_COOP_GROUP_INSTR_OFFSETS
	.align		4
.L_1394:
        /*023c*/ 	.byte	0x04, 0x28
        /*023e*/ 	.short	(.L_1396 - .L_1395)


	//   ....[0]....
.L_1395:
        /*0240*/ 	.word	0x000239f0


	//   ....[1]....
        /*0244*/ 	.word	0x00023a20


	//   ....[2]....
        /*0248*/ 	.word	0x00023a50


	//   ....[3]....
        /*024c*/ 	.word	0x00023a70


	//   ....[4]....
        /*0250*/ 	.word	0x00023a90


	//   ....[5]....
        /*0254*/ 	.word	0x000240d0


	//   ....[6]....
        /*0258*/ 	.word	0x000240f0


	//   ....[7]....
        /*025c*/ 	.word	0x00024110


	//   ....[8]....
        /*0260*/ 	.word	0x00024130


	//   ....[9]....
        /*0264*/ 	.word	0x00024150


	//   ....[10]....
        /*0268*/ 	.word	0x00025800


	//   ....[11]....
        /*026c*/ 	.word	0x00025870


	//   ....[12]....
        /*0270*/ 	.word	0x000258e0


	//   ....[13]....
        /*0274*/ 	.word	0x00025950


	//   ....[14]....
        /*0278*/ 	.word	0x000259c0


	//   ....[15]....
        /*027c*/ 	.word	0x00026050


	//   ....[16]....
        /*0280*/ 	.word	0x000260b0


	//   ....[17]....
        /*0284*/ 	.word	0x00026110


	//   ....[18]....
        /*0288*/ 	.word	0x00026170


	//   ....[19]....
        /*028c*/ 	.word	0x000261d0


	//----- nvinfo : EIATTR_EXIT_INSTR_OFFSETS
	.align		4
.L_1396:
        /*0290*/ 	.byte	0x04, 0x1c
        /*0292*/ 	.short	(.L_1398 - .L_1397)


	//   ....[0]....
.L_1397:
        /*0294*/ 	.word	0x00001450


	//   ....[1]....
        /*0298*/ 	.word	0x000257a0


	//----- nvinfo : EIATTR_MAX_THREADS
	.align		4
.L_1398:
        /*029c*/ 	.byte	0x04, 0x05
        /*029e*/ 	.short	(.L_1400 - .L_1399)
.L_1399:
        /*02a0*/ 	.word	0x00000080
        /*02a4*/ 	.word	0x00000001
        /*02a8*/ 	.word	0x00000001


	//----- nvinfo : EIATTR_CRS_STACK_SIZE
	.align		4
.L_1400:
        /*02ac*/ 	.byte	0x04, 0x1e
        /*02ae*/ 	.short	(.L_1402 - .L_1401)
.L_1401:
        /*02b0*/ 	.word	0x00000000
.L_1402:


//--------------------- .nv.info._ZN10layer_norm31ln_parallel_residual_fwd_kernelINS_13Kernel_traitsIf6__halfS2_S2_fjLj1536ELj1ELj4ELj1ELj16ENS_18Kernel_traits_baseILj1536EfS2_S2_S2_fjLj128EEEEELb1ELb0ELb1EEEvNS_9FwdParamsE --------------------------
	.section	.nv.info._ZN10layer_norm31ln_parallel_residual_fwd_kernelINS_13Kernel_traitsIf6__halfS2_S2_fjLj1536ELj1ELj4ELj1ELj16ENS_18Kernel_traits_baseILj1536EfS2_S2_S2_fjLj128EEEEELb1ELb0ELb1EEEvNS_9FwdParamsE,"",@"SHT_CUDA_INFO"
	.sectionflags	@""
	.align	4


	//----- nvinfo : EIATTR_CUDA_API_VERSION
	.align		4
        /*0000*/ 	.byte	0x04, 0x37
        /*0002*/ 	.short	(.L_1404 - .L_1403)
.L_1403:
        /*0004*/ 	.word	0x00000082


	//----- nvinfo : EIATTR_SW2861232_WAR
	.align		4
.L_1404:
        /*0008*/ 	.byte	0x01, 0x35
	.zero		2


	//----- nvinfo : EIATTR_PARAM_CBANK
	.align		4
        /*000c*/ 	.byte	0x04, 0x0a
        /*000e*/ 	.short	(.L_1406 - .L_1405)
	.align		4
.L_1405:
        /*0010*/ 	.word	index@(.nv.constant0._ZN10layer_norm31ln_parallel_residual_fwd_kernelINS_13Kernel_traitsIf6__halfS2_S2_fjLj1536ELj1ELj4ELj1ELj16ENS_18Kernel_traits_baseILj1536EfS2_S2_S2_fjLj128EEEEELb1ELb0ELb1EEEvNS_9FwdParamsE)
        /*0014*/ 	.short	0x0160
        /*0016*/ 	.short	0x00e8


	//----- nvinfo : EIATTR_CBANK_PARAM_SIZE
	.align		4
.L_1406:
        /*0018*/ 	.byte	0x03, 0x19
        /*001a*/ 	.short	0x00e8


	//----- nvinfo : EIATTR_KPARAM_INFO
	.align		4
        /*001c*/ 	.byte	0x04, 0x17
        /*001e*/ 	.short	(.L_1408 - .L_1407)
.L_1407:
        /*0020*/ 	.word	0x00000000
        /*0024*/ 	.short	0x0000
        /*0026*/ 	.short	0x0000
        /*0028*/ 	.byte	0x00, 0xf0, 0xa1, 0x03


	//----- nvinfo : EIATTR_MAXREG_COUNT
	.align		4
.L_1408:
        /*002c*/ 	.byte	0x03, 0x1b
        /*002e*/ 	.short	0x00ff


	//----- nvinfo : EIATTR_ANNOTATIONS
	.align		4
        /*0030*/ 	.byte	0x04, 0x55
        /*0032*/ 	.short	(.L_1410 - .L_1409)


	//   ....[0]....
.L_1409:
        /* <DEDUP_REMOVED lines=25> */


	//----- nvinfo : EIATTR_MERCURY_ISA_VERSION
	.align		4
.L_1410:
        /*01b4*/ 	.byte	0x03, 0x5f
        /*01b6*/ 	.short	0x0000


	//----- nvinfo : EIATTR_COOP_GROUP_MASK_REGIDS
	.align		4
        /*01b8*/ 	.byte	0x04, 0x29
        /*01ba*/ 	.short	(.L_1412 - .L_1411)


	//   ....[0]....
.L_1411:
        /*01bc*/ 	.word	0xffffffff


	//   ....[1]....
        /*01c0*/ 	.word	0xffffffff


	//   ....[2]....
        /*01c4*/ 	.word	0xffffffff


	//   ....[3]....
        /*01c8*/ 	.word	0xffffffff


	//   ....[4]....
        /*01cc*/ 	.word	0xffffffff


	//   ....[5]....
        /*01d0*/ 	.word	0xffffffff


	//   ....[6]....
        /*01d4*/ 	.word	0xffffffff


	//   ....[7]....
        /*01d8*/ 	.word	0xffffffff


	//   ....[8]....
        /*01dc*/ 	.word	0xffffffff


	//   ....[9]....
        /*01e0*/ 	.word	0xffffffff


	//   ....[10]....
        /*01e4*/ 	.word	0xffffffff


	//   ....[11]....
        /*01e8*/ 	.word	0xffffffff


	//   ....[12]....
        /*01ec*/ 	.word	0xffffffff


	//   ....[13]....
        /*01f0*/ 	.word	0xffffffff


	//   ....[14]....
        /*01f4*/ 	.word	0xffffffff


	//   ....[15]....
        /*01f8*/ 	.word	0xffffffff


	//   ....[16]....
        /*01fc*/ 	.word	0xffffffff


	//   ....[17]....
        /*0200*/ 	.word	0xffffffff


	//   ....[18]....
        /*0204*/ 	.word	0xffffffff


	//   ....[19]....
        /*0208*/ 	.word	0xffffffff


	//----- nvinfo : EIATTR_COOP_GROUP_INSTR_OFFSETS
	.align		4
.L_1412:
        /*020c*/ 	.byte	0x04, 0x28
        /*020e*/ 	.short	(.L_1414 - .L_1413)


	//   ....[0]....
.L_1413:
        /*0210*/ 	.word	0x000238b0


	//   ....[1]....
        /*0214*/ 	.word	0x000238e0


	//   ....[2]....
        /*0218*/ 	.word	0x00023900


	//   ....[3]....
        /*021c*/ 	.word	0x00023920


	//   ....[4]....
        /*0220*/ 	.word	0x00023940


	//   ....[5]....
        /*0224*/ 	.word	0x00023f70


	//   ....[6]....
        /*0228*/ 	.word	0x00023f90


	//   ....[7]....
        /*022c*/ 	.word	0x00023fb0


	//   ....[8]....
        /*0230*/ 	.word	0x00023fd0


	//   ....[9]....
        /*0234*/ 	.word	0x00023ff0


	//   ....[10]....
        /*0238*/ 	.word	0x000254d0


	//   ....[11]....
        /*023c*/ 	.word	0x00025530


	//   ....[12]....
        /*0240*/ 	.word	0x00025590


	//   ....[13]....
        /*0244*/ 	.word	0x000255f0


	//   ....[14]....
        /*0248*/ 	.word	0x00025650


	//   ....[15]....
        /*024c*/ 	.word	0x00025cc0


	//   ....[16]....
        /*0250*/ 	.word	0x00025d20


	//   ....[17]....
        /*0254*/ 	.word	0x00025d80


	//   ....[18]....
        /*0258*/ 	.word	0x00025de0


	//   ....[19]....
        /*025c*/ 	.word	0x00025e40


	//----- nvinfo : EIATTR_EXIT_INSTR_OFFSETS
	.align		4
.L_1414:
        /*0260*/ 	.byte	0x04, 0x1c
        /*0262*/ 	.short	(.L_1416 - .L_1415)


	//   ....[0]....
.L_1415:
        /*0264*/ 	.word	0x00000a60


	//   ....[1]....
        /*0268*/ 	.word	0x00025480


	//----- nvinfo : EIATTR_MAX_THREADS
	.align		4
.L_1416:
        /*026c*/ 	.byte	0x04, 0x05
        /*026e*/ 	.short	(.L_1418 - .L_1417)
.L_1417:
        /*0270*/ 	.word	0x00000080
        /*0274*/ 	.word	0x00000001
        /*0278*/ 	.word	0x00000001


	//----- nvinfo : EIATTR_CRS_STACK_SIZE
	.align		4
.L_1418:
        /*027c*/ 	.byte	0x04, 0x1e
        /*027e*/ 	.short	(.L_1420 - .L_1419)
.L_1419:
        /*0280*/ 	.word	0x00000000
.L_1420:


//--------------------- .nv.info._ZN10layer_norm31ln_parallel_residual_fwd_kernelINS_13Kernel_traitsIf6__halfS2_S2_fjLj1536ELj1ELj4ELj1ELj16ENS_18Kernel_traits_baseILj1536EfS2_S2_S2_fjLj128EEEEELb1ELb1ELb0EEEvNS_9FwdParamsE --------------------------
	.section	.nv.info._ZN10layer_norm31ln_parallel_residual_fwd_kernelINS_13Kernel_traitsIf6__halfS2_S2_fjLj1536ELj1ELj4ELj1ELj16ENS_18Kernel_traits_baseILj1536EfS2_S2_S2_fjLj128EEEEELb1ELb1ELb0EEEvNS_9FwdParamsE,"",@"SHT_CUDA_INFO"
	.sectionflags	@""
	.align	4


	//----- nvinfo : EIATTR_CUDA_API_VERSION
	.align		4
        /*0000*/ 	.byte	0x04, 0x37
        /*0002*/ 	.short	(.L_1422 - .L_1421)
.L_1421:
        /*0004*/ 	.word	0x00000082


	//----- nvinfo : EIATTR_SW2861232_WAR
	.align		4
.L_1422:
        /*0008*/ 	.byte	0x01, 0x35
	.zero		2


	//----- nvinfo : EIATTR_PARAM_CBANK
	.align		4
        /*000c*/ 	.byte	0x04, 0x0a
        /*000e*/ 	.short	(.L_1424 - .L_1423)
	.align		4
.L_1423:
        /*0010*/ 	.word	index@(.nv.constant0._ZN10layer_norm31ln_parallel_residual_fwd_kernelINS_13Kernel_traitsIf6__halfS2_S2_fjLj1536ELj1ELj4ELj1ELj16ENS_18Kernel_traits_baseILj1536EfS2_S2_S2_fjLj128EEEEELb1ELb1ELb0EEEvNS_9FwdParamsE)
        /*0014*/ 	.short	0x0160
        /*0016*/ 	.short	0x00e8


	//----- nvinfo : EIATTR_CBANK_PARAM_SIZE
	.align		4
.L_1424:
        /*0018*/ 	.byte	0x03, 0x19
        /*001a*/ 	.short	0x00e8


	//----- nvinfo : EIATTR_KPARAM_INFO
	.align		4
        /*001c*/ 	.byte	0x04, 0x17
        /*001e*/ 	.short	(.L_1426 - .L_1425)
.L_1425:
        /*0020*/ 	.word	0x00000000
        /*0024*/ 	.short	0x0000
        /*0026*/ 	.short	0x0000
        /*0028*/ 	.byte	0x00, 0xf0, 0xa1, 0x03


	//----- nvinfo : EIATTR_MAXREG_COUNT
	.align		4
.L_1426:
        /*002c*/ 	.byte	0x03, 0x1b
        /*002e*/ 	.short	0x00ff


	//----- nvinfo : EIATTR_MERCURY_ISA_VERSION
	.align		4
        /*0030*/ 	.byte	0x03, 0x5f
        /*0032*/ 	.short	0x0000


	//----- nvinfo : EIATTR_COOP_GROUP_MASK_REGIDS
	.align		4
        /*0034*/ 	.byte	0x04, 0x29
        /*0036*/ 	.short	(.L_1428 - .L_1427)


	//   ....[0]....
.L_1427:
        /*0038*/ 	.word	0xffffffff


	//   ....[1]....
        /*003c*/ 	.word	0xffffffff


	//   ....[2]....
        /*0040*/ 	.word	0xffffffff


	//   ....[3]....
        /*0044*/ 	.word	0xffffffff


	//   ....[4]....
        /*0048*/ 	.word	0xffffffff


	//   ....[5]....
        /*004c*/ 	.word	0xffffffff


	//   ....[6]....
        /*0050*/ 	.word	0xffffffff


	//   ....[7]....
        /*0054*/ 	.word	0xffffffff


	//   ....[8]....
        /*0058*/ 	.word	0xffffffff


	//   ....[9]....
        /*005c*/ 	.word	0xffffffff


	//   ....[10]....
        /*0060*/ 	.word	0xffffffff


	//   ....[11]....
        /*0064*/ 	.word	0xffffffff


	//   ....[12]....
        /*0068*/ 	.word	0xffffffff


	//   ....[13]....
        /*006c*/ 	.word	0xffffffff


	//   ....[14]....
        /*0070*/ 	.word	0xffffffff


	//   ....[15]....
        /*0074*/ 	.word	0xffffffff


	//   ....[16]....
        /*0078*/ 	.word	0xffffffff


	//   ....[17]....
        /*007c*/ 	.word	0xffffffff


	//   ....[18]....
        /*0080*/ 	.word	0xffffffff


	//   ....[19]....
        /*0084*/ 	.word	0xffffffff


	//----- nvinfo : EIATTR_COOP_GROUP_INSTR_OFFSETS
	.align		4
.L_1428:
        /*0088*/ 	.byte	0x04, 0x28
        /*008a*/ 	.short	(.L_1430 - .L_1429)


	//   ....[0]....
.L_1429:
        /*008c*/ 	.word	0x00023e80


	//   ....[1]....
        /*0090*/ 	.word	0x00023eb0


	//   ....[2]....
        /*0094*/ 	.word	0x00023ee0


	//   ....[3]....
        /*0098*/ 	.word	0x00023f00


	//   ....[4]....
        /*009c*/ 	.word	0x00023f20


	//   ....[5]....
        /*00a0*/ 	.word	0x00024560


	//   ....[6]....
        /*00a4*/ 	.word	0x00024580


	//   ....[7]....
        /*00a8*/ 	.word	0x000245a0


	//   ....[8]....
        /*00ac*/ 	.word	0x000245c0


	//   ....[9]....
        /*00b0*/ 	.word	0x000245e0


	//   ....[10]....
        /*00b4*/ 	.word	0x00025500


	//   ....[11]....
        /*00b8*/ 	.word	0x00025580


	//   ....[12]....
        /*00bc*/ 	.word	0x000255e0


	//   ....[13]....
        /*00c0*/ 	.word	0x00025640


	//   ....[14]....
        /*00c4*/ 	.word	0x000256a0


	//   ....[15]....
        /*00c8*/ 	.word	0x00025d30


	//   ....[16]....
        /*00cc*/ 	.word	0x00025d90


	//   ....[17]....
        /*00d0*/ 	.word	0x00025df0


	//   ....[18]....
        /*00d4*/ 	.word	0x00025e50


	//   ....[19]....
        /*00d8*/ 	.word	0x00025ec0


	//----- nvinfo : EIATTR_EXIT_INSTR_OFFSETS
	.align		4
.L_1430:
        /*00dc*/ 	.byte	0x04, 0x1c
        /*00de*/ 	.short	(.L_1432 - .L_1431)


	//   ....[0]....
.L_1431:
        /*00e0*/ 	.word	0x00000ce0


	//   ....[1]....
        /*00e4*/ 	.word	0x000254a0


	//----- nvinfo : EIATTR_MAX_THREADS
	.align		4
.L_1432:
        /*00e8*/ 	.byte	0x04, 0x05
        /*00ea*/ 	.short	(.L_1434 - .L_1433)
.L_1433:
        /*00ec*/ 	.word	0x00000080
        /*00f0*/ 	.word	0x00000001
        /*00f4*/ 	.word	0x00000001


	//----- nvinfo : EIATTR_CRS_STACK_SIZE
	.align		4
.L_1434:
        /*00f8*/ 	.byte	0x04, 0x1e
        /*00fa*/ 	.short	(.L_1436 - .L_1435)
.L_1435:
        /*00fc*/ 	.word	0x00000000
.L_1436:


//--------------------- .nv.info._ZN10layer_norm31ln_parallel_residual_fwd_kernelINS_13Kernel_traitsIf6__halfS2_S2_fjLj1536ELj1ELj4ELj1ELj16ENS_18Kernel_traits_baseILj1536EfS2_S2_S2_fjLj128EEEEELb1ELb1ELb1EEEvNS_9FwdParamsE --------------------------
	.section	.nv.info._ZN10layer_norm31ln_parallel_residual_fwd_kernelINS_13Kernel_traitsIf6__halfS2_S2_fjLj1536ELj1ELj4ELj1ELj16ENS_18Kernel_traits_baseILj1536EfS2_S2_S2_fjLj128EEEEELb1ELb1ELb1EEEvNS_9FwdParamsE,"",@"SHT_CUDA_INFO"
	.sectionflags	@""
	.align	4


	//----- nvinfo : EIATTR_CUDA_API_VERSION
	.align		4
        /*0000*/ 	.byte	0x04, 0x37
        /*0002*/ 	.short	(.L_1438 - .L_1437)
.L_1437:
        /*0004*/ 	.word	0x00000082


	//----- nvinfo : EIATTR_SW2861232_WAR
	.align		4
.L_1438:
        /*0008*/ 	.byte	0x01, 0x35
	.zero		2


	//----- nvinfo : EIATTR_PARAM_CBANK
	.align		4
        /*000c*/ 	.byte	0x04, 0x0a
        /*000e*/ 	.short	(.L_1440 - .L_1439)
	.align		4
.L_1439:
        /*0010*/ 	.word	index@(.nv.constant0._ZN10layer_norm31ln_parallel_residual_fwd_kernelINS_13Kernel_traitsIf6__halfS2_S2_fjLj1536ELj1ELj4ELj1ELj16ENS_18Kernel_traits_baseILj1536EfS2_S2_S2_fjLj128EEEEELb1ELb1ELb1EEEvNS_9FwdParamsE)
        /*0014*/ 	.short	0x0160
        /*0016*/ 	.short	0x00e8


	//----- nvinfo : EIATTR_CBANK_PARAM_SIZE
	.align		4
.L_1440:
        /*0018*/ 	.byte	0x03, 0x19
        /*001a*/ 	.short	0x00e8


	//----- nvinfo : EIATTR_KPARAM_INFO
	.align		4
        /*001c*/ 	.byte	0x04, 0x17
        /*001e*/ 	.short	(.L_1442 - .L_1441)
.L_1441:
        /*0020*/ 	.word	0x00000000
        /*0024*/ 	.short	0x0000
        /*0026*/ 	.short	0x0000
        /*0028*/ 	.byte	0x00, 0xf0, 0xa1, 0x03


	//----- nvinfo : EIATTR_MAXREG_COUNT
	.align		4
.L_1442:
        /*002c*/ 	.byte	0x03, 0x1b
        /*002e*/ 	.short	0x00ff


	//----- nvinfo : EIATTR_MERCURY_ISA_VERSION
	.align		4
        /*0030*/ 	.byte	0x03, 0x5f
        /*0032*/ 	.short	0x0000


	//----- nvinfo : EIATTR_COOP_GROUP_MASK_REGIDS
	.align		4
        /*0034*/ 	.byte	0x04, 0x29
        /*0036*/ 	.short	(.L_1444 - .L_1443)


	//   ....[0]....
.L_1443:
        /*0038*/ 	.word	0xffffffff


	//   ....[1]....
        /*003c*/ 	.word	0xffffffff


	//   ....[2]....
        /*0040*/ 	.word	0xffffffff


	//   ....[3]....
        /*0044*/ 	.word	0xffffffff


	//   ....[4]....
        /*0048*/ 	.word	0xffffffff


	//   ....[5]....
        /*004c*/ 	.word	0xffffffff


	//   ....[6]....
        /*0050*/ 	.word	0xffffffff


	//   ....[7]....
        /*0054*/ 	.word	0xffffffff


	//   ....[8]....
        /*0058*/ 	.word	0xffffffff


	//   ....[9]....
        /*005c*/ 	.word	0xffffffff


	//   ....[10]....
        /*0060*/ 	.word	0xffffffff


	//   ....[11]....
        /*0064*/ 	.word	0xffffffff


	//   ....[12]....
        /*0068*/ 	.word	0xffffffff


	//   ....[13]....
        /*006c*/ 	.word	0xffffffff


	//   ....[14]....
        /*0070*/ 	.word	0xffffffff


	//   ....[15]....
        /*0074*/ 	.word	0xffffffff


	//   ....[16]....
        /*0078*/ 	.word	0xffffffff


	//   ....[17]....
        /*007c*/ 	.word	0xffffffff


	//   ....[18]....
        /*0080*/ 	.word	0xffffffff


	//   ....[19]....
        /*0084*/ 	.word	0xffffffff


	//----- nvinfo : EIATTR_COOP_GROUP_INSTR_OFFSETS
	.align		4
.L_1444:
        /*0088*/ 	.byte	0x04, 0x28
        /*008a*/ 	.short	(.L_1446 - .L_1445)


	//   ....[0]....
.L_1445:
        /*008c*/ 	.word	0x000232e0


	//   ....[1]....
        /*0090*/ 	.word	0x00023310


	//   ....[2]....
        /*0094*/ 	.word	0x00023330


	//   ....[3]....
        /*0098*/ 	.word	0x00023350


	//   ....[4]....
        /*009c*/ 	.word	0x00023370


	//   ....[5]....
        /*00a0*/ 	.word	0x000239a0


	//   ....[6]....
        /*00a4*/ 	.word	0x000239c0


	//   ....[7]....
        /*00a8*/ 	.word	0x000239e0


	//   ....[8]....
        /*00ac*/ 	.word	0x00023a00


	//   ....[9]....
        /*00b0*/ 	.word	0x00023a20


	//   ....[10]....
        /*00b4*/ 	.word	0x00024770


	//   ....[11]....
        /*00b8*/ 	.word	0x000247f0


	//   ....[12]....
        /*00bc*/ 	.word	0x00024850


	//   ....[13]....
        /*00c0*/ 	.word	0x000248b0


	//   ....[14]....
        /*00c4*/ 	.word	0x00024910


	//   ....[15]....
        /*00c8*/ 	.word	0x00024f80


	//   ....[16]....
        /*00cc*/ 	.word	0x00024fe0


	//   ....[17]....
        /*00d0*/ 	.word	0x00025040


	//   ....[18]....
        /*00d4*/ 	.word	0x000250a0


	//   ....[19]....
        /*00d8*/ 	.word	0x00025100


	//----- nvinfo : EIATTR_EXIT_INSTR_OFFSETS
	.align		4
.L_1446:
        /*00dc*/ 	.byte	0x04, 0x1c
        /*00de*/ 	.short	(.L_1448 - .L_1447)


	//   ....[0]....
.L_1447:
        /*00e0*/ 	.word	0x000003d0


	//   ....[1]....
        /*00e4*/ 	.word	0x00024720


	//----- nvinfo : EIATTR_MAX_THREADS
	.align		4
.L_1448:
        /*00e8*/ 	.byte	0x04, 0x05
        /*00ea*/ 	.short	(.L_1450 - .L_1449)
.L_1449:
        /*00ec*/ 	.word	0x00000080
        /*00f0*/ 	.word	0x00000001
        /*00f4*/ 	.word	0x00000001


	//----- nvinfo : EIATTR_CRS_STACK_SIZE
	.align		4
.L_1450:
        /*00f8*/ 	.byte	0x04, 0x1e
        /*00fa*/ 	.short	(.L_1452 - .L_1451)
.L_1451:
        /*00fc*/ 	.word	0x00000000
.L_1452:


//--------------------- .nv.info._ZN10layer_norm31ln_parallel_residual_fwd_kernelINS_13Kernel_traitsI6__halfS2_fS2_fjLj1536ELj1ELj4ELj1ELj16ENS_18Kernel_traits_baseILj1536ES2_S2_fS2_fjLj128EEEEELb0ELb0ELb0EEEvNS_9FwdParamsE --------------------------
	.section	.nv.info._ZN10layer_norm31ln_parallel_residual_fwd_kernelINS_13Kernel_traitsI6__halfS2_fS2_fjLj1536ELj1ELj4ELj1ELj16ENS_18Kernel_traits_baseILj1536ES2_S2_fS2_fjLj128EEEEELb0ELb0ELb0EEEvNS_9FwdParamsE,"",@"SHT_CUDA_INFO"
	.sectionflags	@""
	.align	4


	//----- nvinfo : EIATTR_CUDA_API_VERSION
	.align		4
        /*0000*/ 	.byte	0x04, 0x37
        /*0002*/ 	.short	(.L_1454 - .L_1453)
.L_1453:
        /*0004*/ 	.word	0x00000082


	//----- nvinfo : EIATTR_SW2861232_WAR
	.align		4
.L_1454:
        /*0008*/ 	.byte	0x01, 0x35
	.zero		2


	//----- nvinfo : EIATTR_PARAM_CBANK
	.align		4
        /*000c*/ 	.byte	0x04, 0x0a
        /*000e*/ 	.short	(.L_1456 - .L_1455)
	.align		4
.L_1455:
        /*0010*/ 	.word	index@(.nv.constant0._ZN10layer_norm31ln_parallel_residual_fwd_kernelINS_13Kernel_traitsI6__halfS2_fS2_fjLj1536ELj1ELj4ELj1ELj16ENS_18Kernel_traits_baseILj1536ES2_S2_fS2_fjLj128EEEEELb0ELb0ELb0EEEvNS_9FwdParamsE)
        /*0014*/ 	.short	0x0160
        /*0016*/ 	.short	0x00e8


	//----- nvinfo : EIATTR_CBANK_PARAM_SIZE
	.align		4
.L_1456:
        /*0018*/ 	.byte	0x03, 0x19
        /*001a*/ 	.short	0x00e8


	//----- nvinfo : EIATTR_KPARAM_INFO
	.align		4
        /*001c*/ 	.byte	0x04, 0x17
        /*001e*/ 	.short	(.L_1458 - .L_1457)
.L_1457:
        /*0020*/ 	.word	0x00000000
        /*0024*/ 	.short	0x0000
        /*0026*/ 	.short	0x0000
        /*0028*/ 	.byte	0x00, 0xf0, 0xa1, 0x03


	//----- nvinfo : EIATTR_MAXREG_COUNT
	.align		4
.L_1458:
        /*002c*/ 	.byte	0x03, 0x1b
        /*002e*/ 	.short	0x00ff


	//----- nvinfo : EIATTR_ANNOTATIONS
	.align		4
        /*0030*/ 	.byte	0x04, 0x55
        /*0032*/ 	.short	(.L_1460 - .L_1459)


	//   ....[0]....
.L_1459:
        /* <DEDUP_REMOVED lines=21> */


	//----- nvinfo : EIATTR_MERCURY_ISA_VERSION
	.align		4
.L_1460:
        /*0174*/ 	.byte	0x03, 0x5f
        /*0176*/ 	.short	0x0000


	//----- nvinfo : EIATTR_COOP_GROUP_MASK_REGIDS
	.align		4
        /*0178*/ 	.byte	0x04, 0x29
        /*017a*/ 	.short	(.L_1462 - .L_1461)


	//   ....[0]....
.L_1461:
        /*017c*/ 	.word	0xffffffff


	//   ....[1]....
        /*0180*/ 	.word	0xffffffff


	//   ....[2]....
        /*0184*/ 	.word	0xffffffff


	//   ....[3]....
        /*0188*/ 	.word	0xffffffff


	//   ....[4]....
        /*018c*/ 	.word	0xffffffff


	//   ....[5]....
        /*0190*/ 	.word	0xffffffff


	//   ....[6]....
        /*0194*/ 	.word	0xffffffff


	//   ....[7]....
        /*0198*/ 	.word	0xffffffff


	//   ....[8]....
        /*019c*/ 	.word	0xffffffff


	//   ....[9]....
        /*01a0*/ 	.word	0xffffffff


	//   ....[10]....
        /*01a4*/ 	.word	0xffffffff


	//   ....[11]....
        /*01a8*/ 	.word	0xffffffff


	//   ....[12]....
        /*01ac*/ 	.word	0xffffffff


	//   ....[13]....
        /*01b0*/ 	.word	0xffffffff


	//   ....[14]....
        /*01b4*/ 	.word	0xffffffff


	//   ....[15]....
        /*01b8*/ 	.word	0xffffffff


	//   ....[16]....
        /*01bc*/ 	.word	0xffffffff


	//   ....[17]....
        /*01c0*/ 	.word	0xffffffff


	//   ....[18]....
        /*01c4*/ 	.word	0xffffffff


	//   ....[19]....
        /*01c8*/ 	.word	0xffffffff


	//----- nvinfo : EIATTR_COOP_GROUP_INSTR_OFFSETS
	.align		4
.L_1462:
        /*01cc*/ 	.byte	0x04, 0x28
        /*01ce*/ 	.short	(.L_1464 - .L_1463)


	//   ....[0]....
.L_1463:
        /*01d0*/ 	.word	0x00003df0


	//   ....[1]....
        /*01d4*/ 	.word	0x00003e20


	//   ....[2]....
        /*01d8*/ 	.word	0x00003e40


	//   ....[3]....
        /*01dc*/ 	.word	0x00003e60


	//   ....[4]....
        /*01e0*/ 	.word	0x00003e80


	//   ....[5]....
        /*01e4*/ 	.word	0x000044c0


	//   ....[6]....
        /*01e8*/ 	.word	0x000044e0


	//   ....[7]....
        /*01ec*/ 	.word	0x00004500


	//   ....[8]....
        /*01f0*/ 	.word	0x00004520


	//   ....[9]....
        /*01f4*/ 	.word	0x00004540


	//   ....[10]....
        /*01f8*/ 	.word	0x00005b30


	//   ....[11]....
        /*01fc*/ 	.word	0x00005ba0


	//   ....[12]....
        /*0200*/ 	.word	0x00005c10


	//   ....[13]....
        /*0204*/ 	.word	0x00005c80


	//   ....[14]....
        /*0208*/ 	.word	0x00005cf0


	//   ....[15]....
        /*020c*/ 	.word	0x00006370


	//   ....[16]....
        /*0210*/ 	.word	0x000063d0


	//   ....[17]....
        /*0214*/ 	.word	0x00006430


	//   ....[18]....
        /*0218*/ 	.word	0x00006490


	//   ....[19]....
        /*021c*/ 	.word	0x000064f0


	//----- nvinfo : EIATTR_EXIT_INSTR_OFFSETS
	.align		4
.L_1464:
        /*0220*/ 	.byte	0x04, 0x1c
        /*0222*/ 	.short	(.L_1466 - .L_1465)


	//   ....[0]....
.L_1465:
        /*0224*/ 	.word	0x00000b70


	//   ....[1]....
        /*0228*/ 	.word	0x00005ad0


	//----- nvinfo : EIATTR_MAX_THREADS
	.align		4
.L_1466:
        /*022c*/ 	.byte	0x04, 0x05
        /*022e*/ 	.short	(.L_1468 - .L_1467)
.L_1467:
        /*0230*/ 	.word	0x00000080
        /*0234*/ 	.word	0x00000001
        /*0238*/ 	.word	0x00000001


	//----- nvinfo : EIATTR_CRS_STACK_SIZE
	.align		4
.L_1468:
        /*023c*/ 	.byte	0x04, 0x1e
        /*023e*/ 	.short	(.L_1470 - .L_1469)
.L_1469:
        /*0240*/ 	.word	0x00000000
.L_1470:


//--------------------- .nv.info._ZN10layer_norm31ln_parallel_residual_fwd_kernelINS_13Kernel_traitsI6__halfS2_fS2_fjLj1536ELj1ELj4ELj1ELj16ENS_18Kernel_traits_baseILj1536ES2_S2_fS2_fjLj128EEEEELb0ELb0ELb1EEEvNS_9FwdParamsE --------------------------
	.section	.nv.info._ZN10layer_norm31ln_parallel_residual_fwd_kernelINS_13Kernel_traitsI6__halfS2_fS2_fjLj1536ELj1ELj4ELj1ELj16ENS_18Kernel_traits_baseILj1536ES2_S2_fS2_fjLj128EEEEELb0ELb0ELb1EEEvNS_9FwdParamsE,"",@"SHT_CUDA_INFO"
	.sectionflags	@""
	.align	4


	//----- nvinfo : EIATTR_CUDA_API_VERSION
	.align		4
        /*0000*/ 	.byte	0x04, 0x37
        /*0002*/ 	.short	(.L_1472 - .L_1471)
.L_1471:
        /*0004*/ 	.word	0x00000082


	//----- nvinfo : EIATTR_SW2861232_WAR
	.align		4
.L_1472:
        /*0008*/ 	.byte	0x01, 0x35
	.zero		2


	//----- nvinfo : EIATTR_PARAM_CBANK
	.align		4
        /*000c*/ 	.byte	0x04, 0x0a
        /*000e*/ 	.short	(.L_1474 - .L_1473)
	.align		4
.L_1473:
        /*0010*/ 	.word	index@(.nv.constant0._ZN10layer_norm31ln_parallel_residual_fwd_kernelINS_13Kernel_traitsI6__halfS2_fS2_fjLj1536ELj1ELj4ELj1ELj16ENS_18Kernel_traits_baseILj1536ES2_S2_fS2_fjLj128EEEEELb0ELb0ELb1EEEvNS_9FwdParamsE)
        /*0014*/ 	.short	0x0160
        /*0016*/ 	.short	0x00e8


	//----- nvinfo : EIATTR_CBANK_PARAM_SIZE
	.align		4
.L_1474:
        /*0018*/ 	.byte	0x03, 0x19
        /*001a*/ 	.short	0x00e8


	//----- nvinfo : EIATTR_KPARAM_INFO
	.align		4
        /*001c*/ 	.byte	0x04, 0x17
        /*001e*/ 	.short	(.L_1476 - .L_1475)
.L_1475:
        /*0020*/ 	.word	0x00000000
        /*0024*/ 	.short	0x0000
        /*0026*/ 	.short	0x0000
        /*0028*/ 	.byte	0x00, 0xf0, 0xa1, 0x03


	//----- nvinfo : EIATTR_MAXREG_COUNT
	.align		4
.L_1476:
        /*002c*/ 	.byte	0x03, 0x1b
        /*002e*/ 	.short	0x00ff


	//----- nvinfo : EIATTR_MERCURY_ISA_VERSION
	.align		4
        /*0030*/ 	.byte	0x03, 0x5f
        /*0032*/ 	.short	0x0000


	//----- nvinfo : EIATTR_COOP_GROUP_MASK_REGIDS
	.align		4
        /*0034*/ 	.byte	0x04, 0x29
        /*0036*/ 	.short	(.L_1478 - .L_1477)


	//   ....[0]....
.L_1477:
        /*0038*/ 	.word	0xffffffff


	//   ....[1]....
        /*003c*/ 	.word	0xffffffff


	//   ....[2]....
        /*0040*/ 	.word	0xffffffff


	//   ....[3]....
        /*0044*/ 	.word	0xffffffff


	//   ....[4]....
        /*0048*/ 	.word	0xffffffff


	//   ....[5]....
        /*004c*/ 	.word	0xffffffff


	//   ....[6]....
        /*0050*/ 	.word	0xffffffff


	//   ....[7]....
        /*0054*/ 	.word	0xffffffff


	//   ....[8]....
        /*0058*/ 	.word	0xffffffff


	//   ....[9]....
        /*005c*/ 	.word	0xffffffff


	//   ....[10]....
        /*0060*/ 	.word	0xffffffff


	//   ....[11]....
        /*0064*/ 	.word	0xffffffff


	//   ....[12]....
        /*0068*/ 	.word	0xffffffff


	//   ....[13]....
        /*006c*/ 	.word	0xffffffff


	//   ....[14]....
        /*0070*/ 	.word	0xffffffff


	//   ....[15]....
        /*0074*/ 	.word	0xffffffff


	//   ....[16]....
        /*0078*/ 	.word	0xffffffff


	//   ....[17]....
        /*007c*/ 	.word	0xffffffff


	//   ....[18]....
        /*0080*/ 	.word	0xffffffff


	//   ....[19]....
        /*0084*/ 	.word	0xffffffff


	//----- nvinfo : EIATTR_COOP_GROUP_INSTR_OFFSETS
	.align		4
.L_1478:
        /*0088*/ 	.byte	0x04, 0x28
        /*008a*/ 	.short	(.L_1480 - .L_1479)


	//   ....[0]....
.L_1479:
        /*008c*/ 	.word	0x00002c00


	//   ....[1]....
        /*0090*/ 	.word	0x00002c30


	//   ....[2]....
        /*0094*/ 	.word	0x00002c50


	//   ....[3]....
        /*0098*/ 	.word	0x00002c70


	//   ....[4]....
        /*009c*/ 	.word	0x00002c90


	//   ....[5]....
        /*00a0*/ 	.word	0x000032c0


	//   ....[6]....
        /*00a4*/ 	.word	0x000032e0


	//   ....[7]....
        /*00a8*/ 	.word	0x00003300


	//   ....[8]....
        /*00ac*/ 	.word	0x00003320


	//   ....[9]....
        /*00b0*/ 	.word	0x00003340


	//   ....[10]....
        /*00b4*/ 	.word	0x00004c50


	//   ....[11]....
        /*00b8*/ 	.word	0x00004cb0


	//   ....[12]....
        /*00bc*/ 	.word	0x00004d10


	//   ....[13]....
        /*00c0*/ 	.word	0x00004d70


	//   ....[14]....
        /*00c4*/ 	.word	0x00004dd0


	//   ....[15]....
        /*00c8*/ 	.word	0x00005440


	//   ....[16]....
        /*00cc*/ 	.word	0x000054a0


	//   ....[17]....
        /*00d0*/ 	.word	0x00005500


	//   ....[18]....
        /*00d4*/ 	.word	0x00005560


	//   ....[19]....
        /*00d8*/ 	.word	0x000055c0


	//----- nvinfo : EIATTR_EXIT_INSTR_OFFSETS
	.align		4
.L_1480:
        /*00dc*/ 	.byte	0x04, 0x1c
        /*00de*/ 	.short	(.L_1482 - .L_1481)


	//   ....[0]....
.L_1481:
        /*00e0*/ 	.word	0x00000230


	//   ....[1]....
        /*00e4*/ 	.word	0x00004c00


	//----- nvinfo : EIATTR_MAX_THREADS
	.align		4
.L_1482:
        /*00e8*/ 	.byte	0x04, 0x05
        /*00ea*/ 	.short	(.L_1484 - .L_1483)
.L_1483:
        /*00ec*/ 	.word	0x00000080
        /*00f0*/ 	.word	0x00000001
        /*00f4*/ 	.word	0x00000001


	//----- nvinfo : EIATTR_CRS_STACK_SIZE
	.align		4
.L_1484:
        /*00f8*/ 	.byte	0x04, 0x1e
        /*00fa*/ 	.short	(.L_1486 - .L_1485)
.L_1485:
        /*00fc*/ 	.word	0x00000000
.L_1486:


//--------------------- .nv.info._ZN10layer_norm31ln_parallel_residual_fwd_kernelINS_13Kernel_traitsI6__halfS2_fS2_fjLj1536ELj1ELj4ELj1ELj16ENS_18Kernel_traits_baseILj1536ES2_S2_fS2_fjLj128EEEEELb0ELb1ELb0EEEvNS_9FwdParamsE --------------------------
	.section	.nv.info._ZN10layer_norm31ln_parallel_residual_fwd_kernelINS_13Kernel_traitsI6__halfS2_fS2_fjLj1536ELj1ELj4ELj1ELj16ENS_18Kernel_traits_baseILj1536ES2_S2_fS2_fjLj128EEEEELb0ELb1ELb0EEEvNS_9FwdParamsE,"",@"SHT_CUDA_INFO"
	.sectionflags	@""
	.align	4


	//----- nvinfo : EIATTR_CUDA_API_VERSION
	.align		4
        /*0000*/ 	.byte	0x04, 0x37
        /*0002*/ 	.short	(.L_1488 - .L_1487)
.L_1487:
        /*0004*/ 	.word	0x00000082


	//----- nvinfo : EIATTR_SW2861232_WAR
	.align		4
.L_1488:
        /*0008*/ 	.byte	0x01, 0x35
	.zero		2


	//----- nvinfo : EIATTR_PARAM_CBANK
	.align		4
        /*000c*/ 	.byte	0x04, 0x0a
        /*000e*/ 	.short	(.L_1490 - .L_1489)
	.align		4
.L_1489:
        /*0010*/ 	.word	index@(.nv.constant0._ZN10layer_norm31ln_parallel_residual_fwd_kernelINS_13Kernel_traitsI6__halfS2_fS2_fjLj1536ELj1ELj4ELj1ELj16ENS_18Kernel_traits_baseILj1536ES2_S2_fS2_fjLj128EEEEELb0ELb1ELb0EEEvNS_9FwdParamsE)
        /*0014*/ 	.short	0x0160
        /*0016*/ 	.short	0x00e8


	//----- nvinfo : EIATTR_CBANK_PARAM_SIZE
	.align		4
.L_1490:
        /*0018*/ 	.byte	0x03, 0x19
        /*001a*/ 	.short	0x00e8


	//----- nvinfo : EIATTR_KPARAM_INFO
	.align		4
        /*001c*/ 	.byte	0x04, 0x17
        /*001e*/ 	.short	(.L_1492 - .L_1491)
.L_1491:
        /*0020*/ 	.word	0x00000000
        /*0024*/ 	.short	0x0000
        /*0026*/ 	.short	0x0000
        /*0028*/ 	.byte	0x00, 0xf0, 0xa1, 0x03


	//----- nvinfo : EIATTR_MAXREG_COUNT
	.align		4
.L_1492:
        /*002c*/ 	.byte	0x03, 0x1b
        /*002e*/ 	.short	0x00ff


	//----- nvinfo : EIATTR_MERCURY_ISA_VERSION
	.align		4
        /*0030*/ 	.byte	0x03, 0x5f
        /*0032*/ 	.short	0x0000


	//----- nvinfo : EIATTR_COOP_GROUP_MASK_REGIDS
	.align		4
        /*0034*/ 	.byte	0x04, 0x29
        /*0036*/ 	.short	(.L_1494 - .L_1493)


	//   ....[0]....
.L_1493:
        /*0038*/ 	.word	0xffffffff


	//   ....[1]....
        /*003c*/ 	.word	0xffffffff


	//   ....[2]....
        /*0040*/ 	.word	0xffffffff


	//   ....[3]....
        /*0044*/ 	.word	0xffffffff


	//   ....[4]....
        /*0048*/ 	.word	0xffffffff


	//   ....[5]....
        /*004c*/ 	.word	0xffffffff


	//   ....[6]....
        /*0050*/ 	.word	0xffffffff


	//   ....[7]....
        /*0054*/ 	.word	0xffffffff


	//   ....[8]....
        /*0058*/ 	.word	0xffffffff


	//   ....[9]....
        /*005c*/ 	.word	0xffffffff


	//   ....[10]....
        /*0060*/ 	.word	0xffffffff


	//   ....[11]....
        /*0064*/ 	.word	0xffffffff


	//   ....[12]....
        /*0068*/ 	.word	0xffffffff


	//   ....[13]....
        /*006c*/ 	.word	0xffffffff


	//   ....[14]....
        /*0070*/ 	.word	0xffffffff


	//   ....[15]....
        /*0074*/ 	.word	0xffffffff


	//   ....[16]....
        /*0078*/ 	.word	0xffffffff


	//   ....[17]....
        /*007c*/ 	.word	0xffffffff


	//   ....[18]....
        /*0080*/ 	.word	0xffffffff


	//   ....[19]....
        /*0084*/ 	.word	0xffffffff


	//----- nvinfo : EIATTR_COOP_GROUP_INSTR_OFFSETS
	.align		4
.L_1494:
        /*0088*/ 	.byte	0x04, 0x28
        /*008a*/ 	.short	(.L_1496 - .L_1495)


	//   ....[0]....
.L_1495:
        /*008c*/ 	.word	0x00003200


	//   ....[1]....
        /*0090*/ 	.word	0x00003230


	//   ....[2]....
        /*0094*/ 	.word	0x00003250


	//   ....[3]....
        /*0098*/ 	.word	0x00003270


	//   ....[4]....
        /*009c*/ 	.word	0x00003290


	//   ....[5]....
        /*00a0*/ 	.word	0x000038d0


	//   ....[6]....
        /*00a4*/ 	.word	0x000038f0


	//   ....[7]....
        /*00a8*/ 	.word	0x00003910


	//   ....[8]....
        /*00ac*/ 	.word	0x00003930


	//   ....[9]....
        /*00b0*/ 	.word	0x00003950


	//   ....[10]....
        /*00b4*/ 	.word	0x00004850


	//   ....[11]....
        /*00b8*/ 	.word	0x000048d0


	//   ....[12]....
        /*00bc*/ 	.word	0x00004930


	//   ....[13]....
        /*00c0*/ 	.word	0x00004990


	//   ....[14]....
        /*00c4*/ 	.word	0x000049f0


	//   ....[15]....
        /*00c8*/ 	.word	0x00005070


	//   ....[16]....
        /*00cc*/ 	.word	0x000050d0


	//   ....[17]....
        /*00d0*/ 	.word	0x00005130


	//   ....[18]....
        /*00d4*/ 	.word	0x00005190


	//   ....[19]....
        /*00d8*/ 	.word	0x00005200


	//----- nvinfo : EIATTR_EXIT_INSTR_OFFSETS
	.align		4
.L_1496:
        /*00dc*/ 	.byte	0x04, 0x1c
        /*00de*/ 	.short	(.L_1498 - .L_1497)


	//   ....[0]....
.L_1497:
        /*00e0*/ 	.word	0x000006b0


	//   ....[1]....
        /*00e4*/ 	.word	0x00004800


	//----- nvinfo : EIATTR_MAX_THREADS
	.align		4
.L_1498:
        /*00e8*/ 	.byte	0x04, 0x05
        /*00ea*/ 	.short	(.L_1500 - .L_1499)
.L_1499:
        /*00ec*/ 	.word	0x00000080
        /*00f0*/ 	.word	0x00000001
        /*00f4*/ 	.word	0x00000001


	//----- nvinfo : EIATTR_CRS_STACK_SIZE
	.align		4
.L_1500:
        /*00f8*/ 	.byte	0x04, 0x1e
        /*00fa*/ 	.short	(.L_1502 - .L_1501)
.L_1501:
        /*00fc*/ 	.word	0x00000000
.L_1502:


//--------------------- .nv.info._ZN10layer_norm31ln_parallel_residual_fwd_kernelINS_13Kernel_traitsI6__halfS2_fS2_fjLj1536ELj1ELj4ELj1ELj16ENS_18Kernel_traits_baseILj1536ES2_S2_fS2_fjLj128EEEEELb0ELb1ELb1EEEvNS_9FwdParamsE --------------------------
	.section	.nv.info._ZN10layer_norm31ln_parallel_residual_fwd_kernelINS_13Kernel_traitsI6__halfS2_fS2_fjLj1536ELj1ELj4ELj1ELj16ENS_18Kernel_traits_baseILj1536ES2_S2_fS2_fjLj128EEEEELb0ELb1ELb1EEEvNS_9FwdParamsE,"",@"SHT_CUDA_INFO"
	.sectionflags	@""
	.align	4


	//----- nvinfo : EIATTR_CUDA_API_VERSION
	.align		4
        /*0000*/ 	.byte	0x04, 0x37
        /*0002*/ 	.short	(.L_1504 - .L_1503)
.L_1503:
        /*0004*/ 	.word	0x00000082


	//----- nvinfo : EIATTR_SW2861232_WAR
	.align		4
.L_1504:
        /*0008*/ 	.byte	0x01, 0x35
	.zero		2


	//----- nvinfo : EIATTR_PARAM_CBANK
	.align		4
        /*000c*/ 	.byte	0x04, 0x0a
        /*000e*/ 	.short	(.L_1506 - .L_1505)
	.align		4
.L_1505:
        /*0010*/ 	.word	index@(.nv.constant0._ZN10layer_norm31ln_parallel_residual_fwd_kernelINS_13Kernel_traitsI6__halfS2_fS2_fjLj1536ELj1ELj4ELj1ELj16ENS_18Kernel_traits_baseILj1536ES2_S2_fS2_fjLj128EEEEELb0ELb1ELb1EEEvNS_9FwdParamsE)
        /*0014*/ 	.short	0x0160
        /*0016*/ 	.short	0x00e8


	//----- nvinfo : EIATTR_CBANK_PARAM_SIZE
	.align		4
.L_1506:
        /*0018*/ 	.byte	0x03, 0x19
        /*001a*/ 	.short	0x00e8


	//----- nvinfo : EIATTR_KPARAM_INFO
	.align		4
        /*001c*/ 	.byte	0x04, 0x17
        /*001e*/ 	.short	(.L_1508 - .L_1507)
.L_1507:
        /*0020*/ 	.word	0x00000000
        /*0024*/ 	.short	0x0000
        /*0026*/ 	.short	0x0000
        /*0028*/ 	.byte	0x00, 0xf0, 0xa1, 0x03


	//----- nvinfo : EIATTR_MAXREG_COUNT
	.align		4
.L_1508:
        /*002c*/ 	.byte	0x03, 0x1b
        /*002e*/ 	.short	0x00ff


	//----- nvinfo : EIATTR_MERCURY_ISA_VERSION
	.align		4
        /*0030*/ 	.byte	0x03, 0x5f
        /*0032*/ 	.short	0x0000


	//----- nvinfo : EIATTR_COOP_GROUP_MASK_REGIDS
	.align		4
        /*0034*/ 	.byte	0x04, 0x29
        /*0036*/ 	.short	(.L_1510 - .L_1509)


	//   ....[0]....
.L_1509:
        /*0038*/ 	.word	0xffffffff


	//   ....[1]....
        /*003c*/ 	.word	0xffffffff


	//   ....[2]....
        /*0040*/ 	.word	0xffffffff


	//   ....[3]....
        /*0044*/ 	.word	0xffffffff


	//   ....[4]....
        /*0048*/ 	.word	0xffffffff


	//   ....[5]....
        /*004c*/ 	.word	0xffffffff


	//   ....[6]....
        /*0050*/ 	.word	0xffffffff


	//   ....[7]....
        /*0054*/ 	.word	0xffffffff


	//   ....[8]....
        /*0058*/ 	.word	0xffffffff


	//   ....[9]....
        /*005c*/ 	.word	0xffffffff


	//   ....[10]....
        /*0060*/ 	.word	0xffffffff


	//   ....[11]....
        /*0064*/ 	.word	0xffffffff


	//   ....[12]....
        /*0068*/ 	.word	0xffffffff


	//   ....[13]....
        /*006c*/ 	.word	0xffffffff


	//   ....[14]....
        /*0070*/ 	.word	0xffffffff


	//   ....[15]....
        /*0074*/ 	.word	0xffffffff


	//   ....[16]....
        /*0078*/ 	.word	0xffffffff


	//   ....[17]....
        /*007c*/ 	.word	0xffffffff


	//   ....[18]....
        /*0080*/ 	.word	0xffffffff


	//   ....[19]....
        /*0084*/ 	.word	0xffffffff


	//----- nvinfo : EIATTR_COOP_GROUP_INSTR_OFFSETS
	.align		4
.L_1510:
        /*0088*/ 	.byte	0x04, 0x28
        /*008a*/ 	.short	(.L_1512 - .L_1511)


	//   ....[0]....
.L_1511:
        /*008c*/ 	.word	0x00002960


	//   ....[1]....
        /*0090*/ 	.word	0x00002990


	//   ....[2]....
        /*0094*/ 	.word	0x000029b0


	//   ....[3]....
        /*0098*/ 	.word	0x000029d0


	//   ....[4]....
        /*009c*/ 	.word	0x000029f0


	//   ....[5]....
        /*00a0*/ 	.word	0x00003020


	//   ....[6]....
        /*00a4*/ 	.word	0x00003040


	//   ....[7]....
        /*00a8*/ 	.word	0x00003060


	//   ....[8]....
        /*00ac*/ 	.word	0x00003080


	//   ....[9]....
        /*00b0*/ 	.word	0x000030a0


	//   ....[10]....
        /*00b4*/ 	.word	0x00003e00


	//   ....[11]....
        /*00b8*/ 	.word	0x00003e80


	//   ....[12]....
        /*00bc*/ 	.word	0x00003ee0


	//   ....[13]....
        /*00c0*/ 	.word	0x00003f40


	//   ....[14]....
        /*00c4*/ 	.word	0x00003fa0


	//   ....[15]....
        /*00c8*/ 	.word	0x00004610


	//   ....[16]....
        /*00cc*/ 	.word	0x00004670


	//   ....[17]....
        /*00d0*/ 	.word	0x000046d0


	//   ....[18]....
        /*00d4*/ 	.word	0x00004730


	//   ....[19]....
        /*00d8*/ 	.word	0x00004790


	//----- nvinfo : EIATTR_EXIT_INSTR_OFFSETS
	.align		4
.L_1512:
        /*00dc*/ 	.byte	0x04, 0x1c
        /*00de*/ 	.short	(.L_1514 - .L_1513)


	//   ....[0]....
.L_1513:
        /*00e0*/ 	.word	0x00000150


	//   ....[1]....
        /*00e4*/ 	.word	0x00003db0


	//----- nvinfo : EIATTR_MAX_THREADS
	.align		4
.L_1514:
        /*00e8*/ 	.byte	0x04, 0x05
        /*00ea*/ 	.short	(.L_1516 - .L_1515)
.L_1515:
        /*00ec*/ 	.word	0x00000080
        /*00f0*/ 	.word	0x00000001
        /*00f4*/ 	.word	0x00000001


	//----- nvinfo : EIATTR_CRS_STACK_SIZE
	.align		4
.L_1516:
        /*00f8*/ 	.byte	0x04, 0x1e
        /*00fa*/ 	.short	(.L_1518 - .L_1517)
.L_1517:
        /*00fc*/ 	.word	0x00000000
.L_1518:


//--------------------- .nv.info._ZN10layer_norm31ln_parallel_residual_fwd_kernelINS_13Kernel_traitsI6__halfS2_fS2_fjLj1536ELj1ELj4ELj1ELj16ENS_18Kernel_traits_baseILj1536ES2_S2_fS2_fjLj128EEEEELb1ELb0ELb0EEEvNS_9FwdParamsE --------------------------
	.section	.nv.info._ZN10layer_norm31ln_parallel_residual_fwd_kernelINS_13Kernel_traitsI6__halfS2_fS2_fjLj1536ELj1ELj4ELj1ELj16ENS_18Kernel_traits_baseILj1536ES2_S2_fS2_fjLj128EEEEELb1ELb0ELb0EEEvNS_9FwdParamsE,"",@"SHT_CUDA_INFO"
	.sectionflags	@""
	.align	4


	//----- nvinfo : EIATTR_CUDA_API_VERSION
	.align		4
        /*0000*/ 	.byte	0x04, 0x37
        /*0002*/ 	.short	(.L_1520 - .L_1519)
.L_1519:
        /*0004*/ 	.word	0x00000082


	//----- nvinfo : EIATTR_SW2861232_WAR
	.align		4
.L_1520:
        /*0008*/ 	.byte	0x01, 0x35
	.zero		2


	//----- nvinfo : EIATTR_PARAM_CBANK
	.align		4
        /*000c*/ 	.byte	0x04, 0x0a
        /*000e*/ 	.short	(.L_1522 - .L_1521)
	.align		4
.L_1521:
        /*0010*/ 	.word	index@(.nv.constant0._ZN10layer_norm31ln_parallel_residual_fwd_kernelINS_13Kernel_traitsI6__halfS2_fS2_fjLj1536ELj1ELj4ELj1ELj16ENS_18Kernel_traits_baseILj1536ES2_S2_fS2_fjLj128EEEEELb1ELb0ELb0EEEvNS_9FwdParamsE)
        /*0014*/ 	.short	0x0160
        /*0016*/ 	.short	0x00e8


	//----- nvinfo : EIATTR_CBANK_PARAM_SIZE
	.align		4
.L_1522:
        /*0018*/ 	.byte	0x03, 0x19
        /*001a*/ 	.short	0x00e8


	//----- nvinfo : EIATTR_KPARAM_INFO
	.align		4
        /*001c*/ 	.byte	0x04, 0x17
        /*001e*/ 	.short	(.L_1524 - .L_1523)
.L_1523:
        /*0020*/ 	.word	0x00000000
        /*0024*/ 	.short	0x0000
        /*0026*/ 	.short	0x0000
        /*0028*/ 	.byte	0x00, 0xf0, 0xa1, 0x03


	//----- nvinfo : EIATTR_MAXREG_COUNT
	.align		4
.L_1524:
        /*002c*/ 	.byte	0x03, 0x1b
        /*002e*/ 	.short	0x00ff


	//----- nvinfo : EIATTR_ANNOTATIONS
	.align		4
        /*0030*/ 	.byte	0x04, 0x55
        /*0032*/ 	.short	(.L_1526 - .L_1525)


	//   ....[0]....
.L_1525:
        /* <DEDUP_REMOVED lines=44> */


	//----- nvinfo : EIATTR_MERCURY_ISA_VERSION
	.align		4
.L_1526:
        /*02e4*/ 	.byte	0x03, 0x5f
        /*02e6*/ 	.short	0x0000


	//----- nvinfo : EIATTR_COOP_GROUP_MASK_REGIDS
	.align		4
        /*02e8*/ 	.byte	0x04, 0x29
        /*02ea*/ 	.short	(.L_1528 - .L_1527)


	//   ....[0]....
.L_1527:
        /*02ec*/ 	.word	0xffffffff


	//   ....[1]....
        /*02f0*/ 	.word	0xffffffff


	//   ....[2]....
        /*02f4*/ 	.word	0xffffffff


	//   ....[3]....
        /*02f8*/ 	.word	0xffffffff


	//   ....[4]....
        /*02fc*/ 	.word	0xffffffff


	//   ....[5]....
        /*0300*/ 	.word	0xffffffff


	//   ....[6]....
        /*0304*/ 	.word	0xffffffff


	//   ....[7]....
        /*0308*/ 	.word	0xffffffff


	//   ....[8]....
        /*030c*/ 	.word	0xffffffff


	//   ....[9]....
        /*0310*/ 	.word	0xffffffff


	//   ....[10]....
        /*0314*/ 	.word	0xffffffff


	//   ....[11]....
        /*0318*/ 	.word	0xffffffff


	//   ....[12]....
        /*031c*/ 	.word	0xffffffff


	//   ....[13]....
        /*0320*/ 	.word	0xffffffff


	//   ....[14]....
        /*0324*/ 	.word	0xffffffff


	//   ....[15]....
        /*0328*/ 	.word	0xffffffff


	//   ....[16]....
        /*032c*/ 	.word	0xffffffff


	//   ....[17]....
        /*0330*/ 	.word	0xffffffff


	//   ....[18]....
        /*0334*/ 	.word	0xffffffff


	//   ....[19]....
        /*0338*/ 	.word	0xffffffff


	//----- nvinfo : EIATTR_COOP_GROUP_INSTR_OFFSETS
	.align		4
.L_1528:
        /*033c*/ 	.byte	0x04, 0x28
        /*033e*/ 	.short	(.L_1530 - .L_1529)


	//   ....[0]....
.L_1529:
        /*0340*/ 	.word	0x00024900


	//   ....[1]....
        /*0344*/ 	.word	0x00024930


	//   ....[2]....
        /*0348*/ 	.word	0x00024960


	//   ....[3]....
        /*034c*/ 	.word	0x00024980


	//   ....[4]....
        /*0350*/ 	.word	0x000249a0


	//   ....[5]....
        /*0354*/ 	.word	0x00024fe0


	//   ....[6]....
        /*0358*/ 	.word	0x00025000


	//   ....[7]....
        /*035c*/ 	.word	0x00025020


	//   ....[8]....
        /*0360*/ 	.word	0x00025040


	//   ....[9]....
        /*0364*/ 	.word	0x00025060


	//   ....[10]....
        /*0368*/ 	.word	0x00026830


	//   ....[11]....
        /*036c*/ 	.word	0x000268a0


	//   ....[12]....
        /*0370*/ 	.word	0x00026910


	//   ....[13]....
        /*0374*/ 	.word	0x00026980


	//   ....[14]....
        /*0378*/ 	.word	0x000269f0


	//   ....[15]....
        /*037c*/ 	.word	0x00027080


	//   ....[16]....
        /*0380*/ 	.word	0x000270e0


	//   ....[17]....
        /*0384*/ 	.word	0x00027140


	//   ....[18]....
        /*0388*/ 	.word	0x000271a0


	//   ....[19]....
        /*038c*/ 	.word	0x00027200


	//----- nvinfo : EIATTR_EXIT_INSTR_OFFSETS
	.align		4
.L_1530:
        /*0390*/ 	.byte	0x04, 0x1c
        /*0392*/ 	.short	(.L_1532 - .L_1531)


	//   ....[0]....
.L_1531:
        /*0394*/ 	.word	0x00001030


	//   ....[1]....
        /*0398*/ 	.word	0x000267d0


	//----- nvinfo : EIATTR_MAX_THREADS
	.align		4
.L_1532:
        /*039c*/ 	.byte	0x04, 0x05
        /*039e*/ 	.short	(.L_1534 - .L_1533)
.L_1533:
        /*03a0*/ 	.word	0x00000080
        /*03a4*/ 	.word	0x00000001
        /*03a8*/ 	.word	0x00000001


	//----- nvinfo : EIATTR_CRS_STACK_SIZE
	.align		4
.L_1534:
        /*03ac*/ 	.byte	0x04, 0x1e
        /*03ae*/ 	.short	(.L_1536 - .L_1535)
.L_1535:
        /*03b0*/ 	.word	0x00000000
.L_1536:


//--------------------- .nv.info._ZN10layer_norm31ln_parallel_residual_fwd_kernelINS_13Kernel_traitsI6__halfS2_fS2_fjLj1536ELj1ELj4ELj1ELj16ENS_18Kernel_traits_baseILj1536ES2_S2_fS2_fjLj128EEEEELb1ELb0ELb1EEEvNS_9FwdParamsE --------------------------
	.section	.nv.info._ZN10layer_norm31ln_parallel_residual_fwd_kernelINS_13Kernel_traitsI6__halfS2_fS2_fjLj1536ELj1ELj4ELj1ELj16ENS_18Kernel_traits_baseILj1536ES2_S2_fS2_fjLj128EEEEELb1ELb0ELb1EEEvNS_9FwdParamsE,"",@"SHT_CUDA_INFO"
	.sectionflags	@""
	.align	4


	//----- nvinfo : EIATTR_CUDA_API_VERSION
	.align		4
        /*0000*/ 	.byte	0x04, 0x37
        /*0002*/ 	.short	(.L_1538 - .L_1537)
.L_1537:
        /*0004*/ 	.word	0x00000082


	//----- nvinfo : EIATTR_SW2861232_WAR
	.align		4
.L_1538:
        /*0008*/ 	.byte	0x01, 0x35
	.zero		2


	//----- nvinfo : EIATTR_PARAM_CBANK
	.align		4
        /*000c*/ 	.byte	0x04, 0x0a
        /*000e*/ 	.short	(.L_1540 - .L_1539)
	.align		4
.L_1539:
        /*0010*/ 	.word	index@(.nv.constant0._ZN10layer_norm31ln_parallel_residual_fwd_kernelINS_13Kernel_traitsI6__halfS2_fS2_fjLj1536ELj1ELj4ELj1ELj16ENS_18Kernel_traits_baseILj1536ES2_S2_fS2_fjLj128EEEEELb1ELb0ELb1EEEvNS_9FwdParamsE)
        /*0014*/ 	.short	0x0160
        /*0016*/ 	.short	0x00e8


	//----- nvinfo : EIATTR_CBANK_PARAM_SIZE
	.align		4
.L_1540:
        /*0018*/ 	.byte	0x03, 0x19
        /*001a*/ 	.short	0x00e8


	//----- nvinfo : EIATTR_KPARAM_INFO
	.align		4
        /*001c*/ 	.byte	0x04, 0x17
        /*001e*/ 	.short	(.L_1542 - .L_1541)
.L_1541:
        /*0020*/ 	.word	0x00000000
        /*0024*/ 	.short	0x0000
        /*0026*/ 	.short	0x0000
        /*0028*/ 	.byte	0x00, 0xf0, 0xa1, 0x03


	//----- nvinfo : EIATTR_MAXREG_COUNT
	.align		4
.L_1542:
        /*002c*/ 	.byte	0x03, 0x1b
        /*002e*/ 	.short	0x00ff


	//----- nvinfo : EIATTR_MERCURY_ISA_VERSION
	.align		4
        /*0030*/ 	.byte	0x03, 0x5f
        /*0032*/ 	.short	0x0000


	//----- nvinfo : EIATTR_COOP_GROUP_MASK_REGIDS
	.align		4
        /*0034*/ 	.byte	0x04, 0x29
        /*0036*/ 	.short	(.L_1544 - .L_1543)


	//   ....[0]....
.L_1543:
        /*0038*/ 	.word	0xffffffff


	//   ....[1]....
        /*003c*/ 	.word	0xffffffff


	//   ....[2]....
        /*0040*/ 	.word	0xffffffff


	//   ....[3]....
        /*0044*/ 	.word	0xffffffff


	//   ....[4]....
        /*0048*/ 	.word	0xffffffff


	//   ....[5]....
        /*004c*/ 	.word	0xffffffff


	//   ....[6]....
        /*0050*/ 	.word	0xffffffff


	//   ....[7]....
        /*0054*/ 	.word	0xffffffff


	//   ....[8]....
        /*0058*/ 	.word	0xffffffff


	//   ....[9]....
        /*005c*/ 	.word	0xffffffff


	//   ....[10]....
        /*0060*/ 	.word	0xffffffff


	//   ....[11]....
        /*0064*/ 	.word	0xffffffff


	//   ....[12]....
        /*0068*/ 	.word	0xffffffff


	//   ....[13]....
        /*006c*/ 	.word	0xffffffff


	//   ....[14]....
        /*0070*/ 	.word	0xffffffff


	//   ....[15]....
        /*0074*/ 	.word	0xffffffff


	//   ....[16]....
        /*0078*/ 	.word	0xffffffff


	//   ....[17]....
        /*007c*/ 	.word	0xffffffff


	//   ....[18]....
        /*0080*/ 	.word	0xffffffff


	//   ....[19]....
        /*0084*/ 	.word	0xffffffff


	//----- nvinfo : EIATTR_COOP_GROUP_INSTR_OFFSETS
	.align		4
.L_1544:
        /*0088*/ 	.byte	0x04, 0x28
        /*008a*/ 	.short	(.L_1546 - .L_1545)


	//   ....[0]....
.L_1545:
        /*008c*/ 	.word	0x00023230


	//   ....[1]....
        /*0090*/ 	.word	0x00023260


	//   ....[2]....
        /*0094*/ 	.word	0x00023280


	//   ....[3]....
        /*0098*/ 	.word	0x000232a0


	//   ....[4]....
        /*009c*/ 	.word	0x000232c0


	//   ....[5]....
        /*00a0*/ 	.word	0x000238f0


	//   ....[6]....
        /*00a4*/ 	.word	0x00023910


	//   ....[7]....
        /*00a8*/ 	.word	0x00023930


	//   ....[8]....
        /*00ac*/ 	.word	0x00023950


	//   ....[9]....
        /*00b0*/ 	.word	0x00023970


	//   ....[10]....
        /*00b4*/ 	.word	0x00025230


	//   ....[11]....
        /*00b8*/ 	.word	0x000252b0


	//   ....[12]....
        /*00bc*/ 	.word	0x00025310


	//   ....[13]....
        /*00c0*/ 	.word	0x00025370


	//   ....[14]....
        /*00c4*/ 	.word	0x000253d0


	//   ....[15]....
        /*00c8*/ 	.word	0x00025a40


	//   ....[16]....
        /*00cc*/ 	.word	0x00025aa0


	//   ....[17]....
        /*00d0*/ 	.word	0x00025b00


	//   ....[18]....
        /*00d4*/ 	.word	0x00025b60


	//   ....[19]....
        /*00d8*/ 	.word	0x00025bc0


	//----- nvinfo : EIATTR_EXIT_INSTR_OFFSETS
	.align		4
.L_1546:
        /*00dc*/ 	.byte	0x04, 0x1c
        /*00de*/ 	.short	(.L_1548 - .L_1547)


	//   ....[0]....
.L_1547:
        /*00e0*/ 	.word	0x00000640


	//   ....[1]....
        /*00e4*/ 	.word	0x000251e0


	//----- nvinfo : EIATTR_MAX_THREADS
	.align		4
.L_1548:
        /*00e8*/ 	.byte	0x04, 0x05
        /*00ea*/ 	.short	(.L_1550 - .L_1549)
.L_1549:
        /*00ec*/ 	.word	0x00000080
        /*00f0*/ 	.word	0x00000001
        /*00f4*/ 	.word	0x00000001


	//----- nvinfo : EIATTR_CRS_STACK_SIZE
	.align		4
.L_1550:
        /*00f8*/ 	.byte	0x04, 0x1e
        /*00fa*/ 	.short	(.L_1552 - .L_1551)
.L_1551:
        /*00fc*/ 	.word	0x00000000
.L_1552:


//--------------------- .nv.info._ZN10layer_norm31ln_parallel_residual_fwd_kernelINS_13Kernel_traitsI6__halfS2_fS2_fjLj1536ELj1ELj4ELj1ELj16ENS_18Kernel_traits_baseILj1536ES2_S2_fS2_fjLj128EEEEELb1ELb1ELb0EEEvNS_9FwdParamsE --------------------------
	.section	.nv.info._ZN10layer_norm31ln_parallel_residual_fwd_kernelINS_13Kernel_traitsI6__halfS2_fS2_fjLj1536ELj1ELj4ELj1ELj16ENS_18Kernel_traits_baseILj1536ES2_S2_fS2_fjLj128EEEEELb1ELb1ELb0EEEvNS_9FwdParamsE,"",@"SHT_CUDA_INFO"
	.sectionflags	@""
	.align	4


	//----- nvinfo : EIATTR_CUDA_API_VERSION
	.align		4
        /*0000*/ 	.byte	0x04, 0x37
        /*0002*/ 	.short	(.L_1554 - .L_1553)
.L_1553:
        /*0004*/ 	.word	0x00000082


	//----- nvinfo : EIATTR_SW2861232_WAR
	.align		4
.L_1554:
        /*0008*/ 	.byte	0x01, 0x35
	.zero		2


	//----- nvinfo : EIATTR_PARAM_CBANK
	.align		4
        /*000c*/ 	.byte	0x04, 0x0a
        /*000e*/ 	.short	(.L_1556 - .L_1555)
	.align		4
.L_1555:
        /*0010*/ 	.word	index@(.nv.constant0._ZN10layer_norm31ln_parallel_residual_fwd_kernelINS_13Kernel_traitsI6__halfS2_fS2_fjLj1536ELj1ELj4ELj1ELj16ENS_18Kernel_traits_baseILj1536ES2_S2_fS2_fjLj128EEEEELb1ELb1ELb0EEEvNS_9FwdParamsE)
        /*0014*/ 	.short	0x0160
        /*0016*/ 	.short	0x00e8


	//----- nvinfo : EIATTR_CBANK_PARAM_SIZE
	.align		4
.L_1556:
        /*0018*/ 	.byte	0x03, 0x19
        /*001a*/ 	.short	0x00e8


	//----- nvinfo : EIATTR_KPARAM_INFO
	.align		4
        /*001c*/ 	.byte	0x04, 0x17
        /*001e*/ 	.short	(.L_1558 - .L_1557)
.L_1557:
        /*0020*/ 	.word	0x00000000
        /*0024*/ 	.short	0x0000
        /*0026*/ 	.short	0x0000
        /*0028*/ 	.byte	0x00, 0xf0, 0xa1, 0x03


	//----- nvinfo : EIATTR_MAXREG_COUNT
	.align		4
.L_1558:
        /*002c*/ 	.byte	0x03, 0x1b
        /*002e*/ 	.short	0x00ff


	//----- nvinfo : EIATTR_MERCURY_ISA_VERSION
	.align		4
        /*0030*/ 	.byte	0x03, 0x5f
        /*0032*/ 	.short	0x0000


	//----- nvinfo : EIATTR_COOP_GROUP_MASK_REGIDS
	.align		4
        /*0034*/ 	.byte	0x04, 0x29
        /*0036*/ 	.short	(.L_1560 - .L_1559)


	//   ....[0]....
.L_1559:
        /*0038*/ 	.word	0xffffffff


	//   ....[1]....
        /*003c*/ 	.word	0xffffffff


	//   ....[2]....
        /*0040*/ 	.word	0xffffffff


	//   ....[3]....
        /*0044*/ 	.word	0xffffffff


	//   ....[4]....
        /*0048*/ 	.word	0xffffffff


	//   ....[5]....
        /*004c*/ 	.word	0xffffffff


	//   ....[6]....
        /*0050*/ 	.word	0xffffffff


	//   ....[7]....
        /*0054*/ 	.word	0xffffffff


	//   ....[8]....
        /*0058*/ 	.word	0xffffffff


	//   ....[9]....
        /*005c*/ 	.word	0xffffffff


	//   ....[10]....
        /*0060*/ 	.word	0xffffffff


	//   ....[11]....
        /*0064*/ 	.word	0xffffffff


	//   ....[12]....
        /*0068*/ 	.word	0xffffffff


	//   ....[13]....
        /*006c*/ 	.word	0xffffffff


	//   ....[14]....
        /*0070*/ 	.word	0xffffffff


	//   ....[15]....
        /*0074*/ 	.word	0xffffffff


	//   ....[16]....
        /*0078*/ 	.word	0xffffffff


	//   ....[17]....
        /*007c*/ 	.word	0xffffffff


	//   ....[18]....
        /*0080*/ 	.word	0xffffffff


	//   ....[19]....
        /*0084*/ 	.word	0xffffffff


	//----- nvinfo : EIATTR_COOP_GROUP_INSTR_OFFSETS
	.align		4
.L_1560:
        /*0088*/ 	.byte	0x04, 0x28
        /*008a*/ 	.short	(.L_1562 - .L_1561)


	//   ....[0]....
.L_1561:
        /*008c*/ 	.word	0x00023c40


	//   ....[1]....
        /*0090*/ 	.word	0x00023c70


	//   ....[2]....
        /*0094*/ 	.word	0x00023ca0


	//   ....[3]....
        /*0098*/ 	.word	0x00023cc0


	//   ....[4]....
        /*009c*/ 	.word	0x00023ce0


	//   ....[5]....
        /*00a0*/ 	.word	0x00024320


	//   ....[6]....
        /*00a4*/ 	.word	0x00024340


	//   ....[7]....
        /*00a8*/ 	.word	0x00024360


	//   ....[8]....
        /*00ac*/ 	.word	0x00024380


	//   ....[9]....
        /*00b0*/ 	.word	0x000243a0


	//   ....[10]....
        /*00b4*/ 	.word	0x000252c0


	//   ....[11]....
        /*00b8*/ 	.word	0x00025340


	//   ....[12]....
        /*00bc*/ 	.word	0x000253a0


	//   ....[13]....
        /*00c0*/ 	.word	0x00025400


	//   ....[14]....
        /*00c4*/ 	.word	0x00025460


	//   ....[15]....
        /*00c8*/ 	.word	0x00025af0


	//   ....[16]....
        /*00cc*/ 	.word	0x00025b50


	//   ....[17]....
        /*00d0*/ 	.word	0x00025bb0


	//   ....[18]....
        /*00d4*/ 	.word	0x00025c10


	//   ....[19]....
        /*00d8*/ 	.word	0x00025c80


	//----- nvinfo : EIATTR_EXIT_INSTR_OFFSETS
	.align		4
.L_1562:
        /*00dc*/ 	.byte	0x04, 0x1c
        /*00de*/ 	.short	(.L_1564 - .L_1563)


	//   ....[0]....
.L_1563:
        /*00e0*/ 	.word	0x00000a80


	//   ....[1]....
        /*00e4*/ 	.word	0x00025260


	//----- nvinfo : EIATTR_MAX_THREADS
	.align		4
.L_1564:
        /*00e8*/ 	.byte	0x04, 0x05
        /*00ea*/ 	.short	(.L_1566 - .L_1565)
.L_1565:
        /*00ec*/ 	.word	0x00000080
        /*00f0*/ 	.word	0x00000001
        /*00f4*/ 	.word	0x00000001


	//----- nvinfo : EIATTR_CRS_STACK_SIZE
	.align		4
.L_1566:
        /*00f8*/ 	.byte	0x04, 0x1e
        /*00fa*/ 	.short	(.L_1568 - .L_1567)
.L_1567:
        /*00fc*/ 	.word	0x00000000
.L_1568:


//--------------------- .nv.info._ZN10layer_norm31ln_parallel_residual_fwd_kernelINS_13Kernel_traitsI6__halfS2_fS2_fjLj1536ELj1ELj4ELj1ELj16ENS_18Kernel_traits_baseILj1536ES2_S2_fS2_fjLj128EEEEELb1ELb1ELb1EEEvNS_9FwdParamsE --------------------------
	.section	.nv.info._ZN10layer_norm31ln_parallel_residual_fwd_kernelINS_13Kernel_traitsI6__halfS2_fS2_fjLj1536ELj1ELj4ELj1ELj16ENS_18Kernel_traits_baseILj1536ES2_S2_fS2_fjLj128EEEEELb1ELb1ELb1EEEvNS_9FwdParamsE,"",@"SHT_CUDA_INFO"
	.sectionflags	@""
	.align	4


	//----- nvinfo : EIATTR_CUDA_API_VERSION
	.align		4
        /*0000*/ 	.byte	0x04, 0x37
        /*0002*/ 	.short	(.L_1570 - .L_1569)
.L_1569:
        /*0004*/ 	.word	0x00000082


	//----- nvinfo : EIATTR_SW2861232_WAR
	.align		4
.L_1570:
        /*0008*/ 	.byte	0x01, 0x35
	.zero		2


	//----- nvinfo : EIATTR_PARAM_CBANK
	.align		4
        /*000c*/ 	.byte	0x04, 0x0a
        /*000e*/ 	.short	(.L_1572 - .L_1571)
	.align		4
.L_1571:
        /*0010*/ 	.word	index@(.nv.constant0._ZN10layer_norm31ln_parallel_residual_fwd_kernelINS_13Kernel_traitsI6__halfS2_fS2_fjLj1536ELj1ELj4ELj1ELj16ENS_18Kernel_traits_baseILj1536ES2_S2_fS2_fjLj128EEEEELb1ELb1ELb1EEEvNS_9FwdParamsE)
        /*0014*/ 	.short	0x0160
        /*0016*/ 	.short	0x00e8


	//----- nvinfo : EIATTR_CBANK_PARAM_SIZE
	.align		4
.L_1572:
        /*0018*/ 	.byte	0x03, 0x19
        /*001a*/ 	.short	0x00e8


	//----- nvinfo : EIATTR_KPARAM_INFO
	.align		4
        /*001c*/ 	.byte	0x04, 0x17
        /*001e*/ 	.short	(.L_1574 - .L_1573)
.L_1573:
        /*0020*/ 	.word	0x00000000
        /*0024*/ 	.short	0x0000
        /*0026*/ 	.short	0x0000
        /*0028*/ 	.byte	0x00, 0xf0, 0xa1, 0x03


	//----- nvinfo : EIATTR_MAXREG_COUNT
	.align		4
.L_1574:
        /*002c*/ 	.byte	0x03, 0x1b
        /*002e*/ 	.short	0x00ff


	//----- nvinfo : EIATTR_MERCURY_ISA_VERSION
	.align		4
        /*0030*/ 	.byte	0x03, 0x5f
        /*0032*/ 	.short	0x0000


	//----- nvinfo : EIATTR_COOP_GROUP_MASK_REGIDS
	.align		4
        /*0034*/ 	.byte	0x04, 0x29
        /*0036*/ 	.short	(.L_1576 - .L_1575)


	//   ....[0]....
.L_1575:
        /*0038*/ 	.word	0xffffffff


	//   ....[1]....
        /*003c*/ 	.word	0xffffffff


	//   ....[2]....
        /*0040*/ 	.word	0xffffffff


	//   ....[3]....
        /*0044*/ 	.word	0xffffffff


	//   ....[4]....
        /*0048*/ 	.word	0xffffffff


	//   ....[5]....
        /*004c*/ 	.word	0xffffffff


	//   ....[6]....
        /*0050*/ 	.word	0xffffffff


	//   ....[7]....
        /*0054*/ 	.word	0xffffffff


	//   ....[8]....
        /*0058*/ 	.word	0xffffffff


	//   ....[9]....
        /*005c*/ 	.word	0xffffffff


	//   ....[10]....
        /*0060*/ 	.word	0xffffffff


	//   ....[11]....
        /*0064*/ 	.word	0xffffffff


	//   ....[12]....
        /*0068*/ 	.word	0xffffffff


	//   ....[13]....
        /*006c*/ 	.word	0xffffffff


	//   ....[14]....
        /*0070*/ 	.word	0xffffffff


	//   ....[15]....
        /*0074*/ 	.word	0xffffffff


	//   ....[16]....
        /*0078*/ 	.word	0xffffffff


	//   ....[17]....
        /*007c*/ 	.word	0xffffffff


	//   ....[18]....
        /*0080*/ 	.word	0xffffffff


	//   ....[19]....
        /*0084*/ 	.word	0xffffffff


	//----- nvinfo : EIATTR_COOP_GROUP_INSTR_OFFSETS
	.align		4
.L_1576:
        /*0088*/ 	.byte	0x04, 0x28
        /*008a*/ 	.short	(.L_1578 - .L_1577)


	//   ....[0]....
.L_1577:
        /*008c*/ 	.word	0x00023090


	//   ....[1]....
        /*0090*/ 	.word	0x000230c0


	//   ....[2]....
        /*0094*/ 	.word	0x000230e0


	//   ....[3]....
        /*0098*/ 	.word	0x00023100


	//   ....[4]....
        /*009c*/ 	.word	0x00023120


	//   ....[5]....
        /*00a0*/ 	.word	0x00023750


	//   ....[6]....
        /*00a4*/ 	.word	0x00023770


	//   ....[7]....
        /*00a8*/ 	.word	0x00023790


	//   ....[8]....
        /*00ac*/ 	.word	0x000237b0


	//   ....[9]....
        /*00b0*/ 	.word	0x000237d0


	//   ....[10]....
        /*00b4*/ 	.word	0x000247e0


	//   ....[11]....
        /*00b8*/ 	.word	0x00024840


	//   ....[12]....
        /*00bc*/ 	.word	0x000248a0


	//   ....[13]....
        /*00c0*/ 	.word	0x00024900


	//   ....[14]....
        /*00c4*/ 	.word	0x00024960


	//   ....[15]....
        /*00c8*/ 	.word	0x00024fd0


	//   ....[16]....
        /*00cc*/ 	.word	0x00025030


	//   ....[17]....
        /*00d0*/ 	.word	0x00025090


	//   ....[18]....
        /*00d4*/ 	.word	0x000250f0


	//   ....[19]....
        /*00d8*/ 	.word	0x00025150


	//----- nvinfo : EIATTR_EXIT_INSTR_OFFSETS
	.align		4
.L_1578:
        /*00dc*/ 	.byte	0x04, 0x1c
        /*00de*/ 	.short	(.L_1580 - .L_1579)


	//   ....[0]....
.L_1579:
        /*00e0*/ 	.word	0x000005b0


	//   ....[1]....
        /*00e4*/ 	.word	0x00024790


	//----- nvinfo : EIATTR_MAX_THREADS
	.align		4
.L_1580:
        /*00e8*/ 	.byte	0x04, 0x05
        /*00ea*/ 	.short	(.L_1582 - .L_1581)
.L_1581:
        /*00ec*/ 	.word	0x00000080
        /*00f0*/ 	.word	0x00000001
        /*00f4*/ 	.word	0x00000001


	//----- nvinfo : EIATTR_CRS_STACK_SIZE
	.align		4
.L_1582:
        /*00f8*/ 	.byte	0x04, 0x1e
        /*00fa*/ 	.short	(.L_1584 - .L_1583)
.L_1583:
        /*00fc*/ 	.word	0x00000000
.L_1584:


//--------------------- .nv.info._ZN10layer_norm31ln_parallel_residual_fwd_kernelINS_13Kernel_traitsIf6__halffS2_fjLj1536ELj1ELj4ELj1ELj16ENS_18Kernel_traits_baseILj1536EfS2_fS2_fjLj128EEEEELb0ELb0ELb0EEEvNS_9FwdParamsE --------------------------
	.section	.nv.info._ZN10layer_norm31ln_parallel_residual_fwd_kernelINS_13Kernel_traitsIf6__halffS2_fjLj1536ELj1ELj4ELj1ELj16ENS_18Kernel_traits_baseILj1536EfS2_fS2_fjLj128EEEEELb0ELb0ELb0EEEvNS_9FwdParamsE,"",@"SHT_CUDA_INFO"
	.sectionflags	@""
	.align	4


	//----- nvinfo : EIATTR_CUDA_API_VERSION
	.align		4
        /*0000*/ 	.byte	0x04, 0x37
        /*0002*/ 	.short	(.L_1586 - .L_1585)
.L_1585:
        /*0004*/ 	.word	0x00000082


	//----- nvinfo : EIATTR_SW2861232_WAR
	.align		4
.L_1586:
        /*0008*/ 	.byte	0x01, 0x35
	.zero		2


	//----- nvinfo : EIATTR_PARAM_CBANK
	.align		4
        /*000c*/ 	.byte	0x04, 0x0a
        /*000e*/ 	.short	(.L_1588 - .L_1587)
	.align		4
.L_1587:
        /*0010*/ 	.word	index@(.nv.constant0._ZN10layer_norm31ln_parallel_residual_fwd_kernelINS_13Kernel_traitsIf6__halffS2_fjLj1536ELj1ELj4ELj1ELj16ENS_18Kernel_traits_baseILj1536EfS2_fS2_fjLj128EEEEELb0ELb0ELb0EEEvNS_9FwdParamsE)
        /*0014*/ 	.short	0x0160
        /*0016*/ 	.short	0x00e8


	//----- nvinfo : EIATTR_CBANK_PARAM_SIZE
	.align		4
.L_1588:
        /*0018*/ 	.byte	0x03, 0x19
        /*001a*/ 	.short	0x00e8


	//----- nvinfo : EIATTR_KPARAM_INFO
	.align		4
        /*001c*/ 	.byte	0x04, 0x17
        /*001e*/ 	.short	(.L_1590 - .L_1589)
.L_1589:
        /*0020*/ 	.word	0x00000000
        /*0024*/ 	.short	0x0000
        /*0026*/ 	.short	0x0000
        /*0028*/ 	.byte	0x00, 0xf0, 0xa1, 0x03


	//----- nvinfo : EIATTR_MAXREG_COUNT
	.align		4
.L_1590:
        /*002c*/ 	.byte	0x03, 0x1b
        /*002e*/ 	.short	0x00ff


	//----- nvinfo : EIATTR_ANNOTATIONS
	.align		4
        /*0030*/ 	.byte	0x04, 0x55
        /*0032*/ 	.short	(.L_1592 - .L_1591)


	//   ....[0]....
.L_1591:
        /* <DEDUP_REMOVED lines=22> */


	//----- nvinfo : EIATTR_MERCURY_ISA_VERSION
	.align		4
.L_1592:
        /*0184*/ 	.byte	0x03, 0x5f
        /*0186*/ 	.short	0x0000


	//----- nvinfo : EIATTR_COOP_GROUP_MASK_REGIDS
	.align		4
        /*0188*/ 	.byte	0x04, 0x29
        /*018a*/ 	.short	(.L_1594 - .L_1593)


	//   ....[0]....
.L_1593:
        /*018c*/ 	.word	0xffffffff


	//   ....[1]....
        /*0190*/ 	.word	0xffffffff


	//   ....[2]....
        /*0194*/ 	.word	0xffffffff


	//   ....[3]....
        /*0198*/ 	.word	0xffffffff


	//   ....[4]....
        /*019c*/ 	.word	0xffffffff


	//   ....[5]....
        /*01a0*/ 	.word	0xffffffff


	//   ....[6]....
        /*01a4*/ 	.word	0xffffffff


	//   ....[7]....
        /*01a8*/ 	.word	0xffffffff


	//   ....[8]....
        /*01ac*/ 	.word	0xffffffff


	//   ....[9]....
        /*01b0*/ 	.word	0xffffffff


	//   ....[10]....
        /*01b4*/ 	.word	0xffffffff


	//   ....[11]....
        /*01b8*/ 	.word	0xffffffff


	//   ....[12]....
        /*01bc*/ 	.word	0xffffffff


	//   ....[13]....
        /*01c0*/ 	.word	0xffffffff


	//   ....[14]....
        /*01c4*/ 	.word	0xffffffff


	//   ....[15]....
        /*01c8*/ 	.word	0xffffffff


	//   ....[16]....
        /*01cc*/ 	.word	0xffffffff


	//   ....[17]....
        /*01d0*/ 	.word	0xffffffff


	//   ....[18]....
        /*01d4*/ 	.word	0xffffffff


	//   ....[19]....
        /*01d8*/ 	.word	0xffffffff


	//----- nvinfo : EIATTR_COOP_GROUP_INSTR_OFFSETS
	.align		4
.L_1594:
        /*01dc*/ 	.byte	0x04, 0x28
        /*01de*/ 	.short	(.L_1596 - .L_1595)


	//   ....[0]....
.L_1595:
        /*01e0*/ 	.word	0x00003430


	//   ....[1]....
        /*01e4*/ 	.word	0x00003460


	//   ....[2]....
        /*01e8*/ 	.word	0x00003480


	//   ....[3]....
        /*01ec*/ 	.word	0x000034a0


	//   ....[4]....
        /*01f0*/ 	.word	0x000034c0


	//   ....[5]....
        /*01f4*/ 	.word	0x00003b00


	//   ....[6]....
        /*01f8*/ 	.word	0x00003b20


	//   ....[7]....
        /*01fc*/ 	.word	0x00003b40


	//   ....[8]....
        /*0200*/ 	.word	0x00003b60


	//   ....[9]....
        /*0204*/ 	.word	0x00003b80


	//   ....[10]....
        /*0208*/ 	.word	0x00005620


	//   ....[11]....
        /*020c*/ 	.word	0x00005690


	//   ....[12]....
        /*0210*/ 	.word	0x000056f0


	//   ....[13]....
        /*0214*/ 	.word	0x00005750


	//   ....[14]....
        /*0218*/ 	.word	0x000057b0


	//   ....[15]....
        /*021c*/ 	.word	0x00005e30


	//   ....[16]....
        /*0220*/ 	.word	0x00005e90


	//   ....[17]....
        /*0224*/ 	.word	0x00005ef0


	//   ....[18]....
        /*0228*/ 	.word	0x00005f50


	//   ....[19]....
        /*022c*/ 	.word	0x00005fb0


	//----- nvinfo : EIATTR_EXIT_INSTR_OFFSETS
	.align		4
.L_1596:
        /*0230*/ 	.byte	0x04, 0x1c
        /*0232*/ 	.short	(.L_1598 - .L_1597)


	//   ....[0]....
.L_1597:
        /*0234*/ 	.word	0x00000ed0


	//   ....[1]....
        /*0238*/ 	.word	0x000055d0


	//----- nvinfo : EIATTR_MAX_THREADS
	.align		4
.L_1598:
        /*023c*/ 	.byte	0x04, 0x05
        /*023e*/ 	.short	(.L_1600 - .L_1599)
.L_1599:
        /*0240*/ 	.word	0x00000080
        /*0244*/ 	.word	0x00000001
        /*0248*/ 	.word	0x00000001


	//----- nvinfo : EIATTR_CRS_STACK_SIZE
	.align		4
.L_1600:
        /*024c*/ 	.byte	0x04, 0x1e
        /*024e*/ 	.short	(.L_1602 - .L_1601)
.L_1601:
        /*0250*/ 	.word	0x00000000
.L_1602:


//--------------------- .nv.info._ZN10layer_norm31ln_parallel_residual_fwd_kernelINS_13Kernel_traitsIf6__halffS2_fjLj1536ELj1ELj4ELj1ELj16ENS_18Kernel_traits_baseILj1536EfS2_fS2_fjLj128EEEEELb0ELb0ELb1EEEvNS_9FwdParamsE --------------------------
	.section	.nv.info._ZN10layer_norm31ln_parallel_residual_fwd_kernelINS_13Kernel_traitsIf6__halffS2_fjLj1536ELj1ELj4ELj1ELj16ENS_18Kernel_traits_baseILj1536EfS2_fS2_fjLj128EEEEELb0ELb0ELb1EEEvNS_9FwdParamsE,"",@"SHT_CUDA_INFO"
	.sectionflags	@""
	.align	4


	//----- nvinfo : EIATTR_CUDA_API_VERSION
	.align		4
        /*0000*/ 	.byte	0x04, 0x37
        /*0002*/ 	.short	(.L_1604 - .L_1603)
.L_1603:
        /*0004*/ 	.word	0x00000082


	//----- nvinfo : EIATTR_SW2861232_WAR
	.align		4
.L_1604:
        /*0008*/ 	.byte	0x01, 0x35
	.zero		2


	//----- nvinfo : EIATTR_PARAM_CBANK
	.align		4
        /*000c*/ 	.byte	0x04, 0x0a
        /*000e*/ 	.short	(.L_1606 - .L_1605)
	.align		4
.L_1605:
        /*0010*/ 	.word	index@(.nv.constant0._ZN10layer_norm31ln_parallel_residual_fwd_kernelINS_13Kernel_traitsIf6__halffS2_fjLj1536ELj1ELj4ELj1ELj16ENS_18Kernel_traits_baseILj1536EfS2_fS2_fjLj128EEEEELb0ELb0ELb1EEEvNS_9FwdParamsE)
        /*0014*/ 	.short	0x0160
        /*0016*/ 	.short	0x00e8


	//----- nvinfo : EIATTR_CBANK_PARAM_SIZE
	.align		4
.L_1606:
        /*0018*/ 	.byte	0x03, 0x19
        /*001a*/ 	.short	0x00e8


	//----- nvinfo : EIATTR_KPARAM_INFO
	.align		4
        /*001c*/ 	.byte	0x04, 0x17
        /*001e*/ 	.short	(.L_1608 - .L_1607)
.L_1607:
        /*0020*/ 	.word	0x00000000
        /*0024*/ 	.short	0x0000
        /*0026*/ 	.short	0x0000
        /*0028*/ 	.byte	0x00, 0xf0, 0xa1, 0x03


	//----- nvinfo : EIATTR_MAXREG_COUNT
	.align		4
.L_1608:
        /*002c*/ 	.byte	0x03, 0x1b
        /*002e*/ 	.short	0x00ff


	//----- nvinfo : EIATTR_ANNOTATIONS
	.align		4
        /*0030*/ 	.byte	0x04, 0x55
        /*0032*/ 	.short	(.L_1610 - .L_1609)


	//   ....[0]....
.L_1609:
        /* <DEDUP_REMOVED lines=12> */


	//----- nvinfo : EIATTR_MERCURY_ISA_VERSION
	.align		4
.L_1610:
        /*00e4*/ 	.byte	0x03, 0x5f
        /*00e6*/ 	.short	0x0000


	//----- nvinfo : EIATTR_COOP_GROUP_MASK_REGIDS
	.align		4
        /*00e8*/ 	.byte	0x04, 0x29
        /*00ea*/ 	.short	(.L_1612 - .L_1611)


	//   ....[0]....
.L_1611:
        /*00ec*/ 	.word	0xffffffff


	//   ....[1]....
        /*00f0*/ 	.word	0xffffffff


	//   ....[2]....
        /*00f4*/ 	.word	0xffffffff


	//   ....[3]....
        /*00f8*/ 	.word	0xffffffff


	//   ....[4]....
        /*00fc*/ 	.word	0xffffffff


	//   ....[5]....
        /*0100*/ 	.word	0xffffffff


	//   ....[6]....
        /*0104*/ 	.word	0xffffffff


	//   ....[7]....
        /*0108*/ 	.word	0xffffffff


	//   ....[8]....
        /*010c*/ 	.word	0xffffffff


	//   ....[9]....
        /*0110*/ 	.word	0xffffffff


	//   ....[10]....
        /*0114*/ 	.word	0xffffffff


	//   ....[11]....
        /*0118*/ 	.word	0xffffffff


	//   ....[12]....
        /*011c*/ 	.word	0xffffffff


	//   ....[13]....
        /*0120*/ 	.word	0xffffffff


	//   ....[14]....
        /*0124*/ 	.word	0xffffffff


	//   ....[15]....
        /*0128*/ 	.word	0xffffffff


	//   ....[16]....
        /*012c*/ 	.word	0xffffffff


	//   ....[17]....
        /*0130*/ 	.word	0xffffffff


	//   ....[18]....
        /*0134*/ 	.word	0xffffffff


	//   ....[19]....
        /*0138*/ 	.word	0xffffffff


	//----- nvinfo : EIATTR_COOP_GROUP_INSTR_OFFSETS
	.align		4
.L_1612:
        /*013c*/ 	.byte	0x04, 0x28
        /*013e*/ 	.short	(.L_1614 - .L_1613)


	//   ....[0]....
.L_1613:
        /*0140*/ 	.word	0x00002870


	//   ....[1]....
        /*0144*/ 	.word	0x000028a0


	//   ....[2]....
        /*0148*/ 	.word	0x000028c0


	//   ....[3]....
        /*014c*/ 	.word	0x000028e0


	//   ....[4]....
        /*0150*/ 	.word	0x00002900


	//   ....[5]....
        /*0154*/ 	.word	0x00002f30


	//   ....[6]....
        /*0158*/ 	.word	0x00002f50


	//   ....[7]....
        /*015c*/ 	.word	0x00002f70


	//   ....[8]....
        /*0160*/ 	.word	0x00002f90


	//   ....[9]....
        /*0164*/ 	.word	0x00002fb0


	//   ....[10]....
        /*0168*/ 	.word	0x00004350


	//   ....[11]....
        /*016c*/ 	.word	0x000043b0


	//   ....[12]....
        /*0170*/ 	.word	0x00004410


	//   ....[13]....
        /*0174*/ 	.word	0x00004470


	//   ....[14]....
        /*0178*/ 	.word	0x000044d0


	//   ....[15]....
        /*017c*/ 	.word	0x00004b40


	//   ....[16]....
        /*0180*/ 	.word	0x00004ba0


	//   ....[17]....
        /*0184*/ 	.word	0x00004c00


	//   ....[18]....
        /*0188*/ 	.word	0x00004c60


	//   ....[19]....
        /*018c*/ 	.word	0x00004cc0


	//----- nvinfo : EIATTR_EXIT_INSTR_OFFSETS
	.align		4
.L_1614:
        /*0190*/ 	.byte	0x04, 0x1c
        /*0192*/ 	.short	(.L_1616 - .L_1615)


	//   ....[0]....
.L_1615:
        /*0194*/ 	.word	0x00000600


	//   ....[1]....
        /*0198*/ 	.word	0x00004300


	//----- nvinfo : EIATTR_MAX_THREADS
	.align		4
.L_1616:
        /*019c*/ 	.byte	0x04, 0x05
        /*019e*/ 	.short	(.L_1618 - .L_1617)
.L_1617:
        /*01a0*/ 	.word	0x00000080
        /*01a4*/ 	.word	0x00000001
        /*01a8*/ 	.word	0x00000001


	//----- nvinfo : EIATTR_CRS_STACK_SIZE
	.align		4
.L_1618:
        /*01ac*/ 	.byte	0x04, 0x1e
        /*01ae*/ 	.short	(.L_1620 - .L_1619)
.L_1619:
        /*01b0*/ 	.word	0x00000000
.L_1620:


//--------------------- .nv.info._ZN10layer_norm31ln_parallel_residual_fwd_kernelINS_13Kernel_traitsIf6__halffS2_fjLj1536ELj1ELj4ELj1ELj16ENS_18Kernel_traits_baseILj1536EfS2_fS2_fjLj128EEEEELb0ELb1ELb0EEEvNS_9FwdParamsE --------------------------
	.section	.nv.info._ZN10layer_norm31ln_parallel_residual_fwd_kernelINS_13Kernel_traitsIf6__halffS2_fjLj1536ELj1ELj4ELj1ELj16ENS_18Kernel_traits_baseILj1536EfS2_fS2_fjLj128EEEEELb0ELb1ELb0EEEvNS_9FwdParamsE,"",@"SHT_CUDA_INFO"
	.sectionflags	@""
	.align	4


	//----- nvinfo : EIATTR_CUDA_API_VERSION
	.align		4
        /*0000*/ 	.byte	0x04, 0x37
        /*0002*/ 	.short	(.L_1622 - .L_1621)
.L_1621:
        /*0004*/ 	.word	0x00000082


	//----- nvinfo : EIATTR_SW2861232_WAR
	.align		4
.L_1622:
        /*0008*/ 	.byte	0x01, 0x35
	.zero		2


	//----- nvinfo : EIATTR_PARAM_CBANK
	.align		4
        /*000c*/ 	.byte	0x04, 0x0a
        /*000e*/ 	.short	(.L_1624 - .L_1623)
	.align		4
.L_1623:
        /*0010*/ 	.word	index@(.nv.constant0._ZN10layer_norm31ln_parallel_residual_fwd_kernelINS_13Kernel_traitsIf6__halffS2_fjLj1536ELj1ELj4ELj1ELj16ENS_18Kernel_traits_baseILj1536EfS2_fS2_fjLj128EEEEELb0ELb1ELb0EEEvNS_9FwdParamsE)
        /*0014*/ 	.short	0x0160
        /*0016*/ 	.short	0x00e8


	//----- nvinfo : EIATTR_CBANK_PARAM_SIZE
	.align		4
.L_1624:
        /*0018*/ 	.byte	0x03, 0x19
        /*001a*/ 	.short	0x00e8


	//----- nvinfo : EIATTR_KPARAM_INFO
	.align		4
        /*001c*/ 	.byte	0x04, 0x17
        /*001e*/ 	.short	(.L_1626 - .L_1625)
.L_1625:
        /*0020*/ 	.word	0x00000000
        /*0024*/ 	.short	0x0000
        /*0026*/ 	.short	0x0000
        /*0028*/ 	.byte	0x00, 0xf0, 0xa1, 0x03


	//----- nvinfo : EIATTR_MAXREG_COUNT
	.align		4
.L_1626:
        /*002c*/ 	.byte	0x03, 0x1b
        /*002e*/ 	.short	0x00ff


	//----- nvinfo : EIATTR_MERCURY_ISA_VERSION
	.align		4
        /*0030*/ 	.byte	0x03, 0x5f
        /*0032*/ 	.short	0x0000


	//----- nvinfo : EIATTR_COOP_GROUP_MASK_REGIDS
	.align		4
        /*0034*/ 	.byte	0x04, 0x29
        /*0036*/ 	.short	(.L_1628 - .L_1627)


	//   ....[0]....
.L_1627:
        /*0038*/ 	.word	0xffffffff


	//   ....[1]....
        /*003c*/ 	.word	0xffffffff


	//   ....[2]....
        /*0040*/ 	.word	0xffffffff


	//   ....[3]....
        /*0044*/ 	.word	0xffffffff


	//   ....[4]....
        /*0048*/ 	.word	0xffffffff


	//   ....[5]....
        /*004c*/ 	.word	0xffffffff


	//   ....[6]....
        /*0050*/ 	.word	0xffffffff


	//   ....[7]....
        /*0054*/ 	.word	0xffffffff


	//   ....[8]....
        /*0058*/ 	.word	0xffffffff


	//   ....[9]....
        /*005c*/ 	.word	0xffffffff


	//   ....[10]....
        /*0060*/ 	.word	0xffffffff


	//   ....[11]....
        /*0064*/ 	.word	0xffffffff


	//   ....[12]....
        /*0068*/ 	.word	0xffffffff


	//   ....[13]....
        /*006c*/ 	.word	0xffffffff


	//   ....[14]....
        /*0070*/ 	.word	0xffffffff


	//   ....[15]....
        /*0074*/ 	.word	0xffffffff


	//   ....[16]....
        /*0078*/ 	.word	0xffffffff


	//   ....[17]....
        /*007c*/ 	.word	0xffffffff


	//   ....[18]....
        /*0080*/ 	.word	0xffffffff


	//   ....[19]....
        /*0084*/ 	.word	0xffffffff


	//----- nvinfo : EIATTR_COOP_GROUP_INSTR_OFFSETS
	.align		4
.L_1628:
        /*0088*/ 	.byte	0x04, 0x28
        /*008a*/ 	.short	(.L_1630 - .L_1629)


	//   ....[0]....
.L_1629:
        /*008c*/ 	.word	0x00002d90


	//   ....[1]....
        /*0090*/ 	.word	0x00002dc0


	//   ....[2]....
        /*0094*/ 	.word	0x00002de0


	//   ....[3]....
        /*0098*/ 	.word	0x00002e00


	//   ....[4]....
        /*009c*/ 	.word	0x00002e20


	//   ....[5]....
        /*00a0*/ 	.word	0x00003460


	//   ....[6]....
        /*00a4*/ 	.word	0x00003480


	//   ....[7]....
        /*00a8*/ 	.word	0x000034a0


	//   ....[8]....
        /*00ac*/ 	.word	0x000034c0


	//   ....[9]....
        /*00b0*/ 	.word	0x000034e0


	//   ....[10]....
        /*00b4*/ 	.word	0x000043e0


	//   ....[11]....
        /*00b8*/ 	.word	0x00004450


	//   ....[12]....
        /*00bc*/ 	.word	0x000044b0


	//   ....[13]....
        /*00c0*/ 	.word	0x00004510


	//   ....[14]....
        /*00c4*/ 	.word	0x00004570


	//   ....[15]....
        /*00c8*/ 	.word	0x00004c00


	//   ....[16]....
        /*00cc*/ 	.word	0x00004c60


	//   ....[17]....
        /*00d0*/ 	.word	0x00004cc0


	//   ....[18]....
        /*00d4*/ 	.word	0x00004d20


	//   ....[19]....
        /*00d8*/ 	.word	0x00004d90


	//----- nvinfo : EIATTR_EXIT_INSTR_OFFSETS
	.align		4
.L_1630:
        /*00dc*/ 	.byte	0x04, 0x1c
        /*00de*/ 	.short	(.L_1632 - .L_1631)


	//   ....[0]....
.L_1631:
        /*00e0*/ 	.word	0x00000830


	//   ....[1]....
        /*00e4*/ 	.word	0x00004390


	//----- nvinfo : EIATTR_MAX_THREADS
	.align		4
.L_1632:
        /*00e8*/ 	.byte	0x04, 0x05
        /*00ea*/ 	.short	(.L_1634 - .L_1633)
.L_1633:
        /*00ec*/ 	.word	0x00000080
        /*00f0*/ 	.word	0x00000001
        /*00f4*/ 	.word	0x00000001


	//----- nvinfo : EIATTR_CRS_STACK_SIZE
	.align		4
.L_1634:
        /*00f8*/ 	.byte	0x04, 0x1e
        /*00fa*/ 	.short	(.L_1636 - .L_1635)
.L_1635:
        /*00fc*/ 	.word	0x00000000
.L_1636:


//--------------------- .nv.info._ZN10layer_norm31ln_parallel_residual_fwd_kernelINS_13Kernel_traitsIf6__halffS2_fjLj1536ELj1ELj4ELj1ELj16ENS_18Kernel_traits_baseILj1536EfS2_fS2_fjLj128EEEEELb0ELb1ELb1EEEvNS_9FwdParamsE --------------------------
	.section	.nv.info._ZN10layer_norm31ln_parallel_residual_fwd_kernelINS_13Kernel_traitsIf6__halffS2_fjLj1536ELj1ELj4ELj1ELj16ENS_18Kernel_traits_baseILj1536EfS2_fS2_fjLj128EEEEELb0ELb1ELb1EEEvNS_9FwdParamsE,"",@"SHT_CUDA_INFO"
	.sectionflags	@""
	.align	4


	//----- nvinfo : EIATTR_CUDA_API_VERSION
	.align		4
        /*0000*/ 	.byte	0x04, 0x37
        /*0002*/ 	.short	(.L_1638 - .L_1637)
.L_1637:
        /*0004*/ 	.word	0x00000082


	//----- nvinfo : EIATTR_SW2861232_WAR
	.align		4
.L_1638:
        /*0008*/ 	.byte	0x01, 0x35
	.zero		2


	//----- nvinfo : EIATTR_PARAM_CBANK
	.align		4
        /*000c*/ 	.byte	0x04, 0x0a
        /*000e*/ 	.short	(.L_1640 - .L_1639)
	.align		4
.L_1639:
        /*0010*/ 	.word	index@(.nv.constant0._ZN10layer_norm31ln_parallel_residual_fwd_kernelINS_13Kernel_traitsIf6__halffS2_fjLj1536ELj1ELj4ELj1ELj16ENS_18Kernel_traits_baseILj1536EfS2_fS2_fjLj128EEEEELb0ELb1ELb1EEEvNS_9FwdParamsE)
        /*0014*/ 	.short	0x0160
        /*0016*/ 	.short	0x00e8


	//----- nvinfo : EIATTR_CBANK_PARAM_SIZE
	.align		4
.L_1640:
        /*0018*/ 	.byte	0x03, 0x19
        /*001a*/ 	.short	0x00e8


	//----- nvinfo : EIATTR_KPARAM_INFO
	.align		4
        /*001c*/ 	.byte	0x04, 0x17
        /*001e*/ 	.short	(.L_1642 - .L_1641)
.L_1641:
        /*0020*/ 	.word	0x00000000
        /*0024*/ 	.short	0x0000
        /*0026*/ 	.short	0x0000
        /*0028*/ 	.byte	0x00, 0xf0, 0xa1, 0x03


	//----- nvinfo : EIATTR_MAXREG_COUNT
	.align		4
.L_1642:
        /*002c*/ 	.byte	0x03, 0x1b
        /*002e*/ 	.short	0x00ff


	//----- nvinfo : EIATTR_MERCURY_ISA_VERSION
	.align		4
        /*0030*/ 	.byte	0x03, 0x5f
        /*0032*/ 	.short	0x0000


	//----- nvinfo : EIATTR_COOP_GROUP_MASK_REGIDS
	.align		4
        /*0034*/ 	.byte	0x04, 0x29
        /*0036*/ 	.short	(.L_1644 - .L_1643)


	//   ....[0]....
.L_1643:
        /*0038*/ 	.word	0xffffffff


	//   ....[1]....
        /*003c*/ 	.word	0xffffffff


	//   ....[2]....
        /*0040*/ 	.word	0xffffffff


	//   ....[3]....
        /*0044*/ 	.word	0xffffffff


	//   ....[4]....
        /*0048*/ 	.word	0xffffffff


	//   ....[5]....
        /*004c*/ 	.word	0xffffffff


	//   ....[6]....
        /*0050*/ 	.word	0xffffffff


	//   ....[7]....
        /*0054*/ 	.word	0xffffffff


	//   ....[8]....
        /*0058*/ 	.word	0xffffffff


	//   ....[9]....
        /*005c*/ 	.word	0xffffffff


	//   ....[10]....
        /*0060*/ 	.word	0xffffffff


	//   ....[11]....
        /*0064*/ 	.word	0xffffffff


	//   ....[12]....
        /*0068*/ 	.word	0xffffffff


	//   ....[13]....
        /*006c*/ 	.word	0xffffffff


	//   ....[14]....
        /*0070*/ 	.word	0xffffffff


	//   ....[15]....
        /*0074*/ 	.word	0xffffffff


	//   ....[16]....
        /*0078*/ 	.word	0xffffffff


	//   ....[17]....
        /*007c*/ 	.word	0xffffffff


	//   ....[18]....
        /*0080*/ 	.word	0xffffffff


	//   ....[19]....
        /*0084*/ 	.word	0xffffffff


	//----- nvinfo : EIATTR_COOP_GROUP_INSTR_OFFSETS
	.align		4
.L_1644:
        /*0088*/ 	.byte	0x04, 0x28
        /*008a*/ 	.short	(.L_1646 - .L_1645)


	//   ....[0]....
.L_1645:
        /*008c*/ 	.word	0x00002530


	//   ....[1]....
        /*0090*/ 	.word	0x00002560


	//   ....[2]....
        /*0094*/ 	.word	0x00002580


	//   ....[3]....
        /*0098*/ 	.word	0x000025a0


	//   ....[4]....
        /*009c*/ 	.word	0x000025c0


	//   ....[5]....
        /*00a0*/ 	.word	0x00002bf0


	//   ....[6]....
        /*00a4*/ 	.word	0x00002c10


	//   ....[7]....
        /*00a8*/ 	.word	0x00002c30


	//   ....[8]....
        /*00ac*/ 	.word	0x00002c50


	//   ....[9]....
        /*00b0*/ 	.word	0x00002c70


	//   ....[10]....
        /*00b4*/ 	.word	0x00003990


	//   ....[11]....
        /*00b8*/ 	.word	0x00003a00


	//   ....[12]....
        /*00bc*/ 	.word	0x00003a60


	//   ....[13]....
        /*00c0*/ 	.word	0x00003ac0


	//   ....[14]....
        /*00c4*/ 	.word	0x00003b20


	//   ....[15]....
        /*00c8*/ 	.word	0x00004190


	//   ....[16]....
        /*00cc*/ 	.word	0x000041f0


	//   ....[17]....
        /*00d0*/ 	.word	0x00004250


	//   ....[18]....
        /*00d4*/ 	.word	0x000042b0


	//   ....[19]....
        /*00d8*/ 	.word	0x00004310


	//----- nvinfo : EIATTR_EXIT_INSTR_OFFSETS
	.align		4
.L_1646:
        /*00dc*/ 	.byte	0x04, 0x1c
        /*00de*/ 	.short	(.L_1648 - .L_1647)


	//   ....[0]....
.L_1647:
        /*00e0*/ 	.word	0x00000330


	//   ....[1]....
        /*00e4*/ 	.word	0x00003940


	//----- nvinfo : EIATTR_MAX_THREADS
	.align		4
.L_1648:
        /*00e8*/ 	.byte	0x04, 0x05
        /*00ea*/ 	.short	(.L_1650 - .L_1649)
.L_1649:
        /*00ec*/ 	.word	0x00000080
        /*00f0*/ 	.word	0x00000001
        /*00f4*/ 	.word	0x00000001


	//----- nvinfo : EIATTR_CRS_STACK_SIZE
	.align		4
.L_1650:
        /*00f8*/ 	.byte	0x04, 0x1e
        /*00fa*/ 	.short	(.L_1652 - .L_1651)
.L_1651:
        /*00fc*/ 	.word	0x00000000
.L_1652:


//--------------------- .nv.info._ZN10layer_norm31ln_parallel_residual_fwd_kernelINS_13Kernel_traitsIf6__halffS2_fjLj1536ELj1ELj4ELj1ELj16ENS_18Kernel_traits_baseILj1536EfS2_fS2_fjLj128EEEEELb1ELb0ELb0EEEvNS_9FwdParamsE --------------------------
	.section	.nv.info._ZN10layer_norm31ln_parallel_residual_fwd_kernelINS_13Kernel_traitsIf6__halffS2_fjLj1536ELj1ELj4ELj1ELj16ENS_18Kernel_traits_baseILj1536EfS2_fS2_fjLj128EEEEELb1ELb0ELb0EEEvNS_9FwdParamsE,"",@"SHT_CUDA_INFO"
	.sectionflags	@""
	.align	4


	//----- nvinfo : EIATTR_CUDA_API_VERSION
	.align		4
        /*0000*/ 	.byte	0x04, 0x37
        /*0002*/ 	.short	(.L_1654 - .L_1653)
.L_1653:
        /*0004*/ 	.word	0x00000082


	//----- nvinfo : EIATTR_SW2861232_WAR
	.align		4
.L_1654:
        /*0008*/ 	.byte	0x01, 0x35
	.zero		2


	//----- nvinfo : EIATTR_PARAM_CBANK
	.align		4
        /*000c*/ 	.byte	0x04, 0x0a
        /*000e*/ 	.short	(.L_1656 - .L_1655)
	.align		4
.L_1655:
        /*0010*/ 	.word	index@(.nv.constant0._ZN10layer_norm31ln_parallel_residual_fwd_kernelINS_13Kernel_traitsIf6__halffS2_fjLj1536ELj1ELj4ELj1ELj16ENS_18Kernel_traits_baseILj1536EfS2_fS2_fjLj128EEEEELb1ELb0ELb0EEEvNS_9FwdParamsE)
        /*0014*/ 	.short	0x0160
        /*0016*/ 	.short	0x00e8


	//----- nvinfo : EIATTR_CBANK_PARAM_SIZE
	.align		4
.L_1656:
        /*0018*/ 	.byte	0x03, 0x19
        /*001a*/ 	.short	0x00e8


	//----- nvinfo : EIATTR_KPARAM_INFO
	.align		4
        /*001c*/ 	.byte	0x04, 0x17
        /*001e*/ 	.short	(.L_1658 - .L_1657)
.L_1657:
        /*0020*/ 	.word	0x00000000
        /*0024*/ 	.short	0x0000
        /*0026*/ 	.short	0x0000
        /*0028*/ 	.byte	0x00, 0xf0, 0xa1, 0x03


	//----- nvinfo : EIATTR_MAXREG_COUNT
	.align		4
.L_1658:
        /*002c*/ 	.byte	0x03, 0x1b
        /*002e*/ 	.short	0x00ff


	//----- nvinfo : EIATTR_ANNOTATIONS
	.align		4
        /*0030*/ 	.byte	0x04, 0x55
        /*0032*/ 	.short	(.L_1660 - .L_1659)


	//   ....[0]....
.L_1659:
        /* <DEDUP_REMOVED lines=31> */


	//----- nvinfo : EIATTR_MERCURY_ISA_VERSION
	.align		4
.L_1660:
        /*0214*/ 	.byte	0x03, 0x5f
        /*0216*/ 	.short	0x0000


	//----- nvinfo : EIATTR_COOP_GROUP_MASK_REGIDS
	.align		4
        /*0218*/ 	.byte	0x04, 0x29
        /*021a*/ 	.short	(.L_1662 - .L_1661)


	//   ....[0]....
.L_1661:
        /*021c*/ 	.word	0xffffffff


	//   ....[1]....
        /*0220*/ 	.word	0xffffffff


	//   ....[2]....
        /*0224*/ 	.word	0xffffffff


	//   ....[3]....
        /*0228*/ 	.word	0xffffffff


	//   ....[4]....
        /*022c*/ 	.word	0xffffffff


	//   ....[5]....
        /*0230*/ 	.word	0xffffffff


	//   ....[6]....
        /*0234*/ 	.word	0xffffffff


	//   ....[7]....
        /*0238*/ 	.word	0xffffffff


	//   ....[8]....
        /*023c*/ 	.word	0xffffffff


	//   ....[9]....
        /*0240*/ 	.word	0xffffffff


	//   ....[10]....
        /*0244*/ 	.word	0xffffffff


	//   ....[11]....
        /*0248*/ 	.word	0xffffffff


	//   ....[12]....
        /*024c*/ 	.word	0xffffffff


	//   ....[13]....
        /*0250*/ 	.word	0xffffffff


	//   ....[14]....
        /*0254*/ 	.word	0xffffffff


	//   ....[15]....
        /*0258*/ 	.word	0xffffffff


	//   ....[16]....
        /*025c*/ 	.word	0xffffffff


	//   ....[17]....
        /*0260*/ 	.word	0xffffffff


	//   ....[18]....
        /*0264*/ 	.word	0xffffffff


	//   ....[19]....
        /*0268*/ 	.word	0xffffffff


	//----- nvinfo : EIATTR_COOP_GROUP_INSTR_OFFSETS
	.align		4
.L_1662:
        /*026c*/ 	.byte	0x04, 0x28
        /*026e*/ 	.short	(.L_1664 - .L_1663)


	//   ....[0]....
.L_1663:
        /*0270*/ 	.word	0x000235f0


	//   ....[1]....
        /*0274*/ 	.word	0x00023620


	//   ....[2]....
        /*0278*/ 	.word	0x00023650


	//   ....[3]....
        /*027c*/ 	.word	0x00023670


	//   ....[4]....
        /*0280*/ 	.word	0x00023690


	//   ....[5]....
        /*0284*/ 	.word	0x00023cd0


	//   ....[6]....
        /*0288*/ 	.word	0x00023cf0


	//   ....[7]....
        /*028c*/ 	.word	0x00023d10


	//   ....[8]....
        /*0290*/ 	.word	0x00023d30


	//   ....[9]....
        /*0294*/ 	.word	0x00023d50


	//   ....[10]....
        /*0298*/ 	.word	0x00025440


	//   ....[11]....
        /*029c*/ 	.word	0x000254b0


	//   ....[12]....
        /*02a0*/ 	.word	0x00025520


	//   ....[13]....
        /*02a4*/ 	.word	0x00025590


	//   ....[14]....
        /*02a8*/ 	.word	0x00025600


	//   ....[15]....
        /*02ac*/ 	.word	0x00025c90


	//   ....[16]....
        /*02b0*/ 	.word	0x00025cf0


	//   ....[17]....
        /*02b4*/ 	.word	0x00025d50


	//   ....[18]....
        /*02b8*/ 	.word	0x00025db0


	//   ....[19]....
        /*02bc*/ 	.word	0x00025e10


	//----- nvinfo : EIATTR_EXIT_INSTR_OFFSETS
	.align		4
.L_1664:
        /*02c0*/ 	.byte	0x04, 0x1c
        /*02c2*/ 	.short	(.L_1666 - .L_1665)


	//   ....[0]....
.L_1665:
        /*02c4*/ 	.word	0x00001470


	//   ....[1]....
        /*02c8*/ 	.word	0x000253e0


	//----- nvinfo : EIATTR_MAX_THREADS
	.align		4
.L_1666:
        /*02cc*/ 	.byte	0x04, 0x05
        /*02ce*/ 	.short	(.L_1668 - .L_1667)
.L_1667:
        /*02d0*/ 	.word	0x00000080
        /*02d4*/ 	.word	0x00000001
        /*02d8*/ 	.word	0x00000001


	//----- nvinfo : EIATTR_CRS_STACK_SIZE
	.align		4
.L_1668:
        /*02dc*/ 	.byte	0x04, 0x1e
        /*02de*/ 	.short	(.L_1670 - .L_1669)
.L_1669:
        /*02e0*/ 	.word	0x00000000
.L_1670:


//--------------------- .nv.info._ZN10layer_norm31ln_parallel_residual_fwd_kernelINS_13Kernel_traitsIf6__halffS2_fjLj1536ELj1ELj4ELj1ELj16ENS_18Kernel_traits_baseILj1536EfS2_fS2_fjLj128EEEEELb1ELb0ELb1EEEvNS_9FwdParamsE --------------------------
	.section	.nv.info._ZN10layer_norm31ln_parallel_residual_fwd_kernelINS_13Kernel_traitsIf6__halffS2_fjLj1536ELj1ELj4ELj1ELj16ENS_18Kernel_traits_baseILj1536EfS2_fS2_fjLj128EEEEELb1ELb0ELb1EEEvNS_9FwdParamsE,"",@"SHT_CUDA_INFO"
	.sectionflags	@""
	.align	4


	//----- nvinfo : EIATTR_CUDA_API_VERSION
	.align		4
        /*0000*/ 	.byte	0x04, 0x37
        /*0002*/ 	.short	(.L_1672 - .L_1671)
.L_1671:
        /*0004*/ 	.word	0x00000082


	//----- nvinfo : EIATTR_SW2861232_WAR
	.align		4
.L_1672:
        /*0008*/ 	.byte	0x01, 0x35
	.zero		2


	//----- nvinfo : EIATTR_PARAM_CBANK
	.align		4
        /*000c*/ 	.byte	0x04, 0x0a
        /*000e*/ 	.short	(.L_1674 - .L_1673)
	.align		4
.L_1673:
        /*0010*/ 	.word	index@(.nv.constant0._ZN10layer_norm31ln_parallel_residual_fwd_kernelINS_13Kernel_traitsIf6__halffS2_fjLj1536ELj1ELj4ELj1ELj16ENS_18Kernel_traits_baseILj1536EfS2_fS2_fjLj128EEEEELb1ELb0ELb1EEEvNS_9FwdParamsE)
        /*0014*/ 	.short	0x0160
        /*0016*/ 	.short	0x00e8


	//----- nvinfo : EIATTR_CBANK_PARAM_SIZE
	.align		4
.L_1674:
        /*0018*/ 	.byte	0x03, 0x19
        /*001a*/ 	.short	0x00e8


	//----- nvinfo : EIATTR_KPARAM_INFO
	.align		4
        /*001c*/ 	.byte	0x04, 0x17
        /*001e*/ 	.short	(.L_1676 - .L_1675)
.L_1675:
        /*0020*/ 	.word	0x00000000
        /*0024*/ 	.short	0x0000
        /*0026*/ 	.short	0x0000
        /*0028*/ 	.byte	0x00, 0xf0, 0xa1, 0x03


	//----- nvinfo : EIATTR_MAXREG_COUNT
	.align		4
.L_1676:
        /*002c*/ 	.byte	0x03, 0x1b
        /*002e*/ 	.short	0x00ff


	//----- nvinfo : EIATTR_ANNOTATIONS
	.align		4
        /*0030*/ 	.byte	0x04, 0x55
        /*0032*/ 	.short	(.L_1678 - .L_1677)


	//   ....[0]....
.L_1677:
        /* <DEDUP_REMOVED lines=28> */


	//----- nvinfo : EIATTR_MERCURY_ISA_VERSION
	.align		4
.L_1678:
        /*01e4*/ 	.byte	0x03, 0x5f
        /*01e6*/ 	.short	0x0000


	//----- nvinfo : EIATTR_COOP_GROUP_MASK_REGIDS
	.align		4
        /*01e8*/ 	.byte	0x04, 0x29
        /*01ea*/ 	.short	(.L_1680 - .L_1679)


	//   ....[0]....
.L_1679:
        /*01ec*/ 	.word	0xffffffff


	//   ....[1]....
        /*01f0*/ 	.word	0xffffffff


	//   ....[2]....
        /*01f4*/ 	.word	0xffffffff


	//   ....[3]....
        /*01f8*/ 	.word	0xffffffff


	//   ....[4]....
        /*01fc*/ 	.word	0xffffffff


	//   ....[5]....
        /*0200*/ 	.word	0xffffffff


	//   ....[6]....
        /*0204*/ 	.word	0xffffffff


	//   ....[7]....
        /*0208*/ 	.word	0xffffffff


	//   ....[8]....
        /*020c*/ 	.word	0xffffffff


	//   ....[9]....
        /*0210*/ 	.word	0xffffffff


	//   ....[10]....
        /*0214*/ 	.word	0xffffffff


	//   ....[11]....
        /*0218*/ 	.word	0xffffffff


	//   ....[12]....
        /*021c*/ 	.word	0xffffffff


	//   ....[13]....
        /*0220*/ 	.word	0xffffffff


	//   ....[14]....
        /*0224*/ 	.word	0xffffffff


	//   ....[15]....
        /*0228*/ 	.word	0xffffffff


	//   ....[16]....
        /*022c*/ 	.word	0xffffffff


	//   ....[17]....
        /*0230*/ 	.word	0xffffffff


	//   ....[18]....
        /*0234*/ 	.word	0xffffffff


	//   ....[19]....
        /*0238*/ 	.word	0xffffffff


	//----- nvinfo : EIATTR_COOP_GROUP_INSTR_OFFSETS
	.align		4
.L_1680:
        /*023c*/ 	.byte	0x04, 0x28
        /*023e*/ 	.short	(.L_1682 - .L_1681)


	//   ....[0]....
.L_1681:
        /*0240*/ 	.word	0x000231e0


	//   ....[1]....
        /*0244*/ 	.word	0x00023210


	//   ....[2]....
        /*0248*/ 	.word	0x00023230


	//   ....[3]....
        /*024c*/ 	.word	0x00023250


	//   ....[4]....
        /*0250*/ 	.word	0x00023270


	//   ....[5]....
        /*0254*/ 	.word	0x000238a0


	//   ....[6]....
        /*0258*/ 	.word	0x000238c0


	//   ....[7]....
        /*025c*/ 	.word	0x000238e0


	//   ....[8]....
        /*0260*/ 	.word	0x00023900


	//   ....[9]....
        /*0264*/ 	.word	0x00023920


	//   ....[10]....
        /*0268*/ 	.word	0x00024e10


	//   ....[11]....
        /*026c*/ 	.word	0x00024e70


	//   ....[12]....
        /*0270*/ 	.word	0x00024ed0


	//   ....[13]....
        /*0274*/ 	.word	0x00024f30


	//   ....[14]....
        /*0278*/ 	.word	0x00024f90


	//   ....[15]....
        /*027c*/ 	.word	0x00025600


	//   ....[16]....
        /*0280*/ 	.word	0x00025660


	//   ....[17]....
        /*0284*/ 	.word	0x000256c0


	//   ....[18]....
        /*0288*/ 	.word	0x00025720


	//   ....[19]....
        /*028c*/ 	.word	0x00025780


	//----- nvinfo : EIATTR_EXIT_INSTR_OFFSETS
	.align		4
.L_1682:
        /*0290*/ 	.byte	0x04, 0x1c
        /*0292*/ 	.short	(.L_1684 - .L_1683)


	//   ....[0]....
.L_1683:
        /*0294*/ 	.word	0x00000a60


	//   ....[1]....
        /*0298*/ 	.word	0x00024dc0


	//----- nvinfo : EIATTR_MAX_THREADS
	.align		4
.L_1684:
        /*029c*/ 	.byte	0x04, 0x05
        /*029e*/ 	.short	(.L_1686 - .L_1685)
.L_1685:
        /*02a0*/ 	.word	0x00000080
        /*02a4*/ 	.word	0x00000001
        /*02a8*/ 	.word	0x00000001


	//----- nvinfo : EIATTR_CRS_STACK_SIZE
	.align		4
.L_1686:
        /*02ac*/ 	.byte	0x04, 0x1e
        /*02ae*/ 	.short	(.L_1688 - .L_1687)
.L_1687:
        /*02b0*/ 	.word	0x00000000
.L_1688:


//--------------------- .nv.info._ZN10layer_norm31ln_parallel_residual_fwd_kernelINS_13Kernel_traitsIf6__halffS2_fjLj1536ELj1ELj4ELj1ELj16ENS_18Kernel_traits_baseILj1536EfS2_fS2_fjLj128EEEEELb1ELb1ELb0EEEvNS_9FwdParamsE --------------------------
	.section	.nv.info._ZN10layer_norm31ln_parallel_residual_fwd_kernelINS_13Kernel_traitsIf6__halffS2_fjLj1536ELj1ELj4ELj1ELj16ENS_18Kernel_traits_baseILj1536EfS2_fS2_fjLj128EEEEELb1ELb1ELb0EEEvNS_9FwdParamsE,"",@"SHT_CUDA_INFO"
	.sectionflags	@""
	.align	4


	//----- nvinfo : EIATTR_CUDA_API_VERSION
	.align		4
        /*0000*/ 	.byte	0x04, 0x37
        /*0002*/ 	.short	(.L_1690 - .L_1689)
.L_1689:
        /*0004*/ 	.word	0x00000082


	//----- nvinfo : EIATTR_SW2861232_WAR
	.align		4
.L_1690:
        /*0008*/ 	.byte	0x01, 0x35
	.zero		2


	//----- nvinfo : EIATTR_PARAM_CBANK
	.align		4
        /*000c*/ 	.byte	0x04, 0x0a
        /*000e*/ 	.short	(.L_1692 - .L_1691)
	.align		4
.L_1691:
        /*0010*/ 	.word	index@(.nv.constant0._ZN10layer_norm31ln_parallel_residual_fwd_kernelINS_13Kernel_traitsIf6__halffS2_fjLj1536ELj1ELj4ELj1ELj16ENS_18Kernel_traits_baseILj1536EfS2_fS2_fjLj128EEEEELb1ELb1ELb0EEEvNS_9FwdParamsE)
        /*0014*/ 	.short	0x0160
        /*0016*/ 	.short	0x00e8


	//----- nvinfo : EIATTR_CBANK_PARAM_SIZE
	.align		4
.L_1692:
        /*0018*/ 	.byte	0x03, 0x19
        /*001a*/ 	.short	0x00e8


	//----- nvinfo : EIATTR_KPARAM_INFO
	.align		4
        /*001c*/ 	.byte	0x04, 0x17
        /*001e*/ 	.short	(.L_1694 - .L_1693)
.L_1693:
        /*0020*/ 	.word	0x00000000
        /*0024*/ 	.short	0x0000
        /*0026*/ 	.short	0x0000
        /*0028*/ 	.byte	0x00, 0xf0, 0xa1, 0x03


	//----- nvinfo : EIATTR_MAXREG_COUNT
	.align		4
.L_1694:
        /*002c*/ 	.byte	0x03, 0x1b
        /*002e*/ 	.short	0x00ff


	//----- nvinfo : EIATTR_MERCURY_ISA_VERSION
	.align		4
        /*0030*/ 	.byte	0x03, 0x5f
        /*0032*/ 	.short	0x0000


	//----- nvinfo : EIATTR_COOP_GROUP_MASK_REGIDS
	.align		4
        /*0034*/ 	.byte	0x04, 0x29
        /*0036*/ 	.short	(.L_1696 - .L_1695)


	//   ....[0]....
.L_1695:
        /*0038*/ 	.word	0xffffffff


	//   ....[1]....
        /*003c*/ 	.word	0xffffffff


	//   ....[2]....
        /*0040*/ 	.word	0xffffffff


	//   ....[3]....
        /*0044*/ 	.word	0xffffffff


	//   ....[4]....
        /*0048*/ 	.word	0xffffffff


	//   ....[5]....
        /*004c*/ 	.word	0xffffffff


	//   ....[6]....
        /*0050*/ 	.word	0xffffffff


	//   ....[7]....
        /*0054*/ 	.word	0xffffffff


	//   ....[8]....
        /*0058*/ 	.word	0xffffffff


	//   ....[9]....
        /*005c*/ 	.word	0xffffffff


	//   ....[10]....
        /*0060*/ 	.word	0xffffffff


	//   ....[11]....
        /*0064*/ 	.word	0xffffffff


	//   ....[12]....
        /*0068*/ 	.word	0xffffffff


	//   ....[13]....
        /*006c*/ 	.word	0xffffffff


	//   ....[14]....
        /*0070*/ 	.word	0xffffffff


	//   ....[15]....
        /*0074*/ 	.word	0xffffffff


	//   ....[16]....
        /*0078*/ 	.word	0xffffffff


	//   ....[17]....
        /*007c*/ 	.word	0xffffffff


	//   ....[18]....
        /*0080*/ 	.word	0xffffffff


	//   ....[19]....
        /*0084*/ 	.word	0xffffffff


	//----- nvinfo : EIATTR_COOP_GROUP_INSTR_OFFSETS
	.align		4
.L_1696:
        /*0088*/ 	.byte	0x04, 0x28
        /*008a*/ 	.short	(.L_1698 - .L_1697)


	//   ....[0]....
.L_1697:
        /*008c*/ 	.word	0x000237c0


	//   ....[1]....
        /*0090*/ 	.word	0x000237f0


	//   ....[2]....
        /*0094*/ 	.word	0x00023820


	//   ....[3]....
        /*0098*/ 	.word	0x00023840


	//   ....[4]....
        /*009c*/ 	.word	0x00023860


	//   ....[5]....
        /*00a0*/ 	.word	0x00023ea0


	//   ....[6]....
        /*00a4*/ 	.word	0x00023ec0


	//   ....[7]....
        /*00a8*/ 	.word	0x00023ee0


	//   ....[8]....
        /*00ac*/ 	.word	0x00023f00


	//   ....[9]....
        /*00b0*/ 	.word	0x00023f20


	//   ....[10]....
        /*00b4*/ 	.word	0x00024e30


	//   ....[11]....
        /*00b8*/ 	.word	0x00024ea0


	//   ....[12]....
        /*00bc*/ 	.word	0x00024f00


	//   ....[13]....
        /*00c0*/ 	.word	0x00024f60


	//   ....[14]....
        /*00c4*/ 	.word	0x00024fc0


	//   ....[15]....
        /*00c8*/ 	.word	0x00025650


	//   ....[16]....
        /*00cc*/ 	.word	0x000256b0


	//   ....[17]....
        /*00d0*/ 	.word	0x00025710


	//   ....[18]....
        /*00d4*/ 	.word	0x00025770


	//   ....[19]....
        /*00d8*/ 	.word	0x000257e0


	//----- nvinfo : EIATTR_EXIT_INSTR_OFFSETS
	.align		4
.L_1698:
        /*00dc*/ 	.byte	0x04, 0x1c
        /*00de*/ 	.short	(.L_1700 - .L_1699)


	//   ....[0]....
.L_1699:
        /*00e0*/ 	.word	0x00000ce0


	//   ....[1]....
        /*00e4*/ 	.word	0x00024de0


	//----- nvinfo : EIATTR_MAX_THREADS
	.align		4
.L_1700:
        /*00e8*/ 	.byte	0x04, 0x05
        /*00ea*/ 	.short	(.L_1702 - .L_1701)
.L_1701:
        /*00ec*/ 	.word	0x00000080
        /*00f0*/ 	.word	0x00000001
        /*00f4*/ 	.word	0x00000001


	//----- nvinfo : EIATTR_CRS_STACK_SIZE
	.align		4
.L_1702:
        /*00f8*/ 	.byte	0x04, 0x1e
        /*00fa*/ 	.short	(.L_1704 - .L_1703)
.L_1703:
        /*00fc*/ 	.word	0x00000000
.L_1704:


//--------------------- .nv.info._ZN10layer_norm31ln_parallel_residual_fwd_kernelINS_13Kernel_traitsIf6__halffS2_fjLj1536ELj1ELj4ELj1ELj16ENS_18Kernel_traits_baseILj1536EfS2_fS2_fjLj128EEEEELb1ELb1ELb1EEEvNS_9FwdParamsE --------------------------
	.section	.nv.info._ZN10layer_norm31ln_parallel_residual_fwd_kernelINS_13Kernel_traitsIf6__halffS2_fjLj1536ELj1ELj4ELj1ELj16ENS_18Kernel_traits_baseILj1536EfS2_fS2_fjLj128EEEEELb1ELb1ELb1EEEvNS_9FwdParamsE,"",@"SHT_CUDA_INFO"
	.sectionflags	@""
	.align	4


	//----- nvinfo : EIATTR_CUDA_API_VERSION
	.align		4
        /*0000*/ 	.byte	0x04, 0x37
        /*0002*/ 	.short	(.L_1706 - .L_1705)
.L_1705:
        /*0004*/ 	.word	0x00000082


	//----- nvinfo : EIATTR_SW2861232_WAR
	.align		4
.L_1706:
        /*0008*/ 	.byte	0x01, 0x35
	.zero		2


	//----- nvinfo : EIATTR_PARAM_CBANK
	.align		4
        /*000c*/ 	.byte	0x04, 0x0a
        /*000e*/ 	.short	(.L_1708 - .L_1707)
	.align		4
.L_1707:
        /*0010*/ 	.word	index@(.nv.constant0._ZN10layer_norm31ln_parallel_residual_fwd_kernelINS_13Kernel_traitsIf6__halffS2_fjLj1536ELj1ELj4ELj1ELj16ENS_18Kernel_traits_baseILj1536EfS2_fS2_fjLj128EEEEELb1ELb1ELb1EEEvNS_9FwdParamsE)
        /*0014*/ 	.short	0x0160
        /*0016*/ 	.short	0x00e8


	//----- nvinfo : EIATTR_CBANK_PARAM_SIZE
	.align		4
.L_1708:
        /*0018*/ 	.byte	0x03, 0x19
        /*001a*/ 	.short	0x00e8


	//----- nvinfo : EIATTR_KPARAM_INFO
	.align		4
        /*001c*/ 	.byte	0x04, 0x17
        /*001e*/ 	.short	(.L_1710 - .L_1709)
.L_1709:
        /*0020*/ 	.word	0x00000000
        /*0024*/ 	.short	0x0000
        /*0026*/ 	.short	0x0000
        /*0028*/ 	.byte	0x00, 0xf0, 0xa1, 0x03


	//----- nvinfo : EIATTR_MAXREG_COUNT
	.align		4
.L_1710:
        /*002c*/ 	.byte	0x03, 0x1b
        /*002e*/ 	.short	0x00ff


	//----- nvinfo : EIATTR_MERCURY_ISA_VERSION
	.align		4
        /*0030*/ 	.byte	0x03, 0x5f
        /*0032*/ 	.short	0x0000


	//----- nvinfo : EIATTR_COOP_GROUP_MASK_REGIDS
	.align		4
        /*0034*/ 	.byte	0x04, 0x29
        /*0036*/ 	.short	(.L_1712 - .L_1711)


	//   ....[0]....
.L_1711:
        /*0038*/ 	.word	0xffffffff


	//   ....[1]....
        /*003c*/ 	.word	0xffffffff


	//   ....[2]....
        /*0040*/ 	.word	0xffffffff


	//   ....[3]....
        /*0044*/ 	.word	0xffffffff


	//   ....[4]....
        /*0048*/ 	.word	0xffffffff


	//   ....[5]....
        /*004c*/ 	.word	0xffffffff


	//   ....[6]....
        /*0050*/ 	.word	0xffffffff


	//   ....[7]....
        /*0054*/ 	.word	0xffffffff


	//   ....[8]....
        /*0058*/ 	.word	0xffffffff


	//   ....[9]....
        /*005c*/ 	.word	0xffffffff


	//   ....[10]....
        /*0060*/ 	.word	0xffffffff


	//   ....[11]....
        /*0064*/ 	.word	0xffffffff


	//   ....[12]....
        /*0068*/ 	.word	0xffffffff


	//   ....[13]....
        /*006c*/ 	.word	0xffffffff


	//   ....[14]....
        /*0070*/ 	.word	0xffffffff


	//   ....[15]....
        /*0074*/ 	.word	0xffffffff


	//   ....[16]....
        /*0078*/ 	.word	0xffffffff


	//   ....[17]....
        /*007c*/ 	.word	0xffffffff


	//   ....[18]....
        /*0080*/ 	.word	0xffffffff


	//   ....[19]....
        /*0084*/ 	.word	0xffffffff


	//----- nvinfo : EIATTR_COOP_GROUP_INSTR_OFFSETS
	.align		4
.L_1712:
        /*0088*/ 	.byte	0x04, 0x28
        /*008a*/ 	.short	(.L_1714 - .L_1713)


	//   ....[0]....
.L_1713:
        /*008c*/ 	.word	0x00022c60


	//   ....[1]....
        /*0090*/ 	.word	0x00022c90


	//   ....[2]....
        /*0094*/ 	.word	0x00022cb0


	//   ....[3]....
        /*0098*/ 	.word	0x00022cd0


	//   ....[4]....
        /*009c*/ 	.word	0x00022cf0


	//   ....[5]....
        /*00a0*/ 	.word	0x00023320


	//   ....[6]....
        /*00a4*/ 	.word	0x00023340


	//   ....[7]....
        /*00a8*/ 	.word	0x00023360


	//   ....[8]....
        /*00ac*/ 	.word	0x00023380


	//   ....[9]....
        /*00b0*/ 	.word	0x000233a0


	//   ....[10]....
        /*00b4*/ 	.word	0x000240a0


	//   ....[11]....
        /*00b8*/ 	.word	0x00024110


	//   ....[12]....
        /*00bc*/ 	.word	0x00024170


	//   ....[13]....
        /*00c0*/ 	.word	0x000241d0


	//   ....[14]....
        /*00c4*/ 	.word	0x00024230


	//   ....[15]....
        /*00c8*/ 	.word	0x000248a0


	//   ....[16]....
        /*00cc*/ 	.word	0x00024900


	//   ....[17]....
        /*00d0*/ 	.word	0x00024960


	//   ....[18]....
        /*00d4*/ 	.word	0x000249c0


	//   ....[19]....
        /*00d8*/ 	.word	0x00024a20


	//----- nvinfo : EIATTR_EXIT_INSTR_OFFSETS
	.align		4
.L_1714:
        /*00dc*/ 	.byte	0x04, 0x1c
        /*00de*/ 	.short	(.L_1716 - .L_1715)


	//   ....[0]....
.L_1715:
        /*00e0*/ 	.word	0x000003d0


	//   ....[1]....
        /*00e4*/ 	.word	0x00024050


	//----- nvinfo : EIATTR_MAX_THREADS
	.align		4
.L_1716:
        /*00e8*/ 	.byte	0x04, 0x05
        /*00ea*/ 	.short	(.L_1718 - .L_1717)
.L_1717:
        /*00ec*/ 	.word	0x00000080
        /*00f0*/ 	.word	0x00000001
        /*00f4*/ 	.word	0x00000001


	//----- nvinfo : EIATTR_CRS_STACK_SIZE
	.align		4
.L_1718:
        /*00f8*/ 	.byte	0x04, 0x1e
        /*00fa*/ 	.short	(.L_1720 - .L_1719)
.L_1719:
        /*00fc*/ 	.word	0x00000000
.L_1720:


//--------------------- .nv.info._ZN10layer_norm31ln_parallel_residual_fwd_kernelINS_13Kernel_traitsI6__halfffffjLj1536ELj1ELj4ELj1ELj16ENS_18Kernel_traits_baseILj1536ES2_ffffjLj128EEEEELb0ELb0ELb0EEEvNS_9FwdParamsE --------------------------
	.section	.nv.info._ZN10layer_norm31ln_parallel_residual_fwd_kernelINS_13Kernel_traitsI6__halfffffjLj1536ELj1ELj4ELj1ELj16ENS_18Kernel_traits_baseILj1536ES2_ffffjLj128EEEEELb0ELb0ELb0EEEvNS_9FwdParamsE,"",@"SHT_CUDA_INFO"
	.sectionflags	@""
	.align	4


	//----- nvinfo : EIATTR_CUDA_API_VERSION
	.align		4
        /*0000*/ 	.byte	0x04, 0x37
        /*0002*/ 	.short	(.L_1722 - .L_1721)
.L_1721:
        /*0004*/ 	.word	0x00000082


	//----- nvinfo : EIATTR_SW2861232_WAR
	.align		4
.L_1722:
        /*0008*/ 	.byte	0x01, 0x35
	.zero		2


	//----- nvinfo : EIATTR_PARAM_CBANK
	.align		4
        /*000c*/ 	.byte	0x04, 0x0a
        /*000e*/ 	.short	(.L_1724 - .L_1723)
	.align		4
.L_1723:
        /*0010*/ 	.word	index@(.nv.constant0._ZN10layer_norm31ln_parallel_residual_fwd_kernelINS_13Kernel_traitsI6__halfffffjLj1536ELj1ELj4ELj1ELj16ENS_18Kernel_traits_baseILj1536ES2_ffffjLj128EEEEELb0ELb0ELb0EEEvNS_9FwdParamsE)
        /*0014*/ 	.short	0x0160
        /*0016*/ 	.short	0x00e8


	//----- nvinfo : EIATTR_CBANK_PARAM_SIZE
	.align		4
.L_1724:
        /*0018*/ 	.byte	0x03, 0x19
        /*001a*/ 	.short	0x00e8


	//----- nvinfo : EIATTR_KPARAM_INFO
	.align		4
        /*001c*/ 	.byte	0x04, 0x17
        /*001e*/ 	.short	(.L_1726 - .L_1725)
.L_1725:
        /*0020*/ 	.word	0x00000000
        /*0024*/ 	.short	0x0000
        /*0026*/ 	.short	0x0000
        /*0028*/ 	.byte	0x00, 0xf0, 0xa1, 0x03


	//----- nvinfo : EIATTR_MAXREG_COUNT
	.align		4
.L_1726:
        /*002c*/ 	.byte	0x03, 0x1b
        /*002e*/ 	.short	0x00ff


	//----- nvinfo : EIATTR_ANNOTATIONS
	.align		4
        /*0030*/ 	.byte	0x04, 0x55
        /*0032*/ 	.short	(.L_1728 - .L_1727)


	//   ....[0]....
.L_1727:
        /* <DEDUP_REMOVED lines=21> */


	//----- nvinfo : EIATTR_MERCURY_ISA_VERSION
	.align		4
.L_1728:
        /*0174*/ 	.byte	0x03, 0x5f
        /*0176*/ 	.short	0x0000


	//----- nvinfo : EIATTR_COOP_GROUP_MASK_REGIDS
	.align		4
        /*0178*/ 	.byte	0x04, 0x29
        /*017a*/ 	.short	(.L_1730 - .L_1729)


	//   ....[0]....
.L_1729:
        /*017c*/ 	.word	0xffffffff


	//   ....[1]....
        /*0180*/ 	.word	0xffffffff


	//   ....[2]....
        /*0184*/ 	.word	0xffffffff


	//   ....[3]....
        /*0188*/ 	.word	0xffffffff


	//   ....[4]....
        /*018c*/ 	.word	0xffffffff


	//   ....[5]....
        /*0190*/ 	.word	0xffffffff


	//   ....[6]....
        /*0194*/ 	.word	0xffffffff


	//   ....[7]....
        /*0198*/ 	.word	0xffffffff


	//   ....[8]....
        /*019c*/ 	.word	0xffffffff


	//   ....[9]....
        /*01a0*/ 	.word	0xffffffff


	//   ....[10]....
        /*01a4*/ 	.word	0xffffffff


	//   ....[11]....
        /*01a8*/ 	.word	0xffffffff


	//   ....[12]....
        /*01ac*/ 	.word	0xffffffff


	//   ....[13]....
        /*01b0*/ 	.word	0xffffffff


	//   ....[14]....
        /*01b4*/ 	.word	0xffffffff


	//   ....[15]....
        /*01b8*/ 	.word	0xffffffff


	//   ....[16]....
        /*01bc*/ 	.word	0xffffffff


	//   ....[17]....
        /*01c0*/ 	.word	0xffffffff


	//   ....[18]....
        /*01c4*/ 	.word	0xffffffff


	//   ....[19]....
        /*01c8*/ 	.word	0xffffffff


	//----- nvinfo : EIATTR_COOP_GROUP_INSTR_OFFSETS
	.align		4
.L_1730:
        /*01cc*/ 	.byte	0x04, 0x28
        /*01ce*/ 	.short	(.L_1732 - .L_1731)


	//   ....[0]....
.L_1731:
        /*01d0*/ 	.word	0x000062b0


	//   ....[1]....
        /*01d4*/ 	.word	0x000062e0


	//   ....[2]....
        /*01d8*/ 	.word	0x00006330


	//   ....[3]....
        /*01dc*/ 	.word	0x00006350


	//   ....[4]....
        /*01e0*/ 	.word	0x00006370


	//   ....[5]....
        /*01e4*/ 	.word	0x00006a20


	//   ....[6]....
        /*01e8*/ 	.word	0x00006a40


	//   ....[7]....
        /*01ec*/ 	.word	0x00006a60


	//   ....[8]....
        /*01f0*/ 	.word	0x00006a80


	//   ....[9]....
        /*01f4*/ 	.word	0x00006aa0


	//   ....[10]....
        /*01f8*/ 	.word	0x00008280


	//   ....[11]....
        /*01fc*/ 	.word	0x000082e0


	//   ....[12]....
        /*0200*/ 	.word	0x00008340


	//   ....[13]....
        /*0204*/ 	.word	0x000083a0


	//   ....[14]....
        /*0208*/ 	.word	0x00008400


	//   ....[15]....
        /*020c*/ 	.word	0x00008b20


	//   ....[16]....
        /*0210*/ 	.word	0x00008b80


	//   ....[17]....
        /*0214*/ 	.word	0x00008be0


	//   ....[18]....
        /*0218*/ 	.word	0x00008c40


	//   ....[19]....
        /*021c*/ 	.word	0x00008ca0


	//----- nvinfo : EIATTR_EXIT_INSTR_OFFSETS
	.align		4
.L_1732:
        /*0220*/ 	.byte	0x04, 0x1c
        /*0222*/ 	.short	(.L_1734 - .L_1733)


	//   ....[0]....
.L_1733:
        /*0224*/ 	.word	0x00001530


	//   ....[1]....
        /*0228*/ 	.word	0x00008230


	//----- nvinfo : EIATTR_MAX_THREADS
	.align		4
.L_1734:
        /*022c*/ 	.byte	0x04, 0x05
        /*022e*/ 	.short	(.L_1736 - .L_1735)
.L_1735:
        /*0230*/ 	.word	0x00000080
        /*0234*/ 	.word	0x00000001
        /*0238*/ 	.word	0x00000001


	//----- nvinfo : EIATTR_CRS_STACK_SIZE
	.align		4
.L_1736:
        /*023c*/ 	.byte	0x04, 0x1e
        /*023e*/ 	.short	(.L_1738 - .L_1737)
.L_1737:
        /*0240*/ 	.word	0x00000000
.L_1738:


//--------------------- .nv.info._ZN10layer_norm31ln_parallel_residual_fwd_kernelINS_13Kernel_traitsI6__halfffffjLj1536ELj1ELj4ELj1ELj16ENS_18Kernel_traits_baseILj1536ES2_ffffjLj128EEEEELb0ELb0ELb1EEEvNS_9FwdParamsE --------------------------
	.section	.nv.info._ZN10layer_norm31ln_parallel_residual_fwd_kernelINS_13Kernel_traitsI6__halfffffjLj1536ELj1ELj4ELj1ELj16ENS_18Kernel_traits_baseILj1536ES2_ffffjLj128EEEEELb0ELb0ELb1EEEvNS_9FwdParamsE,"",@"SHT_CUDA_INFO"
	.sectionflags	@""
	.align	4


	//----- nvinfo : EIATTR_CUDA_API_VERSION
	.align		4
        /*0000*/ 	.byte	0x04, 0x37
        /*0002*/ 	.short	(.L_1740 - .L_1739)
.L_1739:
        /*0004*/ 	.word	0x00000082


	//----- nvinfo : EIATTR_SW2861232_WAR
	.align		4
.L_1740:
        /*0008*/ 	.byte	0x01, 0x35
	.zero		2


	//----- nvinfo : EIATTR_PARAM_CBANK
	.align		4
        /*000c*/ 	.byte	0x04, 0x0a
        /*000e*/ 	.short	(.L_1742 - .L_1741)
	.align		4
.L_1741:
        /*0010*/ 	.word	index@(.nv.constant0._ZN10layer_norm31ln_parallel_residual_fwd_kernelINS_13Kernel_traitsI6__halfffffjLj1536ELj1ELj4ELj1ELj16ENS_18Kernel_traits_baseILj1536ES2_ffffjLj128EEEEELb0ELb0ELb1EEEvNS_9FwdParamsE)
        /*0014*/ 	.short	0x0160
        /*0016*/ 	.short	0x00e8


	//----- nvinfo : EIATTR_CBANK_PARAM_SIZE
	.align		4
.L_1742:
        /*0018*/ 	.byte	0x03, 0x19
        /*001a*/ 	.short	0x00e8


	//----- nvinfo : EIATTR_KPARAM_INFO
	.align		4
        /*001c*/ 	.byte	0x04, 0x17
        /*001e*/ 	.short	(.L_1744 - .L_1743)
.L_1743:
        /*0020*/ 	.word	0x00000000
        /*0024*/ 	.short	0x0000
        /*0026*/ 	.short	0x0000
        /*0028*/ 	.byte	0x00, 0xf0, 0xa1, 0x03


	//----- nvinfo : EIATTR_MAXREG_COUNT
	.align		4
.L_1744:
        /*002c*/ 	.byte	0x03, 0x1b
        /*002e*/ 	.short	0x00ff


	//----- nvinfo : EIATTR_ANNOTATIONS
	.align		4
        /*0030*/ 	.byte	0x04, 0x55
        /*0032*/ 	.short	(.L_1746 - .L_1745)


	//   ....[0]....
.L_1745:
        /* <DEDUP_REMOVED lines=23> */


	//----- nvinfo : EIATTR_MERCURY_ISA_VERSION
	.align		4
.L_1746:
        /*0194*/ 	.byte	0x03, 0x5f
        /*0196*/ 	.short	0x0000


	//----- nvinfo : EIATTR_COOP_GROUP_MASK_REGIDS
	.align		4
        /*0198*/ 	.byte	0x04, 0x29
        /*019a*/ 	.short	(.L_1748 - .L_1747)


	//   ....[0]....
.L_1747:
        /*019c*/ 	.word	0xffffffff


	//   ....[1]....
        /*01a0*/ 	.word	0xffffffff


	//   ....[2]....
        /*01a4*/ 	.word	0xffffffff


	//   ....[3]....
        /*01a8*/ 	.word	0xffffffff


	//   ....[4]....
        /*01ac*/ 	.word	0xffffffff


	//   ....[5]....
        /*01b0*/ 	.word	0xffffffff


	//   ....[6]....
        /*01b4*/ 	.word	0xffffffff


	//   ....[7]....
        /*01b8*/ 	.word	0xffffffff


	//   ....[8]....
        /*01bc*/ 	.word	0xffffffff


	//   ....[9]....
        /*01c0*/ 	.word	0xffffffff


	//   ....[10]....
        /*01c4*/ 	.word	0xffffffff


	//   ....[11]....
        /*01c8*/ 	.word	0xffffffff


	//   ....[12]....
        /*01cc*/ 	.word	0xffffffff


	//   ....[13]....
        /*01d0*/ 	.word	0xffffffff


	//   ....[14]....
        /*01d4*/ 	.word	0xffffffff


	//   ....[15]....
        /*01d8*/ 	.word	0xffffffff


	//   ....[16]....
        /*01dc*/ 	.word	0xffffffff


	//   ....[17]....
        /*01e0*/ 	.word	0xffffffff


	//   ....[18]....
        /*01e4*/ 	.word	0xffffffff


	//   ....[19]....
        /*01e8*/ 	.word	0xffffffff


	//----- nvinfo : EIATTR_COOP_GROUP_INSTR_OFFSETS
	.align		4
.L_1748:
        /*01ec*/ 	.byte	0x04, 0x28
        /*01ee*/ 	.short	(.L_1750 - .L_1749)


	//   ....[0]....
.L_1749:
        /*01f0*/ 	.word	0x00004c80


	//   ....[1]....
        /*01f4*/ 	.word	0x00004cb0


	//   ....[2]....
        /*01f8*/ 	.word	0x00004cd0


	//   ....[3]....
        /*01fc*/ 	.word	0x00004cf0


	//   ....[4]....
        /*0200*/ 	.word	0x00004d10


	//   ....[5]....
        /*0204*/ 	.word	0x00005340


	//   ....[6]....
        /*0208*/ 	.word	0x00005360


	//   ....[7]....
        /*020c*/ 	.word	0x00005380


	//   ....[8]....
        /*0210*/ 	.word	0x000053a0


	//   ....[9]....
        /*0214*/ 	.word	0x000053c0


	//   ....[10]....
        /*0218*/ 	.word	0x00006600


	//   ....[11]....
        /*021c*/ 	.word	0x00006660


	//   ....[12]....
        /*0220*/ 	.word	0x000066c0


	//   ....[13]....
        /*0224*/ 	.word	0x00006720


	//   ....[14]....
        /*0228*/ 	.word	0x00006780


	//   ....[15]....
        /*022c*/ 	.word	0x00006df0


	//   ....[16]....
        /*0230*/ 	.word	0x00006e50


	//   ....[17]....
        /*0234*/ 	.word	0x00006eb0


	//   ....[18]....
        /*0238*/ 	.word	0x00006f10


	//   ....[19]....
        /*023c*/ 	.word	0x00006f70


	//----- nvinfo : EIATTR_EXIT_INSTR_OFFSETS
	.align		4
.L_1750:
        /*0240*/ 	.byte	0x04, 0x1c
        /*0242*/ 	.short	(.L_1752 - .L_1751)


	//   ....[0]....
.L_1751:
        /*0244*/ 	.word	0x000007e0


	//   ....[1]....
        /*0248*/ 	.word	0x000065b0


	//----- nvinfo : EIATTR_MAX_THREADS
	.align		4
.L_1752:
        /*024c*/ 	.byte	0x04, 0x05
        /*024e*/ 	.short	(.L_1754 - .L_1753)
.L_1753:
        /*0250*/ 	.word	0x00000080
        /*0254*/ 	.word	0x00000001
        /*0258*/ 	.word	0x00000001


	//----- nvinfo : EIATTR_CRS_STACK_SIZE
	.align		4
.L_1754:
        /*025c*/ 	.byte	0x04, 0x1e
        /*025e*/ 	.short	(.L_1756 - .L_1755)
.L_1755:
        /*0260*/ 	.word	0x00000000
.L_1756:


//--------------------- .nv.info._ZN10layer_norm31ln_parallel_residual_fwd_kernelINS_13Kernel_traitsI6__halfffffjLj1536ELj1ELj4ELj1ELj16ENS_18Kernel_traits_baseILj1536ES2_ffffjLj128EEEEELb0ELb1ELb0EEEvNS_9FwdParamsE --------------------------
	.section	.nv.info._ZN10layer_norm31ln_parallel_residual_fwd_kernelINS_13Kernel_traitsI6__halfffffjLj1536ELj1ELj4ELj1ELj16ENS_18Kernel_traits_baseILj1536ES2_ffffjLj128EEEEELb0ELb1ELb0EEEvNS_9FwdParamsE,"",@"SHT_CUDA_INFO"
	.sectionflags	@""
	.align	4


	//----- nvinfo : EIATTR_CUDA_API_VERSION
	.align		4
        /*0000*/ 	.byte	0x04, 0x37
        /*0002*/ 	.short	(.L_1758 - .L_1757)
.L_1757:
        /*0004*/ 	.word	0x00000082


	//----- nvinfo : EIATTR_SW2861232_WAR
	.align		4
.L_1758:
        /*0008*/ 	.byte	0x01, 0x35
	.zero		2


	//----- nvinfo : EIATTR_PARAM_CBANK
	.align		4
        /*000c*/ 	.byte	0x04, 0x0a
        /*000e*/ 	.short	(.L_1760 - .L_1759)
	.align		4
.L_1759:
        /*0010*/ 	.word	index@(.nv.constant0._ZN10layer_norm31ln_parallel_residual_fwd_kernelINS_13Kernel_traitsI6__halfffffjLj1536ELj1ELj4ELj1ELj16ENS_18Kernel_traits_baseILj1536ES2_ffffjLj128EEEEELb0ELb1ELb0EEEvNS_9FwdParamsE)
        /*0014*/ 	.short	0x0160
        /*0016*/ 	.short	0x00e8


	//----- nvinfo : EIATTR_CBANK_PARAM_SIZE
	.align		4
.L_1760:
        /*0018*/ 	.byte	0x03, 0x19
        /*001a*/ 	.short	0x00e8


	//----- nvinfo : EIATTR_KPARAM_INFO
	.align		4
        /*001c*/ 	.byte	0x04, 0x17
        /*001e*/ 	.short	(.L_1762 - .L_1761)
.L_1761:
        /*0020*/ 	.word	0x00000000
        /*0024*/ 	.short	0x0000
        /*0026*/ 	.short	0x0000
        /*0028*/ 	.byte	0x00, 0xf0, 0xa1, 0x03


	//----- nvinfo : EIATTR_MAXREG_COUNT
	.align		4
.L_1762:
        /*002c*/ 	.byte	0x03, 0x1b
        /*002e*/ 	.short	0x00ff


	//----- nvinfo : EIATTR_MERCURY_ISA_VERSION
	.align		4
        /*0030*/ 	.byte	0x03, 0x5f
        /*0032*/ 	.short	0x0000


	//----- nvinfo : EIATTR_COOP_GROUP_MASK_REGIDS
	.align		4
        /*0034*/ 	.byte	0x04, 0x29
        /*0036*/ 	.short	(.L_1764 - .L_1763)


	//   ....[0]....
.L_1763:
        /*0038*/ 	.word	0xffffffff


	//   ....[1]....
        /*003c*/ 	.word	0xffffffff


	//   ....[2]....
        /*0040*/ 	.word	0xffffffff


	//   ....[3]....
        /*0044*/ 	.word	0xffffffff


	//   ....[4]....
        /*0048*/ 	.word	0xffffffff


	//   ....[5]....
        /*004c*/ 	.word	0xffffffff


	//   ....[6]....
        /*0050*/ 	.word	0xffffffff


	//   ....[7]....
        /*0054*/ 	.word	0xffffffff


	//   ....[8]....
        /*0058*/ 	.word	0xffffffff


	//   ....[9]....
        /*005c*/ 	.word	0xffffffff


	//   ....[10]....
        /*0060*/ 	.word	0xffffffff


	//   ....[11]....
        /*0064*/ 	.word	0xffffffff


	//   ....[12]....
        /*0068*/ 	.word	0xffffffff


	//   ....[13]....
        /*006c*/ 	.word	0xffffffff


	//   ....[14]....
        /*0070*/ 	.word	0xffffffff


	//   ....[15]....
        /*0074*/ 	.word	0xffffffff


	//   ....[16]....
        /*0078*/ 	.word	0xffffffff


	//   ....[17]....
        /*007c*/ 	.word	0xffffffff


	//   ....[18]....
        /*0080*/ 	.word	0xffffffff


	//   ....[19]....
        /*0084*/ 	.word	0xffffffff


	//----- nvinfo : EIATTR_COOP_GROUP_INSTR_OFFSETS
	.align		4
.L_1764:
        /*0088*/ 	.byte	0x04, 0x28
        /*008a*/ 	.short	(.L_1766 - .L_1765)


	//   ....[0]....
.L_1765:
        /*008c*/ 	.word	0x00004ee0


	//   ....[1]....
        /*0090*/ 	.word	0x00004f10


	//   ....[2]....
        /*0094*/ 	.word	0x00004f50


	//   ....[3]....
        /*0098*/ 	.word	0x00004f70


	//   ....[4]....
        /*009c*/ 	.word	0x00004f90


	//   ....[5]....
        /*00a0*/ 	.word	0x00005640


	//   ....[6]....
        /*00a4*/ 	.word	0x00005660


	//   ....[7]....
        /*00a8*/ 	.word	0x00005680


	//   ....[8]....
        /*00ac*/ 	.word	0x000056a0


	//   ....[9]....
        /*00b0*/ 	.word	0x000056c0


	//   ....[10]....
        /*00b4*/ 	.word	0x000067f0


	//   ....[11]....
        /*00b8*/ 	.word	0x00006870


	//   ....[12]....
        /*00bc*/ 	.word	0x000068d0


	//   ....[13]....
        /*00c0*/ 	.word	0x00006930


	//   ....[14]....
        /*00c4*/ 	.word	0x00006990


	//   ....[15]....
        /*00c8*/ 	.word	0x000070a0


	//   ....[16]....
        /*00cc*/ 	.word	0x00007100


	//   ....[17]....
        /*00d0*/ 	.word	0x00007160


	//   ....[18]....
        /*00d4*/ 	.word	0x000071c0


	//   ....[19]....
        /*00d8*/ 	.word	0x00007230


	//----- nvinfo : EIATTR_EXIT_INSTR_OFFSETS
	.align		4
.L_1766:
        /*00dc*/ 	.byte	0x04, 0x1c
        /*00de*/ 	.short	(.L_1768 - .L_1767)


	//   ....[0]....
.L_1767:
        /*00e0*/ 	.word	0x00000ce0


	//   ....[1]....
        /*00e4*/ 	.word	0x000067a0


	//----- nvinfo : EIATTR_MAX_THREADS
	.align		4
.L_1768:
        /*00e8*/ 	.byte	0x04, 0x05
        /*00ea*/ 	.short	(.L_1770 - .L_1769)
.L_1769:
        /*00ec*/ 	.word	0x00000080
        /*00f0*/ 	.word	0x00000001
        /*00f4*/ 	.word	0x00000001


	//----- nvinfo : EIATTR_CRS_STACK_SIZE
	.align		4
.L_1770:
        /*00f8*/ 	.byte	0x04, 0x1e
        /*00fa*/ 	.short	(.L_1772 - .L_1771)
.L_1771:
        /*00fc*/ 	.word	0x00000000
.L_1772:


//--------------------- .nv.info._ZN10layer_norm31ln_parallel_residual_fwd_kernelINS_13Kernel_traitsI6__halfffffjLj1536ELj1ELj4ELj1ELj16ENS_18Kernel_traits_baseILj1536ES2_ffffjLj128EEEEELb0ELb1ELb1EEEvNS_9FwdParamsE --------------------------
	.section	.nv.info._ZN10layer_norm31ln_parallel_residual_fwd_kernelINS_13Kernel_traitsI6__halfffffjLj1536ELj1ELj4ELj1ELj16ENS_18Kernel_traits_baseILj1536ES2_ffffjLj128EEEEELb0ELb1ELb1EEEvNS_9FwdParamsE,"",@"SHT_CUDA_INFO"
	.sectionflags	@""
	.align	4


	//----- nvinfo : EIATTR_CUDA_API_VERSION
	.align		4
        /*0000*/ 	.byte	0x04, 0x37
        /*0002*/ 	.short	(.L_1774 - .L_1773)
.L_1773:
        /*0004*/ 	.word	0x00000082


	//----- nvinfo : EIATTR_SW2861232_WAR
	.align		4
.L_1774:
        /*0008*/ 	.byte	0x01, 0x35
	.zero		2


	//----- nvinfo : EIATTR_PARAM_CBANK
	.align		4
        /*000c*/ 	.byte	0x04, 0x0a
        /*000e*/ 	.short	(.L_1776 - .L_1775)
	.align		4
.L_1775:
        /*0010*/ 	.word	index@(.nv.constant0._ZN10layer_norm31ln_parallel_residual_fwd_kernelINS_13Kernel_traitsI6__halfffffjLj1536ELj1ELj4ELj1ELj16ENS_18Kernel_traits_baseILj1536ES2_ffffjLj128EEEEELb0ELb1ELb1EEEvNS_9FwdParamsE)
        /*0014*/ 	.short	0x0160
        /*0016*/ 	.short	0x00e8


	//----- nvinfo : EIATTR_CBANK_PARAM_SIZE
	.align		4
.L_1776:
        /*0018*/ 	.byte	0x03, 0x19
        /*001a*/ 	.short	0x00e8


	//----- nvinfo : EIATTR_KPARAM_INFO
	.align		4
        /*001c*/ 	.byte	0x04, 0x17
        /*001e*/ 	.short	(.L_1778 - .L_1777)
.L_1777:
        /*0020*/ 	.word	0x00000000
        /*0024*/ 	.short	0x0000
        /*0026*/ 	.short	0x0000
        /*0028*/ 	.byte	0x00, 0xf0, 0xa1, 0x03


	//----- nvinfo : EIATTR_MAXREG_COUNT
	.align		4
.L_1778:
        /*002c*/ 	.byte	0x03, 0x1b
        /*002e*/ 	.short	0x00ff


	//----- nvinfo : EIATTR_MERCURY_ISA_VERSION
	.align		4
        /*0030*/ 	.byte	0x03, 0x5f
        /*0032*/ 	.short	0x0000


	//----- nvinfo : EIATTR_COOP_GROUP_MASK_REGIDS
	.align		4
        /*0034*/ 	.byte	0x04, 0x29
        /*0036*/ 	.short	(.L_1780 - .L_1779)


	//   ....[0]....
.L_1779:
        /*0038*/ 	.word	0xffffffff


	//   ....[1]....
        /*003c*/ 	.word	0xffffffff


	//   ....[2]....
        /*0040*/ 	.word	0xffffffff


	//   ....[3]....
        /*0044*/ 	.word	0xffffffff


	//   ....[4]....
        /*0048*/ 	.word	0xffffffff


	//   ....[5]....
        /*004c*/ 	.word	0xffffffff


	//   ....[6]....
        /*0050*/ 	.word	0xffffffff


	//   ....[7]....
        /*0054*/ 	.word	0xffffffff


	//   ....[8]....
        /*0058*/ 	.word	0xffffffff


	//   ....[9]....
        /*005c*/ 	.word	0xffffffff


	//   ....[10]....
        /*0060*/ 	.word	0xffffffff


	//   ....[11]....
        /*0064*/ 	.word	0xffffffff


	//   ....[12]....
        /*0068*/ 	.word	0xffffffff


	//   ....[13]....
        /*006c*/ 	.word	0xffffffff


	//   ....[14]....
        /*0070*/ 	.word	0xffffffff


	//   ....[15]....
        /*0074*/ 	.word	0xffffffff


	//   ....[16]....
        /*0078*/ 	.word	0xffffffff


	//   ....[17]....
        /*007c*/ 	.word	0xffffffff


	//   ....[18]....
        /*0080*/ 	.word	0xffffffff


	//   ....[19]....
        /*0084*/ 	.word	0xffffffff


	//----- nvinfo : EIATTR_COOP_GROUP_INSTR_OFFSETS
	.align		4
.L_1780:
        /*0088*/ 	.byte	0x04, 0x28
        /*008a*/ 	.short	(.L_1782 - .L_1781)


	//   ....[0]....
.L_1781:
        /*008c*/ 	.word	0x00003860


	//   ....[1]....
        /*0090*/ 	.word	0x00003890


	//   ....[2]....
        /*0094*/ 	.word	0x000038b0


	//   ....[3]....
        /*0098*/ 	.word	0x000038d0


	//   ....[4]....
        /*009c*/ 	.word	0x000038f0


	//   ....[5]....
        /*00a0*/ 	.word	0x00003f20


	//   ....[6]....
        /*00a4*/ 	.word	0x00003f40


	//   ....[7]....
        /*00a8*/ 	.word	0x00003f60


	//   ....[8]....
        /*00ac*/ 	.word	0x00003f80


	//   ....[9]....
        /*00b0*/ 	.word	0x00003fa0


	//   ....[10]....
        /*00b4*/ 	.word	0x00004bc0


	//   ....[11]....
        /*00b8*/ 	.word	0x00004c40


	//   ....[12]....
        /*00bc*/ 	.word	0x00004ca0


	//   ....[13]....
        /*00c0*/ 	.word	0x00004d00


	//   ....[14]....
        /*00c4*/ 	.word	0x00004d60


	//   ....[15]....
        /*00c8*/ 	.word	0x000053d0


	//   ....[16]....
        /*00cc*/ 	.word	0x00005430


	//   ....[17]....
        /*00d0*/ 	.word	0x00005490


	//   ....[18]....
        /*00d4*/ 	.word	0x000054f0


	//   ....[19]....
        /*00d8*/ 	.word	0x00005550


	//----- nvinfo : EIATTR_EXIT_INSTR_OFFSETS
	.align		4
.L_1782:
        /*00dc*/ 	.byte	0x04, 0x1c
        /*00de*/ 	.short	(.L_1784 - .L_1783)


	//   ....[0]....
.L_1783:
        /*00e0*/ 	.word	0x000001b0


	//   ....[1]....
        /*00e4*/ 	.word	0x00004b70


	//----- nvinfo : EIATTR_MAX_THREADS
	.align		4
.L_1784:
        /*00e8*/ 	.byte	0x04, 0x05
        /*00ea*/ 	.short	(.L_1786 - .L_1785)
.L_1785:
        /*00ec*/ 	.word	0x00000080
        /*00f0*/ 	.word	0x00000001
        /*00f4*/ 	.word	0x00000001


	//----- nvinfo : EIATTR_CRS_STACK_SIZE
	.align		4
.L_1786:
        /*00f8*/ 	.byte	0x04, 0x1e
        /*00fa*/ 	.short	(.L_1788 - .L_1787)
.L_1787:
        /*00fc*/ 	.word	0x00000000
.L_1788:


//--------------------- .nv.info._ZN10layer_norm31ln_parallel_residual_fwd_kernelINS_13Kernel_traitsI6__halfffffjLj1536ELj1ELj4ELj1ELj16ENS_18Kernel_traits_baseILj1536ES2_ffffjLj128EEEEELb1ELb0ELb0EEEvNS_9FwdParamsE --------------------------
	.section	.nv.info._ZN10layer_norm31ln_parallel_residual_fwd_kernelINS_13Kernel_traitsI6__halfffffjLj1536ELj1ELj4ELj1ELj16ENS_18Kernel_traits_baseILj1536ES2_ffffjLj128EEEEELb1ELb0ELb0EEEvNS_9FwdParamsE,"",@"SHT_CUDA_INFO"
	.sectionflags	@""
	.align	4


	//----- nvinfo : EIATTR_CUDA_API_VERSION
	.align		4
        /*0000*/ 	.byte	0x04, 0x37
        /*0002*/ 	.short	(.L_1790 - .L_1789)
.L_1789:
        /*0004*/ 	.word	0x00000082


	//----- nvinfo : EIATTR_SW2861232_WAR
	.align		4
.L_1790:
        /*0008*/ 	.byte	0x01, 0x35
	.zero		2


	//----- nvinfo : EIATTR_PARAM_CBANK
	.align		4
        /*000c*/ 	.byte	0x04, 0x0a
        /*000e*/ 	.short	(.L_1792 - .L_1791)
	.align		4
.L_1791:
        /*0010*/ 	.word	index@(.nv.constant0._ZN10layer_norm31ln_parallel_residual_fwd_kernelINS_13Kernel_traitsI6__halfffffjLj1536ELj1ELj4ELj1ELj16ENS_18Kernel_traits_baseILj1536ES2_ffffjLj128EEEEELb1ELb0ELb0EEEvNS_9FwdParamsE)
        /*0014*/ 	.short	0x0160
        /*0016*/ 	.short	0x00e8


	//----- nvinfo : EIATTR_CBANK_PARAM_SIZE
	.align		4
.L_1792:
        /*0018*/ 	.byte	0x03, 0x19
        /*001a*/ 	.short	0x00e8


	//----- nvinfo : EIATTR_KPARAM_INFO
	.align		4
        /*001c*/ 	.byte	0x04, 0x17
        /*001e*/ 	.short	(.L_1794 - .L_1793)
.L_1793:
        /*0020*/ 	.word	0x00000000
        /*0024*/ 	.short	0x0000
        /*0026*/ 	.short	0x0000
        /*0028*/ 	.byte	0x00, 0xf0, 0xa1, 0x03


	//----- nvinfo : EIATTR_MAXREG_COUNT
	.align		4
.L_1794:
        /*002c*/ 	.byte	0x03, 0x1b
        /*002e*/ 	.short	0x00ff


	//----- nvinfo : EIATTR_ANNOTATIONS
	.align		4
        /*0030*/ 	.byte	0x04, 0x55
        /*0032*/ 	.short	(.L_1796 - .L_1795)


	//   ....[0]....
.L_1795:
        /* <DEDUP_REMOVED lines=28> */


	//----- nvinfo : EIATTR_MERCURY_ISA_VERSION
	.align		4
.L_1796:
        /*01e4*/ 	.byte	0x03, 0x5f
        /*01e6*/ 	.short	0x0000


	//----- nvinfo : EIATTR_COOP_GROUP_MASK_REGIDS
	.align		4
        /*01e8*/ 	.byte	0x04, 0x29
        /*01ea*/ 	.short	(.L_1798 - .L_1797)


	//   ....[0]....
.L_1797:
        /*01ec*/ 	.word	0xffffffff


	//   ....[1]....
        /*01f0*/ 	.word	0xffffffff


	//   ....[2]....
        /*01f4*/ 	.word	0xffffffff


	//   ....[3]....
        /*01f8*/ 	.word	0xffffffff


	//   ....[4]....
        /*01fc*/ 	.word	0xffffffff


	//   ....[5]....
        /*0200*/ 	.word	0xffffffff


	//   ....[6]....
        /*0204*/ 	.word	0xffffffff


	//   ....[7]....
        /*0208*/ 	.word	0xffffffff


	//   ....[8]....
        /*020c*/ 	.word	0xffffffff


	//   ....[9]....
        /*0210*/ 	.word	0xffffffff


	//   ....[10]....
        /*0214*/ 	.word	0xffffffff


	//   ....[11]....
        /*0218*/ 	.word	0xffffffff


	//   ....[12]....
        /*021c*/ 	.word	0xffffffff


	//   ....[13]....
        /*0220*/ 	.word	0xffffffff


	//   ....[14]....
        /*0224*/ 	.word	0xffffffff


	//   ....[15]....
        /*0228*/ 	.word	0xffffffff


	//   ....[16]....
        /*022c*/ 	.word	0xffffffff


	//   ....[17]....
        /*0230*/ 	.word	0xffffffff


	//   ....[18]....
        /*0234*/ 	.word	0xffffffff


	//   ....[19]....
        /*0238*/ 	.word	0xffffffff


	//----- nvinfo : EIATTR_COOP_GROUP_INSTR_OFFSETS
	.align		4
.L_1798:
        /*023c*/ 	.byte	0x04, 0x28
        /*023e*/ 	.short	(.L_1800 - .L_1799)


	//   ....[0]....
.L_1799:
        /*0240*/ 	.word	0x00025c70


	//   ....[1]....
        /*0244*/ 	.word	0x00025ca0


	//   ....[2]....
        /*0248*/ 	.word	0x00025d40


	//   ....[3]....
        /*024c*/ 	.word	0x00025d70


	//   ....[4]....
        /*0250*/ 	.word	0x00025d90


	//   ....[5]....
        /*0254*/ 	.word	0x00026430


	//   ....[6]....
        /*0258*/ 	.word	0x00026450


	//   ....[7]....
        /*025c*/ 	.word	0x00026470


	//   ....[8]....
        /*0260*/ 	.word	0x00026490


	//   ....[9]....
        /*0264*/ 	.word	0x000264b0


	//   ....[10]....
        /*0268*/ 	.word	0x00027c50


	//   ....[11]....
        /*026c*/ 	.word	0x00027cb0


	//   ....[12]....
        /*0270*/ 	.word	0x00027d10


	//   ....[13]....
        /*0274*/ 	.word	0x00027d70


	//   ....[14]....
        /*0278*/ 	.word	0x00027dd0


	//   ....[15]....
        /*027c*/ 	.word	0x00028540


	//   ....[16]....
        /*0280*/ 	.word	0x000285a0


	//   ....[17]....
        /*0284*/ 	.word	0x00028600


	//   ....[18]....
        /*0288*/ 	.word	0x00028660


	//   ....[19]....
        /*028c*/ 	.word	0x000286c0


	//----- nvinfo : EIATTR_EXIT_INSTR_OFFSETS
	.align		4
.L_1800:
        /*0290*/ 	.byte	0x04, 0x1c
        /*0292*/ 	.short	(.L_1802 - .L_1801)


	//   ....[0]....
.L_1801:
        /*0294*/ 	.word	0x00001990


	//   ....[1]....
        /*0298*/ 	.word	0x00027c00


	//----- nvinfo : EIATTR_MAX_THREADS
	.align		4
.L_1802:
        /*029c*/ 	.byte	0x04, 0x05
        /*029e*/ 	.short	(.L_1804 - .L_1803)
.L_1803:
        /*02a0*/ 	.word	0x00000080
        /*02a4*/ 	.word	0x00000001
        /*02a8*/ 	.word	0x00000001


	//----- nvinfo : EIATTR_CRS_STACK_SIZE
	.align		4
.L_1804:
        /*02ac*/ 	.byte	0x04, 0x1e
        /*02ae*/ 	.short	(.L_1806 - .L_1805)
.L_1805:
        /*02b0*/ 	.word	0x00000000
.L_1806:


//--------------------- .nv.info._ZN10layer_norm31ln_parallel_residual_fwd_kernelINS_13Kernel_traitsI6__halfffffjLj1536ELj1ELj4ELj1ELj16ENS_18Kernel_traits_baseILj1536ES2_ffffjLj128EEEEELb1ELb0ELb1EEEvNS_9FwdParamsE --------------------------
	.section	.nv.info._ZN10layer_norm31ln_parallel_residual_fwd_kernelINS_13Kernel_traitsI6__halfffffjLj1536ELj1ELj4ELj1ELj16ENS_18Kernel_traits_baseILj1536ES2_ffffjLj128EEEEELb1ELb0ELb1EEEvNS_9FwdParamsE,"",@"SHT_CUDA_INFO"
	.sectionflags	@""
	.align	4


	//----- nvinfo : EIATTR_CUDA_API_VERSION
	.align		4
        /*0000*/ 	.byte	0x04, 0x37
        /*0002*/ 	.short	(.L_1808 - .L_1807)
.L_1807:
        /*0004*/ 	.word	0x00000082


	//----- nvinfo : EIATTR_SW2861232_WAR
	.align		4
.L_1808:
        /*0008*/ 	.byte	0x01, 0x35
	.zero		2


	//----- nvinfo : EIATTR_PARAM_CBANK
	.align		4
        /*000c*/ 	.byte	0x04, 0x0a
        /*000e*/ 	.short	(.L_1810 - .L_1809)
	.align		4
.L_1809:
        /*0010*/ 	.word	index@(.nv.constant0._ZN10layer_norm31ln_parallel_residual_fwd_kernelINS_13Kernel_traitsI6__halfffffjLj1536ELj1ELj4ELj1ELj16ENS_18Kernel_traits_baseILj1536ES2_ffffjLj128EEEEELb1ELb0ELb1EEEvNS_9FwdParamsE)
        /*0014*/ 	.short	0x0160
        /*0016*/ 	.short	0x00e8


	//----- nvinfo : EIATTR_CBANK_PARAM_SIZE
	.align		4
.L_1810:
        /*0018*/ 	.byte	0x03, 0x19
        /*001a*/ 	.short	0x00e8


	//----- nvinfo : EIATTR_KPARAM_INFO
	.align		4
        /*001c*/ 	.byte	0x04, 0x17
        /*001e*/ 	.short	(.L_1812 - .L_1811)
.L_1811:
        /*0020*/ 	.word	0x00000000
        /*0024*/ 	.short	0x0000
        /*0026*/ 	.short	0x0000
        /*0028*/ 	.byte	0x00, 0xf0, 0xa1, 0x03


	//----- nvinfo : EIATTR_MAXREG_COUNT
	.align		4
.L_1812:
        /*002c*/ 	.byte	0x03, 0x1b
        /*002e*/ 	.short	0x00ff


	//----- nvinfo : EIATTR_ANNOTATIONS
	.align		4
        /*0030*/ 	.byte	0x04, 0x55
        /*0032*/ 	.short	(.L_1814 - .L_1813)


	//   ....[0]....
.L_1813:
        /* <DEDUP_REMOVED lines=33> */


	//----- nvinfo : EIATTR_MERCURY_ISA_VERSION
	.align		4
.L_1814:
        /*0234*/ 	.byte	0x03, 0x5f
        /*0236*/ 	.short	0x0000


	//----- nvinfo : EIATTR_COOP_GROUP_MASK_REGIDS
	.align		4
        /*0238*/ 	.byte	0x04, 0x29
        /*023a*/ 	.short	(.L_1816 - .L_1815)


	//   ....[0]....
.L_1815:
        /*023c*/ 	.word	0xffffffff


	//   ....[1]....
        /*0240*/ 	.word	0xffffffff


	//   ....[2]....
        /*0244*/ 	.word	0xffffffff


	//   ....[3]....
        /*0248*/ 	.word	0xffffffff


	//   ....[4]....
        /*024c*/ 	.word	0xffffffff


	//   ....[5]....
        /*0250*/ 	.word	0xffffffff


	//   ....[6]....
        /*0254*/ 	.word	0xffffffff


	//   ....[7]....
        /*0258*/ 	.word	0xffffffff


	//   ....[8]....
        /*025c*/ 	.word	0xffffffff


	//   ....[9]....
        /*0260*/ 	.word	0xffffffff


	//   ....[10]....
        /*0264*/ 	.word	0xffffffff


	//   ....[11]....
        /*0268*/ 	.word	0xffffffff


	//   ....[12]....
        /*026c*/ 	.word	0xffffffff


	//   ....[13]....
        /*0270*/ 	.word	0xffffffff


	//   ....[14]....
        /*0274*/ 	.word	0xffffffff


	//   ....[15]....
        /*0278*/ 	.word	0xffffffff


	//   ....[16]....
        /*027c*/ 	.word	0xffffffff


	//   ....[17]....
        /*0280*/ 	.word	0xffffffff


	//   ....[18]....
        /*0284*/ 	.word	0xffffffff


	//   ....[19]....
        /*0288*/ 	.word	0xffffffff


	//----- nvinfo : EIATTR_COOP_GROUP_INSTR_OFFSETS
	.align		4
.L_1816:
        /*028c*/ 	.byte	0x04, 0x28
        /*028e*/ 	.short	(.L_1818 - .L_1817)


	//   ....[0]....
.L_1817:
        /*0290*/ 	.word	0x000241e0


	//   ....[1]....
        /*0294*/ 	.word	0x00024210


	//   ....[2]....
        /*0298*/ 	.word	0x00024230


	//   ....[3]....
        /*029c*/ 	.word	0x00024250


	//   ....[4]....
        /*02a0*/ 	.word	0x00024270


	//   ....[5]....
        /*02a4*/ 	.word	0x000248a0


	//   ....[6]....
        /*02a8*/ 	.word	0x000248c0


	//   ....[7]....
        /*02ac*/ 	.word	0x000248e0


	//   ....[8]....
        /*02b0*/ 	.word	0x00024900


	//   ....[9]....
        /*02b4*/ 	.word	0x00024920


	//   ....[10]....
        /*02b8*/ 	.word	0x00025c80


	//   ....[11]....
        /*02bc*/ 	.word	0x00025ce0


	//   ....[12]....
        /*02c0*/ 	.word	0x00025d40


	//   ....[13]....
        /*02c4*/ 	.word	0x00025da0


	//   ....[14]....
        /*02c8*/ 	.word	0x00025e00


	//   ....[15]....
        /*02cc*/ 	.word	0x00026470


	//   ....[16]....
        /*02d0*/ 	.word	0x000264d0


	//   ....[17]....
        /*02d4*/ 	.word	0x00026530


	//   ....[18]....
        /*02d8*/ 	.word	0x00026590


	//   ....[19]....
        /*02dc*/ 	.word	0x000265f0


	//----- nvinfo : EIATTR_EXIT_INSTR_OFFSETS
	.align		4
.L_1818:
        /*02e0*/ 	.byte	0x04, 0x1c
        /*02e2*/ 	.short	(.L_1820 - .L_1819)


	//   ....[0]....
.L_1819:
        /*02e4*/ 	.word	0x00000b70


	//   ....[1]....
        /*02e8*/ 	.word	0x00025c30


	//----- nvinfo : EIATTR_MAX_THREADS
	.align		4
.L_1820:
        /*02ec*/ 	.byte	0x04, 0x05
        /*02ee*/ 	.short	(.L_1822 - .L_1821)
.L_1821:
        /*02f0*/ 	.word	0x00000080
        /*02f4*/ 	.word	0x00000001
        /*02f8*/ 	.word	0x00000001


	//----- nvinfo : EIATTR_CRS_STACK_SIZE
	.align		4
.L_1822:
        /*02fc*/ 	.byte	0x04, 0x1e
        /*02fe*/ 	.short	(.L_1824 - .L_1823)
.L_1823:
        /*0300*/ 	.word	0x00000000
.L_1824:


//--------------------- .nv.info._ZN10layer_norm31ln_parallel_residual_fwd_kernelINS_13Kernel_traitsI6__halfffffjLj1536ELj1ELj4ELj1ELj16ENS_18Kernel_traits_baseILj1536ES2_ffffjLj128EEEEELb1ELb1ELb0EEEvNS_9FwdParamsE --------------------------
	.section	.nv.info._ZN10layer_norm31ln_parallel_residual_fwd_kernelINS_13Kernel_traitsI6__halfffffjLj1536ELj1ELj4ELj1ELj16ENS_18Kernel_traits_baseILj1536ES2_ffffjLj128EEEEELb1ELb1ELb0EEEvNS_9FwdParamsE,"",@"SHT_CUDA_INFO"
	.sectionflags	@""
	.align	4


	//----- nvinfo : EIATTR_CUDA_API_VERSION
	.align		4
        /*0000*/ 	.byte	0x04, 0x37
        /*0002*/ 	.short	(.L_1826 - .L_1825)
.L_1825:
        /*0004*/ 	.word	0x00000082


	//----- nvinfo : EIATTR_SW2861232_WAR
	.align		4
.L_1826:
        /*0008*/ 	.byte	0x01, 0x35
	.zero		2


	//----- nvinfo : EIATTR_PARAM_CBANK
	.align		4
        /*000c*/ 	.byte	0x04, 0x0a
        /*000e*/ 	.short	(.L_1828 - .L_1827)
	.align		4
.L_1827:
        /*0010*/ 	.word	index@(.nv.constant0._ZN10layer_norm31ln_parallel_residual_fwd_kernelINS_13Kernel_traitsI6__halfffffjLj1536ELj1ELj4ELj1ELj16ENS_18Kernel_traits_baseILj1536ES2_ffffjLj128EEEEELb1ELb1ELb0EEEvNS_9FwdParamsE)
        /*0014*/ 	.short	0x0160
        /*0016*/ 	.short	0x00e8


	//----- nvinfo : EIATTR_CBANK_PARAM_SIZE
	.align		4
.L_1828:
        /*0018*/ 	.byte	0x03, 0x19
        /*001a*/ 	.short	0x00e8


	//----- nvinfo : EIATTR_KPARAM_INFO
	.align		4
        /*001c*/ 	.byte	0x04, 0x17
        /*001e*/ 	.short	(.L_1830 - .L_1829)
.L_1829:
        /*0020*/ 	.word	0x00000000
        /*0024*/ 	.short	0x0000
        /*0026*/ 	.short	0x0000
        /*0028*/ 	.byte	0x00, 0xf0, 0xa1, 0x03


	//----- nvinfo : EIATTR_MAXREG_COUNT
	.align		4
.L_1830:
        /*002c*/ 	.byte	0x03, 0x1b
        /*002e*/ 	.short	0x00ff


	//----- nvinfo : EIATTR_MERCURY_ISA_VERSION
	.align		4
        /*0030*/ 	.byte	0x03, 0x5f
        /*0032*/ 	.short	0x0000


	//----- nvinfo : EIATTR_COOP_GROUP_MASK_REGIDS
	.align		4
        /*0034*/ 	.byte	0x04, 0x29
        /*0036*/ 	.short	(.L_1832 - .L_1831)


	//   ....[0]....
.L_1831:
        /*0038*/ 	.word	0xffffffff


	//   ....[1]....
        /*003c*/ 	.word	0xffffffff


	//   ....[2]....
        /*0040*/ 	.word	0xffffffff


	//   ....[3]....
        /*0044*/ 	.word	0xffffffff


	//   ....[4]....
        /*0048*/ 	.word	0xffffffff


	//   ....[5]....
        /*004c*/ 	.word	0xffffffff


	//   ....[6]....
        /*0050*/ 	.word	0xffffffff


	//   ....[7]....
        /*0054*/ 	.word	0xffffffff


	//   ....[8]....
        /*0058*/ 	.word	0xffffffff


	//   ....[9]....
        /*005c*/ 	.word	0xffffffff


	//   ....[10]....
        /*0060*/ 	.word	0xffffffff


	//   ....[11]....
        /*0064*/ 	.word	0xffffffff


	//   ....[12]....
        /*0068*/ 	.word	0xffffffff


	//   ....[13]....
        /*006c*/ 	.word	0xffffffff


	//   ....[14]....
        /*0070*/ 	.word	0xffffffff


	//   ....[15]....
        /*0074*/ 	.word	0xffffffff


	//   ....[16]....
        /*0078*/ 	.word	0xffffffff


	//   ....[17]....
        /*007c*/ 	.word	0xffffffff


	//   ....[18]....
        /*0080*/ 	.word	0xffffffff


	//   ....[19]....
        /*0084*/ 	.word	0xffffffff


	//----- nvinfo : EIATTR_COOP_GROUP_INSTR_OFFSETS
	.align		4
.L_1832:
        /*0088*/ 	.byte	0x04, 0x28
        /*008a*/ 	.short	(.L_1834 - .L_1833)


	//   ....[0]....
.L_1833:
        /*008c*/ 	.word	0x000247c0


	//   ....[1]....
        /*0090*/ 	.word	0x000247f0


	//   ....[2]....
        /*0094*/ 	.word	0x00024870


	//   ....[3]....
        /*0098*/ 	.word	0x00024890


	//   ....[4]....
        /*009c*/ 	.word	0x000248b0


	//   ....[5]....
        /*00a0*/ 	.word	0x00024f50


	//   ....[6]....
        /*00a4*/ 	.word	0x00024f70


	//   ....[7]....
        /*00a8*/ 	.word	0x00024f90


	//   ....[8]....
        /*00ac*/ 	.word	0x00024fb0


	//   ....[9]....
        /*00b0*/ 	.word	0x00024fd0


	//   ....[10]....
        /*00b4*/ 	.word	0x00026120


	//   ....[11]....
        /*00b8*/ 	.word	0x000261a0


	//   ....[12]....
        /*00bc*/ 	.word	0x00026200


	//   ....[13]....
        /*00c0*/ 	.word	0x00026260


	//   ....[14]....
        /*00c4*/ 	.word	0x000262c0


	//   ....[15]....
        /*00c8*/ 	.word	0x00026a00


	//   ....[16]....
        /*00cc*/ 	.word	0x00026a60


	//   ....[17]....
        /*00d0*/ 	.word	0x00026ac0


	//   ....[18]....
        /*00d4*/ 	.word	0x00026b20


	//   ....[19]....
        /*00d8*/ 	.word	0x00026b90


	//----- nvinfo : EIATTR_EXIT_INSTR_OFFSETS
	.align		4
.L_1834:
        /*00dc*/ 	.byte	0x04, 0x1c
        /*00de*/ 	.short	(.L_1836 - .L_1835)


	//   ....[0]....
.L_1835:
        /*00e0*/ 	.word	0x000010f0


	//   ....[1]....
        /*00e4*/ 	.word	0x000260c0


	//----- nvinfo : EIATTR_MAX_THREADS
	.align		4
.L_1836:
        /*00e8*/ 	.byte	0x04, 0x05
        /*00ea*/ 	.short	(.L_1838 - .L_1837)
.L_1837:
        /*00ec*/ 	.word	0x00000080
        /*00f0*/ 	.word	0x00000001
        /*00f4*/ 	.word	0x00000001


	//----- nvinfo : EIATTR_CRS_STACK_SIZE
	.align		4
.L_1838:
        /*00f8*/ 	.byte	0x04, 0x1e
        /*00fa*/ 	.short	(.L_1840 - .L_1839)
.L_1839:
        /*00fc*/ 	.word	0x00000000
.L_1840:


//--------------------- .nv.info._ZN10layer_norm31ln_parallel_residual_fwd_kernelINS_13Kernel_traitsI6__halfffffjLj1536ELj1ELj4ELj1ELj16ENS_18Kernel_traits_baseILj1536ES2_ffffjLj128EEEEELb1ELb1ELb1EEEvNS_9FwdParamsE --------------------------
	.section	.nv.info._ZN10layer_norm31ln_parallel_residual_fwd_kernelINS_13Kernel_traitsI6__halfffffjLj1536ELj1ELj4ELj1ELj16ENS_18Kernel_traits_baseILj1536ES2_ffffjLj128EEEEELb1ELb1ELb1EEEvNS_9FwdParamsE,"",@"SHT_CUDA_INFO"
	.sectionflags	@""
	.align	4


	//----- nvinfo : EIATTR_CUDA_API_VERSION
	.align		4
        /*0000*/ 	.byte	0x04, 0x37
        /*0002*/ 	.short	(.L_1842 - .L_1841)
.L_1841:
        /*0004*/ 	.word	0x00000082


	//----- nvinfo : EIATTR_SW2861232_WAR
	.align		4
.L_1842:
        /*0008*/ 	.byte	0x01, 0x35
	.zero		2


	//----- nvinfo : EIATTR_PARAM_CBANK
	.align		4
        /*000c*/ 	.byte	0x04, 0x0a
        /*000e*/ 	.short	(.L_1844 - .L_1843)
	.align		4
.L_1843:
        /*0010*/ 	.word	index@(.nv.constant0._ZN10layer_norm31ln_parallel_residual_fwd_kernelINS_13Kernel_traitsI6__halfffffjLj1536ELj1ELj4ELj1ELj16ENS_18Kernel_traits_baseILj1536ES2_ffffjLj128EEEEELb1ELb1ELb1EEEvNS_9FwdParamsE)
        /*0014*/ 	.short	0x0160
        /*0016*/ 	.short	0x00e8


	//----- nvinfo : EIATTR_CBANK_PARAM_SIZE
	.align		4
.L_1844:
        /*0018*/ 	.byte	0x03, 0x19
        /*001a*/ 	.short	0x00e8


	//----- nvinfo : EIATTR_KPARAM_INFO
	.align		4
        /*001c*/ 	.byte	0x04, 0x17
        /*001e*/ 	.short	(.L_1846 - .L_1845)
.L_1845:
        /*0020*/ 	.word	0x00000000
        /*0024*/ 	.short	0x0000
        /*0026*/ 	.short	0x0000
        /*0028*/ 	.byte	0x00, 0xf0, 0xa1, 0x03


	//----- nvinfo : EIATTR_MAXREG_COUNT
	.align		4
.L_1846:
        /*002c*/ 	.byte	0x03, 0x1b
        /*002e*/ 	.short	0x00ff


	//----- nvinfo : EIATTR_MERCURY_ISA_VERSION
	.align		4
        /*0030*/ 	.byte	0x03, 0x5f
        /*0032*/ 	.short	0x0000


	//----- nvinfo : EIATTR_COOP_GROUP_MASK_REGIDS
	.align		4
        /*0034*/ 	.byte	0x04, 0x29
        /*0036*/ 	.short	(.L_1848 - .L_1847)


	//   ....[0]....
.L_1847:
        /*0038*/ 	.word	0xffffffff


	//   ....[1]....
        /*003c*/ 	.word	0xffffffff


	//   ....[2]....
        /*0040*/ 	.word	0xffffffff


	//   ....[3]....
        /*0044*/ 	.word	0xffffffff


	//   ....[4]....
        /*0048*/ 	.word	0xffffffff


	//   ....[5]....
        /*004c*/ 	.word	0xffffffff


	//   ....[6]....
        /*0050*/ 	.word	0xffffffff


	//   ....[7]....
        /*0054*/ 	.word	0xffffffff


	//   ....[8]....
        /*0058*/ 	.word	0xffffffff


	//   ....[9]....
        /*005c*/ 	.word	0xffffffff


	//   ....[10]....
        /*0060*/ 	.word	0xffffffff


	//   ....[11]....
        /*0064*/ 	.word	0xffffffff


	//   ....[12]....
        /*0068*/ 	.word	0xffffffff


	//   ....[13]....
        /*006c*/ 	.word	0xffffffff


	//   ....[14]....
        /*0070*/ 	.word	0xffffffff


	//   ....[15]....
        /*0074*/ 	.word	0xffffffff


	//   ....[16]....
        /*0078*/ 	.word	0xffffffff


	//   ....[17]....
        /*007c*/ 	.word	0xffffffff


	//   ....[18]....
        /*0080*/ 	.word	0xffffffff


	//   ....[19]....
        /*0084*/ 	.word	0xffffffff


	//----- nvinfo : EIATTR_COOP_GROUP_INSTR_OFFSETS
	.align		4
.L_1848:
        /*0088*/ 	.byte	0x04, 0x28
        /*008a*/ 	.short	(.L_1850 - .L_1849)


	//   ....[0]....
.L_1849:
        /*008c*/ 	.word	0x00022bc0


	//   ....[1]....
        /*0090*/ 	.word	0x00022bf0


	//   ....[2]....
        /*0094*/ 	.word	0x00022c10


	//   ....[3]....
        /*0098*/ 	.word	0x00022c30


	//   ....[4]....
        /*009c*/ 	.word	0x00022c50


	//   ....[5]....
        /*00a0*/ 	.word	0x00023280


	//   ....[6]....
        /*00a4*/ 	.word	0x000232a0


	//   ....[7]....
        /*00a8*/ 	.word	0x000232c0


	//   ....[8]....
        /*00ac*/ 	.word	0x000232e0


	//   ....[9]....
        /*00b0*/ 	.word	0x00023300


	//   ....[10]....
        /*00b4*/ 	.word	0x00023f80


	//   ....[11]....
        /*00b8*/ 	.word	0x00023fe0


	//   ....[12]....
        /*00bc*/ 	.word	0x00024040


	//   ....[13]....
        /*00c0*/ 	.word	0x000240a0


	//   ....[14]....
        /*00c4*/ 	.word	0x00024100


	//   ....[15]....
        /*00c8*/ 	.word	0x00024770


	//   ....[16]....
        /*00cc*/ 	.word	0x000247d0


	//   ....[17]....
        /*00d0*/ 	.word	0x00024830


	//   ....[18]....
        /*00d4*/ 	.word	0x00024890


	//   ....[19]....
        /*00d8*/ 	.word	0x000248f0


	//----- nvinfo : EIATTR_EXIT_INSTR_OFFSETS
	.align		4
.L_1850:
        /*00dc*/ 	.byte	0x04, 0x1c
        /*00de*/ 	.short	(.L_1852 - .L_1851)


	//   ....[0]....
.L_1851:
        /*00e0*/ 	.word	0x00000250


	//   ....[1]....
        /*00e4*/ 	.word	0x00023f30


	//----- nvinfo : EIATTR_MAX_THREADS
	.align		4
.L_1852:
        /*00e8*/ 	.byte	0x04, 0x05
        /*00ea*/ 	.short	(.L_1854 - .L_1853)
.L_1853:
        /*00ec*/ 	.word	0x00000080
        /*00f0*/ 	.word	0x00000001
        /*00f4*/ 	.word	0x00000001


	//----- nvinfo : EIATTR_CRS_STACK_SIZE
	.align		4
.L_1854:
        /*00f8*/ 	.byte	0x04, 0x1e
        /*00fa*/ 	.short	(.L_1856 - .L_1855)
.L_1855:
        /*00fc*/ 	.word	0x00000000
.L_1856:


//--------------------- .nv.info._ZN10layer_norm31ln_parallel_residual_fwd_kernelINS_13Kernel_traitsIfffffjLj1536ELj1ELj4ELj1ELj16ENS_18Kernel_traits_baseILj1536EfffffjLj128EEEEELb0ELb0ELb0EEEvNS_9FwdParamsE --------------------------
	.section	.nv.info._ZN10layer_norm31ln_parallel_residual_fwd_kernelINS_13Kernel_traitsIfffffjLj1536ELj1ELj4ELj1ELj16ENS_18Kernel_traits_baseILj1536EfffffjLj128EEEEELb0ELb0ELb0EEEvNS_9FwdParamsE,"",@"SHT_CUDA_INFO"
	.sectionflags	@""
	.align	4


	//----- nvinfo : EIATTR_CUDA_API_VERSION
	.align		4
        /*0000*/ 	.byte	0x04, 0x37
        /*0002*/ 	.short	(.L_1858 - .L_1857)
.L_1857:
        /*0004*/ 	.word	0x00000082


	//----- nvinfo : EIATTR_SW2861232_WAR
	.align		4
.L_1858:
        /*0008*/ 	.byte	0x01, 0x35
	.zero		2


	//----- nvinfo : EIATTR_PARAM_CBANK
	.align		4
        /*000c*/ 	.byte	0x04, 0x0a
        /*000e*/ 	.short	(.L_1860 - .L_1859)
	.align		4
.L_1859:
        /*0010*/ 	.word	index@(.nv.constant0._ZN10layer_norm31ln_parallel_residual_fwd_kernelINS_13Kernel_traitsIfffffjLj1536ELj1ELj4ELj1ELj16ENS_18Kernel_traits_baseILj1536EfffffjLj128EEEEELb0ELb0ELb0EEEvNS_9FwdParamsE)
        /*0014*/ 	.short	0x0160
        /*0016*/ 	.short	0x00e8


	//----- nvinfo : EIATTR_CBANK_PARAM_SIZE
	.align		4
.L_1860:
        /*0018*/ 	.byte	0x03, 0x19
        /*001a*/ 	.short	0x00e8


	//----- nvinfo : EIATTR_KPARAM_INFO
	.align		4
        /*001c*/ 	.byte	0x04, 0x17
        /*001e*/ 	.short	(.L_1862 - .L_1861)
.L_1861:
        /*0020*/ 	.word	0x00000000
        /*0024*/ 	.short	0x0000
        /*0026*/ 	.short	0x0000
        /*0028*/ 	.byte	0x00, 0xf0, 0xa1, 0x03


	//----- nvinfo : EIATTR_MAXREG_COUNT
	.align		4
.L_1862:
        /*002c*/ 	.byte	0x03, 0x1b
        /*002e*/ 	.short	0x00ff


	//----- nvinfo : EIATTR_ANNOTATIONS
	.align		4
        /*0030*/ 	.byte	0x04, 0x55
        /*0032*/ 	.short	(.L_1864 - .L_1863)


	//   ....[0]....
.L_1863:
        /* <DEDUP_REMOVED lines=56> */


	//----- nvinfo : EIATTR_MERCURY_ISA_VERSION
	.align		4
.L_1864:
        /*03a4*/ 	.byte	0x03, 0x5f
        /*03a6*/ 	.short	0x0000


	//----- nvinfo : EIATTR_COOP_GROUP_MASK_REGIDS
	.align		4
        /*03a8*/ 	.byte	0x04, 0x29
        /*03aa*/ 	.short	(.L_1866 - .L_1865)


	//   ....[0]....
.L_1865:
        /*03ac*/ 	.word	0xffffffff


	//   ....[1]....
        /*03b0*/ 	.word	0xffffffff


	//   ....[2]....
        /*03b4*/ 	.word	0xffffffff


	//   ....[3]....
        /*03b8*/ 	.word	0xffffffff


	//   ....[4]....
        /*03bc*/ 	.word	0xffffffff


	//   ....[5]....
        /*03c0*/ 	.word	0xffffffff


	//   ....[6]....
        /*03c4*/ 	.word	0xffffffff


	//   ....[7]....
        /*03c8*/ 	.word	0xffffffff


	//   ....[8]....
        /*03cc*/ 	.word	0xffffffff


	//   ....[9]....
        /*03d0*/ 	.word	0xffffffff


	//   ....[10]....
        /*03d4*/ 	.word	0xffffffff


	//   ....[11]....
        /*03d8*/ 	.word	0xffffffff


	//   ....[12]....
        /*03dc*/ 	.word	0xffffffff


	//   ....[13]....
        /*03e0*/ 	.word	0xffffffff


	//   ....[14]....
        /*03e4*/ 	.word	0xffffffff


	//   ....[15]....
        /*03e8*/ 	.word	0xffffffff


	//   ....[16]....
        /*03ec*/ 	.word	0xffffffff


	//   ....[17]....
        /*03f0*/ 	.word	0xffffffff


	//   ....[18]....
        /*03f4*/ 	.word	0xffffffff


	//   ....[19]....
        /*03f8*/ 	.word	0xffffffff


	//----- nvinfo : EIATTR_COOP_GROUP_INSTR_OFFSETS
	.align		4
.L_1866:
        /*03fc*/ 	.byte	0x04, 0x28
        /*03fe*/ 	.short	(.L_1868 - .L_1867)


	//   ....[0]....
.L_1867:
        /*0400*/ 	.word	0x00004e80


	//   ....[1]....
        /*0404*/ 	.word	0x00004eb0


	//   ....[2]....
        /*0408*/ 	.word	0x00004f00


	//   ....[3]....
        /*040c*/ 	.word	0x00004f20


	//   ....[4]....
        /*0410*/ 	.word	0x00004f40


	//   ....[5]....
        /*0414*/ 	.word	0x000055f0


	//   ....[6]....
        /*0418*/ 	.word	0x00005610


	//   ....[7]....
        /*041c*/ 	.word	0x00005630


	//   ....[8]....
        /*0420*/ 	.word	0x00005650


	//   ....[9]....
        /*0424*/ 	.word	0x00005670


	//   ....[10]....
        /*0428*/ 	.word	0x00007370


	//   ....[11]....
        /*042c*/ 	.word	0x000073e0


	//   ....[12]....
        /*0430*/ 	.word	0x00007450


	//   ....[13]....
        /*0434*/ 	.word	0x000074c0


	//   ....[14]....
        /*0438*/ 	.word	0x00007530


	//   ....[15]....
        /*043c*/ 	.word	0x00007c50


	//   ....[16]....
        /*0440*/ 	.word	0x00007cb0


	//   ....[17]....
        /*0444*/ 	.word	0x00007d10


	//   ....[18]....
        /*0448*/ 	.word	0x00007d70


	//   ....[19]....
        /*044c*/ 	.word	0x00007dd0


	//----- nvinfo : EIATTR_EXIT_INSTR_OFFSETS
	.align		4
.L_1868:
        /*0450*/ 	.byte	0x04, 0x1c
        /*0452*/ 	.short	(.L_1870 - .L_1869)


	//   ....[0]....
.L_1869:
        /*0454*/ 	.word	0x00001710


	//   ....[1]....
        /*0458*/ 	.word	0x00007310


	//----- nvinfo : EIATTR_MAX_THREADS
	.align		4
.L_1870:
        /*045c*/ 	.byte	0x04, 0x05
        /*045e*/ 	.short	(.L_1872 - .L_1871)
.L_1871:
        /*0460*/ 	.word	0x00000080
        /*0464*/ 	.word	0x00000001
        /*0468*/ 	.word	0x00000001


	//----- nvinfo : EIATTR_CRS_STACK_SIZE
	.align		4
.L_1872:
        /*046c*/ 	.byte	0x04, 0x1e
        /*046e*/ 	.short	(.L_1874 - .L_1873)
.L_1873:
        /*0470*/ 	.word	0x00000000
.L_1874:


//--------------------- .nv.info._ZN10layer_norm31ln_parallel_residual_fwd_kernelINS_13Kernel_traitsIfffffjLj1536ELj1ELj4ELj1ELj16ENS_18Kernel_traits_baseILj1536EfffffjLj128EEEEELb0ELb0ELb1EEEvNS_9FwdParamsE --------------------------
	.section	.nv.info._ZN10layer_norm31ln_parallel_residual_fwd_kernelINS_13Kernel_traitsIfffffjLj1536ELj1ELj4ELj1ELj16ENS_18Kernel_traits_baseILj1536EfffffjLj128EEEEELb0ELb0ELb1EEEvNS_9FwdParamsE,"",@"SHT_CUDA_INFO"
	.sectionflags	@""
	.align	4


	//----- nvinfo : EIATTR_CUDA_API_VERSION
	.align		4
        /*0000*/ 	.byte	0x04, 0x37
        /*0002*/ 	.short	(.L_1876 - .L_1875)
.L_1875:
        /*0004*/ 	.word	0x00000082


	//----- nvinfo : EIATTR_SW2861232_WAR
	.align		4
.L_1876:
        /*0008*/ 	.byte	0x01, 0x35
	.zero		2


	//----- nvinfo : EIATTR_PARAM_CBANK
	.align		4
        /*000c*/ 	.byte	0x04, 0x0a
        /*000e*/ 	.short	(.L_1878 - .L_1877)
	.align		4
.L_1877:
        /*0010*/ 	.word	index@(.nv.constant0._ZN10layer_norm31ln_parallel_residual_fwd_kernelINS_13Kernel_traitsIfffffjLj1536ELj1ELj4ELj1ELj16ENS_18Kernel_traits_baseILj1536EfffffjLj128EEEEELb0ELb0ELb1EEEvNS_9FwdParamsE)
        /*0014*/ 	.short	0x0160
        /*0016*/ 	.short	0x00e8


	//----- nvinfo : EIATTR_CBANK_PARAM_SIZE
	.align		4
.L_1878:
        /*0018*/ 	.byte	0x03, 0x19
        /*001a*/ 	.short	0x00e8


	//----- nvinfo : EIATTR_KPARAM_INFO
	.align		4
        /*001c*/ 	.byte	0x04, 0x17
        /*001e*/ 	.short	(.L_1880 - .L_1879)
.L_1879:
        /*0020*/ 	.word	0x00000000
        /*0024*/ 	.short	0x0000
        /*0026*/ 	.short	0x0000
        /*0028*/ 	.byte	0x00, 0xf0, 0xa1, 0x03


	//----- nvinfo : EIATTR_MAXREG_COUNT
	.align		4
.L_1880:
        /*002c*/ 	.byte	0x03, 0x1b
        /*002e*/ 	.short	0x00ff


	//----- nvinfo : EIATTR_ANNOTATIONS
	.align		4
        /*0030*/ 	.byte	0x04, 0x55
        /*0032*/ 	.short	(.L_1882 - .L_1881)


	//   ....[0]....
.L_1881:
        /* <DEDUP_REMOVED lines=28> */
        /*01e8*/ 	.byte	0x20, 0x5f, 0x00, 0x00


	//----- nvinfo : EIATTR_MERCURY_ISA_VERSION
	.align		4
.L_1882:
        /*01ec*/ 	.byte	0x03, 0x5f
        /*01ee*/ 	.short	0x0000


	//----- nvinfo : EIATTR_COOP_GROUP_MASK_REGIDS
	.align		4
        /*01f0*/ 	.byte	0x04, 0x29
        /*01f2*/ 	.short	(.L_1884 - .L_1883)


	//   ....[0]....
.L_1883:
        /*01f4*/ 	.word	0xffffffff


	//   ....[1]....
        /*01f8*/ 	.word	0xffffffff


	//   ....[2]....
        /*01fc*/ 	.word	0xffffffff


	//   ....[3]....
        /*0200*/ 	.word	0xffffffff


	//   ....[4]....
        /*0204*/ 	.word	0xffffffff


	//   ....[5]....
        /*0208*/ 	.word	0xffffffff


	//   ....[6]....
        /*020c*/ 	.word	0xffffffff


	//   ....[7]....
        /*0210*/ 	.word	0xffffffff


	//   ....[8]....
        /*0214*/ 	.word	0xffffffff


	//   ....[9]....
        /*0218*/ 	.word	0xffffffff


	//   ....[10]....
        /*021c*/ 	.word	0xffffffff


	//   ....[11]....
        /*0220*/ 	.word	0xffffffff


	//   ....[12]....
        /*0224*/ 	.word	0xffffffff


	//   ....[13]....
        /*0228*/ 	.word	0xffffffff


	//   ....[14]....
        /*022c*/ 	.word	0xffffffff


	//   ....[15]....
        /*0230*/ 	.word	0xffffffff


	//   ....[16]....
        /*0234*/ 	.word	0xffffffff


	//   ....[17]....
        /*0238*/ 	.word	0xffffffff


	//   ....[18]....
        /*023c*/ 	.word	0xffffffff


	//   ....[19]....
        /*0240*/ 	.word	0xffffffff


	//----- nvinfo : EIATTR_COOP_GROUP_INSTR_OFFSETS
	.align		4
.L_1884:
        /*0244*/ 	.byte	0x04, 0x28
        /*0246*/ 	.short	(.L_1886 - .L_1885)


	//   ....[0]....
.L_1885:
        /*0248*/ 	.word	0x00003b60


	//   ....[1]....
        /*024c*/ 	.word	0x00003b90


	//   ....[2]....
        /*0250*/ 	.word	0x00003bb0


	//   ....[3]....
        /*0254*/ 	.word	0x00003bd0


	//   ....[4]....
        /*0258*/ 	.word	0x00003bf0


	//   ....[5]....
        /*025c*/ 	.word	0x00004220


	//   ....[6]....
        /*0260*/ 	.word	0x00004240


	//   ....[7]....
        /*0264*/ 	.word	0x00004260


	//   ....[8]....
        /*0268*/ 	.word	0x00004280


	//   ....[9]....
        /*026c*/ 	.word	0x000042b0


	//   ....[10]....
        /*0270*/ 	.word	0x00005570


	//   ....[11]....
        /*0274*/ 	.word	0x000055c0


	//   ....[12]....
        /*0278*/ 	.word	0x00005610


	//   ....[13]....
        /*027c*/ 	.word	0x00005660


	//   ....[14]....
        /*0280*/ 	.word	0x000056b0


	//   ....[15]....
        /*0284*/ 	.word	0x00005d10


	//   ....[16]....
        /*0288*/ 	.word	0x00005d70


	//   ....[17]....
        /*028c*/ 	.word	0x00005dd0


	//   ....[18]....
        /*0290*/ 	.word	0x00005e30


	//   ....[19]....
        /*0294*/ 	.word	0x00005e90


	//----- nvinfo : EIATTR_EXIT_INSTR_OFFSETS
	.align		4
.L_1886:
        /*0298*/ 	.byte	0x04, 0x1c
        /*029a*/ 	.short	(.L_1888 - .L_1887)


	//   ....[0]....
.L_1887:
        /*029c*/ 	.word	0x00000cf0


	//   ....[1]....
        /*02a0*/ 	.word	0x00005530


	//----- nvinfo : EIATTR_MAX_THREADS
	.align		4
.L_1888:
        /*02a4*/ 	.byte	0x04, 0x05
        /*02a6*/ 	.short	(.L_1890 - .L_1889)
.L_1889:
        /*02a8*/ 	.word	0x00000080
        /*02ac*/ 	.word	0x00000001
        /*02b0*/ 	.word	0x00000001


	//----- nvinfo : EIATTR_CRS_STACK_SIZE
	.align		4
.L_1890:
        /*02b4*/ 	.byte	0x04, 0x1e
        /*02b6*/ 	.short	(.L_1892 - .L_1891)
.L_1891:
        /*02b8*/ 	.word	0x00000000
.L_1892:


//--------------------- .nv.info._ZN10layer_norm31ln_parallel_residual_fwd_kernelINS_13Kernel_traitsIfffffjLj1536ELj1ELj4ELj1ELj16ENS_18Kernel_traits_baseILj1536EfffffjLj128EEEEELb0ELb1ELb0EEEvNS_9FwdParamsE --------------------------
	.section	.nv.info._ZN10layer_norm31ln_parallel_residual_fwd_kernelINS_13Kernel_traitsIfffffjLj1536ELj1ELj4ELj1ELj16ENS_18Kernel_traits_baseILj1536EfffffjLj128EEEEELb0ELb1ELb0EEEvNS_9FwdParamsE,"",@"SHT_CUDA_INFO"
	.sectionflags	@""
	.align	4


	//----- nvinfo : EIATTR_CUDA_API_VERSION
	.align		4
        /*0000*/ 	.byte	0x04, 0x37
        /*0002*/ 	.short	(.L_1894 - .L_1893)
.L_1893:
        /*0004*/ 	.word	0x00000082


	//----- nvinfo : EIATTR_SW2861232_WAR
	.align		4
.L_1894:
        /*0008*/ 	.byte	0x01, 0x35
	.zero		2


	//----- nvinfo : EIATTR_PARAM_CBANK
	.align		4
        /*000c*/ 	.byte	0x04, 0x0a
        /*000e*/ 	.short	(.L_1896 - .L_1895)
	.align		4
.L_1895:
        /*0010*/ 	.word	index@(.nv.constant0._ZN10layer_norm31ln_parallel_residual_fwd_kernelINS_13Kernel_traitsIfffffjLj1536ELj1ELj4ELj1ELj16ENS_18Kernel_traits_baseILj1536EfffffjLj128EEEEELb0ELb1ELb0EEEvNS_9FwdParamsE)
        /*0014*/ 	.short	0x0160
        /*0016*/ 	.short	0x00e8


	//----- nvinfo : EIATTR_CBANK_PARAM_SIZE
	.align		4
.L_1896:
        /*0018*/ 	.byte	0x03, 0x19
        /*001a*/ 	.short	0x00e8


	//----- nvinfo : EIATTR_KPARAM_INFO
	.align		4
        /*001c*/ 	.byte	0x04, 0x17
        /*001e*/ 	.short	(.L_1898 - .L_1897)
.L_1897:
        /*0020*/ 	.word	0x00000000
        /*0024*/ 	.short	0x0000
        /*0026*/ 	.short	0x0000
        /*0028*/ 	.byte	0x00, 0xf0, 0xa1, 0x03


	//----- nvinfo : EIATTR_MAXREG_COUNT
	.align		4
.L_1898:
        /*002c*/ 	.byte	0x03, 0x1b
        /*002e*/ 	.short	0x00ff


	//----- nvinfo : EIATTR_MERCURY_ISA_VERSION
	.align		4
        /*0030*/ 	.byte	0x03, 0x5f
        /*0032*/ 	.short	0x0000


	//----- nvinfo : EIATTR_COOP_GROUP_MASK_REGIDS
	.align		4
        /*0034*/ 	.byte	0x04, 0x29
        /*0036*/ 	.short	(.L_1900 - .L_1899)


	//   ....[0]....
.L_1899:
        /*0038*/ 	.word	0xffffffff


	//   ....[1]....
        /*003c*/ 	.word	0xffffffff


	//   ....[2]....
        /*0040*/ 	.word	0xffffffff


	//   ....[3]....
        /*0044*/ 	.word	0xffffffff


	//   ....[4]....
        /*0048*/ 	.word	0xffffffff


	//   ....[5]....
        /*004c*/ 	.word	0xffffffff


	//   ....[6]....
        /*0050*/ 	.word	0xffffffff


	//   ....[7]....
        /*0054*/ 	.word	0xffffffff


	//   ....[8]....
        /*0058*/ 	.word	0xffffffff


	//   ....[9]....
        /*005c*/ 	.word	0xffffffff


	//   ....[10]....
        /*0060*/ 	.word	0xffffffff


	//   ....[11]....
        /*0064*/ 	.word	0xffffffff


	//   ....[12]....
        /*0068*/ 	.word	0xffffffff


	//   ....[13]....
        /*006c*/ 	.word	0xffffffff


	//   ....[14]....
        /*0070*/ 	.word	0xffffffff


	//   ....[15]....
        /*0074*/ 	.word	0xffffffff


	//   ....[16]....
        /*0078*/ 	.word	0xffffffff


	//   ....[17]....
        /*007c*/ 	.word	0xffffffff


	//   ....[18]....
        /*0080*/ 	.word	0xffffffff


	//   ....[19]....
        /*0084*/ 	.word	0xffffffff


	//----- nvinfo : EIATTR_COOP_GROUP_INSTR_OFFSETS
	.align		4
.L_1900:
        /*0088*/ 	.byte	0x04, 0x28
        /*008a*/ 	.short	(.L_1902 - .L_1901)


	//   ....[0]....
.L_1901:
        /*008c*/ 	.word	0x00004520


	//   ....[1]....
        /*0090*/ 	.word	0x00004550


	//   ....[2]....
        /*0094*/ 	.word	0x00004590


	//   ....[3]....
        /*0098*/ 	.word	0x000045b0


	//   ....[4]....
        /*009c*/ 	.word	0x000045d0


	//   ....[5]....
        /*00a0*/ 	.word	0x00004c80


	//   ....[6]....
        /*00a4*/ 	.word	0x00004ca0


	//   ....[7]....
        /*00a8*/ 	.word	0x00004cc0


	//   ....[8]....
        /*00ac*/ 	.word	0x00004ce0


	//   ....[9]....
        /*00b0*/ 	.word	0x00004d00


	//   ....[10]....
        /*00b4*/ 	.word	0x00005e30


	//   ....[11]....
        /*00b8*/ 	.word	0x00005ea0


	//   ....[12]....
        /*00bc*/ 	.word	0x00005f00


	//   ....[13]....
        /*00c0*/ 	.word	0x00005f60


	//   ....[14]....
        /*00c4*/ 	.word	0x00005fc0


	//   ....[15]....
        /*00c8*/ 	.word	0x000066e0


	//   ....[16]....
        /*00cc*/ 	.word	0x00006740


	//   ....[17]....
        /*00d0*/ 	.word	0x000067a0


	//   ....[18]....
        /*00d4*/ 	.word	0x00006800


	//   ....[19]....
        /*00d8*/ 	.word	0x00006870


	//----- nvinfo : EIATTR_EXIT_INSTR_OFFSETS
	.align		4
.L_1902:
        /*00dc*/ 	.byte	0x04, 0x1c
        /*00de*/ 	.short	(.L_1904 - .L_1903)


	//   ....[0]....
.L_1903:
        /*00e0*/ 	.word	0x00000da0


	//   ....[1]....
        /*00e4*/ 	.word	0x00005de0


	//----- nvinfo : EIATTR_MAX_THREADS
	.align		4
.L_1904:
        /*00e8*/ 	.byte	0x04, 0x05
        /*00ea*/ 	.short	(.L_1906 - .L_1905)
.L_1905:
        /*00ec*/ 	.word	0x00000080
        /*00f0*/ 	.word	0x00000001
        /*00f4*/ 	.word	0x00000001


	//----- nvinfo : EIATTR_CRS_STACK_SIZE
	.align		4
.L_1906:
        /*00f8*/ 	.byte	0x04, 0x1e
        /*00fa*/ 	.short	(.L_1908 - .L_1907)
.L_1907:
        /*00fc*/ 	.word	0x00000000
.L_1908:


//--------------------- .nv.info._ZN10layer_norm31ln_parallel_residual_fwd_kernelINS_13Kernel_traitsIfffffjLj1536ELj1ELj4ELj1ELj16ENS_18Kernel_traits_baseILj1536EfffffjLj128EEEEELb0ELb1ELb1EEEvNS_9FwdParamsE --------------------------
	.section	.nv.info._ZN10layer_norm31ln_parallel_residual_fwd_kernelINS_13Kernel_traitsIfffffjLj1536ELj1ELj4ELj1ELj16ENS_18Kernel_traits_baseILj1536EfffffjLj128EEEEELb0ELb1ELb1EEEvNS_9FwdParamsE,"",@"SHT_CUDA_INFO"
	.sectionflags	@""
	.align	4


	//----- nvinfo : EIATTR_CUDA_API_VERSION
	.align		4
        /*0000*/ 	.byte	0x04, 0x37
        /*0002*/ 	.short	(.L_1910 - .L_1909)
.L_1909:
        /*0004*/ 	.word	0x00000082


	//----- nvinfo : EIATTR_SW2861232_WAR
	.align		4
.L_1910:
        /*0008*/ 	.byte	0x01, 0x35
	.zero		2


	//----- nvinfo : EIATTR_PARAM_CBANK
	.align		4
        /*000c*/ 	.byte	0x04, 0x0a
        /*000e*/ 	.short	(.L_1912 - .L_1911)
	.align		4
.L_1911:
        /*0010*/ 	.word	index@(.nv.constant0._ZN10layer_norm31ln_parallel_residual_fwd_kernelINS_13Kernel_traitsIfffffjLj1536ELj1ELj4ELj1ELj16ENS_18Kernel_traits_baseILj1536EfffffjLj128EEEEELb0ELb1ELb1EEEvNS_9FwdParamsE)
        /*0014*/ 	.short	0x0160
        /*0016*/ 	.short	0x00e8


	//----- nvinfo : EIATTR_CBANK_PARAM_SIZE
	.align		4
.L_1912:
        /*0018*/ 	.byte	0x03, 0x19
        /*001a*/ 	.short	0x00e8


	//----- nvinfo : EIATTR_KPARAM_INFO
	.align		4
        /*001c*/ 	.byte	0x04, 0x17
        /*001e*/ 	.short	(.L_1914 - .L_1913)
.L_1913:
        /*0020*/ 	.word	0x00000000
        /*0024*/ 	.short	0x0000
        /*0026*/ 	.short	0x0000
        /*0028*/ 	.byte	0x00, 0xf0, 0xa1, 0x03


	//----- nvinfo : EIATTR_MAXREG_COUNT
	.align		4
.L_1914:
        /*002c*/ 	.byte	0x03, 0x1b
        /*002e*/ 	.short	0x00ff


	//----- nvinfo : EIATTR_MERCURY_ISA_VERSION
	.align		4
        /*0030*/ 	.byte	0x03, 0x5f
        /*0032*/ 	.short	0x0000


	//----- nvinfo : EIATTR_COOP_GROUP_MASK_REGIDS
	.align		4
        /*0034*/ 	.byte	0x04, 0x29
        /*0036*/ 	.short	(.L_1916 - .L_1915)


	//   ....[0]....
.L_1915:
        /*0038*/ 	.word	0xffffffff


	//   ....[1]....
        /*003c*/ 	.word	0xffffffff


	//   ....[2]....
        /*0040*/ 	.word	0xffffffff


	//   ....[3]....
        /*0044*/ 	.word	0xffffffff


	//   ....[4]....
        /*0048*/ 	.word	0xffffffff


	//   ....[5]....
        /*004c*/ 	.word	0xffffffff


	//   ....[6]....
        /*0050*/ 	.word	0xffffffff


	//   ....[7]....
        /*0054*/ 	.word	0xffffffff


	//   ....[8]....
        /*0058*/ 	.word	0xffffffff


	//   ....[9]....
        /*005c*/ 	.word	0xffffffff


	//   ....[10]....
        /*0060*/ 	.word	0xffffffff


	//   ....[11]....
        /*0064*/ 	.word	0xffffffff


	//   ....[12]....
        /*0068*/ 	.word	0xffffffff


	//   ....[13]....
        /*006c*/ 	.word	0xffffffff


	//   ....[14]....
        /*0070*/ 	.word	0xffffffff


	//   ....[15]....
        /*0074*/ 	.word	0xffffffff


	//   ....[16]....
        /*0078*/ 	.word	0xffffffff


	//   ....[17]....
        /*007c*/ 	.word	0xffffffff


	//   ....[18]....
        /*0080*/ 	.word	0xffffffff


	//   ....[19]....
        /*0084*/ 	.word	0xffffffff


	//----- nvinfo : EIATTR_COOP_GROUP_INSTR_OFFSETS
	.align		4
.L_1916:
        /*0088*/ 	.byte	0x04, 0x28
        /*008a*/ 	.short	(.L_1918 - .L_1917)


	//   ....[0]....
.L_1917:
        /*008c*/ 	.word	0x00003030


	//   ....[1]....
        /*0090*/ 	.word	0x00003060


	//   ....[2]....
        /*0094*/ 	.word	0x00003080


	//   ....[3]....
        /*0098*/ 	.word	0x000030a0


	//   ....[4]....
        /*009c*/ 	.word	0x000030c0


	//   ....[5]....
        /*00a0*/ 	.word	0x000036f0


	//   ....[6]....
        /*00a4*/ 	.word	0x00003710


	//   ....[7]....
        /*00a8*/ 	.word	0x00003730


	//   ....[8]....
        /*00ac*/ 	.word	0x00003750


	//   ....[9]....
        /*00b0*/ 	.word	0x00003770


	//   ....[10]....
        /*00b4*/ 	.word	0x00004390


	//   ....[11]....
        /*00b8*/ 	.word	0x00004400


	//   ....[12]....
        /*00bc*/ 	.word	0x00004460


	//   ....[13]....
        /*00c0*/ 	.word	0x000044c0


	//   ....[14]....
        /*00c4*/ 	.word	0x00004520


	//   ....[15]....
        /*00c8*/ 	.word	0x00004b90


	//   ....[16]....
        /*00cc*/ 	.word	0x00004bf0


	//   ....[17]....
        /*00d0*/ 	.word	0x00004c50


	//   ....[18]....
        /*00d4*/ 	.word	0x00004cb0


	//   ....[19]....
        /*00d8*/ 	.word	0x00004d10


	//----- nvinfo : EIATTR_EXIT_INSTR_OFFSETS
	.align		4
.L_1918:
        /*00dc*/ 	.byte	0x04, 0x1c
        /*00de*/ 	.short	(.L_1920 - .L_1919)


	//   ....[0]....
.L_1919:
        /*00e0*/ 	.word	0x00000330


	//   ....[1]....
        /*00e4*/ 	.word	0x00004340


	//----- nvinfo : EIATTR_MAX_THREADS
	.align		4
.L_1920:
        /*00e8*/ 	.byte	0x04, 0x05
        /*00ea*/ 	.short	(.L_1922 - .L_1921)
.L_1921:
        /*00ec*/ 	.word	0x00000080
        /*00f0*/ 	.word	0x00000001
        /*00f4*/ 	.word	0x00000001


	//----- nvinfo : EIATTR_CRS_STACK_SIZE
	.align		4
.L_1922:
        /*00f8*/ 	.byte	0x04, 0x1e
        /*00fa*/ 	.short	(.L_1924 - .L_1923)
.L_1923:
        /*00fc*/ 	.word	0x00000000
.L_1924:


//--------------------- .nv.info._ZN10layer_norm31ln_parallel_residual_fwd_kernelINS_13Kernel_traitsIfffffjLj1536ELj1ELj4ELj1ELj16ENS_18Kernel_traits_baseILj1536EfffffjLj128EEEEELb1ELb0ELb0EEEvNS_9FwdParamsE --------------------------
	.section	.nv.info._ZN10layer_norm31ln_parallel_residual_fwd_kernelINS_13Kernel_traitsIfffffjLj1536ELj1ELj4ELj1ELj16ENS_18Kernel_traits_baseILj1536EfffffjLj128EEEEELb1ELb0ELb0EEEvNS_9FwdParamsE,"",@"SHT_CUDA_INFO"
	.sectionflags	@""
	.align	4


	//----- nvinfo : EIATTR_CUDA_API_VERSION
	.align		4
        /*0000*/ 	.byte	0x04, 0x37
        /*0002*/ 	.short	(.L_1926 - .L_1925)
.L_1925:
        /*0004*/ 	.word	0x00000082


	//----- nvinfo : EIATTR_SW2861232_WAR
	.align		4
.L_1926:
        /*0008*/ 	.byte	0x01, 0x35
	.zero		2


	//----- nvinfo : EIATTR_PARAM_CBANK
	.align		4
        /*000c*/ 	.byte	0x04, 0x0a
        /*000e*/ 	.short	(.L_1928 - .L_1927)
	.align		4
.L_1927:
        /*0010*/ 	.word	index@(.nv.constant0._ZN10layer_norm31ln_parallel_residual_fwd_kernelINS_13Kernel_traitsIfffffjLj1536ELj1ELj4ELj1ELj16ENS_18Kernel_traits_baseILj1536EfffffjLj128EEEEELb1ELb0ELb0EEEvNS_9FwdParamsE)
        /*0014*/ 	.short	0x0160
        /*0016*/ 	.short	0x00e8


	//----- nvinfo : EIATTR_CBANK_PARAM_SIZE
	.align		4
.L_1928:
        /*0018*/ 	.byte	0x03, 0x19
        /*001a*/ 	.short	0x00e8


	//----- nvinfo : EIATTR_KPARAM_INFO
	.align		4
        /*001c*/ 	.byte	0x04, 0x17
        /*001e*/ 	.short	(.L_1930 - .L_1929)
.L_1929:
        /*0020*/ 	.word	0x00000000
        /*0024*/ 	.short	0x0000
        /*0026*/ 	.short	0x0000
        /*0028*/ 	.byte	0x00, 0xf0, 0xa1, 0x03


	//----- nvinfo : EIATTR_MAXREG_COUNT
	.align		4
.L_1930:
        /*002c*/ 	.byte	0x03, 0x1b
        /*002e*/ 	.short	0x00ff


	//----- nvinfo : EIATTR_ANNOTATIONS
	.align		4
        /*0030*/ 	.byte	0x04, 0x55
        /*0032*/ 	.short	(.L_1932 - .L_1931)


	//   ....[0]....
.L_1931:
        /* <DEDUP_REMOVED lines=22> */


	//----- nvinfo : EIATTR_MERCURY_ISA_VERSION
	.align		4
.L_1932:
        /*0184*/ 	.byte	0x03, 0x5f
        /*0186*/ 	.short	0x0000


	//----- nvinfo : EIATTR_COOP_GROUP_MASK_REGIDS
	.align		4
        /*0188*/ 	.byte	0x04, 0x29
        /*018a*/ 	.short	(.L_1934 - .L_1933)


	//   ....[0]....
.L_1933:
        /*018c*/ 	.word	0xffffffff


	//   ....[1]....
        /*0190*/ 	.word	0xffffffff


	//   ....[2]....
        /*0194*/ 	.word	0xffffffff


	//   ....[3]....
        /*0198*/ 	.word	0xffffffff


	//   ....[4]....
        /*019c*/ 	.word	0xffffffff


	//   ....[5]....
        /*01a0*/ 	.word	0xffffffff


	//   ....[6]....
        /*01a4*/ 	.word	0xffffffff


	//   ....[7]....
        /*01a8*/ 	.word	0xffffffff


	//   ....[8]....
        /*01ac*/ 	.word	0xffffffff


	//   ....[9]....
        /*01b0*/ 	.word	0xffffffff


	//   ....[10]....
        /*01b4*/ 	.word	0xffffffff


	//   ....[11]....
        /*01b8*/ 	.word	0xffffffff


	//   ....[12]....
        /*01bc*/ 	.word	0xffffffff


	//   ....[13]....
        /*01c0*/ 	.word	0xffffffff


	//   ....[14]....
        /*01c4*/ 	.word	0xffffffff


	//   ....[15]....
        /*01c8*/ 	.word	0xffffffff


	//   ....[16]....
        /*01cc*/ 	.word	0xffffffff


	//   ....[17]....
        /*01d0*/ 	.word	0xffffffff


	//   ....[18]....
        /*01d4*/ 	.word	0xffffffff


	//   ....[19]....
        /*01d8*/ 	.word	0xffffffff


	//----- nvinfo : EIATTR_COOP_GROUP_INSTR_OFFSETS
	.align		4
.L_1934:
        /*01dc*/ 	.byte	0x04, 0x28
        /*01de*/ 	.short	(.L_1936 - .L_1935)


	//   ....[0]....
.L_1935:
        /*01e0*/ 	.word	0x000249f0


	//   ....[1]....
        /*01e4*/ 	.word	0x00024a20


	//   ....[2]....
        /*01e8*/ 	.word	0x00024ac0


	//   ....[3]....
        /*01ec*/ 	.word	0x00024af0


	//   ....[4]....
        /*01f0*/ 	.word	0x00024b10


	//   ....[5]....
        /*01f4*/ 	.word	0x000251b0


	//   ....[6]....
        /*01f8*/ 	.word	0x000251d0


	//   ....[7]....
        /*01fc*/ 	.word	0x000251f0


	//   ....[8]....
        /*0200*/ 	.word	0x00025210


	//   ....[9]....
        /*0204*/ 	.word	0x00025230


	//   ....[10]....
        /*0208*/ 	.word	0x000269d0


	//   ....[11]....
        /*020c*/ 	.word	0x00026a40


	//   ....[12]....
        /*0210*/ 	.word	0x00026ab0


	//   ....[13]....
        /*0214*/ 	.word	0x00026b20


	//   ....[14]....
        /*0218*/ 	.word	0x00026b90


	//   ....[15]....
        /*021c*/ 	.word	0x00027300


	//   ....[16]....
        /*0220*/ 	.word	0x00027360


	//   ....[17]....
        /*0224*/ 	.word	0x000273c0


	//   ....[18]....
        /*0228*/ 	.word	0x00027420


	//   ....[19]....
        /*022c*/ 	.word	0x00027480


	//----- nvinfo : EIATTR_EXIT_INSTR_OFFSETS
	.align		4
.L_1936:
        /*0230*/ 	.byte	0x04, 0x1c
        /*0232*/ 	.short	(.L_1938 - .L_1937)


	//   ....[0]....
.L_1937:
        /*0234*/ 	.word	0x00001bd0


	//   ....[1]....
        /*0238*/ 	.word	0x00026970


	//----- nvinfo : EIATTR_MAX_THREADS
	.align		4
.L_1938:
        /*023c*/ 	.byte	0x04, 0x05
        /*023e*/ 	.short	(.L_1940 - .L_1939)
.L_1939:
        /*0240*/ 	.word	0x00000080
        /*0244*/ 	.word	0x00000001
        /*0248*/ 	.word	0x00000001


	//----- nvinfo : EIATTR_CRS_STACK_SIZE
	.align		4
.L_1940:
        /*024c*/ 	.byte	0x04, 0x1e
        /*024e*/ 	.short	(.L_1942 - .L_1941)
.L_1941:
        /*0250*/ 	.word	0x00000000
.L_1942:


//--------------------- .nv.info._ZN10layer_norm31ln_parallel_residual_fwd_kernelINS_13Kernel_traitsIfffffjLj1536ELj1ELj4ELj1ELj16ENS_18Kernel_traits_baseILj1536EfffffjLj128EEEEELb1ELb0ELb1EEEvNS_9FwdParamsE --------------------------
	.section	.nv.info._ZN10layer_norm31ln_parallel_residual_fwd_kernelINS_13Kernel_traitsIfffffjLj1536ELj1ELj4ELj1ELj16ENS_18Kernel_traits_baseILj1536EfffffjLj128EEEEELb1ELb0ELb1EEEvNS_9FwdParamsE,"",@"SHT_CUDA_INFO"
	.sectionflags	@""
	.align	4


	//----- nvinfo : EIATTR_CUDA_API_VERSION
	.align		4
        /*0000*/ 	.byte	0x04, 0x37
        /*0002*/ 	.short	(.L_1944 - .L_1943)
.L_1943:
        /*0004*/ 	.word	0x00000082


	//----- nvinfo : EIATTR_SW2861232_WAR
	.align		4
.L_1944:
        /*0008*/ 	.byte	0x01, 0x35
	.zero		2


	//----- nvinfo : EIATTR_PARAM_CBANK
	.align		4
        /*000c*/ 	.byte	0x04, 0x0a
        /*000e*/ 	.short	(.L_1946 - .L_1945)
	.align		4
.L_1945:
        /*0010*/ 	.word	index@(.nv.constant0._ZN10layer_norm31ln_parallel_residual_fwd_kernelINS_13Kernel_traitsIfffffjLj1536ELj1ELj4ELj1ELj16ENS_18Kernel_traits_baseILj1536EfffffjLj128EEEEELb1ELb0ELb1EEEvNS_9FwdParamsE)
        /*0014*/ 	.short	0x0160
        /*0016*/ 	.short	0x00e8


	//----- nvinfo : EIATTR_CBANK_PARAM_SIZE
	.align		4
.L_1946:
        /*0018*/ 	.byte	0x03, 0x19
        /*001a*/ 	.short	0x00e8


	//----- nvinfo : EIATTR_KPARAM_INFO
	.align		4
        /*001c*/ 	.byte	0x04, 0x17
        /*001e*/ 	.short	(.L_1948 - .L_1947)
.L_1947:
        /*0020*/ 	.word	0x00000000
        /*0024*/ 	.short	0x0000
        /*0026*/ 	.short	0x0000
        /*0028*/ 	.byte	0x00, 0xf0, 0xa1, 0x03


	//----- nvinfo : EIATTR_MAXREG_COUNT
	.align		4
.L_1948:
        /*002c*/ 	.byte	0x03, 0x1b
        /*002e*/ 	.short	0x00ff


	//----- nvinfo : EIATTR_ANNOTATIONS
	.align		4
        /*0030*/ 	.byte	0x04, 0x55
        /*0032*/ 	.short	(.L_1950 - .L_1949)


	//   ....[0]....
.L_1949:
        /* <DEDUP_REMOVED lines=25> */


	//----- nvinfo : EIATTR_MERCURY_ISA_VERSION
	.align		4
.L_1950:
        /*01b4*/ 	.byte	0x03, 0x5f
        /*01b6*/ 	.short	0x0000


	//----- nvinfo : EIATTR_COOP_GROUP_MASK_REGIDS
	.align		4
        /*01b8*/ 	.byte	0x04, 0x29
        /*01ba*/ 	.short	(.L_1952 - .L_1951)


	//   ....[0]....
.L_1951:
        /*01bc*/ 	.word	0xffffffff


	//   ....[1]....
        /*01c0*/ 	.word	0xffffffff


	//   ....[2]....
        /*01c4*/ 	.word	0xffffffff


	//   ....[3]....
        /*01c8*/ 	.word	0xffffffff


	//   ....[4]....
        /*01cc*/ 	.word	0xffffffff


	//   ....[5]....
        /*01d0*/ 	.word	0xffffffff


	//   ....[6]....
        /*01d4*/ 	.word	0xffffffff


	//   ....[7]....
        /*01d8*/ 	.word	0xffffffff


	//   ....[8]....
        /*01dc*/ 	.word	0xffffffff


	//   ....[9]....
        /*01e0*/ 	.word	0xffffffff


	//   ....[10]....
        /*01e4*/ 	.word	0xffffffff


	//   ....[11]....
        /*01e8*/ 	.word	0xffffffff


	//   ....[12]....
        /*01ec*/ 	.word	0xffffffff


	//   ....[13]....
        /*01f0*/ 	.word	0xffffffff


	//   ....[14]....
        /*01f4*/ 	.word	0xffffffff


	//   ....[15]....
        /*01f8*/ 	.word	0xffffffff


	//   ....[16]....
        /*01fc*/ 	.word	0xffffffff


	//   ....[17]....
        /*0200*/ 	.word	0xffffffff


	//   ....[18]....
        /*0204*/ 	.word	0xffffffff


	//   ....[19]....
        /*0208*/ 	.word	0xffffffff


	//----- nvinfo : EIATTR_COOP_GROUP_INSTR_OFFSETS
	.align		4
.L_1952:
        /*020c*/ 	.byte	0x04, 0x28
        /*020e*/ 	.short	(.L_1954 - .L_1953)


	//   ....[0]....
.L_1953:
        /*0210*/ 	.word	0x00023050


	//   ....[1]....
        /*0214*/ 	.word	0x00023080


	//   ....[2]....
        /*0218*/ 	.word	0x000230a0


	//   ....[3]....
        /*021c*/ 	.word	0x000230c0


	//   ....[4]....
        /*0220*/ 	.word	0x000230e0


	//   ....[5]....
        /*0224*/ 	.word	0x00023710


	//   ....[6]....
        /*0228*/ 	.word	0x00023730


	//   ....[7]....
        /*022c*/ 	.word	0x00023750


	//   ....[8]....
        /*0230*/ 	.word	0x00023770


	//   ....[9]....
        /*0234*/ 	.word	0x00023790


	//   ....[10]....
        /*0238*/ 	.word	0x00024ad0


	//   ....[11]....
        /*023c*/ 	.word	0x00024b40


	//   ....[12]....
        /*0240*/ 	.word	0x00024ba0


	//   ....[13]....
        /*0244*/ 	.word	0x00024c00


	//   ....[14]....
        /*0248*/ 	.word	0x00024c60


	//   ....[15]....
        /*024c*/ 	.word	0x000252d0


	//   ....[16]....
        /*0250*/ 	.word	0x00025330


	//   ....[17]....
        /*0254*/ 	.word	0x00025390


	//   ....[18]....
        /*0258*/ 	.word	0x000253f0


	//   ....[19]....
        /*025c*/ 	.word	0x00025450


	//----- nvinfo : EIATTR_EXIT_INSTR_OFFSETS
	.align		4
.L_1954:
        /*0260*/ 	.byte	0x04, 0x1c
        /*0262*/ 	.short	(.L_1956 - .L_1955)


	//   ....[0]....
.L_1955:
        /*0264*/ 	.word	0x00001060


	//   ....[1]....
        /*0268*/ 	.word	0x00024a80


	//----- nvinfo : EIATTR_MAX_THREADS
	.align		4
.L_1956:
        /*026c*/ 	.byte	0x04, 0x05
        /*026e*/ 	.short	(.L_1958 - .L_1957)
.L_1957:
        /*0270*/ 	.word	0x00000080
        /*0274*/ 	.word	0x00000001
        /*0278*/ 	.word	0x00000001


	//----- nvinfo : EIATTR_CRS_STACK_SIZE
	.align		4
.L_1958:
        /*027c*/ 	.byte	0x04, 0x1e
        /*027e*/ 	.short	(.L_1960 - .L_1959)
.L_1959:
        /*0280*/ 	.word	0x00000000
.L_1960:


//--------------------- .nv.info._ZN10layer_norm31ln_parallel_residual_fwd_kernelINS_13Kernel_traitsIfffffjLj1536ELj1ELj4ELj1ELj16ENS_18Kernel_traits_baseILj1536EfffffjLj128EEEEELb1ELb1ELb0EEEvNS_9FwdParamsE --------------------------
	.section	.nv.info._ZN10layer_norm31ln_parallel_residual_fwd_kernelINS_13Kernel_traitsIfffffjLj1536ELj1ELj4ELj1ELj16ENS_18Kernel_traits_baseILj1536EfffffjLj128EEEEELb1ELb1ELb0EEEvNS_9FwdParamsE,"",@"SHT_CUDA_INFO"
	.sectionflags	@""
	.align	4


	//----- nvinfo : EIATTR_CUDA_API_VERSION
	.align		4
        /*0000*/ 	.byte	0x04, 0x37
        /*0002*/ 	.short	(.L_1962 - .L_1961)
.L_1961:
        /*0004*/ 	.word	0x00000082


	//----- nvinfo : EIATTR_SW2861232_WAR
	.align		4
.L_1962:
        /*0008*/ 	.byte	0x01, 0x35
	.zero		2


	//----- nvinfo : EIATTR_PARAM_CBANK
	.align		4
        /*000c*/ 	.byte	0x04, 0x0a
        /*000e*/ 	.short	(.L_1964 - .L_1963)
	.align		4
.L_1963:
        /*0010*/ 	.word	index@(.nv.constant0._ZN10layer_norm31ln_parallel_residual_fwd_kernelINS_13Kernel_traitsIfffffjLj1536ELj1ELj4ELj1ELj16ENS_18Kernel_traits_baseILj1536EfffffjLj128EEEEELb1ELb1ELb0EEEvNS_9FwdParamsE)
        /*0014*/ 	.short	0x0160
        /*0016*/ 	.short	0x00e8


	//----- nvinfo : EIATTR_CBANK_PARAM_SIZE
	.align		4
.L_1964:
        /*0018*/ 	.byte	0x03, 0x19
        /*001a*/ 	.short	0x00e8


	//----- nvinfo : EIATTR_KPARAM_INFO
	.align		4
        /*001c*/ 	.byte	0x04, 0x17
        /*001e*/ 	.short	(.L_1966 - .L_1965)
.L_1965:
        /*0020*/ 	.word	0x00000000
        /*0024*/ 	.short	0x0000
        /*0026*/ 	.short	0x0000
        /*0028*/ 	.byte	0x00, 0xf0, 0xa1, 0x03


	//----- nvinfo : EIATTR_MAXREG_COUNT
	.align		4
.L_1966:
        /*002c*/ 	.byte	0x03, 0x1b
        /*002e*/ 	.short	0x00ff


	//----- nvinfo : EIATTR_MERCURY_ISA_VERSION
	.align		4
        /*0030*/ 	.byte	0x03, 0x5f
        /*0032*/ 	.short	0x0000


	//----- nvinfo : EIATTR_COOP_GROUP_MASK_REGIDS
	.align		4
        /*0034*/ 	.byte	0x04, 0x29
        /*0036*/ 	.short	(.L_1968 - .L_1967)


	//   ....[0]....
.L_1967:
        /*0038*/ 	.word	0xffffffff


	//   ....[1]....
        /*003c*/ 	.word	0xffffffff


	//   ....[2]....
        /*0040*/ 	.word	0xffffffff


	//   ....[3]....
        /*0044*/ 	.word	0xffffffff


	//   ....[4]....
        /*0048*/ 	.word	0xffffffff


	//   ....[5]....
        /*004c*/ 	.word	0xffffffff


	//   ....[6]....
        /*0050*/ 	.word	0xffffffff


	//   ....[7]....
        /*0054*/ 	.word	0xffffffff


	//   ....[8]....
        /*0058*/ 	.word	0xffffffff


	//   ....[9]....
        /*005c*/ 	.word	0xffffffff


	//   ....[10]....
        /*0060*/ 	.word	0xffffffff


	//   ....[11]....
        /*0064*/ 	.word	0xffffffff


	//   ....[12]....
        /*0068*/ 	.word	0xffffffff


	//   ....[13]....
        /*006c*/ 	.word	0xffffffff


	//   ....[14]....
        /*0070*/ 	.word	0xffffffff


	//   ....[15]....
        /*0074*/ 	.word	0xffffffff


	//   ....[16]....
        /*0078*/ 	.word	0xffffffff


	//   ....[17]....
        /*007c*/ 	.word	0xffffffff


	//   ....[18]....
        /*0080*/ 	.word	0xffffffff


	//   ....[19]....
        /*0084*/ 	.word	0xffffffff


	//----- nvinfo : EIATTR_COOP_GROUP_INSTR_OFFSETS
	.align		4
.L_1968:
        /*0088*/ 	.byte	0x04, 0x28
        /*008a*/ 	.short	(.L_1970 - .L_1969)


	//   ....[0]....
.L_1969:
        /*008c*/ 	.word	0x00023e00


	//   ....[1]....
        /*0090*/ 	.word	0x00023e30


	//   ....[2]....
        /*0094*/ 	.word	0x00023eb0


	//   ....[3]....
        /*0098*/ 	.word	0x00023ed0


	//   ....[4]....
        /*009c*/ 	.word	0x00023ef0


	//   ....[5]....
        /*00a0*/ 	.word	0x00024590


	//   ....[6]....
        /*00a4*/ 	.word	0x000245b0


	//   ....[7]....
        /*00a8*/ 	.word	0x000245d0


	//   ....[8]....
        /*00ac*/ 	.word	0x000245f0


	//   ....[9]....
        /*00b0*/ 	.word	0x00024610


	//   ....[10]....
        /*00b4*/ 	.word	0x00025760


	//   ....[11]....
        /*00b8*/ 	.word	0x000257e0


	//   ....[12]....
        /*00bc*/ 	.word	0x00025840


	//   ....[13]....
        /*00c0*/ 	.word	0x000258a0


	//   ....[14]....
        /*00c4*/ 	.word	0x00025900


	//   ....[15]....
        /*00c8*/ 	.word	0x00026040


	//   ....[16]....
        /*00cc*/ 	.word	0x000260a0


	//   ....[17]....
        /*00d0*/ 	.word	0x00026100


	//   ....[18]....
        /*00d4*/ 	.word	0x00026160


	//   ....[19]....
        /*00d8*/ 	.word	0x000261d0


	//----- nvinfo : EIATTR_EXIT_INSTR_OFFSETS
	.align		4
.L_1970:
        /*00dc*/ 	.byte	0x04, 0x1c
        /*00de*/ 	.short	(.L_1972 - .L_1971)


	//   ....[0]....
.L_1971:
        /*00e0*/ 	.word	0x000011c0


	//   ....[1]....
        /*00e4*/ 	.word	0x00025700


	//----- nvinfo : EIATTR_MAX_THREADS
	.align		4
.L_1972:
        /*00e8*/ 	.byte	0x04, 0x05
        /*00ea*/ 	.short	(.L_1974 - .L_1973)
.L_1973:
        /*00ec*/ 	.word	0x00000080
        /*00f0*/ 	.word	0x00000001
        /*00f4*/ 	.word	0x00000001


	//----- nvinfo : EIATTR_CRS_STACK_SIZE
	.align		4
.L_1974:
        /*00f8*/ 	.byte	0x04, 0x1e
        /*00fa*/ 	.short	(.L_1976 - .L_1975)
.L_1975:
        /*00fc*/ 	.word	0x00000000
.L_1976:


//--------------------- .nv.info._ZN10layer_norm31ln_parallel_residual_fwd_kernelINS_13Kernel_traitsIfffffjLj1536ELj1ELj4ELj1ELj16ENS_18Kernel_traits_baseILj1536EfffffjLj128EEEEELb1ELb1ELb1EEEvNS_9FwdParamsE --------------------------
	.section	.nv.info._ZN10layer_norm31ln_parallel_residual_fwd_kernelINS_13Kernel_traitsIfffffjLj1536ELj1ELj4ELj1ELj16ENS_18Kernel_traits_baseILj1536EfffffjLj128EEEEELb1ELb1ELb1EEEvNS_9FwdParamsE,"",@"SHT_CUDA_INFO"
	.sectionflags	@""
	.align	4


	//----- nvinfo : EIATTR_CUDA_API_VERSION
	.align		4
        /*0000*/ 	.byte	0x04, 0x37
        /*0002*/ 	.short	(.L_1978 - .L_1977)
.L_1977:
        /*0004*/ 	.word	0x00000082


	//----- nvinfo : EIATTR_SW2861232_WAR
	.align		4
.L_1978:
        /*0008*/ 	.byte	0x01, 0x35
	.zero		2


	//----- nvinfo : EIATTR_PARAM_CBANK
	.align		4
        /*000c*/ 	.byte	0x04, 0x0a
        /*000e*/ 	.short	(.L_1980 - .L_1979)
	.align		4
.L_1979:
        /*0010*/ 	.word	index@(.nv.constant0._ZN10layer_norm31ln_parallel_residual_fwd_kernelINS_13Kernel_traitsIfffffjLj1536ELj1ELj4ELj1ELj16ENS_18Kernel_traits_baseILj1536EfffffjLj128EEEEELb1ELb1ELb1EEEvNS_9FwdParamsE)
        /*0014*/ 	.short	0x0160
        /*0016*/ 	.short	0x00e8


	//----- nvinfo : EIATTR_CBANK_PARAM_SIZE
	.align		4
.L_1980:
        /*0018*/ 	.byte	0x03, 0x19
        /*001a*/ 	.short	0x00e8


	//----- nvinfo : EIATTR_KPARAM_INFO
	.align		4
        /*001c*/ 	.byte	0x04, 0x17
        /*001e*/ 	.short	(.L_1982 - .L_1981)
.L_1981:
        /*0020*/ 	.word	0x00000000
        /*0024*/ 	.short	0x0000
        /*0026*/ 	.short	0x0000
        /*0028*/ 	.byte	0x00, 0xf0, 0xa1, 0x03


	//----- nvinfo : EIATTR_MAXREG_COUNT
	.align		4
.L_1982:
        /*002c*/ 	.byte	0x03, 0x1b
        /*002e*/ 	.short	0x00ff


	//----- nvinfo : EIATTR_MERCURY_ISA_VERSION
	.align		4
        /*0030*/ 	.byte	0x03, 0x5f
        /*0032*/ 	.short	0x0000


	//----- nvinfo : EIATTR_COOP_GROUP_MASK_REGIDS
	.align		4
        /*0034*/ 	.byte	0x04, 0x29
        /*0036*/ 	.short	(.L_1984 - .L_1983)


	//   ....[0]....
.L_1983:
        /*0038*/ 	.word	0xffffffff


	//   ....[1]....
        /*003c*/ 	.word	0xffffffff


	//   ....[2]....
        /*0040*/ 	.word	0xffffffff


	//   ....[3]....
        /*0044*/ 	.word	0xffffffff


	//   ....[4]....
        /*0048*/ 	.word	0xffffffff


	//   ....[5]....
        /*004c*/ 	.word	0xffffffff


	//   ....[6]....
        /*0050*/ 	.word	0xffffffff


	//   ....[7]....
        /*0054*/ 	.word	0xffffffff


	//   ....[8]....
        /*0058*/ 	.word	0xffffffff


	//   ....[9]....
        /*005c*/ 	.word	0xffffffff


	//   ....[10]....
        /*0060*/ 	.word	0xffffffff


	//   ....[11]....
        /*0064*/ 	.word	0xffffffff


	//   ....[12]....
        /*0068*/ 	.word	0xffffffff


	//   ....[13]....
        /*006c*/ 	.word	0xffffffff


	//   ....[14]....
        /*0070*/ 	.word	0xffffffff


	//   ....[15]....
        /*0074*/ 	.word	0xffffffff


	//   ....[16]....
        /*0078*/ 	.word	0xffffffff


	//   ....[17]....
        /*007c*/ 	.word	0xffffffff


	//   ....[18]....
        /*0080*/ 	.word	0xffffffff


	//   ....[19]....
        /*0084*/ 	.word	0xffffffff


	//----- nvinfo : EIATTR_COOP_GROUP_INSTR_OFFSETS
	.align		4
.L_1984:
        /*0088*/ 	.byte	0x04, 0x28
        /*008a*/ 	.short	(.L_1986 - .L_1985)


	//   ....[0]....
.L_1985:
        /*008c*/ 	.word	0x000223a0


	//   ....[1]....
        /*0090*/ 	.word	0x000223d0


	//   ....[2]....
        /*0094*/ 	.word	0x000223f0


	//   ....[3]....
        /*0098*/ 	.word	0x00022410


	//   ....[4]....
        /*009c*/ 	.word	0x00022430


	//   ....[5]....
        /*00a0*/ 	.word	0x00022a60


	//   ....[6]....
        /*00a4*/ 	.word	0x00022a80


	//   ....[7]....
        /*00a8*/ 	.word	0x00022aa0


	//   ....[8]....
        /*00ac*/ 	.word	0x00022ac0


	//   ....[9]....
        /*00b0*/ 	.word	0x00022ae0


	//   ....[10]....
        /*00b4*/ 	.word	0x00023760


	//   ....[11]....
        /*00b8*/ 	.word	0x000237d0


	//   ....[12]....
        /*00bc*/ 	.word	0x00023830


	//   ....[13]....
        /*00c0*/ 	.word	0x00023890


	//   ....[14]....
        /*00c4*/ 	.word	0x000238f0


	//   ....[15]....
        /*00c8*/ 	.word	0x00023f60


	//   ....[16]....
        /*00cc*/ 	.word	0x00023fc0


	//   ....[17]....
        /*00d0*/ 	.word	0x00024020


	//   ....[18]....
        /*00d4*/ 	.word	0x00024080


	//   ....[19]....
        /*00d8*/ 	.word	0x000240e0


	//----- nvinfo : EIATTR_EXIT_INSTR_OFFSETS
	.align		4
.L_1986:
        /*00dc*/ 	.byte	0x04, 0x1c
        /*00de*/ 	.short	(.L_1988 - .L_1987)


	//   ....[0]....
.L_1987:
        /*00e0*/ 	.word	0x000003d0


	//   ....[1]....
        /*00e4*/ 	.word	0x00023710


	//----- nvinfo : EIATTR_MAX_THREADS
	.align		4
.L_1988:
        /*00e8*/ 	.byte	0x04, 0x05
        /*00ea*/ 	.short	(.L_1990 - .L_1989)
.L_1989:
        /*00ec*/ 	.word	0x00000080
        /*00f0*/ 	.word	0x00000001
        /*00f4*/ 	.word	0x00000001


	//----- nvinfo : EIATTR_CRS_STACK_SIZE
	.align		4
.L_1990:
        /*00f8*/ 	.byte	0x04, 0x1e
        /*00fa*/ 	.short	(.L_1992 - .L_1991)
.L_1991:
        /*00fc*/ 	.word	0x00000000
.L_1992:


//--------------------- .nv.callgraph             --------------------------
	.section	.nv.callgraph,"",@"SHT_CUDA_CALLGRAPH"
	.align	4
	.sectionentsize	8
	.align		4
        /*0000*/ 	.word	0x00000000
	.align		4
        /*0004*/ 	.word	0xffffffff
	.align		4
        /*0008*/ 	.word	0x00000000
	.align		4
        /*000c*/ 	.word	0xfffffffe
	.align		4
        /*0010*/ 	.word	0x00000000
	.align		4
        /*0014*/ 	.word	0xfffffffd
	.align		4
        /*0018*/ 	.word	0x00000000
	.align		4
        /*001c*/ 	.word	0xfffffffc


//--------------------- .nv.rel.action            --------------------------
	.section	.nv.rel.action,"",@"SHT_CUDA_RELOCINFO"
	.align	8
	.sectionentsize	8
        /*0000*/ 	.byte	0x73, 0x00, 0x00, 0x00, 0x00, 0x00, 0x00, 0x00, 0x00, 0x00, 0x00, 0x11, 0x25, 0x00, 0x05, 0x36


//--------------------- .nv.constant4             --------------------------
	.section	.nv.constant4,"a",@progbits
	.align	8
	.align		8
.nv.constant4:
        /*0000*/ 	.dword	precalc_xorwow_matrix
	.align		8
        /*0008*/ 	.dword	precalc_xorwow_offset_matrix
	.align		8
        /*0010*/ 	.dword	mrg32k3aM1
	.align		8
        /*0018*/ 	.dword	mrg32k3aM2
	.align		8
        /*0020*/ 	.dword	mrg32k3aM1SubSeq
	.align		8
        /*0028*/ 	.dword	mrg32k3aM2SubSeq
	.align		8
        /*0030*/ 	.dword	mrg32k3aM1Seq
	.align		8
        /*0038*/ 	.dword	mrg32k3aM2Seq


//--------------------- .nv.constant3             --------------------------
	.section	.nv.constant3,"a",@progbits
	.align	8
.nv.constant3:
	.type		__cr_lgamma_table,@object
	.size		__cr_lgamma_table,(.L_8 - __cr_lgamma_table)
__cr_lgamma_table:
        /*0000*/ 	.byte	0x00, 0x00, 0x00, 0x00, 0x00, 0x00, 0x00, 0x00, 0x00, 0x00, 0x00, 0x00, 0x00, 0x00, 0x00, 0x00
        /*0010*/ 	.byte	0xef, 0x39, 0xfa, 0xfe, 0x42, 0x2e, 0xe6, 0x3f, 0x02, 0x20, 0x2a, 0xfa, 0x0b, 0xab, 0xfc, 0x3f
        /*0020*/ 	.byte	0xf9, 0x2c, 0x92, 0x7c, 0xa7, 0x6c, 0x09, 0x40, 0xc9, 0x79, 0x44, 0x3c, 0x64, 0x26, 0x13, 0x40
        /*0030*/ 	.byte	0xca, 0x01, 0xcf, 0x3a, 0x27, 0x51, 0x1a, 0x40, 0x30, 0xcc, 0x2d, 0xf3, 0xe1, 0x0c, 0x21, 0x40
        /*0040*/ 	.byte	0x0d, 0xb7, 0xfc, 0x82, 0x8e, 0x35, 0x25, 0x40
.L_8:


//--------------------- .nv.constant0._ZN10layer_norm31ln_parallel_residual_fwd_kernelINS_13Kernel_traitsI13__nv_bfloat16S2_S2_S2_fjLj1536ELj1ELj4ELj1ELj16ENS_18Kernel_traits_baseILj1536ES2_S2_S2_S2_fjLj128EEEEELb0ELb0ELb0EEEvNS_9FwdParamsE --------------------------
	.section	.nv.constant0._ZN10layer_norm31ln_parallel_residual_fwd_kernelINS_13Kernel_traitsI13__nv_bfloat16S2_S2_S2_fjLj1536ELj1ELj4ELj1ELj16ENS_18Kernel_traits_baseILj1536ES2_S2_S2_S2_fjLj128EEEEELb0ELb0ELb0EEEvNS_9FwdParamsE,"a",@progbits
	.sectionflags	@""
	.align	4
.nv.constant0._ZN10layer_norm31ln_parallel_residual_fwd_kernelINS_13Kernel_traitsI13__nv_bfloat16S2_S2_S2_fjLj1536ELj1ELj4ELj1ELj16ENS_18Kernel_traits_baseILj1536ES2_S2_S2_S2_fjLj128EEEEELb0ELb0ELb0EEEvNS_9FwdParamsE:
	.zero		584


//--------------------- .nv.constant0._ZN10layer_norm31ln_parallel_residual_fwd_kernelINS_13Kernel_traitsI13__nv_bfloat16S2_S2_S2_fjLj1536ELj1ELj4ELj1ELj16ENS_18Kernel_traits_baseILj1536ES2_S2_S2_S2_fjLj128EEEEELb0ELb0ELb1EEEvNS_9FwdParamsE --------------------------
	.section	.nv.constant0._ZN10layer_norm31ln_parallel_residual_fwd_kernelINS_13Kernel_traitsI13__nv_bfloat16S2_S2_S2_fjLj1536ELj1ELj4ELj1ELj16ENS_18Kernel_traits_baseILj1536ES2_S2_S2_S2_fjLj128EEEEELb0ELb0ELb1EEEvNS_9FwdParamsE,"a",@progbits
	.sectionflags	@""
	.align	4
.nv.constant0._ZN10layer_norm31ln_parallel_residual_fwd_kernelINS_13Kernel_traitsI13__nv_bfloat16S2_S2_S2_fjLj1536ELj1ELj4ELj1ELj16ENS_18Kernel_traits_baseILj1536ES2_S2_S2_S2_fjLj128EEEEELb0ELb0ELb1EEEvNS_9FwdParamsE:
	.zero		584


//--------------------- .nv.constant0._ZN10layer_norm31ln_parallel_residual_fwd_kernelINS_13Kernel_traitsI13__nv_bfloat16S2_S2_S2_fjLj1536ELj1ELj4ELj1ELj16ENS_18Kernel_traits_baseILj1536ES2_S2_S2_S2_fjLj128EEEEELb0ELb1ELb0EEEvNS_9FwdParamsE --------------------------
	.section	.nv.constant0._ZN10layer_norm31ln_parallel_residual_fwd_kernelINS_13Kernel_traitsI13__nv_bfloat16S2_S2_S2_fjLj1536ELj1ELj4ELj1ELj16ENS_18Kernel_traits_baseILj1536ES2_S2_S2_S2_fjLj128EEEEELb0ELb1ELb0EEEvNS_9FwdParamsE,"a",@progbits
	.sectionflags	@""
	.align	4
.nv.constant0._ZN10layer_norm31ln_parallel_residual_fwd_kernelINS_13Kernel_traitsI13__nv_bfloat16S2_S2_S2_fjLj1536ELj1ELj4ELj1ELj16ENS_18Kernel_traits_baseILj1536ES2_S2_S2_S2_fjLj128EEEEELb0ELb1ELb0EEEvNS_9FwdParamsE:
	.zero		584


//--------------------- .nv.constant0._ZN10layer_norm31ln_parallel_residual_fwd_kernelINS_13Kernel_traitsI13__nv_bfloat16S2_S2_S2_fjLj1536ELj1ELj4ELj1ELj16ENS_18Kernel_traits_baseILj1536ES2_S2_S2_S2_fjLj128EEEEELb0ELb1ELb1EEEvNS_9FwdParamsE --------------------------
	.section	.nv.constant0._ZN10layer_norm31ln_parallel_residual_fwd_kernelINS_13Kernel_traitsI13__nv_bfloat16S2_S2_S2_fjLj1536ELj1ELj4ELj1ELj16ENS_18Kernel_traits_baseILj1536ES2_S2_S2_S2_fjLj128EEEEELb0ELb1ELb1EEEvNS_9FwdParamsE,"a",@progbits
	.sectionflags	@""
	.align	4
.nv.constant0._ZN10layer_norm31ln_parallel_residual_fwd_kernelINS_13Kernel_traitsI13__nv_bfloat16S2_S2_S2_fjLj1536ELj1ELj4ELj1ELj16ENS_18Kernel_traits_baseILj1536ES2_S2_S2_S2_fjLj128EEEEELb0ELb1ELb1EEEvNS_9FwdParamsE:
	.zero		584


//--------------------- .nv.constant0._ZN10layer_norm31ln_parallel_residual_fwd_kernelINS_13Kernel_traitsI13__nv_bfloat16S2_S2_S2_fjLj1536ELj1ELj4ELj1ELj16ENS_18Kernel_traits_baseILj1536ES2_S2_S2_S2_fjLj128EEEEELb1ELb0ELb0EEEvNS_9FwdParamsE --------------------------
	.section	.nv.constant0._ZN10layer_norm31ln_parallel_residual_fwd_kernelINS_13Kernel_traitsI13__nv_bfloat16S2_S2_S2_fjLj1536ELj1ELj4ELj1ELj16ENS_18Kernel_traits_baseILj1536ES2_S2_S2_S2_fjLj128EEEEELb1ELb0ELb0EEEvNS_9FwdParamsE,"a",@progbits
	.sectionflags	@""
	.align	4
.nv.constant0._ZN10layer_norm31ln_parallel_residual_fwd_kernelINS_13Kernel_traitsI13__nv_bfloat16S2_S2_S2_fjLj1536ELj1ELj4ELj1ELj16ENS_18Kernel_traits_baseILj1536ES2_S2_S2_S2_fjLj128EEEEELb1ELb0ELb0EEEvNS_9FwdParamsE:
	.zero		584


//--------------------- .nv.constant0._ZN10layer_norm31ln_parallel_residual_fwd_kernelINS_13Kernel_traitsI13__nv_bfloat16S2_S2_S2_fjLj1536ELj1ELj4ELj1ELj16ENS_18Kernel_traits_baseILj1536ES2_S2_S2_S2_fjLj128EEEEELb1ELb0ELb1EEEvNS_9FwdParamsE --------------------------
	.section	.nv.constant0._ZN10layer_norm31ln_parallel_residual_fwd_kernelINS_13Kernel_traitsI13__nv_bfloat16S2_S2_S2_fjLj1536ELj1ELj4ELj1ELj16ENS_18Kernel_traits_baseILj1536ES2_S2_S2_S2_fjLj128EEEEELb1ELb0ELb1EEEvNS_9FwdParamsE,"a",@progbits
	.sectionflags	@""
	.align	4
.nv.constant0._ZN10layer_norm31ln_parallel_residual_fwd_kernelINS_13Kernel_traitsI13__nv_bfloat16S2_S2_S2_fjLj1536ELj1ELj4ELj1ELj16ENS_18Kernel_traits_baseILj1536ES2_S2_S2_S2_fjLj128EEEEELb1ELb0ELb1EEEvNS_9FwdParamsE:
	.zero		584


//--------------------- .nv.constant0._ZN10layer_norm31ln_parallel_residual_fwd_kernelINS_13Kernel_traitsI13__nv_bfloat16S2_S2_S2_fjLj1536ELj1ELj4ELj1ELj16ENS_18Kernel_traits_baseILj1536ES2_S2_S2_S2_fjLj128EEEEELb1ELb1ELb0EEEvNS_9FwdParamsE --------------------------
	.section	.nv.constant0._ZN10layer_norm31ln_parallel_residual_fwd_kernelINS_13Kernel_traitsI13__nv_bfloat16S2_S2_S2_fjLj1536ELj1ELj4ELj1ELj16ENS_18Kernel_traits_baseILj1536ES2_S2_S2_S2_fjLj128EEEEELb1ELb1ELb0EEEvNS_9FwdParamsE,"a",@progbits
	.sectionflags	@""
	.align	4
.nv.constant0._ZN10layer_norm31ln_parallel_residual_fwd_kernelINS_13Kernel_traitsI13__nv_bfloat16S2_S2_S2_fjLj1536ELj1ELj4ELj1ELj16ENS_18Kernel_traits_baseILj1536ES2_S2_S2_S2_fjLj128EEEEELb1ELb1ELb0EEEvNS_9FwdParamsE:
	.zero		584


//--------------------- .nv.constant0._ZN10layer_norm31ln_parallel_residual_fwd_kernelINS_13Kernel_traitsI13__nv_bfloat16S2_S2_S2_fjLj1536ELj1ELj4ELj1ELj16ENS_18Kernel_traits_baseILj1536ES2_S2_S2_S2_fjLj128EEEEELb1ELb1ELb1EEEvNS_9FwdParamsE --------------------------
	.section	.nv.constant0._ZN10layer_norm31ln_parallel_residual_fwd_kernelINS_13Kernel_traitsI13__nv_bfloat16S2_S2_S2_fjLj1536ELj1ELj4ELj1ELj16ENS_18Kernel_traits_baseILj1536ES2_S2_S2_S2_fjLj128EEEEELb1ELb1ELb1EEEvNS_9FwdParamsE,"a",@progbits
	.sectionflags	@""
	.align	4
.nv.constant0._ZN10layer_norm31ln_parallel_residual_fwd_kernelINS_13Kernel_traitsI13__nv_bfloat16S2_S2_S2_fjLj1536ELj1ELj4ELj1ELj16ENS_18Kernel_traits_baseILj1536ES2_S2_S2_S2_fjLj128EEEEELb1ELb1ELb1EEEvNS_9FwdParamsE:
	.zero		584


//--------------------- .nv.constant0._ZN10layer_norm31ln_parallel_residual_fwd_kernelINS_13Kernel_traitsI6__halfS2_S2_S2_fjLj1536ELj1ELj4ELj1ELj16ENS_18Kernel_traits_baseILj1536ES2_S2_S2_S2_fjLj128EEEEELb0ELb0ELb0EEEvNS_9FwdParamsE --------------------------
	.section	.nv.constant0._ZN10layer_norm31ln_parallel_residual_fwd_kernelINS_13Kernel_traitsI6__halfS2_S2_S2_fjLj1536ELj1ELj4ELj1ELj16ENS_18Kernel_traits_baseILj1536ES2_S2_S2_S2_fjLj128EEEEELb0ELb0ELb0EEEvNS_9FwdParamsE,"a",@progbits
	.sectionflags	@""
	.align	4
.nv.constant0._ZN10layer_norm31ln_parallel_residual_fwd_kernelINS_13Kernel_traitsI6__halfS2_S2_S2_fjLj1536ELj1ELj4ELj1ELj16ENS_18Kernel_traits_baseILj1536ES2_S2_S2_S2_fjLj128EEEEELb0ELb0ELb0EEEvNS_9FwdParamsE:
	.zero		584


//--------------------- .nv.constant0._ZN10layer_norm31ln_parallel_residual_fwd_kernelINS_13Kernel_traitsI6__halfS2_S2_S2_fjLj1536ELj1ELj4ELj1ELj16ENS_18Kernel_traits_baseILj1536ES2_S2_S2_S2_fjLj128EEEEELb0ELb0ELb1EEEvNS_9FwdParamsE --------------------------
	.section	.nv.constant0._ZN10layer_norm31ln_parallel_residual_fwd_kernelINS_13Kernel_traitsI6__halfS2_S2_S2_fjLj1536ELj1ELj4ELj1ELj16ENS_18Kernel_traits_baseILj1536ES2_S2_S2_S2_fjLj128EEEEELb0ELb0ELb1EEEvNS_9FwdParamsE,"a",@progbits
	.sectionflags	@""
	.align	4
.nv.constant0._ZN10layer_norm31ln_parallel_residual_fwd_kernelINS_13Kernel_traitsI6__halfS2_S2_S2_fjLj1536ELj1ELj4ELj1ELj16ENS_18Kernel_traits_baseILj1536ES2_S2_S2_S2_fjLj128EEEEELb0ELb0ELb1EEEvNS_9FwdParamsE:
	.zero		584


//--------------------- .nv.constant0._ZN10layer_norm31ln_parallel_residual_fwd_kernelINS_13Kernel_traitsI6__halfS2_S2_S2_fjLj1536ELj1ELj4ELj1ELj16ENS_18Kernel_traits_baseILj1536ES2_S2_S2_S2_fjLj128EEEEELb0ELb1ELb0EEEvNS_9FwdParamsE --------------------------
	.section	.nv.constant0._ZN10layer_norm31ln_parallel_residual_fwd_kernelINS_13Kernel_traitsI6__halfS2_S2_S2_fjLj1536ELj1ELj4ELj1ELj16ENS_18Kernel_traits_baseILj1536ES2_S2_S2_S2_fjLj128EEEEELb0ELb1ELb0EEEvNS_9FwdParamsE,"a",@progbits
	.sectionflags	@""
	.align	4
.nv.constant0._ZN10layer_norm31ln_parallel_residual_fwd_kernelINS_13Kernel_traitsI6__halfS2_S2_S2_fjLj1536ELj1ELj4ELj1ELj16ENS_18Kernel_traits_baseILj1536ES2_S2_S2_S2_fjLj128EEEEELb0ELb1ELb0EEEvNS_9FwdParamsE:
	.zero		584


//--------------------- .nv.constant0._ZN10layer_norm31ln_parallel_residual_fwd_kernelINS_13Kernel_traitsI6__halfS2_S2_S2_fjLj1536ELj1ELj4ELj1ELj16ENS_18Kernel_traits_baseILj1536ES2_S2_S2_S2_fjLj128EEEEELb0ELb1ELb1EEEvNS_9FwdParamsE --------------------------
	.section	.nv.constant0._ZN10layer_norm31ln_parallel_residual_fwd_kernelINS_13Kernel_traitsI6__halfS2_S2_S2_fjLj1536ELj1ELj4ELj1ELj16ENS_18Kernel_traits_baseILj1536ES2_S2_S2_S2_fjLj128EEEEELb0ELb1ELb1EEEvNS_9FwdParamsE,"a",@progbits
	.sectionflags	@""
	.align	4
.nv.constant0._ZN10layer_norm31ln_parallel_residual_fwd_kernelINS_13Kernel_traitsI6__halfS2_S2_S2_fjLj1536ELj1ELj4ELj1ELj16ENS_18Kernel_traits_baseILj1536ES2_S2_S2_S2_fjLj128EEEEELb0ELb1ELb1EEEvNS_9FwdParamsE:
	.zero		584


//--------------------- .nv.constant0._ZN10layer_norm31ln_parallel_residual_fwd_kernelINS_13Kernel_traitsI6__halfS2_S2_S2_fjLj1536ELj1ELj4ELj1ELj16ENS_18Kernel_traits_baseILj1536ES2_S2_S2_S2_fjLj128EEEEELb1ELb0ELb0EEEvNS_9FwdParamsE --------------------------
	.section	.nv.constant0._ZN10layer_norm31ln_parallel_residual_fwd_kernelINS_13Kernel_traitsI6__halfS2_S2_S2_fjLj1536ELj1ELj4ELj1ELj16ENS_18Kernel_traits_baseILj1536ES2_S2_S2_S2_fjLj128EEEEELb1ELb0ELb0EEEvNS_9FwdParamsE,"a",@progbits
	.sectionflags	@""
	.align	4
.nv.constant0._ZN10layer_norm31ln_parallel_residual_fwd_kernelINS_13Kernel_traitsI6__halfS2_S2_S2_fjLj1536ELj1ELj4ELj1ELj16ENS_18Kernel_traits_baseILj1536ES2_S2_S2_S2_fjLj128EEEEELb1ELb0ELb0EEEvNS_9FwdParamsE:
	.zero		584


//--------------------- .nv.constant0._ZN10layer_norm31ln_parallel_residual_fwd_kernelINS_13Kernel_traitsI6__halfS2_S2_S2_fjLj1536ELj1ELj4ELj1ELj16ENS_18Kernel_traits_baseILj1536ES2_S2_S2_S2_fjLj128EEEEELb1ELb0ELb1EEEvNS_9FwdParamsE --------------------------
	.section	.nv.constant0._ZN10layer_norm31ln_parallel_residual_fwd_kernelINS_13Kernel_traitsI6__halfS2_S2_S2_fjLj1536ELj1ELj4ELj1ELj16ENS_18Kernel_traits_baseILj1536ES2_S2_S2_S2_fjLj128EEEEELb1ELb0ELb1EEEvNS_9FwdParamsE,"a",@progbits
	.sectionflags	@""
	.align	4
.nv.constant0._ZN10layer_norm31ln_parallel_residual_fwd_kernelINS_13Kernel_traitsI6__halfS2_S2_S2_fjLj1536ELj1ELj4ELj1ELj16ENS_18Kernel_traits_baseILj1536ES2_S2_S2_S2_fjLj128EEEEELb1ELb0ELb1EEEvNS_9FwdParamsE:
	.zero		584


//--------------------- .nv.constant0._ZN10layer_norm31ln_parallel_residual_fwd_kernelINS_13Kernel_traitsI6__halfS2_S2_S2_fjLj1536ELj1ELj4ELj1ELj16ENS_18Kernel_traits_baseILj1536ES2_S2_S2_S2_fjLj128EEEEELb1ELb1ELb0EEEvNS_9FwdParamsE --------------------------
	.section	.nv.constant0._ZN10layer_norm31ln_parallel_residual_fwd_kernelINS_13Kernel_traitsI6__halfS2_S2_S2_fjLj1536ELj1ELj4ELj1ELj16ENS_18Kernel_traits_baseILj1536ES2_S2_S2_S2_fjLj128EEEEELb1ELb1ELb0EEEvNS_9FwdParamsE,"a",@progbits
	.sectionflags	@""
	.align	4
.nv.constant0._ZN10layer_norm31ln_parallel_residual_fwd_kernelINS_13Kernel_traitsI6__halfS2_S2_S2_fjLj1536ELj1ELj4ELj1ELj16ENS_18Kernel_traits_baseILj1536ES2_S2_S2_S2_fjLj128EEEEELb1ELb1ELb0EEEvNS_9FwdParamsE:
	.zero		584


//--------------------- .nv.constant0._ZN10layer_norm31ln_parallel_residual_fwd_kernelINS_13Kernel_traitsI6__halfS2_S2_S2_fjLj1536ELj1ELj4ELj1ELj16ENS_18Kernel_traits_baseILj1536ES2_S2_S2_S2_fjLj128EEEEELb1ELb1ELb1EEEvNS_9FwdParamsE --------------------------
	.section	.nv.constant0._ZN10layer_norm31ln_parallel_residual_fwd_kernelINS_13Kernel_traitsI6__halfS2_S2_S2_fjLj1536ELj1ELj4ELj1ELj16ENS_18Kernel_traits_baseILj1536ES2_S2_S2_S2_fjLj128EEEEELb1ELb1ELb1EEEvNS_9FwdParamsE,"a",@progbits
	.sectionflags	@""
	.align	4
.nv.constant0._ZN10layer_norm31ln_parallel_residual_fwd_kernelINS_13Kernel_traitsI6__halfS2_S2_S2_fjLj1536ELj1ELj4ELj1ELj16ENS_18Kernel_traits_baseILj1536ES2_S2_S2_S2_fjLj128EEEEELb1ELb1ELb1EEEvNS_9FwdParamsE:
	.zero		584


//--------------------- .nv.constant0._ZN10layer_norm31ln_parallel_residual_fwd_kernelINS_13Kernel_traitsIf13__nv_bfloat16S2_S2_fjLj1536ELj1ELj4ELj1ELj16ENS_18Kernel_traits_baseILj1536EfS2_S2_S2_fjLj128EEEEELb0ELb0ELb0EEEvNS_9FwdParamsE --------------------------
	.section	.nv.constant0._ZN10layer_norm31ln_parallel_residual_fwd_kernelINS_13Kernel_traitsIf13__nv_bfloat16S2_S2_fjLj1536ELj1ELj4ELj1ELj16ENS_18Kernel_traits_baseILj1536EfS2_S2_S2_fjLj128EEEEELb0ELb0ELb0EEEvNS_9FwdParamsE,"a",@progbits
	.sectionflags	@""
	.align	4
.nv.constant0._ZN10layer_norm31ln_parallel_residual_fwd_kernelINS_13Kernel_traitsIf13__nv_bfloat16S2_S2_fjLj1536ELj1ELj4ELj1ELj16ENS_18Kernel_traits_baseILj1536EfS2_S2_S2_fjLj128EEEEELb0ELb0ELb0EEEvNS_9FwdParamsE:
	.zero		584


//--------------------- .nv.constant0._ZN10layer_norm31ln_parallel_residual_fwd_kernelINS_13Kernel_traitsIf13__nv_bfloat16S2_S2_fjLj1536ELj1ELj4ELj1ELj16ENS_18Kernel_traits_baseILj1536EfS2_S2_S2_fjLj128EEEEELb0ELb0ELb1EEEvNS_9FwdParamsE --------------------------
	.section	.nv.constant0._ZN10layer_norm31ln_parallel_residual_fwd_kernelINS_13Kernel_traitsIf13__nv_bfloat16S2_S2_fjLj1536ELj1ELj4ELj1ELj16ENS_18Kernel_traits_baseILj1536EfS2_S2_S2_fjLj128EEEEELb0ELb0ELb1EEEvNS_9FwdParamsE,"a",@progbits
	.sectionflags	@""
	.align	4
.nv.constant0._ZN10layer_norm31ln_parallel_residual_fwd_kernelINS_13Kernel_traitsIf13__nv_bfloat16S2_S2_fjLj1536ELj1ELj4ELj1ELj16ENS_18Kernel_traits_baseILj1536EfS2_S2_S2_fjLj128EEEEELb0ELb0ELb1EEEvNS_9FwdParamsE:
	.zero		584


//--------------------- .nv.constant0._ZN10layer_norm31ln_parallel_residual_fwd_kernelINS_13Kernel_traitsIf13__nv_bfloat16S2_S2_fjLj1536ELj1ELj4ELj1ELj16ENS_18Kernel_traits_baseILj1536EfS2_S2_S2_fjLj128EEEEELb0ELb1ELb0EEEvNS_9FwdParamsE --------------------------
	.section	.nv.constant0._ZN10layer_norm31ln_parallel_residual_fwd_kernelINS_13Kernel_traitsIf13__nv_bfloat16S2_S2_fjLj1536ELj1ELj4ELj1ELj16ENS_18Kernel_traits_baseILj1536EfS2_S2_S2_fjLj128EEEEELb0ELb1ELb0EEEvNS_9FwdParamsE,"a",@progbits
	.sectionflags	@""
	.align	4
.nv.constant0._ZN10layer_norm31ln_parallel_residual_fwd_kernelINS_13Kernel_traitsIf13__nv_bfloat16S2_S2_fjLj1536ELj1ELj4ELj1ELj16ENS_18Kernel_traits_baseILj1536EfS2_S2_S2_fjLj128EEEEELb0ELb1ELb0EEEvNS_9FwdParamsE:
	.zero		584


//--------------------- .nv.constant0._ZN10layer_norm31ln_parallel_residual_fwd_kernelINS_13Kernel_traitsIf13__nv_bfloat16S2_S2_fjLj1536ELj1ELj4ELj1ELj16ENS_18Kernel_traits_baseILj1536EfS2_S2_S2_fjLj128EEEEELb0ELb1ELb1EEEvNS_9FwdParamsE --------------------------
	.section	.nv.constant0._ZN10layer_norm31ln_parallel_residual_fwd_kernelINS_13Kernel_traitsIf13__nv_bfloat16S2_S2_fjLj1536ELj1ELj4ELj1ELj16ENS_18Kernel_traits_baseILj1536EfS2_S2_S2_fjLj128EEEEELb0ELb1ELb1EEEvNS_9FwdParamsE,"a",@progbits
	.sectionflags	@""
	.align	4
.nv.constant0._ZN10layer_norm31ln_parallel_residual_fwd_kernelINS_13Kernel_traitsIf13__nv_bfloat16S2_S2_fjLj1536ELj1ELj4ELj1ELj16ENS_18Kernel_traits_baseILj1536EfS2_S2_S2_fjLj128EEEEELb0ELb1ELb1EEEvNS_9FwdParamsE:
	.zero		584


//--------------------- .nv.constant0._ZN10layer_norm31ln_parallel_residual_fwd_kernelINS_13Kernel_traitsIf13__nv_bfloat16S2_S2_fjLj1536ELj1ELj4ELj1ELj16ENS_18Kernel_traits_baseILj1536EfS2_S2_S2_fjLj128EEEEELb1ELb0ELb0EEEvNS_9FwdParamsE --------------------------
	.section	.nv.constant0._ZN10layer_norm31ln_parallel_residual_fwd_kernelINS_13Kernel_traitsIf13__nv_bfloat16S2_S2_fjLj1536ELj1ELj4ELj1ELj16ENS_18Kernel_traits_baseILj1536EfS2_S2_S2_fjLj128EEEEELb1ELb0ELb0EEEvNS_9FwdParamsE,"a",@progbits
	.sectionflags	@""
	.align	4
.nv.constant0._ZN10layer_norm31ln_parallel_residual_fwd_kernelINS_13Kernel_traitsIf13__nv_bfloat16S2_S2_fjLj1536ELj1ELj4ELj1ELj16ENS_18Kernel_traits_baseILj1536EfS2_S2_S2_fjLj128EEEEELb1ELb0ELb0EEEvNS_9FwdParamsE:
	.zero		584


//--------------------- .nv.constant0._ZN10layer_norm31ln_parallel_residual_fwd_kernelINS_13Kernel_traitsIf13__nv_bfloat16S2_S2_fjLj1536ELj1ELj4ELj1ELj16ENS_18Kernel_traits_baseILj1536EfS2_S2_S2_fjLj128EEEEELb1ELb0ELb1EEEvNS_9FwdParamsE --------------------------
	.section	.nv.constant0._ZN10layer_norm31ln_parallel_residual_fwd_kernelINS_13Kernel_traitsIf13__nv_bfloat16S2_S2_fjLj1536ELj1ELj4ELj1ELj16ENS_18Kernel_traits_baseILj1536EfS2_S2_S2_fjLj128EEEEELb1ELb0ELb1EEEvNS_9FwdParamsE,"a",@progbits
	.sectionflags	@""
	.align	4
.nv.constant0._ZN10layer_norm31ln_parallel_residual_fwd_kernelINS_13Kernel_traitsIf13__nv_bfloat16S2_S2_fjLj1536ELj1ELj4ELj1ELj16ENS_18Kernel_traits_baseILj1536EfS2_S2_S2_fjLj128EEEEELb1ELb0ELb1EEEvNS_9FwdParamsE:
	.zero		584


//--------------------- .nv.constant0._ZN10layer_norm31ln_parallel_residual_fwd_kernelINS_13Kernel_traitsIf13__nv_bfloat16S2_S2_fjLj1536ELj1ELj4ELj1ELj16ENS_18Kernel_traits_baseILj1536EfS2_S2_S2_fjLj128EEEEELb1ELb1ELb0EEEvNS_9FwdParamsE --------------------------
	.section	.nv.constant0._ZN10layer_norm31ln_parallel_residual_fwd_kernelINS_13Kernel_traitsIf13__nv_bfloat16S2_S2_fjLj1536ELj1ELj4ELj1ELj16ENS_18Kernel_traits_baseILj1536EfS2_S2_S2_fjLj128EEEEELb1ELb1ELb0EEEvNS_9FwdParamsE,"a",@progbits
	.sectionflags	@""
	.align	4
.nv.constant0._ZN10layer_norm31ln_parallel_residual_fwd_kernelINS_13Kernel_traitsIf13__nv_bfloat16S2_S2_fjLj1536ELj1ELj4ELj1ELj16ENS_18Kernel_traits_baseILj1536EfS2_S2_S2_fjLj128EEEEELb1ELb1ELb0EEEvNS_9FwdParamsE:
	.zero		584


//--------------------- .nv.constant0._ZN10layer_norm31ln_parallel_residual_fwd_kernelINS_13Kernel_traitsIf13__nv_bfloat16S2_S2_fjLj1536ELj1ELj4ELj1ELj16ENS_18Kernel_traits_baseILj1536EfS2_S2_S2_fjLj128EEEEELb1ELb1ELb1EEEvNS_9FwdParamsE --------------------------
	.section	.nv.constant0._ZN10layer_norm31ln_parallel_residual_fwd_kernelINS_13Kernel_traitsIf13__nv_bfloat16S2_S2_fjLj1536ELj1ELj4ELj1ELj16ENS_18Kernel_traits_baseILj1536EfS2_S2_S2_fjLj128EEEEELb1ELb1ELb1EEEvNS_9FwdParamsE,"a",@progbits
	.sectionflags	@""
	.align	4
.nv.constant0._ZN10layer_norm31ln_parallel_residual_fwd_kernelINS_13Kernel_traitsIf13__nv_bfloat16S2_S2_fjLj1536ELj1ELj4ELj1ELj16ENS_18Kernel_traits_baseILj1536EfS2_S2_S2_fjLj128EEEEELb1ELb1ELb1EEEvNS_9FwdParamsE:
	.zero		584


//--------------------- .nv.constant0._ZN10layer_norm31ln_parallel_residual_fwd_kernelINS_13Kernel_traitsI13__nv_bfloat16S2_fS2_fjLj1536ELj1ELj4ELj1ELj16ENS_18Kernel_traits_baseILj1536ES2_S2_fS2_fjLj128EEEEELb0ELb0ELb0EEEvNS_9FwdParamsE --------------------------
	.section	.nv.constant0._ZN10layer_norm31ln_parallel_residual_fwd_kernelINS_13Kernel_traitsI13__nv_bfloat16S2_fS2_fjLj1536ELj1ELj4ELj1ELj16ENS_18Kernel_traits_baseILj1536ES2_S2_fS2_fjLj128EEEEELb0ELb0ELb0EEEvNS_9FwdParamsE,"a",@progbits
	.sectionflags	@""
	.align	4
.nv.constant0._ZN10layer_norm31ln_parallel_residual_fwd_kernelINS_13Kernel_traitsI13__nv_bfloat16S2_fS2_fjLj1536ELj1ELj4ELj1ELj16ENS_18Kernel_traits_baseILj1536ES2_S2_fS2_fjLj128EEEEELb0ELb0ELb0EEEvNS_9FwdParamsE:
	.zero		584


//--------------------- .nv.constant0._ZN10layer_norm31ln_parallel_residual_fwd_kernelINS_13Kernel_traitsI13__nv_bfloat16S2_fS2_fjLj1536ELj1ELj4ELj1ELj16ENS_18Kernel_traits_baseILj1536ES2_S2_fS2_fjLj128EEEEELb0ELb0ELb1EEEvNS_9FwdParamsE --------------------------
	.section	.nv.constant0._ZN10layer_norm31ln_parallel_residual_fwd_kernelINS_13Kernel_traitsI13__nv_bfloat16S2_fS2_fjLj1536ELj1ELj4ELj1ELj16ENS_18Kernel_traits_baseILj1536ES2_S2_fS2_fjLj128EEEEELb0ELb0ELb1EEEvNS_9FwdParamsE,"a",@progbits
	.sectionflags	@""
	.align	4
.nv.constant0._ZN10layer_norm31ln_parallel_residual_fwd_kernelINS_13Kernel_traitsI13__nv_bfloat16S2_fS2_fjLj1536ELj1ELj4ELj1ELj16ENS_18Kernel_traits_baseILj1536ES2_S2_fS2_fjLj128EEEEELb0ELb0ELb1EEEvNS_9FwdParamsE:
	.zero		584


//--------------------- .nv.constant0._ZN10layer_norm31ln_parallel_residual_fwd_kernelINS_13Kernel_traitsI13__nv_bfloat16S2_fS2_fjLj1536ELj1ELj4ELj1ELj16ENS_18Kernel_traits_baseILj1536ES2_S2_fS2_fjLj128EEEEELb0ELb1ELb0EEEvNS_9FwdParamsE --------------------------
	.section	.nv.constant0._ZN10layer_norm31ln_parallel_residual_fwd_kernelINS_13Kernel_traitsI13__nv_bfloat16S2_fS2_fjLj1536ELj1ELj4ELj1ELj16ENS_18Kernel_traits_baseILj1536ES2_S2_fS2_fjLj128EEEEELb0ELb1ELb0EEEvNS_9FwdParamsE,"a",@progbits
	.sectionflags	@""
	.align	4
.nv.constant0._ZN10layer_norm31ln_parallel_residual_fwd_kernelINS_13Kernel_traitsI13__nv_bfloat16S2_fS2_fjLj1536ELj1ELj4ELj1ELj16ENS_18Kernel_traits_baseILj1536ES2_S2_fS2_fjLj128EEEEELb0ELb1ELb0EEEvNS_9FwdParamsE:
	.zero		584


//--------------------- .nv.constant0._ZN10layer_norm31ln_parallel_residual_fwd_kernelINS_13Kernel_traitsI13__nv_bfloat16S2_fS2_fjLj1536ELj1ELj4ELj1ELj16ENS_18Kernel_traits_baseILj1536ES2_S2_fS2_fjLj128EEEEELb0ELb1ELb1EEEvNS_9FwdParamsE --------------------------
	.section	.nv.constant0._ZN10layer_norm31ln_parallel_residual_fwd_kernelINS_13Kernel_traitsI13__nv_bfloat16S2_fS2_fjLj1536ELj1ELj4ELj1ELj16ENS_18Kernel_traits_baseILj1536ES2_S2_fS2_fjLj128EEEEELb0ELb1ELb1EEEvNS_9FwdParamsE,"a",@progbits
	.sectionflags	@""
	.align	4
.nv.constant0._ZN10layer_norm31ln_parallel_residual_fwd_kernelINS_13Kernel_traitsI13__nv_bfloat16S2_fS2_fjLj1536ELj1ELj4ELj1ELj16ENS_18Kernel_traits_baseILj1536ES2_S2_fS2_fjLj128EEEEELb0ELb1ELb1EEEvNS_9FwdParamsE:
	.zero		584


//--------------------- .nv.constant0._ZN10layer_norm31ln_parallel_residual_fwd_kernelINS_13Kernel_traitsI13__nv_bfloat16S2_fS2_fjLj1536ELj1ELj4ELj1ELj16ENS_18Kernel_traits_baseILj1536ES2_S2_fS2_fjLj128EEEEELb1ELb0ELb0EEEvNS_9FwdParamsE --------------------------
	.section	.nv.constant0._ZN10layer_norm31ln_parallel_residual_fwd_kernelINS_13Kernel_traitsI13__nv_bfloat16S2_fS2_fjLj1536ELj1ELj4ELj1ELj16ENS_18Kernel_traits_baseILj1536ES2_S2_fS2_fjLj128EEEEELb1ELb0ELb0EEEvNS_9FwdParamsE,"a",@progbits
	.sectionflags	@""
	.align	4
.nv.constant0._ZN10layer_norm31ln_parallel_residual_fwd_kernelINS_13Kernel_traitsI13__nv_bfloat16S2_fS2_fjLj1536ELj1ELj4ELj1ELj16ENS_18Kernel_traits_baseILj1536ES2_S2_fS2_fjLj128EEEEELb1ELb0ELb0EEEvNS_9FwdParamsE:
	.zero		584


//--------------------- .nv.constant0._ZN10layer_norm31ln_parallel_residual_fwd_kernelINS_13Kernel_traitsI13__nv_bfloat16S2_fS2_fjLj1536ELj1ELj4ELj1ELj16ENS_18Kernel_traits_baseILj1536ES2_S2_fS2_fjLj128EEEEELb1ELb0ELb1EEEvNS_9FwdParamsE --------------------------
	.section	.nv.constant0._ZN10layer_norm31ln_parallel_residual_fwd_kernelINS_13Kernel_traitsI13__nv_bfloat16S2_fS2_fjLj1536ELj1ELj4ELj1ELj16ENS_18Kernel_traits_baseILj1536ES2_S2_fS2_fjLj128EEEEELb1ELb0ELb1EEEvNS_9FwdParamsE,"a",@progbits
	.sectionflags	@""
	.align	4
.nv.constant0._ZN10layer_norm31ln_parallel_residual_fwd_kernelINS_13Kernel_traitsI13__nv_bfloat16S2_fS2_fjLj1536ELj1ELj4ELj1ELj16ENS_18Kernel_traits_baseILj1536ES2_S2_fS2_fjLj128EEEEELb1ELb0ELb1EEEvNS_9FwdParamsE:
	.zero		584


//--------------------- .nv.constant0._ZN10layer_norm31ln_parallel_residual_fwd_kernelINS_13Kernel_traitsI13__nv_bfloat16S2_fS2_fjLj1536ELj1ELj4ELj1ELj16ENS_18Kernel_traits_baseILj1536ES2_S2_fS2_fjLj128EEEEELb1ELb1ELb0EEEvNS_9FwdParamsE --------------------------
	.section	.nv.constant0._ZN10layer_norm31ln_parallel_residual_fwd_kernelINS_13Kernel_traitsI13__nv_bfloat16S2_fS2_fjLj1536ELj1ELj4ELj1ELj16ENS_18Kernel_traits_baseILj1536ES2_S2_fS2_fjLj128EEEEELb1ELb1ELb0EEEvNS_9FwdParamsE,"a",@progbits
	.sectionflags	@""
	.align	4
.nv.constant0._ZN10layer_norm31ln_parallel_residual_fwd_kernelINS_13Kernel_traitsI13__nv_bfloat16S2_fS2_fjLj1536ELj1ELj4ELj1ELj16ENS_18Kernel_traits_baseILj1536ES2_S2_fS2_fjLj128EEEEELb1ELb1ELb0EEEvNS_9FwdParamsE:
	.zero		584


//--------------------- .nv.constant0._ZN10layer_norm31ln_parallel_residual_fwd_kernelINS_13Kernel_traitsI13__nv_bfloat16S2_fS2_fjLj1536ELj1ELj4ELj1ELj16ENS_18Kernel_traits_baseILj1536ES2_S2_fS2_fjLj128EEEEELb1ELb1ELb1EEEvNS_9FwdParamsE --------------------------
	.section	.nv.constant0._ZN10layer_norm31ln_parallel_residual_fwd_kernelINS_13Kernel_traitsI13__nv_bfloat16S2_fS2_fjLj1536ELj1ELj4ELj1ELj16ENS_18Kernel_traits_baseILj1536ES2_S2_fS2_fjLj128EEEEELb1ELb1ELb1EEEvNS_9FwdParamsE,"a",@progbits
	.sectionflags	@""
	.align	4
.nv.constant0._ZN10layer_norm31ln_parallel_residual_fwd_kernelINS_13Kernel_traitsI13__nv_bfloat16S2_fS2_fjLj1536ELj1ELj4ELj1ELj16ENS_18Kernel_traits_baseILj1536ES2_S2_fS2_fjLj128EEEEELb1ELb1ELb1EEEvNS_9FwdParamsE:
	.zero		584


//--------------------- .nv.constant0._ZN10layer_norm31ln_parallel_residual_fwd_kernelINS_13Kernel_traitsIf13__nv_bfloat16fS2_fjLj1536ELj1ELj4ELj1ELj16ENS_18Kernel_traits_baseILj1536EfS2_fS2_fjLj128EEEEELb0ELb0ELb0EEEvNS_9FwdParamsE --------------------------
	.section	.nv.constant0._ZN10layer_norm31ln_parallel_residual_fwd_kernelINS_13Kernel_traitsIf13__nv_bfloat16fS2_fjLj1536ELj1ELj4ELj1ELj16ENS_18Kernel_traits_baseILj1536EfS2_fS2_fjLj128EEEEELb0ELb0ELb0EEEvNS_9FwdParamsE,"a",@progbits
	.sectionflags	@""
	.align	4
.nv.constant0._ZN10layer_norm31ln_parallel_residual_fwd_kernelINS_13Kernel_traitsIf13__nv_bfloat16fS2_fjLj1536ELj1ELj4ELj1ELj16ENS_18Kernel_traits_baseILj1536EfS2_fS2_fjLj128EEEEELb0ELb0ELb0EEEvNS_9FwdParamsE:
	.zero		584


//--------------------- .nv.constant0._ZN10layer_norm31ln_parallel_residual_fwd_kernelINS_13Kernel_traitsIf13__nv_bfloat16fS2_fjLj1536ELj1ELj4ELj1ELj16ENS_18Kernel_traits_baseILj1536EfS2_fS2_fjLj128EEEEELb0ELb0ELb1EEEvNS_9FwdParamsE --------------------------
	.section	.nv.constant0._ZN10layer_norm31ln_parallel_residual_fwd_kernelINS_13Kernel_traitsIf13__nv_bfloat16fS2_fjLj1536ELj1ELj4ELj1ELj16ENS_18Kernel_traits_baseILj1536EfS2_fS2_fjLj128EEEEELb0ELb0ELb1EEEvNS_9FwdParamsE,"a",@progbits
	.sectionflags	@""
	.align	4
.nv.constant0._ZN10layer_norm31ln_parallel_residual_fwd_kernelINS_13Kernel_traitsIf13__nv_bfloat16fS2_fjLj1536ELj1ELj4ELj1ELj16ENS_18Kernel_traits_baseILj1536EfS2_fS2_fjLj128EEEEELb0ELb0ELb1EEEvNS_9FwdParamsE:
	.zero		584


//--------------------- .nv.constant0._ZN10layer_norm31ln_parallel_residual_fwd_kernelINS_13Kernel_traitsIf13__nv_bfloat16fS2_fjLj1536ELj1ELj4ELj1ELj16ENS_18Kernel_traits_baseILj1536EfS2_fS2_fjLj128EEEEELb0ELb1ELb0EEEvNS_9FwdParamsE --------------------------
	.section	.nv.constant0._ZN10layer_norm31ln_parallel_residual_fwd_kernelINS_13Kernel_traitsIf13__nv_bfloat16fS2_fjLj1536ELj1ELj4ELj1ELj16ENS_18Kernel_traits_baseILj1536EfS2_fS2_fjLj128EEEEELb0ELb1ELb0EEEvNS_9FwdParamsE,"a",@progbits
	.sectionflags	@""
	.align	4
.nv.constant0._ZN10layer_norm31ln_parallel_residual_fwd_kernelINS_13Kernel_traitsIf13__nv_bfloat16fS2_fjLj1536ELj1ELj4ELj1ELj16ENS_18Kernel_traits_baseILj1536EfS2_fS2_fjLj128EEEEELb0ELb1ELb0EEEvNS_9FwdParamsE:
	.zero		584


//--------------------- .nv.constant0._ZN10layer_norm31ln_parallel_residual_fwd_kernelINS_13Kernel_traitsIf13__nv_bfloat16fS2_fjLj1536ELj1ELj4ELj1ELj16ENS_18Kernel_traits_baseILj1536EfS2_fS2_fjLj128EEEEELb0ELb1ELb1EEEvNS_9FwdParamsE --------------------------
	.section	.nv.constant0._ZN10layer_norm31ln_parallel_residual_fwd_kernelINS_13Kernel_traitsIf13__nv_bfloat16fS2_fjLj1536ELj1ELj4ELj1ELj16ENS_18Kernel_traits_baseILj1536EfS2_fS2_fjLj128EEEEELb0ELb1ELb1EEEvNS_9FwdParamsE,"a",@progbits
	.sectionflags	@""
	.align	4
.nv.constant0._ZN10layer_norm31ln_parallel_residual_fwd_kernelINS_13Kernel_traitsIf13__nv_bfloat16fS2_fjLj1536ELj1ELj4ELj1ELj16ENS_18Kernel_traits_baseILj1536EfS2_fS2_fjLj128EEEEELb0ELb1ELb1EEEvNS_9FwdParamsE:
	.zero		584


//--------------------- .nv.constant0._ZN10layer_norm31ln_parallel_residual_fwd_kernelINS_13Kernel_traitsIf13__nv_bfloat16fS2_fjLj1536ELj1ELj4ELj1ELj16ENS_18Kernel_traits_baseILj1536EfS2_fS2_fjLj128EEEEELb1ELb0ELb0EEEvNS_9FwdParamsE --------------------------
	.section	.nv.constant0._ZN10layer_norm31ln_parallel_residual_fwd_kernelINS_13Kernel_traitsIf13__nv_bfloat16fS2_fjLj1536ELj1ELj4ELj1ELj16ENS_18Kernel_traits_baseILj1536EfS2_fS2_fjLj128EEEEELb1ELb0ELb0EEEvNS_9FwdParamsE,"a",@progbits
	.sectionflags	@""
	.align	4
.nv.constant0._ZN10layer_norm31ln_parallel_residual_fwd_kernelINS_13Kernel_traitsIf13__nv_bfloat16fS2_fjLj1536ELj1ELj4ELj1ELj16ENS_18Kernel_traits_baseILj1536EfS2_fS2_fjLj128EEEEELb1ELb0ELb0EEEvNS_9FwdParamsE:
	.zero		584


//--------------------- .nv.constant0._ZN10layer_norm31ln_parallel_residual_fwd_kernelINS_13Kernel_traitsIf13__nv_bfloat16fS2_fjLj1536ELj1ELj4ELj1ELj16ENS_18Kernel_traits_baseILj1536EfS2_fS2_fjLj128EEEEELb1ELb0ELb1EEEvNS_9FwdParamsE --------------------------
	.section	.nv.constant0._ZN10layer_norm31ln_parallel_residual_fwd_kernelINS_13Kernel_traitsIf13__nv_bfloat16fS2_fjLj1536ELj1ELj4ELj1ELj16ENS_18Kernel_traits_baseILj1536EfS2_fS2_fjLj128EEEEELb1ELb0ELb1EEEvNS_9FwdParamsE,"a",@progbits
	.sectionflags	@""
	.align	4
.nv.constant0._ZN10layer_norm31ln_parallel_residual_fwd_kernelINS_13Kernel_traitsIf13__nv_bfloat16fS2_fjLj1536ELj1ELj4ELj1ELj16ENS_18Kernel_traits_baseILj1536EfS2_fS2_fjLj128EEEEELb1ELb0ELb1EEEvNS_9FwdParamsE:
	.zero		584


//--------------------- .nv.constant0._ZN10layer_norm31ln_parallel_residual_fwd_kernelINS_13Kernel_traitsIf13__nv_bfloat16fS2_fjLj1536ELj1ELj4ELj1ELj16ENS_18Kernel_traits_baseILj1536EfS2_fS2_fjLj128EEEEELb1ELb1ELb0EEEvNS_9FwdParamsE --------------------------
	.section	.nv.constant0._ZN10layer_norm31ln_parallel_residual_fwd_kernelINS_13Kernel_traitsIf13__nv_bfloat16fS2_fjLj1536ELj1ELj4ELj1ELj16ENS_18Kernel_traits_baseILj1536EfS2_fS2_fjLj128EEEEELb1ELb1ELb0EEEvNS_9FwdParamsE,"a",@progbits
	.sectionflags	@""
	.align	4
.nv.constant0._ZN10layer_norm31ln_parallel_residual_fwd_kernelINS_13Kernel_traitsIf13__nv_bfloat16fS2_fjLj1536ELj1ELj4ELj1ELj16ENS_18Kernel_traits_baseILj1536EfS2_fS2_fjLj128EEEEELb1ELb1ELb0EEEvNS_9FwdParamsE:
	.zero		584


//--------------------- .nv.constant0._ZN10layer_norm31ln_parallel_residual_fwd_kernelINS_13Kernel_traitsIf13__nv_bfloat16fS2_fjLj1536ELj1ELj4ELj1ELj16ENS_18Kernel_traits_baseILj1536EfS2_fS2_fjLj128EEEEELb1ELb1ELb1EEEvNS_9FwdParamsE --------------------------
	.section	.nv.constant0._ZN10layer_norm31ln_parallel_residual_fwd_kernelINS_13Kernel_traitsIf13__nv_bfloat16fS2_fjLj1536ELj1ELj4ELj1ELj16ENS_18Kernel_traits_baseILj1536EfS2_fS2_fjLj128EEEEELb1ELb1ELb1EEEvNS_9FwdParamsE,"a",@progbits
	.sectionflags	@""
	.align	4
.nv.constant0._ZN10layer_norm31ln_parallel_residual_fwd_kernelINS_13Kernel_traitsIf13__nv_bfloat16fS2_fjLj1536ELj1ELj4ELj1ELj16ENS_18Kernel_traits_baseILj1536EfS2_fS2_fjLj128EEEEELb1ELb1ELb1EEEvNS_9FwdParamsE:
	.zero		584


//--------------------- .nv.constant0._ZN10layer_norm31ln_parallel_residual_fwd_kernelINS_13Kernel_traitsIf6__halfS2_S2_fjLj1536ELj1ELj4ELj1ELj16ENS_18Kernel_traits_baseILj1536EfS2_S2_S2_fjLj128EEEEELb0ELb0ELb0EEEvNS_9FwdParamsE --------------------------
	.section	.nv.constant0._ZN10layer_norm31ln_parallel_residual_fwd_kernelINS_13Kernel_traitsIf6__halfS2_S2_fjLj1536ELj1ELj4ELj1ELj16ENS_18Kernel_traits_baseILj1536EfS2_S2_S2_fjLj128EEEEELb0ELb0ELb0EEEvNS_9FwdParamsE,"a",@progbits
	.sectionflags	@""
	.align	4
.nv.constant0._ZN10layer_norm31ln_parallel_residual_fwd_kernelINS_13Kernel_traitsIf6__halfS2_S2_fjLj1536ELj1ELj4ELj1ELj16ENS_18Kernel_traits_baseILj1536EfS2_S2_S2_fjLj128EEEEELb0ELb0ELb0EEEvNS_9FwdParamsE:
	.zero		584


//--------------------- .nv.constant0._ZN10layer_norm31ln_parallel_residual_fwd_kernelINS_13Kernel_traitsIf6__halfS2_S2_fjLj1536ELj1ELj4ELj1ELj16ENS_18Kernel_traits_baseILj1536EfS2_S2_S2_fjLj128EEEEELb0ELb0ELb1EEEvNS_9FwdParamsE --------------------------
	.section	.nv.constant0._ZN10layer_norm31ln_parallel_residual_fwd_kernelINS_13Kernel_traitsIf6__halfS2_S2_fjLj1536ELj1ELj4ELj1ELj16ENS_18Kernel_traits_baseILj1536EfS2_S2_S2_fjLj128EEEEELb0ELb0ELb1EEEvNS_9FwdParamsE,"a",@progbits
	.sectionflags	@""
	.align	4
.nv.constant0._ZN10layer_norm31ln_parallel_residual_fwd_kernelINS_13Kernel_traitsIf6__halfS2_S2_fjLj1536ELj1ELj4ELj1ELj16ENS_18Kernel_traits_baseILj1536EfS2_S2_S2_fjLj128EEEEELb0ELb0ELb1EEEvNS_9FwdParamsE:
	.zero		584


//--------------------- .nv.constant0._ZN10layer_norm31ln_parallel_residual_fwd_kernelINS_13Kernel_traitsIf6__halfS2_S2_fjLj1536ELj1ELj4ELj1ELj16ENS_18Kernel_traits_baseILj1536EfS2_S2_S2_fjLj128EEEEELb0ELb1ELb0EEEvNS_9FwdParamsE --------------------------
	.section	.nv.constant0._ZN10layer_norm31ln_parallel_residual_fwd_kernelINS_13Kernel_traitsIf6__halfS2_S2_fjLj1536ELj1ELj4ELj1ELj16ENS_18Kernel_traits_baseILj1536EfS2_S2_S2_fjLj128EEEEELb0ELb1ELb0EEEvNS_9FwdParamsE,"a",@progbits
	.sectionflags	@""
	.align	4
.nv.constant0._ZN10layer_norm31ln_parallel_residual_fwd_kernelINS_13Kernel_traitsIf6__halfS2_S2_fjLj1536ELj1ELj4ELj1ELj16ENS_18Kernel_traits_baseILj1536EfS2_S2_S2_fjLj128EEEEELb0ELb1ELb0EEEvNS_9FwdParamsE:
	.zero		584


//--------------------- .nv.constant0._ZN10layer_norm31ln_parallel_residual_fwd_kernelINS_13Kernel_traitsIf6__halfS2_S2_fjLj1536ELj1ELj4ELj1ELj16ENS_18Kernel_traits_baseILj1536EfS2_S2_S2_fjLj128EEEEELb0ELb1ELb1EEEvNS_9FwdParamsE --------------------------
	.section	.nv.constant0._ZN10layer_norm31ln_parallel_residual_fwd_kernelINS_13Kernel_traitsIf6__halfS2_S2_fjLj1536ELj1ELj4ELj1ELj16ENS_18Kernel_traits_baseILj1536EfS2_S2_S2_fjLj128EEEEELb0ELb1ELb1EEEvNS_9FwdParamsE,"a",@progbits
	.sectionflags	@""
	.align	4
.nv.constant0._ZN10layer_norm31ln_parallel_residual_fwd_kernelINS_13Kernel_traitsIf6__halfS2_S2_fjLj1536ELj1ELj4ELj1ELj16ENS_18Kernel_traits_baseILj1536EfS2_S2_S2_fjLj128EEEEELb0ELb1ELb1EEEvNS_9FwdParamsE:
	.zero		584


//--------------------- .nv.constant0._ZN10layer_norm31ln_parallel_residual_fwd_kernelINS_13Kernel_traitsIf6__halfS2_S2_fjLj1536ELj1ELj4ELj1ELj16ENS_18Kernel_traits_baseILj1536EfS2_S2_S2_fjLj128EEEEELb1ELb0ELb0EEEvNS_9FwdParamsE --------------------------
	.section	.nv.constant0._ZN10layer_norm31ln_parallel_residual_fwd_kernelINS_13Kernel_traitsIf6__halfS2_S2_fjLj1536ELj1ELj4ELj1ELj16ENS_18Kernel_traits_baseILj1536EfS2_S2_S2_fjLj128EEEEELb1ELb0ELb0EEEvNS_9FwdParamsE,"a",@progbits
	.sectionflags	@""
	.align	4
.nv.constant0._ZN10layer_norm31ln_parallel_residual_fwd_kernelINS_13Kernel_traitsIf6__halfS2_S2_fjLj1536ELj1ELj4ELj1ELj16ENS_18Kernel_traits_baseILj1536EfS2_S2_S2_fjLj128EEEEELb1ELb0ELb0EEEvNS_9FwdParamsE:
	.zero		584


//--------------------- .nv.constant0._ZN10layer_norm31ln_parallel_residual_fwd_kernelINS_13Kernel_traitsIf6__halfS2_S2_fjLj1536ELj1ELj4ELj1ELj16ENS_18Kernel_traits_baseILj1536EfS2_S2_S2_fjLj128EEEEELb1ELb0ELb1EEEvNS_9FwdParamsE --------------------------
	.section	.nv.constant0._ZN10layer_norm31ln_parallel_residual_fwd_kernelINS_13Kernel_traitsIf6__halfS2_S2_fjLj1536ELj1ELj4ELj1ELj16ENS_18Kernel_traits_baseILj1536EfS2_S2_S2_fjLj128EEEEELb1ELb0ELb1EEEvNS_9FwdParamsE,"a",@progbits
	.sectionflags	@""
	.align	4
.nv.constant0._ZN10layer_norm31ln_parallel_residual_fwd_kernelINS_13Kernel_traitsIf6__halfS2_S2_fjLj1536ELj1ELj4ELj1ELj16ENS_18Kernel_traits_baseILj1536EfS2_S2_S2_fjLj128EEEEELb1ELb0ELb1EEEvNS_9FwdParamsE:
	.zero		584


//--------------------- .nv.constant0._ZN10layer_norm31ln_parallel_residual_fwd_kernelINS_13Kernel_traitsIf6__halfS2_S2_fjLj1536ELj1ELj4ELj1ELj16ENS_18Kernel_traits_baseILj1536EfS2_S2_S2_fjLj128EEEEELb1ELb1ELb0EEEvNS_9FwdParamsE --------------------------
	.section	.nv.constant0._ZN10layer_norm31ln_parallel_residual_fwd_kernelINS_13Kernel_traitsIf6__halfS2_S2_fjLj1536ELj1ELj4ELj1ELj16ENS_18Kernel_traits_baseILj1536EfS2_S2_S2_fjLj128EEEEELb1ELb1ELb0EEEvNS_9FwdParamsE,"a",@progbits
	.sectionflags	@""
	.align	4
.nv.constant0._ZN10layer_norm31ln_parallel_residual_fwd_kernelINS_13Kernel_traitsIf6__halfS2_S2_fjLj1536ELj1ELj4ELj1ELj16ENS_18Kernel_traits_baseILj1536EfS2_S2_S2_fjLj128EEEEELb1ELb1ELb0EEEvNS_9FwdParamsE:
	.zero		584


//--------------------- .nv.constant0._ZN10layer_norm31ln_parallel_residual_fwd_kernelINS_13Kernel_traitsIf6__halfS2_S2_fjLj1536ELj1ELj4ELj1ELj16ENS_18Kernel_traits_baseILj1536EfS2_S2_S2_fjLj128EEEEELb1ELb1ELb1EEEvNS_9FwdParamsE --------------------------
	.section	.nv.constant0._ZN10layer_norm31ln_parallel_residual_fwd_kernelINS_13Kernel_traitsIf6__halfS2_S2_fjLj1536ELj1ELj4ELj1ELj16ENS_18Kernel_traits_baseILj1536EfS2_S2_S2_fjLj128EEEEELb1ELb1ELb1EEEvNS_9FwdParamsE,"a",@progbits
	.sectionflags	@""
	.align	4
.nv.constant0._ZN10layer_norm31ln_parallel_residual_fwd_kernelINS_13Kernel_traitsIf6__halfS2_S2_fjLj1536ELj1ELj4ELj1ELj16ENS_18Kernel_traits_baseILj1536EfS2_S2_S2_fjLj128EEEEELb1ELb1ELb1EEEvNS_9FwdParamsE:
	.zero		584


//--------------------- .nv.constant0._ZN10layer_norm31ln_parallel_residual_fwd_kernelINS_13Kernel_traitsI6__halfS2_fS2_fjLj1536ELj1ELj4ELj1ELj16ENS_18Kernel_traits_baseILj1536ES2_S2_fS2_fjLj128EEEEELb0ELb0ELb0EEEvNS_9FwdParamsE --------------------------
	.section	.nv.constant0._ZN10layer_norm31ln_parallel_residual_fwd_kernelINS_13Kernel_traitsI6__halfS2_fS2_fjLj1536ELj1ELj4ELj1ELj16ENS_18Kernel_traits_baseILj1536ES2_S2_fS2_fjLj128EEEEELb0ELb0ELb0EEEvNS_9FwdParamsE,"a",@progbits
	.sectionflags	@""
	.align	4
.nv.constant0._ZN10layer_norm31ln_parallel_residual_fwd_kernelINS_13Kernel_traitsI6__halfS2_fS2_fjLj1536ELj1ELj4ELj1ELj16ENS_18Kernel_traits_baseILj1536ES2_S2_fS2_fjLj128EEEEELb0ELb0ELb0EEEvNS_9FwdParamsE:
	.zero		584


//--------------------- .nv.constant0._ZN10layer_norm31ln_parallel_residual_fwd_kernelINS_13Kernel_traitsI6__halfS2_fS2_fjLj1536ELj1ELj4ELj1ELj16ENS_18Kernel_traits_baseILj1536ES2_S2_fS2_fjLj128EEEEELb0ELb0ELb1EEEvNS_9FwdParamsE --------------------------
	.section	.nv.constant0._ZN10layer_norm31ln_parallel_residual_fwd_kernelINS_13Kernel_traitsI6__halfS2_fS2_fjLj1536ELj1ELj4ELj1ELj16ENS_18Kernel_traits_baseILj1536ES2_S2_fS2_fjLj128EEEEELb0ELb0ELb1EEEvNS_9FwdParamsE,"a",@progbits
	.sectionflags	@""
	.align	4
.nv.constant0._ZN10layer_norm31ln_parallel_residual_fwd_kernelINS_13Kernel_traitsI6__halfS2_fS2_fjLj1536ELj1ELj4ELj1ELj16ENS_18Kernel_traits_baseILj1536ES2_S2_fS2_fjLj128EEEEELb0ELb0ELb1EEEvNS_9FwdParamsE:
	.zero		584


//--------------------- .nv.constant0._ZN10layer_norm31ln_parallel_residual_fwd_kernelINS_13Kernel_traitsI6__halfS2_fS2_fjLj1536ELj1ELj4ELj1ELj16ENS_18Kernel_traits_baseILj1536ES2_S2_fS2_fjLj128EEEEELb0ELb1ELb0EEEvNS_9FwdParamsE --------------------------
	.section	.nv.constant0._ZN10layer_norm31ln_parallel_residual_fwd_kernelINS_13Kernel_traitsI6__halfS2_fS2_fjLj1536ELj1ELj4ELj1ELj16ENS_18Kernel_traits_baseILj1536ES2_S2_fS2_fjLj128EEEEELb0ELb1ELb0EEEvNS_9FwdParamsE,"a",@progbits
	.sectionflags	@""
	.align	4
.nv.constant0._ZN10layer_norm31ln_parallel_residual_fwd_kernelINS_13Kernel_traitsI6__halfS2_fS2_fjLj1536ELj1ELj4ELj1ELj16ENS_18Kernel_traits_baseILj1536ES2_S2_fS2_fjLj128EEEEELb0ELb1ELb0EEEvNS_9FwdParamsE:
	.zero		584


//--------------------- .nv.constant0._ZN10layer_norm31ln_parallel_residual_fwd_kernelINS_13Kernel_traitsI6__halfS2_fS2_fjLj1536ELj1ELj4ELj1ELj16ENS_18Kernel_traits_baseILj1536ES2_S2_fS2_fjLj128EEEEELb0ELb1ELb1EEEvNS_9FwdParamsE --------------------------
	.section	.nv.constant0._ZN10layer_norm31ln_parallel_residual_fwd_kernelINS_13Kernel_traitsI6__halfS2_fS2_fjLj1536ELj1ELj4ELj1ELj16ENS_18Kernel_traits_baseILj1536ES2_S2_fS2_fjLj128EEEEELb0ELb1ELb1EEEvNS_9FwdParamsE,"a",@progbits
	.sectionflags	@""
	.align	4
.nv.constant0._ZN10layer_norm31ln_parallel_residual_fwd_kernelINS_13Kernel_traitsI6__halfS2_fS2_fjLj1536ELj1ELj4ELj1ELj16ENS_18Kernel_traits_baseILj1536ES2_S2_fS2_fjLj128EEEEELb0ELb1ELb1EEEvNS_9FwdParamsE:
	.zero		584


//--------------------- .nv.constant0._ZN10layer_norm31ln_parallel_residual_fwd_kernelINS_13Kernel_traitsI6__halfS2_fS2_fjLj1536ELj1ELj4ELj1ELj16ENS_18Kernel_traits_baseILj1536ES2_S2_fS2_fjLj128EEEEELb1ELb0ELb0EEEvNS_9FwdParamsE --------------------------
	.section	.nv.constant0._ZN10layer_norm31ln_parallel_residual_fwd_kernelINS_13Kernel_traitsI6__halfS2_fS2_fjLj1536ELj1ELj4ELj1ELj16ENS_18Kernel_traits_baseILj1536ES2_S2_fS2_fjLj128EEEEELb1ELb0ELb0EEEvNS_9FwdParamsE,"a",@progbits
	.sectionflags	@""
	.align	4
.nv.constant0._ZN10layer_norm31ln_parallel_residual_fwd_kernelINS_13Kernel_traitsI6__halfS2_fS2_fjLj1536ELj1ELj4ELj1ELj16ENS_18Kernel_traits_baseILj1536ES2_S2_fS2_fjLj128EEEEELb1ELb0ELb0EEEvNS_9FwdParamsE:
	.zero		584


//--------------------- .nv.constant0._ZN10layer_norm31ln_parallel_residual_fwd_kernelINS_13Kernel_traitsI6__halfS2_fS2_fjLj1536ELj1ELj4ELj1ELj16ENS_18Kernel_traits_baseILj1536ES2_S2_fS2_fjLj128EEEEELb1ELb0ELb1EEEvNS_9FwdParamsE --------------------------
	.section	.nv.constant0._ZN10layer_norm31ln_parallel_residual_fwd_kernelINS_13Kernel_traitsI6__halfS2_fS2_fjLj1536ELj1ELj4ELj1ELj16ENS_18Kernel_traits_baseILj1536ES2_S2_fS2_fjLj128EEEEELb1ELb0ELb1EEEvNS_9FwdParamsE,"a",@progbits
	.sectionflags	@""
	.align	4
.nv.constant0._ZN10layer_norm31ln_parallel_residual_fwd_kernelINS_13Kernel_traitsI6__halfS2_fS2_fjLj1536ELj1ELj4ELj1ELj16ENS_18Kernel_traits_baseILj1536ES2_S2_fS2_fjLj128EEEEELb1ELb0ELb1EEEvNS_9FwdParamsE:
	.zero		584


//--------------------- .nv.constant0._ZN10layer_norm31ln_parallel_residual_fwd_kernelINS_13Kernel_traitsI6__halfS2_fS2_fjLj1536ELj1ELj4ELj1ELj16ENS_18Kernel_traits_baseILj1536ES2_S2_fS2_fjLj128EEEEELb1ELb1ELb0EEEvNS_9FwdParamsE --------------------------
	.section	.nv.constant0._ZN10layer_norm31ln_parallel_residual_fwd_kernelINS_13Kernel_traitsI6__halfS2_fS2_fjLj1536ELj1ELj4ELj1ELj16ENS_18Kernel_traits_baseILj1536ES2_S2_fS2_fjLj128EEEEELb1ELb1ELb0EEEvNS_9FwdParamsE,"a",@progbits
	.sectionflags	@""
	.align	4
.nv.constant0._ZN10layer_norm31ln_parallel_residual_fwd_kernelINS_13Kernel_traitsI6__halfS2_fS2_fjLj1536ELj1ELj4ELj1ELj16ENS_18Kernel_traits_baseILj1536ES2_S2_fS2_fjLj128EEEEELb1ELb1ELb0EEEvNS_9FwdParamsE:
	.zero		584


//--------------------- .nv.constant0._ZN10layer_norm31ln_parallel_residual_fwd_kernelINS_13Kernel_traitsI6__halfS2_fS2_fjLj1536ELj1ELj4ELj1ELj16ENS_18Kernel_traits_baseILj1536ES2_S2_fS2_fjLj128EEEEELb1ELb1ELb1EEEvNS_9FwdParamsE --------------------------
	.section	.nv.constant0._ZN10layer_norm31ln_parallel_residual_fwd_kernelINS_13Kernel_traitsI6__halfS2_fS2_fjLj1536ELj1ELj4ELj1ELj16ENS_18Kernel_traits_baseILj1536ES2_S2_fS2_fjLj128EEEEELb1ELb1ELb1EEEvNS_9FwdParamsE,"a",@progbits
	.sectionflags	@""
	.align	4
.nv.constant0._ZN10layer_norm31ln_parallel_residual_fwd_kernelINS_13Kernel_traitsI6__halfS2_fS2_fjLj1536ELj1ELj4ELj1ELj16ENS_18Kernel_traits_baseILj1536ES2_S2_fS2_fjLj128EEEEELb1ELb1ELb1EEEvNS_9FwdParamsE:
	.zero		584


//--------------------- .nv.constant0._ZN10layer_norm31ln_parallel_residual_fwd_kernelINS_13Kernel_traitsIf6__halffS2_fjLj1536ELj1ELj4ELj1ELj16ENS_18Kernel_traits_baseILj1536EfS2_fS2_fjLj128EEEEELb0ELb0ELb0EEEvNS_9FwdParamsE --------------------------
	.section	.nv.constant0._ZN10layer_norm31ln_parallel_residual_fwd_kernelINS_13Kernel_traitsIf6__halffS2_fjLj1536ELj1ELj4ELj1ELj16ENS_18Kernel_traits_baseILj1536EfS2_fS2_fjLj128EEEEELb0ELb0ELb0EEEvNS_9FwdParamsE,"a",@progbits
	.sectionflags	@""
	.align	4
.nv.constant0._ZN10layer_norm31ln_parallel_residual_fwd_kernelINS_13Kernel_traitsIf6__halffS2_fjLj1536ELj1ELj4ELj1ELj16ENS_18Kernel_traits_baseILj1536EfS2_fS2_fjLj128EEEEELb0ELb0ELb0EEEvNS_9FwdParamsE:
	.zero		584


//--------------------- .nv.constant0._ZN10layer_norm31ln_parallel_residual_fwd_kernelINS_13Kernel_traitsIf6__halffS2_fjLj1536ELj1ELj4ELj1ELj16ENS_18Kernel_traits_baseILj1536EfS2_fS2_fjLj128EEEEELb0ELb0ELb1EEEvNS_9FwdParamsE --------------------------
	.section	.nv.constant0._ZN10layer_norm31ln_parallel_residual_fwd_kernelINS_13Kernel_traitsIf6__halffS2_fjLj1536ELj1ELj4ELj1ELj16ENS_18Kernel_traits_baseILj1536EfS2_fS2_fjLj128EEEEELb0ELb0ELb1EEEvNS_9FwdParamsE,"a",@progbits
	.sectionflags	@""
	.align	4
.nv.constant0._ZN10layer_norm31ln_parallel_residual_fwd_kernelINS_13Kernel_traitsIf6__halffS2_fjLj1536ELj1ELj4ELj1ELj16ENS_18Kernel_traits_baseILj1536EfS2_fS2_fjLj128EEEEELb0ELb0ELb1EEEvNS_9FwdParamsE:
	.zero		584


//--------------------- .nv.constant0._ZN10layer_norm31ln_parallel_residual_fwd_kernelINS_13Kernel_traitsIf6__halffS2_fjLj1536ELj1ELj4ELj1ELj16ENS_18Kernel_traits_baseILj1536EfS2_fS2_fjLj128EEEEELb0ELb1ELb0EEEvNS_9FwdParamsE --------------------------
	.section	.nv.constant0._ZN10layer_norm31ln_parallel_residual_fwd_kernelINS_13Kernel_traitsIf6__halffS2_fjLj1536ELj1ELj4ELj1ELj16ENS_18Kernel_traits_baseILj1536EfS2_fS2_fjLj128EEEEELb0ELb1ELb0EEEvNS_9FwdParamsE,"a",@progbits
	.sectionflags	@""
	.align	4
.nv.constant0._ZN10layer_norm31ln_parallel_residual_fwd_kernelINS_13Kernel_traitsIf6__halffS2_fjLj1536ELj1ELj4ELj1ELj16ENS_18Kernel_traits_baseILj1536EfS2_fS2_fjLj128EEEEELb0ELb1ELb0EEEvNS_9FwdParamsE:
	.zero		584


//--------------------- .nv.constant0._ZN10layer_norm31ln_parallel_residual_fwd_kernelINS_13Kernel_traitsIf6__halffS2_fjLj1536ELj1ELj4ELj1ELj16ENS_18Kernel_traits_baseILj1536EfS2_fS2_fjLj128EEEEELb0ELb1ELb1EEEvNS_9FwdParamsE --------------------------
	.section	.nv.constant0._ZN10layer_norm31ln_parallel_residual_fwd_kernelINS_13Kernel_traitsIf6__halffS2_fjLj1536ELj1ELj4ELj1ELj16ENS_18Kernel_traits_baseILj1536EfS2_fS2_fjLj128EEEEELb0ELb1ELb1EEEvNS_9FwdParamsE,"a",@progbits
	.sectionflags	@""
	.align	4
.nv.constant0._ZN10layer_norm31ln_parallel_residual_fwd_kernelINS_13Kernel_traitsIf6__halffS2_fjLj1536ELj1ELj4ELj1ELj16ENS_18Kernel_traits_baseILj1536EfS2_fS2_fjLj128EEEEELb0ELb1ELb1EEEvNS_9FwdParamsE:
	.zero		584


//--------------------- .nv.constant0._ZN10layer_norm31ln_parallel_residual_fwd_kernelINS_13Kernel_traitsIf6__halffS2_fjLj1536ELj1ELj4ELj1ELj16ENS_18Kernel_traits_baseILj1536EfS2_fS2_fjLj128EEEEELb1ELb0ELb0EEEvNS_9FwdParamsE --------------------------
	.section	.nv.constant0._ZN10layer_norm31ln_parallel_residual_fwd_kernelINS_13Kernel_traitsIf6__halffS2_fjLj1536ELj1ELj4ELj1ELj16ENS_18Kernel_traits_baseILj1536EfS2_fS2_fjLj128EEEEELb1ELb0ELb0EEEvNS_9FwdParamsE,"a",@progbits
	.sectionflags	@""
	.align	4
.nv.constant0._ZN10layer_norm31ln_parallel_residual_fwd_kernelINS_13Kernel_traitsIf6__halffS2_fjLj1536ELj1ELj4ELj1ELj16ENS_18Kernel_traits_baseILj1536EfS2_fS2_fjLj128EEEEELb1ELb0ELb0EEEvNS_9FwdParamsE:
	.zero		584


//--------------------- .nv.constant0._ZN10layer_norm31ln_parallel_residual_fwd_kernelINS_13Kernel_traitsIf6__halffS2_fjLj1536ELj1ELj4ELj1ELj16ENS_18Kernel_traits_baseILj1536EfS2_fS2_fjLj128EEEEELb1ELb0ELb1EEEvNS_9FwdParamsE --------------------------
	.section	.nv.constant0._ZN10layer_norm31ln_parallel_residual_fwd_kernelINS_13Kernel_traitsIf6__halffS2_fjLj1536ELj1ELj4ELj1ELj16ENS_18Kernel_traits_baseILj1536EfS2_fS2_fjLj128EEEEELb1ELb0ELb1EEEvNS_9FwdParamsE,"a",@progbits
	.sectionflags	@""
	.align	4
.nv.constant0._ZN10layer_norm31ln_parallel_residual_fwd_kernelINS_13Kernel_traitsIf6__halffS2_fjLj1536ELj1ELj4ELj1ELj16ENS_18Kernel_traits_baseILj1536EfS2_fS2_fjLj128EEEEELb1ELb0ELb1EEEvNS_9FwdParamsE:
	.zero		584


//--------------------- .nv.constant0._ZN10layer_norm31ln_parallel_residual_fwd_kernelINS_13Kernel_traitsIf6__halffS2_fjLj1536ELj1ELj4ELj1ELj16ENS_18Kernel_traits_baseILj1536EfS2_fS2_fjLj128EEEEELb1ELb1ELb0EEEvNS_9FwdParamsE --------------------------
	.section	.nv.constant0._ZN10layer_norm31ln_parallel_residual_fwd_kernelINS_13Kernel_traitsIf6__halffS2_fjLj1536ELj1ELj4ELj1ELj16ENS_18Kernel_traits_baseILj1536EfS2_fS2_fjLj128EEEEELb1ELb1ELb0EEEvNS_9FwdParamsE,"a",@progbits
	.sectionflags	@""
	.align	4
.nv.constant0._ZN10layer_norm31ln_parallel_residual_fwd_kernelINS_13Kernel_traitsIf6__halffS2_fjLj1536ELj1ELj4ELj1ELj16ENS_18Kernel_traits_baseILj1536EfS2_fS2_fjLj128EEEEELb1ELb1ELb0EEEvNS_9FwdParamsE:
	.zero		584


//--------------------- .nv.constant0._ZN10layer_norm31ln_parallel_residual_fwd_kernelINS_13Kernel_traitsIf6__halffS2_fjLj1536ELj1ELj4ELj1ELj16ENS_18Kernel_traits_baseILj1536EfS2_fS2_fjLj128EEEEELb1ELb1ELb1EEEvNS_9FwdParamsE --------------------------
	.section	.nv.constant0._ZN10layer_norm31ln_parallel_residual_fwd_kernelINS_13Kernel_traitsIf6__halffS2_fjLj1536ELj1ELj4ELj1ELj16ENS_18Kernel_traits_baseILj1536EfS2_fS2_fjLj128EEEEELb1ELb1ELb1EEEvNS_9FwdParamsE,"a",@progbits
	.sectionflags	@""
	.align	4
.nv.constant0._ZN10layer_norm31ln_parallel_residual_fwd_kernelINS_13Kernel_traitsIf6__halffS2_fjLj1536ELj1ELj4ELj1ELj16ENS_18Kernel_traits_baseILj1536EfS2_fS2_fjLj128EEEEELb1ELb1ELb1EEEvNS_9FwdParamsE:
	.zero		584


//--------------------- .nv.constant0._ZN10layer_norm31ln_parallel_residual_fwd_kernelINS_13Kernel_traitsI6__halfffffjLj1536ELj1ELj4ELj1ELj16ENS_18Kernel_traits_baseILj1536ES2_ffffjLj128EEEEELb0ELb0ELb0EEEvNS_9FwdParamsE --------------------------
	.section	.nv.constant0._ZN10layer_norm31ln_parallel_residual_fwd_kernelINS_13Kernel_traitsI6__halfffffjLj1536ELj1ELj4ELj1ELj16ENS_18Kernel_traits_baseILj1536ES2_ffffjLj128EEEEELb0ELb0ELb0EEEvNS_9FwdParamsE,"a",@progbits
	.sectionflags	@""
	.align	4
.nv.constant0._ZN10layer_norm31ln_parallel_residual_fwd_kernelINS_13Kernel_traitsI6__halfffffjLj1536ELj1ELj4ELj1ELj16ENS_18Kernel_traits_baseILj1536ES2_ffffjLj128EEEEELb0ELb0ELb0EEEvNS_9FwdParamsE:
	.zero		584


//--------------------- .nv.constant0._ZN10layer_norm31ln_parallel_residual_fwd_kernelINS_13Kernel_traitsI6__halfffffjLj1536ELj1ELj4ELj1ELj16ENS_18Kernel_traits_baseILj1536ES2_ffffjLj128EEEEELb0ELb0ELb1EEEvNS_9FwdParamsE --------------------------
	.section	.nv.constant0._ZN10layer_norm31ln_parallel_residual_fwd_kernelINS_13Kernel_traitsI6__halfffffjLj1536ELj1ELj4ELj1ELj16ENS_18Kernel_traits_baseILj1536ES2_ffffjLj128EEEEELb0ELb0ELb1EEEvNS_9FwdParamsE,"a",@progbits
	.sectionflags	@""
	.align	4
.nv.constant0._ZN10layer_norm31ln_parallel_residual_fwd_kernelINS_13Kernel_traitsI6__halfffffjLj1536ELj1ELj4ELj1ELj16ENS_18Kernel_traits_baseILj1536ES2_ffffjLj128EEEEELb0ELb0ELb1EEEvNS_9FwdParamsE:
	.zero		584


//--------------------- .nv.constant0._ZN10layer_norm31ln_parallel_residual_fwd_kernelINS_13Kernel_traitsI6__halfffffjLj1536ELj1ELj4ELj1ELj16ENS_18Kernel_traits_baseILj1536ES2_ffffjLj128EEEEELb0ELb1ELb0EEEvNS_9FwdParamsE --------------------------
	.section	.nv.constant0._ZN10layer_norm31ln_parallel_residual_fwd_kernelINS_13Kernel_traitsI6__halfffffjLj1536ELj1ELj4ELj1ELj16ENS_18Kernel_traits_baseILj1536ES2_ffffjLj128EEEEELb0ELb1ELb0EEEvNS_9FwdParamsE,"a",@progbits
	.sectionflags	@""
	.align	4
.nv.constant0._ZN10layer_norm31ln_parallel_residual_fwd_kernelINS_13Kernel_traitsI6__halfffffjLj1536ELj1ELj4ELj1ELj16ENS_18Kernel_traits_baseILj1536ES2_ffffjLj128EEEEELb0ELb1ELb0EEEvNS_9FwdParamsE:
	.zero		584


//--------------------- .nv.constant0._ZN10layer_norm31ln_parallel_residual_fwd_kernelINS_13Kernel_traitsI6__halfffffjLj1536ELj1ELj4ELj1ELj16ENS_18Kernel_traits_baseILj1536ES2_ffffjLj128EEEEELb0ELb1ELb1EEEvNS_9FwdParamsE --------------------------
	.section	.nv.constant0._ZN10layer_norm31ln_parallel_residual_fwd_kernelINS_13Kernel_traitsI6__halfffffjLj1536ELj1ELj4ELj1ELj16ENS_18Kernel_traits_baseILj1536ES2_ffffjLj128EEEEELb0ELb1ELb1EEEvNS_9FwdParamsE,"a",@progbits
	.sectionflags	@""
	.align	4
.nv.constant0._ZN10layer_norm31ln_parallel_residual_fwd_kernelINS_13Kernel_traitsI6__halfffffjLj1536ELj1ELj4ELj1ELj16ENS_18Kernel_traits_baseILj1536ES2_ffffjLj128EEEEELb0ELb1ELb1EEEvNS_9FwdParamsE:
	.zero		584


//--------------------- .nv.constant0._ZN10layer_norm31ln_parallel_residual_fwd_kernelINS_13Kernel_traitsI6__halfffffjLj1536ELj1ELj4ELj1ELj16ENS_18Kernel_traits_baseILj1536ES2_ffffjLj128EEEEELb1ELb0ELb0EEEvNS_9FwdParamsE --------------------------
	.section	.nv.constant0._ZN10layer_norm31ln_parallel_residual_fwd_kernelINS_13Kernel_traitsI6__halfffffjLj1536ELj1ELj4ELj1ELj16ENS_18Kernel_traits_baseILj1536ES2_ffffjLj128EEEEELb1ELb0ELb0EEEvNS_9FwdParamsE,"a",@progbits
	.sectionflags	@""
	.align	4
.nv.constant0._ZN10layer_norm31ln_parallel_residual_fwd_kernelINS_13Kernel_traitsI6__halfffffjLj1536ELj1ELj4ELj1ELj16ENS_18Kernel_traits_baseILj1536ES2_ffffjLj128EEEEELb1ELb0ELb0EEEvNS_9FwdParamsE:
	.zero		584


//--------------------- .nv.constant0._ZN10layer_norm31ln_parallel_residual_fwd_kernelINS_13Kernel_traitsI6__halfffffjLj1536ELj1ELj4ELj1ELj16ENS_18Kernel_traits_baseILj1536ES2_ffffjLj128EEEEELb1ELb0ELb1EEEvNS_9FwdParamsE --------------------------
	.section	.nv.constant0._ZN10layer_norm31ln_parallel_residual_fwd_kernelINS_13Kernel_traitsI6__halfffffjLj1536ELj1ELj4ELj1ELj16ENS_18Kernel_traits_baseILj1536ES2_ffffjLj128EEEEELb1ELb0ELb1EEEvNS_9FwdParamsE,"a",@progbits
	.sectionflags	@""
	.align	4
.nv.constant0._ZN10layer_norm31ln_parallel_residual_fwd_kernelINS_13Kernel_traitsI6__halfffffjLj1536ELj1ELj4ELj1ELj16ENS_18Kernel_traits_baseILj1536ES2_ffffjLj128EEEEELb1ELb0ELb1EEEvNS_9FwdParamsE:
	.zero		584


//--------------------- .nv.constant0._ZN10layer_norm31ln_parallel_residual_fwd_kernelINS_13Kernel_traitsI6__halfffffjLj1536ELj1ELj4ELj1ELj16ENS_18Kernel_traits_baseILj1536ES2_ffffjLj128EEEEELb1ELb1ELb0EEEvNS_9FwdParamsE --------------------------
	.section	.nv.constant0._ZN10layer_norm31ln_parallel_residual_fwd_kernelINS_13Kernel_traitsI6__halfffffjLj1536ELj1ELj4ELj1ELj16ENS_18Kernel_traits_baseILj1536ES2_ffffjLj128EEEEELb1ELb1ELb0EEEvNS_9FwdParamsE,"a",@progbits
	.sectionflags	@""
	.align	4
.nv.constant0._ZN10layer_norm31ln_parallel_residual_fwd_kernelINS_13Kernel_traitsI6__halfffffjLj1536ELj1ELj4ELj1ELj16ENS_18Kernel_traits_baseILj1536ES2_ffffjLj128EEEEELb1ELb1ELb0EEEvNS_9FwdParamsE:
	.zero		584


//--------------------- .nv.constant0._ZN10layer_norm31ln_parallel_residual_fwd_kernelINS_13Kernel_traitsI6__halfffffjLj1536ELj1ELj4ELj1ELj16ENS_18Kernel_traits_baseILj1536ES2_ffffjLj128EEEEELb1ELb1ELb1EEEvNS_9FwdParamsE --------------------------
	.section	.nv.constant0._ZN10layer_norm31ln_parallel_residual_fwd_kernelINS_13Kernel_traitsI6__halfffffjLj1536ELj1ELj4ELj1ELj16ENS_18Kernel_traits_baseILj1536ES2_ffffjLj128EEEEELb1ELb1ELb1EEEvNS_9FwdParamsE,"a",@progbits
	.sectionflags	@""
	.align	4
.nv.constant0._ZN10layer_norm31ln_parallel_residual_fwd_kernelINS_13Kernel_traitsI6__halfffffjLj1536ELj1ELj4ELj1ELj16ENS_18Kernel_traits_baseILj1536ES2_ffffjLj128EEEEELb1ELb1ELb1EEEvNS_9FwdParamsE:
	.zero		584


//--------------------- .nv.constant0._ZN10layer_norm31ln_parallel_residual_fwd_kernelINS_13Kernel_traitsIfffffjLj1536ELj1ELj4ELj1ELj16ENS_18Kernel_traits_baseILj1536EfffffjLj128EEEEELb0ELb0ELb0EEEvNS_9FwdParamsE --------------------------
	.section	.nv.constant0._ZN10layer_norm31ln_parallel_residual_fwd_kernelINS_13Kernel_traitsIfffffjLj1536ELj1ELj4ELj1ELj16ENS_18Kernel_traits_baseILj1536EfffffjLj128EEEEELb0ELb0ELb0EEEvNS_9FwdParamsE,"a",@progbits
	.sectionflags	@""
	.align	4
.nv.constant0._ZN10layer_norm31ln_parallel_residual_fwd_kernelINS_13Kernel_traitsIfffffjLj1536ELj1ELj4ELj1ELj16ENS_18Kernel_traits_baseILj1536EfffffjLj128EEEEELb0ELb0ELb0EEEvNS_9FwdParamsE:
	.zero		584


//--------------------- .nv.constant0._ZN10layer_norm31ln_parallel_residual_fwd_kernelINS_13Kernel_traitsIfffffjLj1536ELj1ELj4ELj1ELj16ENS_18Kernel_traits_baseILj1536EfffffjLj128EEEEELb0ELb0ELb1EEEvNS_9FwdParamsE --------------------------
	.section	.nv.constant0._ZN10layer_norm31ln_parallel_residual_fwd_kernelINS_13Kernel_traitsIfffffjLj1536ELj1ELj4ELj1ELj16ENS_18Kernel_traits_baseILj1536EfffffjLj128EEEEELb0ELb0ELb1EEEvNS_9FwdParamsE,"a",@progbits
	.sectionflags	@""
	.align	4
.nv.constant0._ZN10layer_norm31ln_parallel_residual_fwd_kernelINS_13Kernel_traitsIfffffjLj1536ELj1ELj4ELj1ELj16ENS_18Kernel_traits_baseILj1536EfffffjLj128EEEEELb0ELb0ELb1EEEvNS_9FwdParamsE:
	.zero		584


//--------------------- .nv.constant0._ZN10layer_norm31ln_parallel_residual_fwd_kernelINS_13Kernel_traitsIfffffjLj1536ELj1ELj4ELj1ELj16ENS_18Kernel_traits_baseILj1536EfffffjLj128EEEEELb0ELb1ELb0EEEvNS_9FwdParamsE --------------------------
	.section	.nv.constant0._ZN10layer_norm31ln_parallel_residual_fwd_kernelINS_13Kernel_traitsIfffffjLj1536ELj1ELj4ELj1ELj16ENS_18Kernel_traits_baseILj1536EfffffjLj128EEEEELb0ELb1ELb0EEEvNS_9FwdParamsE,"a",@progbits
	.sectionflags	@""
	.align	4
.nv.constant0._ZN10layer_norm31ln_parallel_residual_fwd_kernelINS_13Kernel_traitsIfffffjLj1536ELj1ELj4ELj1ELj16ENS_18Kernel_traits_baseILj1536EfffffjLj128EEEEELb0ELb1ELb0EEEvNS_9FwdParamsE:
	.zero		584


//--------------------- .nv.constant0._ZN10layer_norm31ln_parallel_residual_fwd_kernelINS_13Kernel_traitsIfffffjLj1536ELj1ELj4ELj1ELj16ENS_18Kernel_traits_baseILj1536EfffffjLj128EEEEELb0ELb1ELb1EEEvNS_9FwdParamsE --------------------------
	.section	.nv.constant0._ZN10layer_norm31ln_parallel_residual_fwd_kernelINS_13Kernel_traitsIfffffjLj1536ELj1ELj4ELj1ELj16ENS_18Kernel_traits_baseILj1536EfffffjLj128EEEEELb0ELb1ELb1EEEvNS_9FwdParamsE,"a",@progbits
	.sectionflags	@""
	.align	4
.nv.constant0._ZN10layer_norm31ln_parallel_residual_fwd_kernelINS_13Kernel_traitsIfffffjLj1536ELj1ELj4ELj1ELj16ENS_18Kernel_traits_baseILj1536EfffffjLj128EEEEELb0ELb1ELb1EEEvNS_9FwdParamsE:
	.zero		584


//--------------------- .nv.constant0._ZN10layer_norm31ln_parallel_residual_fwd_kernelINS_13Kernel_traitsIfffffjLj1536ELj1ELj4ELj1ELj16ENS_18Kernel_traits_baseILj1536EfffffjLj128EEEEELb1ELb0ELb0EEEvNS_9FwdParamsE --------------------------
	.section	.nv.constant0._ZN10layer_norm31ln_parallel_residual_fwd_kernelINS_13Kernel_traitsIfffffjLj1536ELj1ELj4ELj1ELj16ENS_18Kernel_traits_baseILj1536EfffffjLj128EEEEELb1ELb0ELb0EEEvNS_9FwdParamsE,"a",@progbits
	.sectionflags	@""
	.align	4
.nv.constant0._ZN10layer_norm31ln_parallel_residual_fwd_kernelINS_13Kernel_traitsIfffffjLj1536ELj1ELj4ELj1ELj16ENS_18Kernel_traits_baseILj1536EfffffjLj128EEEEELb1ELb0ELb0EEEvNS_9FwdParamsE:
	.zero		584


//--------------------- .nv.constant0._ZN10layer_norm31ln_parallel_residual_fwd_kernelINS_13Kernel_traitsIfffffjLj1536ELj1ELj4ELj1ELj16ENS_18Kernel_traits_baseILj1536EfffffjLj128EEEEELb1ELb0ELb1EEEvNS_9FwdParamsE --------------------------
	.section	.nv.constant0._ZN10layer_norm31ln_parallel_residual_fwd_kernelINS_13Kernel_traitsIfffffjLj1536ELj1ELj4ELj1ELj16ENS_18Kernel_traits_baseILj1536EfffffjLj128EEEEELb1ELb0ELb1EEEvNS_9FwdParamsE,"a",@progbits
	.sectionflags	@""
	.align	4
.nv.constant0._ZN10layer_norm31ln_parallel_residual_fwd_kernelINS_13Kernel_traitsIfffffjLj1536ELj1ELj4ELj1ELj16ENS_18Kernel_traits_baseILj1536EfffffjLj128EEEEELb1ELb0ELb1EEEvNS_9FwdParamsE:
	.zero		584


//--------------------- .nv.constant0._ZN10layer_norm31ln_parallel_residual_fwd_kernelINS_13Kernel_traitsIfffffjLj1536ELj1ELj4ELj1ELj16ENS_18Kernel_traits_baseILj1536EfffffjLj128EEEEELb1ELb1ELb0EEEvNS_9FwdParamsE --------------------------
	.section	.nv.constant0._ZN10layer_norm31ln_parallel_residual_fwd_kernelINS_13Kernel_traitsIfffffjLj1536ELj1ELj4ELj1ELj16ENS_18Kernel_traits_baseILj1536EfffffjLj128EEEEELb1ELb1ELb0EEEvNS_9FwdParamsE,"a",@progbits
	.sectionflags	@""
	.align	4
.nv.constant0._ZN10layer_norm31ln_parallel_residual_fwd_kernelINS_13Kernel_traitsIfffffjLj1536ELj1ELj4ELj1ELj16ENS_18Kernel_traits_baseILj1536EfffffjLj128EEEEELb1ELb1ELb0EEEvNS_9FwdParamsE:
	.zero		584


//--------------------- .nv.constant0._ZN10layer_norm31ln_parallel_residual_fwd_kernelINS_13Kernel_traitsIfffffjLj1536ELj1ELj4ELj1ELj16ENS_18Kernel_traits_baseILj1536EfffffjLj128EEEEELb1ELb1ELb1EEEvNS_9FwdParamsE --------------------------
	.section	.nv.constant0._ZN10layer_norm31ln_parallel_residual_fwd_kernelINS_13Kernel_traitsIfffffjLj1536ELj1ELj4ELj1ELj16ENS_18Kernel_traits_baseILj1536EfffffjLj128EEEEELb1ELb1ELb1EEEvNS_9FwdParamsE,"a",@progbits
	.sectionflags	@""
	.align	4
.nv.constant0._ZN10layer_norm31ln_parallel_residual_fwd_kernelINS_13Kernel_traitsIfffffjLj1536ELj1ELj4ELj1ELj16ENS_18Kernel_traits_baseILj1536EfffffjLj128EEEEELb1ELb1ELb1EEEvNS_9FwdParamsE:
	.zero		584


//--------------------- .text._ZN10layer_norm31ln_parallel_residual_fwd_kernelINS_13Kernel_traitsI13__nv_bfloat16S2_S2_S2_fjLj1536ELj1ELj4ELj1ELj16ENS_18Kernel_traits_baseILj1536ES2_S2_S2_S2_fjLj128EEEEELb0ELb0ELb0EEEvNS_9FwdParamsE --------------------------
	.section	.text._ZN10layer_norm31ln_parallel_residual_fwd_kernelINS_13Kernel_traitsI13__nv_bfloat16S2_S2_S2_fjLj1536ELj1ELj4ELj1ELj16ENS_18Kernel_traits_baseILj1536ES2_S2_S2_S2_fjLj128EEEEELb0ELb0ELb0EEEvNS_9FwdParamsE,"ax",@progbits
	.sectioninfo	@"SHI_REGISTERS=255"
	.align	128
        .global         _ZN10layer_norm31ln_parallel_residual_fwd_kernelINS_13Kernel_traitsI13__nv_bfloat16S2_S2_S2_fjLj1536ELj1ELj4ELj1ELj16ENS_18Kernel_traits_baseILj1536ES2_S2_S2_S2_fjLj128EEEEELb0ELb0ELb0EEEvNS_9FwdParamsE
        .type           _ZN10layer_norm31ln_parallel_residual_fwd_kernelINS_13Kernel_traitsI13__nv_bfloat16S2_S2_S2_fjLj1536ELj1ELj4ELj1ELj16ENS_18Kernel_traits_baseILj1536ES2_S2_S2_S2_fjLj128EEEEELb0ELb0ELb0EEEvNS_9FwdParamsE,@function
        .size           _ZN10layer_norm31ln_parallel_residual_fwd_kernelINS_13Kernel_traitsI13__nv_bfloat16S2_S2_S2_fjLj1536ELj1ELj4ELj1ELj16ENS_18Kernel_traits_baseILj1536ES2_S2_S2_S2_fjLj128EEEEELb0ELb0ELb0EEEvNS_9FwdParamsE,(.L_x_39444 - _ZN10layer_norm31ln_parallel_residual_fwd_kernelINS_13Kernel_traitsI13__nv_bfloat16S2_S2_S2_fjLj1536ELj1ELj4ELj1ELj16ENS_18Kernel_traits_baseILj1536ES2_S2_S2_S2_fjLj128EEEEELb0ELb0ELb0EEEvNS_9FwdParamsE)
        .other          _ZN10layer_norm31ln_parallel_residual_fwd_kernelINS_13Kernel_traitsI13__nv_bfloat16S2_S2_S2_fjLj1536ELj1ELj4ELj1ELj16ENS_18Kernel_traits_baseILj1536ES2_S2_S2_S2_fjLj128EEEEELb0ELb0ELb0EEEvNS_9FwdParamsE,@"STO_CUDA_ENTRY STV_DEFAULT"
_ZN10layer_norm31ln_parallel_residual_fwd_kernelINS_13Kernel_traitsI13__nv_bfloat16S2_S2_S2_fjLj1536ELj1ELj4ELj1ELj16ENS_18Kernel_traits_baseILj1536ES2_S2_S2_S2_fjLj128EEEEELb0ELb0ELb0EEEvNS_9FwdParamsE:
.text._ZN10layer_norm31ln_parallel_residual_fwd_kernelINS_13Kernel_traitsI13__nv_bfloat16S2_S2_S2_fjLj1536ELj1ELj4ELj1ELj16ENS_18Kernel_traits_baseILj1536ES2_S2_S2_S2_fjLj128EEEEELb0ELb0ELb0EEEvNS_9FwdParamsE:
[----:B------:R-:W-:Y:S02]  /*0000*/  IMAD.MOV.U32 R1, RZ, RZ, c[0x0][0x28] ;  /* 0x00000a00ff017624 */ /* 0x000fe400078e00ff */
[----:B------:R-:W0:Y:S01]  /*0010*/  S2R R87, SR_TID.X ;  /* 0x0000000000577919 */ /* 0x000e220000002100 */
[----:B------:R-:W-:Y:S01]  /*0020*/  IMAD.MOV.U32 R0, RZ, RZ, c[0x0][0x168] ;  /* 0x00005a00ff007624 */ /* 0x000fe200078e00ff */
[----:B------:R-:W-:Y:S01]  /*0030*/  LOP3.LUT R84, R84, 0xffffffdf, RZ, 0xc0, !PT ;  /* 0xffffffdf54547812 */ /* 0x000fe200078ec0ff */
[----:B------:R-:W-:Y:S01]  /*0040*/  ULDC.64 UR4, c[0x0][0x118] ;  /* 0x0000460000047ab9 */ /* 0x000fe20000000a00 */
[----:B------:R-:W1:Y:S01]  /*0050*/  S2R R78, SR_CTAID.X ;  /* 0x00000000004e7919 */ /* 0x000e620000002500 */
[----:B------:R-:W-:Y:S01]  /*0060*/  BSSY B0, `(.L_x_0) ;  /* 0x0000028000007945 */ /* 0x000fe20003800000 */
[----:B------:R-:W-:Y:S02]  /*0070*/  SHF.R.S32.HI R0, RZ, 0x1f, R0 ;  /* 0x0000001fff007819 */ /* 0x000fe40000011400 */
[----:B------:R-:W-:Y:S02]  /*0080*/  IADD3 R1, R1, -0x58, RZ ;  /* 0xffffffa801017810 */ /* 0x000fe40007ffe0ff */
[----:B------:R-:W-:-:S02]  /*0090*/  LEA.HI R0, R0, c[0x0][0x168], RZ, 0x3 ;  /* 0x00005a0000007a11 */ /* 0x000fc400078f18ff */
[C---:B0-----:R-:W-:Y:S02]  /*00a0*/  LOP3.LUT R85, R87.reuse, 0x1f, RZ, 0xc, !PT ;  /* 0x0000001f57557812 */ /* 0x041fe400078e0cff */
[----:B------:R-:W-:Y:S02]  /*00b0*/  LOP3.LUT R64, R87, 0x1f, RZ, 0xc0, !PT ;  /* 0x0000001f57407812 */ /* 0x000fe400078ec0ff */
[----:B------:R-:W-:-:S04]  /*00c0*/  LEA.HI.SX32 R85, R0, R85, 0x1d ;  /* 0x0000005500557211 */ /* 0x000fc800078feaff */
[C---:B------:R-:W-:Y:S02]  /*00d0*/  ISETP.GE.U32.AND P6, PT, R85.reuse, 0x40, PT ;  /* 0x000000405500780c */ /* 0x040fe40003fc6070 */
[C---:B------:R-:W-:Y:S02]  /*00e0*/  ISETP.GE.U32.AND P5, PT, R85.reuse, 0x60, PT ;  /* 0x000000605500780c */ /* 0x040fe40003fa6070 */
[C---:B------:R-:W-:Y:S02]  /*00f0*/  LOP3.LUT P2, RZ, R85.reuse, 0xffffffe0, RZ, 0xc0, !PT ;  /* 0xffffffe055ff7812 */ /* 0x040fe4000784c0ff */
[----:B------:R-:W-:-:S07]  /*0100*/  ISETP.GE.U32.AND P4, PT, R85, 0x80, PT ;  /* 0x000000805500780c */ /* 0x000fce0003f86070 */
[----:B------:R-:W-:-:S04]  /*0110*/  @P6 LOP3.LUT R84, R84, 0x20, RZ, 0xfc, !PT ;  /* 0x0000002054546812 */ /* 0x000fc800078efcff */
[----:B------:R-:W-:-:S04]  /*0120*/  LOP3.LUT R84, R84, 0xffffffef, RZ, 0xc0, !PT ;  /* 0xffffffef54547812 */ /* 0x000fc800078ec0ff */
[----:B------:R-:W-:-:S04]  /*0130*/  @P5 LOP3.LUT R84, R84, 0x10, RZ, 0xfc, !PT ;  /* 0x0000001054545812 */ /* 0x000fc800078efcff */
[----:B------:R-:W-:-:S04]  /*0140*/  LOP3.LUT R84, R84, 0xfffffff7, RZ, 0xc0, !PT ;  /* 0xfffffff754547812 */ /* 0x000fc800078ec0ff */
[----:B------:R-:W-:Y:S01]  /*0150*/  @P4 LOP3.LUT R84, R84, 0x8, RZ, 0xfc, !PT ;  /* 0x0000000854544812 */ /* 0x000fe200078efcff */
[----:B------:R-:W-:Y:S05]  /*0160*/  @!P2 BRA `(.L_x_1) ;  /* 0x000001700000a947 */ /* 0x000fea0003800000 */
[----:B-1----:R-:W-:Y:S01]  /*0170*/  ISETP.NE.U32.AND P0, PT, RZ, c[0x0][0x218], PT ;  /* 0x00008600ff007a0c */ /* 0x002fe20003f05070 */
[C---:B------:R-:W-:Y:S01]  /*0180*/  IMAD.SHL.U32 R56, R64.reuse, 0x10, RZ ;  /* 0x0000001040387824 */ /* 0x040fe200078e00ff */
[----:B------:R-:W-:Y:S02]  /*0190*/  ISETP.NE.U32.AND P1, PT, RZ, c[0x0][0x220], PT ;  /* 0x00008800ff007a0c */ /* 0x000fe40003f25070 */
[----:B------:R-:W-:Y:S02]  /*01a0*/  ISETP.NE.AND.EX P0, PT, RZ, c[0x0][0x21c], PT, P0 ;  /* 0x00008700ff007a0c */ /* 0x000fe40003f05300 */
[----:B------:R-:W-:Y:S02]  /*01b0*/  ISETP.NE.AND.EX P1, PT, RZ, c[0x0][0x224], PT, P1 ;  /* 0x00008900ff007a0c */ /* 0x000fe40003f25310 */
[----:B------:R-:W-:-:S09]  /*01c0*/  SHF.L.U64.HI R0, R64, 0x4, RZ ;  /* 0x0000000440007819 */ /* 0x000fd200000102ff */
[----:B------:R-:W-:-:S04]  /*01d0*/  @P0 LEA R234, P3, R64, c[0x0][0x218], 0x4 ;  /* 0x0000860040ea0a11 */ /* 0x000fc800078620ff */
[----:B------:R-:W-:Y:S02]  /*01e0*/  @P0 LEA.HI.X R235, R64, c[0x0][0x21c], RZ, 0x4, P3 ;  /* 0x0000870040eb0a11 */ /* 0x000fe400018f24ff */
[----:B------:R-:W-:Y:S01]  /*01f0*/  @P1 IADD3 R54, P3, R56, c[0x0][0x220], RZ ;  /* 0x0000880038361a10 */ /* 0x000fe20007f7e0ff */
[----:B------:R-:W-:-:S03]  /*0200*/  IMAD.MOV.U32 R73, RZ, RZ, 0x10 ;  /* 0x00000010ff497424 */ /* 0x000fc600078e00ff */
[----:B------:R-:W-:Y:S01]  /*0210*/  @P1 IADD3.X R55, R0, c[0x0][0x224], RZ, P3, !PT ;  /* 0x0000890000371a10 */ /* 0x000fe20001ffe4ff */
[----:B------:R-:W5:Y:S01]  /*0220*/  @P0 LDG.E.128 R232, [R234.64] ;  /* 0x00000004eae80981 */ /* 0x000f62000c1e1d00 */
[----:B------:R-:W-:Y:S01]  /*0230*/  IADD3 R56, P3, R56, c[0x0][0x1b8], RZ ;  /* 0x00006e0038387a10 */ /* 0x000fe20007f7e0ff */
[----:B------:R-:W-:-:S03]  /*0240*/  IMAD.WIDE.U32 R72, R64, R73, c[0x0][0x1b0] ;  /* 0x00006c0040487625 */ /* 0x000fc600078e0049 */
[----:B------:R-:W-:Y:S01]  /*0250*/  IADD3.X R57, R0, c[0x0][0x1bc], RZ, P3, !PT ;  /* 0x00006f0000397a10 */ /* 0x000fe20001ffe4ff */
[----:B------:R-:W5:Y:S04]  /*0260*/  @P1 LDG.E.128 R52, [R54.64] ;  /* 0x0000000436341981 */ /* 0x000f68000c1e1d00 */
[----:B------:R-:W5:Y:S04]  /*0270*/  LDG.E.128 R72, [R72.64] ;  /* 0x0000000448487981 */ /* 0x000f68000c1e1d00 */
[----:B------:R-:W5:Y:S01]  /*0280*/  LDG.E.128 R56, [R56.64] ;  /* 0x0000000438387981 */ /* 0x000f62000c1e1d00 */
[----:B------:R-:W-:Y:S01]  /*0290*/  LOP3.LUT R64, R64, 0x20, RZ, 0xfc, !PT ;  /* 0x0000002040407812 */ /* 0x000fe200078efcff */
[----:B------:R-:W-:Y:S01]  /*02a0*/  @!P0 CS2R R232, SRZ ;  /* 0x0000000000e88805 */ /* 0x000fe2000001ff00 */
[----:B------:R-:W-:Y:S01]  /*02b0*/  @!P0 CS2R R234, SRZ ;  /* 0x0000000000ea8805 */ /* 0x000fe2000001ff00 */
[----:B------:R-:W-:Y:S01]  /*02c0*/  @!P1 CS2R R52, SRZ ;  /* 0x0000000000349805 */ /* 0x000fe2000001ff00 */
[----:B------:R-:W-:-:S02]  /*02d0*/  @!P1 CS2R R54, SRZ ;  /* 0x0000000000369805 */ /* 0x000fc4000001ff00 */
.L_x_1:
[----:B-1----:R-:W-:Y:S05]  /*02e0*/  BSYNC B0 ;  /* 0x0000000000007941 */ /* 0x002fea0003800000 */
.L_x_0:
[----:B------:R-:W-:Y:S01]  /*02f0*/  BSSY B0, `(.L_x_2) ;  /* 0x0000019000007945 */ /* 0x000fe20003800000 */
[----:B------:R-:W-:Y:S05]  /*0300*/  @!P6 BRA `(.L_x_3) ;  /* 0x000001700000e947 */ /* 0x000fea0003800000 */
[----:B------:R-:W-:Y:S01]  /*0310*/  ISETP.NE.U32.AND P0, PT, RZ, c[0x0][0x218], PT ;  /* 0x00008600ff007a0c */ /* 0x000fe20003f05070 */
[----:B------:R-:W-:Y:S01]  /*0320*/  IMAD.SHL.U32 R48, R64, 0x10, RZ ;  /* 0x0000001040307824 */ /* 0x000fe200078e00ff */
[----:B------:R-:W-:-:S02]  /*0330*/  ISETP.NE.U32.AND P1, PT, RZ, c[0x0][0x220], PT ;  /* 0x00008800ff007a0c */ /* 0x000fc40003f25070 */
        /* <DEDUP_REMOVED lines=15> */
[----:B------:R-:W-:Y:S01]  /*0430*/  IADD3 R64, R64, 0x20, RZ ;  /* 0x0000002040407810 */ /* 0x000fe20007ffe0ff */
[----:B------:R-:W-:Y:S01]  /*0440*/  @!P0 CS2R R200, SRZ ;  /* 0x0000000000c88805 */ /* 0x000fe2000001ff00 */
[----:B------:R-:W-:Y:S01]  /*0450*/  @!P0 CS2R R202, SRZ ;  /* 0x0000000000ca8805 */ /* 0x000fe2000001ff00 */
[----:B------:R-:W-:Y:S01]  /*0460*/  @!P1 CS2R R44, SRZ ;  /* 0x00000000002c9805 */ /* 0x000fe2000001ff00 */
[----:B------:R-:W-:-:S02]  /*0470*/  @!P1 CS2R R46, SRZ ;  /* 0x00000000002e9805 */ /* 0x000fc4000001ff00 */
.L_x_3:
[----:B------:R-:W-:Y:S05]  /*0480*/  BSYNC B0 ;  /* 0x0000000000007941 */ /* 0x000fea0003800000 */
.L_x_2:
        /* <DEDUP_REMOVED lines=25> */
.L_x_5:
[----:B------:R-:W-:Y:S05]  /*0620*/  BSYNC B0 ;  /* 0x0000000000007941 */ /* 0x000fea0003800000 */
.L_x_4:
        /* <DEDUP_REMOVED lines=25> */
.L_x_7:
[----:B------:R-:W-:Y:S05]  /*07c0*/  BSYNC B0 ;  /* 0x0000000000007941 */ /* 0x000fea0003800000 */
.L_x_6:
[----:B------:R-:W-:Y:S01]  /*07d0*/  ISETP.GE.U32.AND P0, PT, R85, 0xa0, PT ;  /* 0x000000a05500780c */ /* 0x000fe20003f06070 */
[----:B------:R-:W-:Y:S01]  /*07e0*/  BSSY B0, `(.L_x_8) ;  /* 0x000001b000007945 */ /* 0x000fe20003800000 */
[----:B------:R-:W-:-:S11]  /*07f0*/  LOP3.LUT R84, R84, 0xfffffffb, RZ, 0xc0, !PT ;  /* 0xfffffffb54547812 */ /* 0x000fd600078ec0ff */
[----:B------:R-:W-:Y:S01]  /*0800*/  @P0 LOP3.LUT R84, R84, 0x4, RZ, 0xfc, !PT ;  /* 0x0000000454540812 */ /* 0x000fe200078efcff */
[----:B------:R-:W-:Y:S05]  /*0810*/  @!P0 BRA `(.L_x_9) ;  /* 0x0000017000008947 */ /* 0x000fea0003800000 */
[----:B------:R-:W-:Y:S01]  /*0820*/  ISETP.NE.U32.AND P0, PT, RZ, c[0x0][0x218], PT ;  /* 0x00008600ff007a0c */ /* 0x000fe20003f05070 */
[C---:B------:R-:W-:Y:S01]  /*0830*/  IMAD.SHL.U32 R10, R64.reuse, 0x10, RZ ;  /* 0x00000010400a7824 */ /* 0x040fe200078e00ff */
[----:B------:R-:W-:Y:S02]  /*0840*/  SHF.L.U64.HI R0, R64, 0x4, RZ ;  /* 0x0000000440007819 */ /* 0x000fe400000102ff */
[----:B------:R-:W-:-:S13]  /*0850*/  ISETP.NE.AND.EX P0, PT, RZ, c[0x0][0x21c], PT, P0 ;  /* 0x00008700ff007a0c */ /* 0x000fda0003f05300 */
[----:B------:R-:W-:-:S04]  /*0860*/  @P0 LEA R2, P1, R64, c[0x0][0x218], 0x4 ;  /* 0x0000860040020a11 */ /* 0x000fc800078220ff */
[----:B------:R-:W-:Y:S02]  /*0870*/  @P0 LEA.HI.X R3, R64, c[0x0][0x21c], RZ, 0x4, P1 ;  /* 0x0000870040030a11 */ /* 0x000fe400008f24ff */
[----:B------:R-:W-:Y:S01]  /*0880*/  IADD3 R12, P1, R10, c[0x0][0x1b8], RZ ;  /* 0x00006e000a0c7a10 */ /* 0x000fe20007f3e0ff */
[----:B------:R-:W-:Y:S02]  /*0890*/  IMAD.MOV.U32 R21, RZ, RZ, 0x10 ;  /* 0x00000010ff157424 */ /* 0x000fe400078e00ff */
[----:B------:R0:W5:Y:S01]  /*08a0*/  @P0 LDG.E.128 R16, [R2.64] ;  /* 0x0000000402100981 */ /* 0x000162000c1e1d00 */
[----:B------:R-:W-:Y:S02]  /*08b0*/  IADD3.X R13, R0, c[0x0][0x1bc], RZ, P1, !PT ;  /* 0x00006f00000d7a10 */ /* 0x000fe40000ffe4ff */
[----:B------:R-:W-:-:S04]  /*08c0*/  ISETP.NE.U32.AND P1, PT, RZ, c[0x0][0x220], PT ;  /* 0x00008800ff007a0c */ /* 0x000fc80003f25070 */
[----:B------:R-:W-:Y:S01]  /*08d0*/  ISETP.NE.AND.EX P1, PT, RZ, c[0x0][0x224], PT, P1 ;  /* 0x00008900ff007a0c */ /* 0x000fe20003f25310 */
[----:B------:R-:W-:Y:S01]  /*08e0*/  IMAD.WIDE.U32 R20, R64, R21, c[0x0][0x1b0] ;  /* 0x00006c0040147625 */ /* 0x000fe200078e0015 */
[----:B------:R-:W5:Y:S05]  /*08f0*/  LDG.E.128 R12, [R12.64] ;  /* 0x000000040c0c7981 */ /* 0x000f6a000c1e1d00 */
[----:B------:R-:W5:Y:S06]  /*0900*/  LDG.E.128 R20, [R20.64] ;  /* 0x0000000414147981 */ /* 0x000f6c000c1e1d00 */
[----:B------:R-:W-:-:S04]  /*0910*/  @P1 IADD3 R10, P3, R10, c[0x0][0x220], RZ ;  /* 0x000088000a0a1a10 */ /* 0x000fc80007f7e0ff */
[----:B------:R-:W-:-:S06]  /*0920*/  @P1 IADD3.X R11, R0, c[0x0][0x224], RZ, P3, !PT ;  /* 0x00008900000b1a10 */ /* 0x000fcc0001ffe4ff */
[----:B------:R-:W5:Y:S01]  /*0930*/  @P1 LDG.E.128 R8, [R10.64] ;  /* 0x000000040a081981 */ /* 0x000f62000c1e1d00 */
[----:B------:R-:W-:Y:S01]  /*0940*/  IADD3 R64, R64, 0x20, RZ ;  /* 0x0000002040407810 */ /* 0x000fe20007ffe0ff */
[----:B------:R-:W-:Y:S01]  /*0950*/  @!P0 CS2R R16, SRZ ;  /* 0x0000000000108805 */ /* 0x000fe2000001ff00 */
[----:B------:R-:W-:Y:S01]  /*0960*/  @!P0 CS2R R18, SRZ ;  /* 0x0000000000128805 */ /* 0x000fe2000001ff00 */
[----:B------:R-:W-:Y:S01]  /*0970*/  @!P1 CS2R R8, SRZ ;  /* 0x0000000000089805 */ /* 0x000fe2000001ff00 */
[----:B------:R-:W-:Y:S02]  /*0980*/  @!P1 CS2R R10, SRZ ;  /* 0x00000000000a9805 */ /* 0x000fe4000001ff00 */
.L_x_9:
[----:B0-----:R-:W-:Y:S05]  /*0990*/  BSYNC B0 ;  /* 0x0000000000007941 */ /* 0x001fea0003800000 */
.L_x_8:
[----:B------:R-:W-:Y:S01]  /*09a0*/  ISETP.GE.U32.AND P0, PT, R85, 0xc0, PT ;  /* 0x000000c05500780c */ /* 0x000fe20003f06070 */
[----:B------:R-:W-:Y:S01]  /*09b0*/  BSSY B0, `(.L_x_10) ;  /* 0x000001c000007945 */ /* 0x000fe20003800000 */
[----:B------:R-:W-:Y:S01]  /*09c0*/  LOP3.LUT R84, R84, 0xfffffffd, RZ, 0xc0, !PT ;  /* 0xfffffffd54547812 */ /* 0x000fe200078ec0ff */
[----:B------:R-:W-:Y:S01]  /*09d0*/  IMAD.MOV.U32 R0, RZ, RZ, c[0x0][0x180] ;  /* 0x00006000ff007624 */ /* 0x000fe200078e00ff */
[----:B------:R-:W-:-:S09]  /*09e0*/  SHF.R.U32.HI R87, RZ, 0x5, R87 ;  /* 0x00000005ff577819 */ /* 0x000fd20000011657 */
[----:B------:R-:W-:Y:S01]  /*09f0*/  @P0 LOP3.LUT R84, R84, 0x2, RZ, 0xfc, !PT ;  /* 0x0000000254540812 */ /* 0x000fe200078efcff */
[----:B------:R-:W-:Y:S05]  /*0a00*/  @!P0 BRA `(.L_x_11) ;  /* 0x0000016000008947 */ /* 0x000fea0003800000 */
[----:B------:R-:W-:Y:S01]  /*0a10*/  IMAD.SHL.U32 R76, R64, 0x10, RZ ;  /* 0x00000010404c7824 */ /* 0x000fe200078e00ff */
[----:B------:R-:W-:-:S04]  /*0a20*/  SHF.R.U32.HI R4, RZ, 0x1c, R64 ;  /* 0x0000001cff047819 */ /* 0x000fc80000011640 */
[----:B------:R-:W-:-:S04]  /*0a30*/  IADD3 R68, P0, R76, c[0x0][0x1b8], RZ ;  /* 0x00006e004c447a10 */ /* 0x000fc80007f1e0ff */
[----:B------:R-:W-:Y:S02]  /*0a40*/  IADD3.X R69, R4, c[0x0][0x1bc], RZ, P0, !PT ;  /* 0x00006f0004457a10 */ /* 0x000fe400007fe4ff */
[----:B------:R-:W-:-:S04]  /*0a50*/  ISETP.NE.U32.AND P0, PT, RZ, c[0x0][0x218], PT ;  /* 0x00008600ff007a0c */ /* 0x000fc80003f05070 */
[----:B------:R-:W-:Y:S01]  /*0a60*/  ISETP.NE.AND.EX P0, PT, RZ, c[0x0][0x21c], PT, P0 ;  /* 0x00008700ff007a0c */ /* 0x000fe20003f05300 */
[----:B------:R-:W-:Y:S01]  /*0a70*/  IMAD.MOV.U32 R65, RZ, RZ, 0x10 ;  /* 0x00000010ff417424 */ /* 0x000fe200078e00ff */
[----:B------:R-:W5:Y:S11]  /*0a80*/  LDG.E.128 R68, [R68.64] ;  /* 0x0000000444447981 */ /* 0x000f76000c1e1d00 */
[----:B------:R-:W-:-:S04]  /*0a90*/  @P0 LEA R2, P1, R64, c[0x0][0x218], 0x4 ;  /* 0x0000860040020a11 */ /* 0x000fc800078220ff */
[----:B------:R-:W-:Y:S02]  /*0aa0*/  @P0 LEA.HI.X R3, R64, c[0x0][0x21c], RZ, 0x4, P1 ;  /* 0x0000870040030a11 */ /* 0x000fe400008f24ff */
[----:B------:R-:W-:-:S04]  /*0ab0*/  ISETP.NE.U32.AND P1, PT, RZ, c[0x0][0x220], PT ;  /* 0x00008800ff007a0c */ /* 0x000fc80003f25070 */
[----:B------:R-:W-:Y:S01]  /*0ac0*/  ISETP.NE.AND.EX P1, PT, RZ, c[0x0][0x224], PT, P1 ;  /* 0x00008900ff007a0c */ /* 0x000fe20003f25310 */
[----:B------:R-:W-:-:S06]  /*0ad0*/  IMAD.WIDE.U32 R64, R64, R65, c[0x0][0x1b0] ;  /* 0x00006c0040407625 */ /* 0x000fcc00078e0041 */
[----:B------:R-:W5:Y:S06]  /*0ae0*/  LDG.E.128 R64, [R64.64] ;  /* 0x0000000440407981 */ /* 0x000f6c000c1e1d00 */
[----:B------:R-:W-:-:S04]  /*0af0*/  @P1 IADD3 R76, P3, R76, c[0x0][0x220], RZ ;  /* 0x000088004c4c1a10 */ /* 0x000fc80007f7e0ff */
[----:B------:R-:W-:Y:S02]  /*0b00*/  @P1 IADD3.X R77, R4, c[0x0][0x224], RZ, P3, !PT ;  /* 0x00008900044d1a10 */ /* 0x000fe40001ffe4ff */
[----:B------:R0:W5:Y:S04]  /*0b10*/  @P0 LDG.E.128 R4, [R2.64] ;  /* 0x0000000402040981 */ /* 0x000168000c1e1d00 */
[----:B------:R0:W5:Y:S01]  /*0b20*/  @P1 LDG.E.128 R60, [R76.64] ;  /* 0x000000044c3c1981 */ /* 0x000162000c1e1d00 */
[----:B------:R-:W-:Y:S01]  /*0b30*/  @!P0 CS2R R4, SRZ ;  /* 0x0000000000048805 */ /* 0x000fe2000001ff00 */
[----:B------:R-:W-:Y:S01]  /*0b40*/  @!P0 CS2R R6, SRZ ;  /* 0x0000000000068805 */ /* 0x000fe2000001ff00 */
[----:B------:R-:W-:Y:S01]  /*0b50*/  @!P1 CS2R R60, SRZ ;  /* 0x00000000003c9805 */ /* 0x000fe2000001ff00 */
[----:B------:R-:W-:-:S02]  /*0b60*/  @!P1 CS2R R62, SRZ ;  /* 0x00000000003e9805 */ /* 0x000fc4000001ff00 */
.L_x_11:
[----:B0-----:R-:W-:Y:S05]  /*0b70*/  BSYNC B0 ;  /* 0x0000000000007941 */ /* 0x001fea0003800000 */
.L_x_10:
[----:B------:R-:W-:Y:S01]  /*0b80*/  IMAD R87, R78, 0x4, R87 ;  /* 0x000000044e577824 */ /* 0x000fe200078e0257 */
[----:B------:R-:W-:Y:S01]  /*0b90*/  LOP3.LUT P1, RZ, R0, c[0x0][0x178], RZ, 0xfc, !PT ;  /* 0x00005e0000ff7a12 */ /* 0x000fe2000782fcff */
[----:B------:R-:W-:-:S03]  /*0ba0*/  IMAD.MOV.U32 R0, RZ, RZ, c[0x0][0x184] ;  /* 0x00006100ff007624 */ /* 0x000fc600078e00ff */
[----:B------:R-:W-:Y:S02]  /*0bb0*/  ISETP.GE.AND P0, PT, R87, c[0x0][0x164], PT ;  /* 0x0000590057007a0c */ /* 0x000fe40003f06270 */
[----:B------:R-:W-:-:S11]  /*0bc0*/  LOP3.LUT P1, RZ, R0, c[0x0][0x17c], RZ, 0xfc, P1 ;  /* 0x00005f0000ff7a12 */ /* 0x000fd6000082fcff */
[----:B------:R-:W-:Y:S05]  /*0bd0*/  @P0 EXIT ;  /* 0x000000000000094d */ /* 0x000fea0003800000 */
[--C-:B-----5:R-:W-:Y:S01]  /*0be0*/  PRMT R2, RZ, 0x5410, R72.reuse ;  /* 0x00005410ff027816 */ /* 0x120fe20000000048 */
[----:B------:R-:W-:Y:S01]  /*0bf0*/  ULDC.U8 UR6, c[0x0][0x1f0] ;  /* 0x00007c0000067ab9 */ /* 0x000fe20000000000 */
[----:B------:R-:W-:Y:S02]  /*0c00*/  PRMT R0, RZ, 0x7610, R72 ;  /* 0x00007610ff007816 */ /* 0x000fe40000000048 */
[----:B------:R-:W-:Y:S01]  /*0c10*/  PRMT R3, RZ, 0x5410, R73 ;  /* 0x00005410ff037816 */ /* 0x000fe20000000049 */
[----:B------:R0:W-:Y:S01]  /*0c20*/  STL [R1+0x4c], R2 ;  /* 0x00004c0201007387 */ /* 0x0001e20000100800 */
[--C-:B------:R-:W-:Y:S02]  /*0c30*/  PRMT R208, RZ, 0x5410, R231.reuse ;  /* 0x00005410ffd07816 */ /* 0x100fe400000000e7 */
[----:B------:R-:W-:Y:S01]  /*0c40*/  PRMT R204, RZ, 0x7610, R231 ;  /* 0x00007610ffcc7816 */ /* 0x000fe200000000e7 */
[----:B------:R1:W-:Y:S01]  /*0c50*/  STL [R1+0x3c], R0 ;  /* 0x00003c0001007387 */ /* 0x0003e20000100800 */
[----:B------:R-:W-:-:S02]  /*0c60*/  PRMT R243, RZ, 0x7610, R234 ;  /* 0x00007610fff37816 */ /* 0x000fc400000000ea */
[--C-:B------:R-:W-:Y:S01]  /*0c70*/  PRMT R231, RZ, 0x5410, R200.reuse ;  /* 0x00005410ffe77816 */ /* 0x100fe200000000c8 */
[----:B------:R2:W-:Y:S01]  /*0c80*/  STL [R1+0x2c], R3 ;  /* 0x00002c0301007387 */ /* 0x0005e20000100800 */
[----:B------:R-:W-:Y:S02]  /*0c90*/  PRMT R227, RZ, 0x7610, R200 ;  /* 0x00007610ffe37816 */ /* 0x000fe400000000c8 */
[----:B0-----:R-:W-:Y:S02]  /*0ca0*/  PRMT R2, RZ, 0x7610, R73 ;  /* 0x00007610ff027816 */ /* 0x001fe40000000049 */
[----:B------:R-:W-:Y:S02]  /*0cb0*/  PRMT R242, RZ, 0x7610, R58 ;  /* 0x00007610fff27816 */ /* 0x000fe4000000003a */
[----:B-1----:R-:W-:Y:S01]  /*0cc0*/  PRMT R0, RZ, 0x5410, R74 ;  /* 0x00005410ff007816 */ /* 0x002fe2000000004a */
[----:B------:R0:W-:Y:S01]  /*0cd0*/  STL [R1+0x1c], R2 ;  /* 0x00001c0201007387 */ /* 0x0001e20000100800 */
[----:B------:R-:W-:-:S02]  /*0ce0*/  PRMT R238, RZ, 0x5410, R59 ;  /* 0x00005410ffee7816 */ /* 0x000fc4000000003b */
[----:B--2---:R-:W-:Y:S01]  /*0cf0*/  PRMT R3, RZ, 0x5410, R233 ;  /* 0x00005410ff037816 */ /* 0x004fe200000000e9 */
[----:B------:R1:W-:Y:S01]  /*0d00*/  STL [R1+0xc], R0 ;  /* 0x00000c0001007387 */ /* 0x0003e20000100800 */
[--C-:B------:R-:W-:Y:S02]  /*0d10*/  PRMT R216, RZ, 0x5410, R230.reuse ;  /* 0x00005410ffd87816 */ /* 0x100fe400000000e6 */
[----:B------:R-:W-:Y:S02]  /*0d20*/  PRMT R212, RZ, 0x7610, R230 ;  /* 0x00007610ffd47816 */ /* 0x000fe400000000e6 */
[--C-:B------:R-:W-:Y:S02]  /*0d30*/  PRMT R223, RZ, 0x5410, R201.reuse ;  /* 0x00005410ffdf7816 */ /* 0x100fe400000000c9 */
[----:B0-----:R-:W-:Y:S02]  /*0d40*/  PRMT R2, RZ, 0x5410, R232 ;  /* 0x00005410ff027816 */ /* 0x001fe400000000e8 */
[----:B------:R-:W-:-:S02]  /*0d50*/  PRMT R219, RZ, 0x7610, R201 ;  /* 0x00007610ffdb7816 */ /* 0x000fc400000000c9 */
[----:B-1----:R-:W-:Y:S01]  /*0d60*/  PRMT R0, RZ, 0x7610, R232 ;  /* 0x00007610ff007816 */ /* 0x002fe200000000e8 */
[----:B------:R0:W-:Y:S01]  /*0d70*/  STL [R1+0x48], R2 ;  /* 0x0000480201007387 */ /* 0x0001e20000100800 */
[--C-:B------:R-:W-:Y:S02]  /*0d80*/  PRMT R200, RZ, 0x5410, R176.reuse ;  /* 0x00005410ffc87816 */ /* 0x100fe400000000b0 */
[----:B------:R-:W-:Y:S01]  /*0d90*/  PRMT R194, RZ, 0x7610, R176 ;  /* 0x00007610ffc27816 */ /* 0x000fe200000000b0 */
[----:B------:R1:W-:Y:S01]  /*0da0*/  STL [R1+0x38], R0 ;  /* 0x0000380001007387 */ /* 0x0003e20000100800 */
[--C-:B------:R-:W-:Y:S02]  /*0db0*/  PRMT R195, RZ, 0x5410, R164.reuse ;  /* 0x00005410ffc37816 */ /* 0x100fe400000000a4 */
[----:B------:R-:W-:Y:S01]  /*0dc0*/  PRMT R191, RZ, 0x7610, R164 ;  /* 0x00007610ffbf7816 */ /* 0x000fe200000000a4 */
[----:B------:R2:W-:Y:S01]  /*0dd0*/  STL [R1+0x28], R3 ;  /* 0x0000280301007387 */ /* 0x0005e20000100800 */
[----:B------:R-:W-:-:S02]  /*0de0*/  PRMT R158, RZ, 0x5410, R145 ;  /* 0x00005410ff9e7816 */ /* 0x000fc40000000091 */
[----:B0-----:R-:W-:Y:S02]  /*0df0*/  PRMT R2, RZ, 0x7610, R233 ;  /* 0x00007610ff027816 */ /* 0x001fe400000000e9 */
[----:B------:R-:W-:Y:S02]  /*0e00*/  PRMT R154, RZ, 0x7610, R145 ;  /* 0x00007610ff9a7816 */ /* 0x000fe40000000091 */
[----:B-1----:R-:W-:Y:S01]  /*0e10*/  PRMT R0, RZ, 0x5410, R234 ;  /* 0x00005410ff007816 */ /* 0x002fe200000000ea */
[----:B------:R0:W-:Y:S01]  /*0e20*/  STL [R1+0x18], R2 ;  /* 0x0000180201007387 */ /* 0x0001e20000100800 */
[----:B------:R-:W-:Y:S02]  /*0e30*/  PRMT R234, RZ, 0x7610, R59 ;  /* 0x00007610ffea7816 */ /* 0x000fe4000000003b */
[----:B--2---:R-:W-:Y:S01]  /*0e40*/  PRMT R3, RZ, 0x5410, R57 ;  /* 0x00005410ff037816 */ /* 0x004fe20000000039 */
[----:B------:R1:W-:Y:S01]  /*0e50*/  STL [R1+0x8], R0 ;  /* 0x0000080001007387 */ /* 0x0003e20000100800 */
[----:B------:R-:W-:-:S02]  /*0e60*/  PRMT R83, RZ, 0x5410, R147 ;  /* 0x00005410ff537816 */ /* 0x000fc40000000093 */
[----:B------:R-:W-:Y:S02]  /*0e70*/  PRMT R82, RZ, 0x7610, R147 ;  /* 0x00007610ff527816 */ /* 0x000fe40000000093 */
[--C-:B------:R-:W-:Y:S02]  /*0e80*/  PRMT R224, RZ, 0x5410, R229.reuse ;  /* 0x00005410ffe07816 */ /* 0x100fe400000000e5 */
[--C-:B0-----:R-:W-:Y:S02]  /*0e90*/  PRMT R2, RZ, 0x5410, R56.reuse ;  /* 0x00005410ff027816 */ /* 0x101fe40000000038 */
[----:B------:R-:W-:Y:S02]  /*0ea0*/  PRMT R220, RZ, 0x7610, R229 ;  /* 0x00007610ffdc7816 */ /* 0x000fe400000000e5 */
[----:B-1----:R-:W-:Y:S01]  /*0eb0*/  PRMT R0, RZ, 0x7610, R56 ;  /* 0x00007610ff007816 */ /* 0x002fe20000000038 */
[----:B------:R0:W-:Y:S01]  /*0ec0*/  STL [R1+0x44], R2 ;  /* 0x0000440201007387 */ /* 0x0001e20000100800 */
[----:B------:R-:W-:-:S02]  /*0ed0*/  PRMT R215, RZ, 0x5410, R202 ;  /* 0x00005410ffd77816 */ /* 0x000fc400000000ca */
[----:B------:R-:W-:Y:S01]  /*0ee0*/  PRMT R211, RZ, 0x7610, R202 ;  /* 0x00007610ffd37816 */ /* 0x000fe200000000ca */
[----:B------:R1:W-:Y:S01]  /*0ef0*/  STL [R1+0x34], R0 ;  /* 0x0000340001007387 */ /* 0x0003e20000100800 */
[--C-:B------:R-:W-:Y:S02]  /*0f00*/  PRMT R230, RZ, 0x5410, R48.reuse ;  /* 0x00005410ffe67816 */ /* 0x100fe40000000030 */
[----:B------:R-:W-:Y:S01]  /*0f10*/  PRMT R226, RZ, 0x7610, R48 ;  /* 0x00007610ffe27816 */ /* 0x000fe20000000030 */
[----:B------:R2:W-:Y:S01]  /*0f20*/  STL [R1+0x24], R3 ;  /* 0x0000240301007387 */ /* 0x0005e20000100800 */
[----:B------:R-:W-:Y:S02]  /*0f30*/  PRMT R222, RZ, 0x5410, R49 ;  /* 0x00005410ffde7816 */ /* 0x000fe40000000031 */
[----:B0-----:R-:W-:Y:S02]  /*0f40*/  PRMT R2, RZ, 0x7610, R57 ;  /* 0x00007610ff027816 */ /* 0x001fe40000000039 */
[----:B------:R-:W-:-:S02]  /*0f50*/  PRMT R218, RZ, 0x7610, R49 ;  /* 0x00007610ffda7816 */ /* 0x000fc40000000031 */
[----:B-1----:R-:W-:Y:S01]  /*0f60*/  PRMT R0, RZ, 0x5410, R58 ;  /* 0x00005410ff007816 */ /* 0x002fe2000000003a */
[----:B------:R0:W-:Y:S01]  /*0f70*/  STL [R1+0x14], R2 ;  /* 0x0000140201007387 */ /* 0x0001e20000100800 */
[--C-:B------:R-:W-:Y:S02]  /*0f80*/  PRMT R213, RZ, 0x5410, R46.reuse ;  /* 0x00005410ffd57816 */ /* 0x100fe4000000002e */
[----:B--2---:R-:W-:Y:S01]  /*0f90*/  PRMT R3, RZ, 0x5410, R53 ;  /* 0x00005410ff037816 */ /* 0x004fe20000000035 */
[----:B------:R1:W-:Y:S01]  /*0fa0*/  STL [R1+0x4], R0 ;  /* 0x0000040001007387 */ /* 0x0003e20000100800 */
[----:B------:R-:W-:Y:S02]  /*0fb0*/  PRMT R209, RZ, 0x7610, R46 ;  /* 0x00007610ffd17816 */ /* 0x000fe4000000002e */
[--C-:B------:R-:W-:Y:S02]  /*0fc0*/  PRMT R205, RZ, 0x5410, R47.reuse ;  /* 0x00005410ffcd7816 */ /* 0x100fe4000000002f */
[----:B------:R-:W-:-:S02]  /*0fd0*/  PRMT R201, RZ, 0x7610, R47 ;  /* 0x00007610ffc97816 */ /* 0x000fc4000000002f */
[--C-:B0-----:R-:W-:Y:S02]  /*0fe0*/  PRMT R2, RZ, 0x5410, R52.reuse ;  /* 0x00005410ff027816 */ /* 0x101fe40000000034 */
[--C-:B------:R-:W-:Y:S02]  /*0ff0*/  PRMT R190, RZ, 0x5410, R177.reuse ;  /* 0x00005410ffbe7816 */ /* 0x100fe400000000b1 */
[----:B-1----:R-:W-:Y:S01]  /*1000*/  PRMT R0, RZ, 0x7610, R52 ;  /* 0x00007610ff007816 */ /* 0x002fe20000000034 */
[----:B------:R0:W-:Y:S01]  /*1010*/  STL [R1+0x40], R2 ;  /* 0x0000400201007387 */ /* 0x0001e20000100800 */
[----:B------:R-:W-:Y:S02]  /*1020*/  PRMT R186, RZ, 0x7610, R177 ;  /* 0x00007610ffba7816 */ /* 0x000fe400000000b1 */
[--C-:B------:R-:W-:Y:S01]  /*1030*/  PRMT R199, RZ, 0x5410, R40.reuse ;  /* 0x00005410ffc77816 */ /* 0x100fe20000000028 */
        /* <DEDUP_REMOVED lines=10> */
[--C-:B------:R-:W-:Y:S01]  /*10e0*/  PRMT R188, RZ, 0x5410, R37.reuse ;  /* 0x00005410ffbc7816 */ /* 0x100fe20000000025 */
[----:B------:R1:W-:Y:S01]  /*10f0*/  STL [R1], R0 ;  /* 0x0000000001007387 */ /* 0x0003e20000100800 */
[----:B------:R-:W-:Y:S02]  /*1100*/  PRMT R184, RZ, 0x7610, R37 ;  /* 0x00007610ffb87816 */ /* 0x000fe40000000025 */
[--C-:B------:R-:W-:Y:S02]  /*1110*/  PRMT R180, RZ, 0x5410, R38.reuse ;  /* 0x00005410ffb47816 */ /* 0x100fe40000000026 */
[----:B------:R-:W-:Y:S02]  /*1120*/  PRMT R176, RZ, 0x7610, R38 ;  /* 0x00007610ffb07816 */ /* 0x000fe40000000026 */
[--C-:B------:R-:W-:Y:S02]  /*1130*/  PRMT R172, RZ, 0x5410, R39.reuse ;  /* 0x00005410ffac7816 */ /* 0x100fe40000000027 */
[----:B------:R-:W-:-:S02]  /*1140*/  PRMT R168, RZ, 0x7610, R39 ;  /* 0x00007610ffa87816 */ /* 0x000fc40000000027 */
[--C-:B------:R-:W-:Y:S02]  /*1150*/  PRMT R187, RZ, 0x5410, R165.reuse ;  /* 0x00005410ffbb7816 */ /* 0x100fe400000000a5 */
        /* <DEDUP_REMOVED lines=13> */
[----:B------:R-:W-:Y:S02]  /*1230*/  PRMT R241, RZ, 0x7610, R54 ;  /* 0x00007610fff17816 */ /* 0x000fe40000000036 */
[--C-:B------:R-:W-:Y:S02]  /*1240*/  PRMT R237, RZ, 0x5410, R55.reuse ;  /* 0x00005410ffed7816 */ /* 0x100fe40000000037 */
[----:B------:R-:W-:Y:S02]  /*1250*/  PRMT R233, RZ, 0x7610, R55 ;  /* 0x00007610ffe97816 */ /* 0x000fe40000000037 */
[----:B------:R-:W-:-:S02]  /*1260*/  PRMT R214, RZ, 0x5410, R50 ;  /* 0x00005410ffd67816 */ /* 0x000fc40000000032 */
[----:B------:R-:W-:Y:S02]  /*1270*/  PRMT R210, RZ, 0x7610, R50 ;  /* 0x00007610ffd27816 */ /* 0x000fe40000000032 */
[--C-:B------:R-:W-:Y:S02]  /*1280*/  PRMT R206, RZ, 0x5410, R51.reuse ;  /* 0x00005410ffce7816 */ /* 0x100fe40000000033 */
        /* <DEDUP_REMOVED lines=35> */
[----:B------:R-:W-:Y:S02]  /*14c0*/  PRMT R239, RZ, 0x5410, R235 ;  /* 0x00005410ffef7816 */ /* 0x000fe400000000eb */
[----:B------:R-:W-:Y:S02]  /*14d0*/  PRMT R232, RZ, 0x5410, R228 ;  /* 0x00005410ffe87816 */ /* 0x000fe400000000e4 */
[----:B------:R-:W-:Y:S02]  /*14e0*/  PRMT R207, RZ, 0x5410, R203 ;  /* 0x00005410ffcf7816 */ /* 0x000fe400000000cb */
[----:B------:R-:W-:Y:S02]  /*14f0*/  PRMT R182, RZ, 0x5410, R178 ;  /* 0x00005410ffb67816 */ /* 0x000fe400000000b2 */
[----:B------:R-:W-:-:S02]  /*1500*/  PRMT R179, RZ, 0x5410, R166 ;  /* 0x00005410ffb37816 */ /* 0x000fc400000000a6 */
[----:B------:R-:W-:Y:S02]  /*1510*/  PRMT R175, RZ, 0x7610, R166 ;  /* 0x00007610ffaf7816 */ /* 0x000fe400000000a6 */
        /* <DEDUP_REMOVED lines=31> */
[--C-:B------:R-:W-:Y:S02]  /*1710*/  PRMT R240, RZ, 0x5410, R75.reuse ;  /* 0x00005410fff07816 */ /* 0x100fe4000000004b */
        /* <DEDUP_REMOVED lines=23> */
[--C-:B--2---:R-:W-:Y:S02]  /*1890*/  PRMT R3, RZ, 0x5410, R71.reuse ;  /* 0x00005410ff037816 */ /* 0x104fe40000000047 */
[----:B0-----:R-:W-:Y:S02]  /*18a0*/  PRMT R2, RZ, 0x7610, R71 ;  /* 0x00007610ff027816 */ /* 0x001fe40000000047 */
[--C-:B-1----:R-:W-:Y:S02]  /*18b0*/  PRMT R0, RZ, 0x5410, R60.reuse ;  /* 0x00005410ff007816 */ /* 0x102fe4000000003c */
[----:B------:R-:W-:-:S02]  /*18c0*/  PRMT R88, RZ, 0x7610, R60 ;  /* 0x00007610ff587816 */ /* 0x000fc4000000003c */
[--C-:B------:R-:W-:Y:S02]  /*18d0*/  PRMT R86, RZ, 0x5410, R61.reuse ;  /* 0x00005410ff567816 */ /* 0x100fe4000000003d */
[----:B------:R-:W-:Y:S02]  /*18e0*/  PRMT R90, RZ, 0x7610, R61 ;  /* 0x00007610ff5a7816 */ /* 0x000fe4000000003d */
[--C-:B------:R-:W-:Y:S02]  /*18f0*/  PRMT R89, RZ, 0x5410, R62.reuse ;  /* 0x00005410ff597816 */ /* 0x100fe4000000003e */
[----:B------:R-:W-:Y:S02]  /*1900*/  PRMT R92, RZ, 0x7610, R62 ;  /* 0x00007610ff5c7816 */ /* 0x000fe4000000003e */
[--C-:B------:R-:W-:Y:S02]  /*1910*/  PRMT R91, RZ, 0x5410, R63.reuse ;  /* 0x00005410ff5b7816 */ /* 0x100fe4000000003f */
[----:B------:R-:W-:-:S02]  /*1920*/  PRMT R98, RZ, 0x7610, R63 ;  /* 0x00007610ff627816 */ /* 0x000fc4000000003f */
.L_x_231:
[----:B------:R-:W0:Y:S01]  /*1930*/  S2R R135, SR_TID.X ;  /* 0x0000000000877919 */ /* 0x000e220000002100 */
[----:B------:R-:W-:Y:S01]  /*1940*/  IMAD R72, R87, c[0x0][0x168], RZ ;  /* 0x00005a0057487a24 */ /* 0x000fe200078e02ff */
[----:B------:R-:W-:Y:S04]  /*1950*/  BSSY B0, `(.L_x_12) ;  /* 0x000009a000007945 */ /* 0x000fe80003800000 */
[----:B------:R-:W-:-:S04]  /*1960*/  SHF.R.S32.HI R73, RZ, 0x1f, R72 ;  /* 0x0000001fff497819 */ /* 0x000fc80000011448 */
[----:B------:R-:W-:Y:S02]  /*1970*/  LEA.HI R73, R73, R72, RZ, 0x3 ;  /* 0x0000004849497211 */ /* 0x000fe400078f18ff */
[----:B0-----:R-:W-:-:S04]  /*1980*/  LOP3.LUT R135, R135, 0x1f, RZ, 0xc0, !PT ;  /* 0x0000001f87877812 */ /* 0x001fc800078ec0ff */
[----:B------:R-:W-:-:S05]  /*1990*/  LEA.HI.SX32 R100, R73, R135, 0x1d ;  /* 0x0000008749647211 */ /* 0x000fca00078feaff */
[----:B------:R-:W-:Y:S01]  /*19a0*/  IMAD.MOV.U32 R134, RZ, RZ, R100 ;  /* 0x000000ffff867224 */ /* 0x000fe200078e0064 */
[----:B------:R-:W-:Y:S05]  /*19b0*/  @!P2 BRA `(.L_x_13) ;  /* 0x000009300000a947 */ /* 0x000fea0003800000 */
[----:B------:R-:W-:-:S04]  /*19c0*/  ISETP.NE.U32.AND P0, PT, RZ, c[0x0][0x178], PT ;  /* 0x00005e00ff007a0c */ /* 0x000fc80003f05070 */
[----:B------:R-:W-:-:S13]  /*19d0*/  ISETP.NE.AND.EX P0, PT, RZ, c[0x0][0x17c], PT, P0 ;  /* 0x00005f00ff007a0c */ /* 0x000fda0003f05300 */
[----:B------:R-:W-:-:S04]  /*19e0*/  @P0 LEA R72, P3, R100, c[0x0][0x178], 0x4 ;  /* 0x00005e0064480a11 */ /* 0x000fc800078620ff */
[----:B------:R-:W-:-:S05]  /*19f0*/  @P0 LEA.HI.X R73, R100, c[0x0][0x17c], RZ, 0x4, P3 ;  /* 0x00005f0064490a11 */ /* 0x000fca00018f24ff */
[----:B------:R0:W5:Y:S01]  /*1a00*/  @P0 LDG.E.128 R68, [R72.64] ;  /* 0x0000000448440981 */ /* 0x000162000c1e1d00 */
[----:B------:R-:W-:-:S04]  /*1a10*/  ISETP.NE.U32.AND P0, PT, RZ, c[0x0][0x180], PT ;  /* 0x00006000ff007a0c */ /* 0x000fc80003f05070 */
[----:B------:R-:W-:Y:S01]  /*1a20*/  ISETP.NE.AND.EX P0, PT, RZ, c[0x0][0x184], PT, P0 ;  /* 0x00006100ff007a0c */ /* 0x000fe20003f05300 */
[----:B------:R-:W-:-:S12]  /*1a30*/  IMAD.MOV.U32 R75, RZ, RZ, 0x10 ;  /* 0x00000010ff4b7424 */ /* 0x000fd800078e00ff */
[----:B0-----:R-:W-:-:S04]  /*1a40*/  @P0 LEA R72, P3, R100, c[0x0][0x180], 0x4 ;  /* 0x0000600064480a11 */ /* 0x001fc800078620ff */
[----:B------:R-:W-:-:S05]  /*1a50*/  @P0 LEA.HI.X R73, R100, c[0x0][0x184], RZ, 0x4, P3 ;  /* 0x0000610064490a11 */ /* 0x000fca00018f24ff */
[----:B------:R0:W5:Y:S02]  /*1a60*/  @P0 LDG.E.128 R64, [R72.64] ;  /* 0x0000000448400981 */ /* 0x000164000c1e1d00 */
[----:B0-----:R-:W-:-:S06]  /*1a70*/  IMAD.WIDE.U32 R72, R100, R75, c[0x0][0x170] ;  /* 0x00005c0064487625 */ /* 0x001fcc00078e004b */
[----:B------:R-:W2:Y:S01]  /*1a80*/  LDG.E.128 R72, [R72.64] ;  /* 0x0000000448487981 */ /* 0x000ea2000c1e1d00 */
[----:B------:R-:W-:-:S04]  /*1a90*/  ISETP.NE.U32.AND P3, PT, RZ, c[0x0][0x178], PT ;  /* 0x00005e00ff007a0c */ /* 0x000fc80003f65070 */
[----:B------:R-:W-:Y:S02]  /*1aa0*/  ISETP.NE.AND.EX P3, PT, RZ, c[0x0][0x17c], PT, P3 ;  /* 0x00005f00ff007a0c */ /* 0x000fe40003f65330 */
[----:B--2---:R-:W-:-:S11]  /*1ab0*/  PRMT R97, RZ, 0x5410, R72 ;  /* 0x00005410ff617816 */ /* 0x004fd60000000048 */
[----:B------:R-:W-:Y:S05]  /*1ac0*/  @P3 BRA `(.L_x_14) ;  /* 0x0000008000003947 */ /* 0x000fea0003800000 */
[----:B------:R-:W-:-:S04]  /*1ad0*/  ISETP.NE.U32.AND P4, PT, RZ, c[0x0][0x180], PT ;  /* 0x00006000ff007a0c */ /* 0x000fc80003f85070 */
[----:B------:R-:W-:-:S13]  /*1ae0*/  ISETP.NE.AND.EX P4, PT, RZ, c[0x0][0x184], PT, P4 ;  /* 0x00006100ff007a0c */ /* 0x000fda0003f85340 */
[----:B------:R-:W-:Y:S05]  /*1af0*/  @P4 BRA `(.L_x_15) ;  /* 0x0000002000004947 */ /* 0x000fea0003800000 */
[----:B------:R-:W-:Y:S05]  /*1b00*/  @P1 BRA `(.L_x_16) ;  /* 0x0000008000001947 */ /* 0x000fea0003800000 */
[----:B------:R-:W-:Y:S05]  /*1b10*/  BRA `(.L_x_17) ;  /* 0x0000009000007947 */ /* 0x000fea0003800000 */
.L_x_15:
[----:B-----5:R-:W-:-:S05]  /*1b20*/  PRMT R101, RZ, 0x5410, R64 ;  /* 0x00005410ff657816 */ /* 0x020fca0000000040 */
[----:B------:R-:W-:Y:S01]  /*1b30*/  FADD.FTZ R97, R101, R97 ;  /* 0x0000006165617221 */ /* 0x000fe20000010000 */
[----:B------:R-:W-:Y:S05]  /*1b40*/  BRA `(.L_x_16) ;  /* 0x0000004000007947 */ /* 0x000fea0003800000 */
.L_x_14:
[----:B-----5:R-:W-:-:S05]  /*1b50*/  PRMT R101, RZ, 0x5410, R68 ;  /* 0x00005410ff657816 */ /* 0x020fca0000000044 */
[----:B------:R-:W-:Y:S01]  /*1b60*/  FADD.FTZ R97, R101, R97 ;  /* 0x0000006165617221 */ /* 0x000fe20000010000 */
[----:B------:R-:W-:-:S05]  /*1b70*/  @P0 PRMT R101, RZ, 0x5410, R64 ;  /* 0x00005410ff650816 */ /* 0x000fca0000000040 */
[----:B------:R-:W-:-:S05]  /*1b80*/  @P0 FADD.FTZ R97, R101, R97 ;  /* 0x0000006165610221 */ /* 0x000fca0000010000 */
.L_x_16:
[----:B------:R-:W-:-:S04]  /*1b90*/  F2FP.BF16.PACK_AB R101, RZ, R97 ;  /* 0x00000061ff65723e */ /* 0x000fc800000010ff */
[----:B------:R-:W-:Y:S02]  /*1ba0*/  PRMT R60, R101, 0x7610, R60 ;  /* 0x00007610653c7816 */ /* 0x000fe4000000003c */
.L_x_17:
[----:B------:R-:W-:Y:S01]  /*1bb0*/  PRMT R102, RZ, 0x7610, R72 ;  /* 0x00007610ff667816 */ /* 0x000fe20000000048 */
[----:B------:R-:W-:Y:S05]  /*1bc0*/  @P3 BRA `(.L_x_18) ;  /* 0x0000008000003947 */ /* 0x000fea0003800000 */
[----:B------:R-:W-:-:S04]  /*1bd0*/  ISETP.NE.U32.AND P4, PT, RZ, c[0x0][0x180], PT ;  /* 0x00006000ff007a0c */ /* 0x000fc80003f85070 */
[----:B------:R-:W-:-:S13]  /*1be0*/  ISETP.NE.AND.EX P4, PT, RZ, c[0x0][0x184], PT, P4 ;  /* 0x00006100ff007a0c */ /* 0x000fda0003f85340 */
[----:B------:R-:W-:Y:S05]  /*1bf0*/  @P4 BRA `(.L_x_19) ;  /* 0x0000002000004947 */ /* 0x000fea0003800000 */
[----:B------:R-:W-:Y:S05]  /*1c00*/  @P1 BRA `(.L_x_20) ;  /* 0x0000008000001947 */ /* 0x000fea0003800000 */
[----:B------:R-:W-:Y:S05]  /*1c10*/  BRA `(.L_x_21) ;  /* 0x0000009000007947 */ /* 0x000fea0003800000 */
.L_x_19:
[----:B-----5:R-:W-:-:S05]  /*1c20*/  PRMT R72, RZ, 0x7610, R64 ;  /* 0x00007610ff487816 */ /* 0x020fca0000000040 */
[----:B------:R-:W-:Y:S01]  /*1c30*/  FADD.FTZ R102, R72, R102 ;  /* 0x0000006648667221 */ /* 0x000fe20000010000 */
[----:B------:R-:W-:Y:S05]  /*1c40*/  BRA `(.L_x_20) ;  /* 0x0000004000007947 */ /* 0x000fea0003800000 */
.L_x_18:
[----:B-----5:R-:W-:-:S05]  /*1c50*/  PRMT R72, RZ, 0x7610, R68 ;  /* 0x00007610ff487816 */ /* 0x020fca0000000044 */
[----:B------:R-:W-:Y:S01]  /*1c60*/  FADD.FTZ R102, R72, R102 ;  /* 0x0000006648667221 */ /* 0x000fe20000010000 */
[----:B------:R-:W-:-:S05]  /*1c70*/  @P0 PRMT R72, RZ, 0x7610, R64 ;  /* 0x00007610ff480816 */ /* 0x000fca0000000040 */
[----:B------:R-:W-:-:S05]  /*1c80*/  @P0 FADD.FTZ R102, R72, R102 ;  /* 0x0000006648660221 */ /* 0x000fca0000010000 */
.L_x_20:
[----:B------:R-:W-:-:S04]  /*1c90*/  F2FP.BF16.PACK_AB R72, RZ, R102 ;  /* 0x00000066ff48723e */ /* 0x000fc800000010ff */
[----:B------:R-:W-:Y:S02]  /*1ca0*/  PRMT R60, R60, 0x5410, R72 ;  /* 0x000054103c3c7816 */ /* 0x000fe40000000048 */
.L_x_21:
[----:B------:R-:W-:Y:S01]  /*1cb0*/  PRMT R101, RZ, 0x5410, R73 ;  /* 0x00005410ff657816 */ /* 0x000fe20000000049 */
[----:B------:R-:W-:Y:S05]  /*1cc0*/  @P3 BRA `(.L_x_22) ;  /* 0x0000008000003947 */ /* 0x000fea0003800000 */
[----:B------:R-:W-:-:S04]  /*1cd0*/  ISETP.NE.U32.AND P4, PT, RZ, c[0x0][0x180], PT ;  /* 0x00006000ff007a0c */ /* 0x000fc80003f85070 */
[----:B------:R-:W-:-:S13]  /*1ce0*/  ISETP.NE.AND.EX P4, PT, RZ, c[0x0][0x184], PT, P4 ;  /* 0x00006100ff007a0c */ /* 0x000fda0003f85340 */
[----:B------:R-:W-:Y:S05]  /*1cf0*/  @P4 BRA `(.L_x_23) ;  /* 0x0000002000004947 */ /* 0x000fea0003800000 */
[----:B------:R-:W-:Y:S05]  /*1d00*/  @P1 BRA `(.L_x_24) ;  /* 0x0000008000001947 */ /* 0x000fea0003800000 */
[----:B------:R-:W-:Y:S05]  /*1d10*/  BRA `(.L_x_25) ;  /* 0x0000009000007947 */ /* 0x000fea0003800000 */
.L_x_23:
[----:B-----5:R-:W-:-:S05]  /*1d20*/  PRMT R72, RZ, 0x5410, R65 ;  /* 0x00005410ff487816 */ /* 0x020fca0000000041 */
[----:B------:R-:W-:Y:S01]  /*1d30*/  FADD.FTZ R101, R72, R101 ;  /* 0x0000006548657221 */ /* 0x000fe20000010000 */
[----:B------:R-:W-:Y:S05]  /*1d40*/  BRA `(.L_x_24) ;  /* 0x0000004000007947 */ /* 0x000fea0003800000 */
.L_x_22:
[----:B-----5:R-:W-:-:S05]  /*1d50*/  PRMT R72, RZ, 0x5410, R69 ;  /* 0x00005410ff487816 */ /* 0x020fca0000000045 */
[----:B------:R-:W-:Y:S01]  /*1d60*/  FADD.FTZ R101, R72, R101 ;  /* 0x0000006548657221 */ /* 0x000fe20000010000 */
[----:B------:R-:W-:-:S05]  /*1d70*/  @P0 PRMT R72, RZ, 0x5410, R65 ;  /* 0x00005410ff480816 */ /* 0x000fca0000000041 */
[----:B------:R-:W-:-:S05]  /*1d80*/  @P0 FADD.FTZ R101, R72, R101 ;  /* 0x0000006548650221 */ /* 0x000fca0000010000 */
.L_x_24:
[----:B------:R-:W-:-:S04]  /*1d90*/  F2FP.BF16.PACK_AB R72, RZ, R101 ;  /* 0x00000065ff48723e */ /* 0x000fc800000010ff */
[----:B------:R-:W-:Y:S02]  /*1da0*/  PRMT R61, R72, 0x7610, R61 ;  /* 0x00007610483d7816 */ /* 0x000fe4000000003d */
.L_x_25:
[----:B------:R-:W-:Y:S01]  /*1db0*/  PRMT R123, RZ, 0x7610, R73 ;  /* 0x00007610ff7b7816 */ /* 0x000fe20000000049 */
[----:B------:R-:W-:Y:S05]  /*1dc0*/  @P3 BRA `(.L_x_26) ;  /* 0x0000008000003947 */ /* 0x000fea0003800000 */
[----:B------:R-:W-:-:S04]  /*1dd0*/  ISETP.NE.U32.AND P4, PT, RZ, c[0x0][0x180], PT ;  /* 0x00006000ff007a0c */ /* 0x000fc80003f85070 */
[----:B------:R-:W-:-:S13]  /*1de0*/  ISETP.NE.AND.EX P4, PT, RZ, c[0x0][0x184], PT, P4 ;  /* 0x00006100ff007a0c */ /* 0x000fda0003f85340 */
[----:B------:R-:W-:Y:S05]  /*1df0*/  @P4 BRA `(.L_x_27) ;  /* 0x0000002000004947 */ /* 0x000fea0003800000 */
[----:B------:R-:W-:Y:S05]  /*1e00*/  @P1 BRA `(.L_x_28) ;  /* 0x0000008000001947 */ /* 0x000fea0003800000 */
[----:B------:R-:W-:Y:S05]  /*1e10*/  BRA `(.L_x_29) ;  /* 0x0000009000007947 */ /* 0x000fea0003800000 */
.L_x_27:
[----:B-----5:R-:W-:-:S05]  /*1e20*/  PRMT R72, RZ, 0x7610, R65 ;  /* 0x00007610ff487816 */ /* 0x020fca0000000041 */
[----:B------:R-:W-:Y:S01]  /*1e30*/  FADD.FTZ R123, R72, R123 ;  /* 0x0000007b487b7221 */ /* 0x000fe20000010000 */
[----:B------:R-:W-:Y:S05]  /*1e40*/  BRA `(.L_x_28) ;  /* 0x0000004000007947 */ /* 0x000fea0003800000 */
.L_x_26:
[----:B-----5:R-:W-:-:S05]  /*1e50*/  PRMT R72, RZ, 0x7610, R69 ;  /* 0x00007610ff487816 */ /* 0x020fca0000000045 */
[----:B------:R-:W-:Y:S01]  /*1e60*/  FADD.FTZ R123, R72, R123 ;  /* 0x0000007b487b7221 */ /* 0x000fe20000010000 */
[----:B------:R-:W-:-:S05]  /*1e70*/  @P0 PRMT R72, RZ, 0x7610, R65 ;  /* 0x00007610ff480816 */ /* 0x000fca0000000041 */
[----:B------:R-:W-:-:S05]  /*1e80*/  @P0 FADD.FTZ R123, R72, R123 ;  /* 0x0000007b487b0221 */ /* 0x000fca0000010000 */
.L_x_28:
[----:B------:R-:W-:-:S04]  /*1e90*/  F2FP.BF16.PACK_AB R72, RZ, R123 ;  /* 0x0000007bff48723e */ /* 0x000fc800000010ff */
[----:B------:R-:W-:Y:S02]  /*1ea0*/  PRMT R61, R61, 0x5410, R72 ;  /* 0x000054103d3d7816 */ /* 0x000fe40000000048 */
.L_x_29:
[----:B------:R-:W-:Y:S01]  /*1eb0*/  PRMT R124, RZ, 0x5410, R74 ;  /* 0x00005410ff7c7816 */ /* 0x000fe2000000004a */
[----:B------:R-:W-:Y:S05]  /*1ec0*/  @P3 BRA `(.L_x_30) ;  /* 0x0000008000003947 */ /* 0x000fea0003800000 */
[----:B------:R-:W-:-:S04]  /*1ed0*/  ISETP.NE.U32.AND P4, PT, RZ, c[0x0][0x180], PT ;  /* 0x00006000ff007a0c */ /* 0x000fc80003f85070 */
[----:B------:R-:W-:-:S13]  /*1ee0*/  ISETP.NE.AND.EX P4, PT, RZ, c[0x0][0x184], PT, P4 ;  /* 0x00006100ff007a0c */ /* 0x000fda0003f85340 */
[----:B------:R-:W-:Y:S05]  /*1ef0*/  @P4 BRA `(.L_x_31) ;  /* 0x0000002000004947 */ /* 0x000fea0003800000 */
[----:B------:R-:W-:Y:S05]  /*1f00*/  @P1 BRA `(.L_x_32) ;  /* 0x0000008000001947 */ /* 0x000fea0003800000 */
[----:B------:R-:W-:Y:S05]  /*1f10*/  BRA `(.L_x_33) ;  /* 0x0000009000007947 */ /* 0x000fea0003800000 */
.L_x_31:
[----:B-----5:R-:W-:-:S05]  /*1f20*/  PRMT R72, RZ, 0x5410, R66 ;  /* 0x00005410ff487816 */ /* 0x020fca0000000042 */
[----:B------:R-:W-:Y:S01]  /*1f30*/  FADD.FTZ R124, R72, R124 ;  /* 0x0000007c487c7221 */ /* 0x000fe20000010000 */
[----:B------:R-:W-:Y:S05]  /*1f40*/  BRA `(.L_x_32) ;  /* 0x0000004000007947 */ /* 0x000fea0003800000 */
.L_x_30:
[----:B-----5:R-:W-:-:S05]  /*1f50*/  PRMT R72, RZ, 0x5410, R70 ;  /* 0x00005410ff487816 */ /* 0x020fca0000000046 */
[----:B------:R-:W-:Y:S01]  /*1f60*/  FADD.FTZ R124, R72, R124 ;  /* 0x0000007c487c7221 */ /* 0x000fe20000010000 */
[----:B------:R-:W-:-:S05]  /*1f70*/  @P0 PRMT R72, RZ, 0x5410, R66 ;  /* 0x00005410ff480816 */ /* 0x000fca0000000042 */
[----:B------:R-:W-:-:S05]  /*1f80*/  @P0 FADD.FTZ R124, R72, R124 ;  /* 0x0000007c487c0221 */ /* 0x000fca0000010000 */
.L_x_32:
[----:B------:R-:W-:-:S04]  /*1f90*/  F2FP.BF16.PACK_AB R72, RZ, R124 ;  /* 0x0000007cff48723e */ /* 0x000fc800000010ff */
[----:B------:R-:W-:Y:S02]  /*1fa0*/  PRMT R62, R72, 0x7610, R62 ;  /* 0x00007610483e7816 */ /* 0x000fe4000000003e */
.L_x_33:
[----:B------:R-:W-:Y:S01]  /*1fb0*/  PRMT R137, RZ, 0x7610, R74 ;  /* 0x00007610ff897816 */ /* 0x000fe2000000004a */
[----:B------:R-:W-:Y:S05]  /*1fc0*/  @P3 BRA `(.L_x_34) ;  /* 0x0000008000003947 */ /* 0x000fea0003800000 */
[----:B------:R-:W-:-:S04]  /*1fd0*/  ISETP.NE.U32.AND P4, PT, RZ, c[0x0][0x180], PT ;  /* 0x00006000ff007a0c */ /* 0x000fc80003f85070 */
[----:B------:R-:W-:-:S13]  /*1fe0*/  ISETP.NE.AND.EX P4, PT, RZ, c[0x0][0x184], PT, P4 ;  /* 0x00006100ff007a0c */ /* 0x000fda0003f85340 */
[----:B------:R-:W-:Y:S05]  /*1ff0*/  @P4 BRA `(.L_x_35) ;  /* 0x0000002000004947 */ /* 0x000fea0003800000 */
[----:B------:R-:W-:Y:S05]  /*2000*/  @P1 BRA `(.L_x_36) ;  /* 0x0000008000001947 */ /* 0x000fea0003800000 */
[----:B------:R-:W-:Y:S05]  /*2010*/  BRA `(.L_x_37) ;  /* 0x0000009000007947 */ /* 0x000fea0003800000 */
.L_x_35:
[----:B-----5:R-:W-:-:S05]  /*2020*/  PRMT R72, RZ, 0x7610, R66 ;  /* 0x00007610ff487816 */ /* 0x020fca0000000042 */
[----:B------:R-:W-:Y:S01]  /*2030*/  FADD.FTZ R137, R72, R137 ;  /* 0x0000008948897221 */ /* 0x000fe20000010000 */
[----:B------:R-:W-:Y:S05]  /*2040*/  BRA `(.L_x_36) ;  /* 0x0000004000007947 */ /* 0x000fea0003800000 */
.L_x_34:
[----:B-----5:R-:W-:-:S05]  /*2050*/  PRMT R72, RZ, 0x7610, R70 ;  /* 0x00007610ff487816 */ /* 0x020fca0000000046 */
[----:B------:R-:W-:Y:S01]  /*2060*/  FADD.FTZ R137, R72, R137 ;  /* 0x0000008948897221 */ /* 0x000fe20000010000 */
[----:B------:R-:W-:-:S05]  /*2070*/  @P0 PRMT R72, RZ, 0x7610, R66 ;  /* 0x00007610ff480816 */ /* 0x000fca0000000042 */
[----:B------:R-:W-:-:S05]  /*2080*/  @P0 FADD.FTZ R137, R72, R137 ;  /* 0x0000008948890221 */ /* 0x000fca0000010000 */
.L_x_36:
[----:B------:R-:W-:-:S04]  /*2090*/  F2FP.BF16.PACK_AB R72, RZ, R137 ;  /* 0x00000089ff48723e */ /* 0x000fc800000010ff */
[----:B------:R-:W-:Y:S02]  /*20a0*/  PRMT R62, R62, 0x5410, R72 ;  /* 0x000054103e3e7816 */ /* 0x000fe40000000048 */
.L_x_37:
[----:B------:R-:W-:Y:S01]  /*20b0*/  PRMT R138, RZ, 0x5410, R75 ;  /* 0x00005410ff8a7816 */ /* 0x000fe2000000004b */
[----:B------:R-:W-:Y:S05]  /*20c0*/  @P3 BRA `(.L_x_38) ;  /* 0x0000008000003947 */ /* 0x000fea0003800000 */
[----:B------:R-:W-:-:S04]  /*20d0*/  ISETP.NE.U32.AND P4, PT, RZ, c[0x0][0x180], PT ;  /* 0x00006000ff007a0c */ /* 0x000fc80003f85070 */
[----:B------:R-:W-:-:S13]  /*20e0*/  ISETP.NE.AND.EX P4, PT, RZ, c[0x0][0x184], PT, P4 ;  /* 0x00006100ff007a0c */ /* 0x000fda0003f85340 */
[----:B------:R-:W-:Y:S05]  /*20f0*/  @P4 BRA `(.L_x_39) ;  /* 0x0000002000004947 */ /* 0x000fea0003800000 */
[----:B------:R-:W-:Y:S05]  /*2100*/  @P1 BRA `(.L_x_40) ;  /* 0x0000008000001947 */ /* 0x000fea0003800000 */
[----:B------:R-:W-:Y:S05]  /*2110*/  BRA `(.L_x_41) ;  /* 0x0000009000007947 */ /* 0x000fea0003800000 */
.L_x_39:
[----:B-----5:R-:W-:-:S05]  /*2120*/  PRMT R72, RZ, 0x5410, R67 ;  /* 0x00005410ff487816 */ /* 0x020fca0000000043 */
[----:B------:R-:W-:Y:S01]  /*2130*/  FADD.FTZ R138, R72, R138 ;  /* 0x0000008a488a7221 */ /* 0x000fe20000010000 */
[----:B------:R-:W-:Y:S05]  /*2140*/  BRA `(.L_x_40) ;  /* 0x0000004000007947 */ /* 0x000fea0003800000 */
.L_x_38:
[----:B-----5:R-:W-:-:S05]  /*2150*/  PRMT R72, RZ, 0x5410, R71 ;  /* 0x00005410ff487816 */ /* 0x020fca0000000047 */
[----:B------:R-:W-:Y:S01]  /*2160*/  FADD.FTZ R138, R72, R138 ;  /* 0x0000008a488a7221 */ /* 0x000fe20000010000 */
[----:B------:R-:W-:-:S05]  /*2170*/  @P0 PRMT R72, RZ, 0x5410, R67 ;  /* 0x00005410ff480816 */ /* 0x000fca0000000043 */
[----:B------:R-:W-:-:S05]  /*2180*/  @P0 FADD.FTZ R138, R72, R138 ;  /* 0x0000008a488a0221 */ /* 0x000fca0000010000 */
.L_x_40:
[----:B------:R-:W-:-:S04]  /*2190*/  F2FP.BF16.PACK_AB R72, RZ, R138 ;  /* 0x0000008aff48723e */ /* 0x000fc800000010ff */
[----:B------:R-:W-:Y:S02]  /*21a0*/  PRMT R63, R72, 0x7610, R63 ;  /* 0x00007610483f7816 */ /* 0x000fe4000000003f */
.L_x_41:
[----:B------:R-:W-:Y:S01]  /*21b0*/  PRMT R144, RZ, 0x7610, R75 ;  /* 0x00007610ff907816 */ /* 0x000fe2000000004b */
[----:B------:R-:W-:Y:S05]  /*21c0*/  @P3 BRA `(.L_x_42) ;  /* 0x0000008000003947 */ /* 0x000fea0003800000 */
[----:B------:R-:W-:-:S04]  /*21d0*/  ISETP.NE.U32.AND P0, PT, RZ, c[0x0][0x180], PT ;  /* 0x00006000ff007a0c */ /* 0x000fc80003f05070 */
[----:B------:R-:W-:-:S13]  /*21e0*/  ISETP.NE.AND.EX P0, PT, RZ, c[0x0][0x184], PT, P0 ;  /* 0x00006100ff007a0c */ /* 0x000fda0003f05300 */
[----:B------:R-:W-:Y:S05]  /*21f0*/  @P0 BRA `(.L_x_43) ;  /* 0x0000002000000947 */ /* 0x000fea0003800000 */
[----:B------:R-:W-:Y:S05]  /*2200*/  @P1 BRA `(.L_x_44) ;  /* 0x0000008000001947 */ /* 0x000fea0003800000 */
[----:B------:R-:W-:Y:S05]  /*2210*/  BRA `(.L_x_45) ;  /* 0x0000009000007947 */ /* 0x000fea0003800000 */
.L_x_43:
[----:B-----5:R-:W-:-:S05]  /*2220*/  PRMT R72, RZ, 0x7610, R67 ;  /* 0x00007610ff487816 */ /* 0x020fca0000000043 */
[----:B------:R-:W-:Y:S01]  /*2230*/  FADD.FTZ R144, R72, R144 ;  /* 0x0000009048907221 */ /* 0x000fe20000010000 */
[----:B------:R-:W-:Y:S05]  /*2240*/  BRA `(.L_x_44) ;  /* 0x0000004000007947 */ /* 0x000fea0003800000 */
.L_x_42:
[----:B-----5:R-:W-:-:S05]  /*2250*/  PRMT R72, RZ, 0x7610, R71 ;  /* 0x00007610ff487816 */ /* 0x020fca0000000047 */
[----:B------:R-:W-:Y:S01]  /*2260*/  FADD.FTZ R144, R72, R144 ;  /* 0x0000009048907221 */ /* 0x000fe20000010000 */
[----:B------:R-:W-:-:S05]  /*2270*/  @P0 PRMT R72, RZ, 0x7610, R67 ;  /* 0x00007610ff480816 */ /* 0x000fca0000000043 */
[----:B------:R-:W-:-:S05]  /*2280*/  @P0 FADD.FTZ R144, R72, R144 ;  /* 0x0000009048900221 */ /* 0x000fca0000010000 */
.L_x_44:
[----:B------:R-:W-:-:S04]  /*2290*/  F2FP.BF16.PACK_AB R72, RZ, R144 ;  /* 0x00000090ff48723e */ /* 0x000fc800000010ff */
[----:B------:R-:W-:Y:S02]  /*22a0*/  PRMT R63, R63, 0x5410, R72 ;  /* 0x000054103f3f7816 */ /* 0x000fe40000000048 */
.L_x_45:
[C---:B------:R-:W-:Y:S02]  /*22b0*/  @P1 LEA R72, P0, R100.reuse, c[0x0][0x188], 0x4 ;  /* 0x0000620064481a11 */ /* 0x040fe400078020ff */
[C---:B------:R-:W-:Y:S02]  /*22c0*/  IADD3 R134, R100.reuse, 0x20, RZ ;  /* 0x0000002064867810 */ /* 0x040fe40007ffe0ff */
[----:B------:R-:W-:-:S05]  /*22d0*/  @P1 LEA.HI.X R73, R100, c[0x0][0x18c], RZ, 0x4, P0 ;  /* 0x0000630064491a11 */ /* 0x000fca00000f24ff */
[----:B------:R0:W-:Y:S04]  /*22e0*/  @P1 STG.E.128 [R72.64], R60 ;  /* 0x0000003c48001986 */ /* 0x0001e8000c101d04 */
.L_x_13:
[----:B------:R-:W-:Y:S05]  /*22f0*/  BSYNC B0 ;  /* 0x0000000000007941 */ /* 0x000fea0003800000 */
.L_x_12:
[----:B------:R-:W-:Y:S01]  /*2300*/  ISETP.GE.U32.AND P0, PT, R85, 0x40, PT ;  /* 0x000000405500780c */ /* 0x000fe20003f06070 */
[----:B------:R-:W-:-:S12]  /*2310*/  BSSY B0, `(.L_x_46) ;  /* 0x0000095000007945 */ /* 0x000fd80003800000 */
[----:B------:R-:W-:Y:S05]  /*2320*/  @!P0 BRA `(.L_x_47) ;  /* 0x0000093000008947 */ /* 0x000fea0003800000 */
[----:B------:R-:W-:-:S04]  /*2330*/  ISETP.NE.U32.AND P0, PT, RZ, c[0x0][0x178], PT ;  /* 0x00005e00ff007a0c */ /* 0x000fc80003f05070 */
[----:B------:R-:W-:-:S13]  /*2340*/  ISETP.NE.AND.EX P0, PT, RZ, c[0x0][0x17c], PT, P0 ;  /* 0x00005f00ff007a0c */ /* 0x000fda0003f05300 */
[----:B0-----:R-:W-:-:S04]  /*2350*/  @P0 LEA R72, P3, R134, c[0x0][0x178], 0x4 ;  /* 0x00005e0086480a11 */ /* 0x001fc800078620ff */
[----:B------:R-:W-:-:S05]  /*2360*/  @P0 LEA.HI.X R73, R134, c[0x0][0x17c], RZ, 0x4, P3 ;  /* 0x00005f0086490a11 */ /* 0x000fca00018f24ff */
[----:B-----5:R0:W5:Y:S01]  /*2370*/  @P0 LDG.E.128 R68, [R72.64] ;  /* 0x0000000448440981 */ /* 0x020162000c1e1d00 */
        /* <DEDUP_REMOVED lines=17> */
.L_x_49:
[----:B-----5:R-:W-:-:S05]  /*2490*/  PRMT R103, RZ, 0x5410, R64 ;  /* 0x00005410ff677816 */ /* 0x020fca0000000040 */
[----:B------:R-:W-:Y:S01]  /*24a0*/  FADD.FTZ R96, R103, R96 ;  /* 0x0000006067607221 */ /* 0x000fe20000010000 */
[----:B------:R-:W-:Y:S05]  /*24b0*/  BRA `(.L_x_50) ;  /* 0x0000004000007947 */ /* 0x000fea0003800000 */
.L_x_48:
[----:B-----5:R-:W-:-:S05]  /*24c0*/  PRMT R103, RZ, 0x5410, R68 ;  /* 0x00005410ff677816 */ /* 0x020fca0000000044 */
[----:B------:R-:W-:Y:S01]  /*24d0*/  FADD.FTZ R96, R103, R96 ;  /* 0x0000006067607221 */ /* 0x000fe20000010000 */
[----:B------:R-:W-:-:S05]  /*24e0*/  @P0 PRMT R103, RZ, 0x5410, R64 ;  /* 0x00005410ff670816 */ /* 0x000fca0000000040 */
[----:B------:R-:W-:-:S05]  /*24f0*/  @P0 FADD.FTZ R96, R103, R96 ;  /* 0x0000006067600221 */ /* 0x000fca0000010000 */
.L_x_50:
[----:B------:R-:W-:-:S04]  /*2500*/  F2FP.BF16.PACK_AB R103, RZ, R96 ;  /* 0x00000060ff67723e */ /* 0x000fc800000010ff */
[----:B------:R-:W-:Y:S02]  /*2510*/  PRMT R60, R103, 0x7610, R60 ;  /* 0x00007610673c7816 */ /* 0x000fe4000000003c */
.L_x_51:
[----:B------:R-:W-:Y:S01]  /*2520*/  PRMT R103, RZ, 0x7610, R72 ;  /* 0x00007610ff677816 */ /* 0x000fe20000000048 */
[----:B------:R-:W-:Y:S05]  /*2530*/  @P3 BRA `(.L_x_52) ;  /* 0x0000008000003947 */ /* 0x000fea0003800000 */
[----:B------:R-:W-:-:S04]  /*2540*/  ISETP.NE.U32.AND P4, PT, RZ, c[0x0][0x180], PT ;  /* 0x00006000ff007a0c */ /* 0x000fc80003f85070 */
[----:B------:R-:W-:-:S13]  /*2550*/  ISETP.NE.AND.EX P4, PT, RZ, c[0x0][0x184], PT, P4 ;  /* 0x00006100ff007a0c */ /* 0x000fda0003f85340 */
[----:B------:R-:W-:Y:S05]  /*2560*/  @P4 BRA `(.L_x_53) ;  /* 0x0000002000004947 */ /* 0x000fea0003800000 */
[----:B------:R-:W-:Y:S05]  /*2570*/  @P1 BRA `(.L_x_54) ;  /* 0x0000008000001947 */ /* 0x000fea0003800000 */
[----:B------:R-:W-:Y:S05]  /*2580*/  BRA `(.L_x_55) ;  /* 0x0000009000007947 */ /* 0x000fea0003800000 */
.L_x_53:
[----:B-----5:R-:W-:-:S05]  /*2590*/  PRMT R72, RZ, 0x7610, R64 ;  /* 0x00007610ff487816 */ /* 0x020fca0000000040 */
[----:B------:R-:W-:Y:S01]  /*25a0*/  FADD.FTZ R103, R72, R103 ;  /* 0x0000006748677221 */ /* 0x000fe20000010000 */
[----:B------:R-:W-:Y:S05]  /*25b0*/  BRA `(.L_x_54) ;  /* 0x0000004000007947 */ /* 0x000fea0003800000 */
.L_x_52:
[----:B-----5:R-:W-:-:S05]  /*25c0*/  PRMT R72, RZ, 0x7610, R68 ;  /* 0x00007610ff487816 */ /* 0x020fca0000000044 */
[----:B------:R-:W-:Y:S01]  /*25d0*/  FADD.FTZ R103, R72, R103 ;  /* 0x0000006748677221 */ /* 0x000fe20000010000 */
[----:B------:R-:W-:-:S05]  /*25e0*/  @P0 PRMT R72, RZ, 0x7610, R64 ;  /* 0x00007610ff480816 */ /* 0x000fca0000000040 */
[----:B------:R-:W-:-:S05]  /*25f0*/  @P0 FADD.FTZ R103, R72, R103 ;  /* 0x0000006748670221 */ /* 0x000fca0000010000 */
.L_x_54:
[----:B------:R-:W-:-:S04]  /*2600*/  F2FP.BF16.PACK_AB R72, RZ, R103 ;  /* 0x00000067ff48723e */ /* 0x000fc800000010ff */
[----:B------:R-:W-:Y:S02]  /*2610*/  PRMT R60, R60, 0x5410, R72 ;  /* 0x000054103c3c7816 */ /* 0x000fe40000000048 */
.L_x_55:
[----:B------:R-:W-:Y:S01]  /*2620*/  PRMT R104, RZ, 0x5410, R73 ;  /* 0x00005410ff687816 */ /* 0x000fe20000000049 */
[----:B------:R-:W-:Y:S05]  /*2630*/  @P3 BRA `(.L_x_56) ;  /* 0x0000008000003947 */ /* 0x000fea0003800000 */
[----:B------:R-:W-:-:S04]  /*2640*/  ISETP.NE.U32.AND P4, PT, RZ, c[0x0][0x180], PT ;  /* 0x00006000ff007a0c */ /* 0x000fc80003f85070 */
[----:B------:R-:W-:-:S13]  /*2650*/  ISETP.NE.AND.EX P4, PT, RZ, c[0x0][0x184], PT, P4 ;  /* 0x00006100ff007a0c */ /* 0x000fda0003f85340 */
[----:B------:R-:W-:Y:S05]  /*2660*/  @P4 BRA `(.L_x_57) ;  /* 0x0000002000004947 */ /* 0x000fea0003800000 */
[----:B------:R-:W-:Y:S05]  /*2670*/  @P1 BRA `(.L_x_58) ;  /* 0x0000008000001947 */ /* 0x000fea0003800000 */
[----:B------:R-:W-:Y:S05]  /*2680*/  BRA `(.L_x_59) ;  /* 0x0000009000007947 */ /* 0x000fea0003800000 */
.L_x_57:
[----:B-----5:R-:W-:-:S05]  /*2690*/  PRMT R72, RZ, 0x5410, R65 ;  /* 0x00005410ff487816 */ /* 0x020fca0000000041 */
[----:B------:R-:W-:Y:S01]  /*26a0*/  FADD.FTZ R104, R72, R104 ;  /* 0x0000006848687221 */ /* 0x000fe20000010000 */
[----:B------:R-:W-:Y:S05]  /*26b0*/  BRA `(.L_x_58) ;  /* 0x0000004000007947 */ /* 0x000fea0003800000 */
.L_x_56:
[----:B-----5:R-:W-:-:S05]  /*26c0*/  PRMT R72, RZ, 0x5410, R69 ;  /* 0x00005410ff487816 */ /* 0x020fca0000000045 */
[----:B------:R-:W-:Y:S01]  /*26d0*/  FADD.FTZ R104, R72, R104 ;  /* 0x0000006848687221 */ /* 0x000fe20000010000 */
[----:B------:R-:W-:-:S05]  /*26e0*/  @P0 PRMT R72, RZ, 0x5410, R65 ;  /* 0x00005410ff480816 */ /* 0x000fca0000000041 */
[----:B------:R-:W-:-:S05]  /*26f0*/  @P0 FADD.FTZ R104, R72, R104 ;  /* 0x0000006848680221 */ /* 0x000fca0000010000 */
.L_x_58:
[----:B------:R-:W-:-:S04]  /*2700*/  F2FP.BF16.PACK_AB R72, RZ, R104 ;  /* 0x00000068ff48723e */ /* 0x000fc800000010ff */
[----:B------:R-:W-:Y:S02]  /*2710*/  PRMT R61, R72, 0x7610, R61 ;  /* 0x00007610483d7816 */ /* 0x000fe4000000003d */
.L_x_59:
[----:B------:R-:W-:Y:S01]  /*2720*/  PRMT R115, RZ, 0x7610, R73 ;  /* 0x00007610ff737816 */ /* 0x000fe20000000049 */
[----:B------:R-:W-:Y:S05]  /*2730*/  @P3 BRA `(.L_x_60) ;  /* 0x0000008000003947 */ /* 0x000fea0003800000 */
[----:B------:R-:W-:-:S04]  /*2740*/  ISETP.NE.U32.AND P4, PT, RZ, c[0x0][0x180], PT ;  /* 0x00006000ff007a0c */ /* 0x000fc80003f85070 */
[----:B------:R-:W-:-:S13]  /*2750*/  ISETP.NE.AND.EX P4, PT, RZ, c[0x0][0x184], PT, P4 ;  /* 0x00006100ff007a0c */ /* 0x000fda0003f85340 */
[----:B------:R-:W-:Y:S05]  /*2760*/  @P4 BRA `(.L_x_61) ;  /* 0x0000002000004947 */ /* 0x000fea0003800000 */
[----:B------:R-:W-:Y:S05]  /*2770*/  @P1 BRA `(.L_x_62) ;  /* 0x0000008000001947 */ /* 0x000fea0003800000 */
[----:B------:R-:W-:Y:S05]  /*2780*/  BRA `(.L_x_63) ;  /* 0x0000009000007947 */ /* 0x000fea0003800000 */
.L_x_61:
[----:B-----5:R-:W-:-:S05]  /*2790*/  PRMT R72, RZ, 0x7610, R65 ;  /* 0x00007610ff487816 */ /* 0x020fca0000000041 */
[----:B------:R-:W-:Y:S01]  /*27a0*/  FADD.FTZ R115, R72, R115 ;  /* 0x0000007348737221 */ /* 0x000fe20000010000 */
[----:B------:R-:W-:Y:S05]  /*27b0*/  BRA `(.L_x_62) ;  /* 0x0000004000007947 */ /* 0x000fea0003800000 */
.L_x_60:
[----:B-----5:R-:W-:-:S05]  /*27c0*/  PRMT R72, RZ, 0x7610, R69 ;  /* 0x00007610ff487816 */ /* 0x020fca0000000045 */
[----:B------:R-:W-:Y:S01]  /*27d0*/  FADD.FTZ R115, R72, R115 ;  /* 0x0000007348737221 */ /* 0x000fe20000010000 */
[----:B------:R-:W-:-:S05]  /*27e0*/  @P0 PRMT R72, RZ, 0x7610, R65 ;  /* 0x00007610ff480816 */ /* 0x000fca0000000041 */
[----:B------:R-:W-:-:S05]  /*27f0*/  @P0 FADD.FTZ R115, R72, R115 ;  /* 0x0000007348730221 */ /* 0x000fca0000010000 */
.L_x_62:
[----:B------:R-:W-:-:S04]  /*2800*/  F2FP.BF16.PACK_AB R72, RZ, R115 ;  /* 0x00000073ff48723e */ /* 0x000fc800000010ff */
[----:B------:R-:W-:Y:S02]  /*2810*/  PRMT R61, R61, 0x5410, R72 ;  /* 0x000054103d3d7816 */ /* 0x000fe40000000048 */
.L_x_63:
[----:B------:R-:W-:Y:S01]  /*2820*/  PRMT R116, RZ, 0x5410, R74 ;  /* 0x00005410ff747816 */ /* 0x000fe2000000004a */
[----:B------:R-:W-:Y:S05]  /*2830*/  @P3 BRA `(.L_x_64) ;  /* 0x0000008000003947 */ /* 0x000fea0003800000 */
[----:B------:R-:W-:-:S04]  /*2840*/  ISETP.NE.U32.AND P4, PT, RZ, c[0x0][0x180], PT ;  /* 0x00006000ff007a0c */ /* 0x000fc80003f85070 */
[----:B------:R-:W-:-:S13]  /*2850*/  ISETP.NE.AND.EX P4, PT, RZ, c[0x0][0x184], PT, P4 ;  /* 0x00006100ff007a0c */ /* 0x000fda0003f85340 */
[----:B------:R-:W-:Y:S05]  /*2860*/  @P4 BRA `(.L_x_65) ;  /* 0x0000002000004947 */ /* 0x000fea0003800000 */
[----:B------:R-:W-:Y:S05]  /*2870*/  @P1 BRA `(.L_x_66) ;  /* 0x0000008000001947 */ /* 0x000fea0003800000 */
[----:B------:R-:W-:Y:S05]  /*2880*/  BRA `(.L_x_67) ;  /* 0x0000009000007947 */ /* 0x000fea0003800000 */
.L_x_65:
[----:B-----5:R-:W-:-:S05]  /*2890*/  PRMT R72, RZ, 0x5410, R66 ;  /* 0x00005410ff487816 */ /* 0x020fca0000000042 */
[----:B------:R-:W-:Y:S01]  /*28a0*/  FADD.FTZ R116, R72, R116 ;  /* 0x0000007448747221 */ /* 0x000fe20000010000 */
[----:B------:R-:W-:Y:S05]  /*28b0*/  BRA `(.L_x_66) ;  /* 0x0000004000007947 */ /* 0x000fea0003800000 */
.L_x_64:
[----:B-----5:R-:W-:-:S05]  /*28c0*/  PRMT R72, RZ, 0x5410, R70 ;  /* 0x00005410ff487816 */ /* 0x020fca0000000046 */
[----:B------:R-:W-:Y:S01]  /*28d0*/  FADD.FTZ R116, R72, R116 ;  /* 0x0000007448747221 */ /* 0x000fe20000010000 */
[----:B------:R-:W-:-:S05]  /*28e0*/  @P0 PRMT R72, RZ, 0x5410, R66 ;  /* 0x00005410ff480816 */ /* 0x000fca0000000042 */
[----:B------:R-:W-:-:S05]  /*28f0*/  @P0 FADD.FTZ R116, R72, R116 ;  /* 0x0000007448740221 */ /* 0x000fca0000010000 */
.L_x_66:
[----:B------:R-:W-:-:S04]  /*2900*/  F2FP.BF16.PACK_AB R72, RZ, R116 ;  /* 0x00000074ff48723e */ /* 0x000fc800000010ff */
[----:B------:R-:W-:Y:S02]  /*2910*/  PRMT R62, R72, 0x7610, R62 ;  /* 0x00007610483e7816 */ /* 0x000fe4000000003e */
.L_x_67:
[----:B------:R-:W-:Y:S01]  /*2920*/  PRMT R127, RZ, 0x7610, R74 ;  /* 0x00007610ff7f7816 */ /* 0x000fe2000000004a */
[----:B------:R-:W-:Y:S05]  /*2930*/  @P3 BRA `(.L_x_68) ;  /* 0x0000008000003947 */ /* 0x000fea0003800000 */
[----:B------:R-:W-:-:S04]  /*2940*/  ISETP.NE.U32.AND P4, PT, RZ, c[0x0][0x180], PT ;  /* 0x00006000ff007a0c */ /* 0x000fc80003f85070 */
[----:B------:R-:W-:-:S13]  /*2950*/  ISETP.NE.AND.EX P4, PT, RZ, c[0x0][0x184], PT, P4 ;  /* 0x00006100ff007a0c */ /* 0x000fda0003f85340 */
[----:B------:R-:W-:Y:S05]  /*2960*/  @P4 BRA `(.L_x_69) ;  /* 0x0000002000004947 */ /* 0x000fea0003800000 */
[----:B------:R-:W-:Y:S05]  /*2970*/  @P1 BRA `(.L_x_70) ;  /* 0x0000008000001947 */ /* 0x000fea0003800000 */
[----:B------:R-:W-:Y:S05]  /*2980*/  BRA `(.L_x_71) ;  /* 0x0000009000007947 */ /* 0x000fea0003800000 */
.L_x_69:
[----:B-----5:R-:W-:-:S05]  /*2990*/  PRMT R72, RZ, 0x7610, R66 ;  /* 0x00007610ff487816 */ /* 0x020fca0000000042 */
[----:B------:R-:W-:Y:S01]  /*29a0*/  FADD.FTZ R127, R72, R127 ;  /* 0x0000007f487f7221 */ /* 0x000fe20000010000 */
[----:B------:R-:W-:Y:S05]  /*29b0*/  BRA `(.L_x_70) ;  /* 0x0000004000007947 */ /* 0x000fea0003800000 */
.L_x_68:
[----:B-----5:R-:W-:-:S05]  /*29c0*/  PRMT R72, RZ, 0x7610, R70 ;  /* 0x00007610ff487816 */ /* 0x020fca0000000046 */
[----:B------:R-:W-:Y:S01]  /*29d0*/  FADD.FTZ R127, R72, R127 ;  /* 0x0000007f487f7221 */ /* 0x000fe20000010000 */
[----:B------:R-:W-:-:S05]  /*29e0*/  @P0 PRMT R72, RZ, 0x7610, R66 ;  /* 0x00007610ff480816 */ /* 0x000fca0000000042 */
[----:B------:R-:W-:-:S05]  /*29f0*/  @P0 FADD.FTZ R127, R72, R127 ;  /* 0x0000007f487f0221 */ /* 0x000fca0000010000 */
.L_x_70:
[----:B------:R-:W-:-:S04]  /*2a00*/  F2FP.BF16.PACK_AB R72, RZ, R127 ;  /* 0x0000007fff48723e */ /* 0x000fc800000010ff */
[----:B------:R-:W-:Y:S02]  /*2a10*/  PRMT R62, R62, 0x5410, R72 ;  /* 0x000054103e3e7816 */ /* 0x000fe40000000048 */
.L_x_71:
[----:B------:R-:W-:Y:S01]  /*2a20*/  PRMT R128, RZ, 0x5410, R75 ;  /* 0x00005410ff807816 */ /* 0x000fe2000000004b */
[----:B------:R-:W-:Y:S05]  /*2a30*/  @P3 BRA `(.L_x_72) ;  /* 0x0000008000003947 */ /* 0x000fea0003800000 */
[----:B------:R-:W-:-:S04]  /*2a40*/  ISETP.NE.U32.AND P4, PT, RZ, c[0x0][0x180], PT ;  /* 0x00006000ff007a0c */ /* 0x000fc80003f85070 */
[----:B------:R-:W-:-:S13]  /*2a50*/  ISETP.NE.AND.EX P4, PT, RZ, c[0x0][0x184], PT, P4 ;  /* 0x00006100ff007a0c */ /* 0x000fda0003f85340 */
[----:B------:R-:W-:Y:S05]  /*2a60*/  @P4 BRA `(.L_x_73) ;  /* 0x0000002000004947 */ /* 0x000fea0003800000 */
[----:B------:R-:W-:Y:S05]  /*2a70*/  @P1 BRA `(.L_x_74) ;  /* 0x0000008000001947 */ /* 0x000fea0003800000 */
[----:B------:R-:W-:Y:S05]  /*2a80*/  BRA `(.L_x_75) ;  /* 0x0000009000007947 */ /* 0x000fea0003800000 */
.L_x_73:
[----:B-----5:R-:W-:-:S05]  /*2a90*/  PRMT R72, RZ, 0x5410, R67 ;  /* 0x00005410ff487816 */ /* 0x020fca0000000043 */
[----:B------:R-:W-:Y:S01]  /*2aa0*/  FADD.FTZ R128, R72, R128 ;  /* 0x0000008048807221 */ /* 0x000fe20000010000 */
[----:B------:R-:W-:Y:S05]  /*2ab0*/  BRA `(.L_x_74) ;  /* 0x0000004000007947 */ /* 0x000fea0003800000 */
.L_x_72:
[----:B-----5:R-:W-:-:S05]  /*2ac0*/  PRMT R72, RZ, 0x5410, R71 ;  /* 0x00005410ff487816 */ /* 0x020fca0000000047 */
[----:B------:R-:W-:Y:S01]  /*2ad0*/  FADD.FTZ R128, R72, R128 ;  /* 0x0000008048807221 */ /* 0x000fe20000010000 */
[----:B------:R-:W-:-:S05]  /*2ae0*/  @P0 PRMT R72, RZ, 0x5410, R67 ;  /* 0x00005410ff480816 */ /* 0x000fca0000000043 */
[----:B------:R-:W-:-:S05]  /*2af0*/  @P0 FADD.FTZ R128, R72, R128 ;  /* 0x0000008048800221 */ /* 0x000fca0000010000 */
.L_x_74:
[----:B------:R-:W-:-:S04]  /*2b00*/  F2FP.BF16.PACK_AB R72, RZ, R128 ;  /* 0x00000080ff48723e */ /* 0x000fc800000010ff */
[----:B------:R-:W-:Y:S02]  /*2b10*/  PRMT R63, R72, 0x7610, R63 ;  /* 0x00007610483f7816 */ /* 0x000fe4000000003f */
.L_x_75:
[----:B------:R-:W-:Y:S01]  /*2b20*/  PRMT R140, RZ, 0x7610, R75 ;  /* 0x00007610ff8c7816 */ /* 0x000fe2000000004b */
[----:B------:R-:W-:Y:S05]  /*2b30*/  @P3 BRA `(.L_x_76) ;  /* 0x0000008000003947 */ /* 0x000fea0003800000 */
[----:B------:R-:W-:-:S04]  /*2b40*/  ISETP.NE.U32.AND P0, PT, RZ, c[0x0][0x180], PT ;  /* 0x00006000ff007a0c */ /* 0x000fc80003f05070 */
[----:B------:R-:W-:-:S13]  /*2b50*/  ISETP.NE.AND.EX P0, PT, RZ, c[0x0][0x184], PT, P0 ;  /* 0x00006100ff007a0c */ /* 0x000fda0003f05300 */
[----:B------:R-:W-:Y:S05]  /*2b60*/  @P0 BRA `(.L_x_77) ;  /* 0x0000002000000947 */ /* 0x000fea0003800000 */
[----:B------:R-:W-:Y:S05]  /*2b70*/  @P1 BRA `(.L_x_78) ;  /* 0x0000008000001947 */ /* 0x000fea0003800000 */
[----:B------:R-:W-:Y:S05]  /*2b80*/  BRA `(.L_x_79) ;  /* 0x0000009000007947 */ /* 0x000fea0003800000 */
.L_x_77:
[----:B-----5:R-:W-:-:S05]  /*2b90*/  PRMT R72, RZ, 0x7610, R67 ;  /* 0x00007610ff487816 */ /* 0x020fca0000000043 */
[----:B------:R-:W-:Y:S01]  /*2ba0*/  FADD.FTZ R140, R72, R140 ;  /* 0x0000008c488c7221 */ /* 0x000fe20000010000 */
[----:B------:R-:W-:Y:S05]  /*2bb0*/  BRA `(.L_x_78) ;  /* 0x0000004000007947 */ /* 0x000fea0003800000 */
.L_x_76:
[----:B-----5:R-:W-:-:S05]  /*2bc0*/  PRMT R72, RZ, 0x7610, R71 ;  /* 0x00007610ff487816 */ /* 0x020fca0000000047 */
[----:B------:R-:W-:Y:S01]  /*2bd0*/  FADD.FTZ R140, R72, R140 ;  /* 0x0000008c488c7221 */ /* 0x000fe20000010000 */
[----:B------:R-:W-:-:S05]  /*2be0*/  @P0 PRMT R72, RZ, 0x7610, R67 ;  /* 0x00007610ff480816 */ /* 0x000fca0000000043 */
[----:B------:R-:W-:-:S05]  /*2bf0*/  @P0 FADD.FTZ R140, R72, R140 ;  /* 0x0000008c488c0221 */ /* 0x000fca0000010000 */
.L_x_78:
[----:B------:R-:W-:-:S04]  /*2c00*/  F2FP.BF16.PACK_AB R72, RZ, R140 ;  /* 0x0000008cff48723e */ /* 0x000fc800000010ff */
[----:B------:R-:W-:Y:S02]  /*2c10*/  PRMT R63, R63, 0x5410, R72 ;  /* 0x000054103f3f7816 */ /* 0x000fe40000000048 */
.L_x_79:
[----:B------:R-:W-:-:S04]  /*2c20*/  @P1 LEA R72, P0, R134, c[0x0][0x188], 0x4 ;  /* 0x0000620086481a11 */ /* 0x000fc800078020ff */
[C---:B------:R-:W-:Y:S02]  /*2c30*/  @P1 LEA.HI.X R73, R134.reuse, c[0x0][0x18c], RZ, 0x4, P0 ;  /* 0x0000630086491a11 */ /* 0x040fe400000f24ff */
[----:B------:R-:W-:-:S03]  /*2c40*/  IADD3 R134, R134, 0x20, RZ ;  /* 0x0000002086867810 */ /* 0x000fc60007ffe0ff */
[----:B------:R0:W-:Y:S04]  /*2c50*/  @P1 STG.E.128 [R72.64], R60 ;  /* 0x0000003c48001986 */ /* 0x0001e8000c101d04 */
.L_x_47:
[----:B------:R-:W-:Y:S05]  /*2c60*/  BSYNC B0 ;  /* 0x0000000000007941 */ /* 0x000fea0003800000 */
.L_x_46:
        /* <DEDUP_REMOVED lines=25> */
.L_x_83:
[----:B-----5:R-:W-:-:S05]  /*2e00*/  PRMT R105, RZ, 0x5410, R64 ;  /* 0x00005410ff697816 */ /* 0x020fca0000000040 */
[----:B------:R-:W-:Y:S01]  /*2e10*/  FADD.FTZ R95, R105, R95 ;  /* 0x0000005f695f7221 */ /* 0x000fe20000010000 */
[----:B------:R-:W-:Y:S05]  /*2e20*/  BRA `(.L_x_84) ;  /* 0x0000004000007947 */ /* 0x000fea0003800000 */
.L_x_82:
[----:B-----5:R-:W-:-:S05]  /*2e30*/  PRMT R105, RZ, 0x5410, R68 ;  /* 0x00005410ff697816 */ /* 0x020fca0000000044 */
[----:B------:R-:W-:Y:S01]  /*2e40*/  FADD.FTZ R95, R105, R95 ;  /* 0x0000005f695f7221 */ /* 0x000fe20000010000 */
[----:B------:R-:W-:-:S05]  /*2e50*/  @P0 PRMT R105, RZ, 0x5410, R64 ;  /* 0x00005410ff690816 */ /* 0x000fca0000000040 */
[----:B------:R-:W-:-:S05]  /*2e60*/  @P0 FADD.FTZ R95, R105, R95 ;  /* 0x0000005f695f0221 */ /* 0x000fca0000010000 */
.L_x_84:
[----:B------:R-:W-:-:S04]  /*2e70*/  F2FP.BF16.PACK_AB R105, RZ, R95 ;  /* 0x0000005fff69723e */ /* 0x000fc800000010ff */
[----:B------:R-:W-:Y:S02]  /*2e80*/  PRMT R60, R105, 0x7610, R60 ;  /* 0x00007610693c7816 */ /* 0x000fe4000000003c */
.L_x_85:
[----:B------:R-:W-:Y:S01]  /*2e90*/  PRMT R105, RZ, 0x7610, R72 ;  /* 0x00007610ff697816 */ /* 0x000fe20000000048 */
[----:B------:R-:W-:Y:S05]  /*2ea0*/  @P3 BRA `(.L_x_86) ;  /* 0x0000008000003947 */ /* 0x000fea0003800000 */
[----:B------:R-:W-:-:S04]  /*2eb0*/  ISETP.NE.U32.AND P4, PT, RZ, c[0x0][0x180], PT ;  /* 0x00006000ff007a0c */ /* 0x000fc80003f85070 */
[----:B------:R-:W-:-:S13]  /*2ec0*/  ISETP.NE.AND.EX P4, PT, RZ, c[0x0][0x184], PT, P4 ;  /* 0x00006100ff007a0c */ /* 0x000fda0003f85340 */
[----:B------:R-:W-:Y:S05]  /*2ed0*/  @P4 BRA `(.L_x_87) ;  /* 0x0000002000004947 */ /* 0x000fea0003800000 */
[----:B------:R-:W-:Y:S05]  /*2ee0*/  @P1 BRA `(.L_x_88) ;  /* 0x0000008000001947 */ /* 0x000fea0003800000 */
[----:B------:R-:W-:Y:S05]  /*2ef0*/  BRA `(.L_x_89) ;  /* 0x0000009000007947 */ /* 0x000fea0003800000 */
.L_x_87:
[----:B-----5:R-:W-:-:S05]  /*2f00*/  PRMT R72, RZ, 0x7610, R64 ;  /* 0x00007610ff487816 */ /* 0x020fca0000000040 */
[----:B------:R-:W-:Y:S01]  /*2f10*/  FADD.FTZ R105, R72, R105 ;  /* 0x0000006948697221 */ /* 0x000fe20000010000 */
[----:B------:R-:W-:Y:S05]  /*2f20*/  BRA `(.L_x_88) ;  /* 0x0000004000007947 */ /* 0x000fea0003800000 */
.L_x_86:
[----:B-----5:R-:W-:-:S05]  /*2f30*/  PRMT R72, RZ, 0x7610, R68 ;  /* 0x00007610ff487816 */ /* 0x020fca0000000044 */
[----:B------:R-:W-:Y:S01]  /*2f40*/  FADD.FTZ R105, R72, R105 ;  /* 0x0000006948697221 */ /* 0x000fe20000010000 */
[----:B------:R-:W-:-:S05]  /*2f50*/  @P0 PRMT R72, RZ, 0x7610, R64 ;  /* 0x00007610ff480816 */ /* 0x000fca0000000040 */
[----:B------:R-:W-:-:S05]  /*2f60*/  @P0 FADD.FTZ R105, R72, R105 ;  /* 0x0000006948690221 */ /* 0x000fca0000010000 */
.L_x_88:
[----:B------:R-:W-:-:S04]  /*2f70*/  F2FP.BF16.PACK_AB R72, RZ, R105 ;  /* 0x00000069ff48723e */ /* 0x000fc800000010ff */
[----:B------:R-:W-:Y:S02]  /*2f80*/  PRMT R60, R60, 0x5410, R72 ;  /* 0x000054103c3c7816 */ /* 0x000fe40000000048 */
.L_x_89:
[----:B------:R-:W-:Y:S01]  /*2f90*/  PRMT R106, RZ, 0x5410, R73 ;  /* 0x00005410ff6a7816 */ /* 0x000fe20000000049 */
[----:B------:R-:W-:Y:S05]  /*2fa0*/  @P3 BRA `(.L_x_90) ;  /* 0x0000008000003947 */ /* 0x000fea0003800000 */
[----:B------:R-:W-:-:S04]  /*2fb0*/  ISETP.NE.U32.AND P4, PT, RZ, c[0x0][0x180], PT ;  /* 0x00006000ff007a0c */ /* 0x000fc80003f85070 */
[----:B------:R-:W-:-:S13]  /*2fc0*/  ISETP.NE.AND.EX P4, PT, RZ, c[0x0][0x184], PT, P4 ;  /* 0x00006100ff007a0c */ /* 0x000fda0003f85340 */
[----:B------:R-:W-:Y:S05]  /*2fd0*/  @P4 BRA `(.L_x_91) ;  /* 0x0000002000004947 */ /* 0x000fea0003800000 */
[----:B------:R-:W-:Y:S05]  /*2fe0*/  @P1 BRA `(.L_x_92) ;  /* 0x0000008000001947 */ /* 0x000fea0003800000 */
[----:B------:R-:W-:Y:S05]  /*2ff0*/  BRA `(.L_x_93) ;  /* 0x0000009000007947 */ /* 0x000fea0003800000 */
.L_x_91:
[----:B-----5:R-:W-:-:S05]  /*3000*/  PRMT R72, RZ, 0x5410, R65 ;  /* 0x00005410ff487816 */ /* 0x020fca0000000041 */
[----:B------:R-:W-:Y:S01]  /*3010*/  FADD.FTZ R106, R72, R106 ;  /* 0x0000006a486a7221 */ /* 0x000fe20000010000 */
[----:B------:R-:W-:Y:S05]  /*3020*/  BRA `(.L_x_92) ;  /* 0x0000004000007947 */ /* 0x000fea0003800000 */
.L_x_90:
[----:B-----5:R-:W-:-:S05]  /*3030*/  PRMT R72, RZ, 0x5410, R69 ;  /* 0x00005410ff487816 */ /* 0x020fca0000000045 */
[----:B------:R-:W-:Y:S01]  /*3040*/  FADD.FTZ R106, R72, R106 ;  /* 0x0000006a486a7221 */ /* 0x000fe20000010000 */
[----:B------:R-:W-:-:S05]  /*3050*/  @P0 PRMT R72, RZ, 0x5410, R65 ;  /* 0x00005410ff480816 */ /* 0x000fca0000000041 */
[----:B------:R-:W-:-:S05]  /*3060*/  @P0 FADD.FTZ R106, R72, R106 ;  /* 0x0000006a486a0221 */ /* 0x000fca0000010000 */
.L_x_92:
[----:B------:R-:W-:-:S04]  /*3070*/  F2FP.BF16.PACK_AB R72, RZ, R106 ;  /* 0x0000006aff48723e */ /* 0x000fc800000010ff */
[----:B------:R-:W-:Y:S02]  /*3080*/  PRMT R61, R72, 0x7610, R61 ;  /* 0x00007610483d7816 */ /* 0x000fe4000000003d */
.L_x_93:
[----:B------:R-:W-:Y:S01]  /*3090*/  PRMT R117, RZ, 0x7610, R73 ;  /* 0x00007610ff757816 */ /* 0x000fe20000000049 */
[----:B------:R-:W-:Y:S05]  /*30a0*/  @P3 BRA `(.L_x_94) ;  /* 0x0000008000003947 */ /* 0x000fea0003800000 */
[----:B------:R-:W-:-:S04]  /*30b0*/  ISETP.NE.U32.AND P4, PT, RZ, c[0x0][0x180], PT ;  /* 0x00006000ff007a0c */ /* 0x000fc80003f85070 */
[----:B------:R-:W-:-:S13]  /*30c0*/  ISETP.NE.AND.EX P4, PT, RZ, c[0x0][0x184], PT, P4 ;  /* 0x00006100ff007a0c */ /* 0x000fda0003f85340 */
[----:B------:R-:W-:Y:S05]  /*30d0*/  @P4 BRA `(.L_x_95) ;  /* 0x0000002000004947 */ /* 0x000fea0003800000 */
[----:B------:R-:W-:Y:S05]  /*30e0*/  @P1 BRA `(.L_x_96) ;  /* 0x0000008000001947 */ /* 0x000fea0003800000 */
[----:B------:R-:W-:Y:S05]  /*30f0*/  BRA `(.L_x_97) ;  /* 0x0000009000007947 */ /* 0x000fea0003800000 */
.L_x_95:
[----:B-----5:R-:W-:-:S05]  /*3100*/  PRMT R72, RZ, 0x7610, R65 ;  /* 0x00007610ff487816 */ /* 0x020fca0000000041 */
[----:B------:R-:W-:Y:S01]  /*3110*/  FADD.FTZ R117, R72, R117 ;  /* 0x0000007548757221 */ /* 0x000fe20000010000 */
[----:B------:R-:W-:Y:S05]  /*3120*/  BRA `(.L_x_96) ;  /* 0x0000004000007947 */ /* 0x000fea0003800000 */
.L_x_94:
[----:B-----5:R-:W-:-:S05]  /*3130*/  PRMT R72, RZ, 0x7610, R69 ;  /* 0x00007610ff487816 */ /* 0x020fca0000000045 */
[----:B------:R-:W-:Y:S01]  /*3140*/  FADD.FTZ R117, R72, R117 ;  /* 0x0000007548757221 */ /* 0x000fe20000010000 */
[----:B------:R-:W-:-:S05]  /*3150*/  @P0 PRMT R72, RZ, 0x7610, R65 ;  /* 0x00007610ff480816 */ /* 0x000fca0000000041 */
[----:B------:R-:W-:-:S05]  /*3160*/  @P0 FADD.FTZ R117, R72, R117 ;  /* 0x0000007548750221 */ /* 0x000fca0000010000 */
.L_x_96:
[----:B------:R-:W-:-:S04]  /*3170*/  F2FP.BF16.PACK_AB R72, RZ, R117 ;  /* 0x00000075ff48723e */ /* 0x000fc800000010ff */
[----:B------:R-:W-:Y:S02]  /*3180*/  PRMT R61, R61, 0x5410, R72 ;  /* 0x000054103d3d7816 */ /* 0x000fe40000000048 */
.L_x_97:
[----:B------:R-:W-:Y:S01]  /*3190*/  PRMT R118, RZ, 0x5410, R74 ;  /* 0x00005410ff767816 */ /* 0x000fe2000000004a */
[----:B------:R-:W-:Y:S05]  /*31a0*/  @P3 BRA `(.L_x_98) ;  /* 0x0000008000003947 */ /* 0x000fea0003800000 */
[----:B------:R-:W-:-:S04]  /*31b0*/  ISETP.NE.U32.AND P4, PT, RZ, c[0x0][0x180], PT ;  /* 0x00006000ff007a0c */ /* 0x000fc80003f85070 */
[----:B------:R-:W-:-:S13]  /*31c0*/  ISETP.NE.AND.EX P4, PT, RZ, c[0x0][0x184], PT, P4 ;  /* 0x00006100ff007a0c */ /* 0x000fda0003f85340 */
[----:B------:R-:W-:Y:S05]  /*31d0*/  @P4 BRA `(.L_x_99) ;  /* 0x0000002000004947 */ /* 0x000fea0003800000 */
[----:B------:R-:W-:Y:S05]  /*31e0*/  @P1 BRA `(.L_x_100) ;  /* 0x0000008000001947 */ /* 0x000fea0003800000 */
[----:B------:R-:W-:Y:S05]  /*31f0*/  BRA `(.L_x_101) ;  /* 0x0000009000007947 */ /* 0x000fea0003800000 */
.L_x_99:
[----:B-----5:R-:W-:-:S05]  /*3200*/  PRMT R72, RZ, 0x5410, R66 ;  /* 0x00005410ff487816 */ /* 0x020fca0000000042 */
[----:B------:R-:W-:Y:S01]  /*3210*/  FADD.FTZ R118, R72, R118 ;  /* 0x0000007648767221 */ /* 0x000fe20000010000 */
[----:B------:R-:W-:Y:S05]  /*3220*/  BRA `(.L_x_100) ;  /* 0x0000004000007947 */ /* 0x000fea0003800000 */
.L_x_98:
[----:B-----5:R-:W-:-:S05]  /*3230*/  PRMT R72, RZ, 0x5410, R70 ;  /* 0x00005410ff487816 */ /* 0x020fca0000000046 */
[----:B------:R-:W-:Y:S01]  /*3240*/  FADD.FTZ R118, R72, R118 ;  /* 0x0000007648767221 */ /* 0x000fe20000010000 */
[----:B------:R-:W-:-:S05]  /*3250*/  @P0 PRMT R72, RZ, 0x5410, R66 ;  /* 0x00005410ff480816 */ /* 0x000fca0000000042 */
[----:B------:R-:W-:-:S05]  /*3260*/  @P0 FADD.FTZ R118, R72, R118 ;  /* 0x0000007648760221 */ /* 0x000fca0000010000 */
.L_x_100:
[----:B------:R-:W-:-:S04]  /*3270*/  F2FP.BF16.PACK_AB R72, RZ, R118 ;  /* 0x00000076ff48723e */ /* 0x000fc800000010ff */
[----:B------:R-:W-:Y:S02]  /*3280*/  PRMT R62, R72, 0x7610, R62 ;  /* 0x00007610483e7816 */ /* 0x000fe4000000003e */
.L_x_101:
[----:B------:R-:W-:Y:S01]  /*3290*/  PRMT R129, RZ, 0x7610, R74 ;  /* 0x00007610ff817816 */ /* 0x000fe2000000004a */
[----:B------:R-:W-:Y:S05]  /*32a0*/  @P3 BRA `(.L_x_102) ;  /* 0x0000008000003947 */ /* 0x000fea0003800000 */
[----:B------:R-:W-:-:S04]  /*32b0*/  ISETP.NE.U32.AND P4, PT, RZ, c[0x0][0x180], PT ;  /* 0x00006000ff007a0c */ /* 0x000fc80003f85070 */
[----:B------:R-:W-:-:S13]  /*32c0*/  ISETP.NE.AND.EX P4, PT, RZ, c[0x0][0x184], PT, P4 ;  /* 0x00006100ff007a0c */ /* 0x000fda0003f85340 */
[----:B------:R-:W-:Y:S05]  /*32d0*/  @P4 BRA `(.L_x_103) ;  /* 0x0000002000004947 */ /* 0x000fea0003800000 */
[----:B------:R-:W-:Y:S05]  /*32e0*/  @P1 BRA `(.L_x_104) ;  /* 0x0000008000001947 */ /* 0x000fea0003800000 */
[----:B------:R-:W-:Y:S05]  /*32f0*/  BRA `(.L_x_105) ;  /* 0x0000009000007947 */ /* 0x000fea0003800000 */
.L_x_103:
[----:B-----5:R-:W-:-:S05]  /*3300*/  PRMT R72, RZ, 0x7610, R66 ;  /* 0x00007610ff487816 */ /* 0x020fca0000000042 */
[----:B------:R-:W-:Y:S01]  /*3310*/  FADD.FTZ R129, R72, R129 ;  /* 0x0000008148817221 */ /* 0x000fe20000010000 */
[----:B------:R-:W-:Y:S05]  /*3320*/  BRA `(.L_x_104) ;  /* 0x0000004000007947 */ /* 0x000fea0003800000 */
.L_x_102:
[----:B-----5:R-:W-:-:S05]  /*3330*/  PRMT R72, RZ, 0x7610, R70 ;  /* 0x00007610ff487816 */ /* 0x020fca0000000046 */
[----:B------:R-:W-:Y:S01]  /*3340*/  FADD.FTZ R129, R72, R129 ;  /* 0x0000008148817221 */ /* 0x000fe20000010000 */
[----:B------:R-:W-:-:S05]  /*3350*/  @P0 PRMT R72, RZ, 0x7610, R66 ;  /* 0x00007610ff480816 */ /* 0x000fca0000000042 */
[----:B------:R-:W-:-:S05]  /*3360*/  @P0 FADD.FTZ R129, R72, R129 ;  /* 0x0000008148810221 */ /* 0x000fca0000010000 */
.L_x_104:
[----:B------:R-:W-:-:S04]  /*3370*/  F2FP.BF16.PACK_AB R72, RZ, R129 ;  /* 0x00000081ff48723e */ /* 0x000fc800000010ff */
[----:B------:R-:W-:Y:S02]  /*3380*/  PRMT R62, R62, 0x5410, R72 ;  /* 0x000054103e3e7816 */ /* 0x000fe40000000048 */
.L_x_105:
[----:B------:R-:W-:Y:S01]  /*3390*/  PRMT R130, RZ, 0x5410, R75 ;  /* 0x00005410ff827816 */ /* 0x000fe2000000004b */
[----:B------:R-:W-:Y:S05]  /*33a0*/  @P3 BRA `(.L_x_106) ;  /* 0x0000008000003947 */ /* 0x000fea0003800000 */
[----:B------:R-:W-:-:S04]  /*33b0*/  ISETP.NE.U32.AND P4, PT, RZ, c[0x0][0x180], PT ;  /* 0x00006000ff007a0c */ /* 0x000fc80003f85070 */
[----:B------:R-:W-:-:S13]  /*33c0*/  ISETP.NE.AND.EX P4, PT, RZ, c[0x0][0x184], PT, P4 ;  /* 0x00006100ff007a0c */ /* 0x000fda0003f85340 */
[----:B------:R-:W-:Y:S05]  /*33d0*/  @P4 BRA `(.L_x_107) ;  /* 0x0000002000004947 */ /* 0x000fea0003800000 */
[----:B------:R-:W-:Y:S05]  /*33e0*/  @P1 BRA `(.L_x_108) ;  /* 0x0000008000001947 */ /* 0x000fea0003800000 */
[----:B------:R-:W-:Y:S05]  /*33f0*/  BRA `(.L_x_109) ;  /* 0x0000009000007947 */ /* 0x000fea0003800000 */
.L_x_107:
[----:B-----5:R-:W-:-:S05]  /*3400*/  PRMT R72, RZ, 0x5410, R67 ;  /* 0x00005410ff487816 */ /* 0x020fca0000000043 */
[----:B------:R-:W-:Y:S01]  /*3410*/  FADD.FTZ R130, R72, R130 ;  /* 0x0000008248827221 */ /* 0x000fe20000010000 */
[----:B------:R-:W-:Y:S05]  /*3420*/  BRA `(.L_x_108) ;  /* 0x0000004000007947 */ /* 0x000fea0003800000 */
.L_x_106:
[----:B-----5:R-:W-:-:S05]  /*3430*/  PRMT R72, RZ, 0x5410, R71 ;  /* 0x00005410ff487816 */ /* 0x020fca0000000047 */
[----:B------:R-:W-:Y:S01]  /*3440*/  FADD.FTZ R130, R72, R130 ;  /* 0x0000008248827221 */ /* 0x000fe20000010000 */
[----:B------:R-:W-:-:S05]  /*3450*/  @P0 PRMT R72, RZ, 0x5410, R67 ;  /* 0x00005410ff480816 */ /* 0x000fca0000000043 */
[----:B------:R-:W-:-:S05]  /*3460*/  @P0 FADD.FTZ R130, R72, R130 ;  /* 0x0000008248820221 */ /* 0x000fca0000010000 */
.L_x_108:
[----:B------:R-:W-:-:S04]  /*3470*/  F2FP.BF16.PACK_AB R72, RZ, R130 ;  /* 0x00000082ff48723e */ /* 0x000fc800000010ff */
[----:B------:R-:W-:Y:S02]  /*3480*/  PRMT R63, R72, 0x7610, R63 ;  /* 0x00007610483f7816 */ /* 0x000fe4000000003f */
.L_x_109:
[----:B------:R-:W-:Y:S01]  /*3490*/  PRMT R141, RZ, 0x7610, R75 ;  /* 0x00007610ff8d7816 */ /* 0x000fe2000000004b */
[----:B------:R-:W-:Y:S05]  /*34a0*/  @P3 BRA `(.L_x_110) ;  /* 0x0000008000003947 */ /* 0x000fea0003800000 */
[----:B------:R-:W-:-:S04]  /*34b0*/  ISETP.NE.U32.AND P0, PT, RZ, c[0x0][0x180], PT ;  /* 0x00006000ff007a0c */ /* 0x000fc80003f05070 */
[----:B------:R-:W-:-:S13]  /*34c0*/  ISETP.NE.AND.EX P0, PT, RZ, c[0x0][0x184], PT, P0 ;  /* 0x00006100ff007a0c */ /* 0x000fda0003f05300 */
[----:B------:R-:W-:Y:S05]  /*34d0*/  @P0 BRA `(.L_x_111) ;  /* 0x0000002000000947 */ /* 0x000fea0003800000 */
[----:B------:R-:W-:Y:S05]  /*34e0*/  @P1 BRA `(.L_x_112) ;  /* 0x0000008000001947 */ /* 0x000fea0003800000 */
[----:B------:R-:W-:Y:S05]  /*34f0*/  BRA `(.L_x_113) ;  /* 0x0000009000007947 */ /* 0x000fea0003800000 */
.L_x_111:
[----:B-----5:R-:W-:-:S05]  /*3500*/  PRMT R72, RZ, 0x7610, R67 ;  /* 0x00007610ff487816 */ /* 0x020fca0000000043 */
[----:B------:R-:W-:Y:S01]  /*3510*/  FADD.FTZ R141, R72, R141 ;  /* 0x0000008d488d7221 */ /* 0x000fe20000010000 */
[----:B------:R-:W-:Y:S05]  /*3520*/  BRA `(.L_x_112) ;  /* 0x0000004000007947 */ /* 0x000fea0003800000 */
.L_x_110:
[----:B-----5:R-:W-:-:S05]  /*3530*/  PRMT R72, RZ, 0x7610, R71 ;  /* 0x00007610ff487816 */ /* 0x020fca0000000047 */
[----:B------:R-:W-:Y:S01]  /*3540*/  FADD.FTZ R141, R72, R141 ;  /* 0x0000008d488d7221 */ /* 0x000fe20000010000 */
[----:B------:R-:W-:-:S05]  /*3550*/  @P0 PRMT R72, RZ, 0x7610, R67 ;  /* 0x00007610ff480816 */ /* 0x000fca0000000043 */
[----:B------:R-:W-:-:S05]  /*3560*/  @P0 FADD.FTZ R141, R72, R141 ;  /* 0x0000008d488d0221 */ /* 0x000fca0000010000 */
.L_x_112:
[----:B------:R-:W-:-:S04]  /*3570*/  F2FP.BF16.PACK_AB R72, RZ, R141 ;  /* 0x0000008dff48723e */ /* 0x000fc800000010ff */
[----:B------:R-:W-:Y:S02]  /*3580*/  PRMT R63, R63, 0x5410, R72 ;  /* 0x000054103f3f7816 */ /* 0x000fe40000000048 */
.L_x_113:
[----:B------:R-:W-:-:S04]  /*3590*/  @P1 LEA R72, P0, R134, c[0x0][0x188], 0x4 ;  /* 0x0000620086481a11 */ /* 0x000fc800078020ff */
[C---:B------:R-:W-:Y:S02]  /*35a0*/  @P1 LEA.HI.X R73, R134.reuse, c[0x0][0x18c], RZ, 0x4, P0 ;  /* 0x0000630086491a11 */ /* 0x040fe400000f24ff */
[----:B------:R-:W-:-:S03]  /*35b0*/  IADD3 R134, R134, 0x20, RZ ;  /* 0x0000002086867810 */ /* 0x000fc60007ffe0ff */
[----:B------:R0:W-:Y:S04]  /*35c0*/  @P1 STG.E.128 [R72.64], R60 ;  /* 0x0000003c48001986 */ /* 0x0001e8000c101d04 */
.L_x_81:
[----:B------:R-:W-:Y:S05]  /*35d0*/  BSYNC B0 ;  /* 0x0000000000007941 */ /* 0x000fea0003800000 */
.L_x_80:
        /* <DEDUP_REMOVED lines=25> */
.L_x_117:
[----:B-----5:R-:W-:-:S05]  /*3770*/  PRMT R107, RZ, 0x5410, R64 ;  /* 0x00005410ff6b7816 */ /* 0x020fca0000000040 */
[----:B------:R-:W-:Y:S01]  /*3780*/  FADD.FTZ R94, R107, R94 ;  /* 0x0000005e6b5e7221 */ /* 0x000fe20000010000 */
[----:B------:R-:W-:Y:S05]  /*3790*/  BRA `(.L_x_118) ;  /* 0x0000004000007947 */ /* 0x000fea0003800000 */
.L_x_116:
[----:B-----5:R-:W-:-:S05]  /*37a0*/  PRMT R107, RZ, 0x5410, R68 ;  /* 0x00005410ff6b7816 */ /* 0x020fca0000000044 */
[----:B------:R-:W-:Y:S01]  /*37b0*/  FADD.FTZ R94, R107, R94 ;  /* 0x0000005e6b5e7221 */ /* 0x000fe20000010000 */
[----:B------:R-:W-:-:S05]  /*37c0*/  @P0 PRMT R107, RZ, 0x5410, R64 ;  /* 0x00005410ff6b0816 */ /* 0x000fca0000000040 */
[----:B------:R-:W-:-:S05]  /*37d0*/  @P0 FADD.FTZ R94, R107, R94 ;  /* 0x0000005e6b5e0221 */ /* 0x000fca0000010000 */
.L_x_118:
[----:B------:R-:W-:-:S04]  /*37e0*/  F2FP.BF16.PACK_AB R107, RZ, R94 ;  /* 0x0000005eff6b723e */ /* 0x000fc800000010ff */
[----:B------:R-:W-:Y:S02]  /*37f0*/  PRMT R60, R107, 0x7610, R60 ;  /* 0x000076106b3c7816 */ /* 0x000fe4000000003c */
.L_x_119:
[----:B------:R-:W-:Y:S01]  /*3800*/  PRMT R107, RZ, 0x7610, R72 ;  /* 0x00007610ff6b7816 */ /* 0x000fe20000000048 */
[----:B------:R-:W-:Y:S05]  /*3810*/  @P3 BRA `(.L_x_120) ;  /* 0x0000008000003947 */ /* 0x000fea0003800000 */
[----:B------:R-:W-:-:S04]  /*3820*/  ISETP.NE.U32.AND P4, PT, RZ, c[0x0][0x180], PT ;  /* 0x00006000ff007a0c */ /* 0x000fc80003f85070 */
[----:B------:R-:W-:-:S13]  /*3830*/  ISETP.NE.AND.EX P4, PT, RZ, c[0x0][0x184], PT, P4 ;  /* 0x00006100ff007a0c */ /* 0x000fda0003f85340 */
[----:B------:R-:W-:Y:S05]  /*3840*/  @P4 BRA `(.L_x_121) ;  /* 0x0000002000004947 */ /* 0x000fea0003800000 */
[----:B------:R-:W-:Y:S05]  /*3850*/  @P1 BRA `(.L_x_122) ;  /* 0x0000008000001947 */ /* 0x000fea0003800000 */
[----:B------:R-:W-:Y:S05]  /*3860*/  BRA `(.L_x_123) ;  /* 0x0000009000007947 */ /* 0x000fea0003800000 */
.L_x_121:
[----:B-----5:R-:W-:-:S05]  /*3870*/  PRMT R72, RZ, 0x7610, R64 ;  /* 0x00007610ff487816 */ /* 0x020fca0000000040 */
[----:B------:R-:W-:Y:S01]  /*3880*/  FADD.FTZ R107, R72, R107 ;  /* 0x0000006b486b7221 */ /* 0x000fe20000010000 */
[----:B------:R-:W-:Y:S05]  /*3890*/  BRA `(.L_x_122) ;  /* 0x0000004000007947 */ /* 0x000fea0003800000 */
.L_x_120:
[----:B-----5:R-:W-:-:S05]  /*38a0*/  PRMT R72, RZ, 0x7610, R68 ;  /* 0x00007610ff487816 */ /* 0x020fca0000000044 */
[----:B------:R-:W-:Y:S01]  /*38b0*/  FADD.FTZ R107, R72, R107 ;  /* 0x0000006b486b7221 */ /* 0x000fe20000010000 */
[----:B------:R-:W-:-:S05]  /*38c0*/  @P0 PRMT R72, RZ, 0x7610, R64 ;  /* 0x00007610ff480816 */ /* 0x000fca0000000040 */
[----:B------:R-:W-:-:S05]  /*38d0*/  @P0 FADD.FTZ R107, R72, R107 ;  /* 0x0000006b486b0221 */ /* 0x000fca0000010000 */
.L_x_122:
[----:B------:R-:W-:-:S04]  /*38e0*/  F2FP.BF16.PACK_AB R72, RZ, R107 ;  /* 0x0000006bff48723e */ /* 0x000fc800000010ff */
[----:B------:R-:W-:Y:S02]  /*38f0*/  PRMT R60, R60, 0x5410, R72 ;  /* 0x000054103c3c7816 */ /* 0x000fe40000000048 */
.L_x_123:
[----:B------:R-:W-:Y:S01]  /*3900*/  PRMT R108, RZ, 0x5410, R73 ;  /* 0x00005410ff6c7816 */ /* 0x000fe20000000049 */
[----:B------:R-:W-:Y:S05]  /*3910*/  @P3 BRA `(.L_x_124) ;  /* 0x0000008000003947 */ /* 0x000fea0003800000 */
[----:B------:R-:W-:-:S04]  /*3920*/  ISETP.NE.U32.AND P4, PT, RZ, c[0x0][0x180], PT ;  /* 0x00006000ff007a0c */ /* 0x000fc80003f85070 */
[----:B------:R-:W-:-:S13]  /*3930*/  ISETP.NE.AND.EX P4, PT, RZ, c[0x0][0x184], PT, P4 ;  /* 0x00006100ff007a0c */ /* 0x000fda0003f85340 */
[----:B------:R-:W-:Y:S05]  /*3940*/  @P4 BRA `(.L_x_125) ;  /* 0x0000002000004947 */ /* 0x000fea0003800000 */
[----:B------:R-:W-:Y:S05]  /*3950*/  @P1 BRA `(.L_x_126) ;  /* 0x0000008000001947 */ /* 0x000fea0003800000 */
[----:B------:R-:W-:Y:S05]  /*3960*/  BRA `(.L_x_127) ;  /* 0x0000009000007947 */ /* 0x000fea0003800000 */
.L_x_125:
[----:B-----5:R-:W-:-:S05]  /*3970*/  PRMT R72, RZ, 0x5410, R65 ;  /* 0x00005410ff487816 */ /* 0x020fca0000000041 */
[----:B------:R-:W-:Y:S01]  /*3980*/  FADD.FTZ R108, R72, R108 ;  /* 0x0000006c486c7221 */ /* 0x000fe20000010000 */
[----:B------:R-:W-:Y:S05]  /*3990*/  BRA `(.L_x_126) ;  /* 0x0000004000007947 */ /* 0x000fea0003800000 */
.L_x_124:
[----:B-----5:R-:W-:-:S05]  /*39a0*/  PRMT R72, RZ, 0x5410, R69 ;  /* 0x00005410ff487816 */ /* 0x020fca0000000045 */
[----:B------:R-:W-:Y:S01]  /*39b0*/  FADD.FTZ R108, R72, R108 ;  /* 0x0000006c486c7221 */ /* 0x000fe20000010000 */
[----:B------:R-:W-:-:S05]  /*39c0*/  @P0 PRMT R72, RZ, 0x5410, R65 ;  /* 0x00005410ff480816 */ /* 0x000fca0000000041 */
[----:B------:R-:W-:-:S05]  /*39d0*/  @P0 FADD.FTZ R108, R72, R108 ;  /* 0x0000006c486c0221 */ /* 0x000fca0000010000 */
.L_x_126:
[----:B------:R-:W-:-:S04]  /*39e0*/  F2FP.BF16.PACK_AB R72, RZ, R108 ;  /* 0x0000006cff48723e */ /* 0x000fc800000010ff */
[----:B------:R-:W-:Y:S02]  /*39f0*/  PRMT R61, R72, 0x7610, R61 ;  /* 0x00007610483d7816 */ /* 0x000fe4000000003d */
.L_x_127:
[----:B------:R-:W-:Y:S01]  /*3a00*/  PRMT R119, RZ, 0x7610, R73 ;  /* 0x00007610ff777816 */ /* 0x000fe20000000049 */
[----:B------:R-:W-:Y:S05]  /*3a10*/  @P3 BRA `(.L_x_128) ;  /* 0x0000008000003947 */ /* 0x000fea0003800000 */
[----:B------:R-:W-:-:S04]  /*3a20*/  ISETP.NE.U32.AND P4, PT, RZ, c[0x0][0x180], PT ;  /* 0x00006000ff007a0c */ /* 0x000fc80003f85070 */
[----:B------:R-:W-:-:S13]  /*3a30*/  ISETP.NE.AND.EX P4, PT, RZ, c[0x0][0x184], PT, P4 ;  /* 0x00006100ff007a0c */ /* 0x000fda0003f85340 */
[----:B------:R-:W-:Y:S05]  /*3a40*/  @P4 BRA `(.L_x_129) ;  /* 0x0000002000004947 */ /* 0x000fea0003800000 */
[----:B------:R-:W-:Y:S05]  /*3a50*/  @P1 BRA `(.L_x_130) ;  /* 0x0000008000001947 */ /* 0x000fea0003800000 */
[----:B------:R-:W-:Y:S05]  /*3a60*/  BRA `(.L_x_131) ;  /* 0x0000009000007947 */ /* 0x000fea0003800000 */
.L_x_129:
[----:B-----5:R-:W-:-:S05]  /*3a70*/  PRMT R72, RZ, 0x7610, R65 ;  /* 0x00007610ff487816 */ /* 0x020fca0000000041 */
[----:B------:R-:W-:Y:S01]  /*3a80*/  FADD.FTZ R119, R72, R119 ;  /* 0x0000007748777221 */ /* 0x000fe20000010000 */
[----:B------:R-:W-:Y:S05]  /*3a90*/  BRA `(.L_x_130) ;  /* 0x0000004000007947 */ /* 0x000fea0003800000 */
.L_x_128:
[----:B-----5:R-:W-:-:S05]  /*3aa0*/  PRMT R72, RZ, 0x7610, R69 ;  /* 0x00007610ff487816 */ /* 0x020fca0000000045 */
[----:B------:R-:W-:Y:S01]  /*3ab0*/  FADD.FTZ R119, R72, R119 ;  /* 0x0000007748777221 */ /* 0x000fe20000010000 */
[----:B------:R-:W-:-:S05]  /*3ac0*/  @P0 PRMT R72, RZ, 0x7610, R65 ;  /* 0x00007610ff480816 */ /* 0x000fca0000000041 */
[----:B------:R-:W-:-:S05]  /*3ad0*/  @P0 FADD.FTZ R119, R72, R119 ;  /* 0x0000007748770221 */ /* 0x000fca0000010000 */
.L_x_130:
[----:B------:R-:W-:-:S04]  /*3ae0*/  F2FP.BF16.PACK_AB R72, RZ, R119 ;  /* 0x00000077ff48723e */ /* 0x000fc800000010ff */
[----:B------:R-:W-:Y:S02]  /*3af0*/  PRMT R61, R61, 0x5410, R72 ;  /* 0x000054103d3d7816 */ /* 0x000fe40000000048 */
.L_x_131:
[----:B------:R-:W-:Y:S01]  /*3b00*/  PRMT R120, RZ, 0x5410, R74 ;  /* 0x00005410ff787816 */ /* 0x000fe2000000004a */
[----:B------:R-:W-:Y:S05]  /*3b10*/  @P3 BRA `(.L_x_132) ;  /* 0x0000008000003947 */ /* 0x000fea0003800000 */
[----:B------:R-:W-:-:S04]  /*3b20*/  ISETP.NE.U32.AND P4, PT, RZ, c[0x0][0x180], PT ;  /* 0x00006000ff007a0c */ /* 0x000fc80003f85070 */
[----:B------:R-:W-:-:S13]  /*3b30*/  ISETP.NE.AND.EX P4, PT, RZ, c[0x0][0x184], PT, P4 ;  /* 0x00006100ff007a0c */ /* 0x000fda0003f85340 */
[----:B------:R-:W-:Y:S05]  /*3b40*/  @P4 BRA `(.L_x_133) ;  /* 0x0000002000004947 */ /* 0x000fea0003800000 */
[----:B------:R-:W-:Y:S05]  /*3b50*/  @P1 BRA `(.L_x_134) ;  /* 0x0000008000001947 */ /* 0x000fea0003800000 */
[----:B------:R-:W-:Y:S05]  /*3b60*/  BRA `(.L_x_135) ;  /* 0x0000009000007947 */ /* 0x000fea0003800000 */
.L_x_133:
[----:B-----5:R-:W-:-:S05]  /*3b70*/  PRMT R72, RZ, 0x5410, R66 ;  /* 0x00005410ff487816 */ /* 0x020fca0000000042 */
[----:B------:R-:W-:Y:S01]  /*3b80*/  FADD.FTZ R120, R72, R120 ;  /* 0x0000007848787221 */ /* 0x000fe20000010000 */
[----:B------:R-:W-:Y:S05]  /*3b90*/  BRA `(.L_x_134) ;  /* 0x0000004000007947 */ /* 0x000fea0003800000 */
.L_x_132:
[----:B-----5:R-:W-:-:S05]  /*3ba0*/  PRMT R72, RZ, 0x5410, R70 ;  /* 0x00005410ff487816 */ /* 0x020fca0000000046 */
[----:B------:R-:W-:Y:S01]  /*3bb0*/  FADD.FTZ R120, R72, R120 ;  /* 0x0000007848787221 */ /* 0x000fe20000010000 */
[----:B------:R-:W-:-:S05]  /*3bc0*/  @P0 PRMT R72, RZ, 0x5410, R66 ;  /* 0x00005410ff480816 */ /* 0x000fca0000000042 */
[----:B------:R-:W-:-:S05]  /*3bd0*/  @P0 FADD.FTZ R120, R72, R120 ;  /* 0x0000007848780221 */ /* 0x000fca0000010000 */
.L_x_134:
[----:B------:R-:W-:-:S04]  /*3be0*/  F2FP.BF16.PACK_AB R72, RZ, R120 ;  /* 0x00000078ff48723e */ /* 0x000fc800000010ff */
[----:B------:R-:W-:Y:S02]  /*3bf0*/  PRMT R62, R72, 0x7610, R62 ;  /* 0x00007610483e7816 */ /* 0x000fe4000000003e */
.L_x_135:
[----:B------:R-:W-:Y:S01]  /*3c00*/  PRMT R131, RZ, 0x7610, R74 ;  /* 0x00007610ff837816 */ /* 0x000fe2000000004a */
[----:B------:R-:W-:Y:S05]  /*3c10*/  @P3 BRA `(.L_x_136) ;  /* 0x0000008000003947 */ /* 0x000fea0003800000 */
[----:B------:R-:W-:-:S04]  /*3c20*/  ISETP.NE.U32.AND P4, PT, RZ, c[0x0][0x180], PT ;  /* 0x00006000ff007a0c */ /* 0x000fc80003f85070 */
[----:B------:R-:W-:-:S13]  /*3c30*/  ISETP.NE.AND.EX P4, PT, RZ, c[0x0][0x184], PT, P4 ;  /* 0x00006100ff007a0c */ /* 0x000fda0003f85340 */
[----:B------:R-:W-:Y:S05]  /*3c40*/  @P4 BRA `(.L_x_137) ;  /* 0x0000002000004947 */ /* 0x000fea0003800000 */
[----:B------:R-:W-:Y:S05]  /*3c50*/  @P1 BRA `(.L_x_138) ;  /* 0x0000008000001947 */ /* 0x000fea0003800000 */
[----:B------:R-:W-:Y:S05]  /*3c60*/  BRA `(.L_x_139) ;  /* 0x0000009000007947 */ /* 0x000fea0003800000 */
.L_x_137:
[----:B-----5:R-:W-:-:S05]  /*3c70*/  PRMT R72, RZ, 0x7610, R66 ;  /* 0x00007610ff487816 */ /* 0x020fca0000000042 */
[----:B------:R-:W-:Y:S01]  /*3c80*/  FADD.FTZ R131, R72, R131 ;  /* 0x0000008348837221 */ /* 0x000fe20000010000 */
[----:B------:R-:W-:Y:S05]  /*3c90*/  BRA `(.L_x_138) ;  /* 0x0000004000007947 */ /* 0x000fea0003800000 */
.L_x_136:
[----:B-----5:R-:W-:-:S05]  /*3ca0*/  PRMT R72, RZ, 0x7610, R70 ;  /* 0x00007610ff487816 */ /* 0x020fca0000000046 */
[----:B------:R-:W-:Y:S01]  /*3cb0*/  FADD.FTZ R131, R72, R131 ;  /* 0x0000008348837221 */ /* 0x000fe20000010000 */
[----:B------:R-:W-:-:S05]  /*3cc0*/  @P0 PRMT R72, RZ, 0x7610, R66 ;  /* 0x00007610ff480816 */ /* 0x000fca0000000042 */
[----:B------:R-:W-:-:S05]  /*3cd0*/  @P0 FADD.FTZ R131, R72, R131 ;  /* 0x0000008348830221 */ /* 0x000fca0000010000 */
.L_x_138:
[----:B------:R-:W-:-:S04]  /*3ce0*/  F2FP.BF16.PACK_AB R72, RZ, R131 ;  /* 0x00000083ff48723e */ /* 0x000fc800000010ff */
[----:B------:R-:W-:Y:S02]  /*3cf0*/  PRMT R62, R62, 0x5410, R72 ;  /* 0x000054103e3e7816 */ /* 0x000fe40000000048 */
.L_x_139:
[----:B------:R-:W-:Y:S01]  /*3d00*/  PRMT R132, RZ, 0x5410, R75 ;  /* 0x00005410ff847816 */ /* 0x000fe2000000004b */
[----:B------:R-:W-:Y:S05]  /*3d10*/  @P3 BRA `(.L_x_140) ;  /* 0x0000008000003947 */ /* 0x000fea0003800000 */
[----:B------:R-:W-:-:S04]  /*3d20*/  ISETP.NE.U32.AND P4, PT, RZ, c[0x0][0x180], PT ;  /* 0x00006000ff007a0c */ /* 0x000fc80003f85070 */
[----:B------:R-:W-:-:S13]  /*3d30*/  ISETP.NE.AND.EX P4, PT, RZ, c[0x0][0x184], PT, P4 ;  /* 0x00006100ff007a0c */ /* 0x000fda0003f85340 */
[----:B------:R-:W-:Y:S05]  /*3d40*/  @P4 BRA `(.L_x_141) ;  /* 0x0000002000004947 */ /* 0x000fea0003800000 */
[----:B------:R-:W-:Y:S05]  /*3d50*/  @P1 BRA `(.L_x_142) ;  /* 0x0000008000001947 */ /* 0x000fea0003800000 */
[----:B------:R-:W-:Y:S05]  /*3d60*/  BRA `(.L_x_143) ;  /* 0x0000009000007947 */ /* 0x000fea0003800000 */
.L_x_141:
[----:B-----5:R-:W-:-:S05]  /*3d70*/  PRMT R72, RZ, 0x5410, R67 ;  /* 0x00005410ff487816 */ /* 0x020fca0000000043 */
[----:B------:R-:W-:Y:S01]  /*3d80*/  FADD.FTZ R132, R72, R132 ;  /* 0x0000008448847221 */ /* 0x000fe20000010000 */
[----:B------:R-:W-:Y:S05]  /*3d90*/  BRA `(.L_x_142) ;  /* 0x0000004000007947 */ /* 0x000fea0003800000 */
.L_x_140:
[----:B-----5:R-:W-:-:S05]  /*3da0*/  PRMT R72, RZ, 0x5410, R71 ;  /* 0x00005410ff487816 */ /* 0x020fca0000000047 */
[----:B------:R-:W-:Y:S01]  /*3db0*/  FADD.FTZ R132, R72, R132 ;  /* 0x0000008448847221 */ /* 0x000fe20000010000 */
[----:B------:R-:W-:-:S05]  /*3dc0*/  @P0 PRMT R72, RZ, 0x5410, R67 ;  /* 0x00005410ff480816 */ /* 0x000fca0000000043 */
[----:B------:R-:W-:-:S05]  /*3dd0*/  @P0 FADD.FTZ R132, R72, R132 ;  /* 0x0000008448840221 */ /* 0x000fca0000010000 */
.L_x_142:
[----:B------:R-:W-:-:S04]  /*3de0*/  F2FP.BF16.PACK_AB R72, RZ, R132 ;  /* 0x00000084ff48723e */ /* 0x000fc800000010ff */
[----:B------:R-:W-:Y:S02]  /*3df0*/  PRMT R63, R72, 0x7610, R63 ;  /* 0x00007610483f7816 */ /* 0x000fe4000000003f */
.L_x_143:
[----:B------:R-:W-:Y:S01]  /*3e00*/  PRMT R142, RZ, 0x7610, R75 ;  /* 0x00007610ff8e7816 */ /* 0x000fe2000000004b */
[----:B------:R-:W-:Y:S05]  /*3e10*/  @P3 BRA `(.L_x_144) ;  /* 0x0000008000003947 */ /* 0x000fea0003800000 */
[----:B------:R-:W-:-:S04]  /*3e20*/  ISETP.NE.U32.AND P0, PT, RZ, c[0x0][0x180], PT ;  /* 0x00006000ff007a0c */ /* 0x000fc80003f05070 */
[----:B------:R-:W-:-:S13]  /*3e30*/  ISETP.NE.AND.EX P0, PT, RZ, c[0x0][0x184], PT, P0 ;  /* 0x00006100ff007a0c */ /* 0x000fda0003f05300 */
[----:B------:R-:W-:Y:S05]  /*3e40*/  @P0 BRA `(.L_x_145) ;  /* 0x0000002000000947 */ /* 0x000fea0003800000 */
[----:B------:R-:W-:Y:S05]  /*3e50*/  @P1 BRA `(.L_x_146) ;  /* 0x0000008000001947 */ /* 0x000fea0003800000 */
[----:B------:R-:W-:Y:S05]  /*3e60*/  BRA `(.L_x_147) ;  /* 0x0000009000007947 */ /* 0x000fea0003800000 */
.L_x_145:
[----:B-----5:R-:W-:-:S05]  /*3e70*/  PRMT R72, RZ, 0x7610, R67 ;  /* 0x00007610ff487816 */ /* 0x020fca0000000043 */
[----:B------:R-:W-:Y:S01]  /*3e80*/  FADD.FTZ R142, R72, R142 ;  /* 0x0000008e488e7221 */ /* 0x000fe20000010000 */
[----:B------:R-:W-:Y:S05]  /*3e90*/  BRA `(.L_x_146) ;  /* 0x0000004000007947 */ /* 0x000fea0003800000 */
.L_x_144:
[----:B-----5:R-:W-:-:S05]  /*3ea0*/  PRMT R72, RZ, 0x7610, R71 ;  /* 0x00007610ff487816 */ /* 0x020fca0000000047 */
[----:B------:R-:W-:Y:S01]  /*3eb0*/  FADD.FTZ R142, R72, R142 ;  /* 0x0000008e488e7221 */ /* 0x000fe20000010000 */
[----:B------:R-:W-:-:S05]  /*3ec0*/  @P0 PRMT R72, RZ, 0x7610, R67 ;  /* 0x00007610ff480816 */ /* 0x000fca0000000043 */
[----:B------:R-:W-:-:S05]  /*3ed0*/  @P0 FADD.FTZ R142, R72, R142 ;  /* 0x0000008e488e0221 */ /* 0x000fca0000010000 */
.L_x_146:
[----:B------:R-:W-:-:S04]  /*3ee0*/  F2FP.BF16.PACK_AB R72, RZ, R142 ;  /* 0x0000008eff48723e */ /* 0x000fc800000010ff */
[----:B------:R-:W-:Y:S02]  /*3ef0*/  PRMT R63, R63, 0x5410, R72 ;  /* 0x000054103f3f7816 */ /* 0x000fe40000000048 */
.L_x_147:
[----:B------:R-:W-:-:S04]  /*3f00*/  @P1 LEA R72, P0, R134, c[0x0][0x188], 0x4 ;  /* 0x0000620086481a11 */ /* 0x000fc800078020ff */
[C---:B------:R-:W-:Y:S02]  /*3f10*/  @P1 LEA.HI.X R73, R134.reuse, c[0x0][0x18c], RZ, 0x4, P0 ;  /* 0x0000630086491a11 */ /* 0x040fe400000f24ff */
[----:B------:R-:W-:-:S03]  /*3f20*/  IADD3 R134, R134, 0x20, RZ ;  /* 0x0000002086867810 */ /* 0x000fc60007ffe0ff */
[----:B------:R0:W-:Y:S04]  /*3f30*/  @P1 STG.E.128 [R72.64], R60 ;  /* 0x0000003c48001986 */ /* 0x0001e8000c101d04 */
.L_x_115:
[----:B------:R-:W-:Y:S05]  /*3f40*/  BSYNC B0 ;  /* 0x0000000000007941 */ /* 0x000fea0003800000 */
.L_x_114:
        /* <DEDUP_REMOVED lines=25> */
.L_x_151:
[----:B-----5:R-:W-:-:S05]  /*40e0*/  PRMT R109, RZ, 0x5410, R64 ;  /* 0x00005410ff6d7816 */ /* 0x020fca0000000040 */
[----:B------:R-:W-:Y:S01]  /*40f0*/  FADD.FTZ R93, R109, R93 ;  /* 0x0000005d6d5d7221 */ /* 0x000fe20000010000 */
[----:B------:R-:W-:Y:S05]  /*4100*/  BRA `(.L_x_152) ;  /* 0x0000004000007947 */ /* 0x000fea0003800000 */
.L_x_150:
[----:B-----5:R-:W-:-:S05]  /*4110*/  PRMT R109, RZ, 0x5410, R68 ;  /* 0x00005410ff6d7816 */ /* 0x020fca0000000044 */
[----:B------:R-:W-:Y:S01]  /*4120*/  FADD.FTZ R93, R109, R93 ;  /* 0x0000005d6d5d7221 */ /* 0x000fe20000010000 */
[----:B------:R-:W-:-:S05]  /*4130*/  @P0 PRMT R109, RZ, 0x5410, R64 ;  /* 0x00005410ff6d0816 */ /* 0x000fca0000000040 */
[----:B------:R-:W-:-:S05]  /*4140*/  @P0 FADD.FTZ R93, R109, R93 ;  /* 0x0000005d6d5d0221 */ /* 0x000fca0000010000 */
.L_x_152:
[----:B------:R-:W-:-:S04]  /*4150*/  F2FP.BF16.PACK_AB R109, RZ, R93 ;  /* 0x0000005dff6d723e */ /* 0x000fc800000010ff */
[----:B------:R-:W-:Y:S02]  /*4160*/  PRMT R60, R109, 0x7610, R60 ;  /* 0x000076106d3c7816 */ /* 0x000fe4000000003c */
.L_x_153:
[----:B------:R-:W-:Y:S01]  /*4170*/  PRMT R109, RZ, 0x7610, R72 ;  /* 0x00007610ff6d7816 */ /* 0x000fe20000000048 */
[----:B------:R-:W-:Y:S05]  /*4180*/  @P3 BRA `(.L_x_154) ;  /* 0x0000008000003947 */ /* 0x000fea0003800000 */
[----:B------:R-:W-:-:S04]  /*4190*/  ISETP.NE.U32.AND P4, PT, RZ, c[0x0][0x180], PT ;  /* 0x00006000ff007a0c */ /* 0x000fc80003f85070 */
[----:B------:R-:W-:-:S13]  /*41a0*/  ISETP.NE.AND.EX P4, PT, RZ, c[0x0][0x184], PT, P4 ;  /* 0x00006100ff007a0c */ /* 0x000fda0003f85340 */
[----:B------:R-:W-:Y:S05]  /*41b0*/  @P4 BRA `(.L_x_155) ;  /* 0x0000002000004947 */ /* 0x000fea0003800000 */
[----:B------:R-:W-:Y:S05]  /*41c0*/  @P1 BRA `(.L_x_156) ;  /* 0x0000008000001947 */ /* 0x000fea0003800000 */
[----:B------:R-:W-:Y:S05]  /*41d0*/  BRA `(.L_x_157) ;  /* 0x0000009000007947 */ /* 0x000fea0003800000 */
.L_x_155:
[----:B-----5:R-:W-:-:S05]  /*41e0*/  PRMT R72, RZ, 0x7610, R64 ;  /* 0x00007610ff487816 */ /* 0x020fca0000000040 */
[----:B------:R-:W-:Y:S01]  /*41f0*/  FADD.FTZ R109, R72, R109 ;  /* 0x0000006d486d7221 */ /* 0x000fe20000010000 */
[----:B------:R-:W-:Y:S05]  /*4200*/  BRA `(.L_x_156) ;  /* 0x0000004000007947 */ /* 0x000fea0003800000 */
.L_x_154:
[----:B-----5:R-:W-:-:S05]  /*4210*/  PRMT R72, RZ, 0x7610, R68 ;  /* 0x00007610ff487816 */ /* 0x020fca0000000044 */
[----:B------:R-:W-:Y:S01]  /*4220*/  FADD.FTZ R109, R72, R109 ;  /* 0x0000006d486d7221 */ /* 0x000fe20000010000 */
[----:B------:R-:W-:-:S05]  /*4230*/  @P0 PRMT R72, RZ, 0x7610, R64 ;  /* 0x00007610ff480816 */ /* 0x000fca0000000040 */
[----:B------:R-:W-:-:S05]  /*4240*/  @P0 FADD.FTZ R109, R72, R109 ;  /* 0x0000006d486d0221 */ /* 0x000fca0000010000 */
.L_x_156:
[----:B------:R-:W-:-:S04]  /*4250*/  F2FP.BF16.PACK_AB R72, RZ, R109 ;  /* 0x0000006dff48723e */ /* 0x000fc800000010ff */
[----:B------:R-:W-:Y:S02]  /*4260*/  PRMT R60, R60, 0x5410, R72 ;  /* 0x000054103c3c7816 */ /* 0x000fe40000000048 */
.L_x_157:
[----:B------:R-:W-:Y:S01]  /*4270*/  PRMT R110, RZ, 0x5410, R73 ;  /* 0x00005410ff6e7816 */ /* 0x000fe20000000049 */
[----:B------:R-:W-:Y:S05]  /*4280*/  @P3 BRA `(.L_x_158) ;  /* 0x0000008000003947 */ /* 0x000fea0003800000 */
[----:B------:R-:W-:-:S04]  /*4290*/  ISETP.NE.U32.AND P4, PT, RZ, c[0x0][0x180], PT ;  /* 0x00006000ff007a0c */ /* 0x000fc80003f85070 */
[----:B------:R-:W-:-:S13]  /*42a0*/  ISETP.NE.AND.EX P4, PT, RZ, c[0x0][0x184], PT, P4 ;  /* 0x00006100ff007a0c */ /* 0x000fda0003f85340 */
[----:B------:R-:W-:Y:S05]  /*42b0*/  @P4 BRA `(.L_x_159) ;  /* 0x0000002000004947 */ /* 0x000fea0003800000 */
[----:B------:R-:W-:Y:S05]  /*42c0*/  @P1 BRA `(.L_x_160) ;  /* 0x0000008000001947 */ /* 0x000fea0003800000 */
[----:B------:R-:W-:Y:S05]  /*42d0*/  BRA `(.L_x_161) ;  /* 0x0000009000007947 */ /* 0x000fea0003800000 */
.L_x_159:
[----:B-----5:R-:W-:-:S05]  /*42e0*/  PRMT R72, RZ, 0x5410, R65 ;  /* 0x00005410ff487816 */ /* 0x020fca0000000041 */
[----:B------:R-:W-:Y:S01]  /*42f0*/  FADD.FTZ R110, R72, R110 ;  /* 0x0000006e486e7221 */ /* 0x000fe20000010000 */
[----:B------:R-:W-:Y:S05]  /*4300*/  BRA `(.L_x_160) ;  /* 0x0000004000007947 */ /* 0x000fea0003800000 */
.L_x_158:
[----:B-----5:R-:W-:-:S05]  /*4310*/  PRMT R72, RZ, 0x5410, R69 ;  /* 0x00005410ff487816 */ /* 0x020fca0000000045 */
[----:B------:R-:W-:Y:S01]  /*4320*/  FADD.FTZ R110, R72, R110 ;  /* 0x0000006e486e7221 */ /* 0x000fe20000010000 */
[----:B------:R-:W-:-:S05]  /*4330*/  @P0 PRMT R72, RZ, 0x5410, R65 ;  /* 0x00005410ff480816 */ /* 0x000fca0000000041 */
[----:B------:R-:W-:-:S05]  /*4340*/  @P0 FADD.FTZ R110, R72, R110 ;  /* 0x0000006e486e0221 */ /* 0x000fca0000010000 */
.L_x_160:
[----:B------:R-:W-:-:S04]  /*4350*/  F2FP.BF16.PACK_AB R72, RZ, R110 ;  /* 0x0000006eff48723e */ /* 0x000fc800000010ff */
[----:B------:R-:W-:Y:S02]  /*4360*/  PRMT R61, R72, 0x7610, R61 ;  /* 0x00007610483d7816 */ /* 0x000fe4000000003d */
.L_x_161:
[----:B------:R-:W-:Y:S01]  /*4370*/  PRMT R121, RZ, 0x7610, R73 ;  /* 0x00007610ff797816 */ /* 0x000fe20000000049 */
[----:B------:R-:W-:Y:S05]  /*4380*/  @P3 BRA `(.L_x_162) ;  /* 0x0000008000003947 */ /* 0x000fea0003800000 */
[----:B------:R-:W-:-:S04]  /*4390*/  ISETP.NE.U32.AND P4, PT, RZ, c[0x0][0x180], PT ;  /* 0x00006000ff007a0c */ /* 0x000fc80003f85070 */
[----:B------:R-:W-:-:S13]  /*43a0*/  ISETP.NE.AND.EX P4, PT, RZ, c[0x0][0x184], PT, P4 ;  /* 0x00006100ff007a0c */ /* 0x000fda0003f85340 */
[----:B------:R-:W-:Y:S05]  /*43b0*/  @P4 BRA `(.L_x_163) ;  /* 0x0000002000004947 */ /* 0x000fea0003800000 */
[----:B------:R-:W-:Y:S05]  /*43c0*/  @P1 BRA `(.L_x_164) ;  /* 0x0000008000001947 */ /* 0x000fea0003800000 */
[----:B------:R-:W-:Y:S05]  /*43d0*/  BRA `(.L_x_165) ;  /* 0x0000009000007947 */ /* 0x000fea0003800000 */
.L_x_163:
[----:B-----5:R-:W-:-:S05]  /*43e0*/  PRMT R72, RZ, 0x7610, R65 ;  /* 0x00007610ff487816 */ /* 0x020fca0000000041 */
[----:B------:R-:W-:Y:S01]  /*43f0*/  FADD.FTZ R121, R72, R121 ;  /* 0x0000007948797221 */ /* 0x000fe20000010000 */
[----:B------:R-:W-:Y:S05]  /*4400*/  BRA `(.L_x_164) ;  /* 0x0000004000007947 */ /* 0x000fea0003800000 */
.L_x_162:
[----:B-----5:R-:W-:-:S05]  /*4410*/  PRMT R72, RZ, 0x7610, R69 ;  /* 0x00007610ff487816 */ /* 0x020fca0000000045 */
[----:B------:R-:W-:Y:S01]  /*4420*/  FADD.FTZ R121, R72, R121 ;  /* 0x0000007948797221 */ /* 0x000fe20000010000 */
[----:B------:R-:W-:-:S05]  /*4430*/  @P0 PRMT R72, RZ, 0x7610, R65 ;  /* 0x00007610ff480816 */ /* 0x000fca0000000041 */
[----:B------:R-:W-:-:S05]  /*4440*/  @P0 FADD.FTZ R121, R72, R121 ;  /* 0x0000007948790221 */ /* 0x000fca0000010000 */
.L_x_164:
[----:B------:R-:W-:-:S04]  /*4450*/  F2FP.BF16.PACK_AB R72, RZ, R121 ;  /* 0x00000079ff48723e */ /* 0x000fc800000010ff */
[----:B------:R-:W-:Y:S02]  /*4460*/  PRMT R61, R61, 0x5410, R72 ;  /* 0x000054103d3d7816 */ /* 0x000fe40000000048 */
.L_x_165:
[----:B------:R-:W-:Y:S01]  /*4470*/  PRMT R122, RZ, 0x5410, R74 ;  /* 0x00005410ff7a7816 */ /* 0x000fe2000000004a */
[----:B------:R-:W-:Y:S05]  /*4480*/  @P3 BRA `(.L_x_166) ;  /* 0x0000008000003947 */ /* 0x000fea0003800000 */
[----:B------:R-:W-:-:S04]  /*4490*/  ISETP.NE.U32.AND P4, PT, RZ, c[0x0][0x180], PT ;  /* 0x00006000ff007a0c */ /* 0x000fc80003f85070 */
[----:B------:R-:W-:-:S13]  /*44a0*/  ISETP.NE.AND.EX P4, PT, RZ, c[0x0][0x184], PT, P4 ;  /* 0x00006100ff007a0c */ /* 0x000fda0003f85340 */
[----:B------:R-:W-:Y:S05]  /*44b0*/  @P4 BRA `(.L_x_167) ;  /* 0x0000002000004947 */ /* 0x000fea0003800000 */
[----:B------:R-:W-:Y:S05]  /*44c0*/  @P1 BRA `(.L_x_168) ;  /* 0x0000008000001947 */ /* 0x000fea0003800000 */
[----:B------:R-:W-:Y:S05]  /*44d0*/  BRA `(.L_x_169) ;  /* 0x0000009000007947 */ /* 0x000fea0003800000 */
.L_x_167:
[----:B-----5:R-:W-:-:S05]  /*44e0*/  PRMT R72, RZ, 0x5410, R66 ;  /* 0x00005410ff487816 */ /* 0x020fca0000000042 */
[----:B------:R-:W-:Y:S01]  /*44f0*/  FADD.FTZ R122, R72, R122 ;  /* 0x0000007a487a7221 */ /* 0x000fe20000010000 */
[----:B------:R-:W-:Y:S05]  /*4500*/  BRA `(.L_x_168) ;  /* 0x0000004000007947 */ /* 0x000fea0003800000 */
.L_x_166:
[----:B-----5:R-:W-:-:S05]  /*4510*/  PRMT R72, RZ, 0x5410, R70 ;  /* 0x00005410ff487816 */ /* 0x020fca0000000046 */
[----:B------:R-:W-:Y:S01]  /*4520*/  FADD.FTZ R122, R72, R122 ;  /* 0x0000007a487a7221 */ /* 0x000fe20000010000 */
[----:B------:R-:W-:-:S05]  /*4530*/  @P0 PRMT R72, RZ, 0x5410, R66 ;  /* 0x00005410ff480816 */ /* 0x000fca0000000042 */
[----:B------:R-:W-:-:S05]  /*4540*/  @P0 FADD.FTZ R122, R72, R122 ;  /* 0x0000007a487a0221 */ /* 0x000fca0000010000 */
.L_x_168:
[----:B------:R-:W-:-:S04]  /*4550*/  F2FP.BF16.PACK_AB R72, RZ, R122 ;  /* 0x0000007aff48723e */ /* 0x000fc800000010ff */
[----:B------:R-:W-:Y:S02]  /*4560*/  PRMT R62, R72, 0x7610, R62 ;  /* 0x00007610483e7816 */ /* 0x000fe4000000003e */
.L_x_169:
[----:B------:R-:W-:Y:S01]  /*4570*/  PRMT R133, RZ, 0x7610, R74 ;  /* 0x00007610ff857816 */ /* 0x000fe2000000004a */
[----:B------:R-:W-:Y:S05]  /*4580*/  @P3 BRA `(.L_x_170) ;  /* 0x0000008000003947 */ /* 0x000fea0003800000 */
[----:B------:R-:W-:-:S04]  /*4590*/  ISETP.NE.U32.AND P4, PT, RZ, c[0x0][0x180], PT ;  /* 0x00006000ff007a0c */ /* 0x000fc80003f85070 */
[----:B------:R-:W-:-:S13]  /*45a0*/  ISETP.NE.AND.EX P4, PT, RZ, c[0x0][0x184], PT, P4 ;  /* 0x00006100ff007a0c */ /* 0x000fda0003f85340 */
[----:B------:R-:W-:Y:S05]  /*45b0*/  @P4 BRA `(.L_x_171) ;  /* 0x0000002000004947 */ /* 0x000fea0003800000 */
[----:B------:R-:W-:Y:S05]  /*45c0*/  @P1 BRA `(.L_x_172) ;  /* 0x0000008000001947 */ /* 0x000fea0003800000 */
[----:B------:R-:W-:Y:S05]  /*45d0*/  BRA `(.L_x_173) ;  /* 0x0000009000007947 */ /* 0x000fea0003800000 */
.L_x_171:
[----:B-----5:R-:W-:-:S05]  /*45e0*/  PRMT R72, RZ, 0x7610, R66 ;  /* 0x00007610ff487816 */ /* 0x020fca0000000042 */
[----:B------:R-:W-:Y:S01]  /*45f0*/  FADD.FTZ R133, R72, R133 ;  /* 0x0000008548857221 */ /* 0x000fe20000010000 */
[----:B------:R-:W-:Y:S05]  /*4600*/  BRA `(.L_x_172) ;  /* 0x0000004000007947 */ /* 0x000fea0003800000 */
.L_x_170:
[----:B-----5:R-:W-:-:S05]  /*4610*/  PRMT R72, RZ, 0x7610, R70 ;  /* 0x00007610ff487816 */ /* 0x020fca0000000046 */
[----:B------:R-:W-:Y:S01]  /*4620*/  FADD.FTZ R133, R72, R133 ;  /* 0x0000008548857221 */ /* 0x000fe20000010000 */
[----:B------:R-:W-:-:S05]  /*4630*/  @P0 PRMT R72, RZ, 0x7610, R66 ;  /* 0x00007610ff480816 */ /* 0x000fca0000000042 */
[----:B------:R-:W-:-:S05]  /*4640*/  @P0 FADD.FTZ R133, R72, R133 ;  /* 0x0000008548850221 */ /* 0x000fca0000010000 */
.L_x_172:
[----:B------:R-:W-:-:S04]  /*4650*/  F2FP.BF16.PACK_AB R72, RZ, R133 ;  /* 0x00000085ff48723e */ /* 0x000fc800000010ff */
[----:B------:R-:W-:Y:S02]  /*4660*/  PRMT R62, R62, 0x5410, R72 ;  /* 0x000054103e3e7816 */ /* 0x000fe40000000048 */
.L_x_173:
[----:B------:R-:W-:Y:S01]  /*4670*/  PRMT R136, RZ, 0x5410, R75 ;  /* 0x00005410ff887816 */ /* 0x000fe2000000004b */
[----:B------:R-:W-:Y:S05]  /*4680*/  @P3 BRA `(.L_x_174) ;  /* 0x0000008000003947 */ /* 0x000fea0003800000 */
[----:B------:R-:W-:-:S04]  /*4690*/  ISETP.NE.U32.AND P4, PT, RZ, c[0x0][0x180], PT ;  /* 0x00006000ff007a0c */ /* 0x000fc80003f85070 */
[----:B------:R-:W-:-:S13]  /*46a0*/  ISETP.NE.AND.EX P4, PT, RZ, c[0x0][0x184], PT, P4 ;  /* 0x00006100ff007a0c */ /* 0x000fda0003f85340 */
[----:B------:R-:W-:Y:S05]  /*46b0*/  @P4 BRA `(.L_x_175) ;  /* 0x0000002000004947 */ /* 0x000fea0003800000 */
[----:B------:R-:W-:Y:S05]  /*46c0*/  @P1 BRA `(.L_x_176) ;  /* 0x0000008000001947 */ /* 0x000fea0003800000 */
[----:B------:R-:W-:Y:S05]  /*46d0*/  BRA `(.L_x_177) ;  /* 0x0000009000007947 */ /* 0x000fea0003800000 */
.L_x_175:
[----:B-----5:R-:W-:-:S05]  /*46e0*/  PRMT R72, RZ, 0x5410, R67 ;  /* 0x00005410ff487816 */ /* 0x020fca0000000043 */
[----:B------:R-:W-:Y:S01]  /*46f0*/  FADD.FTZ R136, R72, R136 ;  /* 0x0000008848887221 */ /* 0x000fe20000010000 */
[----:B------:R-:W-:Y:S05]  /*4700*/  BRA `(.L_x_176) ;  /* 0x0000004000007947 */ /* 0x000fea0003800000 */
.L_x_174:
[----:B-----5:R-:W-:-:S05]  /*4710*/  PRMT R72, RZ, 0x5410, R71 ;  /* 0x00005410ff487816 */ /* 0x020fca0000000047 */
[----:B------:R-:W-:Y:S01]  /*4720*/  FADD.FTZ R136, R72, R136 ;  /* 0x0000008848887221 */ /* 0x000fe20000010000 */
[----:B------:R-:W-:-:S05]  /*4730*/  @P0 PRMT R72, RZ, 0x5410, R67 ;  /* 0x00005410ff480816 */ /* 0x000fca0000000043 */
[----:B------:R-:W-:-:S05]  /*4740*/  @P0 FADD.FTZ R136, R72, R136 ;  /* 0x0000008848880221 */ /* 0x000fca0000010000 */
.L_x_176:
[----:B------:R-:W-:-:S04]  /*4750*/  F2FP.BF16.PACK_AB R72, RZ, R136 ;  /* 0x00000088ff48723e */ /* 0x000fc800000010ff */
[----:B------:R-:W-:Y:S02]  /*4760*/  PRMT R63, R72, 0x7610, R63 ;  /* 0x00007610483f7816 */ /* 0x000fe4000000003f */
.L_x_177:
[----:B------:R-:W-:Y:S01]  /*4770*/  PRMT R143, RZ, 0x7610, R75 ;  /* 0x00007610ff8f7816 */ /* 0x000fe2000000004b */
[----:B------:R-:W-:Y:S05]  /*4780*/  @P3 BRA `(.L_x_178) ;  /* 0x0000008000003947 */ /* 0x000fea0003800000 */
[----:B------:R-:W-:-:S04]  /*4790*/  ISETP.NE.U32.AND P0, PT, RZ, c[0x0][0x180], PT ;  /* 0x00006000ff007a0c */ /* 0x000fc80003f05070 */
[----:B------:R-:W-:-:S13]  /*47a0*/  ISETP.NE.AND.EX P0, PT, RZ, c[0x0][0x184], PT, P0 ;  /* 0x00006100ff007a0c */ /* 0x000fda0003f05300 */
[----:B------:R-:W-:Y:S05]  /*47b0*/  @P0 BRA `(.L_x_179) ;  /* 0x0000002000000947 */ /* 0x000fea0003800000 */
[----:B------:R-:W-:Y:S05]  /*47c0*/  @P1 BRA `(.L_x_180) ;  /* 0x0000008000001947 */ /* 0x000fea0003800000 */
[----:B------:R-:W-:Y:S05]  /*47d0*/  BRA `(.L_x_181) ;  /* 0x0000009000007947 */ /* 0x000fea0003800000 */
.L_x_179:
[----:B-----5:R-:W-:-:S05]  /*47e0*/  PRMT R72, RZ, 0x7610, R67 ;  /* 0x00007610ff487816 */ /* 0x020fca0000000043 */
[----:B------:R-:W-:Y:S01]  /*47f0*/  FADD.FTZ R143, R72, R143 ;  /* 0x0000008f488f7221 */ /* 0x000fe20000010000 */
[----:B------:R-:W-:Y:S05]  /*4800*/  BRA `(.L_x_180) ;  /* 0x0000004000007947 */ /* 0x000fea0003800000 */
.L_x_178:
[----:B-----5:R-:W-:-:S05]  /*4810*/  PRMT R72, RZ, 0x7610, R71 ;  /* 0x00007610ff487816 */ /* 0x020fca0000000047 */
[----:B------:R-:W-:Y:S01]  /*4820*/  FADD.FTZ R143, R72, R143 ;  /* 0x0000008f488f7221 */ /* 0x000fe20000010000 */
[----:B------:R-:W-:-:S05]  /*4830*/  @P0 PRMT R72, RZ, 0x7610, R67 ;  /* 0x00007610ff480816 */ /* 0x000fca0000000043 */
[----:B------:R-:W-:-:S05]  /*4840*/  @P0 FADD.FTZ R143, R72, R143 ;  /* 0x0000008f488f0221 */ /* 0x000fca0000010000 */
.L_x_180:
[----:B------:R-:W-:-:S04]  /*4850*/  F2FP.BF16.PACK_AB R72, RZ, R143 ;  /* 0x0000008fff48723e */ /* 0x000fc800000010ff */
[----:B------:R-:W-:Y:S02]  /*4860*/  PRMT R63, R63, 0x5410, R72 ;  /* 0x000054103f3f7816 */ /* 0x000fe40000000048 */
.L_x_181:
[----:B------:R-:W-:-:S04]  /*4870*/  @P1 LEA R72, P0, R134, c[0x0][0x188], 0x4 ;  /* 0x0000620086481a11 */ /* 0x000fc800078020ff */
[C---:B------:R-:W-:Y:S02]  /*4880*/  @P1 LEA.HI.X R73, R134.reuse, c[0x0][0x18c], RZ, 0x4, P0 ;  /* 0x0000630086491a11 */ /* 0x040fe400000f24ff */
[----:B------:R-:W-:-:S03]  /*4890*/  IADD3 R134, R134, 0x20, RZ ;  /* 0x0000002086867810 */ /* 0x000fc60007ffe0ff */
[----:B------:R0:W-:Y:S04]  /*48a0*/  @P1 STG.E.128 [R72.64], R60 ;  /* 0x0000003c48001986 */ /* 0x0001e8000c101d04 */
.L_x_149:
[----:B------:R-:W-:Y:S05]  /*48b0*/  BSYNC B0 ;  /* 0x0000000000007941 */ /* 0x000fea0003800000 */
.L_x_148:
        /* <DEDUP_REMOVED lines=25> */
.L_x_185:
[----:B-----5:R-:W-:-:S05]  /*4a50*/  PRMT R111, RZ, 0x5410, R64 ;  /* 0x00005410ff6f7816 */ /* 0x020fca0000000040 */
[----:B------:R-:W-:Y:S01]  /*4a60*/  FADD.FTZ R99, R111, R99 ;  /* 0x000000636f637221 */ /* 0x000fe20000010000 */
[----:B------:R-:W-:Y:S05]  /*4a70*/  BRA `(.L_x_186) ;  /* 0x0000004000007947 */ /* 0x000fea0003800000 */
.L_x_184:
[----:B-----5:R-:W-:-:S05]  /*4a80*/  PRMT R111, RZ, 0x5410, R68 ;  /* 0x00005410ff6f7816 */ /* 0x020fca0000000044 */
[----:B------:R-:W-:Y:S01]  /*4a90*/  FADD.FTZ R99, R111, R99 ;  /* 0x000000636f637221 */ /* 0x000fe20000010000 */
[----:B------:R-:W-:-:S05]  /*4aa0*/  @P0 PRMT R111, RZ, 0x5410, R64 ;  /* 0x00005410ff6f0816 */ /* 0x000fca0000000040 */
[----:B------:R-:W-:-:S05]  /*4ab0*/  @P0 FADD.FTZ R99, R111, R99 ;  /* 0x000000636f630221 */ /* 0x000fca0000010000 */
.L_x_186:
[----:B------:R-:W-:-:S04]  /*4ac0*/  F2FP.BF16.PACK_AB R111, RZ, R99 ;  /* 0x00000063ff6f723e */ /* 0x000fc800000010ff */
[----:B------:R-:W-:Y:S02]  /*4ad0*/  PRMT R60, R111, 0x7610, R60 ;  /* 0x000076106f3c7816 */ /* 0x000fe4000000003c */
.L_x_187:
[----:B------:R-:W-:Y:S01]  /*4ae0*/  PRMT R111, RZ, 0x7610, R72 ;  /* 0x00007610ff6f7816 */ /* 0x000fe20000000048 */
[----:B------:R-:W-:Y:S05]  /*4af0*/  @P3 BRA `(.L_x_188) ;  /* 0x0000008000003947 */ /* 0x000fea0003800000 */
[----:B------:R-:W-:-:S04]  /*4b00*/  ISETP.NE.U32.AND P4, PT, RZ, c[0x0][0x180], PT ;  /* 0x00006000ff007a0c */ /* 0x000fc80003f85070 */
[----:B------:R-:W-:-:S13]  /*4b10*/  ISETP.NE.AND.EX P4, PT, RZ, c[0x0][0x184], PT, P4 ;  /* 0x00006100ff007a0c */ /* 0x000fda0003f85340 */
[----:B------:R-:W-:Y:S05]  /*4b20*/  @P4 BRA `(.L_x_189) ;  /* 0x0000002000004947 */ /* 0x000fea0003800000 */
[----:B------:R-:W-:Y:S05]  /*4b30*/  @P1 BRA `(.L_x_190) ;  /* 0x0000008000001947 */ /* 0x000fea0003800000 */
[----:B------:R-:W-:Y:S05]  /*4b40*/  BRA `(.L_x_191) ;  /* 0x0000009000007947 */ /* 0x000fea0003800000 */
.L_x_189:
[----:B-----5:R-:W-:-:S05]  /*4b50*/  PRMT R72, RZ, 0x7610, R64 ;  /* 0x00007610ff487816 */ /* 0x020fca0000000040 */
[----:B------:R-:W-:Y:S01]  /*4b60*/  FADD.FTZ R111, R72, R111 ;  /* 0x0000006f486f7221 */ /* 0x000fe20000010000 */
[----:B------:R-:W-:Y:S05]  /*4b70*/  BRA `(.L_x_190) ;  /* 0x0000004000007947 */ /* 0x000fea0003800000 */
.L_x_188:
[----:B-----5:R-:W-:-:S05]  /*4b80*/  PRMT R72, RZ, 0x7610, R68 ;  /* 0x00007610ff487816 */ /* 0x020fca0000000044 */
[----:B------:R-:W-:Y:S01]  /*4b90*/  FADD.FTZ R111, R72, R111 ;  /* 0x0000006f486f7221 */ /* 0x000fe20000010000 */
[----:B------:R-:W-:-:S05]  /*4ba0*/  @P0 PRMT R72, RZ, 0x7610, R64 ;  /* 0x00007610ff480816 */ /* 0x000fca0000000040 */
[----:B------:R-:W-:-:S05]  /*4bb0*/  @P0 FADD.FTZ R111, R72, R111 ;  /* 0x0000006f486f0221 */ /* 0x000fca0000010000 */
.L_x_190:
[----:B------:R-:W-:-:S04]  /*4bc0*/  F2FP.BF16.PACK_AB R72, RZ, R111 ;  /* 0x0000006fff48723e */ /* 0x000fc800000010ff */
[----:B------:R-:W-:Y:S02]  /*4bd0*/  PRMT R60, R60, 0x5410, R72 ;  /* 0x000054103c3c7816 */ /* 0x000fe40000000048 */
.L_x_191:
[----:B------:R-:W-:Y:S01]  /*4be0*/  PRMT R112, RZ, 0x5410, R73 ;  /* 0x00005410ff707816 */ /* 0x000fe20000000049 */
[----:B------:R-:W-:Y:S05]  /*4bf0*/  @P3 BRA `(.L_x_192) ;  /* 0x0000008000003947 */ /* 0x000fea0003800000 */
[----:B------:R-:W-:-:S04]  /*4c00*/  ISETP.NE.U32.AND P4, PT, RZ, c[0x0][0x180], PT ;  /* 0x00006000ff007a0c */ /* 0x000fc80003f85070 */
[----:B------:R-:W-:-:S13]  /*4c10*/  ISETP.NE.AND.EX P4, PT, RZ, c[0x0][0x184], PT, P4 ;  /* 0x00006100ff007a0c */ /* 0x000fda0003f85340 */
[----:B------:R-:W-:Y:S05]  /*4c20*/  @P4 BRA `(.L_x_193) ;  /* 0x0000002000004947 */ /* 0x000fea0003800000 */
[----:B------:R-:W-:Y:S05]  /*4c30*/  @P1 BRA `(.L_x_194) ;  /* 0x0000008000001947 */ /* 0x000fea0003800000 */
[----:B------:R-:W-:Y:S05]  /*4c40*/  BRA `(.L_x_195) ;  /* 0x0000009000007947 */ /* 0x000fea0003800000 */
.L_x_193:
[----:B-----5:R-:W-:-:S05]  /*4c50*/  PRMT R72, RZ, 0x5410, R65 ;  /* 0x00005410ff487816 */ /* 0x020fca0000000041 */
[----:B------:R-:W-:Y:S01]  /*4c60*/  FADD.FTZ R112, R72, R112 ;  /* 0x0000007048707221 */ /* 0x000fe20000010000 */
[----:B------:R-:W-:Y:S05]  /*4c70*/  BRA `(.L_x_194) ;  /* 0x0000004000007947 */ /* 0x000fea0003800000 */
.L_x_192:
[----:B-----5:R-:W-:-:S05]  /*4c80*/  PRMT R72, RZ, 0x5410, R69 ;  /* 0x00005410ff487816 */ /* 0x020fca0000000045 */
[----:B------:R-:W-:Y:S01]  /*4c90*/  FADD.FTZ R112, R72, R112 ;  /* 0x0000007048707221 */ /* 0x000fe20000010000 */
[----:B------:R-:W-:-:S05]  /*4ca0*/  @P0 PRMT R72, RZ, 0x5410, R65 ;  /* 0x00005410ff480816 */ /* 0x000fca0000000041 */
[----:B------:R-:W-:-:S05]  /*4cb0*/  @P0 FADD.FTZ R112, R72, R112 ;  /* 0x0000007048700221 */ /* 0x000fca0000010000 */
.L_x_194:
[----:B------:R-:W-:-:S04]  /*4cc0*/  F2FP.BF16.PACK_AB R72, RZ, R112 ;  /* 0x00000070ff48723e */ /* 0x000fc800000010ff */
[----:B------:R-:W-:Y:S02]  /*4cd0*/  PRMT R61, R72, 0x7610, R61 ;  /* 0x00007610483d7816 */ /* 0x000fe4000000003d */
.L_x_195:
[----:B------:R-:W-:Y:S01]  /*4ce0*/  PRMT R114, RZ, 0x7610, R73 ;  /* 0x00007610ff727816 */ /* 0x000fe20000000049 */
[----:B------:R-:W-:Y:S05]  /*4cf0*/  @P3 BRA `(.L_x_196) ;  /* 0x0000008000003947 */ /* 0x000fea0003800000 */
[----:B------:R-:W-:-:S04]  /*4d00*/  ISETP.NE.U32.AND P4, PT, RZ, c[0x0][0x180], PT ;  /* 0x00006000ff007a0c */ /* 0x000fc80003f85070 */
[----:B------:R-:W-:-:S13]  /*4d10*/  ISETP.NE.AND.EX P4, PT, RZ, c[0x0][0x184], PT, P4 ;  /* 0x00006100ff007a0c */ /* 0x000fda0003f85340 */
[----:B------:R-:W-:Y:S05]  /*4d20*/  @P4 BRA `(.L_x_197) ;  /* 0x0000002000004947 */ /* 0x000fea0003800000 */
[----:B------:R-:W-:Y:S05]  /*4d30*/  @P1 BRA `(.L_x_198) ;  /* 0x0000008000001947 */ /* 0x000fea0003800000 */
[----:B------:R-:W-:Y:S05]  /*4d40*/  BRA `(.L_x_199) ;  /* 0x0000009000007947 */ /* 0x000fea0003800000 */
.L_x_197:
[----:B-----5:R-:W-:-:S05]  /*4d50*/  PRMT R72, RZ, 0x7610, R65 ;  /* 0x00007610ff487816 */ /* 0x020fca0000000041 */
[----:B------:R-:W-:Y:S01]  /*4d60*/  FADD.FTZ R114, R72, R114 ;  /* 0x0000007248727221 */ /* 0x000fe20000010000 */
[----:B------:R-:W-:Y:S05]  /*4d70*/  BRA `(.L_x_198) ;  /* 0x0000004000007947 */ /* 0x000fea0003800000 */
.L_x_196:
[----:B-----5:R-:W-:-:S05]  /*4d80*/  PRMT R72, RZ, 0x7610, R69 ;  /* 0x00007610ff487816 */ /* 0x020fca0000000045 */
[----:B------:R-:W-:Y:S01]  /*4d90*/  FADD.FTZ R114, R72, R114 ;  /* 0x0000007248727221 */ /* 0x000fe20000010000 */
[----:B------:R-:W-:-:S05]  /*4da0*/  @P0 PRMT R72, RZ, 0x7610, R65 ;  /* 0x00007610ff480816 */ /* 0x000fca0000000041 */
[----:B------:R-:W-:-:S05]  /*4db0*/  @P0 FADD.FTZ R114, R72, R114 ;  /* 0x0000007248720221 */ /* 0x000fca0000010000 */
.L_x_198:
[----:B------:R-:W-:-:S04]  /*4dc0*/  F2FP.BF16.PACK_AB R72, RZ, R114 ;  /* 0x00000072ff48723e */ /* 0x000fc800000010ff */
[----:B------:R-:W-:Y:S02]  /*4dd0*/  PRMT R61, R61, 0x5410, R72 ;  /* 0x000054103d3d7816 */ /* 0x000fe40000000048 */
.L_x_199:
[----:B------:R-:W-:Y:S01]  /*4de0*/  PRMT R113, RZ, 0x5410, R74 ;  /* 0x00005410ff717816 */ /* 0x000fe2000000004a */
[----:B------:R-:W-:Y:S05]  /*4df0*/  @P3 BRA `(.L_x_200) ;  /* 0x0000008000003947 */ /* 0x000fea0003800000 */
[----:B------:R-:W-:-:S04]  /*4e00*/  ISETP.NE.U32.AND P4, PT, RZ, c[0x0][0x180], PT ;  /* 0x00006000ff007a0c */ /* 0x000fc80003f85070 */
[----:B------:R-:W-:-:S13]  /*4e10*/  ISETP.NE.AND.EX P4, PT, RZ, c[0x0][0x184], PT, P4 ;  /* 0x00006100ff007a0c */ /* 0x000fda0003f85340 */
[----:B------:R-:W-:Y:S05]  /*4e20*/  @P4 BRA `(.L_x_201) ;  /* 0x0000002000004947 */ /* 0x000fea0003800000 */
[----:B------:R-:W-:Y:S05]  /*4e30*/  @P1 BRA `(.L_x_202) ;  /* 0x0000008000001947 */ /* 0x000fea0003800000 */
[----:B------:R-:W-:Y:S05]  /*4e40*/  BRA `(.L_x_203) ;  /* 0x0000009000007947 */ /* 0x000fea0003800000 */
.L_x_201:
[----:B-----5:R-:W-:-:S05]  /*4e50*/  PRMT R72, RZ, 0x5410, R66 ;  /* 0x00005410ff487816 */ /* 0x020fca0000000042 */
[----:B------:R-:W-:Y:S01]  /*4e60*/  FADD.FTZ R113, R72, R113 ;  /* 0x0000007148717221 */ /* 0x000fe20000010000 */
[----:B------:R-:W-:Y:S05]  /*4e70*/  BRA `(.L_x_202) ;  /* 0x0000004000007947 */ /* 0x000fea0003800000 */
.L_x_200:
[----:B-----5:R-:W-:-:S05]  /*4e80*/  PRMT R72, RZ, 0x5410, R70 ;  /* 0x00005410ff487816 */ /* 0x020fca0000000046 */
[----:B------:R-:W-:Y:S01]  /*4e90*/  FADD.FTZ R113, R72, R113 ;  /* 0x0000007148717221 */ /* 0x000fe20000010000 */
[----:B------:R-:W-:-:S05]  /*4ea0*/  @P0 PRMT R72, RZ, 0x5410, R66 ;  /* 0x00005410ff480816 */ /* 0x000fca0000000042 */
[----:B------:R-:W-:-:S05]  /*4eb0*/  @P0 FADD.FTZ R113, R72, R113 ;  /* 0x0000007148710221 */ /* 0x000fca0000010000 */
.L_x_202:
[----:B------:R-:W-:-:S04]  /*4ec0*/  F2FP.BF16.PACK_AB R72, RZ, R113 ;  /* 0x00000071ff48723e */ /* 0x000fc800000010ff */
[----:B------:R-:W-:Y:S02]  /*4ed0*/  PRMT R62, R72, 0x7610, R62 ;  /* 0x00007610483e7816 */ /* 0x000fe4000000003e */
.L_x_203:
[----:B------:R-:W-:Y:S01]  /*4ee0*/  PRMT R126, RZ, 0x7610, R74 ;  /* 0x00007610ff7e7816 */ /* 0x000fe2000000004a */
[----:B------:R-:W-:Y:S05]  /*4ef0*/  @P3 BRA `(.L_x_204) ;  /* 0x0000008000003947 */ /* 0x000fea0003800000 */
[----:B------:R-:W-:-:S04]  /*4f00*/  ISETP.NE.U32.AND P4, PT, RZ, c[0x0][0x180], PT ;  /* 0x00006000ff007a0c */ /* 0x000fc80003f85070 */
[----:B------:R-:W-:-:S13]  /*4f10*/  ISETP.NE.AND.EX P4, PT, RZ, c[0x0][0x184], PT, P4 ;  /* 0x00006100ff007a0c */ /* 0x000fda0003f85340 */
[----:B------:R-:W-:Y:S05]  /*4f20*/  @P4 BRA `(.L_x_205) ;  /* 0x0000002000004947 */ /* 0x000fea0003800000 */
[----:B------:R-:W-:Y:S05]  /*4f30*/  @P1 BRA `(.L_x_206) ;  /* 0x0000008000001947 */ /* 0x000fea0003800000 */
[----:B------:R-:W-:Y:S05]  /*4f40*/  BRA `(.L_x_207) ;  /* 0x0000009000007947 */ /* 0x000fea0003800000 */
.L_x_205:
[----:B-----5:R-:W-:-:S05]  /*4f50*/  PRMT R72, RZ, 0x7610, R66 ;  /* 0x00007610ff487816 */ /* 0x020fca0000000042 */
[----:B------:R-:W-:Y:S01]  /*4f60*/  FADD.FTZ R126, R72, R126 ;  /* 0x0000007e487e7221 */ /* 0x000fe20000010000 */
[----:B------:R-:W-:Y:S05]  /*4f70*/  BRA `(.L_x_206) ;  /* 0x0000004000007947 */ /* 0x000fea0003800000 */
.L_x_204:
[----:B-----5:R-:W-:-:S05]  /*4f80*/  PRMT R72, RZ, 0x7610, R70 ;  /* 0x00007610ff487816 */ /* 0x020fca0000000046 */
[----:B------:R-:W-:Y:S01]  /*4f90*/  FADD.FTZ R126, R72, R126 ;  /* 0x0000007e487e7221 */ /* 0x000fe20000010000 */
[----:B------:R-:W-:-:S05]  /*4fa0*/  @P0 PRMT R72, RZ, 0x7610, R66 ;  /* 0x00007610ff480816 */ /* 0x000fca0000000042 */
[----:B------:R-:W-:-:S05]  /*4fb0*/  @P0 FADD.FTZ R126, R72, R126 ;  /* 0x0000007e487e0221 */ /* 0x000fca0000010000 */
.L_x_206:
[----:B------:R-:W-:-:S04]  /*4fc0*/  F2FP.BF16.PACK_AB R72, RZ, R126 ;  /* 0x0000007eff48723e */ /* 0x000fc800000010ff */
[----:B------:R-:W-:Y:S02]  /*4fd0*/  PRMT R62, R62, 0x5410, R72 ;  /* 0x000054103e3e7816 */ /* 0x000fe40000000048 */
.L_x_207:
[----:B------:R-:W-:Y:S01]  /*4fe0*/  PRMT R125, RZ, 0x5410, R75 ;  /* 0x00005410ff7d7816 */ /* 0x000fe2000000004b */
[----:B------:R-:W-:Y:S05]  /*4ff0*/  @P3 BRA `(.L_x_208) ;  /* 0x0000008000003947 */ /* 0x000fea0003800000 */
[----:B------:R-:W-:-:S04]  /*5000*/  ISETP.NE.U32.AND P4, PT, RZ, c[0x0][0x180], PT ;  /* 0x00006000ff007a0c */ /* 0x000fc80003f85070 */
[----:B------:R-:W-:-:S13]  /*5010*/  ISETP.NE.AND.EX P4, PT, RZ, c[0x0][0x184], PT, P4 ;  /* 0x00006100ff007a0c */ /* 0x000fda0003f85340 */
[----:B------:R-:W-:Y:S05]  /*5020*/  @P4 BRA `(.L_x_209) ;  /* 0x0000002000004947 */ /* 0x000fea0003800000 */
[----:B------:R-:W-:Y:S05]  /*5030*/  @P1 BRA `(.L_x_210) ;  /* 0x0000008000001947 */ /* 0x000fea0003800000 */
[----:B------:R-:W-:Y:S05]  /*5040*/  BRA `(.L_x_211) ;  /* 0x0000009000007947 */ /* 0x000fea0003800000 */
.L_x_209:
[----:B-----5:R-:W-:-:S05]  /*5050*/  PRMT R72, RZ, 0x5410, R67 ;  /* 0x00005410ff487816 */ /* 0x020fca0000000043 */
[----:B------:R-:W-:Y:S01]  /*5060*/  FADD.FTZ R125, R72, R125 ;  /* 0x0000007d487d7221 */ /* 0x000fe20000010000 */
[----:B------:R-:W-:Y:S05]  /*5070*/  BRA `(.L_x_210) ;  /* 0x0000004000007947 */ /* 0x000fea0003800000 */
.L_x_208:
[----:B-----5:R-:W-:-:S05]  /*5080*/  PRMT R72, RZ, 0x5410, R71 ;  /* 0x00005410ff487816 */ /* 0x020fca0000000047 */
[----:B------:R-:W-:Y:S01]  /*5090*/  FADD.FTZ R125, R72, R125 ;  /* 0x0000007d487d7221 */ /* 0x000fe20000010000 */
[----:B------:R-:W-:-:S05]  /*50a0*/  @P0 PRMT R72, RZ, 0x5410, R67 ;  /* 0x00005410ff480816 */ /* 0x000fca0000000043 */
[----:B------:R-:W-:-:S05]  /*50b0*/  @P0 FADD.FTZ R125, R72, R125 ;  /* 0x0000007d487d0221 */ /* 0x000fca0000010000 */
.L_x_210:
[----:B------:R-:W-:-:S04]  /*50c0*/  F2FP.BF16.PACK_AB R72, RZ, R125 ;  /* 0x0000007dff48723e */ /* 0x000fc800000010ff */
[----:B------:R-:W-:Y:S02]  /*50d0*/  PRMT R63, R72, 0x7610, R63 ;  /* 0x00007610483f7816 */ /* 0x000fe4000000003f */
.L_x_211:
[----:B------:R-:W-:Y:S01]  /*50e0*/  PRMT R139, RZ, 0x7610, R75 ;  /* 0x00007610ff8b7816 */ /* 0x000fe2000000004b */
[----:B------:R-:W-:Y:S05]  /*50f0*/  @P3 BRA `(.L_x_212) ;  /* 0x0000008000003947 */ /* 0x000fea0003800000 */
[----:B------:R-:W-:-:S04]  /*5100*/  ISETP.NE.U32.AND P0, PT, RZ, c[0x0][0x180], PT ;  /* 0x00006000ff007a0c */ /* 0x000fc80003f05070 */
[----:B------:R-:W-:-:S13]  /*5110*/  ISETP.NE.AND.EX P0, PT, RZ, c[0x0][0x184], PT, P0 ;  /* 0x00006100ff007a0c */ /* 0x000fda0003f05300 */
[----:B------:R-:W-:Y:S05]  /*5120*/  @P0 BRA `(.L_x_213) ;  /* 0x0000002000000947 */ /* 0x000fea0003800000 */
[----:B------:R-:W-:Y:S05]  /*5130*/  @P1 BRA `(.L_x_214) ;  /* 0x0000008000001947 */ /* 0x000fea0003800000 */
[----:B------:R-:W-:Y:S05]  /*5140*/  BRA `(.L_x_215) ;  /* 0x0000009000007947 */ /* 0x000fea0003800000 */
.L_x_213:
[----:B-----5:R-:W-:-:S05]  /*5150*/  PRMT R72, RZ, 0x7610, R67 ;  /* 0x00007610ff487816 */ /* 0x020fca0000000043 */
[----:B------:R-:W-:Y:S01]  /*5160*/  FADD.FTZ R139, R72, R139 ;  /* 0x0000008b488b7221 */ /* 0x000fe20000010000 */
[----:B------:R-:W-:Y:S05]  /*5170*/  BRA `(.L_x_214) ;  /* 0x0000004000007947 */ /* 0x000fea0003800000 */
.L_x_212:
[----:B-----5:R-:W-:-:S05]  /*5180*/  PRMT R72, RZ, 0x7610, R71 ;  /* 0x00007610ff487816 */ /* 0x020fca0000000047 */
[----:B------:R-:W-:Y:S01]  /*5190*/  FADD.FTZ R139, R72, R139 ;  /* 0x0000008b488b7221 */ /* 0x000fe20000010000 */
[----:B------:R-:W-:-:S05]  /*51a0*/  @P0 PRMT R72, RZ, 0x7610, R67 ;  /* 0x00007610ff480816 */ /* 0x000fca0000000043 */
[----:B------:R-:W-:-:S05]  /*51b0*/  @P0 FADD.FTZ R139, R72, R139 ;  /* 0x0000008b488b0221 */ /* 0x000fca0000010000 */
.L_x_214:
[----:B------:R-:W-:-:S04]  /*51c0*/  F2FP.BF16.PACK_AB R72, RZ, R139 ;  /* 0x0000008bff48723e */ /* 0x000fc800000010ff */
[----:B------:R-:W-:Y:S02]  /*51d0*/  PRMT R63, R63, 0x5410, R72 ;  /* 0x000054103f3f7816 */ /* 0x000fe40000000048 */
.L_x_215:
[----:B------:R-:W-:-:S04]  /*51e0*/  @P1 LEA R72, P0, R134, c[0x0][0x188], 0x4 ;  /* 0x0000620086481a11 */ /* 0x000fc800078020ff */
[----:B------:R-:W-:-:S05]  /*51f0*/  @P1 LEA.HI.X R73, R134, c[0x0][0x18c], RZ, 0x4, P0 ;  /* 0x0000630086491a11 */ /* 0x000fca00000f24ff */
[----:B------:R0:W-:Y:S04]  /*5200*/  @P1 STG.E.128 [R72.64], R60 ;  /* 0x0000003c48001986 */ /* 0x0001e8000c101d04 */
.L_x_183:
[----:B------:R-:W-:Y:S05]  /*5210*/  BSYNC B0 ;  /* 0x0000000000007941 */ /* 0x000fea0003800000 */
.L_x_182:
[----:B0-----:R-:W-:Y:S01]  /*5220*/  FADD.FTZ R72, RZ, R97 ;  /* 0x00000061ff487221 */ /* 0x001fe20000010000 */
[C---:B------:R-:W-:Y:S02]  /*5230*/  ISETP.GT.U32.AND P3, PT, R85.reuse, 0x3f, PT ;  /* 0x0000003f5500780c */ /* 0x040fe40003f64070 */
[----:B------:R-:W-:Y:S01]  /*5240*/  LOP3.LUT R84, R84, 0xfffffffe, RZ, 0xc0, !PT ;  /* 0xfffffffe54547812 */ /* 0x000fe200078ec0ff */
[----:B------:R-:W-:Y:S01]  /*5250*/  FADD.FTZ R72, R102, R72 ;  /* 0x0000004866487221 */ /* 0x000fe20000010000 */
[C---:B------:R-:W-:Y:S02]  /*5260*/  ISETP.GT.U32.AND P4, PT, R85.reuse, 0x7f, PT ;  /* 0x0000007f5500780c */ /* 0x040fe40003f84070 */
[----:B------:R-:W-:Y:S01]  /*5270*/  ISETP.GT.U32.AND P5, PT, R85, 0x9f, PT ;  /* 0x0000009f5500780c */ /* 0x000fe20003fa4070 */
[----:B------:R-:W-:Y:S01]  /*5280*/  FADD.FTZ R72, R101, R72 ;  /* 0x0000004865487221 */ /* 0x000fe20000010000 */
[----:B------:R-:W-:Y:S02]  /*5290*/  ISETP.GT.U32.AND P6, PT, R85, 0xbf, PT ;  /* 0x000000bf5500780c */ /* 0x000fe40003fc4070 */
[----:B------:R-:W-:Y:S01]  /*52a0*/  ISETP.NE.AND P0, PT, R135, RZ, PT ;  /* 0x000000ff8700720c */ /* 0x000fe20003f05270 */
[----:B------:R-:W-:-:S02]  /*52b0*/  FADD.FTZ R72, R123, R72 ;  /* 0x000000487b487221 */ /* 0x000fc40000010000 */
[----:B------:R-:W-:Y:S02]  /*52c0*/  @P3 LOP3.LUT R84, R84, 0x1, RZ, 0xfc, !PT ;  /* 0x0000000154543812 */ /* 0x000fe400078efcff */
[----:B------:R-:W-:-:S04]  /*52d0*/  FADD.FTZ R72, R124, R72 ;  /* 0x000000487c487221 */ /* 0x000fc80000010000 */
[----:B------:R-:W-:-:S04]  /*52e0*/  FADD.FTZ R72, R137, R72 ;  /* 0x0000004889487221 */ /* 0x000fc80000010000 */
[----:B------:R-:W-:-:S04]  /*52f0*/  FADD.FTZ R72, R138, R72 ;  /* 0x000000488a487221 */ /* 0x000fc80000010000 */
[----:B------:R-:W-:-:S05]  /*5300*/  FADD.FTZ R72, R144, R72 ;  /* 0x0000004890487221 */ /* 0x000fca0000010000 */
[----:B------:R-:W-:-:S05]  /*5310*/  FSEL R75, R72, RZ, P2 ;  /* 0x000000ff484b7208 */ /* 0x000fca0001000000 */
[----:B------:R-:W-:-:S04]  /*5320*/  FADD.FTZ R72, R96, R75 ;  /* 0x0000004b60487221 */ /* 0x000fc80000010000 */
[----:B------:R-:W-:-:S04]  /*5330*/  FADD.FTZ R72, R103, R72 ;  /* 0x0000004867487221 */ /* 0x000fc80000010000 */
[----:B------:R-:W-:-:S04]  /*5340*/  FADD.FTZ R72, R104, R72 ;  /* 0x0000004868487221 */ /* 0x000fc80000010000 */
[----:B------:R-:W-:-:S04]  /*5350*/  FADD.FTZ R72, R115, R72 ;  /* 0x0000004873487221 */ /* 0x000fc80000010000 */
[----:B------:R-:W-:-:S04]  /*5360*/  FADD.FTZ R72, R116, R72 ;  /* 0x0000004874487221 */ /* 0x000fc80000010000 */
[----:B------:R-:W-:-:S04]  /*5370*/  FADD.FTZ R72, R127, R72 ;  /* 0x000000487f487221 */ /* 0x000fc80000010000 */
[----:B------:R-:W-:-:S04]  /*5380*/  FADD.FTZ R72, R128, R72 ;  /* 0x0000004880487221 */ /* 0x000fc80000010000 */
[----:B------:R-:W-:Y:S01]  /*5390*/  @P3 FADD.FTZ R75, R140, R72 ;  /* 0x000000488c4b3221 */ /* 0x000fe20000010000 */
[----:B------:R-:W-:-:S03]  /*53a0*/  ISETP.GT.U32.AND P3, PT, R85, 0x5f, PT ;  /* 0x0000005f5500780c */ /* 0x000fc60003f64070 */
[----:B------:R-:W-:-:S04]  /*53b0*/  FADD.FTZ R72, R95, R75 ;  /* 0x0000004b5f487221 */ /* 0x000fc80000010000 */
[----:B------:R-:W-:-:S04]  /*53c0*/  FADD.FTZ R72, R105, R72 ;  /* 0x0000004869487221 */ /* 0x000fc80000010000 */
[----:B------:R-:W-:-:S04]  /*53d0*/  FADD.FTZ R72, R106, R72 ;  /* 0x000000486a487221 */ /* 0x000fc80000010000 */
[----:B------:R-:W-:-:S04]  /*53e0*/  FADD.FTZ R72, R117, R72 ;  /* 0x0000004875487221 */ /* 0x000fc80000010000 */
[----:B------:R-:W-:-:S04]  /*53f0*/  FADD.FTZ R72, R118, R72 ;  /* 0x0000004876487221 */ /* 0x000fc80000010000 */
[----:B------:R-:W-:-:S04]  /*5400*/  FADD.FTZ R72, R129, R72 ;  /* 0x0000004881487221 */ /* 0x000fc80000010000 */
[----:B------:R-:W-:-:S04]  /*5410*/  FADD.FTZ R72, R130, R72 ;  /* 0x0000004882487221 */ /* 0x000fc80000010000 */
[----:B------:R-:W-:-:S04]  /*5420*/  @P3 FADD.FTZ R75, R141, R72 ;  /* 0x000000488d4b3221 */ /* 0x000fc80000010000 */
        /* <DEDUP_REMOVED lines=24> */
[----:B------:R-:W-:Y:S05]  /*55b0*/  BRA.DIV ~URZ, `(.L_x_216) ;  /* 0x00001d627f007947 */ /* 0x000fea000b800000 */
[----:B------:R0:W1:Y:S02]  /*55c0*/  SHFL.BFLY PT, R74, R75, 0x1, 0x1f ;  /* 0x0c201f004b4a7f89 */ /* 0x00006400000e0000 */
.L_x_232:
[----:B01----:R-:W-:Y:S01]  /*55d0*/  FADD.FTZ R75, R75, R74 ;  /* 0x0000004a4b4b7221 */ /* 0x003fe20000010000 */
[----:B------:R-:W-:Y:S05]  /*55e0*/  BRA.DIV ~URZ, `(.L_x_217) ;  /* 0x00001d927f007947 */ /* 0x000fea000b800000 */
[----:B------:R-:W0:Y:S01]  /*55f0*/  SHFL.BFLY PT, R72, R75, 0x2, 0x1f ;  /* 0x0c401f004b487f89 */ /* 0x000e2200000e0000 */
[----:B------:R-:W-:-:S04]  /*5600*/  LOP3.LUT R84, R84, 0xffffffbf, RZ, 0xc0, !PT ;  /* 0xffffffbf54547812 */ /* 0x000fc800078ec0ff */
[----:B------:R-:W-:Y:S02]  /*5610*/  @P0 LOP3.LUT R84, R84, 0x40, RZ, 0xfc, !PT ;  /* 0x0000004054540812 */ /* 0x000fe400078efcff */
[----:B------:R-:W-:Y:S01]  /*5620*/  ISETP.GT.U32.AND P0, PT, R85, 0x3f, PT ;  /* 0x0000003f5500780c */ /* 0x000fe20003f04070 */
[----:B0-----:R-:W-:-:S05]  /*5630*/  FADD.FTZ R72, R75, R72 ;  /* 0x000000484b487221 */ /* 0x001fca0000010000 */
[----:B------:R-:W0:Y:S02]  /*5640*/  SHFL.BFLY PT, R73, R72, 0x4, 0x1f ;  /* 0x0c801f0048497f89 */ /* 0x000e2400000e0000 */
[----:B0-----:R-:W-:-:S05]  /*5650*/  FADD.FTZ R73, R72, R73 ;  /* 0x0000004948497221 */ /* 0x001fca0000010000 */
[----:B------:R-:W0:Y:S02]  /*5660*/  SHFL.BFLY PT, R72, R73, 0x8, 0x1f ;  /* 0x0d001f0049487f89 */ /* 0x000e2400000e0000 */
[----:B0-----:R-:W-:-:S05]  /*5670*/  FADD.FTZ R72, R73, R72 ;  /* 0x0000004849487221 */ /* 0x001fca0000010000 */
[----:B------:R-:W0:Y:S02]  /*5680*/  SHFL.BFLY PT, R73, R72, 0x10, 0x1f ;  /* 0x0e001f0048497f89 */ /* 0x000e2400000e0000 */
[----:B0-----:R-:W-:-:S04]  /*5690*/  FADD.FTZ R73, R72, R73 ;  /* 0x0000004948497221 */ /* 0x001fc80000010000 */
[----:B------:R-:W-:-:S04]  /*56a0*/  FMUL.FTZ R198, R73, c[0x0][0x1e0] ;  /* 0x0000780049c67a20 */ /* 0x000fc80000410000 */
[--C-:B------:R-:W-:Y:S02]  /*56b0*/  FADD.FTZ R72, R97, -R198.reuse ;  /* 0x800000c661487221 */ /* 0x100fe40000010000 */
[--C-:B------:R-:W-:Y:S02]  /*56c0*/  FADD.FTZ R73, R102, -R198.reuse ;  /* 0x800000c666497221 */ /* 0x100fe40000010000 */
[----:B------:R-:W-:Y:S02]  /*56d0*/  FFMA.FTZ R72, R72, R72, RZ ;  /* 0x0000004848487223 */ /* 0x000fe400000100ff */
[----:B------:R-:W-:Y:S02]  /*56e0*/  FADD.FTZ R74, R103, -R198 ;  /* 0x800000c6674a7221 */ /* 0x000fe40000010000 */
[----:B------:R-:W-:Y:S02]  /*56f0*/  FFMA.FTZ R72, R73, R73, R72 ;  /* 0x0000004949487223 */ /* 0x000fe40000010048 */
[----:B------:R-:W-:-:S04]  /*5700*/  FADD.FTZ R73, R101, -R198 ;  /* 0x800000c665497221 */ /* 0x000fc80000010000 */
        /* <DEDUP_REMOVED lines=11> */
[----:B------:R-:W-:-:S03]  /*57c0*/  FADD.FTZ R73, R96, -R198 ;  /* 0x800000c660497221 */ /* 0x000fc60000010000 */
[----:B------:R-:W-:-:S05]  /*57d0*/  FSEL R72, R72, RZ, P2 ;  /* 0x000000ff48487208 */ /* 0x000fca0001000000 */
[----:B------:R-:W-:-:S04]  /*57e0*/  FFMA.FTZ R73, R73, R73, R72 ;  /* 0x0000004949497223 */ /* 0x000fc80000010048 */
        /* <DEDUP_REMOVED lines=12> */
[----:B------:R-:W-:Y:S01]  /*58b0*/  @P0 FFMA.FTZ R72, R74, R74, R73 ;  /* 0x0000004a4a480223 */ /* 0x000fe20000010049 */
[----:B------:R-:W-:Y:S01]  /*58c0*/  LOP3.LUT P0, RZ, R84, 0x40, RZ, 0xc0, !PT ;  /* 0x0000004054ff7812 */ /* 0x000fe2000780c0ff */
[--C-:B------:R-:W-:Y:S02]  /*58d0*/  FADD.FTZ R73, R95, -R198.reuse ;  /* 0x800000c65f497221 */ /* 0x100fe40000010000 */
[----:B------:R-:W-:Y:S02]  /*58e0*/  FADD.FTZ R74, R105, -R198 ;  /* 0x800000c6694a7221 */ /* 0x000fe40000010000 */
        /* <DEDUP_REMOVED lines=13> */
[----:B------:R-:W-:Y:S02]  /*59c0*/  @P3 FFMA.FTZ R72, R74, R74, R73 ;  /* 0x0000004a4a483223 */ /* 0x000fe40000010049 */
        /* <DEDUP_REMOVED lines=47> */
[----:B------:R-:W-:-:S05]  /*5cc0*/  @P6 FFMA.FTZ R72, R74, R74, R73 ;  /* 0x0000004a4a486223 */ /* 0x000fca0000010049 */
[----:B------:R-:W0:Y:S02]  /*5cd0*/  SHFL.BFLY PT, R73, R72, 0x1, 0x1f ;  /* 0x0c201f0048497f89 */ /* 0x000e2400000e0000 */
[----:B0-----:R-:W-:-:S05]  /*5ce0*/  FADD.FTZ R73, R72, R73 ;  /* 0x0000004948497221 */ /* 0x001fca0000010000 */
[----:B------:R-:W0:Y:S02]  /*5cf0*/  SHFL.BFLY PT, R72, R73, 0x2, 0x1f ;  /* 0x0c401f0049487f89 */ /* 0x000e2400000e0000 */
[----:B0-----:R-:W-:-:S05]  /*5d00*/  FADD.FTZ R72, R73, R72 ;  /* 0x0000004849487221 */ /* 0x001fca0000010000 */
[----:B------:R-:W0:Y:S02]  /*5d10*/  SHFL.BFLY PT, R73, R72, 0x4, 0x1f ;  /* 0x0c801f0048497f89 */ /* 0x000e2400000e0000 */
[----:B0-----:R-:W-:-:S05]  /*5d20*/  FADD.FTZ R73, R72, R73 ;  /* 0x0000004948497221 */ /* 0x001fca0000010000 */
[----:B------:R-:W0:Y:S02]  /*5d30*/  SHFL.BFLY PT, R75, R73, 0x8, 0x1f ;  /* 0x0d001f00494b7f89 */ /* 0x000e2400000e0000 */
[----:B0-----:R-:W-:-:S05]  /*5d40*/  FADD.FTZ R75, R73, R75 ;  /* 0x0000004b494b7221 */ /* 0x001fca0000010000 */
[----:B------:R0:W1:Y:S02]  /*5d50*/  SHFL.BFLY PT, R74, R75, 0x10, 0x1f ;  /* 0x0e001f004b4a7f89 */ /* 0x00006400000e0000 */
.L_x_233:
[----:B------:R-:W-:Y:S01]  /*5d60*/  @!P0 IMAD.MOV.U32 R72, RZ, RZ, 0x4 ;  /* 0x00000004ff488424 */ /* 0x000fe200078e00ff */
[----:B------:R-:W-:Y:S01]  /*5d70*/  ISETP.NE.AND P3, PT, RZ, UR6, PT ;  /* 0x00000006ff007c0c */ /* 0x000fe2000bf65270 */
[----:B01----:R-:W-:Y:S01]  /*5d80*/  FADD.FTZ R75, R74, R75 ;  /* 0x0000004b4a4b7221 */ /* 0x003fe20000010000 */
[----:B------:R-:W-:Y:S01]  /*5d90*/  BSSY B0, `(.L_x_218) ;  /* 0x0000055000007945 */ /* 0x000fe20003800000 */
[----:B------:R-:W-:-:S05]  /*5da0*/  @!P0 IMAD.WIDE R72, R87, R72, c[0x0][0x1a0] ;  /* 0x0000680057488625 */ /* 0x000fca00078e0248 */
[----:B------:R0:W-:Y:S02]  /*5db0*/  @!P0 STG.E [R72.64], R198 ;  /* 0x000000c648008986 */ /* 0x0001e4000c101904 */
[----:B0-----:R-:W-:-:S04]  /*5dc0*/  IMAD.MOV.U32 R72, RZ, RZ, c[0x0][0x1e0] ;  /* 0x00007800ff487624 */ /* 0x001fc800078e00ff */
[----:B------:R-:W-:Y:S02]  /*5dd0*/  FFMA.FTZ R75, R75, R72, c[0x0][0x228] ;  /* 0x00008a004b4b7623 */ /* 0x000fe40000010048 */
[C---:B------:R-:W-:Y:S01]  /*5de0*/  FMUL.FTZ R72, R198.reuse, R198 ;  /* 0x000000c6c6487220 */ /* 0x040fe20000410000 */
[----:B------:R-:W-:-:S04]  /*5df0*/  FSEL R198, R198, RZ, !P3 ;  /* 0x000000ffc6c67208 */ /* 0x000fc80005800000 */
[----:B------:R-:W-:-:S05]  /*5e00*/  FSEL R72, R72, RZ, P3 ;  /* 0x000000ff48487208 */ /* 0x000fca0001800000 */
[----:B------:R-:W-:-:S04]  /*5e10*/  FADD.FTZ R72, R75, R72 ;  /* 0x000000484b487221 */ /* 0x000fc80000010000 */
[----:B------:R0:W1:Y:S02]  /*5e20*/  MUFU.RSQ R196, R72 ;  /* 0x0000004800c47308 */ /* 0x0000640000001400 */
[----:B0-----:R-:W-:-:S04]  /*5e30*/  @!P0 IMAD.MOV.U32 R72, RZ, RZ, 0x4 ;  /* 0x00000004ff488424 */ /* 0x001fc800078e00ff */
[----:B------:R-:W-:-:S05]  /*5e40*/  @!P0 IMAD.WIDE R72, R87, R72, c[0x0][0x1a8] ;  /* 0x00006a0057488625 */ /* 0x000fca00078e0248 */
[----:B-1----:R0:W-:Y:S01]  /*5e50*/  @!P0 STG.E [R72.64], R196 ;  /* 0x000000c448008986 */ /* 0x0021e2000c101904 */
[----:B------:R-:W-:Y:S05]  /*5e60*/  @!P2 BRA `(.L_x_219) ;  /* 0x000004700000a947 */ /* 0x000fea0003800000 */
[----:B------:R-:W2:Y:S04]  /*5e70*/  LDL R75, [R1+0x38] ;  /* 0x00003800014b7983 */ /* 0x000ea80000100800 */
[----:B------:R-:W2:Y:S04]  /*5e80*/  LDL R74, [R1+0x3c] ;  /* 0x00003c00014a7983 */ /* 0x000ea80000100800 */
[----:B------:R-:W3:Y:S04]  /*5e90*/  LDL R250, [R1+0x18] ;  /* 0x0000180001fa7983 */ /* 0x000ee80000100800 */
[----:B------:R-:W3:Y:S04]  /*5ea0*/  LDL R249, [R1+0x1c] ;  /* 0x00001c0001f97983 */ /* 0x000ee80000100800 */
[----:B0-----:R-:W4:Y:S04]  /*5eb0*/  LDL R72, [R1+0x48] ;  /* 0x0000480001487983 */ /* 0x001f280000100800 */
[----:B------:R-:W4:Y:S04]  /*5ec0*/  LDL R73, [R1+0x4c] ;  /* 0x00004c0001497983 */ /* 0x000f280000100800 */
[----:B------:R-:W4:Y:S04]  /*5ed0*/  LDL R252, [R1+0x28] ;  /* 0x0000280001fc7983 */ /* 0x000f280000100800 */
[----:B------:R-:W4:Y:S04]  /*5ee0*/  LDL R251, [R1+0x2c] ;  /* 0x00002c0001fb7983 */ /* 0x000f280000100800 */
[----:B------:R-:W4:Y:S04]  /*5ef0*/  LDL R135, [R1+0x8] ;  /* 0x0000080001877983 */ /* 0x000f280000100800 */
[----:B------:R-:W4:Y:S01]  /*5f00*/  LDL R134, [R1+0xc] ;  /* 0x00000c0001867983 */ /* 0x000f220000100800 */
[----:B------:R-:W-:-:S02]  /*5f10*/  FADD.FTZ R246, R102, -R198 ;  /* 0x800000c666f67221 */ /* 0x000fc40000010000 */
[--C-:B------:R-:W-:Y:S02]  /*5f20*/  FADD.FTZ R245, R123, -R198.reuse ;  /* 0x800000c67bf57221 */ /* 0x100fe40000010000 */
[--C-:B------:R-:W-:Y:S02]  /*5f30*/  FADD.FTZ R247, R97, -R198.reuse ;  /* 0x800000c661f77221 */ /* 0x100fe40000010000 */
[----:B------:R-:W-:Y:S02]  /*5f40*/  FADD.FTZ R248, R101, -R198 ;  /* 0x800000c665f87221 */ /* 0x000fe40000010000 */
[C---:B------:R-:W-:Y:S02]  /*5f50*/  FMUL.FTZ R246, R196.reuse, R246 ;  /* 0x000000f6c4f67220 */ /* 0x040fe40000410000 */
[C---:B------:R-:W-:Y:S02]  /*5f60*/  FMUL.FTZ R245, R196.reuse, R245 ;  /* 0x000000f5c4f57220 */ /* 0x040fe40000410000 */
[----:B------:R-:W-:-:S02]  /*5f70*/  FMUL.FTZ R247, R196, R247 ;  /* 0x000000f7c4f77220 */ /* 0x000fc40000410000 */
[----:B------:R-:W-:Y:S01]  /*5f80*/  FMUL.FTZ R248, R196, R248 ;  /* 0x000000f8c4f87220 */ /* 0x000fe20000410000 */
[----:B------:R0:W-:Y:S04]  /*5f90*/  STL [R1+0x54], R2 ;  /* 0x0000540201007387 */ /* 0x0001e80000100800 */
[----:B------:R1:W-:Y:S04]  /*5fa0*/  STL [R1+0x50], R0 ;  /* 0x0000500001007387 */ /* 0x0003e80000100800 */
[----:B0-----:R-:W4:Y:S04]  /*5fb0*/  LDL R2, [R1+0x40] ;  /* 0x0000400001027983 */ /* 0x001f280000100800 */
[----:B-1----:R-:W4:Y:S01]  /*5fc0*/  LDL R0, [R1+0x20] ;  /* 0x0000200001007983 */ /* 0x002f220000100800 */
[----:B--2---:R-:W-:-:S02]  /*5fd0*/  FFMA.FTZ R75, R74, R246, R75 ;  /* 0x000000f64a4b7223 */ /* 0x004fc4000001004b */
[----:B---3--:R-:W-:Y:S02]  /*5fe0*/  FFMA.FTZ R74, R249, R245, R250 ;  /* 0x000000f5f94a7223 */ /* 0x008fe400000100fa */
[--C-:B------:R-:W-:Y:S02]  /*5ff0*/  FADD.FTZ R249, R124, -R198.reuse ;  /* 0x800000c67cf97221 */ /* 0x100fe40000010000 */
[----:B------:R-:W-:Y:S02]  /*6000*/  FADD.FTZ R250, R137, -R198 ;  /* 0x800000c689fa7221 */ /* 0x000fe40000010000 */
[----:B----4-:R-:W-:Y:S02]  /*6010*/  FFMA.FTZ R72, R73, R247, R72 ;  /* 0x000000f749487223 */ /* 0x010fe40000010048 */
[C---:B------:R-:W-:Y:S02]  /*6020*/  FMUL.FTZ R249, R196.reuse, R249 ;  /* 0x000000f9c4f97220 */ /* 0x040fe40000410000 */
[----:B------:R-:W-:-:S02]  /*6030*/  FMUL.FTZ R250, R196, R250 ;  /* 0x000000fac4fa7220 */ /* 0x000fc40000410000 */
[----:B------:R-:W-:Y:S01]  /*6040*/  FFMA.FTZ R73, R251, R248, R252 ;  /* 0x000000f8fb497223 */ /* 0x000fe200000100fc */
[----:B------:R-:W-:Y:S01]  /*6050*/  F2FP.BF16.PACK_AB R72, R75, R72 ;  /* 0x000000484b48723e */ /* 0x000fe200000010ff */
[--C-:B------:R-:W-:Y:S02]  /*6060*/  FADD.FTZ R251, R138, -R198.reuse ;  /* 0x800000c68afb7221 */ /* 0x100fe40000010000 */
[----:B------:R-:W-:Y:S01]  /*6070*/  FADD.FTZ R252, R144, -R198 ;  /* 0x800000c690fc7221 */ /* 0x000fe20000010000 */
[----:B------:R-:W-:Y:S01]  /*6080*/  F2FP.BF16.PACK_AB R73, R74, R73 ;  /* 0x000000494a49723e */ /* 0x000fe200000010ff */
[----:B------:R-:W-:Y:S02]  /*6090*/  FFMA.FTZ R75, R244, R250, R243 ;  /* 0x000000faf44b7223 */ /* 0x000fe400000100f3 */
[----:B------:R-:W-:Y:S02]  /*60a0*/  FFMA.FTZ R74, R134, R249, R135 ;  /* 0x000000f9864a7223 */ /* 0x000fe40000010087 */
[----:B------:R-:W-:-:S02]  /*60b0*/  FMUL.FTZ R251, R196, R251 ;  /* 0x000000fbc4fb7220 */ /* 0x000fc40000410000 */
[----:B------:R-:W-:Y:S01]  /*60c0*/  FMUL.FTZ R252, R196, R252 ;  /* 0x000000fcc4fc7220 */ /* 0x000fe20000410000 */
[----:B------:R-:W-:Y:S01]  /*60d0*/  F2FP.BF16.PACK_AB R74, R75, R74 ;  /* 0x0000004a4b4a723e */ /* 0x000fe200000010ff */
[----:B------:R-:W-:Y:S02]  /*60e0*/  FFMA.FTZ R75, R240, R251, R239 ;  /* 0x000000fbf04b7223 */ /* 0x000fe400000100ef */
[----:B------:R-:W-:Y:S02]  /*60f0*/  FFMA.FTZ R134, R236, R252, R235 ;  /* 0x000000fcec867223 */ /* 0x000fe400000100eb */
[----:B------:R-:W-:-:S03]  /*6100*/  IMAD.MOV.U32 R135, RZ, RZ, 0x10 ;  /* 0x00000010ff877424 */ /* 0x000fc600078e00ff */
[----:B------:R-:W-:Y:S01]  /*6110*/  F2FP.BF16.PACK_AB R75, R134, R75 ;  /* 0x0000004b864b723e */ /* 0x000fe200000010ff */
[----:B------:R-:W-:-:S05]  /*6120*/  IMAD.WIDE.U32 R134, R100, R135, c[0x0][0x208] ;  /* 0x0000820064867625 */ /* 0x000fca00078e0087 */
[----:B------:R0:W-:Y:S04]  /*6130*/  STG.E.128 [R134.64], R72 ;  /* 0x0000004886007986 */ /* 0x0001e8000c101d04 */
[----:B0-----:R-:W2:Y:S04]  /*6140*/  LDL R72, [R1+0x44] ;  /* 0x0000440001487983 */ /* 0x001ea80000100800 */
[----:B------:R-:W3:Y:S01]  /*6150*/  LDL R73, [R1+0x24] ;  /* 0x0000240001497983 */ /* 0x000ee20000100800 */
[----:B------:R-:W-:Y:S02]  /*6160*/  FFMA.FTZ R75, R238, R251, R237 ;  /* 0x000000fbee4b7223 */ /* 0x000fe400000100ed */
[----:B------:R-:W-:Y:S01]  /*6170*/  FFMA.FTZ R252, R234, R252, R233 ;  /* 0x000000fceafc7223 */ /* 0x000fe200000100e9 */
[----:B------:R-:W4:Y:S04]  /*6180*/  LDL R74, [R1+0x4] ;  /* 0x00000400014a7983 */ /* 0x000f280000100800 */
[----:B------:R-:W-:Y:S01]  /*6190*/  F2FP.BF16.PACK_AB R75, R252, R75 ;  /* 0x0000004bfc4b723e */ /* 0x000fe200000010ff */
[----:B------:R-:W4:Y:S04]  /*61a0*/  LDL R134, [R1+0x30] ;  /* 0x0000300001867983 */ /* 0x000f280000100800 */
[----:B------:R-:W4:Y:S04]  /*61b0*/  LDL R135, [R1+0x34] ;  /* 0x0000340001877983 */ /* 0x000f280000100800 */
[----:B------:R-:W4:Y:S04]  /*61c0*/  LDL R251, [R1+0x14] ;  /* 0x0000140001fb7983 */ /* 0x000f280000100800 */
[----:B------:R-:W4:Y:S01]  /*61d0*/  LDL R252, [R1+0x10] ;  /* 0x0000100001fc7983 */ /* 0x000f220000100800 */
[----:B--2---:R-:W-:-:S03]  /*61e0*/  FFMA.FTZ R72, R72, R247, R2 ;  /* 0x000000f748487223 */ /* 0x004fc60000010002 */
[----:B------:R0:W5:Y:S04]  /*61f0*/  LDL.LU R2, [R1+0x54] ;  /* 0x0000540001027983 */ /* 0x0001680000300800 */
[----:B------:R-:W2:Y:S01]  /*6200*/  LDL R247, [R1] ;  /* 0x0000000001f77983 */ /* 0x000ea20000100800 */
[----:B---3--:R-:W-:-:S03]  /*6210*/  FFMA.FTZ R73, R73, R248, R0 ;  /* 0x000000f849497223 */ /* 0x008fc60000010000 */
[----:B------:R0:W5:Y:S01]  /*6220*/  LDL.LU R0, [R1+0x50] ;  /* 0x0000500001007983 */ /* 0x0001620000300800 */
[----:B------:R-:W-:Y:S02]  /*6230*/  FFMA.FTZ R250, R242, R250, R241 ;  /* 0x000000faf2fa7223 */ /* 0x000fe400000100f1 */
[----:B----4-:R-:W-:Y:S02]  /*6240*/  FFMA.FTZ R246, R135, R246, R134 ;  /* 0x000000f687f67223 */ /* 0x010fe40000010086 */
[----:B------:R-:W-:Y:S02]  /*6250*/  IMAD.MOV.U32 R135, RZ, RZ, 0x10 ;  /* 0x00000010ff877424 */ /* 0x000fe400078e00ff */
[----:B------:R-:W-:Y:S01]  /*6260*/  FFMA.FTZ R245, R251, R245, R252 ;  /* 0x000000f5fbf57223 */ /* 0x000fe200000100fc */
[----:B------:R-:W-:Y:S01]  /*6270*/  F2FP.BF16.PACK_AB R72, R246, R72 ;  /* 0x00000048f648723e */ /* 0x000fe200000010ff */
[----:B------:R-:W-:-:S03]  /*6280*/  IMAD.WIDE.U32 R134, R100, R135, c[0x0][0x210] ;  /* 0x0000840064867625 */ /* 0x000fc600078e0087 */
[----:B------:R-:W-:Y:S02]  /*6290*/  F2FP.BF16.PACK_AB R73, R245, R73 ;  /* 0x00000049f549723e */ /* 0x000fe400000010ff */
[----:B------:R-:W-:Y:S01]  /*62a0*/  IADD3 R100, R100, 0x20, RZ ;  /* 0x0000002064647810 */ /* 0x000fe20007ffe0ff */
[----:B--2---:R-:W-:-:S05]  /*62b0*/  FFMA.FTZ R74, R74, R249, R247 ;  /* 0x000000f94a4a7223 */ /* 0x004fca00000100f7 */
[----:B------:R-:W-:-:S05]  /*62c0*/  F2FP.BF16.PACK_AB R74, R250, R74 ;  /* 0x0000004afa4a723e */ /* 0x000fca00000010ff */
[----:B------:R0:W-:Y:S02]  /*62d0*/  STG.E.128 [R134.64], R72 ;  /* 0x0000004886007986 */ /* 0x0001e4000c101d04 */
.L_x_219:
[----:B------:R-:W-:Y:S05]  /*62e0*/  BSYNC B0 ;  /* 0x0000000000007941 */ /* 0x000fea0003800000 */
.L_x_218:
[----:B------:R-:W-:Y:S01]  /*62f0*/  ISETP.GE.U32.AND P0, PT, R85, 0x40, PT ;  /* 0x000000405500780c */ /* 0x000fe20003f06070 */
[----:B------:R-:W-:-:S12]  /*6300*/  BSSY B0, `(.L_x_220) ;  /* 0x0000031000007945 */ /* 0x000fd80003800000 */
[----:B------:R-:W-:Y:S05]  /*6310*/  @!P0 BRA `(.L_x_221) ;  /* 0x000002f000008947 */ /* 0x000fea0003800000 */
[--C-:B------:R-:W-:Y:S02]  /*6320*/  FADD.FTZ R247, R96, -R198.reuse ;  /* 0x800000c660f77221 */ /* 0x100fe40000010000 */
[--C-:B------:R-:W-:Y:S02]  /*6330*/  FADD.FTZ R246, R103, -R198.reuse ;  /* 0x800000c667f67221 */ /* 0x100fe40000010000 */
[--C-:B------:R-:W-:Y:S02]  /*6340*/  FADD.FTZ R248, R104, -R198.reuse ;  /* 0x800000c668f87221 */ /* 0x100fe40000010000 */
[----:B------:R-:W-:Y:S02]  /*6350*/  FADD.FTZ R245, R115, -R198 ;  /* 0x800000c673f57221 */ /* 0x000fe40000010000 */
[C---:B------:R-:W-:Y:S02]  /*6360*/  FMUL.FTZ R247, R196.reuse, R247 ;  /* 0x000000f7c4f77220 */ /* 0x040fe40000410000 */
[----:B------:R-:W-:-:S02]  /*6370*/  FMUL.FTZ R246, R196, R246 ;  /* 0x000000f6c4f67220 */ /* 0x000fc40000410000 */
[C---:B------:R-:W-:Y:S02]  /*6380*/  FMUL.FTZ R248, R196.reuse, R248 ;  /* 0x000000f8c4f87220 */ /* 0x040fe40000410000 */
[----:B------:R-:W-:Y:S02]  /*6390*/  FMUL.FTZ R245, R196, R245 ;  /* 0x000000f5c4f57220 */ /* 0x000fe40000410000 */
[--C-:B------:R-:W-:Y:S02]  /*63a0*/  FADD.FTZ R249, R116, -R198.reuse ;  /* 0x800000c674f97221 */ /* 0x100fe40000010000 */
[----:B------:R-:W-:Y:S02]  /*63b0*/  FADD.FTZ R250, R127, -R198 ;  /* 0x800000c67ffa7221 */ /* 0x000fe40000010000 */
[----:B0-----:R-:W-:Y:S02]  /*63c0*/  FFMA.FTZ R72, R232, R247, R231 ;  /* 0x000000f7e8487223 */ /* 0x001fe400000100e7 */
[----:B------:R-:W-:-:S02]  /*63d0*/  FFMA.FTZ R75, R228, R246, R227 ;  /* 0x000000f6e44b7223 */ /* 0x000fc400000100e3 */
[----:B------:R-:W-:Y:S02]  /*63e0*/  FFMA.FTZ R73, R224, R248, R223 ;  /* 0x000000f8e0497223 */ /* 0x000fe400000100df */
[----:B------:R-:W-:Y:S01]  /*63f0*/  FFMA.FTZ R74, R220, R245, R219 ;  /* 0x000000f5dc4a7223 */ /* 0x000fe200000100db */
[----:B------:R-:W-:Y:S01]  /*6400*/  F2FP.BF16.PACK_AB R72, R75, R72 ;  /* 0x000000484b48723e */ /* 0x000fe200000010ff */
[C---:B------:R-:W-:Y:S02]  /*6410*/  FMUL.FTZ R249, R196.reuse, R249 ;  /* 0x000000f9c4f97220 */ /* 0x040fe40000410000 */
[----:B------:R-:W-:Y:S01]  /*6420*/  FMUL.FTZ R250, R196, R250 ;  /* 0x000000fac4fa7220 */ /* 0x000fe20000410000 */
[----:B------:R-:W-:Y:S01]  /*6430*/  F2FP.BF16.PACK_AB R73, R74, R73 ;  /* 0x000000494a49723e */ /* 0x000fe200000010ff */
[--C-:B------:R-:W-:Y:S02]  /*6440*/  FADD.FTZ R251, R128, -R198.reuse ;  /* 0x800000c680fb7221 */ /* 0x100fe40000010000 */
[----:B------:R-:W-:-:S02]  /*6450*/  FADD.FTZ R252, R140, -R198 ;  /* 0x800000c68cfc7221 */ /* 0x000fc40000010000 */
[----:B------:R-:W-:Y:S02]  /*6460*/  FFMA.FTZ R74, R216, R249, R215 ;  /* 0x000000f9d84a7223 */ /* 0x000fe400000100d7 */
[----:B------:R-:W-:Y:S02]  /*6470*/  FFMA.FTZ R75, R212, R250, R211 ;  /* 0x000000fad44b7223 */ /* 0x000fe400000100d3 */
[C---:B------:R-:W-:Y:S02]  /*6480*/  FMUL.FTZ R251, R196.reuse, R251 ;  /* 0x000000fbc4fb7220 */ /* 0x040fe40000410000 */
[----:B------:R-:W-:Y:S01]  /*6490*/  FMUL.FTZ R252, R196, R252 ;  /* 0x000000fcc4fc7220 */ /* 0x000fe20000410000 */
[----:B------:R-:W-:Y:S01]  /*64a0*/  F2FP.BF16.PACK_AB R74, R75, R74 ;  /* 0x0000004a4b4a723e */ /* 0x000fe200000010ff */
[----:B------:R-:W-:Y:S02]  /*64b0*/  FFMA.FTZ R75, R208, R251, R207 ;  /* 0x000000fbd04b7223 */ /* 0x000fe400000100cf */
[----:B------:R-:W-:-:S02]  /*64c0*/  FFMA.FTZ R134, R204, R252, R203 ;  /* 0x000000fccc867223 */ /* 0x000fc400000100cb */
[----:B------:R-:W-:Y:S02]  /*64d0*/  IMAD.MOV.U32 R135, RZ, RZ, 0x10 ;  /* 0x00000010ff877424 */ /* 0x000fe400078e00ff */
[----:B------:R-:W-:Y:S01]  /*64e0*/  FFMA.FTZ R252, R202, R252, R201 ;  /* 0x000000fccafc7223 */ /* 0x000fe200000100c9 */
[----:B------:R-:W-:Y:S01]  /*64f0*/  F2FP.BF16.PACK_AB R75, R134, R75 ;  /* 0x0000004b864b723e */ /* 0x000fe200000010ff */
[----:B------:R-:W-:-:S04]  /*6500*/  IMAD.WIDE.U32 R134, R100, R135, c[0x0][0x208] ;  /* 0x0000820064867625 */ /* 0x000fc800078e0087 */
[----:B------:R-:W-:Y:S01]  /*6510*/  FFMA.FTZ R250, R210, R250, R209 ;  /* 0x000000fad2fa7223 */ /* 0x000fe200000100d1 */
[----:B------:R0:W-:Y:S01]  /*6520*/  STG.E.128 [R134.64], R72 ;  /* 0x0000004886007986 */ /* 0x0001e2000c101d04 */
[----:B------:R-:W-:Y:S02]  /*6530*/  FFMA.FTZ R245, R218, R245, R217 ;  /* 0x000000f5daf57223 */ /* 0x000fe400000100d9 */
[----:B------:R-:W-:Y:S02]  /*6540*/  FFMA.FTZ R246, R226, R246, R225 ;  /* 0x000000f6e2f67223 */ /* 0x000fe400000100e1 */
[----:B0-----:R-:W-:Y:S02]  /*6550*/  FFMA.FTZ R75, R206, R251, R205 ;  /* 0x000000fbce4b7223 */ /* 0x001fe400000100cd */
[----:B------:R-:W-:Y:S02]  /*6560*/  FFMA.FTZ R72, R230, R247, R229 ;  /* 0x000000f7e6487223 */ /* 0x000fe400000100e5 */
[----:B------:R-:W-:Y:S01]  /*6570*/  FFMA.FTZ R73, R222, R248, R221 ;  /* 0x000000f8de497223 */ /* 0x000fe200000100dd */
[----:B------:R-:W-:Y:S01]  /*6580*/  F2FP.BF16.PACK_AB R75, R252, R75 ;  /* 0x0000004bfc4b723e */ /* 0x000fe200000010ff */
[----:B------:R-:W-:Y:S01]  /*6590*/  FFMA.FTZ R74, R214, R249, R213 ;  /* 0x000000f9d64a7223 */ /* 0x000fe200000100d5 */
[----:B------:R-:W-:Y:S01]  /*65a0*/  F2FP.BF16.PACK_AB R72, R246, R72 ;  /* 0x00000048f648723e */ /* 0x000fe200000010ff */
[----:B------:R-:W-:Y:S01]  /*65b0*/  IMAD.MOV.U32 R135, RZ, RZ, 0x10 ;  /* 0x00000010ff877424 */ /* 0x000fe200078e00ff */
[----:B------:R-:W-:-:S02]  /*65c0*/  F2FP.BF16.PACK_AB R73, R245, R73 ;  /* 0x00000049f549723e */ /* 0x000fc400000010ff */
[----:B------:R-:W-:Y:S01]  /*65d0*/  F2FP.BF16.PACK_AB R74, R250, R74 ;  /* 0x0000004afa4a723e */ /* 0x000fe200000010ff */
[C---:B------:R-:W-:Y:S01]  /*65e0*/  IMAD.WIDE.U32 R134, R100.reuse, R135, c[0x0][0x210] ;  /* 0x0000840064867625 */ /* 0x040fe200078e0087 */
[----:B------:R-:W-:-:S04]  /*65f0*/  IADD3 R100, R100, 0x20, RZ ;  /* 0x0000002064647810 */ /* 0x000fc80007ffe0ff */
[----:B------:R0:W-:Y:S03]  /*6600*/  STG.E.128 [R134.64], R72 ;  /* 0x0000004886007986 */ /* 0x0001e6000c101d04 */
.L_x_221:
[----:B------:R-:W-:Y:S05]  /*6610*/  BSYNC B0 ;  /* 0x0000000000007941 */ /* 0x000fea0003800000 */
.L_x_220:
        /* <DEDUP_REMOVED lines=50> */
.L_x_223:
[----:B------:R-:W-:Y:S05]  /*6940*/  BSYNC B0 ;  /* 0x0000000000007941 */ /* 0x000fea0003800000 */
.L_x_222:
        /* <DEDUP_REMOVED lines=50> */
.L_x_225:
[----:B------:R-:W-:Y:S05]  /*6c70*/  BSYNC B0 ;  /* 0x0000000000007941 */ /* 0x000fea0003800000 */
.L_x_224:
        /* <DEDUP_REMOVED lines=50> */
.L_x_227:
[----:B------:R-:W-:Y:S05]  /*6fa0*/  BSYNC B0 ;  /* 0x0000000000007941 */ /* 0x000fea0003800000 */
.L_x_226:
[----:B------:R-:W-:Y:S01]  /*6fb0*/  ISETP.GE.U32.AND P0, PT, R85, 0xc0, PT ;  /* 0x000000c05500780c */ /* 0x000fe20003f06070 */
[----:B------:R-:W-:-:S12]  /*6fc0*/  BSSY B0, `(.L_x_228) ;  /* 0x000002f000007945 */ /* 0x000fd80003800000 */
[----:B------:R-:W-:Y:S05]  /*6fd0*/  @!P0 BRA `(.L_x_229) ;  /* 0x000002d000008947 */ /* 0x000fea0003800000 */
[--C-:B------:R-:W-:Y:S02]  /*6fe0*/  FADD.FTZ R246, R99, -R198.reuse ;  /* 0x800000c663f67221 */ /* 0x100fe40000010000 */
[--C-:B------:R-:W-:Y:S02]  /*6ff0*/  FADD.FTZ R245, R111, -R198.reuse ;  /* 0x800000c66ff57221 */ /* 0x100fe40000010000 */
[--C-:B------:R-:W-:Y:S02]  /*7000*/  FADD.FTZ R247, R112, -R198.reuse ;  /* 0x800000c670f77221 */ /* 0x100fe40000010000 */
[--C-:B0-----:R-:W-:Y:S02]  /*7010*/  FADD.FTZ R73, R114, -R198.reuse ;  /* 0x800000c672497221 */ /* 0x101fe40000010000 */
[--C-:B------:R-:W-:Y:S02]  /*7020*/  FADD.FTZ R248, R113, -R198.reuse ;  /* 0x800000c671f87221 */ /* 0x100fe40000010000 */
[----:B------:R-:W-:-:S02]  /*7030*/  FADD.FTZ R249, R126, -R198 ;  /* 0x800000c67ef97221 */ /* 0x000fc40000010000 */
[--C-:B------:R-:W-:Y:S02]  /*7040*/  FADD.FTZ R250, R125, -R198.reuse ;  /* 0x800000c67dfa7221 */ /* 0x100fe40000010000 */
[----:B------:R-:W-:Y:S02]  /*7050*/  FADD.FTZ R72, R139, -R198 ;  /* 0x800000c68b487221 */ /* 0x000fe40000010000 */
[C---:B------:R-:W-:Y:S02]  /*7060*/  FMUL.FTZ R246, R196.reuse, R246 ;  /* 0x000000f6c4f67220 */ /* 0x040fe40000410000 */
[C---:B------:R-:W-:Y:S02]  /*7070*/  FMUL.FTZ R245, R196.reuse, R245 ;  /* 0x000000f5c4f57220 */ /* 0x040fe40000410000 */
[C---:B------:R-:W-:Y:S02]  /*7080*/  FMUL.FTZ R247, R196.reuse, R247 ;  /* 0x000000f7c4f77220 */ /* 0x040fe40000410000 */
[----:B------:R-:W-:-:S02]  /*7090*/  FMUL.FTZ R198, R196, R73 ;  /* 0x00000049c4c67220 */ /* 0x000fc40000410000 */
[C---:B------:R-:W-:Y:S02]  /*70a0*/  FMUL.FTZ R248, R196.reuse, R248 ;  /* 0x000000f8c4f87220 */ /* 0x040fe40000410000 */
[C---:B------:R-:W-:Y:S02]  /*70b0*/  FMUL.FTZ R249, R196.reuse, R249 ;  /* 0x000000f9c4f97220 */ /* 0x040fe40000410000 */
[C---:B------:R-:W-:Y:S02]  /*70c0*/  FMUL.FTZ R250, R196.reuse, R250 ;  /* 0x000000fac4fa7220 */ /* 0x040fe40000410000 */
[----:B------:R-:W-:Y:S02]  /*70d0*/  FMUL.FTZ R196, R196, R72 ;  /* 0x00000048c4c47220 */ /* 0x000fe40000410000 */
[----:B------:R-:W-:Y:S02]  /*70e0*/  FFMA.FTZ R72, R25, R246, R17 ;  /* 0x000000f619487223 */ /* 0x000fe40000010011 */
[----:B------:R-:W-:-:S02]  /*70f0*/  FFMA.FTZ R75, R24, R245, R16 ;  /* 0x000000f5184b7223 */ /* 0x000fc40000010010 */
[----:B------:R-:W-:Y:S02]  /*7100*/  FFMA.FTZ R73, R23, R247, R15 ;  /* 0x000000f717497223 */ /* 0x000fe4000001000f */
[----:B------:R-:W-:Y:S01]  /*7110*/  FFMA.FTZ R74, R22, R198, R14 ;  /* 0x000000c6164a7223 */ /* 0x000fe2000001000e */
[----:B------:R-:W-:Y:S01]  /*7120*/  F2FP.BF16.PACK_AB R72, R75, R72 ;  /* 0x000000484b48723e */ /* 0x000fe200000010ff */
[----:B------:R-:W-:Y:S02]  /*7130*/  FFMA.FTZ R75, R20, R249, R12 ;  /* 0x000000f9144b7223 */ /* 0x000fe4000001000c */
[----:B------:R-:W-:Y:S01]  /*7140*/  FFMA.FTZ R134, R18, R196, R10 ;  /* 0x000000c412867223 */ /* 0x000fe2000001000a */
[----:B------:R-:W-:Y:S01]  /*7150*/  F2FP.BF16.PACK_AB R73, R74, R73 ;  /* 0x000000494a49723e */ /* 0x000fe200000010ff */
[----:B------:R-:W-:Y:S02]  /*7160*/  FFMA.FTZ R74, R21, R248, R13 ;  /* 0x000000f8154a7223 */ /* 0x000fe4000001000d */
[----:B------:R-:W-:-:S02]  /*7170*/  IMAD.MOV.U32 R251, RZ, RZ, 0x10 ;  /* 0x00000010fffb7424 */ /* 0x000fc400078e00ff */
[----:B-----5:R-:W-:Y:S01]  /*7180*/  FFMA.FTZ R196, R2, R196, R98 ;  /* 0x000000c402c47223 */ /* 0x020fe20000010062 */
[----:B------:R-:W-:Y:S01]  /*7190*/  F2FP.BF16.PACK_AB R74, R75, R74 ;  /* 0x0000004a4b4a723e */ /* 0x000fe200000010ff */
[----:B------:R-:W-:Y:S02]  /*71a0*/  FFMA.FTZ R75, R19, R250, R11 ;  /* 0x000000fa134b7223 */ /* 0x000fe4000001000b */
[----:B------:R-:W-:Y:S02]  /*71b0*/  FFMA.FTZ R249, R4, R249, R92 ;  /* 0x000000f904f97223 */ /* 0x000fe4000001005c */
[----:B------:R-:W-:Y:S01]  /*71c0*/  FFMA.FTZ R198, R6, R198, R90 ;  /* 0x000000c606c67223 */ /* 0x000fe2000001005a */
[----:B------:R-:W-:Y:S01]  /*71d0*/  F2FP.BF16.PACK_AB R75, R134, R75 ;  /* 0x0000004b864b723e */ /* 0x000fe200000010ff */
[----:B------:R-:W-:-:S04]  /*71e0*/  IMAD.WIDE.U32 R134, R100, R251, c[0x0][0x208] ;  /* 0x0000820064867625 */ /* 0x000fc800078e00fb */
[----:B------:R-:W-:Y:S01]  /*71f0*/  FFMA.FTZ R245, R8, R245, R88 ;  /* 0x000000f508f57223 */ /* 0x000fe20000010058 */
[----:B------:R0:W-:Y:S02]  /*7200*/  STG.E.128 [R134.64], R72 ;  /* 0x0000004886007986 */ /* 0x0001e4000c101d04 */
[----:B0-----:R-:W-:Y:S02]  /*7210*/  FFMA.FTZ R75, R3, R250, R91 ;  /* 0x000000fa034b7223 */ /* 0x001fe4000001005b */
[----:B------:R-:W-:Y:S02]  /*7220*/  FFMA.FTZ R72, R9, R246, R0 ;  /* 0x000000f609487223 */ /* 0x000fe40000010000 */
[----:B------:R-:W-:Y:S01]  /*7230*/  FFMA.FTZ R73, R7, R247, R86 ;  /* 0x000000f707497223 */ /* 0x000fe20000010056 */
[----:B------:R-:W-:Y:S01]  /*7240*/  F2FP.BF16.PACK_AB R75, R196, R75 ;  /* 0x0000004bc44b723e */ /* 0x000fe200000010ff */
[----:B------:R-:W-:Y:S01]  /*7250*/  FFMA.FTZ R74, R5, R248, R89 ;  /* 0x000000f8054a7223 */ /* 0x000fe20000010059 */
[----:B------:R-:W-:Y:S01]  /*7260*/  F2FP.BF16.PACK_AB R72, R245, R72 ;  /* 0x00000048f548723e */ /* 0x000fe200000010ff */
[----:B------:R-:W-:Y:S01]  /*7270*/  IMAD.WIDE.U32 R134, R100, R251, c[0x0][0x210] ;  /* 0x0000840064867625 */ /* 0x000fe200078e00fb */
[----:B------:R-:W-:-:S02]  /*7280*/  F2FP.BF16.PACK_AB R73, R198, R73 ;  /* 0x00000049c649723e */ /* 0x000fc400000010ff */
[----:B------:R-:W-:-:S05]  /*7290*/  F2FP.BF16.PACK_AB R74, R249, R74 ;  /* 0x0000004af94a723e */ /* 0x000fca00000010ff */
[----:B------:R0:W-:Y:S02]  /*72a0*/  STG.E.128 [R134.64], R72 ;  /* 0x0000004886007986 */ /* 0x0001e4000c101d04 */
.L_x_229:
[----:B------:R-:W-:Y:S05]  /*72b0*/  BSYNC B0 ;  /* 0x0000000000007941 */ /* 0x000fea0003800000 */
.L_x_228:
[----:B0-----:R-:W-:-:S04]  /*72c0*/  IMAD.MOV.U32 R72, RZ, RZ, 0x4 ;  /* 0x00000004ff487424 */ /* 0x001fc800078e00ff */
[----:B------:R-:W-:-:S05]  /*72d0*/  IMAD R87, R72, c[0x0][0x160], R87 ;  /* 0x0000580048577a24 */ /* 0x000fca00078e0257 */
[----:B------:R-:W-:-:S13]  /*72e0*/  ISETP.GE.AND P0, PT, R87, c[0x0][0x164], PT ;  /* 0x0000590057007a0c */ /* 0x000fda0003f06270 */
[----:B-----5:R-:W-:Y:S01]  /*72f0*/  @P0 CALL.REL.NOINC `(.L_x_230) ;  /* 0x0000001000000944 */ /* 0x020fe20003c00000 */
[----:B------:R-:W-:Y:S05]  /*7300*/  BRA `(.L_x_231) ;  /* 0xffffa62000007947 */ /* 0x000fea000383ffff */
.L_x_230:
[----:B------:R-:W-:Y:S05]  /*7310*/  EXIT ;  /* 0x000000000000794d */ /* 0x000fea0003800000 */
.L_x_216:
[----:B------:R-:W-:Y:S01]  /*7320*/  IMAD.MOV.U32 R74, RZ, RZ, 0x1 ;  /* 0x00000001ff4a7424 */ /* 0x000fe200078e00ff */
[----:B------:R-:W-:Y:S01]  /*7330*/  MOV R72, 0x7370 ;  /* 0x0000737000487802 */ /* 0x000fe20000000f00 */
[----:B------:R-:W-:Y:S02]  /*7340*/  IMAD.MOV.U32 R134, RZ, RZ, 0x1f ;  /* 0x0000001fff867424 */ /* 0x000fe400078e00ff */
[----:B------:R-:W-:Y:S02]  /*7350*/  IMAD.MOV.U32 R73, RZ, RZ, -0x1 ;  /* 0xffffffffff497424 */ /* 0x000fe400078e00ff */
[----:B-----5:R-:W-:Y:S05]  /*7360*/  CALL.REL.NOINC `($__internal_0_$__cuda_sm70_shflsync_bfly_p) ;  /* 0x000009d000007944 */ /* 0x020fea0003c00000 */
[----:B-1----:R-:W-:Y:S05]  /*7370*/  BRA `(.L_x_232) ;  /* 0xffffe25000007947 */ /* 0x002fea000383ffff */
.L_x_217:
[----:B------:R-:W-:Y:S01]  /*7380*/  IMAD.MOV.U32 R74, RZ, RZ, 0x2 ;  /* 0x00000002ff4a7424 */ /* 0x000fe200078e00ff */
[----:B------:R-:W-:Y:S01]  /*7390*/  MOV R72, 0x73d0 ;  /* 0x000073d000487802 */ /* 0x000fe20000000f00 */
[----:B------:R-:W-:Y:S02]  /*73a0*/  IMAD.MOV.U32 R134, RZ, RZ, 0x1f ;  /* 0x0000001fff867424 */ /* 0x000fe400078e00ff */
[----:B------:R-:W-:Y:S02]  /*73b0*/  IMAD.MOV.U32 R73, RZ, RZ, -0x1 ;  /* 0xffffffffff497424 */ /* 0x000fe400078e00ff */
[----:B-----5:R-:W-:Y:S05]  /*73c0*/  CALL.REL.NOINC `($__internal_0_$__cuda_sm70_shflsync_bfly_p) ;  /* 0x0000097000007944 */ /* 0x020fea0003c00000 */
[----:B-1----:R-:W-:Y:S01]  /*73d0*/  FADD.FTZ R75, R75, R74 ;  /* 0x0000004a4b4b7221 */ /* 0x002fe20000010000 */
[----:B------:R-:W-:Y:S01]  /*73e0*/  MOV R72, 0x7430 ;  /* 0x0000743000487802 */ /* 0x000fe20000000f00 */
[----:B------:R-:W-:-:S02]  /*73f0*/  IMAD.MOV.U32 R74, RZ, RZ, 0x4 ;  /* 0x00000004ff4a7424 */ /* 0x000fc400078e00ff */
[----:B------:R-:W-:Y:S02]  /*7400*/  IMAD.MOV.U32 R134, RZ, RZ, 0x1f ;  /* 0x0000001fff867424 */ /* 0x000fe400078e00ff */
[----:B------:R-:W-:Y:S02]  /*7410*/  IMAD.MOV.U32 R73, RZ, RZ, -0x1 ;  /* 0xffffffffff497424 */ /* 0x000fe400078e00ff */
[----:B------:R-:W-:Y:S05]  /*7420*/  CALL.REL.NOINC `($__internal_0_$__cuda_sm70_shflsync_bfly_p) ;  /* 0x0000091000007944 */ /* 0x000fea0003c00000 */
[----:B-1----:R-:W-:Y:S01]  /*7430*/  FADD.FTZ R75, R75, R74 ;  /* 0x0000004a4b4b7221 */ /* 0x002fe20000010000 */
[----:B------:R-:W-:Y:S01]  /*7440*/  MOV R72, 0x7490 ;  /* 0x0000749000487802 */ /* 0x000fe20000000f00 */
[----:B------:R-:W-:Y:S02]  /*7450*/  IMAD.MOV.U32 R74, RZ, RZ, 0x8 ;  /* 0x00000008ff4a7424 */ /* 0x000fe400078e00ff */
[----:B------:R-:W-:Y:S02]  /*7460*/  IMAD.MOV.U32 R134, RZ, RZ, 0x1f ;  /* 0x0000001fff867424 */ /* 0x000fe400078e00ff */
[----:B------:R-:W-:Y:S02]  /*7470*/  IMAD.MOV.U32 R73, RZ, RZ, -0x1 ;  /* 0xffffffffff497424 */ /* 0x000fe400078e00ff */
[----:B------:R-:W-:Y:S05]  /*7480*/  CALL.REL.NOINC `($__internal_0_$__cuda_sm70_shflsync_bfly_p) ;  /* 0x000008b000007944 */ /* 0x000fea0003c00000 */
[----:B-1----:R-:W-:Y:S01]  /*7490*/  FADD.FTZ R75, R75, R74 ;  /* 0x0000004a4b4b7221 */ /* 0x002fe20000010000 */
[----:B------:R-:W-:Y:S01]  /*74a0*/  MOV R72, 0x74f0 ;  /* 0x000074f000487802 */ /* 0x000fe20000000f00 */
[----:B------:R-:W-:-:S02]  /*74b0*/  IMAD.MOV.U32 R74, RZ, RZ, 0x10 ;  /* 0x00000010ff4a7424 */ /* 0x000fc400078e00ff */
[----:B------:R-:W-:Y:S02]  /*74c0*/  IMAD.MOV.U32 R134, RZ, RZ, 0x1f ;  /* 0x0000001fff867424 */ /* 0x000fe400078e00ff */
[----:B------:R-:W-:Y:S02]  /*74d0*/  IMAD.MOV.U32 R73, RZ, RZ, -0x1 ;  /* 0xffffffffff497424 */ /* 0x000fe400078e00ff */
[----:B------:R-:W-:Y:S05]  /*74e0*/  CALL.REL.NOINC `($__internal_0_$__cuda_sm70_shflsync_bfly_p) ;  /* 0x0000085000007944 */ /* 0x000fea0003c00000 */
[----:B-1----:R-:W-:Y:S01]  /*74f0*/  FADD.FTZ R74, R75, R74 ;  /* 0x0000004a4b4a7221 */ /* 0x002fe20000010000 */
[----:B------:R-:W-:Y:S01]  /*7500*/  LOP3.LUT R84, R84, 0xffffffbf, RZ, 0xc0, !PT ;  /* 0xffffffbf54547812 */ /* 0x000fe200078ec0ff */
[----:B------:R-:W-:Y:S02]  /*7510*/  IMAD.MOV.U32 R134, RZ, RZ, 0x1f ;  /* 0x0000001fff867424 */ /* 0x000fe400078e00ff */
[----:B------:R-:W-:Y:S01]  /*7520*/  FMUL.FTZ R198, R74, c[0x0][0x1e0] ;  /* 0x000078004ac67a20 */ /* 0x000fe20000410000 */
[----:B------:R-:W-:Y:S01]  /*7530*/  @P0 LOP3.LUT R84, R84, 0x40, RZ, 0xfc, !PT ;  /* 0x0000004054540812 */ /* 0x000fe200078efcff */
[----:B------:R-:W-:Y:S01]  /*7540*/  IMAD.MOV.U32 R74, RZ, RZ, 0x1 ;  /* 0x00000001ff4a7424 */ /* 0x000fe200078e00ff */
[----:B------:R-:W-:Y:S01]  /*7550*/  ISETP.GT.U32.AND P0, PT, R85, 0x3f, PT ;  /* 0x0000003f5500780c */ /* 0x000fe20003f04070 */
[----:B------:R-:W-:-:S02]  /*7560*/  FADD.FTZ R72, R97, -R198 ;  /* 0x800000c661487221 */ /* 0x000fc40000010000 */
[----:B------:R-:W-:Y:S02]  /*7570*/  FADD.FTZ R73, R102, -R198 ;  /* 0x800000c666497221 */ /* 0x000fe40000010000 */
[----:B------:R-:W-:-:S04]  /*7580*/  FFMA.FTZ R72, R72, R72, RZ ;  /* 0x0000004848487223 */ /* 0x000fc800000100ff */
        /* <DEDUP_REMOVED lines=14> */
[----:B------:R-:W-:Y:S01]  /*7670*/  FSEL R75, R72, RZ, P2 ;  /* 0x000000ff484b7208 */ /* 0x000fe20001000000 */
[----:B------:R-:W-:-:S04]  /*7680*/  FADD.FTZ R72, R96, -R198 ;  /* 0x800000c660487221 */ /* 0x000fc80000010000 */
        /* <DEDUP_REMOVED lines=79> */
[----:B------:R-:W-:Y:S01]  /*7b80*/  MOV R72, 0x7bb0 ;  /* 0x00007bb000487802 */ /* 0x000fe20000000f00 */
        /* <DEDUP_REMOVED lines=26> */
[----:B-1----:R-:W-:Y:S05]  /*7d30*/  BRA `(.L_x_233) ;  /* 0xffffe02000007947 */ /* 0x002fea000383ffff */
        .weak           $__internal_0_$__cuda_sm70_shflsync_bfly_p
        .type           $__internal_0_$__cuda_sm70_shflsync_bfly_p,@function
        .size           $__internal_0_$__cuda_sm70_shflsync_bfly_p,(.L_x_39444 - $__internal_0_$__cuda_sm70_shflsync_bfly_p)
$__internal_0_$__cuda_sm70_shflsync_bfly_p:
[----:B------:R-:W-:Y:S04]  /*7d40*/  WARPSYNC R73 ;  /* 0x0000004900007348 */ /* 0x000fe80003800000 */
[----:B------:R0:W1:Y:S02]  /*7d50*/  SHFL.BFLY PT, R74, R75, R74, R134 ;  /* 0x0c00004a4b4a7389 */ /* 0x00006400000e0086 */
[----:B0-----:R-:W-:-:S04]  /*7d60*/  IMAD.MOV.U32 R73, RZ, RZ, 0x0 ;  /* 0x00000000ff497424 */ /* 0x001fc800078e00ff */
[----:B------:R-:W-:Y:S05]  /*7d70*/  RET.REL.NODEC R72 `(_ZN10layer_norm31ln_parallel_residual_fwd_kernelINS_13Kernel_traitsI13__nv_bfloat16S2_S2_S2_fjLj1536ELj1ELj4ELj1ELj16ENS_18Kernel_traits_baseILj1536ES2_S2_S2_S2_fjLj128EEEEELb0ELb0ELb0EEEvNS_9FwdParamsE) ;  /* 0xffff828048007950 */ /* 0x000fea0003c3ffff */
.L_x_234:
[----:B------:R-:W-:-:S00]  /*7d80*/  BRA `(.L_x_234) ;  /* 0xfffffff000007947 */ /* 0x000fc0000383ffff */
[----:B------:R-:W-:-:S00]  /*7d90*/  NOP ;  /* 0x0000000000007918 */ /* 0x000fc00000000000 */
        /* <DEDUP_REMOVED lines=14> */
.L_x_39444:


//--------------------- .text._ZN10layer_norm31ln_parallel_residual_fwd_kernelINS_13Kernel_traitsI13__nv_bfloat16S2_S2_S2_fjLj1536ELj1ELj4ELj1ELj16ENS_18Kernel_traits_baseILj1536ES2_S2_S2_S2_fjLj128EEEEELb0ELb0ELb1EEEvNS_9FwdParamsE --------------------------
	.section	.text._ZN10layer_norm31ln_parallel_residual_fwd_kernelINS_13Kernel_traitsI13__nv_bfloat16S2_S2_S2_fjLj1536ELj1ELj4ELj1ELj16ENS_18Kernel_traits_baseILj1536ES2_S2_S2_S2_fjLj128EEEEELb0ELb0ELb1EEEvNS_9FwdParamsE,"ax",@progbits
	.sectioninfo	@"SHI_REGISTERS=255"
	.align	128
        .global         _ZN10layer_norm31ln_parallel_residual_fwd_kernelINS_13Kernel_traitsI13__nv_bfloat16S2_S2_S2_fjLj1536ELj1ELj4ELj1ELj16ENS_18Kernel_traits_baseILj1536ES2_S2_S2_S2_fjLj128EEEEELb0ELb0ELb1EEEvNS_9FwdParamsE
        .type           _ZN10layer_norm31ln_parallel_residual_fwd_kernelINS_13Kernel_traitsI13__nv_bfloat16S2_S2_S2_fjLj1536ELj1ELj4ELj1ELj16ENS_18Kernel_traits_baseILj1536ES2_S2_S2_S2_fjLj128EEEEELb0ELb0ELb1EEEvNS_9FwdParamsE,@function
        .size           _ZN10layer_norm31ln_parallel_residual_fwd_kernelINS_13Kernel_traitsI13__nv_bfloat16S2_S2_S2_fjLj1536ELj1ELj4ELj1ELj16ENS_18Kernel_traits_baseILj1536ES2_S2_S2_S2_fjLj128EEEEELb0ELb0ELb1EEEvNS_9FwdParamsE,(.L_x_39445 - _ZN10layer_norm31ln_parallel_residual_fwd_kernelINS_13Kernel_traitsI13__nv_bfloat16S2_S2_S2_fjLj1536ELj1ELj4ELj1ELj16ENS_18Kernel_traits_baseILj1536ES2_S2_S2_S2_fjLj128EEEEELb0ELb0ELb1EEEvNS_9FwdParamsE)
        .other          _ZN10layer_norm31ln_parallel_residual_fwd_kernelINS_13Kernel_traitsI13__nv_bfloat16S2_S2_S2_fjLj1536ELj1ELj4ELj1ELj16ENS_18Kernel_traits_baseILj1536ES2_S2_S2_S2_fjLj128EEEEELb0ELb0ELb1EEEvNS_9FwdParamsE,@"STO_CUDA_ENTRY STV_DEFAULT"
_ZN10layer_norm31ln_parallel_residual_fwd_kernelINS_13Kernel_traitsI13__nv_bfloat16S2_S2_S2_fjLj1536ELj1ELj4ELj1ELj16ENS_18Kernel_traits_baseILj1536ES2_S2_S2_S2_fjLj128EEEEELb0ELb0ELb1EEEvNS_9FwdParamsE:
.text._ZN10layer_norm31ln_parallel_residual_fwd_kernelINS_13Kernel_traitsI13__nv_bfloat16S2_S2_S2_fjLj1536ELj1ELj4ELj1ELj16ENS_18Kernel_traits_baseILj1536ES2_S2_S2_S2_fjLj128EEEEELb0ELb0ELb1EEEvNS_9FwdParamsE:
[----:B------:R-:W-:Y:S02]  /*0000*/  IMAD.MOV.U32 R1, RZ, RZ, c[0x0][0x28] ;  /* 0x00000a00ff017624 */ /* 0x000fe400078e00ff */
[----:B------:R-:W0:Y:S01]  /*0010*/  S2R R8, SR_TID.X ;  /* 0x0000000000087919 */ /* 0x000e220000002100 */
[----:B------:R-:W-:Y:S01]  /*0020*/  ISETP.NE.U32.AND P2, PT, RZ, c[0x0][0x220], PT ;  /* 0x00008800ff007a0c */ /* 0x000fe20003f45070 */
[----:B------:R-:W-:Y:S01]  /*0030*/  ULDC.64 UR4, c[0x0][0x118] ;  /* 0x0000460000047ab9 */ /* 0x000fe20000000a00 */
[----:B------:R-:W-:Y:S02]  /*0040*/  ISETP.NE.U32.AND P1, PT, RZ, c[0x0][0x218], PT ;  /* 0x00008600ff007a0c */ /* 0x000fe40003f25070 */
[----:B------:R-:W-:Y:S01]  /*0050*/  ISETP.NE.AND.EX P2, PT, RZ, c[0x0][0x224], PT, P2 ;  /* 0x00008900ff007a0c */ /* 0x000fe20003f45320 */
[----:B------:R-:W1:Y:S01]  /*0060*/  S2R R9, SR_CTAID.X ;  /* 0x0000000000097919 */ /* 0x000e620000002500 */
[----:B------:R-:W-:Y:S01]  /*0070*/  ISETP.NE.AND.EX P1, PT, RZ, c[0x0][0x21c], PT, P1 ;  /* 0x00008700ff007a0c */ /* 0x000fe20003f25310 */
[C---:B0-----:R-:W-:Y:S01]  /*0080*/  IMAD.SHL.U32 R0, R8.reuse, 0x10, RZ ;  /* 0x0000001008007824 */ /* 0x041fe200078e00ff */
[----:B------:R-:W-:-:S04]  /*0090*/  LOP3.LUT R42, R8, 0x1f, RZ, 0xc0, !PT ;  /* 0x0000001f082a7812 */ /* 0x000fc800078ec0ff */
[----:B------:R-:W-:Y:S01]  /*00a0*/  LOP3.LUT R21, R0, 0x1f0, RZ, 0xc0, !PT ;  /* 0x000001f000157812 */ /* 0x000fe200078ec0ff */
[----:B------:R-:W-:-:S03]  /*00b0*/  IMAD.SHL.U32 R20, R42, 0x10, RZ ;  /* 0x000000102a147824 */ /* 0x000fc600078e00ff */
[----:B------:R-:W-:-:S05]  /*00c0*/  IADD3 R2, P0, R21, c[0x0][0x218], RZ ;  /* 0x0000860015027a10 */ /* 0x000fca0007f1e0ff */
[----:B------:R-:W-:Y:S01]  /*00d0*/  IMAD.X R3, RZ, RZ, c[0x0][0x21c], P0 ;  /* 0x00008700ff037624 */ /* 0x000fe200000e06ff */
[----:B------:R-:W-:Y:S02]  /*00e0*/  IADD3 R10, P0, R20, c[0x0][0x220], RZ ;  /* 0x00008800140a7a10 */ /* 0x000fe40007f1e0ff */
[----:B------:R-:W-:Y:S02]  /*00f0*/  SHF.R.U32.HI R0, RZ, 0x5, R8 ;  /* 0x00000005ff007819 */ /* 0x000fe40000011608 */
[----:B------:R0:W5:Y:S01]  /*0100*/  @P1 LDG.E.128 R12, [R2.64] ;  /* 0x00000004020c1981 */ /* 0x000162000c1e1d00 */
[----:B------:R-:W-:-:S03]  /*0110*/  IMAD.X R11, RZ, RZ, c[0x0][0x224], P0 ;  /* 0x00008900ff0b7624 */ /* 0x000fc600000e06ff */
[----:B------:R0:W5:Y:S04]  /*0120*/  @P1 LDG.E.128 R16, [R2.64+0x200] ;  /* 0x0002000402101981 */ /* 0x000168000c1e1d00 */
[----:B------:R2:W5:Y:S04]  /*0130*/  @P2 LDG.E.128 R112, [R10.64] ;  /* 0x000000040a702981 */ /* 0x000568000c1e1d00 */
[----:B------:R2:W5:Y:S04]  /*0140*/  @P2 LDG.E.128 R108, [R10.64+0x200] ;  /* 0x000200040a6c2981 */ /* 0x000568000c1e1d00 */
[----:B------:R2:W5:Y:S04]  /*0150*/  @P2 LDG.E.128 R104, [R10.64+0x400] ;  /* 0x000400040a682981 */ /* 0x000568000c1e1d00 */
[----:B------:R2:W5:Y:S04]  /*0160*/  @P2 LDG.E.128 R100, [R10.64+0x600] ;  /* 0x000600040a642981 */ /* 0x000568000c1e1d00 */
[----:B------:R2:W5:Y:S04]  /*0170*/  @P2 LDG.E.128 R96, [R10.64+0x800] ;  /* 0x000800040a602981 */ /* 0x000568000c1e1d00 */
[----:B------:R2:W5:Y:S01]  /*0180*/  @P2 LDG.E.128 R92, [R10.64+0xa00] ;  /* 0x000a00040a5c2981 */ /* 0x000562000c1e1d00 */
[----:B-1----:R-:W-:-:S03]  /*0190*/  IMAD R188, R9, 0x4, R0 ;  /* 0x0000000409bc7824 */ /* 0x002fc600078e0200 */
[----:B------:R0:W5:Y:S02]  /*01a0*/  @P1 LDG.E.128 R124, [R2.64+0x400] ;  /* 0x00040004027c1981 */ /* 0x000164000c1e1d00 */
[----:B------:R-:W-:Y:S02]  /*01b0*/  ISETP.GE.AND P0, PT, R188, c[0x0][0x164], PT ;  /* 0x00005900bc007a0c */ /* 0x000fe40003f06270 */
[----:B------:R0:W5:Y:S01]  /*01c0*/  @P1 LDG.E.128 R4, [R2.64+0x600] ;  /* 0x0006000402041981 */ /* 0x000162000c1e1d00 */
[----:B------:R-:W-:-:S03]  /*01d0*/  IADD3 R8, P4, R20, c[0x0][0x1b8], RZ ;  /* 0x00006e0014087a10 */ /* 0x000fc60007f9e0ff */
[----:B------:R0:W5:Y:S04]  /*01e0*/  @P1 LDG.E.128 R120, [R2.64+0x800] ;  /* 0x0008000402781981 */ /* 0x000168000c1e1d00 */
[----:B------:R0:W5:Y:S01]  /*01f0*/  @P1 LDG.E.128 R116, [R2.64+0xa00] ;  /* 0x000a000402741981 */ /* 0x000162000c1e1d00 */
[----:B------:R-:W-:Y:S01]  /*0200*/  IMAD.X R9, RZ, RZ, c[0x0][0x1bc], P4 ;  /* 0x00006f00ff097624 */ /* 0x000fe200020e06ff */
[----:B0-----:R-:W-:-:S04]  /*0210*/  IADD3 R2, P3, R21, c[0x0][0x1b0], RZ ;  /* 0x00006c0015027a10 */ /* 0x001fc80007f7e0ff */
[----:B------:R-:W-:Y:S01]  /*0220*/  IADD3.X R3, RZ, c[0x0][0x1b4], RZ, P3, !PT ;  /* 0x00006d00ff037a10 */ /* 0x000fe20001ffe4ff */
[----:B------:R-:W-:Y:S08]  /*0230*/  @P0 EXIT ;  /* 0x000000000000094d */ /* 0x000ff00003800000 */
[----:B--2---:R-:W-:Y:S01]  /*0240*/  IMAD.MOV.U32 R0, RZ, RZ, c[0x0][0x180] ;  /* 0x00006000ff007624 */ /* 0x004fe200078e00ff */
[----:B-----5:R-:W-:Y:S01]  /*0250*/  @!P1 CS2R R12, SRZ ;  /* 0x00000000000c9805 */ /* 0x020fe2000001ff00 */
[----:B------:R-:W-:Y:S01]  /*0260*/  @!P1 CS2R R14, SRZ ;  /* 0x00000000000e9805 */ /* 0x000fe2000001ff00 */
[----:B------:R-:W-:Y:S01]  /*0270*/  @!P1 CS2R R16, SRZ ;  /* 0x0000000000109805 */ /* 0x000fe2000001ff00 */
[----:B------:R-:W-:Y:S01]  /*0280*/  @!P1 CS2R R18, SRZ ;  /* 0x0000000000129805 */ /* 0x000fe2000001ff00 */
[----:B------:R-:W-:Y:S01]  /*0290*/  LOP3.LUT P0, RZ, R0, c[0x0][0x178], RZ, 0xfc, !PT ;  /* 0x00005e0000ff7a12 */ /* 0x000fe2000780fcff */
[----:B------:R-:W-:Y:S01]  /*02a0*/  @!P1 CS2R R4, SRZ ;  /* 0x0000000000049805 */ /* 0x000fe2000001ff00 */
[----:B------:R-:W-:Y:S01]  /*02b0*/  @!P1 CS2R R6, SRZ ;  /* 0x0000000000069805 */ /* 0x000fe2000001ff00 */
[----:B------:R-:W-:Y:S01]  /*02c0*/  IMAD.MOV.U32 R0, RZ, RZ, c[0x0][0x184] ;  /* 0x00006100ff007624 */ /* 0x000fe200078e00ff */
[----:B------:R-:W-:Y:S01]  /*02d0*/  @!P1 CS2R R124, SRZ ;  /* 0x00000000007c9805 */ /* 0x000fe2000001ff00 */
        /* <DEDUP_REMOVED lines=17> */
[--C-:B------:R-:W-:Y:S01]  /*03f0*/  PRMT R41, RZ, 0x5410, R12.reuse ;  /* 0x00005410ff297816 */ /* 0x100fe2000000000c */
[----:B------:R0:W5:Y:S01]  /*0400*/  LDG.E.128 R44, [R2.64] ;  /* 0x00000004022c7981 */ /* 0x000162000c1e1d00 */
[----:B------:R-:W-:-:S02]  /*0410*/  PRMT R40, RZ, 0x7610, R12 ;  /* 0x00007610ff287816 */ /* 0x000fc4000000000c */
[--C-:B------:R-:W-:Y:S01]  /*0420*/  PRMT R39, RZ, 0x5410, R13.reuse ;  /* 0x00005410ff277816 */ /* 0x100fe2000000000d */
[----:B------:R0:W5:Y:S01]  /*0430*/  LDG.E.128 R48, [R2.64+0x200] ;  /* 0x0002000402307981 */ /* 0x000162000c1e1d00 */
[----:B------:R-:W-:Y:S02]  /*0440*/  PRMT R38, RZ, 0x7610, R13 ;  /* 0x00007610ff267816 */ /* 0x000fe4000000000d */
[--C-:B------:R-:W-:Y:S01]  /*0450*/  PRMT R37, RZ, 0x5410, R14.reuse ;  /* 0x00005410ff257816 */ /* 0x100fe2000000000e */
[----:B------:R0:W5:Y:S01]  /*0460*/  LDG.E.128 R52, [R2.64+0x400] ;  /* 0x0004000402347981 */ /* 0x000162000c1e1d00 */
[----:B------:R-:W-:Y:S02]  /*0470*/  PRMT R36, RZ, 0x7610, R14 ;  /* 0x00007610ff247816 */ /* 0x000fe4000000000e */
[--C-:B------:R-:W-:Y:S01]  /*0480*/  PRMT R35, RZ, 0x5410, R15.reuse ;  /* 0x00005410ff237816 */ /* 0x100fe2000000000f */
[----:B------:R0:W5:Y:S01]  /*0490*/  LDG.E.128 R56, [R2.64+0x600] ;  /* 0x0006000402387981 */ /* 0x000162000c1e1d00 */
[----:B------:R-:W-:-:S02]  /*04a0*/  PRMT R34, RZ, 0x7610, R15 ;  /* 0x00007610ff227816 */ /* 0x000fc4000000000f */
[--C-:B------:R-:W-:Y:S01]  /*04b0*/  PRMT R33, RZ, 0x5410, R16.reuse ;  /* 0x00005410ff217816 */ /* 0x100fe20000000010 */
[----:B------:R0:W5:Y:S01]  /*04c0*/  LDG.E.128 R60, [R2.64+0x800] ;  /* 0x00080004023c7981 */ /* 0x000162000c1e1d00 */
[----:B------:R-:W-:Y:S02]  /*04d0*/  PRMT R32, RZ, 0x7610, R16 ;  /* 0x00007610ff207816 */ /* 0x000fe40000000010 */
[--C-:B------:R-:W-:Y:S01]  /*04e0*/  PRMT R31, RZ, 0x5410, R17.reuse ;  /* 0x00005410ff1f7816 */ /* 0x100fe20000000011 */
[----:B------:R0:W5:Y:S01]  /*04f0*/  LDG.E.128 R64, [R2.64+0xa00] ;  /* 0x000a000402407981 */ /* 0x000162000c1e1d00 */
[----:B------:R-:W-:Y:S02]  /*0500*/  PRMT R30, RZ, 0x7610, R17 ;  /* 0x00007610ff1e7816 */ /* 0x000fe40000000011 */
[----:B------:R-:W-:Y:S01]  /*0510*/  LOP3.LUT P0, RZ, R0, c[0x0][0x17c], RZ, 0xfc, P0 ;  /* 0x00005f0000ff7a12 */ /* 0x000fe2000000fcff */
[----:B------:R1:W5:Y:S01]  /*0520*/  LDG.E.128 R68, [R8.64] ;  /* 0x0000000408447981 */ /* 0x000362000c1e1d00 */
[----:B------:R-:W-:-:S02]  /*0530*/  PRMT R29, RZ, 0x5410, R18 ;  /* 0x00005410ff1d7816 */ /* 0x000fc40000000012 */
[----:B------:R-:W-:Y:S01]  /*0540*/  PRMT R28, RZ, 0x7610, R18 ;  /* 0x00007610ff1c7816 */ /* 0x000fe20000000012 */
[----:B------:R1:W5:Y:S01]  /*0550*/  LDG.E.128 R72, [R8.64+0x200] ;  /* 0x0002000408487981 */ /* 0x000362000c1e1d00 */
[--C-:B------:R-:W-:Y:S02]  /*0560*/  PRMT R27, RZ, 0x5410, R19.reuse ;  /* 0x00005410ff1b7816 */ /* 0x100fe40000000013 */
[----:B------:R-:W-:Y:S01]  /*0570*/  PRMT R26, RZ, 0x7610, R19 ;  /* 0x00007610ff1a7816 */ /* 0x000fe20000000013 */
[----:B------:R1:W5:Y:S01]  /*0580*/  LDG.E.128 R76, [R8.64+0x400] ;  /* 0x00040004084c7981 */ /* 0x000362000c1e1d00 */
[--C-:B------:R-:W-:Y:S02]  /*0590*/  PRMT R17, RZ, 0x5410, R4.reuse ;  /* 0x00005410ff117816 */ /* 0x100fe40000000004 */
[----:B------:R-:W-:Y:S01]  /*05a0*/  PRMT R16, RZ, 0x7610, R4 ;  /* 0x00007610ff107816 */ /* 0x000fe20000000004 */
[----:B------:R1:W5:Y:S01]  /*05b0*/  LDG.E.128 R80, [R8.64+0x600] ;  /* 0x0006000408507981 */ /* 0x000362000c1e1d00 */
[----:B------:R-:W-:-:S02]  /*05c0*/  PRMT R15, RZ, 0x5410, R5 ;  /* 0x00005410ff0f7816 */ /* 0x000fc40000000005 */
[----:B------:R-:W-:Y:S01]  /*05d0*/  PRMT R14, RZ, 0x7610, R5 ;  /* 0x00007610ff0e7816 */ /* 0x000fe20000000005 */
[----:B------:R1:W5:Y:S01]  /*05e0*/  LDG.E.128 R84, [R8.64+0x800] ;  /* 0x0008000408547981 */ /* 0x000362000c1e1d00 */
[--C-:B------:R-:W-:Y:S02]  /*05f0*/  PRMT R13, RZ, 0x5410, R6.reuse ;  /* 0x00005410ff0d7816 */ /* 0x100fe40000000006 */
[----:B------:R-:W-:Y:S01]  /*0600*/  PRMT R12, RZ, 0x7610, R6 ;  /* 0x00007610ff0c7816 */ /* 0x000fe20000000006 */
[----:B------:R1:W5:Y:S01]  /*0610*/  LDG.E.128 R88, [R8.64+0xa00] ;  /* 0x000a000408587981 */ /* 0x000362000c1e1d00 */
[--C-:B------:R-:W-:Y:S01]  /*0620*/  PRMT R11, RZ, 0x5410, R7.reuse ;  /* 0x00005410ff0b7816 */ /* 0x100fe20000000007 */
[----:B------:R-:W-:Y:S01]  /*0630*/  ULDC.U8 UR6, c[0x0][0x1f0] ;  /* 0x00007c0000067ab9 */ /* 0x000fe20000000000 */
        /* <DEDUP_REMOVED lines=9> */
[--C-:B-1----:R-:W-:Y:S02]  /*06d0*/  PRMT R9, RZ, 0x5410, R120.reuse ;  /* 0x00005410ff097816 */ /* 0x102fe40000000078 */
[----:B------:R-:W-:Y:S02]  /*06e0*/  PRMT R8, RZ, 0x7610, R120 ;  /* 0x00007610ff087816 */ /* 0x000fe40000000078 */
[--C-:B------:R-:W-:Y:S02]  /*06f0*/  PRMT R7, RZ, 0x5410, R121.reuse ;  /* 0x00005410ff077816 */ /* 0x100fe40000000079 */
[----:B------:R-:W-:Y:S02]  /*0700*/  PRMT R6, RZ, 0x7610, R121 ;  /* 0x00007610ff067816 */ /* 0x000fe40000000079 */
[----:B------:R-:W-:-:S02]  /*0710*/  PRMT R5, RZ, 0x5410, R122 ;  /* 0x00005410ff057816 */ /* 0x000fc4000000007a */
[----:B------:R-:W-:Y:S02]  /*0720*/  PRMT R4, RZ, 0x7610, R122 ;  /* 0x00007610ff047816 */ /* 0x000fe4000000007a */
[--C-:B0-----:R-:W-:Y:S02]  /*0730*/  PRMT R3, RZ, 0x5410, R123.reuse ;  /* 0x00005410ff037816 */ /* 0x101fe4000000007b */
        /* <DEDUP_REMOVED lines=57> */
.L_x_430:
[----:B------:R-:W-:Y:S01]  /*0ad0*/  IMAD R104, R188, c[0x0][0x168], RZ ;  /* 0x00005a00bc687a24 */ /* 0x000fe200078e02ff */
[----:B------:R-:W-:Y:S01]  /*0ae0*/  ISETP.NE.U32.AND P1, PT, RZ, c[0x0][0x178], PT ;  /* 0x00005e00ff007a0c */ /* 0x000fe20003f25070 */
[----:B------:R-:W-:Y:S01]  /*0af0*/  IMAD.MOV.U32 R117, RZ, RZ, 0x10 ;  /* 0x00000010ff757424 */ /* 0x000fe200078e00ff */
[----:B------:R-:W-:-:S02]  /*0b00*/  ISETP.NE.U32.AND P2, PT, RZ, c[0x0][0x180], PT ;  /* 0x00006000ff007a0c */ /* 0x000fc40003f45070 */
[----:B------:R-:W-:Y:S02]  /*0b10*/  SHF.R.S32.HI R105, RZ, 0x1f, R104 ;  /* 0x0000001fff697819 */ /* 0x000fe40000011468 */
[----:B------:R-:W-:Y:S02]  /*0b20*/  ISETP.NE.AND.EX P1, PT, RZ, c[0x0][0x17c], PT, P1 ;  /* 0x00005f00ff007a0c */ /* 0x000fe40003f25310 */
[----:B------:R-:W-:Y:S02]  /*0b30*/  LEA.HI R105, R105, R104, RZ, 0x3 ;  /* 0x0000006869697211 */ /* 0x000fe400078f18ff */
[----:B------:R-:W-:Y:S02]  /*0b40*/  ISETP.NE.AND.EX P2, PT, RZ, c[0x0][0x184], PT, P2 ;  /* 0x00006100ff007a0c */ /* 0x000fe40003f45320 */
[----:B------:R-:W-:-:S05]  /*0b50*/  LEA.HI.SX32 R171, R105, R42, 0x1d ;  /* 0x0000002a69ab7211 */ /* 0x000fca00078feaff */
[----:B------:R-:W-:-:S04]  /*0b60*/  IMAD.WIDE.U32 R104, R171, R117, c[0x0][0x170] ;  /* 0x00005c00ab687625 */ /* 0x000fc800078e0075 */
[CC--:B------:R-:W-:Y:S02]  /*0b70*/  @P1 IMAD.WIDE.U32 R110, R171.reuse, R117.reuse, c[0x0][0x178] ;  /* 0x00005e00ab6e1625 */ /* 0x0c0fe400078e0075 */
[----:B------:R-:W2:Y:S02]  /*0b80*/  LDG.E.128 R104, [R104.64] ;  /* 0x0000000468687981 */ /* 0x000ea4000c1e1d00 */
[----:B------:R-:W-:Y:S02]  /*0b90*/  @P2 IMAD.WIDE.U32 R108, R171, R117, c[0x0][0x180] ;  /* 0x00006000ab6c2625 */ /* 0x000fe400078e0075 */
[----:B-----5:R0:W5:Y:S04]  /*0ba0*/  @P1 LDG.E.128 R92, [R110.64] ;  /* 0x000000046e5c1981 */ /* 0x020168000c1e1d00 */
[----:B------:R0:W5:Y:S01]  /*0bb0*/  @P2 LDG.E.128 R96, [R108.64] ;  /* 0x000000046c602981 */ /* 0x000162000c1e1d00 */
[----:B------:R-:W-:-:S04]  /*0bc0*/  ISETP.NE.U32.AND P3, PT, RZ, c[0x0][0x178], PT ;  /* 0x00005e00ff007a0c */ /* 0x000fc80003f65070 */
[----:B------:R-:W-:Y:S02]  /*0bd0*/  ISETP.NE.AND.EX P3, PT, RZ, c[0x0][0x17c], PT, P3 ;  /* 0x00005f00ff007a0c */ /* 0x000fe40003f65330 */
[----:B--2---:R-:W-:-:S11]  /*0be0*/  PRMT R124, RZ, 0x5410, R104 ;  /* 0x00005410ff7c7816 */ /* 0x004fd60000000068 */
[----:B------:R-:W-:Y:S05]  /*0bf0*/  @P3 BRA `(.L_x_235) ;  /* 0x0000008000003947 */ /* 0x000fea0003800000 */
[----:B0-----:R-:W-:-:S04]  /*0c00*/  ISETP.NE.U32.AND P4, PT, RZ, c[0x0][0x180], PT ;  /* 0x00006000ff007a0c */ /* 0x001fc80003f85070 */
[----:B------:R-:W-:-:S13]  /*0c10*/  ISETP.NE.AND.EX P4, PT, RZ, c[0x0][0x184], PT, P4 ;  /* 0x00006100ff007a0c */ /* 0x000fda0003f85340 */
[----:B------:R-:W-:Y:S05]  /*0c20*/  @P4 BRA `(.L_x_236) ;  /* 0x0000002000004947 */ /* 0x000fea0003800000 */
[----:B------:R-:W-:Y:S05]  /*0c30*/  @P0 BRA `(.L_x_237) ;  /* 0x0000008000000947 */ /* 0x000fea0003800000 */
[----:B------:R-:W-:Y:S05]  /*0c40*/  BRA `(.L_x_238) ;  /* 0x0000009000007947 */ /* 0x000fea0003800000 */
.L_x_236:
[----:B-----5:R-:W-:-:S05]  /*0c50*/  PRMT R109, RZ, 0x5410, R96 ;  /* 0x00005410ff6d7816 */ /* 0x020fca0000000060 */
[----:B------:R-:W-:Y:S01]  /*0c60*/  FADD.FTZ R124, R124, R109 ;  /* 0x0000006d7c7c7221 */ /* 0x000fe20000010000 */
[----:B------:R-:W-:Y:S05]  /*0c70*/  BRA `(.L_x_237) ;  /* 0x0000004000007947 */ /* 0x000fea0003800000 */
.L_x_235:
[----:B0----5:R-:W-:-:S05]  /*0c80*/  PRMT R109, RZ, 0x5410, R92 ;  /* 0x00005410ff6d7816 */ /* 0x021fca000000005c */
[----:B------:R-:W-:Y:S01]  /*0c90*/  FADD.FTZ R124, R124, R109 ;  /* 0x0000006d7c7c7221 */ /* 0x000fe20000010000 */
[----:B------:R-:W-:-:S05]  /*0ca0*/  @P2 PRMT R109, RZ, 0x5410, R96 ;  /* 0x00005410ff6d2816 */ /* 0x000fca0000000060 */
[----:B------:R-:W-:-:S05]  /*0cb0*/  @P2 FADD.FTZ R124, R124, R109 ;  /* 0x0000006d7c7c2221 */ /* 0x000fca0000010000 */
.L_x_237:
[----:B------:R-:W-:-:S04]  /*0cc0*/  F2FP.BF16.PACK_AB R108, RZ, R124 ;  /* 0x0000007cff6c723e */ /* 0x000fc800000010ff */
[----:B------:R-:W-:Y:S02]  /*0cd0*/  PRMT R100, R108, 0x7610, R100 ;  /* 0x000076106c647816 */ /* 0x000fe40000000064 */
.L_x_238:
[----:B------:R-:W-:Y:S01]  /*0ce0*/  PRMT R227, RZ, 0x7610, R104 ;  /* 0x00007610ffe37816 */ /* 0x000fe20000000068 */
[----:B------:R-:W-:Y:S05]  /*0cf0*/  @P3 BRA `(.L_x_239) ;  /* 0x0000008000003947 */ /* 0x000fea0003800000 */
[----:B------:R-:W-:-:S04]  /*0d00*/  ISETP.NE.U32.AND P4, PT, RZ, c[0x0][0x180], PT ;  /* 0x00006000ff007a0c */ /* 0x000fc80003f85070 */
[----:B------:R-:W-:-:S13]  /*0d10*/  ISETP.NE.AND.EX P4, PT, RZ, c[0x0][0x184], PT, P4 ;  /* 0x00006100ff007a0c */ /* 0x000fda0003f85340 */
[----:B------:R-:W-:Y:S05]  /*0d20*/  @P4 BRA `(.L_x_240) ;  /* 0x0000002000004947 */ /* 0x000fea0003800000 */
[----:B------:R-:W-:Y:S05]  /*0d30*/  @P0 BRA `(.L_x_241) ;  /* 0x0000008000000947 */ /* 0x000fea0003800000 */
[----:B------:R-:W-:Y:S05]  /*0d40*/  BRA `(.L_x_242) ;  /* 0x0000009000007947 */ /* 0x000fea0003800000 */
.L_x_240:
[----:B-----5:R-:W-:-:S05]  /*0d50*/  PRMT R104, RZ, 0x7610, R96 ;  /* 0x00007610ff687816 */ /* 0x020fca0000000060 */
[----:B------:R-:W-:Y:S01]  /*0d60*/  FADD.FTZ R227, R227, R104 ;  /* 0x00000068e3e37221 */ /* 0x000fe20000010000 */
[----:B------:R-:W-:Y:S05]  /*0d70*/  BRA `(.L_x_241) ;  /* 0x0000004000007947 */ /* 0x000fea0003800000 */
.L_x_239:
[----:B-----5:R-:W-:-:S05]  /*0d80*/  PRMT R104, RZ, 0x7610, R92 ;  /* 0x00007610ff687816 */ /* 0x020fca000000005c */
[----:B------:R-:W-:Y:S01]  /*0d90*/  FADD.FTZ R227, R227, R104 ;  /* 0x00000068e3e37221 */ /* 0x000fe20000010000 */
[----:B------:R-:W-:-:S05]  /*0da0*/  @P2 PRMT R104, RZ, 0x7610, R96 ;  /* 0x00007610ff682816 */ /* 0x000fca0000000060 */
[----:B------:R-:W-:-:S05]  /*0db0*/  @P2 FADD.FTZ R227, R227, R104 ;  /* 0x00000068e3e32221 */ /* 0x000fca0000010000 */
.L_x_241:
[----:B------:R-:W-:-:S04]  /*0dc0*/  F2FP.BF16.PACK_AB R104, RZ, R227 ;  /* 0x000000e3ff68723e */ /* 0x000fc800000010ff */
[----:B------:R-:W-:Y:S02]  /*0dd0*/  PRMT R100, R100, 0x5410, R104 ;  /* 0x0000541064647816 */ /* 0x000fe40000000068 */
.L_x_242:
[----:B------:R-:W-:Y:S01]  /*0de0*/  PRMT R224, RZ, 0x5410, R105 ;  /* 0x00005410ffe07816 */ /* 0x000fe20000000069 */
[----:B------:R-:W-:Y:S05]  /*0df0*/  @P3 BRA `(.L_x_243) ;  /* 0x0000008000003947 */ /* 0x000fea0003800000 */
[----:B------:R-:W-:-:S04]  /*0e00*/  ISETP.NE.U32.AND P4, PT, RZ, c[0x0][0x180], PT ;  /* 0x00006000ff007a0c */ /* 0x000fc80003f85070 */
[----:B------:R-:W-:-:S13]  /*0e10*/  ISETP.NE.AND.EX P4, PT, RZ, c[0x0][0x184], PT, P4 ;  /* 0x00006100ff007a0c */ /* 0x000fda0003f85340 */
[----:B------:R-:W-:Y:S05]  /*0e20*/  @P4 BRA `(.L_x_244) ;  /* 0x0000002000004947 */ /* 0x000fea0003800000 */
[----:B------:R-:W-:Y:S05]  /*0e30*/  @P0 BRA `(.L_x_245) ;  /* 0x0000008000000947 */ /* 0x000fea0003800000 */
[----:B------:R-:W-:Y:S05]  /*0e40*/  BRA `(.L_x_246) ;  /* 0x0000009000007947 */ /* 0x000fea0003800000 */
.L_x_244:
[----:B-----5:R-:W-:-:S05]  /*0e50*/  PRMT R109, RZ, 0x5410, R97 ;  /* 0x00005410ff6d7816 */ /* 0x020fca0000000061 */
[----:B------:R-:W-:Y:S01]  /*0e60*/  FADD.FTZ R224, R224, R109 ;  /* 0x0000006de0e07221 */ /* 0x000fe20000010000 */
[----:B------:R-:W-:Y:S05]  /*0e70*/  BRA `(.L_x_245) ;  /* 0x0000004000007947 */ /* 0x000fea0003800000 */
.L_x_243:
[----:B-----5:R-:W-:-:S05]  /*0e80*/  PRMT R109, RZ, 0x5410, R93 ;  /* 0x00005410ff6d7816 */ /* 0x020fca000000005d */
[----:B------:R-:W-:Y:S01]  /*0e90*/  FADD.FTZ R224, R224, R109 ;  /* 0x0000006de0e07221 */ /* 0x000fe20000010000 */
[----:B------:R-:W-:-:S05]  /*0ea0*/  @P2 PRMT R109, RZ, 0x5410, R97 ;  /* 0x00005410ff6d2816 */ /* 0x000fca0000000061 */
[----:B------:R-:W-:-:S05]  /*0eb0*/  @P2 FADD.FTZ R224, R224, R109 ;  /* 0x0000006de0e02221 */ /* 0x000fca0000010000 */
.L_x_245:
[----:B------:R-:W-:-:S04]  /*0ec0*/  F2FP.BF16.PACK_AB R104, RZ, R224 ;  /* 0x000000e0ff68723e */ /* 0x000fc800000010ff */
[----:B------:R-:W-:Y:S02]  /*0ed0*/  PRMT R101, R104, 0x7610, R101 ;  /* 0x0000761068657816 */ /* 0x000fe40000000065 */
.L_x_246:
[----:B------:R-:W-:Y:S01]  /*0ee0*/  PRMT R235, RZ, 0x7610, R105 ;  /* 0x00007610ffeb7816 */ /* 0x000fe20000000069 */
[----:B------:R-:W-:Y:S05]  /*0ef0*/  @P3 BRA `(.L_x_247) ;  /* 0x0000008000003947 */ /* 0x000fea0003800000 */
[----:B------:R-:W-:-:S04]  /*0f00*/  ISETP.NE.U32.AND P4, PT, RZ, c[0x0][0x180], PT ;  /* 0x00006000ff007a0c */ /* 0x000fc80003f85070 */
[----:B------:R-:W-:-:S13]  /*0f10*/  ISETP.NE.AND.EX P4, PT, RZ, c[0x0][0x184], PT, P4 ;  /* 0x00006100ff007a0c */ /* 0x000fda0003f85340 */
[----:B------:R-:W-:Y:S05]  /*0f20*/  @P4 BRA `(.L_x_248) ;  /* 0x0000002000004947 */ /* 0x000fea0003800000 */
[----:B------:R-:W-:Y:S05]  /*0f30*/  @P0 BRA `(.L_x_249) ;  /* 0x0000008000000947 */ /* 0x000fea0003800000 */
[----:B------:R-:W-:Y:S05]  /*0f40*/  BRA `(.L_x_250) ;  /* 0x0000009000007947 */ /* 0x000fea0003800000 */
.L_x_248:
[----:B-----5:R-:W-:-:S05]  /*0f50*/  PRMT R104, RZ, 0x7610, R97 ;  /* 0x00007610ff687816 */ /* 0x020fca0000000061 */
[----:B------:R-:W-:Y:S01]  /*0f60*/  FADD.FTZ R235, R235, R104 ;  /* 0x00000068ebeb7221 */ /* 0x000fe20000010000 */
[----:B------:R-:W-:Y:S05]  /*0f70*/  BRA `(.L_x_249) ;  /* 0x0000004000007947 */ /* 0x000fea0003800000 */
.L_x_247:
[----:B-----5:R-:W-:-:S05]  /*0f80*/  PRMT R104, RZ, 0x7610, R93 ;  /* 0x00007610ff687816 */ /* 0x020fca000000005d */
[----:B------:R-:W-:Y:S01]  /*0f90*/  FADD.FTZ R235, R235, R104 ;  /* 0x00000068ebeb7221 */ /* 0x000fe20000010000 */
[----:B------:R-:W-:-:S05]  /*0fa0*/  @P2 PRMT R104, RZ, 0x7610, R97 ;  /* 0x00007610ff682816 */ /* 0x000fca0000000061 */
[----:B------:R-:W-:-:S05]  /*0fb0*/  @P2 FADD.FTZ R235, R235, R104 ;  /* 0x00000068ebeb2221 */ /* 0x000fca0000010000 */
.L_x_249:
[----:B------:R-:W-:-:S04]  /*0fc0*/  F2FP.BF16.PACK_AB R104, RZ, R235 ;  /* 0x000000ebff68723e */ /* 0x000fc800000010ff */
[----:B------:R-:W-:Y:S02]  /*0fd0*/  PRMT R101, R101, 0x5410, R104 ;  /* 0x0000541065657816 */ /* 0x000fe40000000068 */
.L_x_250:
[----:B------:R-:W-:Y:S01]  /*0fe0*/  PRMT R170, RZ, 0x5410, R106 ;  /* 0x00005410ffaa7816 */ /* 0x000fe2000000006a */
[----:B------:R-:W-:Y:S05]  /*0ff0*/  @P3 BRA `(.L_x_251) ;  /* 0x0000008000003947 */ /* 0x000fea0003800000 */
[----:B------:R-:W-:-:S04]  /*1000*/  ISETP.NE.U32.AND P4, PT, RZ, c[0x0][0x180], PT ;  /* 0x00006000ff007a0c */ /* 0x000fc80003f85070 */
[----:B------:R-:W-:-:S13]  /*1010*/  ISETP.NE.AND.EX P4, PT, RZ, c[0x0][0x184], PT, P4 ;  /* 0x00006100ff007a0c */ /* 0x000fda0003f85340 */
[----:B------:R-:W-:Y:S05]  /*1020*/  @P4 BRA `(.L_x_252) ;  /* 0x0000002000004947 */ /* 0x000fea0003800000 */
[----:B------:R-:W-:Y:S05]  /*1030*/  @P0 BRA `(.L_x_253) ;  /* 0x0000008000000947 */ /* 0x000fea0003800000 */
[----:B------:R-:W-:Y:S05]  /*1040*/  BRA `(.L_x_254) ;  /* 0x0000009000007947 */ /* 0x000fea0003800000 */
.L_x_252:
[----:B-----5:R-:W-:-:S05]  /*1050*/  PRMT R105, RZ, 0x5410, R98 ;  /* 0x00005410ff697816 */ /* 0x020fca0000000062 */
[----:B------:R-:W-:Y:S01]  /*1060*/  FADD.FTZ R170, R170, R105 ;  /* 0x00000069aaaa7221 */ /* 0x000fe20000010000 */
[----:B------:R-:W-:Y:S05]  /*1070*/  BRA `(.L_x_253) ;  /* 0x0000004000007947 */ /* 0x000fea0003800000 */
.L_x_251:
[----:B-----5:R-:W-:-:S05]  /*1080*/  PRMT R105, RZ, 0x5410, R94 ;  /* 0x00005410ff697816 */ /* 0x020fca000000005e */
[----:B------:R-:W-:Y:S01]  /*1090*/  FADD.FTZ R170, R170, R105 ;  /* 0x00000069aaaa7221 */ /* 0x000fe20000010000 */
[----:B------:R-:W-:-:S05]  /*10a0*/  @P2 PRMT R105, RZ, 0x5410, R98 ;  /* 0x00005410ff692816 */ /* 0x000fca0000000062 */
[----:B------:R-:W-:-:S05]  /*10b0*/  @P2 FADD.FTZ R170, R170, R105 ;  /* 0x00000069aaaa2221 */ /* 0x000fca0000010000 */
.L_x_253:
[----:B------:R-:W-:-:S04]  /*10c0*/  F2FP.BF16.PACK_AB R104, RZ, R170 ;  /* 0x000000aaff68723e */ /* 0x000fc800000010ff */
[----:B------:R-:W-:Y:S02]  /*10d0*/  PRMT R102, R104, 0x7610, R102 ;  /* 0x0000761068667816 */ /* 0x000fe40000000066 */
.L_x_254:
[----:B------:R-:W-:Y:S01]  /*10e0*/  PRMT R241, RZ, 0x7610, R106 ;  /* 0x00007610fff17816 */ /* 0x000fe2000000006a */
[----:B------:R-:W-:Y:S05]  /*10f0*/  @P3 BRA `(.L_x_255) ;  /* 0x0000008000003947 */ /* 0x000fea0003800000 */
[----:B------:R-:W-:-:S04]  /*1100*/  ISETP.NE.U32.AND P4, PT, RZ, c[0x0][0x180], PT ;  /* 0x00006000ff007a0c */ /* 0x000fc80003f85070 */
[----:B------:R-:W-:-:S13]  /*1110*/  ISETP.NE.AND.EX P4, PT, RZ, c[0x0][0x184], PT, P4 ;  /* 0x00006100ff007a0c */ /* 0x000fda0003f85340 */
[----:B------:R-:W-:Y:S05]  /*1120*/  @P4 BRA `(.L_x_256) ;  /* 0x0000002000004947 */ /* 0x000fea0003800000 */
[----:B------:R-:W-:Y:S05]  /*1130*/  @P0 BRA `(.L_x_257) ;  /* 0x0000008000000947 */ /* 0x000fea0003800000 */
[----:B------:R-:W-:Y:S05]  /*1140*/  BRA `(.L_x_258) ;  /* 0x0000009000007947 */ /* 0x000fea0003800000 */
.L_x_256:
[----:B-----5:R-:W-:-:S05]  /*1150*/  PRMT R104, RZ, 0x7610, R98 ;  /* 0x00007610ff687816 */ /* 0x020fca0000000062 */
[----:B------:R-:W-:Y:S01]  /*1160*/  FADD.FTZ R241, R241, R104 ;  /* 0x00000068f1f17221 */ /* 0x000fe20000010000 */
[----:B------:R-:W-:Y:S05]  /*1170*/  BRA `(.L_x_257) ;  /* 0x0000004000007947 */ /* 0x000fea0003800000 */
.L_x_255:
[----:B-----5:R-:W-:-:S05]  /*1180*/  PRMT R104, RZ, 0x7610, R94 ;  /* 0x00007610ff687816 */ /* 0x020fca000000005e */
[----:B------:R-:W-:Y:S01]  /*1190*/  FADD.FTZ R241, R241, R104 ;  /* 0x00000068f1f17221 */ /* 0x000fe20000010000 */
[----:B------:R-:W-:-:S05]  /*11a0*/  @P2 PRMT R104, RZ, 0x7610, R98 ;  /* 0x00007610ff682816 */ /* 0x000fca0000000062 */
[----:B------:R-:W-:-:S05]  /*11b0*/  @P2 FADD.FTZ R241, R241, R104 ;  /* 0x00000068f1f12221 */ /* 0x000fca0000010000 */
.L_x_257:
[----:B------:R-:W-:-:S04]  /*11c0*/  F2FP.BF16.PACK_AB R104, RZ, R241 ;  /* 0x000000f1ff68723e */ /* 0x000fc800000010ff */
[----:B------:R-:W-:Y:S02]  /*11d0*/  PRMT R102, R102, 0x5410, R104 ;  /* 0x0000541066667816 */ /* 0x000fe40000000068 */
.L_x_258:
[----:B------:R-:W-:Y:S01]  /*11e0*/  PRMT R126, RZ, 0x5410, R107 ;  /* 0x00005410ff7e7816 */ /* 0x000fe2000000006b */
[----:B------:R-:W-:Y:S05]  /*11f0*/  @P3 BRA `(.L_x_259) ;  /* 0x0000008000003947 */ /* 0x000fea0003800000 */
[----:B------:R-:W-:-:S04]  /*1200*/  ISETP.NE.U32.AND P4, PT, RZ, c[0x0][0x180], PT ;  /* 0x00006000ff007a0c */ /* 0x000fc80003f85070 */
[----:B------:R-:W-:-:S13]  /*1210*/  ISETP.NE.AND.EX P4, PT, RZ, c[0x0][0x184], PT, P4 ;  /* 0x00006100ff007a0c */ /* 0x000fda0003f85340 */
[----:B------:R-:W-:Y:S05]  /*1220*/  @P4 BRA `(.L_x_260) ;  /* 0x0000002000004947 */ /* 0x000fea0003800000 */
[----:B------:R-:W-:Y:S05]  /*1230*/  @P0 BRA `(.L_x_261) ;  /* 0x0000008000000947 */ /* 0x000fea0003800000 */
[----:B------:R-:W-:Y:S05]  /*1240*/  BRA `(.L_x_262) ;  /* 0x0000009000007947 */ /* 0x000fea0003800000 */
.L_x_260:
[----:B-----5:R-:W-:-:S05]  /*1250*/  PRMT R105, RZ, 0x5410, R99 ;  /* 0x00005410ff697816 */ /* 0x020fca0000000063 */
[----:B------:R-:W-:Y:S01]  /*1260*/  FADD.FTZ R126, R126, R105 ;  /* 0x000000697e7e7221 */ /* 0x000fe20000010000 */
[----:B------:R-:W-:Y:S05]  /*1270*/  BRA `(.L_x_261) ;  /* 0x0000004000007947 */ /* 0x000fea0003800000 */
.L_x_259:
[----:B-----5:R-:W-:-:S05]  /*1280*/  PRMT R105, RZ, 0x5410, R95 ;  /* 0x00005410ff697816 */ /* 0x020fca000000005f */
[----:B------:R-:W-:Y:S01]  /*1290*/  FADD.FTZ R126, R126, R105 ;  /* 0x000000697e7e7221 */ /* 0x000fe20000010000 */
[----:B------:R-:W-:-:S05]  /*12a0*/  @P2 PRMT R105, RZ, 0x5410, R99 ;  /* 0x00005410ff692816 */ /* 0x000fca0000000063 */
[----:B------:R-:W-:-:S05]  /*12b0*/  @P2 FADD.FTZ R126, R126, R105 ;  /* 0x000000697e7e2221 */ /* 0x000fca0000010000 */
.L_x_261:
[----:B------:R-:W-:-:S04]  /*12c0*/  F2FP.BF16.PACK_AB R104, RZ, R126 ;  /* 0x0000007eff68723e */ /* 0x000fc800000010ff */
[----:B------:R-:W-:Y:S02]  /*12d0*/  PRMT R103, R104, 0x7610, R103 ;  /* 0x0000761068677816 */ /* 0x000fe40000000067 */
.L_x_262:
[----:B------:R-:W-:Y:S01]  /*12e0*/  PRMT R131, RZ, 0x7610, R107 ;  /* 0x00007610ff837816 */ /* 0x000fe2000000006b */
[----:B------:R-:W-:Y:S05]  /*12f0*/  @P3 BRA `(.L_x_263) ;  /* 0x0000008000003947 */ /* 0x000fea0003800000 */
[----:B------:R-:W-:-:S04]  /*1300*/  ISETP.NE.U32.AND P4, PT, RZ, c[0x0][0x180], PT ;  /* 0x00006000ff007a0c */ /* 0x000fc80003f85070 */
[----:B------:R-:W-:-:S13]  /*1310*/  ISETP.NE.AND.EX P4, PT, RZ, c[0x0][0x184], PT, P4 ;  /* 0x00006100ff007a0c */ /* 0x000fda0003f85340 */
[----:B------:R-:W-:Y:S05]  /*1320*/  @P4 BRA `(.L_x_264) ;  /* 0x0000002000004947 */ /* 0x000fea0003800000 */
[----:B------:R-:W-:Y:S05]  /*1330*/  @P0 BRA `(.L_x_265) ;  /* 0x0000008000000947 */ /* 0x000fea0003800000 */
[----:B------:R-:W-:Y:S05]  /*1340*/  BRA `(.L_x_266) ;  /* 0x0000009000007947 */ /* 0x000fea0003800000 */
.L_x_264:
[----:B-----5:R-:W-:-:S05]  /*1350*/  PRMT R104, RZ, 0x7610, R99 ;  /* 0x00007610ff687816 */ /* 0x020fca0000000063 */
[----:B------:R-:W-:Y:S01]  /*1360*/  FADD.FTZ R131, R131, R104 ;  /* 0x0000006883837221 */ /* 0x000fe20000010000 */
[----:B------:R-:W-:Y:S05]  /*1370*/  BRA `(.L_x_265) ;  /* 0x0000004000007947 */ /* 0x000fea0003800000 */
.L_x_263:
[----:B-----5:R-:W-:-:S05]  /*1380*/  PRMT R104, RZ, 0x7610, R95 ;  /* 0x00007610ff687816 */ /* 0x020fca000000005f */
[----:B------:R-:W-:Y:S01]  /*1390*/  FADD.FTZ R131, R131, R104 ;  /* 0x0000006883837221 */ /* 0x000fe20000010000 */
[----:B------:R-:W-:-:S05]  /*13a0*/  @P2 PRMT R104, RZ, 0x7610, R99 ;  /* 0x00007610ff682816 */ /* 0x000fca0000000063 */
[----:B------:R-:W-:-:S05]  /*13b0*/  @P2 FADD.FTZ R131, R131, R104 ;  /* 0x0000006883832221 */ /* 0x000fca0000010000 */
.L_x_265:
[----:B------:R-:W-:-:S04]  /*13c0*/  F2FP.BF16.PACK_AB R104, RZ, R131 ;  /* 0x00000083ff68723e */ /* 0x000fc800000010ff */
[----:B------:R-:W-:Y:S02]  /*13d0*/  PRMT R103, R103, 0x5410, R104 ;  /* 0x0000541067677816 */ /* 0x000fe40000000068 */
.L_x_266:
[C---:B------:R-:W-:Y:S01]  /*13e0*/  IADD3 R114, R171.reuse, 0x20, RZ ;  /* 0x00000020ab727810 */ /* 0x040fe20007ffe0ff */
[----:B------:R-:W-:-:S04]  /*13f0*/  @P0 IMAD.WIDE.U32 R112, R171, R117, c[0x0][0x188] ;  /* 0x00006200ab700625 */ /* 0x000fc800078e0075 */
[CC--:B------:R-:W-:Y:S01]  /*1400*/  IMAD.WIDE.U32 R104, R114.reuse, R117.reuse, c[0x0][0x170] ;  /* 0x00005c0072687625 */ /* 0x0c0fe200078e0075 */
[----:B------:R0:W-:Y:S03]  /*1410*/  @P0 STG.E.128 [R112.64], R100 ;  /* 0x0000006470000986 */ /* 0x0001e6000c101d04 */
[CC--:B------:R-:W-:Y:S02]  /*1420*/  @P1 IMAD.WIDE.U32 R110, R114.reuse, R117.reuse, c[0x0][0x178] ;  /* 0x00005e00726e1625 */ /* 0x0c0fe400078e0075 */
[----:B------:R-:W0:Y:S02]  /*1430*/  LDG.E.128 R104, [R104.64] ;  /* 0x0000000468687981 */ /* 0x000e24000c1e1d00 */
[----:B------:R-:W-:Y:S02]  /*1440*/  @P2 IMAD.WIDE.U32 R108, R114, R117, c[0x0][0x180] ;  /* 0x00006000726c2625 */ /* 0x000fe400078e0075 */
[----:B-----5:R1:W5:Y:S04]  /*1450*/  @P1 LDG.E.128 R92, [R110.64] ;  /* 0x000000046e5c1981 */ /* 0x020368000c1e1d00 */
[----:B------:R1:W5:Y:S01]  /*1460*/  @P2 LDG.E.128 R96, [R108.64] ;  /* 0x000000046c602981 */ /* 0x000362000c1e1d00 */
[----:B0-----:R-:W-:Y:S01]  /*1470*/  PRMT R112, RZ, 0x5410, R104 ;  /* 0x00005410ff707816 */ /* 0x001fe20000000068 */
[----:B------:R-:W-:Y:S05]  /*1480*/  @P3 BRA `(.L_x_267) ;  /* 0x0000008000003947 */ /* 0x000fea0003800000 */
[----:B-1----:R-:W-:-:S04]  /*1490*/  ISETP.NE.U32.AND P4, PT, RZ, c[0x0][0x180], PT ;  /* 0x00006000ff007a0c */ /* 0x002fc80003f85070 */
[----:B------:R-:W-:-:S13]  /*14a0*/  ISETP.NE.AND.EX P4, PT, RZ, c[0x0][0x184], PT, P4 ;  /* 0x00006100ff007a0c */ /* 0x000fda0003f85340 */
[----:B------:R-:W-:Y:S05]  /*14b0*/  @P4 BRA `(.L_x_268) ;  /* 0x0000002000004947 */ /* 0x000fea0003800000 */
[----:B------:R-:W-:Y:S05]  /*14c0*/  @P0 BRA `(.L_x_269) ;  /* 0x0000008000000947 */ /* 0x000fea0003800000 */
[----:B------:R-:W-:Y:S05]  /*14d0*/  BRA `(.L_x_270) ;  /* 0x0000009000007947 */ /* 0x000fea0003800000 */
.L_x_268:
[----:B-----5:R-:W-:-:S05]  /*14e0*/  PRMT R109, RZ, 0x5410, R96 ;  /* 0x00005410ff6d7816 */ /* 0x020fca0000000060 */
[----:B------:R-:W-:Y:S01]  /*14f0*/  FADD.FTZ R112, R109, R112 ;  /* 0x000000706d707221 */ /* 0x000fe20000010000 */
[----:B------:R-:W-:Y:S05]  /*1500*/  BRA `(.L_x_269) ;  /* 0x0000004000007947 */ /* 0x000fea0003800000 */
.L_x_267:
[----:B-1---5:R-:W-:-:S05]  /*1510*/  PRMT R109, RZ, 0x5410, R92 ;  /* 0x00005410ff6d7816 */ /* 0x022fca000000005c */
[----:B------:R-:W-:Y:S01]  /*1520*/  FADD.FTZ R112, R109, R112 ;  /* 0x000000706d707221 */ /* 0x000fe20000010000 */
[----:B------:R-:W-:-:S05]  /*1530*/  @P2 PRMT R109, RZ, 0x5410, R96 ;  /* 0x00005410ff6d2816 */ /* 0x000fca0000000060 */
[----:B------:R-:W-:-:S05]  /*1540*/  @P2 FADD.FTZ R112, R109, R112 ;  /* 0x000000706d702221 */ /* 0x000fca0000010000 */
.L_x_269:
[----:B------:R-:W-:-:S04]  /*1550*/  F2FP.BF16.PACK_AB R108, RZ, R112 ;  /* 0x00000070ff6c723e */ /* 0x000fc800000010ff */
[----:B------:R-:W-:Y:S02]  /*1560*/  PRMT R100, R108, 0x7610, R100 ;  /* 0x000076106c647816 */ /* 0x000fe40000000064 */
.L_x_270:
[----:B------:R-:W-:Y:S01]  /*1570*/  PRMT R252, RZ, 0x7610, R104 ;  /* 0x00007610fffc7816 */ /* 0x000fe20000000068 */
[----:B------:R-:W-:Y:S05]  /*1580*/  @P3 BRA `(.L_x_271) ;  /* 0x0000008000003947 */ /* 0x000fea0003800000 */
[----:B------:R-:W-:-:S04]  /*1590*/  ISETP.NE.U32.AND P4, PT, RZ, c[0x0][0x180], PT ;  /* 0x00006000ff007a0c */ /* 0x000fc80003f85070 */
[----:B------:R-:W-:-:S13]  /*15a0*/  ISETP.NE.AND.EX P4, PT, RZ, c[0x0][0x184], PT, P4 ;  /* 0x00006100ff007a0c */ /* 0x000fda0003f85340 */
[----:B------:R-:W-:Y:S05]  /*15b0*/  @P4 BRA `(.L_x_272) ;  /* 0x0000002000004947 */ /* 0x000fea0003800000 */
[----:B------:R-:W-:Y:S05]  /*15c0*/  @P0 BRA `(.L_x_273) ;  /* 0x0000008000000947 */ /* 0x000fea0003800000 */
[----:B------:R-:W-:Y:S05]  /*15d0*/  BRA `(.L_x_274) ;  /* 0x0000009000007947 */ /* 0x000fea0003800000 */
.L_x_272:
[----:B-----5:R-:W-:-:S05]  /*15e0*/  PRMT R109, RZ, 0x7610, R96 ;  /* 0x00007610ff6d7816 */ /* 0x020fca0000000060 */
[----:B------:R-:W-:Y:S01]  /*15f0*/  FADD.FTZ R252, R109, R252 ;  /* 0x000000fc6dfc7221 */ /* 0x000fe20000010000 */
[----:B------:R-:W-:Y:S05]  /*1600*/  BRA `(.L_x_273) ;  /* 0x0000004000007947 */ /* 0x000fea0003800000 */
.L_x_271:
[----:B-----5:R-:W-:-:S05]  /*1610*/  PRMT R109, RZ, 0x7610, R92 ;  /* 0x00007610ff6d7816 */ /* 0x020fca000000005c */
[----:B------:R-:W-:Y:S01]  /*1620*/  FADD.FTZ R252, R109, R252 ;  /* 0x000000fc6dfc7221 */ /* 0x000fe20000010000 */
[----:B------:R-:W-:-:S05]  /*1630*/  @P2 PRMT R109, RZ, 0x7610, R96 ;  /* 0x00007610ff6d2816 */ /* 0x000fca0000000060 */
[----:B------:R-:W-:-:S05]  /*1640*/  @P2 FADD.FTZ R252, R109, R252 ;  /* 0x000000fc6dfc2221 */ /* 0x000fca0000010000 */
.L_x_273:
[----:B------:R-:W-:-:S04]  /*1650*/  F2FP.BF16.PACK_AB R104, RZ, R252 ;  /* 0x000000fcff68723e */ /* 0x000fc800000010ff */
[----:B------:R-:W-:Y:S02]  /*1660*/  PRMT R100, R100, 0x5410, R104 ;  /* 0x0000541064647816 */ /* 0x000fe40000000068 */
.L_x_274:
[----:B------:R-:W-:Y:S01]  /*1670*/  PRMT R210, RZ, 0x5410, R105 ;  /* 0x00005410ffd27816 */ /* 0x000fe20000000069 */
[----:B------:R-:W-:Y:S05]  /*1680*/  @P3 BRA `(.L_x_275) ;  /* 0x0000008000003947 */ /* 0x000fea0003800000 */
[----:B------:R-:W-:-:S04]  /*1690*/  ISETP.NE.U32.AND P4, PT, RZ, c[0x0][0x180], PT ;  /* 0x00006000ff007a0c */ /* 0x000fc80003f85070 */
[----:B------:R-:W-:-:S13]  /*16a0*/  ISETP.NE.AND.EX P4, PT, RZ, c[0x0][0x184], PT, P4 ;  /* 0x00006100ff007a0c */ /* 0x000fda0003f85340 */
[----:B------:R-:W-:Y:S05]  /*16b0*/  @P4 BRA `(.L_x_276) ;  /* 0x0000002000004947 */ /* 0x000fea0003800000 */
[----:B------:R-:W-:Y:S05]  /*16c0*/  @P0 BRA `(.L_x_277) ;  /* 0x0000008000000947 */ /* 0x000fea0003800000 */
[----:B------:R-:W-:Y:S05]  /*16d0*/  BRA `(.L_x_278) ;  /* 0x0000009000007947 */ /* 0x000fea0003800000 */
.L_x_276:
[----:B-----5:R-:W-:-:S05]  /*16e0*/  PRMT R109, RZ, 0x5410, R97 ;  /* 0x00005410ff6d7816 */ /* 0x020fca0000000061 */
[----:B------:R-:W-:Y:S01]  /*16f0*/  FADD.FTZ R210, R109, R210 ;  /* 0x000000d26dd27221 */ /* 0x000fe20000010000 */
[----:B------:R-:W-:Y:S05]  /*1700*/  BRA `(.L_x_277) ;  /* 0x0000004000007947 */ /* 0x000fea0003800000 */
.L_x_275:
[----:B-----5:R-:W-:-:S05]  /*1710*/  PRMT R109, RZ, 0x5410, R93 ;  /* 0x00005410ff6d7816 */ /* 0x020fca000000005d */
[----:B------:R-:W-:Y:S01]  /*1720*/  FADD.FTZ R210, R109, R210 ;  /* 0x000000d26dd27221 */ /* 0x000fe20000010000 */
[----:B------:R-:W-:-:S05]  /*1730*/  @P2 PRMT R109, RZ, 0x5410, R97 ;  /* 0x00005410ff6d2816 */ /* 0x000fca0000000061 */
[----:B------:R-:W-:-:S05]  /*1740*/  @P2 FADD.FTZ R210, R109, R210 ;  /* 0x000000d26dd22221 */ /* 0x000fca0000010000 */
.L_x_277:
[----:B------:R-:W-:-:S04]  /*1750*/  F2FP.BF16.PACK_AB R104, RZ, R210 ;  /* 0x000000d2ff68723e */ /* 0x000fc800000010ff */
[----:B------:R-:W-:Y:S02]  /*1760*/  PRMT R101, R104, 0x7610, R101 ;  /* 0x0000761068657816 */ /* 0x000fe40000000065 */
.L_x_278:
[----:B------:R-:W-:Y:S01]  /*1770*/  PRMT R250, RZ, 0x7610, R105 ;  /* 0x00007610fffa7816 */ /* 0x000fe20000000069 */
[----:B------:R-:W-:Y:S05]  /*1780*/  @P3 BRA `(.L_x_279) ;  /* 0x0000008000003947 */ /* 0x000fea0003800000 */
[----:B------:R-:W-:-:S04]  /*1790*/  ISETP.NE.U32.AND P4, PT, RZ, c[0x0][0x180], PT ;  /* 0x00006000ff007a0c */ /* 0x000fc80003f85070 */
[----:B------:R-:W-:-:S13]  /*17a0*/  ISETP.NE.AND.EX P4, PT, RZ, c[0x0][0x184], PT, P4 ;  /* 0x00006100ff007a0c */ /* 0x000fda0003f85340 */
[----:B------:R-:W-:Y:S05]  /*17b0*/  @P4 BRA `(.L_x_280) ;  /* 0x0000002000004947 */ /* 0x000fea0003800000 */
[----:B------:R-:W-:Y:S05]  /*17c0*/  @P0 BRA `(.L_x_281) ;  /* 0x0000008000000947 */ /* 0x000fea0003800000 */
[----:B------:R-:W-:Y:S05]  /*17d0*/  BRA `(.L_x_282) ;  /* 0x0000009000007947 */ /* 0x000fea0003800000 */
.L_x_280:
[----:B-----5:R-:W-:-:S05]  /*17e0*/  PRMT R105, RZ, 0x7610, R97 ;  /* 0x00007610ff697816 */ /* 0x020fca0000000061 */
[----:B------:R-:W-:Y:S01]  /*17f0*/  FADD.FTZ R250, R105, R250 ;  /* 0x000000fa69fa7221 */ /* 0x000fe20000010000 */
[----:B------:R-:W-:Y:S05]  /*1800*/  BRA `(.L_x_281) ;  /* 0x0000004000007947 */ /* 0x000fea0003800000 */
.L_x_279:
[----:B-----5:R-:W-:-:S05]  /*1810*/  PRMT R105, RZ, 0x7610, R93 ;  /* 0x00007610ff697816 */ /* 0x020fca000000005d */
[----:B------:R-:W-:Y:S01]  /*1820*/  FADD.FTZ R250, R105, R250 ;  /* 0x000000fa69fa7221 */ /* 0x000fe20000010000 */
[----:B------:R-:W-:-:S05]  /*1830*/  @P2 PRMT R105, RZ, 0x7610, R97 ;  /* 0x00007610ff692816 */ /* 0x000fca0000000061 */
[----:B------:R-:W-:-:S05]  /*1840*/  @P2 FADD.FTZ R250, R105, R250 ;  /* 0x000000fa69fa2221 */ /* 0x000fca0000010000 */
.L_x_281:
[----:B------:R-:W-:-:S04]  /*1850*/  F2FP.BF16.PACK_AB R104, RZ, R250 ;  /* 0x000000faff68723e */ /* 0x000fc800000010ff */
[----:B------:R-:W-:Y:S02]  /*1860*/  PRMT R101, R101, 0x5410, R104 ;  /* 0x0000541065657816 */ /* 0x000fe40000000068 */
.L_x_282:
[----:B------:R-:W-:Y:S01]  /*1870*/  PRMT R248, RZ, 0x5410, R106 ;  /* 0x00005410fff87816 */ /* 0x000fe2000000006a */
[----:B------:R-:W-:Y:S05]  /*1880*/  @P3 BRA `(.L_x_283) ;  /* 0x0000008000003947 */ /* 0x000fea0003800000 */
[----:B------:R-:W-:-:S04]  /*1890*/  ISETP.NE.U32.AND P4, PT, RZ, c[0x0][0x180], PT ;  /* 0x00006000ff007a0c */ /* 0x000fc80003f85070 */
[----:B------:R-:W-:-:S13]  /*18a0*/  ISETP.NE.AND.EX P4, PT, RZ, c[0x0][0x184], PT, P4 ;  /* 0x00006100ff007a0c */ /* 0x000fda0003f85340 */
[----:B------:R-:W-:Y:S05]  /*18b0*/  @P4 BRA `(.L_x_284) ;  /* 0x0000002000004947 */ /* 0x000fea0003800000 */
[----:B------:R-:W-:Y:S05]  /*18c0*/  @P0 BRA `(.L_x_285) ;  /* 0x0000008000000947 */ /* 0x000fea0003800000 */
[----:B------:R-:W-:Y:S05]  /*18d0*/  BRA `(.L_x_286) ;  /* 0x0000009000007947 */ /* 0x000fea0003800000 */
.L_x_284:
[----:B-----5:R-:W-:-:S05]  /*18e0*/  PRMT R105, RZ, 0x5410, R98 ;  /* 0x00005410ff697816 */ /* 0x020fca0000000062 */
[----:B------:R-:W-:Y:S01]  /*18f0*/  FADD.FTZ R248, R105, R248 ;  /* 0x000000f869f87221 */ /* 0x000fe20000010000 */
[----:B------:R-:W-:Y:S05]  /*1900*/  BRA `(.L_x_285) ;  /* 0x0000004000007947 */ /* 0x000fea0003800000 */
.L_x_283:
[----:B-----5:R-:W-:-:S05]  /*1910*/  PRMT R105, RZ, 0x5410, R94 ;  /* 0x00005410ff697816 */ /* 0x020fca000000005e */
[----:B------:R-:W-:Y:S01]  /*1920*/  FADD.FTZ R248, R105, R248 ;  /* 0x000000f869f87221 */ /* 0x000fe20000010000 */
[----:B------:R-:W-:-:S05]  /*1930*/  @P2 PRMT R105, RZ, 0x5410, R98 ;  /* 0x00005410ff692816 */ /* 0x000fca0000000062 */
[----:B------:R-:W-:-:S05]  /*1940*/  @P2 FADD.FTZ R248, R105, R248 ;  /* 0x000000f869f82221 */ /* 0x000fca0000010000 */
.L_x_285:
[----:B------:R-:W-:-:S04]  /*1950*/  F2FP.BF16.PACK_AB R104, RZ, R248 ;  /* 0x000000f8ff68723e */ /* 0x000fc800000010ff */
[----:B------:R-:W-:Y:S02]  /*1960*/  PRMT R102, R104, 0x7610, R102 ;  /* 0x0000761068667816 */ /* 0x000fe40000000066 */
.L_x_286:
[----:B------:R-:W-:Y:S01]  /*1970*/  PRMT R113, RZ, 0x7610, R106 ;  /* 0x00007610ff717816 */ /* 0x000fe2000000006a */
[----:B------:R-:W-:Y:S05]  /*1980*/  @P3 BRA `(.L_x_287) ;  /* 0x0000008000003947 */ /* 0x000fea0003800000 */
[----:B------:R-:W-:-:S04]  /*1990*/  ISETP.NE.U32.AND P4, PT, RZ, c[0x0][0x180], PT ;  /* 0x00006000ff007a0c */ /* 0x000fc80003f85070 */
[----:B------:R-:W-:-:S13]  /*19a0*/  ISETP.NE.AND.EX P4, PT, RZ, c[0x0][0x184], PT, P4 ;  /* 0x00006100ff007a0c */ /* 0x000fda0003f85340 */
[----:B------:R-:W-:Y:S05]  /*19b0*/  @P4 BRA `(.L_x_288) ;  /* 0x0000002000004947 */ /* 0x000fea0003800000 */
[----:B------:R-:W-:Y:S05]  /*19c0*/  @P0 BRA `(.L_x_289) ;  /* 0x0000008000000947 */ /* 0x000fea0003800000 */
[----:B------:R-:W-:Y:S05]  /*19d0*/  BRA `(.L_x_290) ;  /* 0x0000009000007947 */ /* 0x000fea0003800000 */
.L_x_288:
[----:B-----5:R-:W-:-:S05]  /*19e0*/  PRMT R104, RZ, 0x7610, R98 ;  /* 0x00007610ff687816 */ /* 0x020fca0000000062 */
[----:B------:R-:W-:Y:S01]  /*19f0*/  FADD.FTZ R113, R104, R113 ;  /* 0x0000007168717221 */ /* 0x000fe20000010000 */
[----:B------:R-:W-:Y:S05]  /*1a00*/  BRA `(.L_x_289) ;  /* 0x0000004000007947 */ /* 0x000fea0003800000 */
.L_x_287:
[----:B-----5:R-:W-:-:S05]  /*1a10*/  PRMT R104, RZ, 0x7610, R94 ;  /* 0x00007610ff687816 */ /* 0x020fca000000005e */
[----:B------:R-:W-:Y:S01]  /*1a20*/  FADD.FTZ R113, R104, R113 ;  /* 0x0000007168717221 */ /* 0x000fe20000010000 */
[----:B------:R-:W-:-:S05]  /*1a30*/  @P2 PRMT R104, RZ, 0x7610, R98 ;  /* 0x00007610ff682816 */ /* 0x000fca0000000062 */
[----:B------:R-:W-:-:S05]  /*1a40*/  @P2 FADD.FTZ R113, R104, R113 ;  /* 0x0000007168712221 */ /* 0x000fca0000010000 */
.L_x_289:
[----:B------:R-:W-:-:S04]  /*1a50*/  F2FP.BF16.PACK_AB R104, RZ, R113 ;  /* 0x00000071ff68723e */ /* 0x000fc800000010ff */
[----:B------:R-:W-:Y:S02]  /*1a60*/  PRMT R102, R102, 0x5410, R104 ;  /* 0x0000541066667816 */ /* 0x000fe40000000068 */
.L_x_290:
[----:B------:R-:W-:Y:S01]  /*1a70*/  PRMT R246, RZ, 0x5410, R107 ;  /* 0x00005410fff67816 */ /* 0x000fe2000000006b */
[----:B------:R-:W-:Y:S05]  /*1a80*/  @P3 BRA `(.L_x_291) ;  /* 0x0000008000003947 */ /* 0x000fea0003800000 */
[----:B------:R-:W-:-:S04]  /*1a90*/  ISETP.NE.U32.AND P4, PT, RZ, c[0x0][0x180], PT ;  /* 0x00006000ff007a0c */ /* 0x000fc80003f85070 */
[----:B------:R-:W-:-:S13]  /*1aa0*/  ISETP.NE.AND.EX P4, PT, RZ, c[0x0][0x184], PT, P4 ;  /* 0x00006100ff007a0c */ /* 0x000fda0003f85340 */
[----:B------:R-:W-:Y:S05]  /*1ab0*/  @P4 BRA `(.L_x_292) ;  /* 0x0000002000004947 */ /* 0x000fea0003800000 */
[----:B------:R-:W-:Y:S05]  /*1ac0*/  @P0 BRA `(.L_x_293) ;  /* 0x0000008000000947 */ /* 0x000fea0003800000 */
[----:B------:R-:W-:Y:S05]  /*1ad0*/  BRA `(.L_x_294) ;  /* 0x0000009000007947 */ /* 0x000fea0003800000 */
.L_x_292:
[----:B-----5:R-:W-:-:S05]  /*1ae0*/  PRMT R105, RZ, 0x5410, R99 ;  /* 0x00005410ff697816 */ /* 0x020fca0000000063 */
[----:B------:R-:W-:Y:S01]  /*1af0*/  FADD.FTZ R246, R105, R246 ;  /* 0x000000f669f67221 */ /* 0x000fe20000010000 */
[----:B------:R-:W-:Y:S05]  /*1b00*/  BRA `(.L_x_293) ;  /* 0x0000004000007947 */ /* 0x000fea0003800000 */
.L_x_291:
[----:B-----5:R-:W-:-:S05]  /*1b10*/  PRMT R105, RZ, 0x5410, R95 ;  /* 0x00005410ff697816 */ /* 0x020fca000000005f */
[----:B------:R-:W-:Y:S01]  /*1b20*/  FADD.FTZ R246, R105, R246 ;  /* 0x000000f669f67221 */ /* 0x000fe20000010000 */
[----:B------:R-:W-:-:S05]  /*1b30*/  @P2 PRMT R105, RZ, 0x5410, R99 ;  /* 0x00005410ff692816 */ /* 0x000fca0000000063 */
[----:B------:R-:W-:-:S05]  /*1b40*/  @P2 FADD.FTZ R246, R105, R246 ;  /* 0x000000f669f62221 */ /* 0x000fca0000010000 */
.L_x_293:
[----:B------:R-:W-:-:S04]  /*1b50*/  F2FP.BF16.PACK_AB R104, RZ, R246 ;  /* 0x000000f6ff68723e */ /* 0x000fc800000010ff */
[----:B------:R-:W-:Y:S02]  /*1b60*/  PRMT R103, R104, 0x7610, R103 ;  /* 0x0000761068677816 */ /* 0x000fe40000000067 */
.L_x_294:
[----:B------:R-:W-:Y:S01]  /*1b70*/  PRMT R208, RZ, 0x7610, R107 ;  /* 0x00007610ffd07816 */ /* 0x000fe2000000006b */
[----:B------:R-:W-:Y:S05]  /*1b80*/  @P3 BRA `(.L_x_295) ;  /* 0x0000008000003947 */ /* 0x000fea0003800000 */
[----:B------:R-:W-:-:S04]  /*1b90*/  ISETP.NE.U32.AND P4, PT, RZ, c[0x0][0x180], PT ;  /* 0x00006000ff007a0c */ /* 0x000fc80003f85070 */
[----:B------:R-:W-:-:S13]  /*1ba0*/  ISETP.NE.AND.EX P4, PT, RZ, c[0x0][0x184], PT, P4 ;  /* 0x00006100ff007a0c */ /* 0x000fda0003f85340 */
[----:B------:R-:W-:Y:S05]  /*1bb0*/  @P4 BRA `(.L_x_296) ;  /* 0x0000002000004947 */ /* 0x000fea0003800000 */
[----:B------:R-:W-:Y:S05]  /*1bc0*/  @P0 BRA `(.L_x_297) ;  /* 0x0000008000000947 */ /* 0x000fea0003800000 */
[----:B------:R-:W-:Y:S05]  /*1bd0*/  BRA `(.L_x_298) ;  /* 0x0000009000007947 */ /* 0x000fea0003800000 */
.L_x_296:
[----:B-----5:R-:W-:-:S05]  /*1be0*/  PRMT R105, RZ, 0x7610, R99 ;  /* 0x00007610ff697816 */ /* 0x020fca0000000063 */
[----:B------:R-:W-:Y:S01]  /*1bf0*/  FADD.FTZ R208, R105, R208 ;  /* 0x000000d069d07221 */ /* 0x000fe20000010000 */
[----:B------:R-:W-:Y:S05]  /*1c00*/  BRA `(.L_x_297) ;  /* 0x0000004000007947 */ /* 0x000fea0003800000 */
.L_x_295:
[----:B-----5:R-:W-:-:S05]  /*1c10*/  PRMT R105, RZ, 0x7610, R95 ;  /* 0x00007610ff697816 */ /* 0x020fca000000005f */
[----:B------:R-:W-:Y:S01]  /*1c20*/  FADD.FTZ R208, R105, R208 ;  /* 0x000000d069d07221 */ /* 0x000fe20000010000 */
[----:B------:R-:W-:-:S05]  /*1c30*/  @P2 PRMT R105, RZ, 0x7610, R99 ;  /* 0x00007610ff692816 */ /* 0x000fca0000000063 */
[----:B------:R-:W-:-:S05]  /*1c40*/  @P2 FADD.FTZ R208, R105, R208 ;  /* 0x000000d069d02221 */ /* 0x000fca0000010000 */
.L_x_297:
[----:B------:R-:W-:-:S04]  /*1c50*/  F2FP.BF16.PACK_AB R104, RZ, R208 ;  /* 0x000000d0ff68723e */ /* 0x000fc800000010ff */
[----:B------:R-:W-:Y:S02]  /*1c60*/  PRMT R103, R103, 0x5410, R104 ;  /* 0x0000541067677816 */ /* 0x000fe40000000068 */
.L_x_298:
[----:B------:R-:W-:Y:S01]  /*1c70*/  IADD3 R174, R171, 0x40, RZ ;  /* 0x00000040abae7810 */ /* 0x000fe20007ffe0ff */
[----:B------:R-:W-:-:S04]  /*1c80*/  @P0 IMAD.WIDE.U32 R114, R114, R117, c[0x0][0x188] ;  /* 0x0000620072720625 */ /* 0x000fc800078e0075 */
[CC--:B------:R-:W-:Y:S01]  /*1c90*/  IMAD.WIDE.U32 R104, R174.reuse, R117.reuse, c[0x0][0x170] ;  /* 0x00005c00ae687625 */ /* 0x0c0fe200078e0075 */
[----:B------:R0:W-:Y:S03]  /*1ca0*/  @P0 STG.E.128 [R114.64], R100 ;  /* 0x0000006472000986 */ /* 0x0001e6000c101d04 */
[CC--:B------:R-:W-:Y:S02]  /*1cb0*/  @P1 IMAD.WIDE.U32 R110, R174.reuse, R117.reuse, c[0x0][0x178] ;  /* 0x00005e00ae6e1625 */ /* 0x0c0fe400078e0075 */
[----:B------:R-:W2:Y:S02]  /*1cc0*/  LDG.E.128 R104, [R104.64] ;  /* 0x0000000468687981 */ /* 0x000ea4000c1e1d00 */
[----:B------:R-:W-:Y:S02]  /*1cd0*/  @P2 IMAD.WIDE.U32 R108, R174, R117, c[0x0][0x180] ;  /* 0x00006000ae6c2625 */ /* 0x000fe400078e0075 */
[----:B-----5:R0:W5:Y:S04]  /*1ce0*/  @P1 LDG.E.128 R92, [R110.64] ;  /* 0x000000046e5c1981 */ /* 0x020168000c1e1d00 */
[----:B------:R0:W5:Y:S01]  /*1cf0*/  @P2 LDG.E.128 R96, [R108.64] ;  /* 0x000000046c602981 */ /* 0x000162000c1e1d00 */
[----:B--2---:R-:W-:Y:S01]  /*1d00*/  PRMT R244, RZ, 0x5410, R104 ;  /* 0x00005410fff47816 */ /* 0x004fe20000000068 */
[----:B------:R-:W-:Y:S05]  /*1d10*/  @P3 BRA `(.L_x_299) ;  /* 0x0000008000003947 */ /* 0x000fea0003800000 */
[----:B0-----:R-:W-:-:S04]  /*1d20*/  ISETP.NE.U32.AND P4, PT, RZ, c[0x0][0x180], PT ;  /* 0x00006000ff007a0c */ /* 0x001fc80003f85070 */
[----:B------:R-:W-:-:S13]  /*1d30*/  ISETP.NE.AND.EX P4, PT, RZ, c[0x0][0x184], PT, P4 ;  /* 0x00006100ff007a0c */ /* 0x000fda0003f85340 */
[----:B------:R-:W-:Y:S05]  /*1d40*/  @P4 BRA `(.L_x_300) ;  /* 0x0000002000004947 */ /* 0x000fea0003800000 */
[----:B------:R-:W-:Y:S05]  /*1d50*/  @P0 BRA `(.L_x_301) ;  /* 0x0000008000000947 */ /* 0x000fea0003800000 */
[----:B------:R-:W-:Y:S05]  /*1d60*/  BRA `(.L_x_302) ;  /* 0x0000009000007947 */ /* 0x000fea0003800000 */
.L_x_300:
[----:B-----5:R-:W-:-:S05]  /*1d70*/  PRMT R109, RZ, 0x5410, R96 ;  /* 0x00005410ff6d7816 */ /* 0x020fca0000000060 */
[----:B------:R-:W-:Y:S01]  /*1d80*/  FADD.FTZ R244, R109, R244 ;  /* 0x000000f46df47221 */ /* 0x000fe20000010000 */
[----:B------:R-:W-:Y:S05]  /*1d90*/  BRA `(.L_x_301) ;  /* 0x0000004000007947 */ /* 0x000fea0003800000 */
.L_x_299:
[----:B0----5:R-:W-:-:S05]  /*1da0*/  PRMT R109, RZ, 0x5410, R92 ;  /* 0x00005410ff6d7816 */ /* 0x021fca000000005c */
[----:B------:R-:W-:Y:S01]  /*1db0*/  FADD.FTZ R244, R109, R244 ;  /* 0x000000f46df47221 */ /* 0x000fe20000010000 */
[----:B------:R-:W-:-:S05]  /*1dc0*/  @P2 PRMT R109, RZ, 0x5410, R96 ;  /* 0x00005410ff6d2816 */ /* 0x000fca0000000060 */
[----:B------:R-:W-:-:S05]  /*1dd0*/  @P2 FADD.FTZ R244, R109, R244 ;  /* 0x000000f46df42221 */ /* 0x000fca0000010000 */
.L_x_301:
[----:B------:R-:W-:-:S04]  /*1de0*/  F2FP.BF16.PACK_AB R108, RZ, R244 ;  /* 0x000000f4ff6c723e */ /* 0x000fc800000010ff */
[----:B------:R-:W-:Y:S02]  /*1df0*/  PRMT R100, R108, 0x7610, R100 ;  /* 0x000076106c647816 */ /* 0x000fe40000000064 */
.L_x_302:
[----:B------:R-:W-:Y:S01]  /*1e00*/  PRMT R242, RZ, 0x7610, R104 ;  /* 0x00007610fff27816 */ /* 0x000fe20000000068 */
[----:B------:R-:W-:Y:S05]  /*1e10*/  @P3 BRA `(.L_x_303) ;  /* 0x0000008000003947 */ /* 0x000fea0003800000 */
[----:B------:R-:W-:-:S04]  /*1e20*/  ISETP.NE.U32.AND P4, PT, RZ, c[0x0][0x180], PT ;  /* 0x00006000ff007a0c */ /* 0x000fc80003f85070 */
[----:B------:R-:W-:-:S13]  /*1e30*/  ISETP.NE.AND.EX P4, PT, RZ, c[0x0][0x184], PT, P4 ;  /* 0x00006100ff007a0c */ /* 0x000fda0003f85340 */
[----:B------:R-:W-:Y:S05]  /*1e40*/  @P4 BRA `(.L_x_304) ;  /* 0x0000002000004947 */ /* 0x000fea0003800000 */
[----:B------:R-:W-:Y:S05]  /*1e50*/  @P0 BRA `(.L_x_305) ;  /* 0x0000008000000947 */ /* 0x000fea0003800000 */
[----:B------:R-:W-:Y:S05]  /*1e60*/  BRA `(.L_x_306) ;  /* 0x0000009000007947 */ /* 0x000fea0003800000 */
.L_x_304:
[----:B-----5:R-:W-:-:S05]  /*1e70*/  PRMT R109, RZ, 0x7610, R96 ;  /* 0x00007610ff6d7816 */ /* 0x020fca0000000060 */
[----:B------:R-:W-:Y:S01]  /*1e80*/  FADD.FTZ R242, R109, R242 ;  /* 0x000000f26df27221 */ /* 0x000fe20000010000 */
[----:B------:R-:W-:Y:S05]  /*1e90*/  BRA `(.L_x_305) ;  /* 0x0000004000007947 */ /* 0x000fea0003800000 */
.L_x_303:
[----:B-----5:R-:W-:-:S05]  /*1ea0*/  PRMT R109, RZ, 0x7610, R92 ;  /* 0x00007610ff6d7816 */ /* 0x020fca000000005c */
[----:B------:R-:W-:Y:S01]  /*1eb0*/  FADD.FTZ R242, R109, R242 ;  /* 0x000000f26df27221 */ /* 0x000fe20000010000 */
[----:B------:R-:W-:-:S05]  /*1ec0*/  @P2 PRMT R109, RZ, 0x7610, R96 ;  /* 0x00007610ff6d2816 */ /* 0x000fca0000000060 */
[----:B------:R-:W-:-:S05]  /*1ed0*/  @P2 FADD.FTZ R242, R109, R242 ;  /* 0x000000f26df22221 */ /* 0x000fca0000010000 */
.L_x_305:
[----:B------:R-:W-:-:S04]  /*1ee0*/  F2FP.BF16.PACK_AB R104, RZ, R242 ;  /* 0x000000f2ff68723e */ /* 0x000fc800000010ff */
[----:B------:R-:W-:Y:S02]  /*1ef0*/  PRMT R100, R100, 0x5410, R104 ;  /* 0x0000541064647816 */ /* 0x000fe40000000068 */
.L_x_306:
[----:B------:R-:W-:Y:S01]  /*1f00*/  PRMT R116, RZ, 0x5410, R105 ;  /* 0x00005410ff747816 */ /* 0x000fe20000000069 */
[----:B------:R-:W-:Y:S05]  /*1f10*/  @P3 BRA `(.L_x_307) ;  /* 0x0000008000003947 */ /* 0x000fea0003800000 */
[----:B------:R-:W-:-:S04]  /*1f20*/  ISETP.NE.U32.AND P4, PT, RZ, c[0x0][0x180], PT ;  /* 0x00006000ff007a0c */ /* 0x000fc80003f85070 */
[----:B------:R-:W-:-:S13]  /*1f30*/  ISETP.NE.AND.EX P4, PT, RZ, c[0x0][0x184], PT, P4 ;  /* 0x00006100ff007a0c */ /* 0x000fda0003f85340 */
[----:B------:R-:W-:Y:S05]  /*1f40*/  @P4 BRA `(.L_x_308) ;  /* 0x0000002000004947 */ /* 0x000fea0003800000 */
[----:B------:R-:W-:Y:S05]  /*1f50*/  @P0 BRA `(.L_x_309) ;  /* 0x0000008000000947 */ /* 0x000fea0003800000 */
[----:B------:R-:W-:Y:S05]  /*1f60*/  BRA `(.L_x_310) ;  /* 0x0000009000007947 */ /* 0x000fea0003800000 */
.L_x_308:
[----:B-----5:R-:W-:-:S05]  /*1f70*/  PRMT R109, RZ, 0x5410, R97 ;  /* 0x00005410ff6d7816 */ /* 0x020fca0000000061 */
[----:B------:R-:W-:Y:S01]  /*1f80*/  FADD.FTZ R116, R109, R116 ;  /* 0x000000746d747221 */ /* 0x000fe20000010000 */
[----:B------:R-:W-:Y:S05]  /*1f90*/  BRA `(.L_x_309) ;  /* 0x0000004000007947 */ /* 0x000fea0003800000 */
.L_x_307:
[----:B-----5:R-:W-:-:S05]  /*1fa0*/  PRMT R109, RZ, 0x5410, R93 ;  /* 0x00005410ff6d7816 */ /* 0x020fca000000005d */
[----:B------:R-:W-:Y:S01]  /*1fb0*/  FADD.FTZ R116, R109, R116 ;  /* 0x000000746d747221 */ /* 0x000fe20000010000 */
[----:B------:R-:W-:-:S05]  /*1fc0*/  @P2 PRMT R109, RZ, 0x5410, R97 ;  /* 0x00005410ff6d2816 */ /* 0x000fca0000000061 */
[----:B------:R-:W-:-:S05]  /*1fd0*/  @P2 FADD.FTZ R116, R109, R116 ;  /* 0x000000746d742221 */ /* 0x000fca0000010000 */
.L_x_309:
[----:B------:R-:W-:-:S04]  /*1fe0*/  F2FP.BF16.PACK_AB R104, RZ, R116 ;  /* 0x00000074ff68723e */ /* 0x000fc800000010ff */
[----:B------:R-:W-:Y:S02]  /*1ff0*/  PRMT R101, R104, 0x7610, R101 ;  /* 0x0000761068657816 */ /* 0x000fe40000000065 */
.L_x_310:
[----:B------:R-:W-:Y:S01]  /*2000*/  PRMT R240, RZ, 0x7610, R105 ;  /* 0x00007610fff07816 */ /* 0x000fe20000000069 */
[----:B------:R-:W-:Y:S05]  /*2010*/  @P3 BRA `(.L_x_311) ;  /* 0x0000008000003947 */ /* 0x000fea0003800000 */
[----:B------:R-:W-:-:S04]  /*2020*/  ISETP.NE.U32.AND P4, PT, RZ, c[0x0][0x180], PT ;  /* 0x00006000ff007a0c */ /* 0x000fc80003f85070 */
[----:B------:R-:W-:-:S13]  /*2030*/  ISETP.NE.AND.EX P4, PT, RZ, c[0x0][0x184], PT, P4 ;  /* 0x00006100ff007a0c */ /* 0x000fda0003f85340 */
[----:B------:R-:W-:Y:S05]  /*2040*/  @P4 BRA `(.L_x_312) ;  /* 0x0000002000004947 */ /* 0x000fea0003800000 */
[----:B------:R-:W-:Y:S05]  /*2050*/  @P0 BRA `(.L_x_313) ;  /* 0x0000008000000947 */ /* 0x000fea0003800000 */
[----:B------:R-:W-:Y:S05]  /*2060*/  BRA `(.L_x_314) ;  /* 0x0000009000007947 */ /* 0x000fea0003800000 */
.L_x_312:
[----:B-----5:R-:W-:-:S05]  /*2070*/  PRMT R105, RZ, 0x7610, R97 ;  /* 0x00007610ff697816 */ /* 0x020fca0000000061 */
[----:B------:R-:W-:Y:S01]  /*2080*/  FADD.FTZ R240, R105, R240 ;  /* 0x000000f069f07221 */ /* 0x000fe20000010000 */
[----:B------:R-:W-:Y:S05]  /*2090*/  BRA `(.L_x_313) ;  /* 0x0000004000007947 */ /* 0x000fea0003800000 */
.L_x_311:
[----:B-----5:R-:W-:-:S05]  /*20a0*/  PRMT R105, RZ, 0x7610, R93 ;  /* 0x00007610ff697816 */ /* 0x020fca000000005d */
[----:B------:R-:W-:Y:S01]  /*20b0*/  FADD.FTZ R240, R105, R240 ;  /* 0x000000f069f07221 */ /* 0x000fe20000010000 */
[----:B------:R-:W-:-:S05]  /*20c0*/  @P2 PRMT R105, RZ, 0x7610, R97 ;  /* 0x00007610ff692816 */ /* 0x000fca0000000061 */
[----:B------:R-:W-:-:S05]  /*20d0*/  @P2 FADD.FTZ R240, R105, R240 ;  /* 0x000000f069f02221 */ /* 0x000fca0000010000 */
.L_x_313:
[----:B------:R-:W-:-:S04]  /*20e0*/  F2FP.BF16.PACK_AB R104, RZ, R240 ;  /* 0x000000f0ff68723e */ /* 0x000fc800000010ff */
[----:B------:R-:W-:Y:S02]  /*20f0*/  PRMT R101, R101, 0x5410, R104 ;  /* 0x0000541065657816 */ /* 0x000fe40000000068 */
.L_x_314:
[----:B------:R-:W-:Y:S01]  /*2100*/  PRMT R118, RZ, 0x5410, R106 ;  /* 0x00005410ff767816 */ /* 0x000fe2000000006a */
[----:B------:R-:W-:Y:S05]  /*2110*/  @P3 BRA `(.L_x_315) ;  /* 0x0000008000003947 */ /* 0x000fea0003800000 */
[----:B------:R-:W-:-:S04]  /*2120*/  ISETP.NE.U32.AND P4, PT, RZ, c[0x0][0x180], PT ;  /* 0x00006000ff007a0c */ /* 0x000fc80003f85070 */
[----:B------:R-:W-:-:S13]  /*2130*/  ISETP.NE.AND.EX P4, PT, RZ, c[0x0][0x184], PT, P4 ;  /* 0x00006100ff007a0c */ /* 0x000fda0003f85340 */
[----:B------:R-:W-:Y:S05]  /*2140*/  @P4 BRA `(.L_x_316) ;  /* 0x0000002000004947 */ /* 0x000fea0003800000 */
[----:B------:R-:W-:Y:S05]  /*2150*/  @P0 BRA `(.L_x_317) ;  /* 0x0000008000000947 */ /* 0x000fea0003800000 */
[----:B------:R-:W-:Y:S05]  /*2160*/  BRA `(.L_x_318) ;  /* 0x0000009000007947 */ /* 0x000fea0003800000 */
.L_x_316:
[----:B-----5:R-:W-:-:S05]  /*2170*/  PRMT R105, RZ, 0x5410, R98 ;  /* 0x00005410ff697816 */ /* 0x020fca0000000062 */
[----:B------:R-:W-:Y:S01]  /*2180*/  FADD.FTZ R118, R105, R118 ;  /* 0x0000007669767221 */ /* 0x000fe20000010000 */
[----:B------:R-:W-:Y:S05]  /*2190*/  BRA `(.L_x_317) ;  /* 0x0000004000007947 */ /* 0x000fea0003800000 */
.L_x_315:
[----:B-----5:R-:W-:-:S05]  /*21a0*/  PRMT R105, RZ, 0x5410, R94 ;  /* 0x00005410ff697816 */ /* 0x020fca000000005e */
[----:B------:R-:W-:Y:S01]  /*21b0*/  FADD.FTZ R118, R105, R118 ;  /* 0x0000007669767221 */ /* 0x000fe20000010000 */
[----:B------:R-:W-:-:S05]  /*21c0*/  @P2 PRMT R105, RZ, 0x5410, R98 ;  /* 0x00005410ff692816 */ /* 0x000fca0000000062 */
[----:B------:R-:W-:-:S05]  /*21d0*/  @P2 FADD.FTZ R118, R105, R118 ;  /* 0x0000007669762221 */ /* 0x000fca0000010000 */
.L_x_317:
[----:B------:R-:W-:-:S04]  /*21e0*/  F2FP.BF16.PACK_AB R104, RZ, R118 ;  /* 0x00000076ff68723e */ /* 0x000fc800000010ff */
[----:B------:R-:W-:Y:S02]  /*21f0*/  PRMT R102, R104, 0x7610, R102 ;  /* 0x0000761068667816 */ /* 0x000fe40000000066 */
.L_x_318:
[----:B------:R-:W-:Y:S01]  /*2200*/  PRMT R238, RZ, 0x7610, R106 ;  /* 0x00007610ffee7816 */ /* 0x000fe2000000006a */
[----:B------:R-:W-:Y:S05]  /*2210*/  @P3 BRA `(.L_x_319) ;  /* 0x0000008000003947 */ /* 0x000fea0003800000 */
[----:B------:R-:W-:-:S04]  /*2220*/  ISETP.NE.U32.AND P4, PT, RZ, c[0x0][0x180], PT ;  /* 0x00006000ff007a0c */ /* 0x000fc80003f85070 */
[----:B------:R-:W-:-:S13]  /*2230*/  ISETP.NE.AND.EX P4, PT, RZ, c[0x0][0x184], PT, P4 ;  /* 0x00006100ff007a0c */ /* 0x000fda0003f85340 */
[----:B------:R-:W-:Y:S05]  /*2240*/  @P4 BRA `(.L_x_320) ;  /* 0x0000002000004947 */ /* 0x000fea0003800000 */
[----:B------:R-:W-:Y:S05]  /*2250*/  @P0 BRA `(.L_x_321) ;  /* 0x0000008000000947 */ /* 0x000fea0003800000 */
[----:B------:R-:W-:Y:S05]  /*2260*/  BRA `(.L_x_322) ;  /* 0x0000009000007947 */ /* 0x000fea0003800000 */
.L_x_320:
[----:B-----5:R-:W-:-:S05]  /*2270*/  PRMT R105, RZ, 0x7610, R98 ;  /* 0x00007610ff697816 */ /* 0x020fca0000000062 */
[----:B------:R-:W-:Y:S01]  /*2280*/  FADD.FTZ R238, R105, R238 ;  /* 0x000000ee69ee7221 */ /* 0x000fe20000010000 */
[----:B------:R-:W-:Y:S05]  /*2290*/  BRA `(.L_x_321) ;  /* 0x0000004000007947 */ /* 0x000fea0003800000 */
.L_x_319:
[----:B-----5:R-:W-:-:S05]  /*22a0*/  PRMT R105, RZ, 0x7610, R94 ;  /* 0x00007610ff697816 */ /* 0x020fca000000005e */
[----:B------:R-:W-:Y:S01]  /*22b0*/  FADD.FTZ R238, R105, R238 ;  /* 0x000000ee69ee7221 */ /* 0x000fe20000010000 */
[----:B------:R-:W-:-:S05]  /*22c0*/  @P2 PRMT R105, RZ, 0x7610, R98 ;  /* 0x00007610ff692816 */ /* 0x000fca0000000062 */
[----:B------:R-:W-:-:S05]  /*22d0*/  @P2 FADD.FTZ R238, R105, R238 ;  /* 0x000000ee69ee2221 */ /* 0x000fca0000010000 */
.L_x_321:
[----:B------:R-:W-:-:S04]  /*22e0*/  F2FP.BF16.PACK_AB R104, RZ, R238 ;  /* 0x000000eeff68723e */ /* 0x000fc800000010ff */
[----:B------:R-:W-:Y:S02]  /*22f0*/  PRMT R102, R102, 0x5410, R104 ;  /* 0x0000541066667816 */ /* 0x000fe40000000068 */
.L_x_322:
[----:B------:R-:W-:Y:S01]  /*2300*/  PRMT R120, RZ, 0x5410, R107 ;  /* 0x00005410ff787816 */ /* 0x000fe2000000006b */
[----:B------:R-:W-:Y:S05]  /*2310*/  @P3 BRA `(.L_x_323) ;  /* 0x0000008000003947 */ /* 0x000fea0003800000 */
[----:B------:R-:W-:-:S04]  /*2320*/  ISETP.NE.U32.AND P4, PT, RZ, c[0x0][0x180], PT ;  /* 0x00006000ff007a0c */ /* 0x000fc80003f85070 */
[----:B------:R-:W-:-:S13]  /*2330*/  ISETP.NE.AND.EX P4, PT, RZ, c[0x0][0x184], PT, P4 ;  /* 0x00006100ff007a0c */ /* 0x000fda0003f85340 */
[----:B------:R-:W-:Y:S05]  /*2340*/  @P4 BRA `(.L_x_324) ;  /* 0x0000002000004947 */ /* 0x000fea0003800000 */
[----:B------:R-:W-:Y:S05]  /*2350*/  @P0 BRA `(.L_x_325) ;  /* 0x0000008000000947 */ /* 0x000fea0003800000 */
[----:B------:R-:W-:Y:S05]  /*2360*/  BRA `(.L_x_326) ;  /* 0x0000009000007947 */ /* 0x000fea0003800000 */
.L_x_324:
[----:B-----5:R-:W-:-:S05]  /*2370*/  PRMT R105, RZ, 0x5410, R99 ;  /* 0x00005410ff697816 */ /* 0x020fca0000000063 */
[----:B------:R-:W-:Y:S01]  /*2380*/  FADD.FTZ R120, R105, R120 ;  /* 0x0000007869787221 */ /* 0x000fe20000010000 */
[----:B------:R-:W-:Y:S05]  /*2390*/  BRA `(.L_x_325) ;  /* 0x0000004000007947 */ /* 0x000fea0003800000 */
.L_x_323:
[----:B-----5:R-:W-:-:S05]  /*23a0*/  PRMT R105, RZ, 0x5410, R95 ;  /* 0x00005410ff697816 */ /* 0x020fca000000005f */
[----:B------:R-:W-:Y:S01]  /*23b0*/  FADD.FTZ R120, R105, R120 ;  /* 0x0000007869787221 */ /* 0x000fe20000010000 */
[----:B------:R-:W-:-:S05]  /*23c0*/  @P2 PRMT R105, RZ, 0x5410, R99 ;  /* 0x00005410ff692816 */ /* 0x000fca0000000063 */
[----:B------:R-:W-:-:S05]  /*23d0*/  @P2 FADD.FTZ R120, R105, R120 ;  /* 0x0000007869782221 */ /* 0x000fca0000010000 */
.L_x_325:
[----:B------:R-:W-:-:S04]  /*23e0*/  F2FP.BF16.PACK_AB R104, RZ, R120 ;  /* 0x00000078ff68723e */ /* 0x000fc800000010ff */
[----:B------:R-:W-:Y:S02]  /*23f0*/  PRMT R103, R104, 0x7610, R103 ;  /* 0x0000761068677816 */ /* 0x000fe40000000067 */
.L_x_326:
[----:B------:R-:W-:Y:S01]  /*2400*/  PRMT R236, RZ, 0x7610, R107 ;  /* 0x00007610ffec7816 */ /* 0x000fe2000000006b */
[----:B------:R-:W-:Y:S05]  /*2410*/  @P3 BRA `(.L_x_327) ;  /* 0x0000008000003947 */ /* 0x000fea0003800000 */
[----:B------:R-:W-:-:S04]  /*2420*/  ISETP.NE.U32.AND P4, PT, RZ, c[0x0][0x180], PT ;  /* 0x00006000ff007a0c */ /* 0x000fc80003f85070 */
[----:B------:R-:W-:-:S13]  /*2430*/  ISETP.NE.AND.EX P4, PT, RZ, c[0x0][0x184], PT, P4 ;  /* 0x00006100ff007a0c */ /* 0x000fda0003f85340 */
[----:B------:R-:W-:Y:S05]  /*2440*/  @P4 BRA `(.L_x_328) ;  /* 0x0000002000004947 */ /* 0x000fea0003800000 */
[----:B------:R-:W-:Y:S05]  /*2450*/  @P0 BRA `(.L_x_329) ;  /* 0x0000008000000947 */ /* 0x000fea0003800000 */
[----:B------:R-:W-:Y:S05]  /*2460*/  BRA `(.L_x_330) ;  /* 0x0000009000007947 */ /* 0x000fea0003800000 */
.L_x_328:
[----:B-----5:R-:W-:-:S05]  /*2470*/  PRMT R105, RZ, 0x7610, R99 ;  /* 0x00007610ff697816 */ /* 0x020fca0000000063 */
[----:B------:R-:W-:Y:S01]  /*2480*/  FADD.FTZ R236, R105, R236 ;  /* 0x000000ec69ec7221 */ /* 0x000fe20000010000 */
[----:B------:R-:W-:Y:S05]  /*2490*/  BRA `(.L_x_329) ;  /* 0x0000004000007947 */ /* 0x000fea0003800000 */
.L_x_327:
[----:B-----5:R-:W-:-:S05]  /*24a0*/  PRMT R105, RZ, 0x7610, R95 ;  /* 0x00007610ff697816 */ /* 0x020fca000000005f */
[----:B------:R-:W-:Y:S01]  /*24b0*/  FADD.FTZ R236, R105, R236 ;  /* 0x000000ec69ec7221 */ /* 0x000fe20000010000 */
[----:B------:R-:W-:-:S05]  /*24c0*/  @P2 PRMT R105, RZ, 0x7610, R99 ;  /* 0x00007610ff692816 */ /* 0x000fca0000000063 */
[----:B------:R-:W-:-:S05]  /*24d0*/  @P2 FADD.FTZ R236, R105, R236 ;  /* 0x000000ec69ec2221 */ /* 0x000fca0000010000 */
.L_x_329:
[----:B------:R-:W-:-:S04]  /*24e0*/  F2FP.BF16.PACK_AB R104, RZ, R236 ;  /* 0x000000ecff68723e */ /* 0x000fc800000010ff */
[----:B------:R-:W-:Y:S02]  /*24f0*/  PRMT R103, R103, 0x5410, R104 ;  /* 0x0000541067677816 */ /* 0x000fe40000000068 */
.L_x_330:
[C---:B------:R-:W-:Y:S02]  /*2500*/  @P0 IADD3 R114, R171.reuse, 0x40, RZ ;  /* 0x00000040ab720810 */ /* 0x040fe40007ffe0ff */
[----:B------:R-:W-:-:S03]  /*2510*/  IADD3 R195, R171, 0x60, RZ ;  /* 0x00000060abc37810 */ /* 0x000fc60007ffe0ff */
        /* <DEDUP_REMOVED lines=15> */
.L_x_332:
[----:B-----5:R-:W-:-:S05]  /*2610*/  PRMT R109, RZ, 0x5410, R96 ;  /* 0x00005410ff6d7816 */ /* 0x020fca0000000060 */
[----:B------:R-:W-:Y:S01]  /*2620*/  FADD.FTZ R232, R109, R232 ;  /* 0x000000e86de87221 */ /* 0x000fe20000010000 */
[----:B------:R-:W-:Y:S05]  /*2630*/  BRA `(.L_x_333) ;  /* 0x0000004000007947 */ /* 0x000fea0003800000 */
.L_x_331:
[----:B0----5:R-:W-:-:S05]  /*2640*/  PRMT R109, RZ, 0x5410, R92 ;  /* 0x00005410ff6d7816 */ /* 0x021fca000000005c */
[----:B------:R-:W-:Y:S01]  /*2650*/  FADD.FTZ R232, R109, R232 ;  /* 0x000000e86de87221 */ /* 0x000fe20000010000 */
[----:B------:R-:W-:-:S05]  /*2660*/  @P2 PRMT R109, RZ, 0x5410, R96 ;  /* 0x00005410ff6d2816 */ /* 0x000fca0000000060 */
[----:B------:R-:W-:-:S05]  /*2670*/  @P2 FADD.FTZ R232, R109, R232 ;  /* 0x000000e86de82221 */ /* 0x000fca0000010000 */
.L_x_333:
[----:B------:R-:W-:-:S04]  /*2680*/  F2FP.BF16.PACK_AB R108, RZ, R232 ;  /* 0x000000e8ff6c723e */ /* 0x000fc800000010ff */
[----:B------:R-:W-:Y:S02]  /*2690*/  PRMT R100, R108, 0x7610, R100 ;  /* 0x000076106c647816 */ /* 0x000fe40000000064 */
.L_x_334:
[----:B------:R-:W-:Y:S01]  /*26a0*/  PRMT R234, RZ, 0x7610, R104 ;  /* 0x00007610ffea7816 */ /* 0x000fe20000000068 */
[----:B------:R-:W-:Y:S05]  /*26b0*/  @P3 BRA `(.L_x_335) ;  /* 0x0000008000003947 */ /* 0x000fea0003800000 */
[----:B------:R-:W-:-:S04]  /*26c0*/  ISETP.NE.U32.AND P4, PT, RZ, c[0x0][0x180], PT ;  /* 0x00006000ff007a0c */ /* 0x000fc80003f85070 */
[----:B------:R-:W-:-:S13]  /*26d0*/  ISETP.NE.AND.EX P4, PT, RZ, c[0x0][0x184], PT, P4 ;  /* 0x00006100ff007a0c */ /* 0x000fda0003f85340 */
[----:B------:R-:W-:Y:S05]  /*26e0*/  @P4 BRA `(.L_x_336) ;  /* 0x0000002000004947 */ /* 0x000fea0003800000 */
[----:B------:R-:W-:Y:S05]  /*26f0*/  @P0 BRA `(.L_x_337) ;  /* 0x0000008000000947 */ /* 0x000fea0003800000 */
[----:B------:R-:W-:Y:S05]  /*2700*/  BRA `(.L_x_338) ;  /* 0x0000009000007947 */ /* 0x000fea0003800000 */
.L_x_336:
[----:B-----5:R-:W-:-:S05]  /*2710*/  PRMT R109, RZ, 0x7610, R96 ;  /* 0x00007610ff6d7816 */ /* 0x020fca0000000060 */
[----:B------:R-:W-:Y:S01]  /*2720*/  FADD.FTZ R234, R109, R234 ;  /* 0x000000ea6dea7221 */ /* 0x000fe20000010000 */
[----:B------:R-:W-:Y:S05]  /*2730*/  BRA `(.L_x_337) ;  /* 0x0000004000007947 */ /* 0x000fea0003800000 */
.L_x_335:
[----:B-----5:R-:W-:-:S05]  /*2740*/  PRMT R109, RZ, 0x7610, R92 ;  /* 0x00007610ff6d7816 */ /* 0x020fca000000005c */
[----:B------:R-:W-:Y:S01]  /*2750*/  FADD.FTZ R234, R109, R234 ;  /* 0x000000ea6dea7221 */ /* 0x000fe20000010000 */
[----:B------:R-:W-:-:S05]  /*2760*/  @P2 PRMT R109, RZ, 0x7610, R96 ;  /* 0x00007610ff6d2816 */ /* 0x000fca0000000060 */
[----:B------:R-:W-:-:S05]  /*2770*/  @P2 FADD.FTZ R234, R109, R234 ;  /* 0x000000ea6dea2221 */ /* 0x000fca0000010000 */
.L_x_337:
[----:B------:R-:W-:-:S04]  /*2780*/  F2FP.BF16.PACK_AB R104, RZ, R234 ;  /* 0x000000eaff68723e */ /* 0x000fc800000010ff */
[----:B------:R-:W-:Y:S02]  /*2790*/  PRMT R100, R100, 0x5410, R104 ;  /* 0x0000541064647816 */ /* 0x000fe40000000068 */
.L_x_338:
[----:B------:R-:W-:Y:S01]  /*27a0*/  PRMT R230, RZ, 0x5410, R105 ;  /* 0x00005410ffe67816 */ /* 0x000fe20000000069 */
[----:B------:R-:W-:Y:S05]  /*27b0*/  @P3 BRA `(.L_x_339) ;  /* 0x0000008000003947 */ /* 0x000fea0003800000 */
[----:B------:R-:W-:-:S04]  /*27c0*/  ISETP.NE.U32.AND P4, PT, RZ, c[0x0][0x180], PT ;  /* 0x00006000ff007a0c */ /* 0x000fc80003f85070 */
[----:B------:R-:W-:-:S13]  /*27d0*/  ISETP.NE.AND.EX P4, PT, RZ, c[0x0][0x184], PT, P4 ;  /* 0x00006100ff007a0c */ /* 0x000fda0003f85340 */
[----:B------:R-:W-:Y:S05]  /*27e0*/  @P4 BRA `(.L_x_340) ;  /* 0x0000002000004947 */ /* 0x000fea0003800000 */
[----:B------:R-:W-:Y:S05]  /*27f0*/  @P0 BRA `(.L_x_341) ;  /* 0x0000008000000947 */ /* 0x000fea0003800000 */
[----:B------:R-:W-:Y:S05]  /*2800*/  BRA `(.L_x_342) ;  /* 0x0000009000007947 */ /* 0x000fea0003800000 */
.L_x_340:
[----:B-----5:R-:W-:-:S05]  /*2810*/  PRMT R109, RZ, 0x5410, R97 ;  /* 0x00005410ff6d7816 */ /* 0x020fca0000000061 */
[----:B------:R-:W-:Y:S01]  /*2820*/  FADD.FTZ R230, R109, R230 ;  /* 0x000000e66de67221 */ /* 0x000fe20000010000 */
[----:B------:R-:W-:Y:S05]  /*2830*/  BRA `(.L_x_341) ;  /* 0x0000004000007947 */ /* 0x000fea0003800000 */
.L_x_339:
[----:B-----5:R-:W-:-:S05]  /*2840*/  PRMT R109, RZ, 0x5410, R93 ;  /* 0x00005410ff6d7816 */ /* 0x020fca000000005d */
[----:B------:R-:W-:Y:S01]  /*2850*/  FADD.FTZ R230, R109, R230 ;  /* 0x000000e66de67221 */ /* 0x000fe20000010000 */
[----:B------:R-:W-:-:S05]  /*2860*/  @P2 PRMT R109, RZ, 0x5410, R97 ;  /* 0x00005410ff6d2816 */ /* 0x000fca0000000061 */
[----:B------:R-:W-:-:S05]  /*2870*/  @P2 FADD.FTZ R230, R109, R230 ;  /* 0x000000e66de62221 */ /* 0x000fca0000010000 */
.L_x_341:
[----:B------:R-:W-:-:S04]  /*2880*/  F2FP.BF16.PACK_AB R104, RZ, R230 ;  /* 0x000000e6ff68723e */ /* 0x000fc800000010ff */
[----:B------:R-:W-:Y:S02]  /*2890*/  PRMT R101, R104, 0x7610, R101 ;  /* 0x0000761068657816 */ /* 0x000fe40000000065 */
.L_x_342:
[----:B------:R-:W-:Y:S01]  /*28a0*/  PRMT R228, RZ, 0x7610, R105 ;  /* 0x00007610ffe47816 */ /* 0x000fe20000000069 */
[----:B------:R-:W-:Y:S05]  /*28b0*/  @P3 BRA `(.L_x_343) ;  /* 0x0000008000003947 */ /* 0x000fea0003800000 */
[----:B------:R-:W-:-:S04]  /*28c0*/  ISETP.NE.U32.AND P4, PT, RZ, c[0x0][0x180], PT ;  /* 0x00006000ff007a0c */ /* 0x000fc80003f85070 */
[----:B------:R-:W-:-:S13]  /*28d0*/  ISETP.NE.AND.EX P4, PT, RZ, c[0x0][0x184], PT, P4 ;  /* 0x00006100ff007a0c */ /* 0x000fda0003f85340 */
[----:B------:R-:W-:Y:S05]  /*28e0*/  @P4 BRA `(.L_x_344) ;  /* 0x0000002000004947 */ /* 0x000fea0003800000 */
[----:B------:R-:W-:Y:S05]  /*28f0*/  @P0 BRA `(.L_x_345) ;  /* 0x0000008000000947 */ /* 0x000fea0003800000 */
[----:B------:R-:W-:Y:S05]  /*2900*/  BRA `(.L_x_346) ;  /* 0x0000009000007947 */ /* 0x000fea0003800000 */
.L_x_344:
[----:B-----5:R-:W-:-:S05]  /*2910*/  PRMT R105, RZ, 0x7610, R97 ;  /* 0x00007610ff697816 */ /* 0x020fca0000000061 */
[----:B------:R-:W-:Y:S01]  /*2920*/  FADD.FTZ R228, R105, R228 ;  /* 0x000000e469e47221 */ /* 0x000fe20000010000 */
[----:B------:R-:W-:Y:S05]  /*2930*/  BRA `(.L_x_345) ;  /* 0x0000004000007947 */ /* 0x000fea0003800000 */
.L_x_343:
[----:B-----5:R-:W-:-:S05]  /*2940*/  PRMT R105, RZ, 0x7610, R93 ;  /* 0x00007610ff697816 */ /* 0x020fca000000005d */
[----:B------:R-:W-:Y:S01]  /*2950*/  FADD.FTZ R228, R105, R228 ;  /* 0x000000e469e47221 */ /* 0x000fe20000010000 */
[----:B------:R-:W-:-:S05]  /*2960*/  @P2 PRMT R105, RZ, 0x7610, R97 ;  /* 0x00007610ff692816 */ /* 0x000fca0000000061 */
[----:B------:R-:W-:-:S05]  /*2970*/  @P2 FADD.FTZ R228, R105, R228 ;  /* 0x000000e469e42221 */ /* 0x000fca0000010000 */
.L_x_345:
[----:B------:R-:W-:-:S04]  /*2980*/  F2FP.BF16.PACK_AB R104, RZ, R228 ;  /* 0x000000e4ff68723e */ /* 0x000fc800000010ff */
[----:B------:R-:W-:Y:S02]  /*2990*/  PRMT R101, R101, 0x5410, R104 ;  /* 0x0000541065657816 */ /* 0x000fe40000000068 */
.L_x_346:
[----:B------:R-:W-:Y:S01]  /*29a0*/  PRMT R226, RZ, 0x5410, R106 ;  /* 0x00005410ffe27816 */ /* 0x000fe2000000006a */
[----:B------:R-:W-:Y:S05]  /*29b0*/  @P3 BRA `(.L_x_347) ;  /* 0x0000008000003947 */ /* 0x000fea0003800000 */
[----:B------:R-:W-:-:S04]  /*29c0*/  ISETP.NE.U32.AND P4, PT, RZ, c[0x0][0x180], PT ;  /* 0x00006000ff007a0c */ /* 0x000fc80003f85070 */
[----:B------:R-:W-:-:S13]  /*29d0*/  ISETP.NE.AND.EX P4, PT, RZ, c[0x0][0x184], PT, P4 ;  /* 0x00006100ff007a0c */ /* 0x000fda0003f85340 */
[----:B------:R-:W-:Y:S05]  /*29e0*/  @P4 BRA `(.L_x_348) ;  /* 0x0000002000004947 */ /* 0x000fea0003800000 */
[----:B------:R-:W-:Y:S05]  /*29f0*/  @P0 BRA `(.L_x_349) ;  /* 0x0000008000000947 */ /* 0x000fea0003800000 */
[----:B------:R-:W-:Y:S05]  /*2a00*/  BRA `(.L_x_350) ;  /* 0x0000009000007947 */ /* 0x000fea0003800000 */
.L_x_348:
[----:B-----5:R-:W-:-:S05]  /*2a10*/  PRMT R105, RZ, 0x5410, R98 ;  /* 0x00005410ff697816 */ /* 0x020fca0000000062 */
[----:B------:R-:W-:Y:S01]  /*2a20*/  FADD.FTZ R226, R105, R226 ;  /* 0x000000e269e27221 */ /* 0x000fe20000010000 */
[----:B------:R-:W-:Y:S05]  /*2a30*/  BRA `(.L_x_349) ;  /* 0x0000004000007947 */ /* 0x000fea0003800000 */
.L_x_347:
[----:B-----5:R-:W-:-:S05]  /*2a40*/  PRMT R105, RZ, 0x5410, R94 ;  /* 0x00005410ff697816 */ /* 0x020fca000000005e */
[----:B------:R-:W-:Y:S01]  /*2a50*/  FADD.FTZ R226, R105, R226 ;  /* 0x000000e269e27221 */ /* 0x000fe20000010000 */
[----:B------:R-:W-:-:S05]  /*2a60*/  @P2 PRMT R105, RZ, 0x5410, R98 ;  /* 0x00005410ff692816 */ /* 0x000fca0000000062 */
[----:B------:R-:W-:-:S05]  /*2a70*/  @P2 FADD.FTZ R226, R105, R226 ;  /* 0x000000e269e22221 */ /* 0x000fca0000010000 */
.L_x_349:
[----:B------:R-:W-:-:S04]  /*2a80*/  F2FP.BF16.PACK_AB R104, RZ, R226 ;  /* 0x000000e2ff68723e */ /* 0x000fc800000010ff */
[----:B------:R-:W-:Y:S02]  /*2a90*/  PRMT R102, R104, 0x7610, R102 ;  /* 0x0000761068667816 */ /* 0x000fe40000000066 */
.L_x_350:
[----:B------:R-:W-:Y:S01]  /*2aa0*/  PRMT R214, RZ, 0x7610, R106 ;  /* 0x00007610ffd67816 */ /* 0x000fe2000000006a */
[----:B------:R-:W-:Y:S05]  /*2ab0*/  @P3 BRA `(.L_x_351) ;  /* 0x0000008000003947 */ /* 0x000fea0003800000 */
[----:B------:R-:W-:-:S04]  /*2ac0*/  ISETP.NE.U32.AND P4, PT, RZ, c[0x0][0x180], PT ;  /* 0x00006000ff007a0c */ /* 0x000fc80003f85070 */
[----:B------:R-:W-:-:S13]  /*2ad0*/  ISETP.NE.AND.EX P4, PT, RZ, c[0x0][0x184], PT, P4 ;  /* 0x00006100ff007a0c */ /* 0x000fda0003f85340 */
[----:B------:R-:W-:Y:S05]  /*2ae0*/  @P4 BRA `(.L_x_352) ;  /* 0x0000002000004947 */ /* 0x000fea0003800000 */
[----:B------:R-:W-:Y:S05]  /*2af0*/  @P0 BRA `(.L_x_353) ;  /* 0x0000008000000947 */ /* 0x000fea0003800000 */
[----:B------:R-:W-:Y:S05]  /*2b00*/  BRA `(.L_x_354) ;  /* 0x0000009000007947 */ /* 0x000fea0003800000 */
.L_x_352:
[----:B-----5:R-:W-:-:S05]  /*2b10*/  PRMT R105, RZ, 0x7610, R98 ;  /* 0x00007610ff697816 */ /* 0x020fca0000000062 */
[----:B------:R-:W-:Y:S01]  /*2b20*/  FADD.FTZ R214, R105, R214 ;  /* 0x000000d669d67221 */ /* 0x000fe20000010000 */
[----:B------:R-:W-:Y:S05]  /*2b30*/  BRA `(.L_x_353) ;  /* 0x0000004000007947 */ /* 0x000fea0003800000 */
.L_x_351:
[----:B-----5:R-:W-:-:S05]  /*2b40*/  PRMT R105, RZ, 0x7610, R94 ;  /* 0x00007610ff697816 */ /* 0x020fca000000005e */
[----:B------:R-:W-:Y:S01]  /*2b50*/  FADD.FTZ R214, R105, R214 ;  /* 0x000000d669d67221 */ /* 0x000fe20000010000 */
[----:B------:R-:W-:-:S05]  /*2b60*/  @P2 PRMT R105, RZ, 0x7610, R98 ;  /* 0x00007610ff692816 */ /* 0x000fca0000000062 */
[----:B------:R-:W-:-:S05]  /*2b70*/  @P2 FADD.FTZ R214, R105, R214 ;  /* 0x000000d669d62221 */ /* 0x000fca0000010000 */
.L_x_353:
[----:B------:R-:W-:-:S04]  /*2b80*/  F2FP.BF16.PACK_AB R104, RZ, R214 ;  /* 0x000000d6ff68723e */ /* 0x000fc800000010ff */
[----:B------:R-:W-:Y:S02]  /*2b90*/  PRMT R102, R102, 0x5410, R104 ;  /* 0x0000541066667816 */ /* 0x000fe40000000068 */
.L_x_354:
[----:B------:R-:W-:Y:S01]  /*2ba0*/  PRMT R122, RZ, 0x5410, R107 ;  /* 0x00005410ff7a7816 */ /* 0x000fe2000000006b */
[----:B------:R-:W-:Y:S05]  /*2bb0*/  @P3 BRA `(.L_x_355) ;  /* 0x0000008000003947 */ /* 0x000fea0003800000 */
[----:B------:R-:W-:-:S04]  /*2bc0*/  ISETP.NE.U32.AND P4, PT, RZ, c[0x0][0x180], PT ;  /* 0x00006000ff007a0c */ /* 0x000fc80003f85070 */
[----:B------:R-:W-:-:S13]  /*2bd0*/  ISETP.NE.AND.EX P4, PT, RZ, c[0x0][0x184], PT, P4 ;  /* 0x00006100ff007a0c */ /* 0x000fda0003f85340 */
[----:B------:R-:W-:Y:S05]  /*2be0*/  @P4 BRA `(.L_x_356) ;  /* 0x0000002000004947 */ /* 0x000fea0003800000 */
[----:B------:R-:W-:Y:S05]  /*2bf0*/  @P0 BRA `(.L_x_357) ;  /* 0x0000008000000947 */ /* 0x000fea0003800000 */
[----:B------:R-:W-:Y:S05]  /*2c00*/  BRA `(.L_x_358) ;  /* 0x0000009000007947 */ /* 0x000fea0003800000 */
.L_x_356:
[----:B-----5:R-:W-:-:S05]  /*2c10*/  PRMT R105, RZ, 0x5410, R99 ;  /* 0x00005410ff697816 */ /* 0x020fca0000000063 */
[----:B------:R-:W-:Y:S01]  /*2c20*/  FADD.FTZ R122, R105, R122 ;  /* 0x0000007a697a7221 */ /* 0x000fe20000010000 */
[----:B------:R-:W-:Y:S05]  /*2c30*/  BRA `(.L_x_357) ;  /* 0x0000004000007947 */ /* 0x000fea0003800000 */
.L_x_355:
[----:B-----5:R-:W-:-:S05]  /*2c40*/  PRMT R105, RZ, 0x5410, R95 ;  /* 0x00005410ff697816 */ /* 0x020fca000000005f */
[----:B------:R-:W-:Y:S01]  /*2c50*/  FADD.FTZ R122, R105, R122 ;  /* 0x0000007a697a7221 */ /* 0x000fe20000010000 */
[----:B------:R-:W-:-:S05]  /*2c60*/  @P2 PRMT R105, RZ, 0x5410, R99 ;  /* 0x00005410ff692816 */ /* 0x000fca0000000063 */
[----:B------:R-:W-:-:S05]  /*2c70*/  @P2 FADD.FTZ R122, R105, R122 ;  /* 0x0000007a697a2221 */ /* 0x000fca0000010000 */
.L_x_357:
[----:B------:R-:W-:-:S04]  /*2c80*/  F2FP.BF16.PACK_AB R104, RZ, R122 ;  /* 0x0000007aff68723e */ /* 0x000fc800000010ff */
[----:B------:R-:W-:Y:S02]  /*2c90*/  PRMT R103, R104, 0x7610, R103 ;  /* 0x0000761068677816 */ /* 0x000fe40000000067 */
.L_x_358:
[----:B------:R-:W-:Y:S01]  /*2ca0*/  PRMT R128, RZ, 0x7610, R107 ;  /* 0x00007610ff807816 */ /* 0x000fe2000000006b */
[----:B------:R-:W-:Y:S05]  /*2cb0*/  @P3 BRA `(.L_x_359) ;  /* 0x0000008000003947 */ /* 0x000fea0003800000 */
[----:B------:R-:W-:-:S04]  /*2cc0*/  ISETP.NE.U32.AND P4, PT, RZ, c[0x0][0x180], PT ;  /* 0x00006000ff007a0c */ /* 0x000fc80003f85070 */
[----:B------:R-:W-:-:S13]  /*2cd0*/  ISETP.NE.AND.EX P4, PT, RZ, c[0x0][0x184], PT, P4 ;  /* 0x00006100ff007a0c */ /* 0x000fda0003f85340 */
[----:B------:R-:W-:Y:S05]  /*2ce0*/  @P4 BRA `(.L_x_360) ;  /* 0x0000002000004947 */ /* 0x000fea0003800000 */
[----:B------:R-:W-:Y:S05]  /*2cf0*/  @P0 BRA `(.L_x_361) ;  /* 0x0000008000000947 */ /* 0x000fea0003800000 */
[----:B------:R-:W-:Y:S05]  /*2d00*/  BRA `(.L_x_362) ;  /* 0x0000009000007947 */ /* 0x000fea0003800000 */
.L_x_360:
[----:B-----5:R-:W-:-:S05]  /*2d10*/  PRMT R105, RZ, 0x7610, R99 ;  /* 0x00007610ff697816 */ /* 0x020fca0000000063 */
[----:B------:R-:W-:Y:S01]  /*2d20*/  FADD.FTZ R128, R105, R128 ;  /* 0x0000008069807221 */ /* 0x000fe20000010000 */
[----:B------:R-:W-:Y:S05]  /*2d30*/  BRA `(.L_x_361) ;  /* 0x0000004000007947 */ /* 0x000fea0003800000 */
.L_x_359:
[----:B-----5:R-:W-:-:S05]  /*2d40*/  PRMT R105, RZ, 0x7610, R95 ;  /* 0x00007610ff697816 */ /* 0x020fca000000005f */
[----:B------:R-:W-:Y:S01]  /*2d50*/  FADD.FTZ R128, R105, R128 ;  /* 0x0000008069807221 */ /* 0x000fe20000010000 */
[----:B------:R-:W-:-:S05]  /*2d60*/  @P2 PRMT R105, RZ, 0x7610, R99 ;  /* 0x00007610ff692816 */ /* 0x000fca0000000063 */
[----:B------:R-:W-:-:S05]  /*2d70*/  @P2 FADD.FTZ R128, R105, R128 ;  /* 0x0000008069802221 */ /* 0x000fca0000010000 */
.L_x_361:
[----:B------:R-:W-:-:S04]  /*2d80*/  F2FP.BF16.PACK_AB R104, RZ, R128 ;  /* 0x00000080ff68723e */ /* 0x000fc800000010ff */
[----:B------:R-:W-:Y:S02]  /*2d90*/  PRMT R103, R103, 0x5410, R104 ;  /* 0x0000541067677816 */ /* 0x000fe40000000068 */
.L_x_362:
        /* <DEDUP_REMOVED lines=17> */
.L_x_364:
[----:B-----5:R-:W-:-:S05]  /*2eb0*/  PRMT R109, RZ, 0x5410, R96 ;  /* 0x00005410ff6d7816 */ /* 0x020fca0000000060 */
[----:B------:R-:W-:Y:S01]  /*2ec0*/  FADD.FTZ R216, R109, R216 ;  /* 0x000000d86dd87221 */ /* 0x000fe20000010000 */
[----:B------:R-:W-:Y:S05]  /*2ed0*/  BRA `(.L_x_365) ;  /* 0x0000004000007947 */ /* 0x000fea0003800000 */
.L_x_363:
[----:B0----5:R-:W-:-:S05]  /*2ee0*/  PRMT R109, RZ, 0x5410, R92 ;  /* 0x00005410ff6d7816 */ /* 0x021fca000000005c */
[----:B------:R-:W-:Y:S01]  /*2ef0*/  FADD.FTZ R216, R109, R216 ;  /* 0x000000d86dd87221 */ /* 0x000fe20000010000 */
[----:B------:R-:W-:-:S05]  /*2f00*/  @P2 PRMT R109, RZ, 0x5410, R96 ;  /* 0x00005410ff6d2816 */ /* 0x000fca0000000060 */
[----:B------:R-:W-:-:S05]  /*2f10*/  @P2 FADD.FTZ R216, R109, R216 ;  /* 0x000000d86dd82221 */ /* 0x000fca0000010000 */
.L_x_365:
[----:B------:R-:W-:-:S04]  /*2f20*/  F2FP.BF16.PACK_AB R108, RZ, R216 ;  /* 0x000000d8ff6c723e */ /* 0x000fc800000010ff */
[----:B------:R-:W-:Y:S02]  /*2f30*/  PRMT R100, R108, 0x7610, R100 ;  /* 0x000076106c647816 */ /* 0x000fe40000000064 */
.L_x_366:
[----:B------:R-:W-:Y:S01]  /*2f40*/  PRMT R212, RZ, 0x7610, R104 ;  /* 0x00007610ffd47816 */ /* 0x000fe20000000068 */
[----:B------:R-:W-:Y:S05]  /*2f50*/  @P3 BRA `(.L_x_367) ;  /* 0x0000008000003947 */ /* 0x000fea0003800000 */
[----:B------:R-:W-:-:S04]  /*2f60*/  ISETP.NE.U32.AND P4, PT, RZ, c[0x0][0x180], PT ;  /* 0x00006000ff007a0c */ /* 0x000fc80003f85070 */
[----:B------:R-:W-:-:S13]  /*2f70*/  ISETP.NE.AND.EX P4, PT, RZ, c[0x0][0x184], PT, P4 ;  /* 0x00006100ff007a0c */ /* 0x000fda0003f85340 */
[----:B------:R-:W-:Y:S05]  /*2f80*/  @P4 BRA `(.L_x_368) ;  /* 0x0000002000004947 */ /* 0x000fea0003800000 */
[----:B------:R-:W-:Y:S05]  /*2f90*/  @P0 BRA `(.L_x_369) ;  /* 0x0000008000000947 */ /* 0x000fea0003800000 */
[----:B------:R-:W-:Y:S05]  /*2fa0*/  BRA `(.L_x_370) ;  /* 0x0000009000007947 */ /* 0x000fea0003800000 */
.L_x_368:
[----:B-----5:R-:W-:-:S05]  /*2fb0*/  PRMT R109, RZ, 0x7610, R96 ;  /* 0x00007610ff6d7816 */ /* 0x020fca0000000060 */
[----:B------:R-:W-:Y:S01]  /*2fc0*/  FADD.FTZ R212, R109, R212 ;  /* 0x000000d46dd47221 */ /* 0x000fe20000010000 */
[----:B------:R-:W-:Y:S05]  /*2fd0*/  BRA `(.L_x_369) ;  /* 0x0000004000007947 */ /* 0x000fea0003800000 */
.L_x_367:
[----:B-----5:R-:W-:-:S05]  /*2fe0*/  PRMT R109, RZ, 0x7610, R92 ;  /* 0x00007610ff6d7816 */ /* 0x020fca000000005c */
[----:B------:R-:W-:Y:S01]  /*2ff0*/  FADD.FTZ R212, R109, R212 ;  /* 0x000000d46dd47221 */ /* 0x000fe20000010000 */
[----:B------:R-:W-:-:S05]  /*3000*/  @P2 PRMT R109, RZ, 0x7610, R96 ;  /* 0x00007610ff6d2816 */ /* 0x000fca0000000060 */
[----:B------:R-:W-:-:S05]  /*3010*/  @P2 FADD.FTZ R212, R109, R212 ;  /* 0x000000d46dd42221 */ /* 0x000fca0000010000 */
.L_x_369:
[----:B------:R-:W-:-:S04]  /*3020*/  F2FP.BF16.PACK_AB R104, RZ, R212 ;  /* 0x000000d4ff68723e */ /* 0x000fc800000010ff */
[----:B------:R-:W-:Y:S02]  /*3030*/  PRMT R100, R100, 0x5410, R104 ;  /* 0x0000541064647816 */ /* 0x000fe40000000068 */
.L_x_370:
[----:B------:R-:W-:Y:S01]  /*3040*/  PRMT R218, RZ, 0x5410, R105 ;  /* 0x00005410ffda7816 */ /* 0x000fe20000000069 */
[----:B------:R-:W-:Y:S05]  /*3050*/  @P3 BRA `(.L_x_371) ;  /* 0x0000008000003947 */ /* 0x000fea0003800000 */
[----:B------:R-:W-:-:S04]  /*3060*/  ISETP.NE.U32.AND P4, PT, RZ, c[0x0][0x180], PT ;  /* 0x00006000ff007a0c */ /* 0x000fc80003f85070 */
[----:B------:R-:W-:-:S13]  /*3070*/  ISETP.NE.AND.EX P4, PT, RZ, c[0x0][0x184], PT, P4 ;  /* 0x00006100ff007a0c */ /* 0x000fda0003f85340 */
[----:B------:R-:W-:Y:S05]  /*3080*/  @P4 BRA `(.L_x_372) ;  /* 0x0000002000004947 */ /* 0x000fea0003800000 */
[----:B------:R-:W-:Y:S05]  /*3090*/  @P0 BRA `(.L_x_373) ;  /* 0x0000008000000947 */ /* 0x000fea0003800000 */
[----:B------:R-:W-:Y:S05]  /*30a0*/  BRA `(.L_x_374) ;  /* 0x0000009000007947 */ /* 0x000fea0003800000 */
.L_x_372:
[----:B-----5:R-:W-:-:S05]  /*30b0*/  PRMT R109, RZ, 0x5410, R97 ;  /* 0x00005410ff6d7816 */ /* 0x020fca0000000061 */
[----:B------:R-:W-:Y:S01]  /*30c0*/  FADD.FTZ R218, R109, R218 ;  /* 0x000000da6dda7221 */ /* 0x000fe20000010000 */
[----:B------:R-:W-:Y:S05]  /*30d0*/  BRA `(.L_x_373) ;  /* 0x0000004000007947 */ /* 0x000fea0003800000 */
.L_x_371:
[----:B-----5:R-:W-:-:S05]  /*30e0*/  PRMT R109, RZ, 0x5410, R93 ;  /* 0x00005410ff6d7816 */ /* 0x020fca000000005d */
[----:B------:R-:W-:Y:S01]  /*30f0*/  FADD.FTZ R218, R109, R218 ;  /* 0x000000da6dda7221 */ /* 0x000fe20000010000 */
[----:B------:R-:W-:-:S05]  /*3100*/  @P2 PRMT R109, RZ, 0x5410, R97 ;  /* 0x00005410ff6d2816 */ /* 0x000fca0000000061 */
[----:B------:R-:W-:-:S05]  /*3110*/  @P2 FADD.FTZ R218, R109, R218 ;  /* 0x000000da6dda2221 */ /* 0x000fca0000010000 */
.L_x_373:
[----:B------:R-:W-:-:S04]  /*3120*/  F2FP.BF16.PACK_AB R104, RZ, R218 ;  /* 0x000000daff68723e */ /* 0x000fc800000010ff */
[----:B------:R-:W-:Y:S02]  /*3130*/  PRMT R101, R104, 0x7610, R101 ;  /* 0x0000761068657816 */ /* 0x000fe40000000065 */
.L_x_374:
[----:B------:R-:W-:Y:S01]  /*3140*/  PRMT R198, RZ, 0x7610, R105 ;  /* 0x00007610ffc67816 */ /* 0x000fe20000000069 */
[----:B------:R-:W-:Y:S05]  /*3150*/  @P3 BRA `(.L_x_375) ;  /* 0x0000008000003947 */ /* 0x000fea0003800000 */
[----:B------:R-:W-:-:S04]  /*3160*/  ISETP.NE.U32.AND P4, PT, RZ, c[0x0][0x180], PT ;  /* 0x00006000ff007a0c */ /* 0x000fc80003f85070 */
[----:B------:R-:W-:-:S13]  /*3170*/  ISETP.NE.AND.EX P4, PT, RZ, c[0x0][0x184], PT, P4 ;  /* 0x00006100ff007a0c */ /* 0x000fda0003f85340 */
[----:B------:R-:W-:Y:S05]  /*3180*/  @P4 BRA `(.L_x_376) ;  /* 0x0000002000004947 */ /* 0x000fea0003800000 */
[----:B------:R-:W-:Y:S05]  /*3190*/  @P0 BRA `(.L_x_377) ;  /* 0x0000008000000947 */ /* 0x000fea0003800000 */
[----:B------:R-:W-:Y:S05]  /*31a0*/  BRA `(.L_x_378) ;  /* 0x0000009000007947 */ /* 0x000fea0003800000 */
.L_x_376:
[----:B-----5:R-:W-:-:S05]  /*31b0*/  PRMT R105, RZ, 0x7610, R97 ;  /* 0x00007610ff697816 */ /* 0x020fca0000000061 */
[----:B------:R-:W-:Y:S01]  /*31c0*/  FADD.FTZ R198, R105, R198 ;  /* 0x000000c669c67221 */ /* 0x000fe20000010000 */
[----:B------:R-:W-:Y:S05]  /*31d0*/  BRA `(.L_x_377) ;  /* 0x0000004000007947 */ /* 0x000fea0003800000 */
.L_x_375:
[----:B-----5:R-:W-:-:S05]  /*31e0*/  PRMT R105, RZ, 0x7610, R93 ;  /* 0x00007610ff697816 */ /* 0x020fca000000005d */
[----:B------:R-:W-:Y:S01]  /*31f0*/  FADD.FTZ R198, R105, R198 ;  /* 0x000000c669c67221 */ /* 0x000fe20000010000 */
[----:B------:R-:W-:-:S05]  /*3200*/  @P2 PRMT R105, RZ, 0x7610, R97 ;  /* 0x00007610ff692816 */ /* 0x000fca0000000061 */
[----:B------:R-:W-:-:S05]  /*3210*/  @P2 FADD.FTZ R198, R105, R198 ;  /* 0x000000c669c62221 */ /* 0x000fca0000010000 */
.L_x_377:
[----:B------:R-:W-:-:S04]  /*3220*/  F2FP.BF16.PACK_AB R104, RZ, R198 ;  /* 0x000000c6ff68723e */ /* 0x000fc800000010ff */
[----:B------:R-:W-:Y:S02]  /*3230*/  PRMT R101, R101, 0x5410, R104 ;  /* 0x0000541065657816 */ /* 0x000fe40000000068 */
.L_x_378:
[----:B------:R-:W-:Y:S01]  /*3240*/  PRMT R220, RZ, 0x5410, R106 ;  /* 0x00005410ffdc7816 */ /* 0x000fe2000000006a */
[----:B------:R-:W-:Y:S05]  /*3250*/  @P3 BRA `(.L_x_379) ;  /* 0x0000008000003947 */ /* 0x000fea0003800000 */
[----:B------:R-:W-:-:S04]  /*3260*/  ISETP.NE.U32.AND P4, PT, RZ, c[0x0][0x180], PT ;  /* 0x00006000ff007a0c */ /* 0x000fc80003f85070 */
[----:B------:R-:W-:-:S13]  /*3270*/  ISETP.NE.AND.EX P4, PT, RZ, c[0x0][0x184], PT, P4 ;  /* 0x00006100ff007a0c */ /* 0x000fda0003f85340 */
[----:B------:R-:W-:Y:S05]  /*3280*/  @P4 BRA `(.L_x_380) ;  /* 0x0000002000004947 */ /* 0x000fea0003800000 */
[----:B------:R-:W-:Y:S05]  /*3290*/  @P0 BRA `(.L_x_381) ;  /* 0x0000008000000947 */ /* 0x000fea0003800000 */
[----:B------:R-:W-:Y:S05]  /*32a0*/  BRA `(.L_x_382) ;  /* 0x0000009000007947 */ /* 0x000fea0003800000 */
.L_x_380:
[----:B-----5:R-:W-:-:S05]  /*32b0*/  PRMT R105, RZ, 0x5410, R98 ;  /* 0x00005410ff697816 */ /* 0x020fca0000000062 */
[----:B------:R-:W-:Y:S01]  /*32c0*/  FADD.FTZ R220, R105, R220 ;  /* 0x000000dc69dc7221 */ /* 0x000fe20000010000 */
[----:B------:R-:W-:Y:S05]  /*32d0*/  BRA `(.L_x_381) ;  /* 0x0000004000007947 */ /* 0x000fea0003800000 */
.L_x_379:
[----:B-----5:R-:W-:-:S05]  /*32e0*/  PRMT R105, RZ, 0x5410, R94 ;  /* 0x00005410ff697816 */ /* 0x020fca000000005e */
[----:B------:R-:W-:Y:S01]  /*32f0*/  FADD.FTZ R220, R105, R220 ;  /* 0x000000dc69dc7221 */ /* 0x000fe20000010000 */
[----:B------:R-:W-:-:S05]  /*3300*/  @P2 PRMT R105, RZ, 0x5410, R98 ;  /* 0x00005410ff692816 */ /* 0x000fca0000000062 */
[----:B------:R-:W-:-:S05]  /*3310*/  @P2 FADD.FTZ R220, R105, R220 ;  /* 0x000000dc69dc2221 */ /* 0x000fca0000010000 */
.L_x_381:
[----:B------:R-:W-:-:S04]  /*3320*/  F2FP.BF16.PACK_AB R104, RZ, R220 ;  /* 0x000000dcff68723e */ /* 0x000fc800000010ff */
[----:B------:R-:W-:Y:S02]  /*3330*/  PRMT R102, R104, 0x7610, R102 ;  /* 0x0000761068667816 */ /* 0x000fe40000000066 */
.L_x_382:
[----:B------:R-:W-:Y:S01]  /*3340*/  PRMT R176, RZ, 0x7610, R106 ;  /* 0x00007610ffb07816 */ /* 0x000fe2000000006a */
[----:B------:R-:W-:Y:S05]  /*3350*/  @P3 BRA `(.L_x_383) ;  /* 0x0000008000003947 */ /* 0x000fea0003800000 */
[----:B------:R-:W-:-:S04]  /*3360*/  ISETP.NE.U32.AND P4, PT, RZ, c[0x0][0x180], PT ;  /* 0x00006000ff007a0c */ /* 0x000fc80003f85070 */
[----:B------:R-:W-:-:S13]  /*3370*/  ISETP.NE.AND.EX P4, PT, RZ, c[0x0][0x184], PT, P4 ;  /* 0x00006100ff007a0c */ /* 0x000fda0003f85340 */
[----:B------:R-:W-:Y:S05]  /*3380*/  @P4 BRA `(.L_x_384) ;  /* 0x0000002000004947 */ /* 0x000fea0003800000 */
[----:B------:R-:W-:Y:S05]  /*3390*/  @P0 BRA `(.L_x_385) ;  /* 0x0000008000000947 */ /* 0x000fea0003800000 */
[----:B------:R-:W-:Y:S05]  /*33a0*/  BRA `(.L_x_386) ;  /* 0x0000009000007947 */ /* 0x000fea0003800000 */
.L_x_384:
[----:B-----5:R-:W-:-:S05]  /*33b0*/  PRMT R105, RZ, 0x7610, R98 ;  /* 0x00007610ff697816 */ /* 0x020fca0000000062 */
[----:B------:R-:W-:Y:S01]  /*33c0*/  FADD.FTZ R176, R105, R176 ;  /* 0x000000b069b07221 */ /* 0x000fe20000010000 */
[----:B------:R-:W-:Y:S05]  /*33d0*/  BRA `(.L_x_385) ;  /* 0x0000004000007947 */ /* 0x000fea0003800000 */
.L_x_383:
[----:B-----5:R-:W-:-:S05]  /*33e0*/  PRMT R105, RZ, 0x7610, R94 ;  /* 0x00007610ff697816 */ /* 0x020fca000000005e */
[----:B------:R-:W-:Y:S01]  /*33f0*/  FADD.FTZ R176, R105, R176 ;  /* 0x000000b069b07221 */ /* 0x000fe20000010000 */
[----:B------:R-:W-:-:S05]  /*3400*/  @P2 PRMT R105, RZ, 0x7610, R98 ;  /* 0x00007610ff692816 */ /* 0x000fca0000000062 */
[----:B------:R-:W-:-:S05]  /*3410*/  @P2 FADD.FTZ R176, R105, R176 ;  /* 0x000000b069b02221 */ /* 0x000fca0000010000 */
.L_x_385:
[----:B------:R-:W-:-:S04]  /*3420*/  F2FP.BF16.PACK_AB R104, RZ, R176 ;  /* 0x000000b0ff68723e */ /* 0x000fc800000010ff */
[----:B------:R-:W-:Y:S02]  /*3430*/  PRMT R102, R102, 0x5410, R104 ;  /* 0x0000541066667816 */ /* 0x000fe40000000068 */
.L_x_386:
[----:B------:R-:W-:Y:S01]  /*3440*/  PRMT R222, RZ, 0x5410, R107 ;  /* 0x00005410ffde7816 */ /* 0x000fe2000000006b */
[----:B------:R-:W-:Y:S05]  /*3450*/  @P3 BRA `(.L_x_387) ;  /* 0x0000008000003947 */ /* 0x000fea0003800000 */
[----:B------:R-:W-:-:S04]  /*3460*/  ISETP.NE.U32.AND P4, PT, RZ, c[0x0][0x180], PT ;  /* 0x00006000ff007a0c */ /* 0x000fc80003f85070 */
[----:B------:R-:W-:-:S13]  /*3470*/  ISETP.NE.AND.EX P4, PT, RZ, c[0x0][0x184], PT, P4 ;  /* 0x00006100ff007a0c */ /* 0x000fda0003f85340 */
[----:B------:R-:W-:Y:S05]  /*3480*/  @P4 BRA `(.L_x_388) ;  /* 0x0000002000004947 */ /* 0x000fea0003800000 */
[----:B------:R-:W-:Y:S05]  /*3490*/  @P0 BRA `(.L_x_389) ;  /* 0x0000008000000947 */ /* 0x000fea0003800000 */
[----:B------:R-:W-:Y:S05]  /*34a0*/  BRA `(.L_x_390) ;  /* 0x0000009000007947 */ /* 0x000fea0003800000 */
.L_x_388:
[----:B-----5:R-:W-:-:S05]  /*34b0*/  PRMT R105, RZ, 0x5410, R99 ;  /* 0x00005410ff697816 */ /* 0x020fca0000000063 */
[----:B------:R-:W-:Y:S01]  /*34c0*/  FADD.FTZ R222, R105, R222 ;  /* 0x000000de69de7221 */ /* 0x000fe20000010000 */
[----:B------:R-:W-:Y:S05]  /*34d0*/  BRA `(.L_x_389) ;  /* 0x0000004000007947 */ /* 0x000fea0003800000 */
.L_x_387:
[----:B-----5:R-:W-:-:S05]  /*34e0*/  PRMT R105, RZ, 0x5410, R95 ;  /* 0x00005410ff697816 */ /* 0x020fca000000005f */
[----:B------:R-:W-:Y:S01]  /*34f0*/  FADD.FTZ R222, R105, R222 ;  /* 0x000000de69de7221 */ /* 0x000fe20000010000 */
[----:B------:R-:W-:-:S05]  /*3500*/  @P2 PRMT R105, RZ, 0x5410, R99 ;  /* 0x00005410ff692816 */ /* 0x000fca0000000063 */
[----:B------:R-:W-:-:S05]  /*3510*/  @P2 FADD.FTZ R222, R105, R222 ;  /* 0x000000de69de2221 */ /* 0x000fca0000010000 */
.L_x_389:
[----:B------:R-:W-:-:S04]  /*3520*/  F2FP.BF16.PACK_AB R104, RZ, R222 ;  /* 0x000000deff68723e */ /* 0x000fc800000010ff */
[----:B------:R-:W-:Y:S02]  /*3530*/  PRMT R103, R104, 0x7610, R103 ;  /* 0x0000761068677816 */ /* 0x000fe40000000067 */
.L_x_390:
[----:B------:R-:W-:Y:S01]  /*3540*/  PRMT R172, RZ, 0x7610, R107 ;  /* 0x00007610ffac7816 */ /* 0x000fe2000000006b */
[----:B------:R-:W-:Y:S05]  /*3550*/  @P3 BRA `(.L_x_391) ;  /* 0x0000008000003947 */ /* 0x000fea0003800000 */
[----:B------:R-:W-:-:S04]  /*3560*/  ISETP.NE.U32.AND P4, PT, RZ, c[0x0][0x180], PT ;  /* 0x00006000ff007a0c */ /* 0x000fc80003f85070 */
[----:B------:R-:W-:-:S13]  /*3570*/  ISETP.NE.AND.EX P4, PT, RZ, c[0x0][0x184], PT, P4 ;  /* 0x00006100ff007a0c */ /* 0x000fda0003f85340 */
[----:B------:R-:W-:Y:S05]  /*3580*/  @P4 BRA `(.L_x_392) ;  /* 0x0000002000004947 */ /* 0x000fea0003800000 */
[----:B------:R-:W-:Y:S05]  /*3590*/  @P0 BRA `(.L_x_393) ;  /* 0x0000008000000947 */ /* 0x000fea0003800000 */
[----:B------:R-:W-:Y:S05]  /*35a0*/  BRA `(.L_x_394) ;  /* 0x0000009000007947 */ /* 0x000fea0003800000 */
.L_x_392:
[----:B-----5:R-:W-:-:S05]  /*35b0*/  PRMT R105, RZ, 0x7610, R99 ;  /* 0x00007610ff697816 */ /* 0x020fca0000000063 */
[----:B------:R-:W-:Y:S01]  /*35c0*/  FADD.FTZ R172, R105, R172 ;  /* 0x000000ac69ac7221 */ /* 0x000fe20000010000 */
[----:B------:R-:W-:Y:S05]  /*35d0*/  BRA `(.L_x_393) ;  /* 0x0000004000007947 */ /* 0x000fea0003800000 */
.L_x_391:
[----:B-----5:R-:W-:-:S05]  /*35e0*/  PRMT R105, RZ, 0x7610, R95 ;  /* 0x00007610ff697816 */ /* 0x020fca000000005f */
[----:B------:R-:W-:Y:S01]  /*35f0*/  FADD.FTZ R172, R105, R172 ;  /* 0x000000ac69ac7221 */ /* 0x000fe20000010000 */
[----:B------:R-:W-:-:S05]  /*3600*/  @P2 PRMT R105, RZ, 0x7610, R99 ;  /* 0x00007610ff692816 */ /* 0x000fca0000000063 */
[----:B------:R-:W-:-:S05]  /*3610*/  @P2 FADD.FTZ R172, R105, R172 ;  /* 0x000000ac69ac2221 */ /* 0x000fca0000010000 */
.L_x_393:
[----:B------:R-:W-:-:S04]  /*3620*/  F2FP.BF16.PACK_AB R104, RZ, R172 ;  /* 0x000000acff68723e */ /* 0x000fc800000010ff */
[----:B------:R-:W-:Y:S02]  /*3630*/  PRMT R103, R103, 0x5410, R104 ;  /* 0x0000541067677816 */ /* 0x000fe40000000068 */
.L_x_394:
        /* <DEDUP_REMOVED lines=17> */
.L_x_396:
[----:B-----5:R-:W-:-:S05]  /*3750*/  PRMT R109, RZ, 0x5410, R96 ;  /* 0x00005410ff6d7816 */ /* 0x020fca0000000060 */
[----:B------:R-:W-:Y:S01]  /*3760*/  FADD.FTZ R200, R109, R200 ;  /* 0x000000c86dc87221 */ /* 0x000fe20000010000 */
[----:B------:R-:W-:Y:S05]  /*3770*/  BRA `(.L_x_397) ;  /* 0x0000004000007947 */ /* 0x000fea0003800000 */
.L_x_395:
[----:B0----5:R-:W-:-:S05]  /*3780*/  PRMT R109, RZ, 0x5410, R92 ;  /* 0x00005410ff6d7816 */ /* 0x021fca000000005c */
[----:B------:R-:W-:Y:S01]  /*3790*/  FADD.FTZ R200, R109, R200 ;  /* 0x000000c86dc87221 */ /* 0x000fe20000010000 */
[----:B------:R-:W-:-:S05]  /*37a0*/  @P2 PRMT R109, RZ, 0x5410, R96 ;  /* 0x00005410ff6d2816 */ /* 0x000fca0000000060 */
[----:B------:R-:W-:-:S05]  /*37b0*/  @P2 FADD.FTZ R200, R109, R200 ;  /* 0x000000c86dc82221 */ /* 0x000fca0000010000 */
.L_x_397:
[----:B------:R-:W-:-:S04]  /*37c0*/  F2FP.BF16.PACK_AB R108, RZ, R200 ;  /* 0x000000c8ff6c723e */ /* 0x000fc800000010ff */
[----:B------:R-:W-:Y:S02]  /*37d0*/  PRMT R100, R108, 0x7610, R100 ;  /* 0x000076106c647816 */ /* 0x000fe40000000064 */
.L_x_398:
[----:B------:R-:W-:Y:S01]  /*37e0*/  PRMT R130, RZ, 0x7610, R104 ;  /* 0x00007610ff827816 */ /* 0x000fe20000000068 */
[----:B------:R-:W-:Y:S05]  /*37f0*/  @P3 BRA `(.L_x_399) ;  /* 0x0000008000003947 */ /* 0x000fea0003800000 */
[----:B------:R-:W-:-:S04]  /*3800*/  ISETP.NE.U32.AND P1, PT, RZ, c[0x0][0x180], PT ;  /* 0x00006000ff007a0c */ /* 0x000fc80003f25070 */
[----:B------:R-:W-:-:S13]  /*3810*/  ISETP.NE.AND.EX P1, PT, RZ, c[0x0][0x184], PT, P1 ;  /* 0x00006100ff007a0c */ /* 0x000fda0003f25310 */
[----:B------:R-:W-:Y:S05]  /*3820*/  @P1 BRA `(.L_x_400) ;  /* 0x0000002000001947 */ /* 0x000fea0003800000 */
[----:B------:R-:W-:Y:S05]  /*3830*/  @P0 BRA `(.L_x_401) ;  /* 0x0000008000000947 */ /* 0x000fea0003800000 */
[----:B------:R-:W-:Y:S05]  /*3840*/  BRA `(.L_x_402) ;  /* 0x0000009000007947 */ /* 0x000fea0003800000 */
.L_x_400:
[----:B-----5:R-:W-:-:S05]  /*3850*/  PRMT R109, RZ, 0x7610, R96 ;  /* 0x00007610ff6d7816 */ /* 0x020fca0000000060 */
[----:B------:R-:W-:Y:S01]  /*3860*/  FADD.FTZ R130, R109, R130 ;  /* 0x000000826d827221 */ /* 0x000fe20000010000 */
[----:B------:R-:W-:Y:S05]  /*3870*/  BRA `(.L_x_401) ;  /* 0x0000004000007947 */ /* 0x000fea0003800000 */
.L_x_399:
[----:B-----5:R-:W-:-:S05]  /*3880*/  PRMT R109, RZ, 0x7610, R92 ;  /* 0x00007610ff6d7816 */ /* 0x020fca000000005c */
[----:B------:R-:W-:Y:S01]  /*3890*/  FADD.FTZ R130, R109, R130 ;  /* 0x000000826d827221 */ /* 0x000fe20000010000 */
[----:B------:R-:W-:-:S05]  /*38a0*/  @P2 PRMT R109, RZ, 0x7610, R96 ;  /* 0x00007610ff6d2816 */ /* 0x000fca0000000060 */
[----:B------:R-:W-:-:S05]  /*38b0*/  @P2 FADD.FTZ R130, R109, R130 ;  /* 0x000000826d822221 */ /* 0x000fca0000010000 */
.L_x_401:
[----:B------:R-:W-:-:S04]  /*38c0*/  F2FP.BF16.PACK_AB R104, RZ, R130 ;  /* 0x00000082ff68723e */ /* 0x000fc800000010ff */
[----:B------:R-:W-:Y:S02]  /*38d0*/  PRMT R100, R100, 0x5410, R104 ;  /* 0x0000541064647816 */ /* 0x000fe40000000068 */
.L_x_402:
[----:B------:R-:W-:Y:S01]  /*38e0*/  PRMT R202, RZ, 0x5410, R105 ;  /* 0x00005410ffca7816 */ /* 0x000fe20000000069 */
[----:B------:R-:W-:Y:S05]  /*38f0*/  @P3 BRA `(.L_x_403) ;  /* 0x0000008000003947 */ /* 0x000fea0003800000 */
[----:B------:R-:W-:-:S04]  /*3900*/  ISETP.NE.U32.AND P1, PT, RZ, c[0x0][0x180], PT ;  /* 0x00006000ff007a0c */ /* 0x000fc80003f25070 */
[----:B------:R-:W-:-:S13]  /*3910*/  ISETP.NE.AND.EX P1, PT, RZ, c[0x0][0x184], PT, P1 ;  /* 0x00006100ff007a0c */ /* 0x000fda0003f25310 */
[----:B------:R-:W-:Y:S05]  /*3920*/  @P1 BRA `(.L_x_404) ;  /* 0x0000002000001947 */ /* 0x000fea0003800000 */
[----:B------:R-:W-:Y:S05]  /*3930*/  @P0 BRA `(.L_x_405) ;  /* 0x0000008000000947 */ /* 0x000fea0003800000 */
[----:B------:R-:W-:Y:S05]  /*3940*/  BRA `(.L_x_406) ;  /* 0x0000009000007947 */ /* 0x000fea0003800000 */
.L_x_404:
[----:B-----5:R-:W-:-:S05]  /*3950*/  PRMT R109, RZ, 0x5410, R97 ;  /* 0x00005410ff6d7816 */ /* 0x020fca0000000061 */
[----:B------:R-:W-:Y:S01]  /*3960*/  FADD.FTZ R202, R109, R202 ;  /* 0x000000ca6dca7221 */ /* 0x000fe20000010000 */
[----:B------:R-:W-:Y:S05]  /*3970*/  BRA `(.L_x_405) ;  /* 0x0000004000007947 */ /* 0x000fea0003800000 */
.L_x_403:
[----:B-----5:R-:W-:-:S05]  /*3980*/  PRMT R109, RZ, 0x5410, R93 ;  /* 0x00005410ff6d7816 */ /* 0x020fca000000005d */
[----:B------:R-:W-:Y:S01]  /*3990*/  FADD.FTZ R202, R109, R202 ;  /* 0x000000ca6dca7221 */ /* 0x000fe20000010000 */
[----:B------:R-:W-:-:S05]  /*39a0*/  @P2 PRMT R109, RZ, 0x5410, R97 ;  /* 0x00005410ff6d2816 */ /* 0x000fca0000000061 */
[----:B------:R-:W-:-:S05]  /*39b0*/  @P2 FADD.FTZ R202, R109, R202 ;  /* 0x000000ca6dca2221 */ /* 0x000fca0000010000 */
.L_x_405:
[----:B------:R-:W-:-:S04]  /*39c0*/  F2FP.BF16.PACK_AB R104, RZ, R202 ;  /* 0x000000caff68723e */ /* 0x000fc800000010ff */
[----:B------:R-:W-:Y:S02]  /*39d0*/  PRMT R101, R104, 0x7610, R101 ;  /* 0x0000761068657816 */ /* 0x000fe40000000065 */
.L_x_406:
[----:B------:R-:W-:Y:S01]  /*39e0*/  PRMT R114, RZ, 0x7610, R105 ;  /* 0x00007610ff727816 */ /* 0x000fe20000000069 */
[----:B------:R-:W-:Y:S05]  /*39f0*/  @P3 BRA `(.L_x_407) ;  /* 0x0000008000003947 */ /* 0x000fea0003800000 */
[----:B------:R-:W-:-:S04]  /*3a00*/  ISETP.NE.U32.AND P1, PT, RZ, c[0x0][0x180], PT ;  /* 0x00006000ff007a0c */ /* 0x000fc80003f25070 */
[----:B------:R-:W-:-:S13]  /*3a10*/  ISETP.NE.AND.EX P1, PT, RZ, c[0x0][0x184], PT, P1 ;  /* 0x00006100ff007a0c */ /* 0x000fda0003f25310 */
[----:B------:R-:W-:Y:S05]  /*3a20*/  @P1 BRA `(.L_x_408) ;  /* 0x0000002000001947 */ /* 0x000fea0003800000 */
[----:B------:R-:W-:Y:S05]  /*3a30*/  @P0 BRA `(.L_x_409) ;  /* 0x0000008000000947 */ /* 0x000fea0003800000 */
[----:B------:R-:W-:Y:S05]  /*3a40*/  BRA `(.L_x_410) ;  /* 0x0000009000007947 */ /* 0x000fea0003800000 */
.L_x_408:
[----:B-----5:R-:W-:-:S05]  /*3a50*/  PRMT R105, RZ, 0x7610, R97 ;  /* 0x00007610ff697816 */ /* 0x020fca0000000061 */
[----:B------:R-:W-:Y:S01]  /*3a60*/  FADD.FTZ R114, R105, R114 ;  /* 0x0000007269727221 */ /* 0x000fe20000010000 */
[----:B------:R-:W-:Y:S05]  /*3a70*/  BRA `(.L_x_409) ;  /* 0x0000004000007947 */ /* 0x000fea0003800000 */
.L_x_407:
[----:B-----5:R-:W-:-:S05]  /*3a80*/  PRMT R105, RZ, 0x7610, R93 ;  /* 0x00007610ff697816 */ /* 0x020fca000000005d */
[----:B------:R-:W-:Y:S01]  /*3a90*/  FADD.FTZ R114, R105, R114 ;  /* 0x0000007269727221 */ /* 0x000fe20000010000 */
[----:B------:R-:W-:-:S05]  /*3aa0*/  @P2 PRMT R105, RZ, 0x7610, R97 ;  /* 0x00007610ff692816 */ /* 0x000fca0000000061 */
[----:B------:R-:W-:-:S05]  /*3ab0*/  @P2 FADD.FTZ R114, R105, R114 ;  /* 0x0000007269722221 */ /* 0x000fca0000010000 */
.L_x_409:
[----:B------:R-:W-:-:S04]  /*3ac0*/  F2FP.BF16.PACK_AB R104, RZ, R114 ;  /* 0x00000072ff68723e */ /* 0x000fc800000010ff */
[----:B------:R-:W-:Y:S02]  /*3ad0*/  PRMT R101, R101, 0x5410, R104 ;  /* 0x0000541065657816 */ /* 0x000fe40000000068 */
.L_x_410:
[----:B------:R-:W-:Y:S01]  /*3ae0*/  PRMT R204, RZ, 0x5410, R106 ;  /* 0x00005410ffcc7816 */ /* 0x000fe2000000006a */
[----:B------:R-:W-:Y:S05]  /*3af0*/  @P3 BRA `(.L_x_411) ;  /* 0x0000008000003947 */ /* 0x000fea0003800000 */
[----:B------:R-:W-:-:S04]  /*3b00*/  ISETP.NE.U32.AND P1, PT, RZ, c[0x0][0x180], PT ;  /* 0x00006000ff007a0c */ /* 0x000fc80003f25070 */
[----:B------:R-:W-:-:S13]  /*3b10*/  ISETP.NE.AND.EX P1, PT, RZ, c[0x0][0x184], PT, P1 ;  /* 0x00006100ff007a0c */ /* 0x000fda0003f25310 */
[----:B------:R-:W-:Y:S05]  /*3b20*/  @P1 BRA `(.L_x_412) ;  /* 0x0000002000001947 */ /* 0x000fea0003800000 */
[----:B------:R-:W-:Y:S05]  /*3b30*/  @P0 BRA `(.L_x_413) ;  /* 0x0000008000000947 */ /* 0x000fea0003800000 */
[----:B------:R-:W-:Y:S05]  /*3b40*/  BRA `(.L_x_414) ;  /* 0x0000009000007947 */ /* 0x000fea0003800000 */
.L_x_412:
[----:B-----5:R-:W-:-:S05]  /*3b50*/  PRMT R105, RZ, 0x5410, R98 ;  /* 0x00005410ff697816 */ /* 0x020fca0000000062 */
[----:B------:R-:W-:Y:S01]  /*3b60*/  FADD.FTZ R204, R105, R204 ;  /* 0x000000cc69cc7221 */ /* 0x000fe20000010000 */
[----:B------:R-:W-:Y:S05]  /*3b70*/  BRA `(.L_x_413) ;  /* 0x0000004000007947 */ /* 0x000fea0003800000 */
.L_x_411:
[----:B-----5:R-:W-:-:S05]  /*3b80*/  PRMT R105, RZ, 0x5410, R94 ;  /* 0x00005410ff697816 */ /* 0x020fca000000005e */
[----:B------:R-:W-:Y:S01]  /*3b90*/  FADD.FTZ R204, R105, R204 ;  /* 0x000000cc69cc7221 */ /* 0x000fe20000010000 */
[----:B------:R-:W-:-:S05]  /*3ba0*/  @P2 PRMT R105, RZ, 0x5410, R98 ;  /* 0x00005410ff692816 */ /* 0x000fca0000000062 */
[----:B------:R-:W-:-:S05]  /*3bb0*/  @P2 FADD.FTZ R204, R105, R204 ;  /* 0x000000cc69cc2221 */ /* 0x000fca0000010000 */
.L_x_413:
[----:B------:R-:W-:-:S04]  /*3bc0*/  F2FP.BF16.PACK_AB R104, RZ, R204 ;  /* 0x000000ccff68723e */ /* 0x000fc800000010ff */
[----:B------:R-:W-:Y:S02]  /*3bd0*/  PRMT R102, R104, 0x7610, R102 ;  /* 0x0000761068667816 */ /* 0x000fe40000000066 */
.L_x_414:
[----:B------:R-:W-:Y:S01]  /*3be0*/  PRMT R108, RZ, 0x7610, R106 ;  /* 0x00007610ff6c7816 */ /* 0x000fe2000000006a */
[----:B------:R-:W-:Y:S05]  /*3bf0*/  @P3 BRA `(.L_x_415) ;  /* 0x0000008000003947 */ /* 0x000fea0003800000 */
[----:B------:R-:W-:-:S04]  /*3c00*/  ISETP.NE.U32.AND P1, PT, RZ, c[0x0][0x180], PT ;  /* 0x00006000ff007a0c */ /* 0x000fc80003f25070 */
[----:B------:R-:W-:-:S13]  /*3c10*/  ISETP.NE.AND.EX P1, PT, RZ, c[0x0][0x184], PT, P1 ;  /* 0x00006100ff007a0c */ /* 0x000fda0003f25310 */
[----:B------:R-:W-:Y:S05]  /*3c20*/  @P1 BRA `(.L_x_416) ;  /* 0x0000002000001947 */ /* 0x000fea0003800000 */
[----:B------:R-:W-:Y:S05]  /*3c30*/  @P0 BRA `(.L_x_417) ;  /* 0x0000008000000947 */ /* 0x000fea0003800000 */
[----:B------:R-:W-:Y:S05]  /*3c40*/  BRA `(.L_x_418) ;  /* 0x0000009000007947 */ /* 0x000fea0003800000 */
.L_x_416:
[----:B-----5:R-:W-:-:S05]  /*3c50*/  PRMT R105, RZ, 0x7610, R98 ;  /* 0x00007610ff697816 */ /* 0x020fca0000000062 */
[----:B------:R-:W-:Y:S01]  /*3c60*/  FADD.FTZ R108, R105, R108 ;  /* 0x0000006c696c7221 */ /* 0x000fe20000010000 */
[----:B------:R-:W-:Y:S05]  /*3c70*/  BRA `(.L_x_417) ;  /* 0x0000004000007947 */ /* 0x000fea0003800000 */
.L_x_415:
[----:B-----5:R-:W-:-:S05]  /*3c80*/  PRMT R105, RZ, 0x7610, R94 ;  /* 0x00007610ff697816 */ /* 0x020fca000000005e */
[----:B------:R-:W-:Y:S01]  /*3c90*/  FADD.FTZ R108, R105, R108 ;  /* 0x0000006c696c7221 */ /* 0x000fe20000010000 */
[----:B------:R-:W-:-:S05]  /*3ca0*/  @P2 PRMT R105, RZ, 0x7610, R98 ;  /* 0x00007610ff692816 */ /* 0x000fca0000000062 */
[----:B------:R-:W-:-:S05]  /*3cb0*/  @P2 FADD.FTZ R108, R105, R108 ;  /* 0x0000006c696c2221 */ /* 0x000fca0000010000 */
.L_x_417:
[----:B------:R-:W-:-:S04]  /*3cc0*/  F2FP.BF16.PACK_AB R104, RZ, R108 ;  /* 0x0000006cff68723e */ /* 0x000fc800000010ff */
[----:B------:R-:W-:Y:S02]  /*3cd0*/  PRMT R102, R102, 0x5410, R104 ;  /* 0x0000541066667816 */ /* 0x000fe40000000068 */
.L_x_418:
[----:B------:R-:W-:Y:S01]  /*3ce0*/  PRMT R206, RZ, 0x5410, R107 ;  /* 0x00005410ffce7816 */ /* 0x000fe2000000006b */
[----:B------:R-:W-:Y:S05]  /*3cf0*/  @P3 BRA `(.L_x_419) ;  /* 0x0000008000003947 */ /* 0x000fea0003800000 */
[----:B------:R-:W-:-:S04]  /*3d00*/  ISETP.NE.U32.AND P1, PT, RZ, c[0x0][0x180], PT ;  /* 0x00006000ff007a0c */ /* 0x000fc80003f25070 */
[----:B------:R-:W-:-:S13]  /*3d10*/  ISETP.NE.AND.EX P1, PT, RZ, c[0x0][0x184], PT, P1 ;  /* 0x00006100ff007a0c */ /* 0x000fda0003f25310 */
[----:B------:R-:W-:Y:S05]  /*3d20*/  @P1 BRA `(.L_x_420) ;  /* 0x0000002000001947 */ /* 0x000fea0003800000 */
[----:B------:R-:W-:Y:S05]  /*3d30*/  @P0 BRA `(.L_x_421) ;  /* 0x0000008000000947 */ /* 0x000fea0003800000 */
[----:B------:R-:W-:Y:S05]  /*3d40*/  BRA `(.L_x_422) ;  /* 0x0000009000007947 */ /* 0x000fea0003800000 */
.L_x_420:
[----:B-----5:R-:W-:-:S05]  /*3d50*/  PRMT R105, RZ, 0x5410, R99 ;  /* 0x00005410ff697816 */ /* 0x020fca0000000063 */
[----:B------:R-:W-:Y:S01]  /*3d60*/  FADD.FTZ R206, R105, R206 ;  /* 0x000000ce69ce7221 */ /* 0x000fe20000010000 */
[----:B------:R-:W-:Y:S05]  /*3d70*/  BRA `(.L_x_421) ;  /* 0x0000004000007947 */ /* 0x000fea0003800000 */
.L_x_419:
[----:B-----5:R-:W-:-:S05]  /*3d80*/  PRMT R105, RZ, 0x5410, R95 ;  /* 0x00005410ff697816 */ /* 0x020fca000000005f */
[----:B------:R-:W-:Y:S01]  /*3d90*/  FADD.FTZ R206, R105, R206 ;  /* 0x000000ce69ce7221 */ /* 0x000fe20000010000 */
[----:B------:R-:W-:-:S05]  /*3da0*/  @P2 PRMT R105, RZ, 0x5410, R99 ;  /* 0x00005410ff692816 */ /* 0x000fca0000000063 */
[----:B------:R-:W-:-:S05]  /*3db0*/  @P2 FADD.FTZ R206, R105, R206 ;  /* 0x000000ce69ce2221 */ /* 0x000fca0000010000 */
.L_x_421:
[----:B------:R-:W-:-:S04]  /*3dc0*/  F2FP.BF16.PACK_AB R104, RZ, R206 ;  /* 0x000000ceff68723e */ /* 0x000fc800000010ff */
[----:B------:R-:W-:Y:S02]  /*3dd0*/  PRMT R103, R104, 0x7610, R103 ;  /* 0x0000761068677816 */ /* 0x000fe40000000067 */
.L_x_422:
[----:B------:R-:W-:Y:S01]  /*3de0*/  PRMT R109, RZ, 0x7610, R107 ;  /* 0x00007610ff6d7816 */ /* 0x000fe2000000006b */
[----:B------:R-:W-:Y:S05]  /*3df0*/  @P3 BRA `(.L_x_423) ;  /* 0x0000008000003947 */ /* 0x000fea0003800000 */
[----:B------:R-:W-:-:S04]  /*3e00*/  ISETP.NE.U32.AND P1, PT, RZ, c[0x0][0x180], PT ;  /* 0x00006000ff007a0c */ /* 0x000fc80003f25070 */
[----:B------:R-:W-:-:S13]  /*3e10*/  ISETP.NE.AND.EX P1, PT, RZ, c[0x0][0x184], PT, P1 ;  /* 0x00006100ff007a0c */ /* 0x000fda0003f25310 */
[----:B------:R-:W-:Y:S05]  /*3e20*/  @P1 BRA `(.L_x_424) ;  /* 0x0000002000001947 */ /* 0x000fea0003800000 */
[----:B------:R-:W-:Y:S05]  /*3e30*/  @P0 BRA `(.L_x_425) ;  /* 0x0000008000000947 */ /* 0x000fea0003800000 */
[----:B------:R-:W-:Y:S05]  /*3e40*/  BRA `(.L_x_426) ;  /* 0x0000009000007947 */ /* 0x000fea0003800000 */
.L_x_424:
[----:B-----5:R-:W-:-:S05]  /*3e50*/  PRMT R104, RZ, 0x7610, R99 ;  /* 0x00007610ff687816 */ /* 0x020fca0000000063 */
[----:B------:R-:W-:Y:S01]  /*3e60*/  FADD.FTZ R109, R104, R109 ;  /* 0x0000006d686d7221 */ /* 0x000fe20000010000 */
[----:B------:R-:W-:Y:S05]  /*3e70*/  BRA `(.L_x_425) ;  /* 0x0000004000007947 */ /* 0x000fea0003800000 */
.L_x_423:
[----:B-----5:R-:W-:-:S05]  /*3e80*/  PRMT R104, RZ, 0x7610, R95 ;  /* 0x00007610ff687816 */ /* 0x020fca000000005f */
[----:B------:R-:W-:Y:S01]  /*3e90*/  FADD.FTZ R109, R104, R109 ;  /* 0x0000006d686d7221 */ /* 0x000fe20000010000 */
[----:B------:R-:W-:-:S05]  /*3ea0*/  @P2 PRMT R104, RZ, 0x7610, R99 ;  /* 0x00007610ff682816 */ /* 0x000fca0000000063 */
[----:B------:R-:W-:-:S05]  /*3eb0*/  @P2 FADD.FTZ R109, R104, R109 ;  /* 0x0000006d686d2221 */ /* 0x000fca0000010000 */
.L_x_425:
[----:B------:R-:W-:-:S04]  /*3ec0*/  F2FP.BF16.PACK_AB R104, RZ, R109 ;  /* 0x0000006dff68723e */ /* 0x000fc800000010ff */
[----:B------:R-:W-:Y:S02]  /*3ed0*/  PRMT R103, R103, 0x5410, R104 ;  /* 0x0000541067677816 */ /* 0x000fe40000000068 */
.L_x_426:
[----:B------:R-:W-:Y:S01]  /*3ee0*/  FADD.FTZ R104, RZ, R124 ;  /* 0x0000007cff687221 */ /* 0x000fe20000010000 */
[----:B------:R-:W-:-:S03]  /*3ef0*/  ISETP.NE.AND P2, PT, R42, RZ, PT ;  /* 0x000000ff2a00720c */ /* 0x000fc60003f45270 */
[----:B------:R-:W-:-:S04]  /*3f00*/  FADD.FTZ R105, R104, R227 ;  /* 0x000000e368697221 */ /* 0x000fc80000010000 */
        /* <DEDUP_REMOVED lines=11> */
[----:B------:R-:W-:Y:S01]  /*3fc0*/  FADD.FTZ R105, R104, R113 ;  /* 0x0000007168697221 */ /* 0x000fe20000010000 */
[----:B------:R-:W-:-:S03]  /*3fd0*/  @P0 IADD3 R104, R171, 0xa0, RZ ;  /* 0x000000a0ab680810 */ /* 0x000fc60007ffe0ff */
        /* <DEDUP_REMOVED lines=27> */
[----:B------:R-:W-:Y:S02]  /*4190*/  FADD.FTZ R107, R105, R130 ;  /* 0x00000082696b7221 */ /* 0x000fe40000010000 */
[----:B------:R-:W-:-:S04]  /*41a0*/  @P0 IMAD.WIDE.U32 R104, R104, R117, c[0x0][0x188] ;  /* 0x0000620068680625 */ /* 0x000fc800078e0075 */
[----:B------:R-:W-:Y:S01]  /*41b0*/  FADD.FTZ R107, R107, R202 ;  /* 0x000000ca6b6b7221 */ /* 0x000fe20000010000 */
[----:B------:R0:W-:Y:S03]  /*41c0*/  @P0 STG.E.128 [R104.64], R100 ;  /* 0x0000006468000986 */ /* 0x0001e6000c101d04 */
[----:B------:R-:W-:-:S04]  /*41d0*/  FADD.FTZ R107, R107, R114 ;  /* 0x000000726b6b7221 */ /* 0x000fc80000010000 */
[----:B------:R-:W-:-:S04]  /*41e0*/  FADD.FTZ R107, R107, R204 ;  /* 0x000000cc6b6b7221 */ /* 0x000fc80000010000 */
[----:B------:R-:W-:-:S04]  /*41f0*/  FADD.FTZ R107, R107, R108 ;  /* 0x0000006c6b6b7221 */ /* 0x000fc80000010000 */
[----:B------:R-:W-:-:S04]  /*4200*/  FADD.FTZ R106, R107, R206 ;  /* 0x000000ce6b6a7221 */ /* 0x000fc80000010000 */
[----:B------:R-:W-:Y:S01]  /*4210*/  FADD.FTZ R111, R106, R109 ;  /* 0x0000006d6a6f7221 */ /* 0x000fe20000010000 */
[----:B------:R-:W-:Y:S05]  /*4220*/  BRA.DIV ~URZ, `(.L_x_427) ;  /* 0x00001f627f007947 */ /* 0x000fea000b800000 */
[----:B0-----:R0:W1:Y:S02]  /*4230*/  SHFL.BFLY PT, R104, R111, 0x1, 0x1f ;  /* 0x0c201f006f687f89 */ /* 0x00106400000e0000 */
.L_x_431:
[----:B01----:R-:W-:Y:S01]  /*4240*/  FADD.FTZ R111, R111, R104 ;  /* 0x000000686f6f7221 */ /* 0x003fe20000010000 */
[----:B------:R-:W-:Y:S05]  /*4250*/  BRA.DIV ~URZ, `(.L_x_428) ;  /* 0x00001fa27f007947 */ /* 0x000fea000b800000 */
[----:B------:R-:W0:Y:S02]  /*4260*/  SHFL.BFLY PT, R104, R111, 0x2, 0x1f ;  /* 0x0c401f006f687f89 */ /* 0x000e2400000e0000 */
        /* <DEDUP_REMOVED lines=8> */
[C---:B------:R-:W-:Y:S02]  /*42f0*/  FADD.FTZ R107, -R115.reuse, R124 ;  /* 0x0000007c736b7221 */ /* 0x040fe40000010100 */
[----:B------:R-:W-:Y:S02]  /*4300*/  FADD.FTZ R110, -R115, R227 ;  /* 0x000000e3736e7221 */ /* 0x000fe40000010100 */
[----:B------:R-:W-:Y:S02]  /*4310*/  FFMA.FTZ R107, R107, R107, RZ ;  /* 0x0000006b6b6b7223 */ /* 0x000fe400000100ff */
[C---:B------:R-:W-:Y:S02]  /*4320*/  FADD.FTZ R111, -R115.reuse, R224 ;  /* 0x000000e0736f7221 */ /* 0x040fe40000010100 */
[----:B------:R-:W-:Y:S02]  /*4330*/  FFMA.FTZ R107, R110, R110, R107 ;  /* 0x0000006e6e6b7223 */ /* 0x000fe4000001006b */
[----:B------:R-:W-:-:S02]  /*4340*/  FADD.FTZ R104, -R115, R235 ;  /* 0x000000eb73687221 */ /* 0x000fc40000010100 */
[----:B------:R-:W-:Y:S02]  /*4350*/  FFMA.FTZ R107, R111, R111, R107 ;  /* 0x0000006f6f6b7223 */ /* 0x000fe4000001006b */
[C---:B------:R-:W-:Y:S02]  /*4360*/  FADD.FTZ R110, -R115.reuse, R170 ;  /* 0x000000aa736e7221 */ /* 0x040fe40000010100 */
[----:B------:R-:W-:Y:S02]  /*4370*/  FFMA.FTZ R107, R104, R104, R107 ;  /* 0x00000068686b7223 */ /* 0x000fe4000001006b */
        /* <DEDUP_REMOVED lines=84> */
[----:B------:R-:W-:Y:S02]  /*48c0*/  FADD.FTZ R104, -R115, R109 ;  /* 0x0000006d73687221 */ /* 0x000fe40000010100 */
[----:B------:R-:W-:-:S04]  /*48d0*/  FFMA.FTZ R107, R106, R106, R107 ;  /* 0x0000006a6a6b7223 */ /* 0x000fc8000001006b */
[----:B------:R-:W-:-:S05]  /*48e0*/  FFMA.FTZ R107, R104, R104, R107 ;  /* 0x00000068686b7223 */ /* 0x000fca000001006b */
        /* <DEDUP_REMOVED lines=9> */
.L_x_432:
[----:B01----:R-:W-:Y:S01]  /*4980*/  FADD.FTZ R111, R110, R111 ;  /* 0x0000006f6e6f7221 */ /* 0x003fe20000010000 */
[----:B------:R-:W-:Y:S01]  /*4990*/  ISETP.NE.AND P1, PT, RZ, UR6, PT ;  /* 0x00000006ff007c0c */ /* 0x000fe2000bf25270 */
[----:B------:R-:W-:Y:S01]  /*49a0*/  FMUL.FTZ R104, R115, R115 ;  /* 0x0000007373687220 */ /* 0x000fe20000410000 */
[----:B------:R-:W-:Y:S01]  /*49b0*/  MOV R110, c[0x0][0x1e0] ;  /* 0x00007800006e7a02 */ /* 0x000fe20000000f00 */
[----:B------:R-:W-:Y:S01]  /*49c0*/  IMAD.MOV.U32 R199, RZ, RZ, 0x4 ;  /* 0x00000004ffc77424 */ /* 0x000fe200078e00ff */
[----:B------:R-:W-:Y:S01]  /*49d0*/  PRMT R237, RZ, 0x7610, R50 ;  /* 0x00007610ffed7816 */ /* 0x000fe20000000032 */
[----:B------:R-:W-:Y:S01]  /*49e0*/  IMAD R117, R188, c[0x0][0x168], RZ ;  /* 0x00005a00bc757a24 */ /* 0x000fe200078e02ff */
[----:B------:R-:W-:Y:S01]  /*49f0*/  FSEL R105, R104, RZ, P1 ;  /* 0x000000ff68697208 */ /* 0x000fe20000800000 */
[----:B------:R-:W-:Y:S01]  /*4a00*/  FFMA.FTZ R104, R111, R110, c[0x0][0x228] ;  /* 0x00008a006f687623 */ /* 0x000fe2000001006e */
[----:B------:R-:W-:Y:S01]  /*4a10*/  FSEL R111, R115, RZ, !P1 ;  /* 0x000000ff736f7208 */ /* 0x000fe20004800000 */
[----:B------:R-:W-:Y:S01]  /*4a20*/  @!P2 IMAD.WIDE R106, R188, R199, c[0x0][0x1a0] ;  /* 0x00006800bc6aa625 */ /* 0x000fe200078e02c7 */
[----:B------:R-:W-:-:S02]  /*4a30*/  SHF.R.S32.HI R110, RZ, 0x1f, R117 ;  /* 0x0000001fff6e7819 */ /* 0x000fc40000011475 */
[----:B------:R-:W-:Y:S01]  /*4a40*/  PRMT R239, RZ, 0x7610, R48 ;  /* 0x00007610ffef7816 */ /* 0x000fe20000000030 */
[----:B------:R-:W-:Y:S01]  /*4a50*/  FADD.FTZ R207, R104, R105 ;  /* 0x0000006968cf7221 */ /* 0x000fe20000010000 */
[----:B------:R0:W-:Y:S01]  /*4a60*/  @!P2 STG.E [R106.64], R115 ;  /* 0x000000736a00a986 */ /* 0x0001e2000c101904 */
[----:B------:R-:W-:Y:S01]  /*4a70*/  @!P2 IMAD.WIDE R104, R188, R199, c[0x0][0x1a8] ;  /* 0x00006a00bc68a625 */ /* 0x000fe200078e02c7 */
[----:B------:R-:W-:Y:S02]  /*4a80*/  LEA.HI R117, R110, R117, RZ, 0x3 ;  /* 0x000000756e757211 */ /* 0x000fe400078f18ff */
[----:B------:R-:W-:Y:S01]  /*4a90*/  PRMT R229, RZ, 0x5410, R49 ;  /* 0x00005410ffe57816 */ /* 0x000fe20000000031 */
[----:B------:R-:W1:Y:S01]  /*4aa0*/  MUFU.RSQ R207, R207 ;  /* 0x000000cf00cf7308 */ /* 0x000e620000001400 */
[C---:B------:R-:W-:Y:S01]  /*4ab0*/  FADD.FTZ R126, -R111.reuse, R126 ;  /* 0x0000007e6f7e7221 */ /* 0x040fe20000010100 */
[----:B------:R-:W-:Y:S01]  /*4ac0*/  PRMT R215, RZ, 0x7610, R52 ;  /* 0x00007610ffd77816 */ /* 0x000fe20000000034 */
[C---:B------:R-:W-:Y:S01]  /*4ad0*/  FADD.FTZ R108, -R111.reuse, R108 ;  /* 0x0000006c6f6c7221 */ /* 0x040fe20000010100 */
[----:B------:R-:W-:Y:S01]  /*4ae0*/  PRMT R127, RZ, 0x5410, R79 ;  /* 0x00005410ff7f7816 */ /* 0x000fe2000000004f */
[C---:B------:R-:W-:Y:S01]  /*4af0*/  FADD.FTZ R131, -R111.reuse, R131 ;  /* 0x000000836f837221 */ /* 0x040fe20000010100 */
[----:B------:R-:W-:Y:S01]  /*4b00*/  PRMT R177, RZ, 0x5410, R54 ;  /* 0x00005410ffb17816 */ /* 0x000fe20000000036 */
[C---:B------:R-:W-:Y:S01]  /*4b10*/  FADD.FTZ R110, -R111.reuse, R248 ;  /* 0x000000f86f6e7221 */ /* 0x040fe20000010100 */
[----:B0-----:R-:W-:Y:S01]  /*4b20*/  PRMT R107, RZ, 0x5410, R47 ;  /* 0x00005410ff6b7816 */ /* 0x001fe2000000002f */
[C---:B------:R-:W-:Y:S01]  /*4b30*/  FADD.FTZ R124, -R111.reuse, R124 ;  /* 0x0000007c6f7c7221 */ /* 0x040fe20000010100 */
[----:B------:R-:W-:Y:S01]  /*4b40*/  PRMT R115, RZ, 0x5410, R75 ;  /* 0x00005410ff737816 */ /* 0x000fe2000000004b */
[C---:B------:R-:W-:Y:S01]  /*4b50*/  FADD.FTZ R227, -R111.reuse, R227 ;  /* 0x000000e36fe37221 */ /* 0x040fe20000010100 */
[----:B------:R-:W-:Y:S01]  /*4b60*/  PRMT R129, RZ, 0x5410, R82 ;  /* 0x00005410ff817816 */ /* 0x000fe20000000052 */
[----:B------:R-:W-:-:S02]  /*4b70*/  FADD.FTZ R224, -R111, R224 ;  /* 0x000000e06fe07221 */ /* 0x000fc40000010100 */
[----:B------:R-:W-:Y:S01]  /*4b80*/  FADD.FTZ R235, -R111, R235 ;  /* 0x000000eb6feb7221 */ /* 0x000fe20000010100 */
[----:B-1----:R0:W-:Y:S01]  /*4b90*/  @!P2 STG.E [R104.64], R207 ;  /* 0x000000cf6800a986 */ /* 0x0021e2000c101904 */
[C---:B------:R-:W-:Y:S02]  /*4ba0*/  FMUL.FTZ R126, R207.reuse, R126 ;  /* 0x0000007ecf7e7220 */ /* 0x040fe40000410000 */
[----:B------:R-:W-:Y:S01]  /*4bb0*/  FMUL.FTZ R205, R207, R108 ;  /* 0x0000006ccfcd7220 */ /* 0x000fe20000410000 */
[----:B------:R-:W-:Y:S01]  /*4bc0*/  PRMT R108, RZ, 0x7610, R47 ;  /* 0x00007610ff6c7816 */ /* 0x000fe2000000002f */
[----:B------:R-:W-:Y:S02]  /*4bd0*/  FFMA.FTZ R107, R126, R107, R35 ;  /* 0x0000006b7e6b7223 */ /* 0x000fe40000010023 */
[C---:B------:R-:W-:Y:S02]  /*4be0*/  FADD.FTZ R170, -R111.reuse, R170 ;  /* 0x000000aa6faa7221 */ /* 0x040fe40000010100 */
[----:B------:R-:W-:-:S02]  /*4bf0*/  FADD.FTZ R241, -R111, R241 ;  /* 0x000000f16ff17221 */ /* 0x000fc40000010100 */
[C---:B------:R-:W-:Y:S01]  /*4c00*/  FADD.FTZ R112, -R111.reuse, R112 ;  /* 0x000000706f707221 */ /* 0x040fe20000010100 */
[----:B0-----:R-:W-:Y:S01]  /*4c10*/  PRMT R104, RZ, 0x5410, R71 ;  /* 0x00005410ff687816 */ /* 0x001fe20000000047 */
[C---:B------:R-:W-:Y:S01]  /*4c20*/  FADD.FTZ R252, -R111.reuse, R252 ;  /* 0x000000fc6ffc7221 */ /* 0x040fe20000010100 */
[----:B------:R-:W-:Y:S01]  /*4c30*/  PRMT R105, RZ, 0x5410, R45 ;  /* 0x00005410ff697816 */ /* 0x000fe2000000002d */
[C---:B------:R-:W-:Y:S02]  /*4c40*/  FADD.FTZ R210, -R111.reuse, R210 ;  /* 0x000000d26fd27221 */ /* 0x040fe40000010100 */
[C---:B------:R-:W-:Y:S02]  /*4c50*/  FADD.FTZ R250, -R111.reuse, R250 ;  /* 0x000000fa6ffa7221 */ /* 0x040fe40000010100 */
[C---:B------:R-:W-:Y:S01]  /*4c60*/  FADD.FTZ R248, -R111.reuse, R113 ;  /* 0x000000716ff87221 */ /* 0x040fe20000010100 */
[----:B------:R-:W-:Y:S01]  /*4c70*/  PRMT R113, RZ, 0x5410, R68 ;  /* 0x00005410ff717816 */ /* 0x000fe20000000044 */
[----:B------:R-:W-:-:S02]  /*4c80*/  FADD.FTZ R246, -R111, R246 ;  /* 0x000000f66ff67221 */ /* 0x000fc40000010100 */
[C---:B------:R-:W-:Y:S02]  /*4c90*/  FADD.FTZ R208, -R111.reuse, R208 ;  /* 0x000000d06fd07221 */ /* 0x040fe40000010100 */
[C---:B------:R-:W-:Y:S02]  /*4ca0*/  FADD.FTZ R244, -R111.reuse, R244 ;  /* 0x000000f46ff47221 */ /* 0x040fe40000010100 */
[C---:B------:R-:W-:Y:S02]  /*4cb0*/  FADD.FTZ R242, -R111.reuse, R242 ;  /* 0x000000f26ff27221 */ /* 0x040fe40000010100 */
[C---:B------:R-:W-:Y:S02]  /*4cc0*/  FADD.FTZ R116, -R111.reuse, R116 ;  /* 0x000000746f747221 */ /* 0x040fe40000010100 */
[C---:B------:R-:W-:Y:S02]  /*4cd0*/  FADD.FTZ R240, -R111.reuse, R240 ;  /* 0x000000f06ff07221 */ /* 0x040fe40000010100 */
        /* <DEDUP_REMOVED lines=26> */
[----:B------:R-:W-:Y:S01]  /*4e80*/  FFMA.FTZ R126, R126, R104, R143 ;  /* 0x000000687e7e7223 */ /* 0x000fe2000001008f */
[----:B------:R-:W-:Y:S01]  /*4e90*/  PRMT R104, RZ, 0x7610, R71 ;  /* 0x00007610ff687816 */ /* 0x000fe20000000047 */
[----:B------:R-:W-:Y:S01]  /*4ea0*/  FADD.FTZ R106, -R111, R109 ;  /* 0x0000006d6f6a7221 */ /* 0x000fe20000010100 */
[----:B------:R-:W-:Y:S01]  /*4eb0*/  PRMT R109, RZ, 0x7610, R46 ;  /* 0x00007610ff6d7816 */ /* 0x000fe2000000002e */
[C---:B------:R-:W-:Y:S02]  /*4ec0*/  FMUL.FTZ R131, R207.reuse, R131 ;  /* 0x00000083cf837220 */ /* 0x040fe40000410000 */
[C---:B------:R-:W-:Y:S02]  /*4ed0*/  FMUL.FTZ R124, R207.reuse, R124 ;  /* 0x0000007ccf7c7220 */ /* 0x040fe40000410000 */
[----:B------:R-:W-:-:S02]  /*4ee0*/  FMUL.FTZ R227, R207, R227 ;  /* 0x000000e3cfe37220 */ /* 0x000fc40000410000 */
[C---:B------:R-:W-:Y:S02]  /*4ef0*/  FMUL.FTZ R224, R207.reuse, R224 ;  /* 0x000000e0cfe07220 */ /* 0x040fe40000410000 */
[C---:B------:R-:W-:Y:S02]  /*4f00*/  FMUL.FTZ R235, R207.reuse, R235 ;  /* 0x000000ebcfeb7220 */ /* 0x040fe40000410000 */
[C---:B------:R-:W-:Y:S02]  /*4f10*/  FMUL.FTZ R170, R207.reuse, R170 ;  /* 0x000000aacfaa7220 */ /* 0x040fe40000410000 */
        /* <DEDUP_REMOVED lines=14> */
[C---:B------:R-:W-:Y:S01]  /*5000*/  FMUL.FTZ R121, R207.reuse, R238 ;  /* 0x000000eecf797220 */ /* 0x040fe20000410000 */
[----:B------:R-:W-:Y:S01]  /*5010*/  PRMT R238, RZ, 0x7610, R49 ;  /* 0x00007610ffee7816 */ /* 0x000fe20000000031 */
[----:B------:R-:W-:-:S02]  /*5020*/  FMUL.FTZ R120, R207, R120 ;  /* 0x00000078cf787220 */ /* 0x000fc40000410000 */
[C---:B------:R-:W-:Y:S02]  /*5030*/  FMUL.FTZ R119, R207.reuse, R236 ;  /* 0x000000eccf777220 */ /* 0x040fe40000410000 */
[C---:B------:R-:W-:Y:S02]  /*5040*/  FMUL.FTZ R232, R207.reuse, R232 ;  /* 0x000000e8cfe87220 */ /* 0x040fe40000410000 */
[C---:B------:R-:W-:Y:S01]  /*5050*/  FMUL.FTZ R233, R207.reuse, R234 ;  /* 0x000000eacfe97220 */ /* 0x040fe20000410000 */
[----:B------:R-:W-:Y:S01]  /*5060*/  PRMT R234, RZ, 0x5410, R56 ;  /* 0x00005410ffea7816 */ /* 0x000fe20000000038 */
[C---:B------:R-:W-:Y:S01]  /*5070*/  FMUL.FTZ R125, R207.reuse, R230 ;  /* 0x000000e6cf7d7220 */ /* 0x040fe20000410000 */
[----:B------:R-:W-:Y:S01]  /*5080*/  PRMT R230, RZ, 0x5410, R50 ;  /* 0x00005410ffe67816 */ /* 0x000fe20000000032 */
[C---:B------:R-:W-:Y:S01]  /*5090*/  FMUL.FTZ R225, R207.reuse, R228 ;  /* 0x000000e4cfe17220 */ /* 0x040fe20000410000 */
[----:B------:R-:W-:Y:S01]  /*50a0*/  PRMT R228, RZ, 0x5410, R48 ;  /* 0x00005410ffe47816 */ /* 0x000fe20000000030 */
[----:B------:R-:W-:-:S02]  /*50b0*/  FMUL.FTZ R226, R207, R226 ;  /* 0x000000e2cfe27220 */ /* 0x000fc40000410000 */
[C---:B------:R-:W-:Y:S01]  /*50c0*/  FMUL.FTZ R243, R207.reuse, R214 ;  /* 0x000000d6cff37220 */ /* 0x040fe20000410000 */
[----:B------:R-:W-:Y:S01]  /*50d0*/  PRMT R214, RZ, 0x7610, R53 ;  /* 0x00007610ffd67816 */ /* 0x000fe20000000035 */
        /* <DEDUP_REMOVED lines=10> */
[C---:B------:R-:W-:Y:S02]  /*5180*/  FMUL.FTZ R222, R207.reuse, R222 ;  /* 0x000000decfde7220 */ /* 0x040fe40000410000 */
[C---:B------:R-:W-:Y:S01]  /*5190*/  FMUL.FTZ R223, R207.reuse, R172 ;  /* 0x000000accfdf7220 */ /* 0x040fe20000410000 */
[----:B------:R-:W-:Y:S01]  /*51a0*/  PRMT R172, RZ, 0x7610, R55 ;  /* 0x00007610ffac7816 */ /* 0x000fe20000000037 */
[----:B------:R-:W-:-:S02]  /*51b0*/  FMUL.FTZ R200, R207, R200 ;  /* 0x000000c8cfc87220 */ /* 0x000fc40000410000 */
[C---:B------:R-:W-:Y:S01]  /*51c0*/  FMUL.FTZ R201, R207.reuse, R130 ;  /* 0x00000082cfc97220 */ /* 0x040fe20000410000 */
[----:B------:R-:W-:Y:S01]  /*51d0*/  PRMT R130, RZ, 0x7610, R45 ;  /* 0x00007610ff827816 */ /* 0x000fe2000000002d */
[C---:B------:R-:W-:Y:S02]  /*51e0*/  FMUL.FTZ R202, R207.reuse, R202 ;  /* 0x000000cacfca7220 */ /* 0x040fe40000410000 */
[C---:B------:R-:W-:Y:S01]  /*51f0*/  FMUL.FTZ R203, R207.reuse, R114 ;  /* 0x00000072cfcb7220 */ /* 0x040fe20000410000 */
[----:B------:R-:W-:Y:S01]  /*5200*/  PRMT R114, RZ, 0x7610, R68 ;  /* 0x00007610ff727816 */ /* 0x000fe20000000044 */
[C---:B------:R-:W-:Y:S02]  /*5210*/  FMUL.FTZ R204, R207.reuse, R204 ;  /* 0x000000cccfcc7220 */ /* 0x040fe40000410000 */
[C---:B------:R-:W-:Y:S02]  /*5220*/  FMUL.FTZ R206, R207.reuse, R206 ;  /* 0x000000cecfce7220 */ /* 0x040fe40000410000 */
[----:B------:R-:W-:Y:S01]  /*5230*/  FMUL.FTZ R207, R207, R106 ;  /* 0x0000006acfcf7220 */ /* 0x000fe20000410000 */
[----:B------:R-:W-:Y:S01]  /*5240*/  PRMT R106, RZ, 0x5410, R46 ;  /* 0x00005410ff6a7816 */ /* 0x000fe2000000002e */
[----:B------:R-:W-:-:S02]  /*5250*/  FFMA.FTZ R108, R131, R108, R34 ;  /* 0x0000006c836c7223 */ /* 0x000fc40000010022 */
[----:B------:R-:W-:Y:S01]  /*5260*/  FFMA.FTZ R131, R131, R104, R146 ;  /* 0x0000006883837223 */ /* 0x000fe20000010092 */
[----:B------:R-:W-:Y:S01]  /*5270*/  PRMT R104, RZ, 0x5410, R70 ;  /* 0x00005410ff687816 */ /* 0x000fe20000000046 */
[----:B------:R-:W-:Y:S01]  /*5280*/  FFMA.FTZ R106, R170, R106, R37 ;  /* 0x0000006aaa6a7223 */ /* 0x000fe20000010025 */
[----:B------:R-:W-:Y:S01]  /*5290*/  F2FP.BF16.PACK_AB R107, R108, R107 ;  /* 0x0000006b6c6b723e */ /* 0x000fe200000010ff */
[----:B------:R-:W-:Y:S02]  /*52a0*/  FFMA.FTZ R109, R241, R109, R36 ;  /* 0x0000006df16d7223 */ /* 0x000fe40000010024 */
[----:B------:R-:W-:Y:S01]  /*52b0*/  FFMA.FTZ R170, R170, R104, R141 ;  /* 0x00000068aaaa7223 */ /* 0x000fe2000001008d */
[----:B------:R-:W-:Y:S01]  /*52c0*/  PRMT R104, RZ, 0x7610, R70 ;  /* 0x00007610ff687816 */ /* 0x000fe20000000046 */
[----:B------:R-:W-:Y:S01]  /*52d0*/  FFMA.FTZ R105, R224, R105, R39 ;  /* 0x00000069e0697223 */ /* 0x000fe20000010027 */
[----:B------:R-:W-:Y:S01]  /*52e0*/  F2FP.BF16.PACK_AB R106, R109, R106 ;  /* 0x0000006a6d6a723e */ /* 0x000fe200000010ff */
[----:B------:R-:W-:-:S02]  /*52f0*/  FFMA.FTZ R130, R235, R130, R38 ;  /* 0x00000082eb827223 */ /* 0x000fc40000010026 */
[----:B------:R-:W-:Y:S01]  /*5300*/  FFMA.FTZ R241, R241, R104, R144 ;  /* 0x00000068f1f17223 */ /* 0x000fe20000010090 */
[----:B------:R-:W-:Y:S01]  /*5310*/  PRMT R104, RZ, 0x5410, R69 ;  /* 0x00005410ff687816 */ /* 0x000fe20000000045 */
[----:B------:R-:W-:Y:S01]  /*5320*/  FFMA.FTZ R237, R209, R237, R28 ;  /* 0x000000edd1ed7223 */ /* 0x000fe2000001001c */
[----:B------:R-:W-:Y:S01]  /*5330*/  F2FP.BF16.PACK_AB R105, R130, R105 ;  /* 0x000000698269723e */ /* 0x000fe200000010ff */
[----:B------:R-:W-:Y:S01]  /*5340*/  FFMA.FTZ R238, R213, R238, R30 ;  /* 0x000000eed5ee7223 */ /* 0x000fe2000001001e */
[----:B------:R-:W-:Y:S01]  /*5350*/  PRMT R130, RZ, 0x5410, R59 ;  /* 0x00005410ff827816 */ /* 0x000fe2000000003b */
[----:B------:R-:W-:Y:S01]  /*5360*/  FFMA.FTZ R224, R224, R104, R139 ;  /* 0x00000068e0e07223 */ /* 0x000fe2000001008b */
[----:B------:R-:W-:Y:S01]  /*5370*/  PRMT R104, RZ, 0x7610, R69 ;  /* 0x00007610ff687816 */ /* 0x000fe20000000045 */
[----:B------:R-:W-:Y:S02]  /*5380*/  FFMA.FTZ R228, R112, R228, R33 ;  /* 0x000000e470e47223 */ /* 0x000fe40000010021 */
[----:B------:R-:W-:-:S02]  /*5390*/  FFMA.FTZ R239, R211, R239, R32 ;  /* 0x000000efd3ef7223 */ /* 0x000fc40000010020 */
[----:B------:R-:W-:Y:S01]  /*53a0*/  FFMA.FTZ R235, R235, R104, R142 ;  /* 0x00000068ebeb7223 */ /* 0x000fe2000001008e */
[----:B------:R-:W-:Y:S01]  /*53b0*/  PRMT R104, RZ, 0x5410, R44 ;  /* 0x00005410ff687816 */ /* 0x000fe2000000002c */
[----:B------:R-:W-:Y:S02]  /*53c0*/  IMAD.MOV.U32 R198, RZ, RZ, 0x10 ;  /* 0x00000010ffc67424 */ /* 0x000fe400078e00ff */
[----:B------:R-:W-:Y:S02]  /*53d0*/  FFMA.FTZ R172, R119, R172, R18 ;  /* 0x000000ac77ac7223 */ /* 0x000fe40000010012 */
[C---:B------:R-:W-:Y:S02]  /*53e0*/  FFMA.FTZ R104, R124.reuse, R104, R41 ;  /* 0x000000687c687223 */ /* 0x040fe40000010029 */
[----:B------:R-:W-:Y:S01]  /*53f0*/  FFMA.FTZ R124, R124, R113, R137 ;  /* 0x000000717c7c7223 */ /* 0x000fe20000010089 */
[----:B------:R-:W-:Y:S01]  /*5400*/  PRMT R113, RZ, 0x7610, R44 ;  /* 0x00007610ff717816 */ /* 0x000fe2000000002c */
[----:B------:R-:W-:-:S04]  /*5410*/  IMAD.WIDE.U32 R108, R171, R198, c[0x0][0x208] ;  /* 0x00008200ab6c7625 */ /* 0x000fc800078e00c6 */
[C---:B------:R-:W-:Y:S02]  /*5420*/  FFMA.FTZ R113, R227.reuse, R113, R40 ;  /* 0x00000071e3717223 */ /* 0x040fe40000010028 */
[----:B------:R-:W-:Y:S01]  /*5430*/  FFMA.FTZ R227, R227, R114, R140 ;  /* 0x00000072e3e37223 */ /* 0x000fe2000001008c */
[----:B------:R-:W-:Y:S01]  /*5440*/  PRMT R114, RZ, 0x5410, R51 ;  /* 0x00005410ff727816 */ /* 0x000fe20000000033 */
[----:B------:R-:W-:Y:S01]  /*5450*/  FFMA.FTZ R230, R110, R230, R29 ;  /* 0x000000e66ee67223 */ /* 0x000fe2000001001d */
[----:B------:R-:W-:Y:S01]  /*5460*/  F2FP.BF16.PACK_AB R104, R113, R104 ;  /* 0x000000687168723e */ /* 0x000fe200000010ff */
[----:B------:R-:W-:Y:S01]  /*5470*/  FFMA.FTZ R214, R175, R214, R22 ;  /* 0x000000d6afd67223 */ /* 0x000fe20000010016 */
[----:B------:R-:W-:Y:S01]  /*5480*/  PRMT R113, RZ, 0x5410, R53 ;  /* 0x00005410ff717816 */ /* 0x000fe20000000035 */
[C---:B------:R-:W-:Y:S01]  /*5490*/  FFMA.FTZ R231, R111.reuse, R114, R27 ;  /* 0x000000726fe77223 */ /* 0x040fe2000001001b */
[----:B------:R-:W-:Y:S01]  /*54a0*/  PRMT R114, RZ, 0x7610, R75 ;  /* 0x00007610ff727816 */ /* 0x000fe2000000004b */
[----:B------:R-:W-:Y:S01]  /*54b0*/  FFMA.FTZ R111, R111, R115, R152 ;  /* 0x000000736f6f7223 */ /* 0x000fe20000010098 */
[----:B------:R-:W-:Y:S01]  /*54c0*/  PRMT R115, RZ, 0x7610, R51 ;  /* 0x00007610ff737816 */ /* 0x000fe20000000033 */
[----:B------:R0:W-:Y:S01]  /*54d0*/  STG.E.128 [R108.64], R104 ;  /* 0x000000686c007986 */ /* 0x0001e2000c101d04 */
[----:B------:R-:W-:-:S02]  /*54e0*/  FFMA.FTZ R229, R210, R229, R31 ;  /* 0x000000e5d2e57223 */ /* 0x000fc4000001001f */
[----:B------:R-:W-:Y:S02]  /*54f0*/  FFMA.FTZ R212, R173, R212, R25 ;  /* 0x000000d4add47223 */ /* 0x000fe40000010019 */
[C---:B------:R-:W-:Y:S01]  /*5500*/  FFMA.FTZ R236, R208.reuse, R115, R26 ;  /* 0x00000073d0ec7223 */ /* 0x040fe2000001001a */
[--C-:B------:R-:W-:Y:S01]  /*5510*/  PRMT R115, RZ, 0x5410, R74.reuse ;  /* 0x00005410ff737816 */ /* 0x100fe2000000004a */
[----:B------:R-:W-:Y:S01]  /*5520*/  FFMA.FTZ R208, R208, R114, R153 ;  /* 0x00000072d0d07223 */ /* 0x000fe20000010099 */
[----:B------:R-:W-:Y:S01]  /*5530*/  PRMT R114, RZ, 0x7610, R74 ;  /* 0x00007610ff727816 */ /* 0x000fe2000000004a */
[----:B------:R-:W-:Y:S02]  /*5540*/  FFMA.FTZ R215, R123, R215, R24 ;  /* 0x000000d77bd77223 */ /* 0x000fe40000010018 */
[----:B------:R-:W-:Y:S01]  /*5550*/  FFMA.FTZ R110, R110, R115, R150 ;  /* 0x000000736e6e7223 */ /* 0x000fe20000010096 */
[----:B------:R-:W-:Y:S01]  /*5560*/  PRMT R115, RZ, 0x5410, R73 ;  /* 0x00005410ff737816 */ /* 0x000fe20000000049 */
[----:B------:R-:W-:Y:S01]  /*5570*/  FFMA.FTZ R209, R209, R114, R151 ;  /* 0x00000072d1d17223 */ /* 0x000fe20000010097 */
[----:B------:R-:W-:Y:S01]  /*5580*/  PRMT R114, RZ, 0x7610, R73 ;  /* 0x00007610ff727816 */ /* 0x000fe20000000049 */
[----:B------:R-:W-:Y:S01]  /*5590*/  FFMA.FTZ R177, R118, R177, R21 ;  /* 0x000000b176b17223 */ /* 0x000fe20000010015 */
[----:B------:R-:W-:Y:S01]  /*55a0*/  F2FP.BF16.PACK_AB R111, R208, R111 ;  /* 0x0000006fd06f723e */ /* 0x000fe200000010ff */
[----:B------:R-:W-:Y:S01]  /*55b0*/  FFMA.FTZ R210, R210, R115, R148 ;  /* 0x00000073d2d27223 */ /* 0x000fe20000010094 */
[----:B0-----:R-:W-:Y:S01]  /*55c0*/  PRMT R104, RZ, 0x7610, R77 ;  /* 0x00007610ff687816 */ /* 0x001fe2000000004d */
[----:B------:R-:W-:Y:S01]  /*55d0*/  FFMA.FTZ R213, R213, R114, R149 ;  /* 0x00000072d5d57223 */ /* 0x000fe20000010095 */
[----:B------:R-:W-:Y:S01]  /*55e0*/  PRMT R114, RZ, 0x5410, R72 ;  /* 0x00005410ff727816 */ /* 0x000fe20000000048 */
[----:B------:R-:W-:Y:S01]  /*55f0*/  IMAD.WIDE.U32 R108, R171, R198, c[0x0][0x210] ;  /* 0x00008400ab6c7625 */ /* 0x000fe200078e00c6 */
[----:B------:R-:W-:-:S02]  /*5600*/  PRMT R115, RZ, 0x5410, R55 ;  /* 0x00005410ff737816 */ /* 0x000fc40000000037 */
[----:B------:R-:W-:Y:S01]  /*5610*/  F2FP.BF16.PACK_AB R106, R241, R170 ;  /* 0x000000aaf16a723e */ /* 0x000fe200000010ff */
[----:B------:R-:W-:Y:S01]  /*5620*/  FFMA.FTZ R112, R112, R114, R145 ;  /* 0x0000007270707223 */ /* 0x000fe20000010091 */
[----:B------:R-:W-:Y:S01]  /*5630*/  PRMT R114, RZ, 0x7610, R72 ;  /* 0x00007610ff727816 */ /* 0x000fe20000000048 */
[----:B------:R-:W-:Y:S01]  /*5640*/  FFMA.FTZ R175, R175, R104, R157 ;  /* 0x00000068afaf7223 */ /* 0x000fe2000001009d */
[----:B------:R-:W-:Y:S01]  /*5650*/  PRMT R104, RZ, 0x5410, R76 ;  /* 0x00005410ff687816 */ /* 0x000fe2000000004c */
[C---:B------:R-:W-:Y:S01]  /*5660*/  FFMA.FTZ R115, R120.reuse, R115, R19 ;  /* 0x0000007378737223 */ /* 0x040fe20000010013 */
[----:B------:R-:W-:Y:S01]  /*5670*/  PRMT R170, RZ, 0x5410, R57 ;  /* 0x00005410ffaa7816 */ /* 0x000fe20000000039 */
[----:B------:R-:W-:Y:S01]  /*5680*/  FFMA.FTZ R211, R211, R114, R147 ;  /* 0x00000072d3d37223 */ /* 0x000fe20000010093 */
        /* <DEDUP_REMOVED lines=8> */
[----:B------:R-:W-:Y:S01]  /*5710*/  F2FP.BF16.PACK_AB R107, R131, R126 ;  /* 0x0000007e836b723e */ /* 0x000fe200000010ff */
[----:B------:R-:W-:Y:S01]  /*5720*/  FFMA.FTZ R118, R118, R127, R158 ;  /* 0x0000007f76767223 */ /* 0x000fe2000001009e */
[----:B------:R-:W-:Y:S01]  /*5730*/  F2FP.BF16.PACK_AB R105, R235, R224 ;  /* 0x000000e0eb69723e */ /* 0x000fe200000010ff */
[C---:B------:R-:W-:Y:S01]  /*5740*/  FFMA.FTZ R114, R121.reuse, R114, R20 ;  /* 0x0000007279727223 */ /* 0x040fe20000010014 */
        /* <DEDUP_REMOVED lines=13> */
[C---:B------:R-:W-:Y:S01]  /*5820*/  FFMA.FTZ R123, R128.reuse, R123, R10 ;  /* 0x0000007b807b7223 */ /* 0x040fe2000001000a */
[----:B------:R-:W-:Y:S01]  /*5830*/  F2FP.BF16.PACK_AB R110, R209, R110 ;  /* 0x0000006ed16e723e */ /* 0x000fe200000010ff */
[----:B------:R-:W-:Y:S01]  /*5840*/  FFMA.FTZ R128, R128, R104, R169 ;  /* 0x0000006880807223 */ /* 0x000fe200000100a9 */
[----:B------:R-:W-:Y:S01]  /*5850*/  PRMT R104, RZ, 0x5410, R81 ;  /* 0x00005410ff687816 */ /* 0x000fe20000000051 */
[C---:B------:R-:W-:Y:S01]  /*5860*/  FFMA.FTZ R130, R122.reuse, R130, R11 ;  /* 0x000000827a827223 */ /* 0x040fe2000001000b */
[----:B------:R-:W-:Y:S01]  /*5870*/  PRMT R209, RZ, 0x7610, R67 ;  /* 0x00007610ffd17816 */ /* 0x000fe20000000043 */
[----:B------:R-:W-:Y:S01]  /*5880*/  FFMA.FTZ R127, R122, R127, R167 ;  /* 0x0000007f7a7f7223 */ /* 0x000fe200000100a7 */
[----:B------:R-:W-:Y:S01]  /*5890*/  PRMT R122, RZ, 0x5410, R58 ;  /* 0x00005410ff7a7816 */ /* 0x000fe2000000003a */
[----:B------:R-:W-:Y:S01]  /*58a0*/  FFMA.FTZ R125, R125, R104, R164 ;  /* 0x000000687d7d7223 */ /* 0x000fe200000100a4 */
[----:B------:R-:W-:Y:S01]  /*58b0*/  F2FP.BF16.PACK_AB R104, R227, R124 ;  /* 0x0000007ce368723e */ /* 0x000fe200000010ff */
[----:B------:R-:W-:Y:S01]  /*58c0*/  FFMA.FTZ R234, R232, R234, R17 ;  /* 0x000000eae8ea7223 */ /* 0x000fe20000010011 */
[----:B------:R-:W-:Y:S01]  /*58d0*/  PRMT R124, RZ, 0x7610, R81 ;  /* 0x00007610ff7c7816 */ /* 0x000fe20000000051 */
[C---:B------:R-:W-:Y:S01]  /*58e0*/  FFMA.FTZ R122, R226.reuse, R122, R13 ;  /* 0x0000007ae27a7223 */ /* 0x040fe2000001000d */
[--C-:B------:R-:W-:Y:S01]  /*58f0*/  PRMT R227, RZ, 0x7610, R62.reuse ;  /* 0x00007610ffe37816 */ /* 0x100fe2000000003e */
[----:B------:R0:W-:Y:S01]  /*5900*/  STG.E.128 [R108.64], R104 ;  /* 0x000000686c007986 */ /* 0x0001e2000c101d04 */
        /* <DEDUP_REMOVED lines=12> */
[----:B------:R-:W-:Y:S01]  /*59d0*/  FFMA.FTZ R209, R207, R209, R138 ;  /* 0x000000d1cfd17223 */ /* 0x000fe2000001008a */
[----:B------:R-:W-:Y:S01]  /*59e0*/  LEA.HI.SX32 R120, R117, R42, 0x1d ;  /* 0x0000002a75787211 */ /* 0x000fe200078feaff */
[----:B------:R-:W-:Y:S01]  /*59f0*/  FFMA.FTZ R208, R206, R208, R135 ;  /* 0x000000d0ced07223 */ /* 0x000fe20000010087 */
[----:B------:R-:W-:Y:S01]  /*5a00*/  PRMT R214, RZ, 0x7610, R89 ;  /* 0x00007610ffd67816 */ /* 0x000fe20000000059 */
[----:B------:R-:W-:Y:S01]  /*5a10*/  FFMA.FTZ R131, R243, R131, R12 ;  /* 0x00000083f3837223 */ /* 0x000fe2000001000c */
[----:B0-----:R-:W-:Y:S01]  /*5a20*/  PRMT R104, RZ, 0x7610, R80 ;  /* 0x00007610ff687816 */ /* 0x001fe20000000050 */
[----:B------:R-:W-:Y:S01]  /*5a30*/  IMAD R188, R199, c[0x0][0x160], R188 ;  /* 0x00005800c7bc7a24 */ /* 0x000fe200078e02bc */
[----:B------:R-:W-:-:S02]  /*5a40*/  PRMT R105, RZ, 0x5410, R80 ;  /* 0x00005410ff697816 */ /* 0x000fc40000000050 */
[----:B------:R-:W-:Y:S01]  /*5a50*/  PRMT R106, RZ, 0x7610, R85 ;  /* 0x00007610ff6a7816 */ /* 0x000fe20000000055 */
[----:B------:R-:W-:Y:S01]  /*5a60*/  FFMA.FTZ R233, R233, R104, R163 ;  /* 0x00000068e9e97223 */ /* 0x000fe200000100a3 */
[--C-:B------:R-:W-:Y:S01]  /*5a70*/  PRMT R104, RZ, 0x7610, R87.reuse ;  /* 0x00007610ff687816 */ /* 0x100fe20000000057 */
[----:B------:R-:W-:Y:S01]  /*5a80*/  FFMA.FTZ R232, R232, R105, R162 ;  /* 0x00000069e8e87223 */ /* 0x000fe200000100a2 */
[----:B------:R-:W-:Y:S02]  /*5a90*/  PRMT R105, RZ, 0x5410, R87 ;  /* 0x00005410ff697816 */ /* 0x000fe40000000057 */
[----:B------:R-:W-:Y:S01]  /*5aa0*/  PRMT R107, RZ, 0x5410, R84 ;  /* 0x00005410ff6b7816 */ /* 0x000fe20000000054 */
[----:B------:R-:W-:Y:S01]  /*5ab0*/  FFMA.FTZ R223, R223, R104, R186 ;  /* 0x00000068dfdf7223 */ /* 0x000fe200000100ba */
[----:B------:R-:W-:Y:S01]  /*5ac0*/  PRMT R104, RZ, 0x7610, R86 ;  /* 0x00007610ff687816 */ /* 0x000fe20000000056 */
[----:B------:R-:W-:Y:S01]  /*5ad0*/  FFMA.FTZ R222, R222, R105, R184 ;  /* 0x00000069dede7223 */ /* 0x000fe200000100b8 */
[----:B------:R-:W-:-:S02]  /*5ae0*/  PRMT R105, RZ, 0x5410, R86 ;  /* 0x00005410ff697816 */ /* 0x000fc40000000056 */
[----:B------:R-:W-:Y:S01]  /*5af0*/  PRMT R108, RZ, 0x7610, R84 ;  /* 0x00007610ff6c7816 */ /* 0x000fe20000000054 */
[----:B------:R-:W-:Y:S01]  /*5b00*/  FFMA.FTZ R221, R221, R104, R183 ;  /* 0x00000068dddd7223 */ /* 0x000fe200000100b7 */
[----:B------:R-:W-:Y:S01]  /*5b10*/  F2FP.BF16.PACK_AB R104, R239, R228 ;  /* 0x000000e4ef68723e */ /* 0x000fe200000010ff */
[----:B------:R-:W-:Y:S01]  /*5b20*/  FFMA.FTZ R220, R220, R105, R182 ;  /* 0x00000069dcdc7223 */ /* 0x000fe200000100b6 */
[----:B------:R-:W-:Y:S02]  /*5b30*/  PRMT R228, RZ, 0x5410, R61 ;  /* 0x00005410ffe47816 */ /* 0x000fe4000000003d */
[----:B------:R-:W-:Y:S02]  /*5b40*/  PRMT R105, RZ, 0x5410, R85 ;  /* 0x00005410ff697816 */ /* 0x000fe40000000055 */
[----:B------:R-:W-:Y:S01]  /*5b50*/  PRMT R109, RZ, 0x5410, R91 ;  /* 0x00005410ff6d7816 */ /* 0x000fe2000000005b */
[----:B------:R-:W-:Y:S01]  /*5b60*/  FFMA.FTZ R228, R218, R228, R7 ;  /* 0x000000e4dae47223 */ /* 0x000fe20000010007 */
[----:B------:R-:W-:Y:S01]  /*5b70*/  F2FP.BF16.PACK_AB R114, R114, R177 ;  /* 0x000000b17272723e */ /* 0x000fe200000010ff */
[----:B------:R-:W-:Y:S01]  /*5b80*/  FFMA.FTZ R218, R218, R105, R180 ;  /* 0x00000069dada7223 */ /* 0x000fe200000100b4 */
[----:B------:R-:W-:Y:S01]  /*5b90*/  F2FP.BF16.PACK_AB R105, R238, R229 ;  /* 0x000000e5ee69723e */ /* 0x000fe200000010ff */
[----:B------:R-:W-:Y:S01]  /*5ba0*/  FFMA.FTZ R206, R206, R109, R192 ;  /* 0x0000006dcece7223 */ /* 0x000fe200000100c0 */
[----:B------:R-:W-:-:S02]  /*5bb0*/  PRMT R229, RZ, 0x7610, R61 ;  /* 0x00007610ffe57816 */ /* 0x000fc4000000003d */
[----:B------:R-:W-:Y:S02]  /*5bc0*/  F2FP.BF16.PACK_AB R109, R213, R210 ;  /* 0x000000d2d56d723e */ /* 0x000fe400000010ff */
[----:B------:R-:W-:Y:S01]  /*5bd0*/  PRMT R210, RZ, 0x5410, R66 ;  /* 0x00005410ffd27816 */ /* 0x000fe20000000042 */
[C---:B------:R-:W-:Y:S01]  /*5be0*/  FFMA.FTZ R229, R219.reuse, R229, R6 ;  /* 0x000000e5dbe57223 */ /* 0x040fe20000010006 */
[----:B------:R-:W-:Y:S01]  /*5bf0*/  PRMT R213, RZ, 0x5410, R90 ;  /* 0x00005410ffd57816 */ /* 0x000fe2000000005a */
[----:B------:R-:W-:Y:S01]  /*5c00*/  FFMA.FTZ R219, R219, R106, R181 ;  /* 0x0000006adbdb7223 */ /* 0x000fe200000100b5 */
[----:B------:R-:W-:Y:S01]  /*5c10*/  F2FP.BF16.PACK_AB R106, R237, R230 ;  /* 0x000000e6ed6a723e */ /* 0x000fe200000010ff */
[C---:B------:R-:W-:Y:S01]  /*5c20*/  FFMA.FTZ R210, R204.reuse, R210, R133 ;  /* 0x000000d2ccd27223 */ /* 0x040fe20000010085 */
[----:B------:R-:W-:Y:S01]  /*5c30*/  PRMT R230, RZ, 0x5410, R60 ;  /* 0x00005410ffe67816 */ /* 0x000fe2000000003c */
[----:B------:R-:W-:Y:S01]  /*5c40*/  FFMA.FTZ R204, R204, R213, R190 ;  /* 0x000000d5cccc7223 */ /* 0x000fe200000100be */
[----:B------:R-:W-:-:S02]  /*5c50*/  PRMT R213, RZ, 0x5410, R89 ;  /* 0x00005410ffd57816 */ /* 0x000fc40000000059 */
[----:B------:R-:W-:Y:S01]  /*5c60*/  PRMT R177, RZ, 0x5410, R64 ;  /* 0x00005410ffb17816 */ /* 0x000fe20000000040 */
[C---:B------:R-:W-:Y:S01]  /*5c70*/  FFMA.FTZ R230, R216.reuse, R230, R9 ;  /* 0x000000e6d8e67223 */ /* 0x040fe20000010009 */
[----:B------:R-:W-:Y:S01]  /*5c80*/  F2FP.BF16.PACK_AB R117, R175, R116 ;  /* 0x00000074af75723e */ /* 0x000fe200000010ff */
[----:B------:R-:W-:Y:S01]  /*5c90*/  FFMA.FTZ R216, R216, R107, R178 ;  /* 0x0000006bd8d87223 */ /* 0x000fe200000100b2 */
[----:B------:R-:W-:Y:S02]  /*5ca0*/  F2FP.BF16.PACK_AB R107, R236, R231 ;  /* 0x000000e7ec6b723e */ /* 0x000fe400000010ff */
[----:B------:R-:W-:Y:S02]  /*5cb0*/  PRMT R231, RZ, 0x7610, R60 ;  /* 0x00007610ffe77816 */ /* 0x000fe4000000003c */
[----:B------:R-:W-:Y:S02]  /*5cc0*/  F2FP.BF16.PACK_AB R116, R176, R173 ;  /* 0x000000adb074723e */ /* 0x000fe400000010ff */
[----:B------:R-:W-:Y:S01]  /*5cd0*/  F2FP.BF16.PACK_AB R115, R172, R115 ;  /* 0x00000073ac73723e */ /* 0x000fe200000010ff */
[C---:B------:R-:W-:Y:S01]  /*5ce0*/  FFMA.FTZ R231, R217.reuse, R231, R8 ;  /* 0x000000e7d9e77223 */ /* 0x040fe20000010008 */
[----:B------:R-:W-:Y:S01]  /*5cf0*/  IADD3 R173, R120, 0x20, RZ ;  /* 0x0000002078ad7810 */ /* 0x000fe20007ffe0ff */
[----:B------:R-:W-:Y:S01]  /*5d00*/  FFMA.FTZ R217, R217, R108, R179 ;  /* 0x0000006cd9d97223 */ /* 0x000fe200000100b3 */
[----:B------:R-:W-:-:S02]  /*5d10*/  PRMT R108, RZ, 0x7610, R91 ;  /* 0x00007610ff6c7816 */ /* 0x000fc4000000005b */
[----:B------:R-:W-:Y:S02]  /*5d20*/  PRMT R172, RZ, 0x7610, R88 ;  /* 0x00007610ffac7816 */ /* 0x000fe40000000058 */
[----:B------:R-:W-:Y:S01]  /*5d30*/  PRMT R126, RZ, 0x7610, R82 ;  /* 0x00007610ff7e7816 */ /* 0x000fe20000000052 */
[----:B------:R-:W-:Y:S01]  /*5d40*/  FFMA.FTZ R207, R207, R108, R194 ;  /* 0x0000006ccfcf7223 */ /* 0x000fe200000100c2 */
[----:B------:R-:W-:Y:S02]  /*5d50*/  F2FP.BF16.PACK_AB R108, R211, R112 ;  /* 0x00000070d36c723e */ /* 0x000fe400000010ff */
[----:B------:R-:W-:Y:S01]  /*5d60*/  PRMT R211, RZ, 0x7610, R66 ;  /* 0x00007610ffd37816 */ /* 0x000fe20000000042 */
[----:B------:R-:W-:Y:S01]  /*5d70*/  FFMA.FTZ R126, R243, R126, R168 ;  /* 0x0000007ef37e7223 */ /* 0x000fe200000100a8 */
[----:B------:R-:W-:Y:S02]  /*5d80*/  PRMT R112, RZ, 0x7610, R90 ;  /* 0x00007610ff707816 */ /* 0x000fe4000000005a */
[----:B------:R-:W-:Y:S01]  /*5d90*/  F2FP.BF16.PACK_AB R118, R121, R118 ;  /* 0x000000767976723e */ /* 0x000fe200000010ff */
[----:B------:R-:W-:Y:S01]  /*5da0*/  FFMA.FTZ R211, R205, R211, R136 ;  /* 0x000000d3cdd37223 */ /* 0x000fe20000010088 */
[----:B------:R-:W-:Y:S01]  /*5db0*/  F2FP.BF16.PACK_AB R122, R131, R122 ;  /* 0x0000007a837a723e */ /* 0x000fe200000010ff */
[----:B------:R-:W-:Y:S01]  /*5dc0*/  FFMA.FTZ R205, R205, R112, R193 ;  /* 0x00000070cdcd7223 */ /* 0x000fe200000100c1 */
[----:B------:R-:W-:-:S02]  /*5dd0*/  F2FP.BF16.PACK_AB R112, R215, R212 ;  /* 0x000000d4d770723e */ /* 0x000fc400000010ff */
[----:B------:R-:W-:Y:S02]  /*5de0*/  PRMT R212, RZ, 0x5410, R65 ;  /* 0x00005410ffd47816 */ /* 0x000fe40000000041 */
[----:B------:R-:W-:Y:S02]  /*5df0*/  PRMT R215, RZ, 0x7610, R64 ;  /* 0x00007610ffd77816 */ /* 0x000fe40000000040 */
[----:B------:R-:W-:Y:S01]  /*5e00*/  F2FP.BF16.PACK_AB R123, R123, R130 ;  /* 0x000000827b7b723e */ /* 0x000fe200000010ff */
[C---:B------:R-:W-:Y:S01]  /*5e10*/  FFMA.FTZ R212, R202.reuse, R212, R43 ;  /* 0x000000d4cad47223 */ /* 0x040fe2000001002b */
[----:B------:R-:W-:Y:S01]  /*5e20*/  F2FP.BF16.PACK_AB R121, R171, R170 ;  /* 0x000000aaab79723e */ /* 0x000fe200000010ff */
[----:B------:R-:W-:Y:S01]  /*5e30*/  FFMA.FTZ R202, R202, R213, R187 ;  /* 0x000000d5caca7223 */ /* 0x000fe200000100bb */
[----:B------:R-:W-:Y:S01]  /*5e40*/  PRMT R213, RZ, 0x7610, R65 ;  /* 0x00007610ffd57816 */ /* 0x000fe20000000041 */
[----:B------:R-:W-:Y:S01]  /*5e50*/  FFMA.FTZ R215, R201, R215, R132 ;  /* 0x000000d7c9d77223 */ /* 0x000fe20000010084 */
[----:B------:R-:W-:Y:S01]  /*5e60*/  F2FP.BF16.PACK_AB R120, R235, R234 ;  /* 0x000000eaeb78723e */ /* 0x000fe200000010ff */
[----:B------:R-:W-:Y:S01]  /*5e70*/  IMAD.WIDE.U32 R130, R173, R198, c[0x0][0x208] ;  /* 0x00008200ad827625 */ /* 0x000fe200078e00c6 */
[----:B------:R-:W-:-:S02]  /*5e80*/  F2FP.BF16.PACK_AB R125, R124, R125 ;  /* 0x0000007d7c7d723e */ /* 0x000fc400000010ff */
[----:B------:R-:W-:Y:S01]  /*5e90*/  F2FP.BF16.PACK_AB R127, R128, R127 ;  /* 0x0000007f807f723e */ /* 0x000fe200000010ff */
[C---:B------:R-:W-:Y:S01]  /*5ea0*/  FFMA.FTZ R213, R203.reuse, R213, R134 ;  /* 0x000000d5cbd57223 */ /* 0x040fe20000010086 */
[----:B------:R0:W-:Y:S01]  /*5eb0*/  STG.E.128 [R130.64], R104 ;  /* 0x0000006882007986 */ /* 0x0001e2000c101d04 */
[----:B------:R-:W-:Y:S01]  /*5ec0*/  FFMA.FTZ R203, R203, R214, R191 ;  /* 0x000000d6cbcb7223 */ /* 0x000fe200000100bf */
        /* <DEDUP_REMOVED lines=8> */
[-C--:B------:R-:W-:Y:S01]  /*5f50*/  IMAD.WIDE.U32 R172, R174, R198.reuse, c[0x0][0x208] ;  /* 0x00008200aeac7625 */ /* 0x080fe200078e00c6 */
[----:B------:R1:W-:Y:S01]  /*5f60*/  STG.E.128 [R170.64], R108 ;  /* 0x0000006caa007986 */ /* 0x0003e2000c101d04 */
[----:B------:R-:W-:Y:S02]  /*5f70*/  ISETP.GE.AND P1, PT, R188, c[0x0][0x164], PT ;  /* 0x00005900bc007a0c */ /* 0x000fe40003f26270 */
[----:B------:R-:W-:Y:S01]  /*5f80*/  IMAD.WIDE.U32 R174, R174, R198, c[0x0][0x210] ;  /* 0x00008400aeae7625 */ /* 0x000fe200078e00c6 */
[----:B------:R-:W-:Y:S01]  /*5f90*/  STG.E.128 [R172.64], R112 ;  /* 0x00000070ac007986 */ /* 0x000fe2000c101d04 */
[----:B0-----:R-:W-:Y:S02]  /*5fa0*/  F2FP.BF16.PACK_AB R130, R227, R226 ;  /* 0x000000e2e382723e */ /* 0x001fe400000010ff */
[----:B------:R-:W-:Y:S01]  /*5fb0*/  FFMA.FTZ R200, R200, R177, R185 ;  /* 0x000000b1c8c87223 */ /* 0x000fe200000100b9 */
[----:B------:R0:W-:Y:S01]  /*5fc0*/  STG.E.128 [R174.64], R116 ;  /* 0x00000074ae007986 */ /* 0x0001e2000c101d04 */
[----:B------:R-:W-:Y:S01]  /*5fd0*/  IMAD.WIDE.U32 R176, R195, R198, c[0x0][0x208] ;  /* 0x00008200c3b07625 */ /* 0x000fe200078e00c6 */
[----:B------:R-:W-:-:S02]  /*5fe0*/  F2FP.BF16.PACK_AB R131, R225, R224 ;  /* 0x000000e0e183723e */ /* 0x000fc400000010ff */
[----:B------:R-:W-:Y:S02]  /*5ff0*/  F2FP.BF16.PACK_AB R107, R223, R222 ;  /* 0x000000dedf6b723e */ /* 0x000fe400000010ff */
[----:B------:R2:W-:Y:S01]  /*6000*/  STG.E.128 [R176.64], R120 ;  /* 0x00000078b0007986 */ /* 0x0005e2000c101d04 */
[----:B------:R-:W-:Y:S02]  /*6010*/  F2FP.BF16.PACK_AB R106, R221, R220 ;  /* 0x000000dcdd6a723e */ /* 0x000fe400000010ff */
[----:B------:R-:W-:Y:S01]  /*6020*/  F2FP.BF16.PACK_AB R105, R219, R218 ;  /* 0x000000dadb69723e */ /* 0x000fe200000010ff */
[----:B-1----:R-:W-:Y:S01]  /*6030*/  IMAD.WIDE.U32 R170, R197, R198, c[0x0][0x210] ;  /* 0x00008400c5aa7625 */ /* 0x002fe200078e00c6 */
[----:B------:R-:W-:Y:S02]  /*6040*/  F2FP.BF16.PACK_AB R104, R217, R216 ;  /* 0x000000d8d968723e */ /* 0x000fe400000010ff */
[----:B------:R-:W-:Y:S02]  /*6050*/  F2FP.BF16.PACK_AB R108, R215, R214 ;  /* 0x000000d6d76c723e */ /* 0x000fe400000010ff */
[----:B------:R-:W-:-:S02]  /*6060*/  F2FP.BF16.PACK_AB R109, R213, R212 ;  /* 0x000000d4d56d723e */ /* 0x000fc400000010ff */
[----:B------:R-:W-:Y:S01]  /*6070*/  F2FP.BF16.PACK_AB R110, R211, R210 ;  /* 0x000000d2d36e723e */ /* 0x000fe200000010ff */
[----:B0-----:R-:W-:Y:S01]  /*6080*/  IMAD.WIDE.U32 R118, R195, R198, c[0x0][0x210] ;  /* 0x00008400c3767625 */ /* 0x001fe200078e00c6 */
[----:B------:R-:W-:Y:S02]  /*6090*/  F2FP.BF16.PACK_AB R111, R209, R208 ;  /* 0x000000d0d16f723e */ /* 0x000fe400000010ff */
[----:B------:R-:W-:Y:S01]  /*60a0*/  F2FP.BF16.PACK_AB R115, R207, R206 ;  /* 0x000000cecf73723e */ /* 0x000fe200000010ff */
[C---:B------:R-:W-:Y:S01]  /*60b0*/  IMAD.WIDE.U32 R116, R196.reuse, R198, c[0x0][0x208] ;  /* 0x00008200c4747625 */ /* 0x040fe200078e00c6 */
[----:B------:R-:W-:Y:S01]  /*60c0*/  F2FP.BF16.PACK_AB R114, R205, R204 ;  /* 0x000000cccd72723e */ /* 0x000fe200000010ff */
[----:B------:R0:W-:Y:S01]  /*60d0*/  STG.E.128 [R118.64], R124 ;  /* 0x0000007c76007986 */ /* 0x0001e2000c101d04 */
[----:B------:R-:W-:Y:S01]  /*60e0*/  F2FP.BF16.PACK_AB R113, R203, R202 ;  /* 0x000000cacb71723e */ /* 0x000fe200000010ff */
[----:B--2---:R-:W-:Y:S01]  /*60f0*/  IMAD.WIDE.U32 R122, R196, R198, c[0x0][0x210] ;  /* 0x00008400c47a7625 */ /* 0x004fe200078e00c6 */
[----:B------:R-:W-:Y:S01]  /*6100*/  F2FP.BF16.PACK_AB R112, R201, R200 ;  /* 0x000000c8c970723e */ /* 0x000fe200000010ff */
[----:B------:R0:W-:Y:S02]  /*6110*/  STG.E.128 [R116.64], R128 ;  /* 0x0000008074007986 */ /* 0x0001e4000c101d04 */
[----:B------:R-:W-:-:S02]  /*6120*/  IMAD.WIDE.U32 R120, R197, R198, c[0x0][0x208] ;  /* 0x00008200c5787625 */ /* 0x000fc400078e00c6 */
[----:B------:R0:W-:Y:S04]  /*6130*/  STG.E.128 [R122.64], R104 ;  /* 0x000000687a007986 */ /* 0x0001e8000c101d04 */
[----:B------:R0:W-:Y:S04]  /*6140*/  STG.E.128 [R120.64], R108 ;  /* 0x0000006c78007986 */ /* 0x0001e8000c101d04 */
[----:B------:R0:W-:Y:S02]  /*6150*/  STG.E.128 [R170.64], R112 ;  /* 0x00000070aa007986 */ /* 0x0001e4000c101d04 */
[----:B0----5:R-:W-:Y:S01]  /*6160*/  @P1 CALL.REL.NOINC `(.L_x_429) ;  /* 0x0000001000001944 */ /* 0x021fe20003c00000 */
[----:B------:R-:W-:Y:S05]  /*6170*/  BRA `(.L_x_430) ;  /* 0xffffa95000007947 */ /* 0x000fea000383ffff */
.L_x_429:
[----:B------:R-:W-:Y:S05]  /*6180*/  EXIT ;  /* 0x000000000000794d */ /* 0x000fea0003800000 */
.L_x_427:
[----:B0-----:R-:W-:Y:S01]  /*6190*/  IMAD.MOV.U32 R110, RZ, RZ, 0x1 ;  /* 0x00000001ff6e7424 */ /* 0x001fe200078e00ff */
[----:B------:R-:W-:Y:S01]  /*61a0*/  MOV R104, 0x61e0 ;  /* 0x000061e000687802 */ /* 0x000fe20000000f00 */
[----:B------:R-:W-:-:S02]  /*61b0*/  IMAD.MOV.U32 R106, RZ, RZ, 0x1f ;  /* 0x0000001fff6a7424 */ /* 0x000fc400078e00ff */
[----:B------:R-:W-:Y:S02]  /*61c0*/  IMAD.MOV.U32 R107, RZ, RZ, -0x1 ;  /* 0xffffffffff6b7424 */ /* 0x000fe400078e00ff */
[----:B-----5:R-:W-:Y:S05]  /*61d0*/  CALL.REL.NOINC `($__internal_1_$__cuda_sm70_shflsync_bfly_p) ;  /* 0x0000099000007944 */ /* 0x020fea0003c00000 */
[----:B-1----:R-:W-:Y:S01]  /*61e0*/  IMAD.MOV.U32 R104, RZ, RZ, R110 ;  /* 0x000000ffff687224 */ /* 0x002fe200078e006e */
[----:B0-----:R-:W-:Y:S05]  /*61f0*/  BRA `(.L_x_431) ;  /* 0xffffe04000007947 */ /* 0x001fea000383ffff */
.L_x_428:
[----:B------:R-:W-:Y:S01]  /*6200*/  HFMA2.MMA R110, -RZ, RZ, 0, 1.1920928955078125e-07 ;  /* 0x00000002ff6e7435 */ /* 0x000fe200000001ff */
[----:B------:R-:W-:Y:S01]  /*6210*/  IMAD.MOV.U32 R106, RZ, RZ, 0x1f ;  /* 0x0000001fff6a7424 */ /* 0x000fe200078e00ff */
[----:B------:R-:W-:Y:S01]  /*6220*/  MOV R104, 0x6250 ;  /* 0x0000625000687802 */ /* 0x000fe20000000f00 */
[----:B------:R-:W-:-:S03]  /*6230*/  IMAD.MOV.U32 R107, RZ, RZ, -0x1 ;  /* 0xffffffffff6b7424 */ /* 0x000fc600078e00ff */
[----:B-----5:R-:W-:Y:S05]  /*6240*/  CALL.REL.NOINC `($__internal_1_$__cuda_sm70_shflsync_bfly_p) ;  /* 0x0000092000007944 */ /* 0x020fea0003c00000 */
[----:B01----:R-:W-:Y:S01]  /*6250*/  FADD.FTZ R111, R111, R110 ;  /* 0x0000006e6f6f7221 */ /* 0x003fe20000010000 */
[----:B------:R-:W-:Y:S01]  /*6260*/  MOV R104, 0x62b0 ;  /* 0x000062b000687802 */ /* 0x000fe20000000f00 */
[----:B------:R-:W-:Y:S02]  /*6270*/  IMAD.MOV.U32 R110, RZ, RZ, 0x4 ;  /* 0x00000004ff6e7424 */ /* 0x000fe400078e00ff */
[----:B------:R-:W-:Y:S02]  /*6280*/  IMAD.MOV.U32 R106, RZ, RZ, 0x1f ;  /* 0x0000001fff6a7424 */ /* 0x000fe400078e00ff */
[----:B------:R-:W-:-:S02]  /*6290*/  IMAD.MOV.U32 R107, RZ, RZ, -0x1 ;  /* 0xffffffffff6b7424 */ /* 0x000fc400078e00ff */
[----:B------:R-:W-:Y:S05]  /*62a0*/  CALL.REL.NOINC `($__internal_1_$__cuda_sm70_shflsync_bfly_p) ;  /* 0x000008c000007944 */ /* 0x000fea0003c00000 */
[----:B01----:R-:W-:Y:S01]  /*62b0*/  FADD.FTZ R111, R111, R110 ;  /* 0x0000006e6f6f7221 */ /* 0x003fe20000010000 */
[----:B------:R-:W-:Y:S01]  /*62c0*/  MOV R110, 0x8 ;  /* 0x00000008006e7802 */ /* 0x000fe20000000f00 */
[----:B------:R-:W-:Y:S01]  /*62d0*/  IMAD.MOV.U32 R106, RZ, RZ, 0x1f ;  /* 0x0000001fff6a7424 */ /* 0x000fe200078e00ff */
[----:B------:R-:W-:Y:S01]  /*62e0*/  MOV R104, 0x6310 ;  /* 0x0000631000687802 */ /* 0x000fe20000000f00 */
[----:B------:R-:W-:-:S02]  /*62f0*/  IMAD.MOV.U32 R107, RZ, RZ, -0x1 ;  /* 0xffffffffff6b7424 */ /* 0x000fc400078e00ff */
[----:B------:R-:W-:Y:S05]  /*6300*/  CALL.REL.NOINC `($__internal_1_$__cuda_sm70_shflsync_bfly_p) ;  /* 0x0000086000007944 */ /* 0x000fea0003c00000 */
[----:B01----:R-:W-:Y:S01]  /*6310*/  FADD.FTZ R111, R111, R110 ;  /* 0x0000006e6f6f7221 */ /* 0x003fe20000010000 */
[----:B------:R-:W-:Y:S01]  /*6320*/  MOV R104, 0x6370 ;  /* 0x0000637000687802 */ /* 0x000fe20000000f00 */
[----:B------:R-:W-:-:S02]  /*6330*/  IMAD.MOV.U32 R110, RZ, RZ, 0x10 ;  /* 0x00000010ff6e7424 */ /* 0x000fc400078e00ff */
[----:B------:R-:W-:Y:S02]  /*6340*/  IMAD.MOV.U32 R106, RZ, RZ, 0x1f ;  /* 0x0000001fff6a7424 */ /* 0x000fe400078e00ff */
[----:B------:R-:W-:Y:S02]  /*6350*/  IMAD.MOV.U32 R107, RZ, RZ, -0x1 ;  /* 0xffffffffff6b7424 */ /* 0x000fe400078e00ff */
[----:B------:R-:W-:Y:S05]  /*6360*/  CALL.REL.NOINC `($__internal_1_$__cuda_sm70_shflsync_bfly_p) ;  /* 0x0000080000007944 */ /* 0x000fea0003c00000 */
[----:B-1----:R-:W-:Y:S02]  /*6370*/  FADD.FTZ R110, R111, R110 ;  /* 0x0000006e6f6e7221 */ /* 0x002fe40000010000 */
[----:B0-----:R-:W-:Y:S02]  /*6380*/  IMAD.MOV.U32 R106, RZ, RZ, 0x1f ;  /* 0x0000001fff6a7424 */ /* 0x001fe400078e00ff */
[----:B------:R-:W-:Y:S01]  /*6390*/  FMUL.FTZ R115, R110, c[0x0][0x1e0] ;  /* 0x000078006e737a20 */ /* 0x000fe20000410000 */
[----:B------:R-:W-:-:S03]  /*63a0*/  HFMA2.MMA R110, -RZ, RZ, 0, 5.9604644775390625e-08 ;  /* 0x00000001ff6e7435 */ /* 0x000fc600000001ff */
[C---:B------:R-:W-:Y:S02]  /*63b0*/  FADD.FTZ R104, -R115.reuse, R124 ;  /* 0x0000007c73687221 */ /* 0x040fe40000010100 */
[C---:B------:R-:W-:Y:S02]  /*63c0*/  FADD.FTZ R105, -R115.reuse, R227 ;  /* 0x000000e373697221 */ /* 0x040fe40000010100 */
[----:B------:R-:W-:Y:S02]  /*63d0*/  FFMA.FTZ R104, R104, R104, RZ ;  /* 0x0000006868687223 */ /* 0x000fe400000100ff */
[----:B------:R-:W-:Y:S02]  /*63e0*/  FADD.FTZ R107, -R115, R224 ;  /* 0x000000e0736b7221 */ /* 0x000fe40000010100 */
[----:B------:R-:W-:Y:S02]  /*63f0*/  FFMA.FTZ R104, R105, R105, R104 ;  /* 0x0000006969687223 */ /* 0x000fe40000010068 */
[----:B------:R-:W-:-:S02]  /*6400*/  FADD.FTZ R105, -R115, R235 ;  /* 0x000000eb73697221 */ /* 0x000fc40000010100 */
[----:B------:R-:W-:Y:S02]  /*6410*/  FFMA.FTZ R104, R107, R107, R104 ;  /* 0x0000006b6b687223 */ /* 0x000fe40000010068 */
[----:B------:R-:W-:Y:S02]  /*6420*/  FADD.FTZ R107, -R115, R170 ;  /* 0x000000aa736b7221 */ /* 0x000fe40000010100 */
[----:B------:R-:W-:Y:S02]  /*6430*/  FFMA.FTZ R104, R105, R105, R104 ;  /* 0x0000006969687223 */ /* 0x000fe40000010068 */
        /* <DEDUP_REMOVED lines=86> */
[----:B------:R-:W-:-:S02]  /*69a0*/  IMAD.MOV.U32 R107, RZ, RZ, -0x1 ;  /* 0xffffffffff6b7424 */ /* 0x000fc400078e00ff */
[----:B------:R-:W-:Y:S01]  /*69b0*/  FFMA.FTZ R111, R105, R105, R104 ;  /* 0x00000069696f7223 */ /* 0x000fe20000010068 */
[----:B------:R-:W-:Y:S02]  /*69c0*/  MOV R104, 0x69e0 ;  /* 0x000069e000687802 */ /* 0x000fe40000000f00 */
[----:B------:R-:W-:Y:S05]  /*69d0*/  CALL.REL.NOINC `($__internal_1_$__cuda_sm70_shflsync_bfly_p) ;  /* 0x0000019000007944 */ /* 0x000fea0003c00000 */
[----:B01----:R-:W-:Y:S01]  /*69e0*/  FADD.FTZ R111, R111, R110 ;  /* 0x0000006e6f6f7221 */ /* 0x003fe20000010000 */
[----:B------:R-:W-:Y:S01]  /*69f0*/  MOV R104, 0x6a40 ;  /* 0x00006a4000687802 */ /* 0x000fe20000000f00 */
[----:B------:R-:W-:Y:S02]  /*6a00*/  IMAD.MOV.U32 R110, RZ, RZ, 0x2 ;  /* 0x00000002ff6e7424 */ /* 0x000fe400078e00ff */
[----:B------:R-:W-:Y:S02]  /*6a10*/  IMAD.MOV.U32 R106, RZ, RZ, 0x1f ;  /* 0x0000001fff6a7424 */ /* 0x000fe400078e00ff */
[----:B------:R-:W-:Y:S02]  /*6a20*/  IMAD.MOV.U32 R107, RZ, RZ, -0x1 ;  /* 0xffffffffff6b7424 */ /* 0x000fe400078e00ff */
        /* <DEDUP_REMOVED lines=13> */
[----:B01----:R-:W-:Y:S01]  /*6b00*/  FADD.FTZ R111, R111, R110 ;  /* 0x0000006e6f6f7221 */ /* 0x003fe20000010000 */
[----:B------:R-:W-:Y:S01]  /*6b10*/  HFMA2.MMA R110, -RZ, RZ, 0, 9.5367431640625e-07 ;  /* 0x00000010ff6e7435 */ /* 0x000fe200000001ff */
[----:B------:R-:W-:Y:S01]  /*6b20*/  IMAD.MOV.U32 R106, RZ, RZ, 0x1f ;  /* 0x0000001fff6a7424 */ /* 0x000fe200078e00ff */
[----:B------:R-:W-:Y:S01]  /*6b30*/  MOV R104, 0x6b60 ;  /* 0x00006b6000687802 */ /* 0x000fe20000000f00 */
[----:B------:R-:W-:-:S03]  /*6b40*/  IMAD.MOV.U32 R107, RZ, RZ, -0x1 ;  /* 0xffffffffff6b7424 */ /* 0x000fc600078e00ff */
[----:B------:R-:W-:Y:S05]  /*6b50*/  CALL.REL.NOINC `($__internal_1_$__cuda_sm70_shflsync_bfly_p) ;  /* 0x0000001000007944 */ /* 0x000fea0003c00000 */
[----:B01----:R-:W-:Y:S05]  /*6b60*/  BRA `(.L_x_432) ;  /* 0xffffde1000007947 */ /* 0x003fea000383ffff */
        .weak           $__internal_1_$__cuda_sm70_shflsync_bfly_p
        .type           $__internal_1_$__cuda_sm70_shflsync_bfly_p,@function
        .size           $__internal_1_$__cuda_sm70_shflsync_bfly_p,(.L_x_39445 - $__internal_1_$__cuda_sm70_shflsync_bfly_p)
$__internal_1_$__cuda_sm70_shflsync_bfly_p:
[----:B------:R-:W-:Y:S01]  /*6b70*/  IMAD.MOV.U32 R105, RZ, RZ, 0x0 ;  /* 0x00000000ff697424 */ /* 0x000fe200078e00ff */
[----:B------:R-:W-:Y:S04]  /*6b80*/  WARPSYNC R107 ;  /* 0x0000006b00007348 */ /* 0x000fe80003800000 */
[----:B------:R0:W1:Y:S01]  /*6b90*/  SHFL.BFLY PT, R110, R111, R110, R106 ;  /* 0x0c00006e6f6e7389 */ /* 0x00006200000e006a */
[----:B------:R-:W-:Y:S05]  /*6ba0*/  RET.REL.NODEC R104 `(_ZN10layer_norm31ln_parallel_residual_fwd_kernelINS_13Kernel_traitsI13__nv_bfloat16S2_S2_S2_fjLj1536ELj1ELj4ELj1ELj16ENS_18Kernel_traits_baseILj1536ES2_S2_S2_S2_fjLj128EEEEELb0ELb0ELb1EEEvNS_9FwdParamsE) ;  /* 0xffff945068007950 */ /* 0x000fea0003c3ffff */
.L_x_433:
        /* <DEDUP_REMOVED lines=13> */
.L_x_39445:


//--------------------- .text._ZN10layer_norm31ln_parallel_residual_fwd_kernelINS_13Kernel_traitsI13__nv_bfloat16S2_S2_S2_fjLj1536ELj1ELj4ELj1ELj16ENS_18Kernel_traits_baseILj1536ES2_S2_S2_S2_fjLj128EEEEELb0ELb1ELb0EEEvNS_9FwdParamsE --------------------------
	.section	.text._ZN10layer_norm31ln_parallel_residual_fwd_kernelINS_13Kernel_traitsI13__nv_bfloat16S2_S2_S2_fjLj1536ELj1ELj4ELj1ELj16ENS_18Kernel_traits_baseILj1536ES2_S2_S2_S2_fjLj128EEEEELb0ELb1ELb0EEEvNS_9FwdParamsE,"ax",@progbits
	.sectioninfo	@"SHI_REGISTERS=179"
	.align	128
        .global         _ZN10layer_norm31ln_parallel_residual_fwd_kernelINS_13Kernel_traitsI13__nv_bfloat16S2_S2_S2_fjLj1536ELj1ELj4ELj1ELj16ENS_18Kernel_traits_baseILj1536ES2_S2_S2_S2_fjLj128EEEEELb0ELb1ELb0EEEvNS_9FwdParamsE
        .type           _ZN10layer_norm31ln_parallel_residual_fwd_kernelINS_13Kernel_traitsI13__nv_bfloat16S2_S2_S2_fjLj1536ELj1ELj4ELj1ELj16ENS_18Kernel_traits_baseILj1536ES2_S2_S2_S2_fjLj128EEEEELb0ELb1ELb0EEEvNS_9FwdParamsE,@function
        .size           _ZN10layer_norm31ln_parallel_residual_fwd_kernelINS_13Kernel_traitsI13__nv_bfloat16S2_S2_S2_fjLj1536ELj1ELj4ELj1ELj16ENS_18Kernel_traits_baseILj1536ES2_S2_S2_S2_fjLj128EEEEELb0ELb1ELb0EEEvNS_9FwdParamsE,(.L_x_39446 - _ZN10layer_norm31ln_parallel_residual_fwd_kernelINS_13Kernel_traitsI13__nv_bfloat16S2_S2_S2_fjLj1536ELj1ELj4ELj1ELj16ENS_18Kernel_traits_baseILj1536ES2_S2_S2_S2_fjLj128EEEEELb0ELb1ELb0EEEvNS_9FwdParamsE)
        .other          _ZN10layer_norm31ln_parallel_residual_fwd_kernelINS_13Kernel_traitsI13__nv_bfloat16S2_S2_S2_fjLj1536ELj1ELj4ELj1ELj16ENS_18Kernel_traits_baseILj1536ES2_S2_S2_S2_fjLj128EEEEELb0ELb1ELb0EEEvNS_9FwdParamsE,@"STO_CUDA_ENTRY STV_DEFAULT"
_ZN10layer_norm31ln_parallel_residual_fwd_kernelINS_13Kernel_traitsI13__nv_bfloat16S2_S2_S2_fjLj1536ELj1ELj4ELj1ELj16ENS_18Kernel_traits_baseILj1536ES2_S2_S2_S2_fjLj128EEEEELb0ELb1ELb0EEEvNS_9FwdParamsE:
.text._ZN10layer_norm31ln_parallel_residual_fwd_kernelINS_13Kernel_traitsI13__nv_bfloat16S2_S2_S2_fjLj1536ELj1ELj4ELj1ELj16ENS_18Kernel_traits_baseILj1536ES2_S2_S2_S2_fjLj128EEEEELb0ELb1ELb0EEEvNS_9FwdParamsE:
[----:B------:R-:W-:Y:S02]  /*0000*/  IMAD.MOV.U32 R1, RZ, RZ, c[0x0][0x28] ;  /* 0x00000a00ff017624 */ /* 0x000fe400078e00ff */
[----:B------:R-:W0:Y:S01]  /*0010*/  S2R R20, SR_TID.X ;  /* 0x0000000000147919 */ /* 0x000e220000002100 */
[----:B------:R-:W-:Y:S01]  /*0020*/  IMAD.MOV.U32 R0, RZ, RZ, c[0x0][0x168] ;  /* 0x00005a00ff007624 */ /* 0x000fe200078e00ff */
[----:B------:R-:W-:Y:S01]  /*0030*/  ULDC.64 UR4, c[0x0][0x118] ;  /* 0x0000460000047ab9 */ /* 0x000fe20000000a00 */
[----:B------:R-:W-:Y:S01]  /*0040*/  BSSY B0, `(.L_x_434) ;  /* 0x000001c000007945 */ /* 0x000fe20003800000 */
[----:B------:R-:W1:Y:S02]  /*0050*/  S2R R21, SR_CTAID.X ;  /* 0x0000000000157919 */ /* 0x000e640000002500 */
[----:B------:R-:W-:-:S04]  /*0060*/  SHF.R.S32.HI R0, RZ, 0x1f, R0 ;  /* 0x0000001fff007819 */ /* 0x000fc80000011400 */
[----:B------:R-:W-:Y:S02]  /*0070*/  LEA.HI R0, R0, c[0x0][0x168], RZ, 0x3 ;  /* 0x00005a0000007a11 */ /* 0x000fe400078f18ff */
[C---:B0-----:R-:W-:Y:S02]  /*0080*/  LOP3.LUT R3, R20.reuse, 0x1f, RZ, 0xc, !PT ;  /* 0x0000001f14037812 */ /* 0x041fe400078e0cff */
[----:B------:R-:W-:Y:S02]  /*0090*/  LOP3.LUT R76, R20, 0x1f, RZ, 0xc0, !PT ;  /* 0x0000001f144c7812 */ /* 0x000fe400078ec0ff */
[----:B------:R-:W-:-:S04]  /*00a0*/  LEA.HI.SX32 R58, R0, R3, 0x1d ;  /* 0x00000003003a7211 */ /* 0x000fc800078feaff */
[C---:B------:R-:W-:Y:S02]  /*00b0*/  LOP3.LUT P1, RZ, R58.reuse, 0xffffffe0, RZ, 0xc0, !PT ;  /* 0xffffffe03aff7812 */ /* 0x040fe4000782c0ff */
[C---:B------:R-:W-:Y:S02]  /*00c0*/  ISETP.GE.U32.AND P6, PT, R58.reuse, 0x40, PT ;  /* 0x000000403a00780c */ /* 0x040fe40003fc6070 */
[C---:B------:R-:W-:Y:S02]  /*00d0*/  ISETP.GE.U32.AND P5, PT, R58.reuse, 0x60, PT ;  /* 0x000000603a00780c */ /* 0x040fe40003fa6070 */
[C---:B------:R-:W-:Y:S02]  /*00e0*/  ISETP.GE.U32.AND P4, PT, R58.reuse, 0x80, PT ;  /* 0x000000803a00780c */ /* 0x040fe40003f86070 */
[----:B------:R-:W-:Y:S02]  /*00f0*/  ISETP.GE.U32.AND P3, PT, R58, 0xa0, PT ;  /* 0x000000a03a00780c */ /* 0x000fe40003f66070 */
[----:B------:R-:W-:-:S02]  /*0100*/  P2R R0, PR, RZ, 0x40 ;  /* 0x00000040ff007803 */ /* 0x000fc40000000000 */
[----:B------:R-:W-:Y:S02]  /*0110*/  P2R R0, PR, RZ, 0x20 ;  /* 0x00000020ff007803 */ /* 0x000fe40000000000 */
[----:B------:R-:W-:Y:S02]  /*0120*/  P2R R0, PR, RZ, 0x10 ;  /* 0x00000010ff007803 */ /* 0x000fe40000000000 */
[----:B------:R-:W-:Y:S01]  /*0130*/  P2R R0, PR, RZ, 0x8 ;  /* 0x00000008ff007803 */ /* 0x000fe20000000000 */
[----:B------:R-:W-:Y:S05]  /*0140*/  @!P1 BRA `(.L_x_435) ;  /* 0x000000b000009947 */ /* 0x000fea0003800000 */
[----:B-1----:R-:W-:Y:S01]  /*0150*/  ISETP.NE.U32.AND P0, PT, RZ, c[0x0][0x218], PT ;  /* 0x00008600ff007a0c */ /* 0x002fe20003f05070 */
[----:B------:R-:W-:-:S03]  /*0160*/  IMAD.MOV.U32 R3, RZ, RZ, 0x10 ;  /* 0x00000010ff037424 */ /* 0x000fc600078e00ff */
[----:B------:R-:W-:Y:S01]  /*0170*/  ISETP.NE.AND.EX P0, PT, RZ, c[0x0][0x21c], PT, P0 ;  /* 0x00008700ff007a0c */ /* 0x000fe20003f05300 */
[----:B------:R-:W-:-:S05]  /*0180*/  IMAD.WIDE.U32 R2, R76, R3, c[0x0][0x1b0] ;  /* 0x00006c004c027625 */ /* 0x000fca00078e0003 */
[----:B------:R0:W5:Y:S07]  /*0190*/  LDG.E.128 R48, [R2.64] ;  /* 0x0000000402307981 */ /* 0x00016e000c1e1d00 */
[----:B------:R-:W-:-:S04]  /*01a0*/  @P0 LEA R4, P2, R76, c[0x0][0x218], 0x4 ;  /* 0x000086004c040a11 */ /* 0x000fc800078420ff */
[----:B------:R-:W-:-:S05]  /*01b0*/  @P0 LEA.HI.X R5, R76, c[0x0][0x21c], RZ, 0x4, P2 ;  /* 0x000087004c050a11 */ /* 0x000fca00010f24ff */
[----:B------:R0:W5:Y:S01]  /*01c0*/  @P0 LDG.E.128 R12, [R4.64] ;  /* 0x00000004040c0981 */ /* 0x000162000c1e1d00 */
[----:B------:R-:W-:Y:S01]  /*01d0*/  LOP3.LUT R76, R76, 0x20, RZ, 0xfc, !PT ;  /* 0x000000204c4c7812 */ /* 0x000fe200078efcff */
[----:B------:R-:W-:Y:S01]  /*01e0*/  @!P0 CS2R R12, SRZ ;  /* 0x00000000000c8805 */ /* 0x000fe2000001ff00 */
[----:B------:R-:W-:Y:S02]  /*01f0*/  @!P0 CS2R R14, SRZ ;  /* 0x00000000000e8805 */ /* 0x000fe4000001ff00 */
.L_x_435:
[----:B01----:R-:W-:Y:S05]  /*0200*/  BSYNC B0 ;  /* 0x0000000000007941 */ /* 0x003fea0003800000 */
.L_x_434:
[----:B------:R-:W-:Y:S01]  /*0210*/  BSSY B0, `(.L_x_436) ;  /* 0x000000d000007945 */ /* 0x000fe20003800000 */
[----:B------:R-:W-:Y:S05]  /*0220*/  @!P6 BRA `(.L_x_437) ;  /* 0x000000b00000e947 */ /* 0x000fea0003800000 */
[----:B------:R-:W-:Y:S01]  /*0230*/  ISETP.NE.U32.AND P0, PT, RZ, c[0x0][0x218], PT ;  /* 0x00008600ff007a0c */ /* 0x000fe20003f05070 */
[----:B------:R-:W-:-:S03]  /*0240*/  IMAD.MOV.U32 R5, RZ, RZ, 0x10 ;  /* 0x00000010ff057424 */ /* 0x000fc600078e00ff */
[----:B------:R-:W-:Y:S01]  /*0250*/  ISETP.NE.AND.EX P0, PT, RZ, c[0x0][0x21c], PT, P0 ;  /* 0x00008700ff007a0c */ /* 0x000fe20003f05300 */
[----:B------:R-:W-:-:S05]  /*0260*/  IMAD.WIDE.U32 R4, R76, R5, c[0x0][0x1b0] ;  /* 0x00006c004c047625 */ /* 0x000fca00078e0005 */
[----:B------:R0:W5:Y:S07]  /*0270*/  LDG.E.128 R32, [R4.64] ;  /* 0x0000000404207981 */ /* 0x00016e000c1e1d00 */
[----:B------:R-:W-:-:S04]  /*0280*/  @P0 LEA R2, P2, R76, c[0x0][0x218], 0x4 ;  /* 0x000086004c020a11 */ /* 0x000fc800078420ff */
[----:B------:R-:W-:-:S05]  /*0290*/  @P0 LEA.HI.X R3, R76, c[0x0][0x21c], RZ, 0x4, P2 ;  /* 0x000087004c030a11 */ /* 0x000fca00010f24ff */
[----:B------:R0:W5:Y:S01]  /*02a0*/  @P0 LDG.E.128 R8, [R2.64] ;  /* 0x0000000402080981 */ /* 0x000162000c1e1d00 */
[----:B------:R-:W-:Y:S01]  /*02b0*/  IADD3 R76, R76, 0x20, RZ ;  /* 0x000000204c4c7810 */ /* 0x000fe20007ffe0ff */
[----:B------:R-:W-:Y:S01]  /*02c0*/  @!P0 CS2R R8, SRZ ;  /* 0x0000000000088805 */ /* 0x000fe2000001ff00 */
[----:B------:R-:W-:Y:S02]  /*02d0*/  @!P0 CS2R R10, SRZ ;  /* 0x00000000000a8805 */ /* 0x000fe4000001ff00 */
.L_x_437:
[----:B0-----:R-:W-:Y:S05]  /*02e0*/  BSYNC B0 ;  /* 0x0000000000007941 */ /* 0x001fea0003800000 */
.L_x_436:
[----:B------:R-:W-:Y:S01]  /*02f0*/  BSSY B0, `(.L_x_438) ;  /* 0x000000d000007945 */ /* 0x000fe20003800000 */
[----:B------:R-:W-:Y:S05]  /*0300*/  @!P5 BRA `(.L_x_439) ;  /* 0x000000b00000d947 */ /* 0x000fea0003800000 */
[----:B------:R-:W-:Y:S01]  /*0310*/  ISETP.NE.U32.AND P0, PT, RZ, c[0x0][0x218], PT ;  /* 0x00008600ff007a0c */ /* 0x000fe20003f05070 */
[----:B------:R-:W-:-:S03]  /*0320*/  IMAD.MOV.U32 R17, RZ, RZ, 0x10 ;  /* 0x00000010ff117424 */ /* 0x000fc600078e00ff */
[----:B------:R-:W-:Y:S01]  /*0330*/  ISETP.NE.AND.EX P0, PT, RZ, c[0x0][0x21c], PT, P0 ;  /* 0x00008700ff007a0c */ /* 0x000fe20003f05300 */
[----:B------:R-:W-:-:S06]  /*0340*/  IMAD.WIDE.U32 R16, R76, R17, c[0x0][0x1b0] ;  /* 0x00006c004c107625 */ /* 0x000fcc00078e0011 */
[----:B------:R-:W5:Y:S06]  /*0350*/  LDG.E.128 R16, [R16.64] ;  /* 0x0000000410107981 */ /* 0x000f6c000c1e1d00 */
[----:B------:R-:W-:-:S04]  /*0360*/  @P0 LEA R2, P2, R76, c[0x0][0x218], 0x4 ;  /* 0x000086004c020a11 */ /* 0x000fc800078420ff */
[----:B------:R-:W-:-:S05]  /*0370*/  @P0 LEA.HI.X R3, R76, c[0x0][0x21c], RZ, 0x4, P2 ;  /* 0x000087004c030a11 */ /* 0x000fca00010f24ff */
[----:B------:R0:W5:Y:S01]  /*0380*/  @P0 LDG.E.128 R4, [R2.64] ;  /* 0x0000000402040981 */ /* 0x000162000c1e1d00 */
[----:B------:R-:W-:Y:S01]  /*0390*/  IADD3 R76, R76, 0x20, RZ ;  /* 0x000000204c4c7810 */ /* 0x000fe20007ffe0ff */
[----:B------:R-:W-:Y:S01]  /*03a0*/  @!P0 CS2R R4, SRZ ;  /* 0x0000000000048805 */ /* 0x000fe2000001ff00 */
[----:B------:R-:W-:Y:S02]  /*03b0*/  @!P0 CS2R R6, SRZ ;  /* 0x0000000000068805 */ /* 0x000fe4000001ff00 */
.L_x_439:
[----:B0-----:R-:W-:Y:S05]  /*03c0*/  BSYNC B0 ;  /* 0x0000000000007941 */ /* 0x001fea0003800000 */
.L_x_438:
        /* <DEDUP_REMOVED lines=13> */
.L_x_441:
[----:B0-----:R-:W-:Y:S05]  /*04a0*/  BSYNC B0 ;  /* 0x0000000000007941 */ /* 0x001fea0003800000 */
.L_x_440:
        /* <DEDUP_REMOVED lines=13> */
.L_x_443:
[----:B0-----:R-:W-:Y:S05]  /*0580*/  BSYNC B0 ;  /* 0x0000000000007941 */ /* 0x001fea0003800000 */
.L_x_442:
[----:B------:R-:W-:Y:S01]  /*0590*/  ISETP.GE.U32.AND P0, PT, R58, 0xc0, PT ;  /* 0x000000c03a00780c */ /* 0x000fe20003f06070 */
[----:B------:R-:W-:Y:S01]  /*05a0*/  BSSY B0, `(.L_x_444) ;  /* 0x000000f000007945 */ /* 0x000fe20003800000 */
[----:B------:R-:W-:Y:S01]  /*05b0*/  IMAD.MOV.U32 R22, RZ, RZ, c[0x0][0x180] ;  /* 0x00006000ff167624 */ /* 0x000fe200078e00ff */
[----:B------:R-:W-:Y:S02]  /*05c0*/  SHF.R.U32.HI R0, RZ, 0x5, R20 ;  /* 0x00000005ff007819 */ /* 0x000fe40000011614 */
[----:B------:R-:W-:-:S08]  /*05d0*/  P2R R2, PR, RZ, 0x1 ;  /* 0x00000001ff027803 */ /* 0x000fd00000000000 */
[----:B------:R-:W-:Y:S05]  /*05e0*/  @!P0 BRA `(.L_x_445) ;  /* 0x000000a000008947 */ /* 0x000fea0003800000 */
[----:B------:R-:W-:Y:S01]  /*05f0*/  ISETP.NE.U32.AND P0, PT, RZ, c[0x0][0x218], PT ;  /* 0x00008600ff007a0c */ /* 0x000fe20003f05070 */
[----:B------:R-:W-:-:S03]  /*0600*/  IMAD.MOV.U32 R77, RZ, RZ, 0x10 ;  /* 0x00000010ff4d7424 */ /* 0x000fc600078e00ff */
[----:B------:R-:W-:-:S13]  /*0610*/  ISETP.NE.AND.EX P0, PT, RZ, c[0x0][0x21c], PT, P0 ;  /* 0x00008700ff007a0c */ /* 0x000fda0003f05300 */
[----:B------:R-:W-:-:S04]  /*0620*/  @P0 LEA R2, P2, R76, c[0x0][0x218], 0x4 ;  /* 0x000086004c020a11 */ /* 0x000fc800078420ff */
[C---:B------:R-:W-:Y:S01]  /*0630*/  @P0 LEA.HI.X R3, R76.reuse, c[0x0][0x21c], RZ, 0x4, P2 ;  /* 0x000087004c030a11 */ /* 0x040fe200010f24ff */
[----:B------:R-:W-:-:S04]  /*0640*/  IMAD.WIDE.U32 R76, R76, R77, c[0x0][0x1b0] ;  /* 0x00006c004c4c7625 */ /* 0x000fc800078e004d */
[----:B------:R0:W5:Y:S04]  /*0650*/  @P0 LDG.E.128 R72, [R2.64] ;  /* 0x0000000402480981 */ /* 0x000168000c1e1d00 */
[----:B------:R-:W5:Y:S01]  /*0660*/  LDG.E.128 R76, [R76.64] ;  /* 0x000000044c4c7981 */ /* 0x000f62000c1e1d00 */
[----:B------:R-:W-:Y:S01]  /*0670*/  @!P0 CS2R R72, SRZ ;  /* 0x0000000000488805 */ /* 0x000fe2000001ff00 */
[----:B------:R-:W-:Y:S02]  /*0680*/  @!P0 CS2R R74, SRZ ;  /* 0x00000000004a8805 */ /* 0x000fe4000001ff00 */
.L_x_445:
[----:B0-----:R-:W-:Y:S05]  /*0690*/  BSYNC B0 ;  /* 0x0000000000007941 */ /* 0x001fea0003800000 */
.L_x_444:
        /* <DEDUP_REMOVED lines=103> */
.L_x_665:
        /* <DEDUP_REMOVED lines=12> */
[C---:B------:R-:W-:Y:S02]  /*0dd0*/  @P3 LEA.HI.X R131, R117.reuse, c[0x0][0x17c], RZ, 0x4, P2 ;  /* 0x00005f0075833a11 */ /* 0x040fe400010f24ff */
[----:B------:R-:W-:Y:S01]  /*0de0*/  ISETP.NE.U32.AND P2, PT, RZ, c[0x0][0x180], PT ;  /* 0x00006000ff007a0c */ /* 0x000fe20003f45070 */
[----:B------:R-:W-:Y:S02]  /*0df0*/  IMAD.MOV.U32 R72, RZ, RZ, 0x10 ;  /* 0x00000010ff487424 */ /* 0x000fe400078e00ff */
[----:B------:R0:W5:Y:S01]  /*0e00*/  @P3 LDG.E.128 R68, [R130.64] ;  /* 0x0000000482443981 */ /* 0x000162000c1e1d00 */
[----:B------:R-:W-:Y:S01]  /*0e10*/  ISETP.NE.AND.EX P2, PT, RZ, c[0x0][0x184], PT, P2 ;  /* 0x00006100ff007a0c */ /* 0x000fe20003f45320 */
[----:B------:R-:W-:-:S06]  /*0e20*/  IMAD.WIDE.U32 R72, R117, R72, c[0x0][0x170] ;  /* 0x00005c0075487625 */ /* 0x000fcc00078e0048 */
[----:B------:R-:W2:Y:S06]  /*0e30*/  LDG.E.128 R72, [R72.64] ;  /* 0x0000000448487981 */ /* 0x000eac000c1e1d00 */
[----:B------:R-:W-:-:S04]  /*0e40*/  @P2 LEA R122, P4, R117, c[0x0][0x180], 0x4 ;  /* 0x00006000757a2a11 */ /* 0x000fc800078820ff */
[----:B------:R-:W-:-:S05]  /*0e50*/  @P2 LEA.HI.X R123, R117, c[0x0][0x184], RZ, 0x4, P4 ;  /* 0x00006100757b2a11 */ /* 0x000fca00020f24ff */
        /* <DEDUP_REMOVED lines=10> */
.L_x_449:
[----:B-----5:R-:W-:-:S05]  /*0f00*/  PRMT R123, RZ, 0x5410, R64 ;  /* 0x00005410ff7b7816 */ /* 0x020fca0000000040 */
[----:B------:R-:W-:Y:S01]  /*0f10*/  FADD.FTZ R116, R123, R116 ;  /* 0x000000747b747221 */ /* 0x000fe20000010000 */
[----:B------:R-:W-:Y:S05]  /*0f20*/  BRA `(.L_x_450) ;  /* 0x0000004000007947 */ /* 0x000fea0003800000 */
.L_x_448:
[----:B0----5:R-:W-:-:S05]  /*0f30*/  PRMT R123, RZ, 0x5410, R68 ;  /* 0x00005410ff7b7816 */ /* 0x021fca0000000044 */
[----:B------:R-:W-:Y:S01]  /*0f40*/  FADD.FTZ R116, R123, R116 ;  /* 0x000000747b747221 */ /* 0x000fe20000010000 */
[----:B------:R-:W-:-:S05]  /*0f50*/  @P2 PRMT R123, RZ, 0x5410, R64 ;  /* 0x00005410ff7b2816 */ /* 0x000fca0000000040 */
[----:B------:R-:W-:-:S05]  /*0f60*/  @P2 FADD.FTZ R116, R123, R116 ;  /* 0x000000747b742221 */ /* 0x000fca0000010000 */
.L_x_450:
[----:B------:R-:W-:-:S04]  /*0f70*/  F2FP.BF16.PACK_AB R122, RZ, R116 ;  /* 0x00000074ff7a723e */ /* 0x000fc800000010ff */
[----:B------:R-:W-:Y:S02]  /*0f80*/  PRMT R60, R122, 0x7610, R60 ;  /* 0x000076107a3c7816 */ /* 0x000fe4000000003c */
.L_x_451:
[----:B------:R-:W-:Y:S01]  /*0f90*/  PRMT R123, RZ, 0x7610, R72 ;  /* 0x00007610ff7b7816 */ /* 0x000fe20000000048 */
[----:B------:R-:W-:Y:S05]  /*0fa0*/  @P3 BRA `(.L_x_452) ;  /* 0x0000008000003947 */ /* 0x000fea0003800000 */
[----:B------:R-:W-:-:S04]  /*0fb0*/  ISETP.NE.U32.AND P4, PT, RZ, c[0x0][0x180], PT ;  /* 0x00006000ff007a0c */ /* 0x000fc80003f85070 */
[----:B------:R-:W-:-:S13]  /*0fc0*/  ISETP.NE.AND.EX P4, PT, RZ, c[0x0][0x184], PT, P4 ;  /* 0x00006100ff007a0c */ /* 0x000fda0003f85340 */
[----:B------:R-:W-:Y:S05]  /*0fd0*/  @P4 BRA `(.L_x_453) ;  /* 0x0000002000004947 */ /* 0x000fea0003800000 */
[----:B------:R-:W-:Y:S05]  /*0fe0*/  @P0 BRA `(.L_x_454) ;  /* 0x0000008000000947 */ /* 0x000fea0003800000 */
[----:B------:R-:W-:Y:S05]  /*0ff0*/  BRA `(.L_x_455) ;  /* 0x0000009000007947 */ /* 0x000fea0003800000 */
.L_x_453:
[----:B-----5:R-:W-:-:S05]  /*1000*/  PRMT R72, RZ, 0x7610, R64 ;  /* 0x00007610ff487816 */ /* 0x020fca0000000040 */
[----:B------:R-:W-:Y:S01]  /*1010*/  FADD.FTZ R123, R72, R123 ;  /* 0x0000007b487b7221 */ /* 0x000fe20000010000 */
[----:B------:R-:W-:Y:S05]  /*1020*/  BRA `(.L_x_454) ;  /* 0x0000004000007947 */ /* 0x000fea0003800000 */
.L_x_452:
[----:B-----5:R-:W-:-:S05]  /*1030*/  PRMT R72, RZ, 0x7610, R68 ;  /* 0x00007610ff487816 */ /* 0x020fca0000000044 */
[----:B------:R-:W-:Y:S01]  /*1040*/  FADD.FTZ R123, R72, R123 ;  /* 0x0000007b487b7221 */ /* 0x000fe20000010000 */
[----:B------:R-:W-:-:S05]  /*1050*/  @P2 PRMT R72, RZ, 0x7610, R64 ;  /* 0x00007610ff482816 */ /* 0x000fca0000000040 */
[----:B------:R-:W-:-:S05]  /*1060*/  @P2 FADD.FTZ R123, R72, R123 ;  /* 0x0000007b487b2221 */ /* 0x000fca0000010000 */
.L_x_454:
[----:B------:R-:W-:-:S04]  /*1070*/  F2FP.BF16.PACK_AB R72, RZ, R123 ;  /* 0x0000007bff48723e */ /* 0x000fc800000010ff */
[----:B------:R-:W-:Y:S02]  /*1080*/  PRMT R60, R60, 0x5410, R72 ;  /* 0x000054103c3c7816 */ /* 0x000fe40000000048 */
.L_x_455:
[----:B------:R-:W-:Y:S01]  /*1090*/  PRMT R122, RZ, 0x5410, R73 ;  /* 0x00005410ff7a7816 */ /* 0x000fe20000000049 */
[----:B------:R-:W-:Y:S05]  /*10a0*/  @P3 BRA `(.L_x_456) ;  /* 0x0000008000003947 */ /* 0x000fea0003800000 */
[----:B------:R-:W-:-:S04]  /*10b0*/  ISETP.NE.U32.AND P4, PT, RZ, c[0x0][0x180], PT ;  /* 0x00006000ff007a0c */ /* 0x000fc80003f85070 */
[----:B------:R-:W-:-:S13]  /*10c0*/  ISETP.NE.AND.EX P4, PT, RZ, c[0x0][0x184], PT, P4 ;  /* 0x00006100ff007a0c */ /* 0x000fda0003f85340 */
[----:B------:R-:W-:Y:S05]  /*10d0*/  @P4 BRA `(.L_x_457) ;  /* 0x0000002000004947 */ /* 0x000fea0003800000 */
[----:B------:R-:W-:Y:S05]  /*10e0*/  @P0 BRA `(.L_x_458) ;  /* 0x0000008000000947 */ /* 0x000fea0003800000 */
[----:B------:R-:W-:Y:S05]  /*10f0*/  BRA `(.L_x_459) ;  /* 0x0000009000007947 */ /* 0x000fea0003800000 */
.L_x_457:
[----:B-----5:R-:W-:-:S05]  /*1100*/  PRMT R131, RZ, 0x5410, R65 ;  /* 0x00005410ff837816 */ /* 0x020fca0000000041 */
[----:B------:R-:W-:Y:S01]  /*1110*/  FADD.FTZ R122, R131, R122 ;  /* 0x0000007a837a7221 */ /* 0x000fe20000010000 */
[----:B------:R-:W-:Y:S05]  /*1120*/  BRA `(.L_x_458) ;  /* 0x0000004000007947 */ /* 0x000fea0003800000 */
.L_x_456:
[----:B-----5:R-:W-:-:S05]  /*1130*/  PRMT R131, RZ, 0x5410, R69 ;  /* 0x00005410ff837816 */ /* 0x020fca0000000045 */
[----:B------:R-:W-:Y:S01]  /*1140*/  FADD.FTZ R122, R131, R122 ;  /* 0x0000007a837a7221 */ /* 0x000fe20000010000 */
[----:B------:R-:W-:-:S05]  /*1150*/  @P2 PRMT R131, RZ, 0x5410, R65 ;  /* 0x00005410ff832816 */ /* 0x000fca0000000041 */
[----:B------:R-:W-:-:S05]  /*1160*/  @P2 FADD.FTZ R122, R131, R122 ;  /* 0x0000007a837a2221 */ /* 0x000fca0000010000 */
.L_x_458:
[----:B------:R-:W-:-:S04]  /*1170*/  F2FP.BF16.PACK_AB R72, RZ, R122 ;  /* 0x0000007aff48723e */ /* 0x000fc800000010ff */
[----:B------:R-:W-:Y:S02]  /*1180*/  PRMT R61, R72, 0x7610, R61 ;  /* 0x00007610483d7816 */ /* 0x000fe4000000003d */
.L_x_459:
[----:B------:R-:W-:Y:S01]  /*1190*/  PRMT R131, RZ, 0x7610, R73 ;  /* 0x00007610ff837816 */ /* 0x000fe20000000049 */
[----:B------:R-:W-:Y:S05]  /*11a0*/  @P3 BRA `(.L_x_460) ;  /* 0x0000008000003947 */ /* 0x000fea0003800000 */
[----:B------:R-:W-:-:S04]  /*11b0*/  ISETP.NE.U32.AND P4, PT, RZ, c[0x0][0x180], PT ;  /* 0x00006000ff007a0c */ /* 0x000fc80003f85070 */
[----:B------:R-:W-:-:S13]  /*11c0*/  ISETP.NE.AND.EX P4, PT, RZ, c[0x0][0x184], PT, P4 ;  /* 0x00006100ff007a0c */ /* 0x000fda0003f85340 */
[----:B------:R-:W-:Y:S05]  /*11d0*/  @P4 BRA `(.L_x_461) ;  /* 0x0000002000004947 */ /* 0x000fea0003800000 */
[----:B------:R-:W-:Y:S05]  /*11e0*/  @P0 BRA `(.L_x_462) ;  /* 0x0000008000000947 */ /* 0x000fea0003800000 */
[----:B------:R-:W-:Y:S05]  /*11f0*/  BRA `(.L_x_463) ;  /* 0x0000009000007947 */ /* 0x000fea0003800000 */
.L_x_461:
[----:B-----5:R-:W-:-:S05]  /*1200*/  PRMT R72, RZ, 0x7610, R65 ;  /* 0x00007610ff487816 */ /* 0x020fca0000000041 */
[----:B------:R-:W-:Y:S01]  /*1210*/  FADD.FTZ R131, R72, R131 ;  /* 0x0000008348837221 */ /* 0x000fe20000010000 */
[----:B------:R-:W-:Y:S05]  /*1220*/  BRA `(.L_x_462) ;  /* 0x0000004000007947 */ /* 0x000fea0003800000 */
.L_x_460:
[----:B-----5:R-:W-:-:S05]  /*1230*/  PRMT R72, RZ, 0x7610, R69 ;  /* 0x00007610ff487816 */ /* 0x020fca0000000045 */
[----:B------:R-:W-:Y:S01]  /*1240*/  FADD.FTZ R131, R72, R131 ;  /* 0x0000008348837221 */ /* 0x000fe20000010000 */
[----:B------:R-:W-:-:S05]  /*1250*/  @P2 PRMT R72, RZ, 0x7610, R65 ;  /* 0x00007610ff482816 */ /* 0x000fca0000000041 */
[----:B------:R-:W-:-:S05]  /*1260*/  @P2 FADD.FTZ R131, R72, R131 ;  /* 0x0000008348832221 */ /* 0x000fca0000010000 */
.L_x_462:
[----:B------:R-:W-:-:S04]  /*1270*/  F2FP.BF16.PACK_AB R72, RZ, R131 ;  /* 0x00000083ff48723e */ /* 0x000fc800000010ff */
[----:B------:R-:W-:Y:S02]  /*1280*/  PRMT R61, R61, 0x5410, R72 ;  /* 0x000054103d3d7816 */ /* 0x000fe40000000048 */
.L_x_463:
[----:B------:R-:W-:Y:S01]  /*1290*/  PRMT R130, RZ, 0x5410, R74 ;  /* 0x00005410ff827816 */ /* 0x000fe2000000004a */
[----:B------:R-:W-:Y:S05]  /*12a0*/  @P3 BRA `(.L_x_464) ;  /* 0x0000008000003947 */ /* 0x000fea0003800000 */
[----:B------:R-:W-:-:S04]  /*12b0*/  ISETP.NE.U32.AND P4, PT, RZ, c[0x0][0x180], PT ;  /* 0x00006000ff007a0c */ /* 0x000fc80003f85070 */
[----:B------:R-:W-:-:S13]  /*12c0*/  ISETP.NE.AND.EX P4, PT, RZ, c[0x0][0x184], PT, P4 ;  /* 0x00006100ff007a0c */ /* 0x000fda0003f85340 */
[----:B------:R-:W-:Y:S05]  /*12d0*/  @P4 BRA `(.L_x_465) ;  /* 0x0000002000004947 */ /* 0x000fea0003800000 */
[----:B------:R-:W-:Y:S05]  /*12e0*/  @P0 BRA `(.L_x_466) ;  /* 0x0000008000000947 */ /* 0x000fea0003800000 */
[----:B------:R-:W-:Y:S05]  /*12f0*/  BRA `(.L_x_467) ;  /* 0x0000009000007947 */ /* 0x000fea0003800000 */
.L_x_465:
[----:B-----5:R-:W-:-:S05]  /*1300*/  PRMT R73, RZ, 0x5410, R66 ;  /* 0x00005410ff497816 */ /* 0x020fca0000000042 */
[----:B------:R-:W-:Y:S01]  /*1310*/  FADD.FTZ R130, R73, R130 ;  /* 0x0000008249827221 */ /* 0x000fe20000010000 */
[----:B------:R-:W-:Y:S05]  /*1320*/  BRA `(.L_x_466) ;  /* 0x0000004000007947 */ /* 0x000fea0003800000 */
.L_x_464:
[----:B-----5:R-:W-:-:S05]  /*1330*/  PRMT R73, RZ, 0x5410, R70 ;  /* 0x00005410ff497816 */ /* 0x020fca0000000046 */
[----:B------:R-:W-:Y:S01]  /*1340*/  FADD.FTZ R130, R73, R130 ;  /* 0x0000008249827221 */ /* 0x000fe20000010000 */
[----:B------:R-:W-:-:S05]  /*1350*/  @P2 PRMT R73, RZ, 0x5410, R66 ;  /* 0x00005410ff492816 */ /* 0x000fca0000000042 */
[----:B------:R-:W-:-:S05]  /*1360*/  @P2 FADD.FTZ R130, R73, R130 ;  /* 0x0000008249822221 */ /* 0x000fca0000010000 */
.L_x_466:
[----:B------:R-:W-:-:S04]  /*1370*/  F2FP.BF16.PACK_AB R72, RZ, R130 ;  /* 0x00000082ff48723e */ /* 0x000fc800000010ff */
[----:B------:R-:W-:Y:S02]  /*1380*/  PRMT R62, R72, 0x7610, R62 ;  /* 0x00007610483e7816 */ /* 0x000fe4000000003e */
.L_x_467:
[----:B------:R-:W-:Y:S01]  /*1390*/  PRMT R139, RZ, 0x7610, R74 ;  /* 0x00007610ff8b7816 */ /* 0x000fe2000000004a */
[----:B------:R-:W-:Y:S05]  /*13a0*/  @P3 BRA `(.L_x_468) ;  /* 0x0000008000003947 */ /* 0x000fea0003800000 */
[----:B------:R-:W-:-:S04]  /*13b0*/  ISETP.NE.U32.AND P4, PT, RZ, c[0x0][0x180], PT ;  /* 0x00006000ff007a0c */ /* 0x000fc80003f85070 */
[----:B------:R-:W-:-:S13]  /*13c0*/  ISETP.NE.AND.EX P4, PT, RZ, c[0x0][0x184], PT, P4 ;  /* 0x00006100ff007a0c */ /* 0x000fda0003f85340 */
[----:B------:R-:W-:Y:S05]  /*13d0*/  @P4 BRA `(.L_x_469) ;  /* 0x0000002000004947 */ /* 0x000fea0003800000 */
[----:B------:R-:W-:Y:S05]  /*13e0*/  @P0 BRA `(.L_x_470) ;  /* 0x0000008000000947 */ /* 0x000fea0003800000 */
[----:B------:R-:W-:Y:S05]  /*13f0*/  BRA `(.L_x_471) ;  /* 0x0000009000007947 */ /* 0x000fea0003800000 */
.L_x_469:
[----:B-----5:R-:W-:-:S05]  /*1400*/  PRMT R72, RZ, 0x7610, R66 ;  /* 0x00007610ff487816 */ /* 0x020fca0000000042 */
[----:B------:R-:W-:Y:S01]  /*1410*/  FADD.FTZ R139, R72, R139 ;  /* 0x0000008b488b7221 */ /* 0x000fe20000010000 */
[----:B------:R-:W-:Y:S05]  /*1420*/  BRA `(.L_x_470) ;  /* 0x0000004000007947 */ /* 0x000fea0003800000 */
.L_x_468:
[----:B-----5:R-:W-:-:S05]  /*1430*/  PRMT R72, RZ, 0x7610, R70 ;  /* 0x00007610ff487816 */ /* 0x020fca0000000046 */
[----:B------:R-:W-:Y:S01]  /*1440*/  FADD.FTZ R139, R72, R139 ;  /* 0x0000008b488b7221 */ /* 0x000fe20000010000 */
[----:B------:R-:W-:-:S05]  /*1450*/  @P2 PRMT R72, RZ, 0x7610, R66 ;  /* 0x00007610ff482816 */ /* 0x000fca0000000042 */
[----:B------:R-:W-:-:S05]  /*1460*/  @P2 FADD.FTZ R139, R72, R139 ;  /* 0x0000008b488b2221 */ /* 0x000fca0000010000 */
.L_x_470:
[----:B------:R-:W-:-:S04]  /*1470*/  F2FP.BF16.PACK_AB R72, RZ, R139 ;  /* 0x0000008bff48723e */ /* 0x000fc800000010ff */
[----:B------:R-:W-:Y:S02]  /*1480*/  PRMT R62, R62, 0x5410, R72 ;  /* 0x000054103e3e7816 */ /* 0x000fe40000000048 */
.L_x_471:
[----:B------:R-:W-:Y:S01]  /*1490*/  PRMT R138, RZ, 0x5410, R75 ;  /* 0x00005410ff8a7816 */ /* 0x000fe2000000004b */
[----:B------:R-:W-:Y:S05]  /*14a0*/  @P3 BRA `(.L_x_472) ;  /* 0x0000008000003947 */ /* 0x000fea0003800000 */
[----:B------:R-:W-:-:S04]  /*14b0*/  ISETP.NE.U32.AND P4, PT, RZ, c[0x0][0x180], PT ;  /* 0x00006000ff007a0c */ /* 0x000fc80003f85070 */
[----:B------:R-:W-:-:S13]  /*14c0*/  ISETP.NE.AND.EX P4, PT, RZ, c[0x0][0x184], PT, P4 ;  /* 0x00006100ff007a0c */ /* 0x000fda0003f85340 */
[----:B------:R-:W-:Y:S05]  /*14d0*/  @P4 BRA `(.L_x_473) ;  /* 0x0000002000004947 */ /* 0x000fea0003800000 */
[----:B------:R-:W-:Y:S05]  /*14e0*/  @P0 BRA `(.L_x_474) ;  /* 0x0000008000000947 */ /* 0x000fea0003800000 */
[----:B------:R-:W-:Y:S05]  /*14f0*/  BRA `(.L_x_475) ;  /* 0x0000009000007947 */ /* 0x000fea0003800000 */
.L_x_473:
[----:B-----5:R-:W-:-:S05]  /*1500*/  PRMT R73, RZ, 0x5410, R67 ;  /* 0x00005410ff497816 */ /* 0x020fca0000000043 */
[----:B------:R-:W-:Y:S01]  /*1510*/  FADD.FTZ R138, R73, R138 ;  /* 0x0000008a498a7221 */ /* 0x000fe20000010000 */
[----:B------:R-:W-:Y:S05]  /*1520*/  BRA `(.L_x_474) ;  /* 0x0000004000007947 */ /* 0x000fea0003800000 */
.L_x_472:
[----:B-----5:R-:W-:-:S05]  /*1530*/  PRMT R73, RZ, 0x5410, R71 ;  /* 0x00005410ff497816 */ /* 0x020fca0000000047 */
[----:B------:R-:W-:Y:S01]  /*1540*/  FADD.FTZ R138, R73, R138 ;  /* 0x0000008a498a7221 */ /* 0x000fe20000010000 */
[----:B------:R-:W-:-:S05]  /*1550*/  @P2 PRMT R73, RZ, 0x5410, R67 ;  /* 0x00005410ff492816 */ /* 0x000fca0000000043 */
[----:B------:R-:W-:-:S05]  /*1560*/  @P2 FADD.FTZ R138, R73, R138 ;  /* 0x0000008a498a2221 */ /* 0x000fca0000010000 */
.L_x_474:
[----:B------:R-:W-:-:S04]  /*1570*/  F2FP.BF16.PACK_AB R72, RZ, R138 ;  /* 0x0000008aff48723e */ /* 0x000fc800000010ff */
[----:B------:R-:W-:Y:S02]  /*1580*/  PRMT R63, R72, 0x7610, R63 ;  /* 0x00007610483f7816 */ /* 0x000fe4000000003f */
.L_x_475:
[----:B------:R-:W-:Y:S01]  /*1590*/  PRMT R148, RZ, 0x7610, R75 ;  /* 0x00007610ff947816 */ /* 0x000fe2000000004b */
[----:B------:R-:W-:Y:S05]  /*15a0*/  @P3 BRA `(.L_x_476) ;  /* 0x0000008000003947 */ /* 0x000fea0003800000 */
[----:B------:R-:W-:-:S04]  /*15b0*/  ISETP.NE.U32.AND P2, PT, RZ, c[0x0][0x180], PT ;  /* 0x00006000ff007a0c */ /* 0x000fc80003f45070 */
[----:B------:R-:W-:-:S13]  /*15c0*/  ISETP.NE.AND.EX P2, PT, RZ, c[0x0][0x184], PT, P2 ;  /* 0x00006100ff007a0c */ /* 0x000fda0003f45320 */
[----:B------:R-:W-:Y:S05]  /*15d0*/  @P2 BRA `(.L_x_477) ;  /* 0x0000002000002947 */ /* 0x000fea0003800000 */
[----:B------:R-:W-:Y:S05]  /*15e0*/  @P0 BRA `(.L_x_478) ;  /* 0x0000008000000947 */ /* 0x000fea0003800000 */
[----:B------:R-:W-:Y:S05]  /*15f0*/  BRA `(.L_x_479) ;  /* 0x0000009000007947 */ /* 0x000fea0003800000 */
.L_x_477:
[----:B-----5:R-:W-:-:S05]  /*1600*/  PRMT R73, RZ, 0x7610, R67 ;  /* 0x00007610ff497816 */ /* 0x020fca0000000043 */
[----:B------:R-:W-:Y:S01]  /*1610*/  FADD.FTZ R148, R73, R148 ;  /* 0x0000009449947221 */ /* 0x000fe20000010000 */
[----:B------:R-:W-:Y:S05]  /*1620*/  BRA `(.L_x_478) ;  /* 0x0000004000007947 */ /* 0x000fea0003800000 */
.L_x_476:
[----:B-----5:R-:W-:-:S05]  /*1630*/  PRMT R73, RZ, 0x7610, R71 ;  /* 0x00007610ff497816 */ /* 0x020fca0000000047 */
[----:B------:R-:W-:Y:S01]  /*1640*/  FADD.FTZ R148, R73, R148 ;  /* 0x0000009449947221 */ /* 0x000fe20000010000 */
[----:B------:R-:W-:-:S05]  /*1650*/  @P2 PRMT R73, RZ, 0x7610, R67 ;  /* 0x00007610ff492816 */ /* 0x000fca0000000043 */
[----:B------:R-:W-:-:S05]  /*1660*/  @P2 FADD.FTZ R148, R73, R148 ;  /* 0x0000009449942221 */ /* 0x000fca0000010000 */
.L_x_478:
[----:B------:R-:W-:-:S04]  /*1670*/  F2FP.BF16.PACK_AB R72, RZ, R148 ;  /* 0x00000094ff48723e */ /* 0x000fc800000010ff */
[----:B------:R-:W-:Y:S02]  /*1680*/  PRMT R63, R63, 0x5410, R72 ;  /* 0x000054103f3f7816 */ /* 0x000fe40000000048 */
.L_x_479:
[C---:B------:R-:W-:Y:S02]  /*1690*/  @P0 LEA R72, P2, R117.reuse, c[0x0][0x188], 0x4 ;  /* 0x0000620075480a11 */ /* 0x040fe400078420ff */
[C---:B------:R-:W-:Y:S02]  /*16a0*/  IADD3 R167, R117.reuse, 0x20, RZ ;  /* 0x0000002075a77810 */ /* 0x040fe40007ffe0ff */
[----:B------:R-:W-:-:S05]  /*16b0*/  @P0 LEA.HI.X R73, R117, c[0x0][0x18c], RZ, 0x4, P2 ;  /* 0x0000630075490a11 */ /* 0x000fca00010f24ff */
[----:B------:R0:W-:Y:S04]  /*16c0*/  @P0 STG.E.128 [R72.64], R60 ;  /* 0x0000003c48000986 */ /* 0x0001e8000c101d04 */
.L_x_447:
[----:B------:R-:W-:Y:S05]  /*16d0*/  BSYNC B0 ;  /* 0x0000000000007941 */ /* 0x000fea0003800000 */
.L_x_446:
[----:B------:R-:W-:Y:S01]  /*16e0*/  ISETP.GE.U32.AND P2, PT, R58, 0x40, PT ;  /* 0x000000403a00780c */ /* 0x000fe20003f46070 */
[----:B------:R-:W-:-:S12]  /*16f0*/  BSSY B0, `(.L_x_480) ;  /* 0x0000095000007945 */ /* 0x000fd80003800000 */
[----:B------:R-:W-:Y:S05]  /*1700*/  @!P2 BRA `(.L_x_481) ;  /* 0x000009300000a947 */ /* 0x000fea0003800000 */
[----:B------:R-:W-:-:S04]  /*1710*/  ISETP.NE.U32.AND P3, PT, RZ, c[0x0][0x178], PT ;  /* 0x00005e00ff007a0c */ /* 0x000fc80003f65070 */
[----:B------:R-:W-:-:S13]  /*1720*/  ISETP.NE.AND.EX P3, PT, RZ, c[0x0][0x17c], PT, P3 ;  /* 0x00005f00ff007a0c */ /* 0x000fda0003f65330 */
[----:B------:R-:W-:-:S04]  /*1730*/  @P3 LEA R128, P2, R167, c[0x0][0x178], 0x4 ;  /* 0x00005e00a7803a11 */ /* 0x000fc800078420ff */
[C---:B------:R-:W-:Y:S02]  /*1740*/  @P3 LEA.HI.X R129, R167.reuse, c[0x0][0x17c], RZ, 0x4, P2 ;  /* 0x00005f00a7813a11 */ /* 0x040fe400010f24ff */
[----:B------:R-:W-:Y:S01]  /*1750*/  ISETP.NE.U32.AND P2, PT, RZ, c[0x0][0x180], PT ;  /* 0x00006000ff007a0c */ /* 0x000fe20003f45070 */
[----:B0-----:R-:W-:Y:S02]  /*1760*/  IMAD.MOV.U32 R72, RZ, RZ, 0x10 ;  /* 0x00000010ff487424 */ /* 0x001fe400078e00ff */
[----:B-----5:R0:W5:Y:S01]  /*1770*/  @P3 LDG.E.128 R68, [R128.64] ;  /* 0x0000000480443981 */ /* 0x020162000c1e1d00 */
        /* <DEDUP_REMOVED lines=15> */
.L_x_483:
[----:B-----5:R-:W-:-:S05]  /*1870*/  PRMT R120, RZ, 0x5410, R64 ;  /* 0x00005410ff787816 */ /* 0x020fca0000000040 */
[----:B------:R-:W-:Y:S01]  /*1880*/  FADD.FTZ R115, R120, R115 ;  /* 0x0000007378737221 */ /* 0x000fe20000010000 */
[----:B------:R-:W-:Y:S05]  /*1890*/  BRA `(.L_x_484) ;  /* 0x0000004000007947 */ /* 0x000fea0003800000 */
.L_x_482:
[----:B0----5:R-:W-:-:S05]  /*18a0*/  PRMT R120, RZ, 0x5410, R68 ;  /* 0x00005410ff787816 */ /* 0x021fca0000000044 */
[----:B------:R-:W-:Y:S01]  /*18b0*/  FADD.FTZ R115, R120, R115 ;  /* 0x0000007378737221 */ /* 0x000fe20000010000 */
[----:B------:R-:W-:-:S05]  /*18c0*/  @P2 PRMT R120, RZ, 0x5410, R64 ;  /* 0x00005410ff782816 */ /* 0x000fca0000000040 */
[----:B------:R-:W-:-:S05]  /*18d0*/  @P2 FADD.FTZ R115, R120, R115 ;  /* 0x0000007378732221 */ /* 0x000fca0000010000 */
.L_x_484:
[----:B------:R-:W-:-:S04]  /*18e0*/  F2FP.BF16.PACK_AB R120, RZ, R115 ;  /* 0x00000073ff78723e */ /* 0x000fc800000010ff */
[----:B------:R-:W-:Y:S02]  /*18f0*/  PRMT R60, R120, 0x7610, R60 ;  /* 0x00007610783c7816 */ /* 0x000fe4000000003c */
.L_x_485:
[----:B------:R-:W-:Y:S01]  /*1900*/  PRMT R121, RZ, 0x7610, R72 ;  /* 0x00007610ff797816 */ /* 0x000fe20000000048 */
[----:B------:R-:W-:Y:S05]  /*1910*/  @P3 BRA `(.L_x_486) ;  /* 0x0000008000003947 */ /* 0x000fea0003800000 */
[----:B------:R-:W-:-:S04]  /*1920*/  ISETP.NE.U32.AND P4, PT, RZ, c[0x0][0x180], PT ;  /* 0x00006000ff007a0c */ /* 0x000fc80003f85070 */
[----:B------:R-:W-:-:S13]  /*1930*/  ISETP.NE.AND.EX P4, PT, RZ, c[0x0][0x184], PT, P4 ;  /* 0x00006100ff007a0c */ /* 0x000fda0003f85340 */
[----:B------:R-:W-:Y:S05]  /*1940*/  @P4 BRA `(.L_x_487) ;  /* 0x0000002000004947 */ /* 0x000fea0003800000 */
[----:B------:R-:W-:Y:S05]  /*1950*/  @P0 BRA `(.L_x_488) ;  /* 0x0000008000000947 */ /* 0x000fea0003800000 */
[----:B------:R-:W-:Y:S05]  /*1960*/  BRA `(.L_x_489) ;  /* 0x0000009000007947 */ /* 0x000fea0003800000 */
.L_x_487:
[----:B-----5:R-:W-:-:S05]  /*1970*/  PRMT R72, RZ, 0x7610, R64 ;  /* 0x00007610ff487816 */ /* 0x020fca0000000040 */
[----:B------:R-:W-:Y:S01]  /*1980*/  FADD.FTZ R121, R72, R121 ;  /* 0x0000007948797221 */ /* 0x000fe20000010000 */
[----:B------:R-:W-:Y:S05]  /*1990*/  BRA `(.L_x_488) ;  /* 0x0000004000007947 */ /* 0x000fea0003800000 */
.L_x_486:
[----:B-----5:R-:W-:-:S05]  /*19a0*/  PRMT R72, RZ, 0x7610, R68 ;  /* 0x00007610ff487816 */ /* 0x020fca0000000044 */
[----:B------:R-:W-:Y:S01]  /*19b0*/  FADD.FTZ R121, R72, R121 ;  /* 0x0000007948797221 */ /* 0x000fe20000010000 */
[----:B------:R-:W-:-:S05]  /*19c0*/  @P2 PRMT R72, RZ, 0x7610, R64 ;  /* 0x00007610ff482816 */ /* 0x000fca0000000040 */
[----:B------:R-:W-:-:S05]  /*19d0*/  @P2 FADD.FTZ R121, R72, R121 ;  /* 0x0000007948792221 */ /* 0x000fca0000010000 */
.L_x_488:
[----:B------:R-:W-:-:S04]  /*19e0*/  F2FP.BF16.PACK_AB R72, RZ, R121 ;  /* 0x00000079ff48723e */ /* 0x000fc800000010ff */
[----:B------:R-:W-:Y:S02]  /*19f0*/  PRMT R60, R60, 0x5410, R72 ;  /* 0x000054103c3c7816 */ /* 0x000fe40000000048 */
.L_x_489:
[----:B------:R-:W-:Y:S01]  /*1a00*/  PRMT R120, RZ, 0x5410, R73 ;  /* 0x00005410ff787816 */ /* 0x000fe20000000049 */
[----:B------:R-:W-:Y:S05]  /*1a10*/  @P3 BRA `(.L_x_490) ;  /* 0x0000008000003947 */ /* 0x000fea0003800000 */
[----:B------:R-:W-:-:S04]  /*1a20*/  ISETP.NE.U32.AND P4, PT, RZ, c[0x0][0x180], PT ;  /* 0x00006000ff007a0c */ /* 0x000fc80003f85070 */
[----:B------:R-:W-:-:S13]  /*1a30*/  ISETP.NE.AND.EX P4, PT, RZ, c[0x0][0x184], PT, P4 ;  /* 0x00006100ff007a0c */ /* 0x000fda0003f85340 */
[----:B------:R-:W-:Y:S05]  /*1a40*/  @P4 BRA `(.L_x_491) ;  /* 0x0000002000004947 */ /* 0x000fea0003800000 */
[----:B------:R-:W-:Y:S05]  /*1a50*/  @P0 BRA `(.L_x_492) ;  /* 0x0000008000000947 */ /* 0x000fea0003800000 */
[----:B------:R-:W-:Y:S05]  /*1a60*/  BRA `(.L_x_493) ;  /* 0x0000009000007947 */ /* 0x000fea0003800000 */
.L_x_491:
[----:B-----5:R-:W-:-:S05]  /*1a70*/  PRMT R129, RZ, 0x5410, R65 ;  /* 0x00005410ff817816 */ /* 0x020fca0000000041 */
[----:B------:R-:W-:Y:S01]  /*1a80*/  FADD.FTZ R120, R129, R120 ;  /* 0x0000007881787221 */ /* 0x000fe20000010000 */
[----:B------:R-:W-:Y:S05]  /*1a90*/  BRA `(.L_x_492) ;  /* 0x0000004000007947 */ /* 0x000fea0003800000 */
.L_x_490:
[----:B-----5:R-:W-:-:S05]  /*1aa0*/  PRMT R129, RZ, 0x5410, R69 ;  /* 0x00005410ff817816 */ /* 0x020fca0000000045 */
[----:B------:R-:W-:Y:S01]  /*1ab0*/  FADD.FTZ R120, R129, R120 ;  /* 0x0000007881787221 */ /* 0x000fe20000010000 */
[----:B------:R-:W-:-:S05]  /*1ac0*/  @P2 PRMT R129, RZ, 0x5410, R65 ;  /* 0x00005410ff812816 */ /* 0x000fca0000000041 */
[----:B------:R-:W-:-:S05]  /*1ad0*/  @P2 FADD.FTZ R120, R129, R120 ;  /* 0x0000007881782221 */ /* 0x000fca0000010000 */
.L_x_492:
[----:B------:R-:W-:-:S04]  /*1ae0*/  F2FP.BF16.PACK_AB R72, RZ, R120 ;  /* 0x00000078ff48723e */ /* 0x000fc800000010ff */
[----:B------:R-:W-:Y:S02]  /*1af0*/  PRMT R61, R72, 0x7610, R61 ;  /* 0x00007610483d7816 */ /* 0x000fe4000000003d */
.L_x_493:
[----:B------:R-:W-:Y:S01]  /*1b00*/  PRMT R129, RZ, 0x7610, R73 ;  /* 0x00007610ff817816 */ /* 0x000fe20000000049 */
[----:B------:R-:W-:Y:S05]  /*1b10*/  @P3 BRA `(.L_x_494) ;  /* 0x0000008000003947 */ /* 0x000fea0003800000 */
[----:B------:R-:W-:-:S04]  /*1b20*/  ISETP.NE.U32.AND P4, PT, RZ, c[0x0][0x180], PT ;  /* 0x00006000ff007a0c */ /* 0x000fc80003f85070 */
[----:B------:R-:W-:-:S13]  /*1b30*/  ISETP.NE.AND.EX P4, PT, RZ, c[0x0][0x184], PT, P4 ;  /* 0x00006100ff007a0c */ /* 0x000fda0003f85340 */
[----:B------:R-:W-:Y:S05]  /*1b40*/  @P4 BRA `(.L_x_495) ;  /* 0x0000002000004947 */ /* 0x000fea0003800000 */
[----:B------:R-:W-:Y:S05]  /*1b50*/  @P0 BRA `(.L_x_496) ;  /* 0x0000008000000947 */ /* 0x000fea0003800000 */
[----:B------:R-:W-:Y:S05]  /*1b60*/  BRA `(.L_x_497) ;  /* 0x0000009000007947 */ /* 0x000fea0003800000 */
.L_x_495:
[----:B-----5:R-:W-:-:S05]  /*1b70*/  PRMT R72, RZ, 0x7610, R65 ;  /* 0x00007610ff487816 */ /* 0x020fca0000000041 */
[----:B------:R-:W-:Y:S01]  /*1b80*/  FADD.FTZ R129, R72, R129 ;  /* 0x0000008148817221 */ /* 0x000fe20000010000 */
[----:B------:R-:W-:Y:S05]  /*1b90*/  BRA `(.L_x_496) ;  /* 0x0000004000007947 */ /* 0x000fea0003800000 */
.L_x_494:
[----:B-----5:R-:W-:-:S05]  /*1ba0*/  PRMT R72, RZ, 0x7610, R69 ;  /* 0x00007610ff487816 */ /* 0x020fca0000000045 */
[----:B------:R-:W-:Y:S01]  /*1bb0*/  FADD.FTZ R129, R72, R129 ;  /* 0x0000008148817221 */ /* 0x000fe20000010000 */
[----:B------:R-:W-:-:S05]  /*1bc0*/  @P2 PRMT R72, RZ, 0x7610, R65 ;  /* 0x00007610ff482816 */ /* 0x000fca0000000041 */
[----:B------:R-:W-:-:S05]  /*1bd0*/  @P2 FADD.FTZ R129, R72, R129 ;  /* 0x0000008148812221 */ /* 0x000fca0000010000 */
.L_x_496:
[----:B------:R-:W-:-:S04]  /*1be0*/  F2FP.BF16.PACK_AB R72, RZ, R129 ;  /* 0x00000081ff48723e */ /* 0x000fc800000010ff */
[----:B------:R-:W-:Y:S02]  /*1bf0*/  PRMT R61, R61, 0x5410, R72 ;  /* 0x000054103d3d7816 */ /* 0x000fe40000000048 */
.L_x_497:
[----:B------:R-:W-:Y:S01]  /*1c00*/  PRMT R128, RZ, 0x5410, R74 ;  /* 0x00005410ff807816 */ /* 0x000fe2000000004a */
[----:B------:R-:W-:Y:S05]  /*1c10*/  @P3 BRA `(.L_x_498) ;  /* 0x0000008000003947 */ /* 0x000fea0003800000 */
[----:B------:R-:W-:-:S04]  /*1c20*/  ISETP.NE.U32.AND P4, PT, RZ, c[0x0][0x180], PT ;  /* 0x00006000ff007a0c */ /* 0x000fc80003f85070 */
[----:B------:R-:W-:-:S13]  /*1c30*/  ISETP.NE.AND.EX P4, PT, RZ, c[0x0][0x184], PT, P4 ;  /* 0x00006100ff007a0c */ /* 0x000fda0003f85340 */
[----:B------:R-:W-:Y:S05]  /*1c40*/  @P4 BRA `(.L_x_499) ;  /* 0x0000002000004947 */ /* 0x000fea0003800000 */
[----:B------:R-:W-:Y:S05]  /*1c50*/  @P0 BRA `(.L_x_500) ;  /* 0x0000008000000947 */ /* 0x000fea0003800000 */
[----:B------:R-:W-:Y:S05]  /*1c60*/  BRA `(.L_x_501) ;  /* 0x0000009000007947 */ /* 0x000fea0003800000 */
.L_x_499:
[----:B-----5:R-:W-:-:S05]  /*1c70*/  PRMT R73, RZ, 0x5410, R66 ;  /* 0x00005410ff497816 */ /* 0x020fca0000000042 */
[----:B------:R-:W-:Y:S01]  /*1c80*/  FADD.FTZ R128, R73, R128 ;  /* 0x0000008049807221 */ /* 0x000fe20000010000 */
[----:B------:R-:W-:Y:S05]  /*1c90*/  BRA `(.L_x_500) ;  /* 0x0000004000007947 */ /* 0x000fea0003800000 */
.L_x_498:
[----:B-----5:R-:W-:-:S05]  /*1ca0*/  PRMT R73, RZ, 0x5410, R70 ;  /* 0x00005410ff497816 */ /* 0x020fca0000000046 */
[----:B------:R-:W-:Y:S01]  /*1cb0*/  FADD.FTZ R128, R73, R128 ;  /* 0x0000008049807221 */ /* 0x000fe20000010000 */
[----:B------:R-:W-:-:S05]  /*1cc0*/  @P2 PRMT R73, RZ, 0x5410, R66 ;  /* 0x00005410ff492816 */ /* 0x000fca0000000042 */
[----:B------:R-:W-:-:S05]  /*1cd0*/  @P2 FADD.FTZ R128, R73, R128 ;  /* 0x0000008049802221 */ /* 0x000fca0000010000 */
.L_x_500:
[----:B------:R-:W-:-:S04]  /*1ce0*/  F2FP.BF16.PACK_AB R72, RZ, R128 ;  /* 0x00000080ff48723e */ /* 0x000fc800000010ff */
[----:B------:R-:W-:Y:S02]  /*1cf0*/  PRMT R62, R72, 0x7610, R62 ;  /* 0x00007610483e7816 */ /* 0x000fe4000000003e */
.L_x_501:
[----:B------:R-:W-:Y:S01]  /*1d00*/  PRMT R133, RZ, 0x7610, R74 ;  /* 0x00007610ff857816 */ /* 0x000fe2000000004a */
[----:B------:R-:W-:Y:S05]  /*1d10*/  @P3 BRA `(.L_x_502) ;  /* 0x0000008000003947 */ /* 0x000fea0003800000 */
[----:B------:R-:W-:-:S04]  /*1d20*/  ISETP.NE.U32.AND P4, PT, RZ, c[0x0][0x180], PT ;  /* 0x00006000ff007a0c */ /* 0x000fc80003f85070 */
[----:B------:R-:W-:-:S13]  /*1d30*/  ISETP.NE.AND.EX P4, PT, RZ, c[0x0][0x184], PT, P4 ;  /* 0x00006100ff007a0c */ /* 0x000fda0003f85340 */
[----:B------:R-:W-:Y:S05]  /*1d40*/  @P4 BRA `(.L_x_503) ;  /* 0x0000002000004947 */ /* 0x000fea0003800000 */
[----:B------:R-:W-:Y:S05]  /*1d50*/  @P0 BRA `(.L_x_504) ;  /* 0x0000008000000947 */ /* 0x000fea0003800000 */
[----:B------:R-:W-:Y:S05]  /*1d60*/  BRA `(.L_x_505) ;  /* 0x0000009000007947 */ /* 0x000fea0003800000 */
.L_x_503:
[----:B-----5:R-:W-:-:S05]  /*1d70*/  PRMT R72, RZ, 0x7610, R66 ;  /* 0x00007610ff487816 */ /* 0x020fca0000000042 */
[----:B------:R-:W-:Y:S01]  /*1d80*/  FADD.FTZ R133, R72, R133 ;  /* 0x0000008548857221 */ /* 0x000fe20000010000 */
[----:B------:R-:W-:Y:S05]  /*1d90*/  BRA `(.L_x_504) ;  /* 0x0000004000007947 */ /* 0x000fea0003800000 */
.L_x_502:
[----:B-----5:R-:W-:-:S05]  /*1da0*/  PRMT R72, RZ, 0x7610, R70 ;  /* 0x00007610ff487816 */ /* 0x020fca0000000046 */
[----:B------:R-:W-:Y:S01]  /*1db0*/  FADD.FTZ R133, R72, R133 ;  /* 0x0000008548857221 */ /* 0x000fe20000010000 */
[----:B------:R-:W-:-:S05]  /*1dc0*/  @P2 PRMT R72, RZ, 0x7610, R66 ;  /* 0x00007610ff482816 */ /* 0x000fca0000000042 */
[----:B------:R-:W-:-:S05]  /*1dd0*/  @P2 FADD.FTZ R133, R72, R133 ;  /* 0x0000008548852221 */ /* 0x000fca0000010000 */
.L_x_504:
[----:B------:R-:W-:-:S04]  /*1de0*/  F2FP.BF16.PACK_AB R72, RZ, R133 ;  /* 0x00000085ff48723e */ /* 0x000fc800000010ff */
[----:B------:R-:W-:Y:S02]  /*1df0*/  PRMT R62, R62, 0x5410, R72 ;  /* 0x000054103e3e7816 */ /* 0x000fe40000000048 */
.L_x_505:
[----:B------:R-:W-:Y:S01]  /*1e00*/  PRMT R132, RZ, 0x5410, R75 ;  /* 0x00005410ff847816 */ /* 0x000fe2000000004b */
[----:B------:R-:W-:Y:S05]  /*1e10*/  @P3 BRA `(.L_x_506) ;  /* 0x0000008000003947 */ /* 0x000fea0003800000 */
[----:B------:R-:W-:-:S04]  /*1e20*/  ISETP.NE.U32.AND P4, PT, RZ, c[0x0][0x180], PT ;  /* 0x00006000ff007a0c */ /* 0x000fc80003f85070 */
[----:B------:R-:W-:-:S13]  /*1e30*/  ISETP.NE.AND.EX P4, PT, RZ, c[0x0][0x184], PT, P4 ;  /* 0x00006100ff007a0c */ /* 0x000fda0003f85340 */
[----:B------:R-:W-:Y:S05]  /*1e40*/  @P4 BRA `(.L_x_507) ;  /* 0x0000002000004947 */ /* 0x000fea0003800000 */
[----:B------:R-:W-:Y:S05]  /*1e50*/  @P0 BRA `(.L_x_508) ;  /* 0x0000008000000947 */ /* 0x000fea0003800000 */
[----:B------:R-:W-:Y:S05]  /*1e60*/  BRA `(.L_x_509) ;  /* 0x0000009000007947 */ /* 0x000fea0003800000 */
.L_x_507:
[----:B-----5:R-:W-:-:S05]  /*1e70*/  PRMT R73, RZ, 0x5410, R67 ;  /* 0x00005410ff497816 */ /* 0x020fca0000000043 */
[----:B------:R-:W-:Y:S01]  /*1e80*/  FADD.FTZ R132, R73, R132 ;  /* 0x0000008449847221 */ /* 0x000fe20000010000 */
[----:B------:R-:W-:Y:S05]  /*1e90*/  BRA `(.L_x_508) ;  /* 0x0000004000007947 */ /* 0x000fea0003800000 */
.L_x_506:
[----:B-----5:R-:W-:-:S05]  /*1ea0*/  PRMT R73, RZ, 0x5410, R71 ;  /* 0x00005410ff497816 */ /* 0x020fca0000000047 */
[----:B------:R-:W-:Y:S01]  /*1eb0*/  FADD.FTZ R132, R73, R132 ;  /* 0x0000008449847221 */ /* 0x000fe20000010000 */
[----:B------:R-:W-:-:S05]  /*1ec0*/  @P2 PRMT R73, RZ, 0x5410, R67 ;  /* 0x00005410ff492816 */ /* 0x000fca0000000043 */
[----:B------:R-:W-:-:S05]  /*1ed0*/  @P2 FADD.FTZ R132, R73, R132 ;  /* 0x0000008449842221 */ /* 0x000fca0000010000 */
.L_x_508:
[----:B------:R-:W-:-:S04]  /*1ee0*/  F2FP.BF16.PACK_AB R72, RZ, R132 ;  /* 0x00000084ff48723e */ /* 0x000fc800000010ff */
[----:B------:R-:W-:Y:S02]  /*1ef0*/  PRMT R63, R72, 0x7610, R63 ;  /* 0x00007610483f7816 */ /* 0x000fe4000000003f */
.L_x_509:
[----:B------:R-:W-:Y:S01]  /*1f00*/  PRMT R147, RZ, 0x7610, R75 ;  /* 0x00007610ff937816 */ /* 0x000fe2000000004b */
[----:B------:R-:W-:Y:S05]  /*1f10*/  @P3 BRA `(.L_x_510) ;  /* 0x0000008000003947 */ /* 0x000fea0003800000 */
[----:B------:R-:W-:-:S04]  /*1f20*/  ISETP.NE.U32.AND P2, PT, RZ, c[0x0][0x180], PT ;  /* 0x00006000ff007a0c */ /* 0x000fc80003f45070 */
[----:B------:R-:W-:-:S13]  /*1f30*/  ISETP.NE.AND.EX P2, PT, RZ, c[0x0][0x184], PT, P2 ;  /* 0x00006100ff007a0c */ /* 0x000fda0003f45320 */
[----:B------:R-:W-:Y:S05]  /*1f40*/  @P2 BRA `(.L_x_511) ;  /* 0x0000002000002947 */ /* 0x000fea0003800000 */
[----:B------:R-:W-:Y:S05]  /*1f50*/  @P0 BRA `(.L_x_512) ;  /* 0x0000008000000947 */ /* 0x000fea0003800000 */
[----:B------:R-:W-:Y:S05]  /*1f60*/  BRA `(.L_x_513) ;  /* 0x0000009000007947 */ /* 0x000fea0003800000 */
.L_x_511:
[----:B-----5:R-:W-:-:S05]  /*1f70*/  PRMT R72, RZ, 0x7610, R67 ;  /* 0x00007610ff487816 */ /* 0x020fca0000000043 */
[----:B------:R-:W-:Y:S01]  /*1f80*/  FADD.FTZ R147, R72, R147 ;  /* 0x0000009348937221 */ /* 0x000fe20000010000 */
[----:B------:R-:W-:Y:S05]  /*1f90*/  BRA `(.L_x_512) ;  /* 0x0000004000007947 */ /* 0x000fea0003800000 */
.L_x_510:
[----:B-----5:R-:W-:-:S05]  /*1fa0*/  PRMT R72, RZ, 0x7610, R71 ;  /* 0x00007610ff487816 */ /* 0x020fca0000000047 */
[----:B------:R-:W-:Y:S01]  /*1fb0*/  FADD.FTZ R147, R72, R147 ;  /* 0x0000009348937221 */ /* 0x000fe20000010000 */
[----:B------:R-:W-:-:S05]  /*1fc0*/  @P2 PRMT R72, RZ, 0x7610, R67 ;  /* 0x00007610ff482816 */ /* 0x000fca0000000043 */
[----:B------:R-:W-:-:S05]  /*1fd0*/  @P2 FADD.FTZ R147, R72, R147 ;  /* 0x0000009348932221 */ /* 0x000fca0000010000 */
.L_x_512:
[----:B------:R-:W-:-:S04]  /*1fe0*/  F2FP.BF16.PACK_AB R72, RZ, R147 ;  /* 0x00000093ff48723e */ /* 0x000fc800000010ff */
[----:B------:R-:W-:Y:S02]  /*1ff0*/  PRMT R63, R63, 0x5410, R72 ;  /* 0x000054103f3f7816 */ /* 0x000fe40000000048 */
.L_x_513:
[----:B------:R-:W-:-:S04]  /*2000*/  @P0 LEA R72, P2, R167, c[0x0][0x188], 0x4 ;  /* 0x00006200a7480a11 */ /* 0x000fc800078420ff */
[C---:B------:R-:W-:Y:S02]  /*2010*/  @P0 LEA.HI.X R73, R167.reuse, c[0x0][0x18c], RZ, 0x4, P2 ;  /* 0x00006300a7490a11 */ /* 0x040fe400010f24ff */
[----:B------:R-:W-:-:S03]  /*2020*/  IADD3 R167, R167, 0x20, RZ ;  /* 0x00000020a7a77810 */ /* 0x000fc60007ffe0ff */
[----:B------:R0:W-:Y:S04]  /*2030*/  @P0 STG.E.128 [R72.64], R60 ;  /* 0x0000003c48000986 */ /* 0x0001e8000c101d04 */
.L_x_481:
[----:B------:R-:W-:Y:S05]  /*2040*/  BSYNC B0 ;  /* 0x0000000000007941 */ /* 0x000fea0003800000 */
.L_x_480:
        /* <DEDUP_REMOVED lines=12> */
[----:B------:R-:W0:Y:S06]  /*2110*/  LDG.E.128 R72, [R72.64] ;  /* 0x0000000448487981 */ /* 0x000e2c000c1e1d00 */
[----:B------:R-:W-:-:S04]  /*2120*/  @P2 LEA R134, P4, R167, c[0x0][0x180], 0x4 ;  /* 0x00006000a7862a11 */ /* 0x000fc800078820ff */
[----:B------:R-:W-:-:S05]  /*2130*/  @P2 LEA.HI.X R135, R167, c[0x0][0x184], RZ, 0x4, P4 ;  /* 0x00006100a7872a11 */ /* 0x000fca00020f24ff */
[----:B------:R1:W5:Y:S01]  /*2140*/  @P2 LDG.E.128 R64, [R134.64] ;  /* 0x0000000486402981 */ /* 0x000362000c1e1d00 */
[----:B------:R-:W-:-:S04]  /*2150*/  ISETP.NE.U32.AND P3, PT, RZ, c[0x0][0x178], PT ;  /* 0x00005e00ff007a0c */ /* 0x000fc80003f65070 */
[----:B------:R-:W-:Y:S02]  /*2160*/  ISETP.NE.AND.EX P3, PT, RZ, c[0x0][0x17c], PT, P3 ;  /* 0x00005f00ff007a0c */ /* 0x000fe40003f65330 */
[----:B0-----:R-:W-:-:S11]  /*2170*/  PRMT R140, RZ, 0x5410, R72 ;  /* 0x00005410ff8c7816 */ /* 0x001fd60000000048 */
[----:B------:R-:W-:Y:S05]  /*2180*/  @P3 BRA `(.L_x_516) ;  /* 0x0000008000003947 */ /* 0x000fea0003800000 */
[----:B-1----:R-:W-:-:S04]  /*2190*/  ISETP.NE.U32.AND P4, PT, RZ, c[0x0][0x180], PT ;  /* 0x00006000ff007a0c */ /* 0x002fc80003f85070 */
[----:B------:R-:W-:-:S13]  /*21a0*/  ISETP.NE.AND.EX P4, PT, RZ, c[0x0][0x184], PT, P4 ;  /* 0x00006100ff007a0c */ /* 0x000fda0003f85340 */
[----:B------:R-:W-:Y:S05]  /*21b0*/  @P4 BRA `(.L_x_517) ;  /* 0x0000002000004947 */ /* 0x000fea0003800000 */
[----:B------:R-:W-:Y:S05]  /*21c0*/  @P0 BRA `(.L_x_518) ;  /* 0x0000008000000947 */ /* 0x000fea0003800000 */
[----:B------:R-:W-:Y:S05]  /*21d0*/  BRA `(.L_x_519) ;  /* 0x0000009000007947 */ /* 0x000fea0003800000 */
.L_x_517:
[----:B-----5:R-:W-:-:S05]  /*21e0*/  PRMT R135, RZ, 0x5410, R64 ;  /* 0x00005410ff877816 */ /* 0x020fca0000000040 */
[----:B------:R-:W-:Y:S01]  /*21f0*/  FADD.FTZ R140, R135, R140 ;  /* 0x0000008c878c7221 */ /* 0x000fe20000010000 */
[----:B------:R-:W-:Y:S05]  /*2200*/  BRA `(.L_x_518) ;  /* 0x0000004000007947 */ /* 0x000fea0003800000 */
.L_x_516:
[----:B-1---5:R-:W-:-:S05]  /*2210*/  PRMT R135, RZ, 0x5410, R68 ;  /* 0x00005410ff877816 */ /* 0x022fca0000000044 */
[----:B------:R-:W-:Y:S01]  /*2220*/  FADD.FTZ R140, R135, R140 ;  /* 0x0000008c878c7221 */ /* 0x000fe20000010000 */
[----:B------:R-:W-:-:S05]  /*2230*/  @P2 PRMT R135, RZ, 0x5410, R64 ;  /* 0x00005410ff872816 */ /* 0x000fca0000000040 */
[----:B------:R-:W-:-:S05]  /*2240*/  @P2 FADD.FTZ R140, R135, R140 ;  /* 0x0000008c878c2221 */ /* 0x000fca0000010000 */
.L_x_518:
[----:B------:R-:W-:-:S04]  /*2250*/  F2FP.BF16.PACK_AB R134, RZ, R140 ;  /* 0x0000008cff86723e */ /* 0x000fc800000010ff */
[----:B------:R-:W-:Y:S02]  /*2260*/  PRMT R60, R134, 0x7610, R60 ;  /* 0x00007610863c7816 */ /* 0x000fe4000000003c */
.L_x_519:
[----:B------:R-:W-:Y:S01]  /*2270*/  PRMT R142, RZ, 0x7610, R72 ;  /* 0x00007610ff8e7816 */ /* 0x000fe20000000048 */
[----:B------:R-:W-:Y:S05]  /*2280*/  @P3 BRA `(.L_x_520) ;  /* 0x0000008000003947 */ /* 0x000fea0003800000 */
[----:B------:R-:W-:-:S04]  /*2290*/  ISETP.NE.U32.AND P4, PT, RZ, c[0x0][0x180], PT ;  /* 0x00006000ff007a0c */ /* 0x000fc80003f85070 */
[----:B------:R-:W-:-:S13]  /*22a0*/  ISETP.NE.AND.EX P4, PT, RZ, c[0x0][0x184], PT, P4 ;  /* 0x00006100ff007a0c */ /* 0x000fda0003f85340 */
[----:B------:R-:W-:Y:S05]  /*22b0*/  @P4 BRA `(.L_x_521) ;  /* 0x0000002000004947 */ /* 0x000fea0003800000 */
[----:B------:R-:W-:Y:S05]  /*22c0*/  @P0 BRA `(.L_x_522) ;  /* 0x0000008000000947 */ /* 0x000fea0003800000 */
[----:B------:R-:W-:Y:S05]  /*22d0*/  BRA `(.L_x_523) ;  /* 0x0000009000007947 */ /* 0x000fea0003800000 */
.L_x_521:
[----:B-----5:R-:W-:-:S05]  /*22e0*/  PRMT R135, RZ, 0x7610, R64 ;  /* 0x00007610ff877816 */ /* 0x020fca0000000040 */
[----:B------:R-:W-:Y:S01]  /*22f0*/  FADD.FTZ R142, R135, R142 ;  /* 0x0000008e878e7221 */ /* 0x000fe20000010000 */
[----:B------:R-:W-:Y:S05]  /*2300*/  BRA `(.L_x_522) ;  /* 0x0000004000007947 */ /* 0x000fea0003800000 */
.L_x_520:
[----:B-----5:R-:W-:-:S05]  /*2310*/  PRMT R135, RZ, 0x7610, R68 ;  /* 0x00007610ff877816 */ /* 0x020fca0000000044 */
[----:B------:R-:W-:Y:S01]  /*2320*/  FADD.FTZ R142, R135, R142 ;  /* 0x0000008e878e7221 */ /* 0x000fe20000010000 */
[----:B------:R-:W-:-:S05]  /*2330*/  @P2 PRMT R135, RZ, 0x7610, R64 ;  /* 0x00007610ff872816 */ /* 0x000fca0000000040 */
[----:B------:R-:W-:-:S05]  /*2340*/  @P2 FADD.FTZ R142, R135, R142 ;  /* 0x0000008e878e2221 */ /* 0x000fca0000010000 */
.L_x_522:
[----:B------:R-:W-:-:S04]  /*2350*/  F2FP.BF16.PACK_AB R72, RZ, R142 ;  /* 0x0000008eff48723e */ /* 0x000fc800000010ff */
[----:B------:R-:W-:Y:S02]  /*2360*/  PRMT R60, R60, 0x5410, R72 ;  /* 0x000054103c3c7816 */ /* 0x000fe40000000048 */
.L_x_523:
[----:B------:R-:W-:Y:S01]  /*2370*/  PRMT R141, RZ, 0x5410, R73 ;  /* 0x00005410ff8d7816 */ /* 0x000fe20000000049 */
[----:B------:R-:W-:Y:S05]  /*2380*/  @P3 BRA `(.L_x_524) ;  /* 0x0000008000003947 */ /* 0x000fea0003800000 */
[----:B------:R-:W-:-:S04]  /*2390*/  ISETP.NE.U32.AND P4, PT, RZ, c[0x0][0x180], PT ;  /* 0x00006000ff007a0c */ /* 0x000fc80003f85070 */
[----:B------:R-:W-:-:S13]  /*23a0*/  ISETP.NE.AND.EX P4, PT, RZ, c[0x0][0x184], PT, P4 ;  /* 0x00006100ff007a0c */ /* 0x000fda0003f85340 */
[----:B------:R-:W-:Y:S05]  /*23b0*/  @P4 BRA `(.L_x_525) ;  /* 0x0000002000004947 */ /* 0x000fea0003800000 */
[----:B------:R-:W-:Y:S05]  /*23c0*/  @P0 BRA `(.L_x_526) ;  /* 0x0000008000000947 */ /* 0x000fea0003800000 */
[----:B------:R-:W-:Y:S05]  /*23d0*/  BRA `(.L_x_527) ;  /* 0x0000009000007947 */ /* 0x000fea0003800000 */
.L_x_525:
[----:B-----5:R-:W-:-:S05]  /*23e0*/  PRMT R72, RZ, 0x5410, R65 ;  /* 0x00005410ff487816 */ /* 0x020fca0000000041 */
[----:B------:R-:W-:Y:S01]  /*23f0*/  FADD.FTZ R141, R72, R141 ;  /* 0x0000008d488d7221 */ /* 0x000fe20000010000 */
[----:B------:R-:W-:Y:S05]  /*2400*/  BRA `(.L_x_526) ;  /* 0x0000004000007947 */ /* 0x000fea0003800000 */
.L_x_524:
[----:B-----5:R-:W-:-:S05]  /*2410*/  PRMT R72, RZ, 0x5410, R69 ;  /* 0x00005410ff487816 */ /* 0x020fca0000000045 */
[----:B------:R-:W-:Y:S01]  /*2420*/  FADD.FTZ R141, R72, R141 ;  /* 0x0000008d488d7221 */ /* 0x000fe20000010000 */
[----:B------:R-:W-:-:S05]  /*2430*/  @P2 PRMT R72, RZ, 0x5410, R65 ;  /* 0x00005410ff482816 */ /* 0x000fca0000000041 */
[----:B------:R-:W-:-:S05]  /*2440*/  @P2 FADD.FTZ R141, R72, R141 ;  /* 0x0000008d488d2221 */ /* 0x000fca0000010000 */
.L_x_526:
[----:B------:R-:W-:-:S04]  /*2450*/  F2FP.BF16.PACK_AB R72, RZ, R141 ;  /* 0x0000008dff48723e */ /* 0x000fc800000010ff */
[----:B------:R-:W-:Y:S02]  /*2460*/  PRMT R61, R72, 0x7610, R61 ;  /* 0x00007610483d7816 */ /* 0x000fe4000000003d */
.L_x_527:
[----:B------:R-:W-:Y:S01]  /*2470*/  PRMT R146, RZ, 0x7610, R73 ;  /* 0x00007610ff927816 */ /* 0x000fe20000000049 */
[----:B------:R-:W-:Y:S05]  /*2480*/  @P3 BRA `(.L_x_528) ;  /* 0x0000008000003947 */ /* 0x000fea0003800000 */
[----:B------:R-:W-:-:S04]  /*2490*/  ISETP.NE.U32.AND P4, PT, RZ, c[0x0][0x180], PT ;  /* 0x00006000ff007a0c */ /* 0x000fc80003f85070 */
[----:B------:R-:W-:-:S13]  /*24a0*/  ISETP.NE.AND.EX P4, PT, RZ, c[0x0][0x184], PT, P4 ;  /* 0x00006100ff007a0c */ /* 0x000fda0003f85340 */
[----:B------:R-:W-:Y:S05]  /*24b0*/  @P4 BRA `(.L_x_529) ;  /* 0x0000002000004947 */ /* 0x000fea0003800000 */
[----:B------:R-:W-:Y:S05]  /*24c0*/  @P0 BRA `(.L_x_530) ;  /* 0x0000008000000947 */ /* 0x000fea0003800000 */
[----:B------:R-:W-:Y:S05]  /*24d0*/  BRA `(.L_x_531) ;  /* 0x0000009000007947 */ /* 0x000fea0003800000 */
.L_x_529:
[----:B-----5:R-:W-:-:S05]  /*24e0*/  PRMT R73, RZ, 0x7610, R65 ;  /* 0x00007610ff497816 */ /* 0x020fca0000000041 */
[----:B------:R-:W-:Y:S01]  /*24f0*/  FADD.FTZ R146, R73, R146 ;  /* 0x0000009249927221 */ /* 0x000fe20000010000 */
[----:B------:R-:W-:Y:S05]  /*2500*/  BRA `(.L_x_530) ;  /* 0x0000004000007947 */ /* 0x000fea0003800000 */
.L_x_528:
[----:B-----5:R-:W-:-:S05]  /*2510*/  PRMT R73, RZ, 0x7610, R69 ;  /* 0x00007610ff497816 */ /* 0x020fca0000000045 */
[----:B------:R-:W-:Y:S01]  /*2520*/  FADD.FTZ R146, R73, R146 ;  /* 0x0000009249927221 */ /* 0x000fe20000010000 */
[----:B------:R-:W-:-:S05]  /*2530*/  @P2 PRMT R73, RZ, 0x7610, R65 ;  /* 0x00007610ff492816 */ /* 0x000fca0000000041 */
[----:B------:R-:W-:-:S05]  /*2540*/  @P2 FADD.FTZ R146, R73, R146 ;  /* 0x0000009249922221 */ /* 0x000fca0000010000 */
.L_x_530:
[----:B------:R-:W-:-:S04]  /*2550*/  F2FP.BF16.PACK_AB R72, RZ, R146 ;  /* 0x00000092ff48723e */ /* 0x000fc800000010ff */
[----:B------:R-:W-:Y:S02]  /*2560*/  PRMT R61, R61, 0x5410, R72 ;  /* 0x000054103d3d7816 */ /* 0x000fe40000000048 */
.L_x_531:
[----:B------:R-:W-:Y:S01]  /*2570*/  PRMT R145, RZ, 0x5410, R74 ;  /* 0x00005410ff917816 */ /* 0x000fe2000000004a */
[----:B------:R-:W-:Y:S05]  /*2580*/  @P3 BRA `(.L_x_532) ;  /* 0x0000008000003947 */ /* 0x000fea0003800000 */
[----:B------:R-:W-:-:S04]  /*2590*/  ISETP.NE.U32.AND P4, PT, RZ, c[0x0][0x180], PT ;  /* 0x00006000ff007a0c */ /* 0x000fc80003f85070 */
[----:B------:R-:W-:-:S13]  /*25a0*/  ISETP.NE.AND.EX P4, PT, RZ, c[0x0][0x184], PT, P4 ;  /* 0x00006100ff007a0c */ /* 0x000fda0003f85340 */
[----:B------:R-:W-:Y:S05]  /*25b0*/  @P4 BRA `(.L_x_533) ;  /* 0x0000002000004947 */ /* 0x000fea0003800000 */
[----:B------:R-:W-:Y:S05]  /*25c0*/  @P0 BRA `(.L_x_534) ;  /* 0x0000008000000947 */ /* 0x000fea0003800000 */
[----:B------:R-:W-:Y:S05]  /*25d0*/  BRA `(.L_x_535) ;  /* 0x0000009000007947 */ /* 0x000fea0003800000 */
.L_x_533:
[----:B-----5:R-:W-:-:S05]  /*25e0*/  PRMT R72, RZ, 0x5410, R66 ;  /* 0x00005410ff487816 */ /* 0x020fca0000000042 */
[----:B------:R-:W-:Y:S01]  /*25f0*/  FADD.FTZ R145, R72, R145 ;  /* 0x0000009148917221 */ /* 0x000fe20000010000 */
[----:B------:R-:W-:Y:S05]  /*2600*/  BRA `(.L_x_534) ;  /* 0x0000004000007947 */ /* 0x000fea0003800000 */
.L_x_532:
[----:B-----5:R-:W-:-:S05]  /*2610*/  PRMT R72, RZ, 0x5410, R70 ;  /* 0x00005410ff487816 */ /* 0x020fca0000000046 */
[----:B------:R-:W-:Y:S01]  /*2620*/  FADD.FTZ R145, R72, R145 ;  /* 0x0000009148917221 */ /* 0x000fe20000010000 */
[----:B------:R-:W-:-:S05]  /*2630*/  @P2 PRMT R72, RZ, 0x5410, R66 ;  /* 0x00005410ff482816 */ /* 0x000fca0000000042 */
[----:B------:R-:W-:-:S05]  /*2640*/  @P2 FADD.FTZ R145, R72, R145 ;  /* 0x0000009148912221 */ /* 0x000fca0000010000 */
.L_x_534:
[----:B------:R-:W-:-:S04]  /*2650*/  F2FP.BF16.PACK_AB R72, RZ, R145 ;  /* 0x00000091ff48723e */ /* 0x000fc800000010ff */
[----:B------:R-:W-:Y:S02]  /*2660*/  PRMT R62, R72, 0x7610, R62 ;  /* 0x00007610483e7816 */ /* 0x000fe4000000003e */
.L_x_535:
[----:B------:R-:W-:Y:S01]  /*2670*/  PRMT R155, RZ, 0x7610, R74 ;  /* 0x00007610ff9b7816 */ /* 0x000fe2000000004a */
[----:B------:R-:W-:Y:S05]  /*2680*/  @P3 BRA `(.L_x_536) ;  /* 0x0000008000003947 */ /* 0x000fea0003800000 */
[----:B------:R-:W-:-:S04]  /*2690*/  ISETP.NE.U32.AND P4, PT, RZ, c[0x0][0x180], PT ;  /* 0x00006000ff007a0c */ /* 0x000fc80003f85070 */
[----:B------:R-:W-:-:S13]  /*26a0*/  ISETP.NE.AND.EX P4, PT, RZ, c[0x0][0x184], PT, P4 ;  /* 0x00006100ff007a0c */ /* 0x000fda0003f85340 */
[----:B------:R-:W-:Y:S05]  /*26b0*/  @P4 BRA `(.L_x_537) ;  /* 0x0000002000004947 */ /* 0x000fea0003800000 */
[----:B------:R-:W-:Y:S05]  /*26c0*/  @P0 BRA `(.L_x_538) ;  /* 0x0000008000000947 */ /* 0x000fea0003800000 */
[----:B------:R-:W-:Y:S05]  /*26d0*/  BRA `(.L_x_539) ;  /* 0x0000009000007947 */ /* 0x000fea0003800000 */
.L_x_537:
[----:B-----5:R-:W-:-:S05]  /*26e0*/  PRMT R72, RZ, 0x7610, R66 ;  /* 0x00007610ff487816 */ /* 0x020fca0000000042 */
[----:B------:R-:W-:Y:S01]  /*26f0*/  FADD.FTZ R155, R72, R155 ;  /* 0x0000009b489b7221 */ /* 0x000fe20000010000 */
[----:B------:R-:W-:Y:S05]  /*2700*/  BRA `(.L_x_538) ;  /* 0x0000004000007947 */ /* 0x000fea0003800000 */
.L_x_536:
[----:B-----5:R-:W-:-:S05]  /*2710*/  PRMT R72, RZ, 0x7610, R70 ;  /* 0x00007610ff487816 */ /* 0x020fca0000000046 */
[----:B------:R-:W-:Y:S01]  /*2720*/  FADD.FTZ R155, R72, R155 ;  /* 0x0000009b489b7221 */ /* 0x000fe20000010000 */
[----:B------:R-:W-:-:S05]  /*2730*/  @P2 PRMT R72, RZ, 0x7610, R66 ;  /* 0x00007610ff482816 */ /* 0x000fca0000000042 */
[----:B------:R-:W-:-:S05]  /*2740*/  @P2 FADD.FTZ R155, R72, R155 ;  /* 0x0000009b489b2221 */ /* 0x000fca0000010000 */
.L_x_538:
[----:B------:R-:W-:-:S04]  /*2750*/  F2FP.BF16.PACK_AB R72, RZ, R155 ;  /* 0x0000009bff48723e */ /* 0x000fc800000010ff */
[----:B------:R-:W-:Y:S02]  /*2760*/  PRMT R62, R62, 0x5410, R72 ;  /* 0x000054103e3e7816 */ /* 0x000fe40000000048 */
.L_x_539:
[----:B------:R-:W-:Y:S01]  /*2770*/  PRMT R154, RZ, 0x5410, R75 ;  /* 0x00005410ff9a7816 */ /* 0x000fe2000000004b */
[----:B------:R-:W-:Y:S05]  /*2780*/  @P3 BRA `(.L_x_540) ;  /* 0x0000008000003947 */ /* 0x000fea0003800000 */
[----:B------:R-:W-:-:S04]  /*2790*/  ISETP.NE.U32.AND P4, PT, RZ, c[0x0][0x180], PT ;  /* 0x00006000ff007a0c */ /* 0x000fc80003f85070 */
[----:B------:R-:W-:-:S13]  /*27a0*/  ISETP.NE.AND.EX P4, PT, RZ, c[0x0][0x184], PT, P4 ;  /* 0x00006100ff007a0c */ /* 0x000fda0003f85340 */
[----:B------:R-:W-:Y:S05]  /*27b0*/  @P4 BRA `(.L_x_541) ;  /* 0x0000002000004947 */ /* 0x000fea0003800000 */
[----:B------:R-:W-:Y:S05]  /*27c0*/  @P0 BRA `(.L_x_542) ;  /* 0x0000008000000947 */ /* 0x000fea0003800000 */
[----:B------:R-:W-:Y:S05]  /*27d0*/  BRA `(.L_x_543) ;  /* 0x0000009000007947 */ /* 0x000fea0003800000 */
.L_x_541:
[----:B-----5:R-:W-:-:S05]  /*27e0*/  PRMT R73, RZ, 0x5410, R67 ;  /* 0x00005410ff497816 */ /* 0x020fca0000000043 */
[----:B------:R-:W-:Y:S01]  /*27f0*/  FADD.FTZ R154, R73, R154 ;  /* 0x0000009a499a7221 */ /* 0x000fe20000010000 */
[----:B------:R-:W-:Y:S05]  /*2800*/  BRA `(.L_x_542) ;  /* 0x0000004000007947 */ /* 0x000fea0003800000 */
.L_x_540:
[----:B-----5:R-:W-:-:S05]  /*2810*/  PRMT R73, RZ, 0x5410, R71 ;  /* 0x00005410ff497816 */ /* 0x020fca0000000047 */
[----:B------:R-:W-:Y:S01]  /*2820*/  FADD.FTZ R154, R73, R154 ;  /* 0x0000009a499a7221 */ /* 0x000fe20000010000 */
[----:B------:R-:W-:-:S05]  /*2830*/  @P2 PRMT R73, RZ, 0x5410, R67 ;  /* 0x00005410ff492816 */ /* 0x000fca0000000043 */
[----:B------:R-:W-:-:S05]  /*2840*/  @P2 FADD.FTZ R154, R73, R154 ;  /* 0x0000009a499a2221 */ /* 0x000fca0000010000 */
.L_x_542:
[----:B------:R-:W-:-:S04]  /*2850*/  F2FP.BF16.PACK_AB R72, RZ, R154 ;  /* 0x0000009aff48723e */ /* 0x000fc800000010ff */
[----:B------:R-:W-:Y:S02]  /*2860*/  PRMT R63, R72, 0x7610, R63 ;  /* 0x00007610483f7816 */ /* 0x000fe4000000003f */
.L_x_543:
[----:B------:R-:W-:Y:S01]  /*2870*/  PRMT R161, RZ, 0x7610, R75 ;  /* 0x00007610ffa17816 */ /* 0x000fe2000000004b */
[----:B------:R-:W-:Y:S05]  /*2880*/  @P3 BRA `(.L_x_544) ;  /* 0x0000008000003947 */ /* 0x000fea0003800000 */
[----:B------:R-:W-:-:S04]  /*2890*/  ISETP.NE.U32.AND P2, PT, RZ, c[0x0][0x180], PT ;  /* 0x00006000ff007a0c */ /* 0x000fc80003f45070 */
[----:B------:R-:W-:-:S13]  /*28a0*/  ISETP.NE.AND.EX P2, PT, RZ, c[0x0][0x184], PT, P2 ;  /* 0x00006100ff007a0c */ /* 0x000fda0003f45320 */
[----:B------:R-:W-:Y:S05]  /*28b0*/  @P2 BRA `(.L_x_545) ;  /* 0x0000002000002947 */ /* 0x000fea0003800000 */
[----:B------:R-:W-:Y:S05]  /*28c0*/  @P0 BRA `(.L_x_546) ;  /* 0x0000008000000947 */ /* 0x000fea0003800000 */
[----:B------:R-:W-:Y:S05]  /*28d0*/  BRA `(.L_x_547) ;  /* 0x0000009000007947 */ /* 0x000fea0003800000 */
.L_x_545:
[----:B-----5:R-:W-:-:S05]  /*28e0*/  PRMT R72, RZ, 0x7610, R67 ;  /* 0x00007610ff487816 */ /* 0x020fca0000000043 */
[----:B------:R-:W-:Y:S01]  /*28f0*/  FADD.FTZ R161, R72, R161 ;  /* 0x000000a148a17221 */ /* 0x000fe20000010000 */
[----:B------:R-:W-:Y:S05]  /*2900*/  BRA `(.L_x_546) ;  /* 0x0000004000007947 */ /* 0x000fea0003800000 */
.L_x_544:
[----:B-----5:R-:W-:-:S05]  /*2910*/  PRMT R72, RZ, 0x7610, R71 ;  /* 0x00007610ff487816 */ /* 0x020fca0000000047 */
[----:B------:R-:W-:Y:S01]  /*2920*/  FADD.FTZ R161, R72, R161 ;  /* 0x000000a148a17221 */ /* 0x000fe20000010000 */
[----:B------:R-:W-:-:S05]  /*2930*/  @P2 PRMT R72, RZ, 0x7610, R67 ;  /* 0x00007610ff482816 */ /* 0x000fca0000000043 */
[----:B------:R-:W-:-:S05]  /*2940*/  @P2 FADD.FTZ R161, R72, R161 ;  /* 0x000000a148a12221 */ /* 0x000fca0000010000 */
.L_x_546:
[----:B------:R-:W-:-:S04]  /*2950*/  F2FP.BF16.PACK_AB R72, RZ, R161 ;  /* 0x000000a1ff48723e */ /* 0x000fc800000010ff */
[----:B------:R-:W-:Y:S02]  /*2960*/  PRMT R63, R63, 0x5410, R72 ;  /* 0x000054103f3f7816 */ /* 0x000fe40000000048 */
.L_x_547:
[----:B------:R-:W-:-:S04]  /*2970*/  @P0 LEA R72, P2, R167, c[0x0][0x188], 0x4 ;  /* 0x00006200a7480a11 */ /* 0x000fc800078420ff */
[C---:B------:R-:W-:Y:S02]  /*2980*/  @P0 LEA.HI.X R73, R167.reuse, c[0x0][0x18c], RZ, 0x4, P2 ;  /* 0x00006300a7490a11 */ /* 0x040fe400010f24ff */
[----:B------:R-:W-:-:S03]  /*2990*/  IADD3 R167, R167, 0x20, RZ ;  /* 0x00000020a7a77810 */ /* 0x000fc60007ffe0ff */
[----:B------:R0:W-:Y:S04]  /*29a0*/  @P0 STG.E.128 [R72.64], R60 ;  /* 0x0000003c48000986 */ /* 0x0001e8000c101d04 */
.L_x_515:
[----:B------:R-:W-:Y:S05]  /*29b0*/  BSYNC B0 ;  /* 0x0000000000007941 */ /* 0x000fea0003800000 */
.L_x_514:
        /* <DEDUP_REMOVED lines=25> */
.L_x_551:
[----:B-----5:R-:W-:-:S05]  /*2b50*/  PRMT R127, RZ, 0x5410, R64 ;  /* 0x00005410ff7f7816 */ /* 0x020fca0000000040 */
[----:B------:R-:W-:Y:S01]  /*2b60*/  FADD.FTZ R118, R127, R118 ;  /* 0x000000767f767221 */ /* 0x000fe20000010000 */
[----:B------:R-:W-:Y:S05]  /*2b70*/  BRA `(.L_x_552) ;  /* 0x0000004000007947 */ /* 0x000fea0003800000 */
.L_x_550:
[----:B0----5:R-:W-:-:S05]  /*2b80*/  PRMT R127, RZ, 0x5410, R68 ;  /* 0x00005410ff7f7816 */ /* 0x021fca0000000044 */
[----:B------:R-:W-:Y:S01]  /*2b90*/  FADD.FTZ R118, R127, R118 ;  /* 0x000000767f767221 */ /* 0x000fe20000010000 */
[----:B------:R-:W-:-:S05]  /*2ba0*/  @P2 PRMT R127, RZ, 0x5410, R64 ;  /* 0x00005410ff7f2816 */ /* 0x000fca0000000040 */
[----:B------:R-:W-:-:S05]  /*2bb0*/  @P2 FADD.FTZ R118, R127, R118 ;  /* 0x000000767f762221 */ /* 0x000fca0000010000 */
.L_x_552:
[----:B------:R-:W-:-:S04]  /*2bc0*/  F2FP.BF16.PACK_AB R126, RZ, R118 ;  /* 0x00000076ff7e723e */ /* 0x000fc800000010ff */
[----:B------:R-:W-:Y:S02]  /*2bd0*/  PRMT R60, R126, 0x7610, R60 ;  /* 0x000076107e3c7816 */ /* 0x000fe4000000003c */
.L_x_553:
[----:B------:R-:W-:Y:S01]  /*2be0*/  PRMT R127, RZ, 0x7610, R72 ;  /* 0x00007610ff7f7816 */ /* 0x000fe20000000048 */
[----:B------:R-:W-:Y:S05]  /*2bf0*/  @P3 BRA `(.L_x_554) ;  /* 0x0000008000003947 */ /* 0x000fea0003800000 */
[----:B------:R-:W-:-:S04]  /*2c00*/  ISETP.NE.U32.AND P4, PT, RZ, c[0x0][0x180], PT ;  /* 0x00006000ff007a0c */ /* 0x000fc80003f85070 */
[----:B------:R-:W-:-:S13]  /*2c10*/  ISETP.NE.AND.EX P4, PT, RZ, c[0x0][0x184], PT, P4 ;  /* 0x00006100ff007a0c */ /* 0x000fda0003f85340 */
[----:B------:R-:W-:Y:S05]  /*2c20*/  @P4 BRA `(.L_x_555) ;  /* 0x0000002000004947 */ /* 0x000fea0003800000 */
[----:B------:R-:W-:Y:S05]  /*2c30*/  @P0 BRA `(.L_x_556) ;  /* 0x0000008000000947 */ /* 0x000fea0003800000 */
[----:B------:R-:W-:Y:S05]  /*2c40*/  BRA `(.L_x_557) ;  /* 0x0000009000007947 */ /* 0x000fea0003800000 */
.L_x_555:
[----:B-----5:R-:W-:-:S05]  /*2c50*/  PRMT R72, RZ, 0x7610, R64 ;  /* 0x00007610ff487816 */ /* 0x020fca0000000040 */
[----:B------:R-:W-:Y:S01]  /*2c60*/  FADD.FTZ R127, R72, R127 ;  /* 0x0000007f487f7221 */ /* 0x000fe20000010000 */
[----:B------:R-:W-:Y:S05]  /*2c70*/  BRA `(.L_x_556) ;  /* 0x0000004000007947 */ /* 0x000fea0003800000 */
.L_x_554:
[----:B-----5:R-:W-:-:S05]  /*2c80*/  PRMT R72, RZ, 0x7610, R68 ;  /* 0x00007610ff487816 */ /* 0x020fca0000000044 */
[----:B------:R-:W-:Y:S01]  /*2c90*/  FADD.FTZ R127, R72, R127 ;  /* 0x0000007f487f7221 */ /* 0x000fe20000010000 */
[----:B------:R-:W-:-:S05]  /*2ca0*/  @P2 PRMT R72, RZ, 0x7610, R64 ;  /* 0x00007610ff482816 */ /* 0x000fca0000000040 */
[----:B------:R-:W-:-:S05]  /*2cb0*/  @P2 FADD.FTZ R127, R72, R127 ;  /* 0x0000007f487f2221 */ /* 0x000fca0000010000 */
.L_x_556:
[----:B------:R-:W-:-:S04]  /*2cc0*/  F2FP.BF16.PACK_AB R72, RZ, R127 ;  /* 0x0000007fff48723e */ /* 0x000fc800000010ff */
[----:B------:R-:W-:Y:S02]  /*2cd0*/  PRMT R60, R60, 0x5410, R72 ;  /* 0x000054103c3c7816 */ /* 0x000fe40000000048 */
.L_x_557:
[----:B------:R-:W-:Y:S01]  /*2ce0*/  PRMT R126, RZ, 0x5410, R73 ;  /* 0x00005410ff7e7816 */ /* 0x000fe20000000049 */
[----:B------:R-:W-:Y:S05]  /*2cf0*/  @P3 BRA `(.L_x_558) ;  /* 0x0000008000003947 */ /* 0x000fea0003800000 */
[----:B------:R-:W-:-:S04]  /*2d00*/  ISETP.NE.U32.AND P4, PT, RZ, c[0x0][0x180], PT ;  /* 0x00006000ff007a0c */ /* 0x000fc80003f85070 */
[----:B------:R-:W-:-:S13]  /*2d10*/  ISETP.NE.AND.EX P4, PT, RZ, c[0x0][0x184], PT, P4 ;  /* 0x00006100ff007a0c */ /* 0x000fda0003f85340 */
[----:B------:R-:W-:Y:S05]  /*2d20*/  @P4 BRA `(.L_x_559) ;  /* 0x0000002000004947 */ /* 0x000fea0003800000 */
[----:B------:R-:W-:Y:S05]  /*2d30*/  @P0 BRA `(.L_x_560) ;  /* 0x0000008000000947 */ /* 0x000fea0003800000 */
[----:B------:R-:W-:Y:S05]  /*2d40*/  BRA `(.L_x_561) ;  /* 0x0000009000007947 */ /* 0x000fea0003800000 */
.L_x_559:
[----:B-----5:R-:W-:-:S05]  /*2d50*/  PRMT R135, RZ, 0x5410, R65 ;  /* 0x00005410ff877816 */ /* 0x020fca0000000041 */
[----:B------:R-:W-:Y:S01]  /*2d60*/  FADD.FTZ R126, R135, R126 ;  /* 0x0000007e877e7221 */ /* 0x000fe20000010000 */
[----:B------:R-:W-:Y:S05]  /*2d70*/  BRA `(.L_x_560) ;  /* 0x0000004000007947 */ /* 0x000fea0003800000 */
.L_x_558:
[----:B-----5:R-:W-:-:S05]  /*2d80*/  PRMT R135, RZ, 0x5410, R69 ;  /* 0x00005410ff877816 */ /* 0x020fca0000000045 */
[----:B------:R-:W-:Y:S01]  /*2d90*/  FADD.FTZ R126, R135, R126 ;  /* 0x0000007e877e7221 */ /* 0x000fe20000010000 */
[----:B------:R-:W-:-:S05]  /*2da0*/  @P2 PRMT R135, RZ, 0x5410, R65 ;  /* 0x00005410ff872816 */ /* 0x000fca0000000041 */
[----:B------:R-:W-:-:S05]  /*2db0*/  @P2 FADD.FTZ R126, R135, R126 ;  /* 0x0000007e877e2221 */ /* 0x000fca0000010000 */
.L_x_560:
[----:B------:R-:W-:-:S04]  /*2dc0*/  F2FP.BF16.PACK_AB R72, RZ, R126 ;  /* 0x0000007eff48723e */ /* 0x000fc800000010ff */
[----:B------:R-:W-:Y:S02]  /*2dd0*/  PRMT R61, R72, 0x7610, R61 ;  /* 0x00007610483d7816 */ /* 0x000fe4000000003d */
.L_x_561:
[----:B------:R-:W-:Y:S01]  /*2de0*/  PRMT R144, RZ, 0x7610, R73 ;  /* 0x00007610ff907816 */ /* 0x000fe20000000049 */
[----:B------:R-:W-:Y:S05]  /*2df0*/  @P3 BRA `(.L_x_562) ;  /* 0x0000008000003947 */ /* 0x000fea0003800000 */
[----:B------:R-:W-:-:S04]  /*2e00*/  ISETP.NE.U32.AND P4, PT, RZ, c[0x0][0x180], PT ;  /* 0x00006000ff007a0c */ /* 0x000fc80003f85070 */
[----:B------:R-:W-:-:S13]  /*2e10*/  ISETP.NE.AND.EX P4, PT, RZ, c[0x0][0x184], PT, P4 ;  /* 0x00006100ff007a0c */ /* 0x000fda0003f85340 */
[----:B------:R-:W-:Y:S05]  /*2e20*/  @P4 BRA `(.L_x_563) ;  /* 0x0000002000004947 */ /* 0x000fea0003800000 */
[----:B------:R-:W-:Y:S05]  /*2e30*/  @P0 BRA `(.L_x_564) ;  /* 0x0000008000000947 */ /* 0x000fea0003800000 */
[----:B------:R-:W-:Y:S05]  /*2e40*/  BRA `(.L_x_565) ;  /* 0x0000009000007947 */ /* 0x000fea0003800000 */
.L_x_563:
[----:B-----5:R-:W-:-:S05]  /*2e50*/  PRMT R73, RZ, 0x7610, R65 ;  /* 0x00007610ff497816 */ /* 0x020fca0000000041 */
[----:B------:R-:W-:Y:S01]  /*2e60*/  FADD.FTZ R144, R73, R144 ;  /* 0x0000009049907221 */ /* 0x000fe20000010000 */
[----:B------:R-:W-:Y:S05]  /*2e70*/  BRA `(.L_x_564) ;  /* 0x0000004000007947 */ /* 0x000fea0003800000 */
.L_x_562:
[----:B-----5:R-:W-:-:S05]  /*2e80*/  PRMT R73, RZ, 0x7610, R69 ;  /* 0x00007610ff497816 */ /* 0x020fca0000000045 */
[----:B------:R-:W-:Y:S01]  /*2e90*/  FADD.FTZ R144, R73, R144 ;  /* 0x0000009049907221 */ /* 0x000fe20000010000 */
[----:B------:R-:W-:-:S05]  /*2ea0*/  @P2 PRMT R73, RZ, 0x7610, R65 ;  /* 0x00007610ff492816 */ /* 0x000fca0000000041 */
[----:B------:R-:W-:-:S05]  /*2eb0*/  @P2 FADD.FTZ R144, R73, R144 ;  /* 0x0000009049902221 */ /* 0x000fca0000010000 */
.L_x_564:
[----:B------:R-:W-:-:S04]  /*2ec0*/  F2FP.BF16.PACK_AB R72, RZ, R144 ;  /* 0x00000090ff48723e */ /* 0x000fc800000010ff */
[----:B------:R-:W-:Y:S02]  /*2ed0*/  PRMT R61, R61, 0x5410, R72 ;  /* 0x000054103d3d7816 */ /* 0x000fe40000000048 */
.L_x_565:
[----:B------:R-:W-:Y:S01]  /*2ee0*/  PRMT R143, RZ, 0x5410, R74 ;  /* 0x00005410ff8f7816 */ /* 0x000fe2000000004a */
[----:B------:R-:W-:Y:S05]  /*2ef0*/  @P3 BRA `(.L_x_566) ;  /* 0x0000008000003947 */ /* 0x000fea0003800000 */
[----:B------:R-:W-:-:S04]  /*2f00*/  ISETP.NE.U32.AND P4, PT, RZ, c[0x0][0x180], PT ;  /* 0x00006000ff007a0c */ /* 0x000fc80003f85070 */
[----:B------:R-:W-:-:S13]  /*2f10*/  ISETP.NE.AND.EX P4, PT, RZ, c[0x0][0x184], PT, P4 ;  /* 0x00006100ff007a0c */ /* 0x000fda0003f85340 */
[----:B------:R-:W-:Y:S05]  /*2f20*/  @P4 BRA `(.L_x_567) ;  /* 0x0000002000004947 */ /* 0x000fea0003800000 */
[----:B------:R-:W-:Y:S05]  /*2f30*/  @P0 BRA `(.L_x_568) ;  /* 0x0000008000000947 */ /* 0x000fea0003800000 */
[----:B------:R-:W-:Y:S05]  /*2f40*/  BRA `(.L_x_569) ;  /* 0x0000009000007947 */ /* 0x000fea0003800000 */
.L_x_567:
[----:B-----5:R-:W-:-:S05]  /*2f50*/  PRMT R72, RZ, 0x5410, R66 ;  /* 0x00005410ff487816 */ /* 0x020fca0000000042 */
[----:B------:R-:W-:Y:S01]  /*2f60*/  FADD.FTZ R143, R72, R143 ;  /* 0x0000008f488f7221 */ /* 0x000fe20000010000 */
[----:B------:R-:W-:Y:S05]  /*2f70*/  BRA `(.L_x_568) ;  /* 0x0000004000007947 */ /* 0x000fea0003800000 */
.L_x_566:
[----:B-----5:R-:W-:-:S05]  /*2f80*/  PRMT R72, RZ, 0x5410, R70 ;  /* 0x00005410ff487816 */ /* 0x020fca0000000046 */
[----:B------:R-:W-:Y:S01]  /*2f90*/  FADD.FTZ R143, R72, R143 ;  /* 0x0000008f488f7221 */ /* 0x000fe20000010000 */
[----:B------:R-:W-:-:S05]  /*2fa0*/  @P2 PRMT R72, RZ, 0x5410, R66 ;  /* 0x00005410ff482816 */ /* 0x000fca0000000042 */
[----:B------:R-:W-:-:S05]  /*2fb0*/  @P2 FADD.FTZ R143, R72, R143 ;  /* 0x0000008f488f2221 */ /* 0x000fca0000010000 */
.L_x_568:
[----:B------:R-:W-:-:S04]  /*2fc0*/  F2FP.BF16.PACK_AB R72, RZ, R143 ;  /* 0x0000008fff48723e */ /* 0x000fc800000010ff */
[----:B------:R-:W-:Y:S02]  /*2fd0*/  PRMT R62, R72, 0x7610, R62 ;  /* 0x00007610483e7816 */ /* 0x000fe4000000003e */
.L_x_569:
[----:B------:R-:W-:Y:S01]  /*2fe0*/  PRMT R153, RZ, 0x7610, R74 ;  /* 0x00007610ff997816 */ /* 0x000fe2000000004a */
[----:B------:R-:W-:Y:S05]  /*2ff0*/  @P3 BRA `(.L_x_570) ;  /* 0x0000008000003947 */ /* 0x000fea0003800000 */
[----:B------:R-:W-:-:S04]  /*3000*/  ISETP.NE.U32.AND P4, PT, RZ, c[0x0][0x180], PT ;  /* 0x00006000ff007a0c */ /* 0x000fc80003f85070 */
[----:B------:R-:W-:-:S13]  /*3010*/  ISETP.NE.AND.EX P4, PT, RZ, c[0x0][0x184], PT, P4 ;  /* 0x00006100ff007a0c */ /* 0x000fda0003f85340 */
[----:B------:R-:W-:Y:S05]  /*3020*/  @P4 BRA `(.L_x_571) ;  /* 0x0000002000004947 */ /* 0x000fea0003800000 */
[----:B------:R-:W-:Y:S05]  /*3030*/  @P0 BRA `(.L_x_572) ;  /* 0x0000008000000947 */ /* 0x000fea0003800000 */
[----:B------:R-:W-:Y:S05]  /*3040*/  BRA `(.L_x_573) ;  /* 0x0000009000007947 */ /* 0x000fea0003800000 */
.L_x_571:
[----:B-----5:R-:W-:-:S05]  /*3050*/  PRMT R72, RZ, 0x7610, R66 ;  /* 0x00007610ff487816 */ /* 0x020fca0000000042 */
[----:B------:R-:W-:Y:S01]  /*3060*/  FADD.FTZ R153, R72, R153 ;  /* 0x0000009948997221 */ /* 0x000fe20000010000 */
[----:B------:R-:W-:Y:S05]  /*3070*/  BRA `(.L_x_572) ;  /* 0x0000004000007947 */ /* 0x000fea0003800000 */
.L_x_570:
[----:B-----5:R-:W-:-:S05]  /*3080*/  PRMT R72, RZ, 0x7610, R70 ;  /* 0x00007610ff487816 */ /* 0x020fca0000000046 */
[----:B------:R-:W-:Y:S01]  /*3090*/  FADD.FTZ R153, R72, R153 ;  /* 0x0000009948997221 */ /* 0x000fe20000010000 */
[----:B------:R-:W-:-:S05]  /*30a0*/  @P2 PRMT R72, RZ, 0x7610, R66 ;  /* 0x00007610ff482816 */ /* 0x000fca0000000042 */
[----:B------:R-:W-:-:S05]  /*30b0*/  @P2 FADD.FTZ R153, R72, R153 ;  /* 0x0000009948992221 */ /* 0x000fca0000010000 */
.L_x_572:
[----:B------:R-:W-:-:S04]  /*30c0*/  F2FP.BF16.PACK_AB R72, RZ, R153 ;  /* 0x00000099ff48723e */ /* 0x000fc800000010ff */
[----:B------:R-:W-:Y:S02]  /*30d0*/  PRMT R62, R62, 0x5410, R72 ;  /* 0x000054103e3e7816 */ /* 0x000fe40000000048 */
.L_x_573:
[----:B------:R-:W-:Y:S01]  /*30e0*/  PRMT R152, RZ, 0x5410, R75 ;  /* 0x00005410ff987816 */ /* 0x000fe2000000004b */
[----:B------:R-:W-:Y:S05]  /*30f0*/  @P3 BRA `(.L_x_574) ;  /* 0x0000008000003947 */ /* 0x000fea0003800000 */
[----:B------:R-:W-:-:S04]  /*3100*/  ISETP.NE.U32.AND P4, PT, RZ, c[0x0][0x180], PT ;  /* 0x00006000ff007a0c */ /* 0x000fc80003f85070 */
[----:B------:R-:W-:-:S13]  /*3110*/  ISETP.NE.AND.EX P4, PT, RZ, c[0x0][0x184], PT, P4 ;  /* 0x00006100ff007a0c */ /* 0x000fda0003f85340 */
[----:B------:R-:W-:Y:S05]  /*3120*/  @P4 BRA `(.L_x_575) ;  /* 0x0000002000004947 */ /* 0x000fea0003800000 */
[----:B------:R-:W-:Y:S05]  /*3130*/  @P0 BRA `(.L_x_576) ;  /* 0x0000008000000947 */ /* 0x000fea0003800000 */
[----:B------:R-:W-:Y:S05]  /*3140*/  BRA `(.L_x_577) ;  /* 0x0000009000007947 */ /* 0x000fea0003800000 */
.L_x_575:
[----:B-----5:R-:W-:-:S05]  /*3150*/  PRMT R73, RZ, 0x5410, R67 ;  /* 0x00005410ff497816 */ /* 0x020fca0000000043 */
[----:B------:R-:W-:Y:S01]  /*3160*/  FADD.FTZ R152, R73, R152 ;  /* 0x0000009849987221 */ /* 0x000fe20000010000 */
[----:B------:R-:W-:Y:S05]  /*3170*/  BRA `(.L_x_576) ;  /* 0x0000004000007947 */ /* 0x000fea0003800000 */
.L_x_574:
[----:B-----5:R-:W-:-:S05]  /*3180*/  PRMT R73, RZ, 0x5410, R71 ;  /* 0x00005410ff497816 */ /* 0x020fca0000000047 */
[----:B------:R-:W-:Y:S01]  /*3190*/  FADD.FTZ R152, R73, R152 ;  /* 0x0000009849987221 */ /* 0x000fe20000010000 */
[----:B------:R-:W-:-:S05]  /*31a0*/  @P2 PRMT R73, RZ, 0x5410, R67 ;  /* 0x00005410ff492816 */ /* 0x000fca0000000043 */
[----:B------:R-:W-:-:S05]  /*31b0*/  @P2 FADD.FTZ R152, R73, R152 ;  /* 0x0000009849982221 */ /* 0x000fca0000010000 */
.L_x_576:
[----:B------:R-:W-:-:S04]  /*31c0*/  F2FP.BF16.PACK_AB R72, RZ, R152 ;  /* 0x00000098ff48723e */ /* 0x000fc800000010ff */
[----:B------:R-:W-:Y:S02]  /*31d0*/  PRMT R63, R72, 0x7610, R63 ;  /* 0x00007610483f7816 */ /* 0x000fe4000000003f */
.L_x_577:
[----:B------:R-:W-:Y:S01]  /*31e0*/  PRMT R160, RZ, 0x7610, R75 ;  /* 0x00007610ffa07816 */ /* 0x000fe2000000004b */
[----:B------:R-:W-:Y:S05]  /*31f0*/  @P3 BRA `(.L_x_578) ;  /* 0x0000008000003947 */ /* 0x000fea0003800000 */
[----:B------:R-:W-:-:S04]  /*3200*/  ISETP.NE.U32.AND P2, PT, RZ, c[0x0][0x180], PT ;  /* 0x00006000ff007a0c */ /* 0x000fc80003f45070 */
[----:B------:R-:W-:-:S13]  /*3210*/  ISETP.NE.AND.EX P2, PT, RZ, c[0x0][0x184], PT, P2 ;  /* 0x00006100ff007a0c */ /* 0x000fda0003f45320 */
[----:B------:R-:W-:Y:S05]  /*3220*/  @P2 BRA `(.L_x_579) ;  /* 0x0000002000002947 */ /* 0x000fea0003800000 */
[----:B------:R-:W-:Y:S05]  /*3230*/  @P0 BRA `(.L_x_580) ;  /* 0x0000008000000947 */ /* 0x000fea0003800000 */
[----:B------:R-:W-:Y:S05]  /*3240*/  BRA `(.L_x_581) ;  /* 0x0000009000007947 */ /* 0x000fea0003800000 */
.L_x_579:
[----:B-----5:R-:W-:-:S05]  /*3250*/  PRMT R73, RZ, 0x7610, R67 ;  /* 0x00007610ff497816 */ /* 0x020fca0000000043 */
[----:B------:R-:W-:Y:S01]  /*3260*/  FADD.FTZ R160, R73, R160 ;  /* 0x000000a049a07221 */ /* 0x000fe20000010000 */
[----:B------:R-:W-:Y:S05]  /*3270*/  BRA `(.L_x_580) ;  /* 0x0000004000007947 */ /* 0x000fea0003800000 */
.L_x_578:
[----:B-----5:R-:W-:-:S05]  /*3280*/  PRMT R73, RZ, 0x7610, R71 ;  /* 0x00007610ff497816 */ /* 0x020fca0000000047 */
[----:B------:R-:W-:Y:S01]  /*3290*/  FADD.FTZ R160, R73, R160 ;  /* 0x000000a049a07221 */ /* 0x000fe20000010000 */
[----:B------:R-:W-:-:S05]  /*32a0*/  @P2 PRMT R73, RZ, 0x7610, R67 ;  /* 0x00007610ff492816 */ /* 0x000fca0000000043 */
[----:B------:R-:W-:-:S05]  /*32b0*/  @P2 FADD.FTZ R160, R73, R160 ;  /* 0x000000a049a02221 */ /* 0x000fca0000010000 */
.L_x_580:
[----:B------:R-:W-:-:S04]  /*32c0*/  F2FP.BF16.PACK_AB R72, RZ, R160 ;  /* 0x000000a0ff48723e */ /* 0x000fc800000010ff */
[----:B------:R-:W-:Y:S02]  /*32d0*/  PRMT R63, R63, 0x5410, R72 ;  /* 0x000054103f3f7816 */ /* 0x000fe40000000048 */
.L_x_581:
[----:B------:R-:W-:-:S04]  /*32e0*/  @P0 LEA R72, P2, R167, c[0x0][0x188], 0x4 ;  /* 0x00006200a7480a11 */ /* 0x000fc800078420ff */
[C---:B------:R-:W-:Y:S02]  /*32f0*/  @P0 LEA.HI.X R73, R167.reuse, c[0x0][0x18c], RZ, 0x4, P2 ;  /* 0x00006300a7490a11 */ /* 0x040fe400010f24ff */
[----:B------:R-:W-:-:S03]  /*3300*/  IADD3 R167, R167, 0x20, RZ ;  /* 0x00000020a7a77810 */ /* 0x000fc60007ffe0ff */
[----:B------:R0:W-:Y:S04]  /*3310*/  @P0 STG.E.128 [R72.64], R60 ;  /* 0x0000003c48000986 */ /* 0x0001e8000c101d04 */
.L_x_549:
[----:B------:R-:W-:Y:S05]  /*3320*/  BSYNC B0 ;  /* 0x0000000000007941 */ /* 0x000fea0003800000 */
.L_x_548:
        /* <DEDUP_REMOVED lines=25> */
.L_x_585:
[----:B-----5:R-:W-:-:S05]  /*34c0*/  PRMT R135, RZ, 0x5410, R64 ;  /* 0x00005410ff877816 */ /* 0x020fca0000000040 */
[----:B------:R-:W-:Y:S01]  /*34d0*/  FADD.FTZ R136, R135, R136 ;  /* 0x0000008887887221 */ /* 0x000fe20000010000 */
[----:B------:R-:W-:Y:S05]  /*34e0*/  BRA `(.L_x_586) ;  /* 0x0000004000007947 */ /* 0x000fea0003800000 */
.L_x_584:
[----:B-1---5:R-:W-:-:S05]  /*34f0*/  PRMT R135, RZ, 0x5410, R68 ;  /* 0x00005410ff877816 */ /* 0x022fca0000000044 */
[----:B------:R-:W-:Y:S01]  /*3500*/  FADD.FTZ R136, R135, R136 ;  /* 0x0000008887887221 */ /* 0x000fe20000010000 */
[----:B------:R-:W-:-:S05]  /*3510*/  @P2 PRMT R135, RZ, 0x5410, R64 ;  /* 0x00005410ff872816 */ /* 0x000fca0000000040 */
[----:B------:R-:W-:-:S05]  /*3520*/  @P2 FADD.FTZ R136, R135, R136 ;  /* 0x0000008887882221 */ /* 0x000fca0000010000 */
.L_x_586:
[----:B------:R-:W-:-:S04]  /*3530*/  F2FP.BF16.PACK_AB R134, RZ, R136 ;  /* 0x00000088ff86723e */ /* 0x000fc800000010ff */
[----:B------:R-:W-:Y:S02]  /*3540*/  PRMT R60, R134, 0x7610, R60 ;  /* 0x00007610863c7816 */ /* 0x000fe4000000003c */
.L_x_587:
[----:B------:R-:W-:Y:S01]  /*3550*/  PRMT R151, RZ, 0x7610, R72 ;  /* 0x00007610ff977816 */ /* 0x000fe20000000048 */
[----:B------:R-:W-:Y:S05]  /*3560*/  @P3 BRA `(.L_x_588) ;  /* 0x0000008000003947 */ /* 0x000fea0003800000 */
[----:B------:R-:W-:-:S04]  /*3570*/  ISETP.NE.U32.AND P4, PT, RZ, c[0x0][0x180], PT ;  /* 0x00006000ff007a0c */ /* 0x000fc80003f85070 */
[----:B------:R-:W-:-:S13]  /*3580*/  ISETP.NE.AND.EX P4, PT, RZ, c[0x0][0x184], PT, P4 ;  /* 0x00006100ff007a0c */ /* 0x000fda0003f85340 */
[----:B------:R-:W-:Y:S05]  /*3590*/  @P4 BRA `(.L_x_589) ;  /* 0x0000002000004947 */ /* 0x000fea0003800000 */
[----:B------:R-:W-:Y:S05]  /*35a0*/  @P0 BRA `(.L_x_590) ;  /* 0x0000008000000947 */ /* 0x000fea0003800000 */
[----:B------:R-:W-:Y:S05]  /*35b0*/  BRA `(.L_x_591) ;  /* 0x0000009000007947 */ /* 0x000fea0003800000 */
.L_x_589:
[----:B-----5:R-:W-:-:S05]  /*35c0*/  PRMT R72, RZ, 0x7610, R64 ;  /* 0x00007610ff487816 */ /* 0x020fca0000000040 */
[----:B------:R-:W-:Y:S01]  /*35d0*/  FADD.FTZ R151, R72, R151 ;  /* 0x0000009748977221 */ /* 0x000fe20000010000 */
[----:B------:R-:W-:Y:S05]  /*35e0*/  BRA `(.L_x_590) ;  /* 0x0000004000007947 */ /* 0x000fea0003800000 */
.L_x_588:
[----:B-----5:R-:W-:-:S05]  /*35f0*/  PRMT R72, RZ, 0x7610, R68 ;  /* 0x00007610ff487816 */ /* 0x020fca0000000044 */
[----:B------:R-:W-:Y:S01]  /*3600*/  FADD.FTZ R151, R72, R151 ;  /* 0x0000009748977221 */ /* 0x000fe20000010000 */
[----:B------:R-:W-:-:S05]  /*3610*/  @P2 PRMT R72, RZ, 0x7610, R64 ;  /* 0x00007610ff482816 */ /* 0x000fca0000000040 */
[----:B------:R-:W-:-:S05]  /*3620*/  @P2 FADD.FTZ R151, R72, R151 ;  /* 0x0000009748972221 */ /* 0x000fca0000010000 */
.L_x_590:
[----:B------:R-:W-:-:S04]  /*3630*/  F2FP.BF16.PACK_AB R72, RZ, R151 ;  /* 0x00000097ff48723e */ /* 0x000fc800000010ff */
[----:B------:R-:W-:Y:S02]  /*3640*/  PRMT R60, R60, 0x5410, R72 ;  /* 0x000054103c3c7816 */ /* 0x000fe40000000048 */
.L_x_591:
[----:B------:R-:W-:Y:S01]  /*3650*/  PRMT R137, RZ, 0x5410, R73 ;  /* 0x00005410ff897816 */ /* 0x000fe20000000049 */
[----:B------:R-:W-:Y:S05]  /*3660*/  @P3 BRA `(.L_x_592) ;  /* 0x0000008000003947 */ /* 0x000fea0003800000 */
[----:B------:R-:W-:-:S04]  /*3670*/  ISETP.NE.U32.AND P4, PT, RZ, c[0x0][0x180], PT ;  /* 0x00006000ff007a0c */ /* 0x000fc80003f85070 */
[----:B------:R-:W-:-:S13]  /*3680*/  ISETP.NE.AND.EX P4, PT, RZ, c[0x0][0x184], PT, P4 ;  /* 0x00006100ff007a0c */ /* 0x000fda0003f85340 */
[----:B------:R-:W-:Y:S05]  /*3690*/  @P4 BRA `(.L_x_593) ;  /* 0x0000002000004947 */ /* 0x000fea0003800000 */
[----:B------:R-:W-:Y:S05]  /*36a0*/  @P0 BRA `(.L_x_594) ;  /* 0x0000008000000947 */ /* 0x000fea0003800000 */
[----:B------:R-:W-:Y:S05]  /*36b0*/  BRA `(.L_x_595) ;  /* 0x0000009000007947 */ /* 0x000fea0003800000 */
.L_x_593:
[----:B-----5:R-:W-:-:S05]  /*36c0*/  PRMT R72, RZ, 0x5410, R65 ;  /* 0x00005410ff487816 */ /* 0x020fca0000000041 */
[----:B------:R-:W-:Y:S01]  /*36d0*/  FADD.FTZ R137, R72, R137 ;  /* 0x0000008948897221 */ /* 0x000fe20000010000 */
[----:B------:R-:W-:Y:S05]  /*36e0*/  BRA `(.L_x_594) ;  /* 0x0000004000007947 */ /* 0x000fea0003800000 */
.L_x_592:
[----:B-----5:R-:W-:-:S05]  /*36f0*/  PRMT R72, RZ, 0x5410, R69 ;  /* 0x00005410ff487816 */ /* 0x020fca0000000045 */
[----:B------:R-:W-:Y:S01]  /*3700*/  FADD.FTZ R137, R72, R137 ;  /* 0x0000008948897221 */ /* 0x000fe20000010000 */
[----:B------:R-:W-:-:S05]  /*3710*/  @P2 PRMT R72, RZ, 0x5410, R65 ;  /* 0x00005410ff482816 */ /* 0x000fca0000000041 */
[----:B------:R-:W-:-:S05]  /*3720*/  @P2 FADD.FTZ R137, R72, R137 ;  /* 0x0000008948892221 */ /* 0x000fca0000010000 */
.L_x_594:
[----:B------:R-:W-:-:S04]  /*3730*/  F2FP.BF16.PACK_AB R72, RZ, R137 ;  /* 0x00000089ff48723e */ /* 0x000fc800000010ff */
[----:B------:R-:W-:Y:S02]  /*3740*/  PRMT R61, R72, 0x7610, R61 ;  /* 0x00007610483d7816 */ /* 0x000fe4000000003d */
.L_x_595:
[----:B------:R-:W-:Y:S01]  /*3750*/  PRMT R159, RZ, 0x7610, R73 ;  /* 0x00007610ff9f7816 */ /* 0x000fe20000000049 */
[----:B------:R-:W-:Y:S05]  /*3760*/  @P3 BRA `(.L_x_596) ;  /* 0x0000008000003947 */ /* 0x000fea0003800000 */
[----:B------:R-:W-:-:S04]  /*3770*/  ISETP.NE.U32.AND P4, PT, RZ, c[0x0][0x180], PT ;  /* 0x00006000ff007a0c */ /* 0x000fc80003f85070 */
[----:B------:R-:W-:-:S13]  /*3780*/  ISETP.NE.AND.EX P4, PT, RZ, c[0x0][0x184], PT, P4 ;  /* 0x00006100ff007a0c */ /* 0x000fda0003f85340 */
[----:B------:R-:W-:Y:S05]  /*3790*/  @P4 BRA `(.L_x_597) ;  /* 0x0000002000004947 */ /* 0x000fea0003800000 */
[----:B------:R-:W-:Y:S05]  /*37a0*/  @P0 BRA `(.L_x_598) ;  /* 0x0000008000000947 */ /* 0x000fea0003800000 */
[----:B------:R-:W-:Y:S05]  /*37b0*/  BRA `(.L_x_599) ;  /* 0x0000009000007947 */ /* 0x000fea0003800000 */
.L_x_597:
[----:B-----5:R-:W-:-:S05]  /*37c0*/  PRMT R72, RZ, 0x7610, R65 ;  /* 0x00007610ff487816 */ /* 0x020fca0000000041 */
[----:B------:R-:W-:Y:S01]  /*37d0*/  FADD.FTZ R159, R72, R159 ;  /* 0x0000009f489f7221 */ /* 0x000fe20000010000 */
[----:B------:R-:W-:Y:S05]  /*37e0*/  BRA `(.L_x_598) ;  /* 0x0000004000007947 */ /* 0x000fea0003800000 */
.L_x_596:
[----:B-----5:R-:W-:-:S05]  /*37f0*/  PRMT R72, RZ, 0x7610, R69 ;  /* 0x00007610ff487816 */ /* 0x020fca0000000045 */
[----:B------:R-:W-:Y:S01]  /*3800*/  FADD.FTZ R159, R72, R159 ;  /* 0x0000009f489f7221 */ /* 0x000fe20000010000 */
[----:B------:R-:W-:-:S05]  /*3810*/  @P2 PRMT R72, RZ, 0x7610, R65 ;  /* 0x00007610ff482816 */ /* 0x000fca0000000041 */
[----:B------:R-:W-:-:S05]  /*3820*/  @P2 FADD.FTZ R159, R72, R159 ;  /* 0x0000009f489f2221 */ /* 0x000fca0000010000 */
.L_x_598:
[----:B------:R-:W-:-:S04]  /*3830*/  F2FP.BF16.PACK_AB R72, RZ, R159 ;  /* 0x0000009fff48723e */ /* 0x000fc800000010ff */
[----:B------:R-:W-:Y:S02]  /*3840*/  PRMT R61, R61, 0x5410, R72 ;  /* 0x000054103d3d7816 */ /* 0x000fe40000000048 */
.L_x_599:
[----:B------:R-:W-:Y:S01]  /*3850*/  PRMT R158, RZ, 0x5410, R74 ;  /* 0x00005410ff9e7816 */ /* 0x000fe2000000004a */
[----:B------:R-:W-:Y:S05]  /*3860*/  @P3 BRA `(.L_x_600) ;  /* 0x0000008000003947 */ /* 0x000fea0003800000 */
[----:B------:R-:W-:-:S04]  /*3870*/  ISETP.NE.U32.AND P4, PT, RZ, c[0x0][0x180], PT ;  /* 0x00006000ff007a0c */ /* 0x000fc80003f85070 */
[----:B------:R-:W-:-:S13]  /*3880*/  ISETP.NE.AND.EX P4, PT, RZ, c[0x0][0x184], PT, P4 ;  /* 0x00006100ff007a0c */ /* 0x000fda0003f85340 */
[----:B------:R-:W-:Y:S05]  /*3890*/  @P4 BRA `(.L_x_601) ;  /* 0x0000002000004947 */ /* 0x000fea0003800000 */
[----:B------:R-:W-:Y:S05]  /*38a0*/  @P0 BRA `(.L_x_602) ;  /* 0x0000008000000947 */ /* 0x000fea0003800000 */
[----:B------:R-:W-:Y:S05]  /*38b0*/  BRA `(.L_x_603) ;  /* 0x0000009000007947 */ /* 0x000fea0003800000 */
.L_x_601:
[----:B-----5:R-:W-:-:S05]  /*38c0*/  PRMT R73, RZ, 0x5410, R66 ;  /* 0x00005410ff497816 */ /* 0x020fca0000000042 */
[----:B------:R-:W-:Y:S01]  /*38d0*/  FADD.FTZ R158, R73, R158 ;  /* 0x0000009e499e7221 */ /* 0x000fe20000010000 */
[----:B------:R-:W-:Y:S05]  /*38e0*/  BRA `(.L_x_602) ;  /* 0x0000004000007947 */ /* 0x000fea0003800000 */
.L_x_600:
[----:B-----5:R-:W-:-:S05]  /*38f0*/  PRMT R73, RZ, 0x5410, R70 ;  /* 0x00005410ff497816 */ /* 0x020fca0000000046 */
[----:B------:R-:W-:Y:S01]  /*3900*/  FADD.FTZ R158, R73, R158 ;  /* 0x0000009e499e7221 */ /* 0x000fe20000010000 */
[----:B------:R-:W-:-:S05]  /*3910*/  @P2 PRMT R73, RZ, 0x5410, R66 ;  /* 0x00005410ff492816 */ /* 0x000fca0000000042 */
[----:B------:R-:W-:-:S05]  /*3920*/  @P2 FADD.FTZ R158, R73, R158 ;  /* 0x0000009e499e2221 */ /* 0x000fca0000010000 */
.L_x_602:
[----:B------:R-:W-:-:S04]  /*3930*/  F2FP.BF16.PACK_AB R72, RZ, R158 ;  /* 0x0000009eff48723e */ /* 0x000fc800000010ff */
[----:B------:R-:W-:Y:S02]  /*3940*/  PRMT R62, R72, 0x7610, R62 ;  /* 0x00007610483e7816 */ /* 0x000fe4000000003e */
.L_x_603:
[----:B------:R-:W-:Y:S01]  /*3950*/  PRMT R163, RZ, 0x7610, R74 ;  /* 0x00007610ffa37816 */ /* 0x000fe2000000004a */
[----:B------:R-:W-:Y:S05]  /*3960*/  @P3 BRA `(.L_x_604) ;  /* 0x0000008000003947 */ /* 0x000fea0003800000 */
[----:B------:R-:W-:-:S04]  /*3970*/  ISETP.NE.U32.AND P4, PT, RZ, c[0x0][0x180], PT ;  /* 0x00006000ff007a0c */ /* 0x000fc80003f85070 */
[----:B------:R-:W-:-:S13]  /*3980*/  ISETP.NE.AND.EX P4, PT, RZ, c[0x0][0x184], PT, P4 ;  /* 0x00006100ff007a0c */ /* 0x000fda0003f85340 */
[----:B------:R-:W-:Y:S05]  /*3990*/  @P4 BRA `(.L_x_605) ;  /* 0x0000002000004947 */ /* 0x000fea0003800000 */
[----:B------:R-:W-:Y:S05]  /*39a0*/  @P0 BRA `(.L_x_606) ;  /* 0x0000008000000947 */ /* 0x000fea0003800000 */
[----:B------:R-:W-:Y:S05]  /*39b0*/  BRA `(.L_x_607) ;  /* 0x0000009000007947 */ /* 0x000fea0003800000 */
.L_x_605:
[----:B-----5:R-:W-:-:S05]  /*39c0*/  PRMT R72, RZ, 0x7610, R66 ;  /* 0x00007610ff487816 */ /* 0x020fca0000000042 */
[----:B------:R-:W-:Y:S01]  /*39d0*/  FADD.FTZ R163, R72, R163 ;  /* 0x000000a348a37221 */ /* 0x000fe20000010000 */
[----:B------:R-:W-:Y:S05]  /*39e0*/  BRA `(.L_x_606) ;  /* 0x0000004000007947 */ /* 0x000fea0003800000 */
.L_x_604:
[----:B-----5:R-:W-:-:S05]  /*39f0*/  PRMT R72, RZ, 0x7610, R70 ;  /* 0x00007610ff487816 */ /* 0x020fca0000000046 */
[----:B------:R-:W-:Y:S01]  /*3a00*/  FADD.FTZ R163, R72, R163 ;  /* 0x000000a348a37221 */ /* 0x000fe20000010000 */
[----:B------:R-:W-:-:S05]  /*3a10*/  @P2 PRMT R72, RZ, 0x7610, R66 ;  /* 0x00007610ff482816 */ /* 0x000fca0000000042 */
[----:B------:R-:W-:-:S05]  /*3a20*/  @P2 FADD.FTZ R163, R72, R163 ;  /* 0x000000a348a32221 */ /* 0x000fca0000010000 */
.L_x_606:
[----:B------:R-:W-:-:S04]  /*3a30*/  F2FP.BF16.PACK_AB R72, RZ, R163 ;  /* 0x000000a3ff48723e */ /* 0x000fc800000010ff */
[----:B------:R-:W-:Y:S02]  /*3a40*/  PRMT R62, R62, 0x5410, R72 ;  /* 0x000054103e3e7816 */ /* 0x000fe40000000048 */
.L_x_607:
[----:B------:R-:W-:Y:S01]  /*3a50*/  PRMT R164, RZ, 0x5410, R75 ;  /* 0x00005410ffa47816 */ /* 0x000fe2000000004b */
[----:B------:R-:W-:Y:S05]  /*3a60*/  @P3 BRA `(.L_x_608) ;  /* 0x0000008000003947 */ /* 0x000fea0003800000 */
[----:B------:R-:W-:-:S04]  /*3a70*/  ISETP.NE.U32.AND P4, PT, RZ, c[0x0][0x180], PT ;  /* 0x00006000ff007a0c */ /* 0x000fc80003f85070 */
[----:B------:R-:W-:-:S13]  /*3a80*/  ISETP.NE.AND.EX P4, PT, RZ, c[0x0][0x184], PT, P4 ;  /* 0x00006100ff007a0c */ /* 0x000fda0003f85340 */
[----:B------:R-:W-:Y:S05]  /*3a90*/  @P4 BRA `(.L_x_609) ;  /* 0x0000002000004947 */ /* 0x000fea0003800000 */
[----:B------:R-:W-:Y:S05]  /*3aa0*/  @P0 BRA `(.L_x_610) ;  /* 0x0000008000000947 */ /* 0x000fea0003800000 */
[----:B------:R-:W-:Y:S05]  /*3ab0*/  BRA `(.L_x_611) ;  /* 0x0000009000007947 */ /* 0x000fea0003800000 */
.L_x_609:
[----:B-----5:R-:W-:-:S05]  /*3ac0*/  PRMT R73, RZ, 0x5410, R67 ;  /* 0x00005410ff497816 */ /* 0x020fca0000000043 */
[----:B------:R-:W-:Y:S01]  /*3ad0*/  FADD.FTZ R164, R73, R164 ;  /* 0x000000a449a47221 */ /* 0x000fe20000010000 */
[----:B------:R-:W-:Y:S05]  /*3ae0*/  BRA `(.L_x_610) ;  /* 0x0000004000007947 */ /* 0x000fea0003800000 */
.L_x_608:
[----:B-----5:R-:W-:-:S05]  /*3af0*/  PRMT R73, RZ, 0x5410, R71 ;  /* 0x00005410ff497816 */ /* 0x020fca0000000047 */
[----:B------:R-:W-:Y:S01]  /*3b00*/  FADD.FTZ R164, R73, R164 ;  /* 0x000000a449a47221 */ /* 0x000fe20000010000 */
[----:B------:R-:W-:-:S05]  /*3b10*/  @P2 PRMT R73, RZ, 0x5410, R67 ;  /* 0x00005410ff492816 */ /* 0x000fca0000000043 */
[----:B------:R-:W-:-:S05]  /*3b20*/  @P2 FADD.FTZ R164, R73, R164 ;  /* 0x000000a449a42221 */ /* 0x000fca0000010000 */
.L_x_610:
[----:B------:R-:W-:-:S04]  /*3b30*/  F2FP.BF16.PACK_AB R72, RZ, R164 ;  /* 0x000000a4ff48723e */ /* 0x000fc800000010ff */
[----:B------:R-:W-:Y:S02]  /*3b40*/  PRMT R63, R72, 0x7610, R63 ;  /* 0x00007610483f7816 */ /* 0x000fe4000000003f */
.L_x_611:
[----:B------:R-:W-:Y:S01]  /*3b50*/  PRMT R165, RZ, 0x7610, R75 ;  /* 0x00007610ffa57816 */ /* 0x000fe2000000004b */
[----:B------:R-:W-:Y:S05]  /*3b60*/  @P3 BRA `(.L_x_612) ;  /* 0x0000008000003947 */ /* 0x000fea0003800000 */
[----:B------:R-:W-:-:S04]  /*3b70*/  ISETP.NE.U32.AND P2, PT, RZ, c[0x0][0x180], PT ;  /* 0x00006000ff007a0c */ /* 0x000fc80003f45070 */
[----:B------:R-:W-:-:S13]  /*3b80*/  ISETP.NE.AND.EX P2, PT, RZ, c[0x0][0x184], PT, P2 ;  /* 0x00006100ff007a0c */ /* 0x000fda0003f45320 */
[----:B------:R-:W-:Y:S05]  /*3b90*/  @P2 BRA `(.L_x_613) ;  /* 0x0000002000002947 */ /* 0x000fea0003800000 */
[----:B------:R-:W-:Y:S05]  /*3ba0*/  @P0 BRA `(.L_x_614) ;  /* 0x0000008000000947 */ /* 0x000fea0003800000 */
[----:B------:R-:W-:Y:S05]  /*3bb0*/  BRA `(.L_x_615) ;  /* 0x0000009000007947 */ /* 0x000fea0003800000 */
.L_x_613:
[----:B-----5:R-:W-:-:S05]  /*3bc0*/  PRMT R72, RZ, 0x7610, R67 ;  /* 0x00007610ff487816 */ /* 0x020fca0000000043 */
[----:B------:R-:W-:Y:S01]  /*3bd0*/  FADD.FTZ R165, R72, R165 ;  /* 0x000000a548a57221 */ /* 0x000fe20000010000 */
[----:B------:R-:W-:Y:S05]  /*3be0*/  BRA `(.L_x_614) ;  /* 0x0000004000007947 */ /* 0x000fea0003800000 */
.L_x_612:
[----:B-----5:R-:W-:-:S05]  /*3bf0*/  PRMT R72, RZ, 0x7610, R71 ;  /* 0x00007610ff487816 */ /* 0x020fca0000000047 */
[----:B------:R-:W-:Y:S01]  /*3c00*/  FADD.FTZ R165, R72, R165 ;  /* 0x000000a548a57221 */ /* 0x000fe20000010000 */
[----:B------:R-:W-:-:S05]  /*3c10*/  @P2 PRMT R72, RZ, 0x7610, R67 ;  /* 0x00007610ff482816 */ /* 0x000fca0000000043 */
[----:B------:R-:W-:-:S05]  /*3c20*/  @P2 FADD.FTZ R165, R72, R165 ;  /* 0x000000a548a52221 */ /* 0x000fca0000010000 */
.L_x_614:
[----:B------:R-:W-:-:S04]  /*3c30*/  F2FP.BF16.PACK_AB R72, RZ, R165 ;  /* 0x000000a5ff48723e */ /* 0x000fc800000010ff */
[----:B------:R-:W-:Y:S02]  /*3c40*/  PRMT R63, R63, 0x5410, R72 ;  /* 0x000054103f3f7816 */ /* 0x000fe40000000048 */
.L_x_615:
[----:B------:R-:W-:-:S04]  /*3c50*/  @P0 LEA R72, P2, R167, c[0x0][0x188], 0x4 ;  /* 0x00006200a7480a11 */ /* 0x000fc800078420ff */
[C---:B------:R-:W-:Y:S02]  /*3c60*/  @P0 LEA.HI.X R73, R167.reuse, c[0x0][0x18c], RZ, 0x4, P2 ;  /* 0x00006300a7490a11 */ /* 0x040fe400010f24ff */
[----:B------:R-:W-:-:S03]  /*3c70*/  IADD3 R167, R167, 0x20, RZ ;  /* 0x00000020a7a77810 */ /* 0x000fc60007ffe0ff */
[----:B------:R0:W-:Y:S04]  /*3c80*/  @P0 STG.E.128 [R72.64], R60 ;  /* 0x0000003c48000986 */ /* 0x0001e8000c101d04 */
.L_x_583:
[----:B------:R-:W-:Y:S05]  /*3c90*/  BSYNC B0 ;  /* 0x0000000000007941 */ /* 0x000fea0003800000 */
.L_x_582:
        /* <DEDUP_REMOVED lines=25> */
.L_x_619:
[----:B-----5:R-:W-:-:S05]  /*3e30*/  PRMT R124, RZ, 0x5410, R64 ;  /* 0x00005410ff7c7816 */ /* 0x020fca0000000040 */
[----:B------:R-:W-:Y:S01]  /*3e40*/  FADD.FTZ R119, R124, R119 ;  /* 0x000000777c777221 */ /* 0x000fe20000010000 */
[----:B------:R-:W-:Y:S05]  /*3e50*/  BRA `(.L_x_620) ;  /* 0x0000004000007947 */ /* 0x000fea0003800000 */
.L_x_618:
[----:B0----5:R-:W-:-:S05]  /*3e60*/  PRMT R124, RZ, 0x5410, R68 ;  /* 0x00005410ff7c7816 */ /* 0x021fca0000000044 */
[----:B------:R-:W-:Y:S01]  /*3e70*/  FADD.FTZ R119, R124, R119 ;  /* 0x000000777c777221 */ /* 0x000fe20000010000 */
[----:B------:R-:W-:-:S05]  /*3e80*/  @P2 PRMT R124, RZ, 0x5410, R64 ;  /* 0x00005410ff7c2816 */ /* 0x000fca0000000040 */
[----:B------:R-:W-:-:S05]  /*3e90*/  @P2 FADD.FTZ R119, R124, R119 ;  /* 0x000000777c772221 */ /* 0x000fca0000010000 */
.L_x_620:
[----:B------:R-:W-:-:S04]  /*3ea0*/  F2FP.BF16.PACK_AB R124, RZ, R119 ;  /* 0x00000077ff7c723e */ /* 0x000fc800000010ff */
[----:B------:R-:W-:Y:S02]  /*3eb0*/  PRMT R60, R124, 0x7610, R60 ;  /* 0x000076107c3c7816 */ /* 0x000fe4000000003c */
.L_x_621:
[----:B------:R-:W-:Y:S01]  /*3ec0*/  PRMT R125, RZ, 0x7610, R72 ;  /* 0x00007610ff7d7816 */ /* 0x000fe20000000048 */
[----:B------:R-:W-:Y:S05]  /*3ed0*/  @P3 BRA `(.L_x_622) ;  /* 0x0000008000003947 */ /* 0x000fea0003800000 */
[----:B------:R-:W-:-:S04]  /*3ee0*/  ISETP.NE.U32.AND P4, PT, RZ, c[0x0][0x180], PT ;  /* 0x00006000ff007a0c */ /* 0x000fc80003f85070 */
[----:B------:R-:W-:-:S13]  /*3ef0*/  ISETP.NE.AND.EX P4, PT, RZ, c[0x0][0x184], PT, P4 ;  /* 0x00006100ff007a0c */ /* 0x000fda0003f85340 */
[----:B------:R-:W-:Y:S05]  /*3f00*/  @P4 BRA `(.L_x_623) ;  /* 0x0000002000004947 */ /* 0x000fea0003800000 */
[----:B------:R-:W-:Y:S05]  /*3f10*/  @P0 BRA `(.L_x_624) ;  /* 0x0000008000000947 */ /* 0x000fea0003800000 */
[----:B------:R-:W-:Y:S05]  /*3f20*/  BRA `(.L_x_625) ;  /* 0x0000009000007947 */ /* 0x000fea0003800000 */
.L_x_623:
[----:B-----5:R-:W-:-:S05]  /*3f30*/  PRMT R72, RZ, 0x7610, R64 ;  /* 0x00007610ff487816 */ /* 0x020fca0000000040 */
[----:B------:R-:W-:Y:S01]  /*3f40*/  FADD.FTZ R125, R72, R125 ;  /* 0x0000007d487d7221 */ /* 0x000fe20000010000 */
[----:B------:R-:W-:Y:S05]  /*3f50*/  BRA `(.L_x_624) ;  /* 0x0000004000007947 */ /* 0x000fea0003800000 */
.L_x_622:
[----:B-----5:R-:W-:-:S05]  /*3f60*/  PRMT R72, RZ, 0x7610, R68 ;  /* 0x00007610ff487816 */ /* 0x020fca0000000044 */
[----:B------:R-:W-:Y:S01]  /*3f70*/  FADD.FTZ R125, R72, R125 ;  /* 0x0000007d487d7221 */ /* 0x000fe20000010000 */
[----:B------:R-:W-:-:S05]  /*3f80*/  @P2 PRMT R72, RZ, 0x7610, R64 ;  /* 0x00007610ff482816 */ /* 0x000fca0000000040 */
[----:B------:R-:W-:-:S05]  /*3f90*/  @P2 FADD.FTZ R125, R72, R125 ;  /* 0x0000007d487d2221 */ /* 0x000fca0000010000 */
.L_x_624:
[----:B------:R-:W-:-:S04]  /*3fa0*/  F2FP.BF16.PACK_AB R72, RZ, R125 ;  /* 0x0000007dff48723e */ /* 0x000fc800000010ff */
[----:B------:R-:W-:Y:S02]  /*3fb0*/  PRMT R60, R60, 0x5410, R72 ;  /* 0x000054103c3c7816 */ /* 0x000fe40000000048 */
.L_x_625:
[----:B------:R-:W-:Y:S01]  /*3fc0*/  PRMT R124, RZ, 0x5410, R73 ;  /* 0x00005410ff7c7816 */ /* 0x000fe20000000049 */
[----:B------:R-:W-:Y:S05]  /*3fd0*/  @P3 BRA `(.L_x_626) ;  /* 0x0000008000003947 */ /* 0x000fea0003800000 */
[----:B------:R-:W-:-:S04]  /*3fe0*/  ISETP.NE.U32.AND P4, PT, RZ, c[0x0][0x180], PT ;  /* 0x00006000ff007a0c */ /* 0x000fc80003f85070 */
[----:B------:R-:W-:-:S13]  /*3ff0*/  ISETP.NE.AND.EX P4, PT, RZ, c[0x0][0x184], PT, P4 ;  /* 0x00006100ff007a0c */ /* 0x000fda0003f85340 */
[----:B------:R-:W-:Y:S05]  /*4000*/  @P4 BRA `(.L_x_627) ;  /* 0x0000002000004947 */ /* 0x000fea0003800000 */
[----:B------:R-:W-:Y:S05]  /*4010*/  @P0 BRA `(.L_x_628) ;  /* 0x0000008000000947 */ /* 0x000fea0003800000 */
[----:B------:R-:W-:Y:S05]  /*4020*/  BRA `(.L_x_629) ;  /* 0x0000009000007947 */ /* 0x000fea0003800000 */
.L_x_627:
[----:B-----5:R-:W-:-:S05]  /*4030*/  PRMT R135, RZ, 0x5410, R65 ;  /* 0x00005410ff877816 */ /* 0x020fca0000000041 */
[----:B------:R-:W-:Y:S01]  /*4040*/  FADD.FTZ R124, R135, R124 ;  /* 0x0000007c877c7221 */ /* 0x000fe20000010000 */
[----:B------:R-:W-:Y:S05]  /*4050*/  BRA `(.L_x_628) ;  /* 0x0000004000007947 */ /* 0x000fea0003800000 */
.L_x_626:
[----:B-----5:R-:W-:-:S05]  /*4060*/  PRMT R135, RZ, 0x5410, R69 ;  /* 0x00005410ff877816 */ /* 0x020fca0000000045 */
[----:B------:R-:W-:Y:S01]  /*4070*/  FADD.FTZ R124, R135, R124 ;  /* 0x0000007c877c7221 */ /* 0x000fe20000010000 */
[----:B------:R-:W-:-:S05]  /*4080*/  @P2 PRMT R135, RZ, 0x5410, R65 ;  /* 0x00005410ff872816 */ /* 0x000fca0000000041 */
[----:B------:R-:W-:-:S05]  /*4090*/  @P2 FADD.FTZ R124, R135, R124 ;  /* 0x0000007c877c2221 */ /* 0x000fca0000010000 */
.L_x_628:
[----:B------:R-:W-:-:S04]  /*40a0*/  F2FP.BF16.PACK_AB R72, RZ, R124 ;  /* 0x0000007cff48723e */ /* 0x000fc800000010ff */
[----:B------:R-:W-:Y:S02]  /*40b0*/  PRMT R61, R72, 0x7610, R61 ;  /* 0x00007610483d7816 */ /* 0x000fe4000000003d */
.L_x_629:
[----:B------:R-:W-:Y:S01]  /*40c0*/  PRMT R149, RZ, 0x7610, R73 ;  /* 0x00007610ff957816 */ /* 0x000fe20000000049 */
[----:B------:R-:W-:Y:S05]  /*40d0*/  @P3 BRA `(.L_x_630) ;  /* 0x0000008000003947 */ /* 0x000fea0003800000 */
[----:B------:R-:W-:-:S04]  /*40e0*/  ISETP.NE.U32.AND P4, PT, RZ, c[0x0][0x180], PT ;  /* 0x00006000ff007a0c */ /* 0x000fc80003f85070 */
[----:B------:R-:W-:-:S13]  /*40f0*/  ISETP.NE.AND.EX P4, PT, RZ, c[0x0][0x184], PT, P4 ;  /* 0x00006100ff007a0c */ /* 0x000fda0003f85340 */
[----:B------:R-:W-:Y:S05]  /*4100*/  @P4 BRA `(.L_x_631) ;  /* 0x0000002000004947 */ /* 0x000fea0003800000 */
[----:B------:R-:W-:Y:S05]  /*4110*/  @P0 BRA `(.L_x_632) ;  /* 0x0000008000000947 */ /* 0x000fea0003800000 */
[----:B------:R-:W-:Y:S05]  /*4120*/  BRA `(.L_x_633) ;  /* 0x0000009000007947 */ /* 0x000fea0003800000 */
.L_x_631:
[----:B-----5:R-:W-:-:S05]  /*4130*/  PRMT R72, RZ, 0x7610, R65 ;  /* 0x00007610ff487816 */ /* 0x020fca0000000041 */
[----:B------:R-:W-:Y:S01]  /*4140*/  FADD.FTZ R149, R72, R149 ;  /* 0x0000009548957221 */ /* 0x000fe20000010000 */
[----:B------:R-:W-:Y:S05]  /*4150*/  BRA `(.L_x_632) ;  /* 0x0000004000007947 */ /* 0x000fea0003800000 */
.L_x_630:
[----:B-----5:R-:W-:-:S05]  /*4160*/  PRMT R72, RZ, 0x7610, R69 ;  /* 0x00007610ff487816 */ /* 0x020fca0000000045 */
[----:B------:R-:W-:Y:S01]  /*4170*/  FADD.FTZ R149, R72, R149 ;  /* 0x0000009548957221 */ /* 0x000fe20000010000 */
[----:B------:R-:W-:-:S05]  /*4180*/  @P2 PRMT R72, RZ, 0x7610, R65 ;  /* 0x00007610ff482816 */ /* 0x000fca0000000041 */
[----:B------:R-:W-:-:S05]  /*4190*/  @P2 FADD.FTZ R149, R72, R149 ;  /* 0x0000009548952221 */ /* 0x000fca0000010000 */
.L_x_632:
[----:B------:R-:W-:-:S04]  /*41a0*/  F2FP.BF16.PACK_AB R72, RZ, R149 ;  /* 0x00000095ff48723e */ /* 0x000fc800000010ff */
[----:B------:R-:W-:Y:S02]  /*41b0*/  PRMT R61, R61, 0x5410, R72 ;  /* 0x000054103d3d7816 */ /* 0x000fe40000000048 */
.L_x_633:
[----:B------:R-:W-:Y:S01]  /*41c0*/  PRMT R150, RZ, 0x5410, R74 ;  /* 0x00005410ff967816 */ /* 0x000fe2000000004a */
[----:B------:R-:W-:Y:S05]  /*41d0*/  @P3 BRA `(.L_x_634) ;  /* 0x0000008000003947 */ /* 0x000fea0003800000 */
[----:B------:R-:W-:-:S04]  /*41e0*/  ISETP.NE.U32.AND P4, PT, RZ, c[0x0][0x180], PT ;  /* 0x00006000ff007a0c */ /* 0x000fc80003f85070 */
[----:B------:R-:W-:-:S13]  /*41f0*/  ISETP.NE.AND.EX P4, PT, RZ, c[0x0][0x184], PT, P4 ;  /* 0x00006100ff007a0c */ /* 0x000fda0003f85340 */
[----:B------:R-:W-:Y:S05]  /*4200*/  @P4 BRA `(.L_x_635) ;  /* 0x0000002000004947 */ /* 0x000fea0003800000 */
[----:B------:R-:W-:Y:S05]  /*4210*/  @P0 BRA `(.L_x_636) ;  /* 0x0000008000000947 */ /* 0x000fea0003800000 */
[----:B------:R-:W-:Y:S05]  /*4220*/  BRA `(.L_x_637) ;  /* 0x0000009000007947 */ /* 0x000fea0003800000 */
.L_x_635:
[----:B-----5:R-:W-:-:S05]  /*4230*/  PRMT R73, RZ, 0x5410, R66 ;  /* 0x00005410ff497816 */ /* 0x020fca0000000042 */
[----:B------:R-:W-:Y:S01]  /*4240*/  FADD.FTZ R150, R73, R150 ;  /* 0x0000009649967221 */ /* 0x000fe20000010000 */
[----:B------:R-:W-:Y:S05]  /*4250*/  BRA `(.L_x_636) ;  /* 0x0000004000007947 */ /* 0x000fea0003800000 */
.L_x_634:
[----:B-----5:R-:W-:-:S05]  /*4260*/  PRMT R73, RZ, 0x5410, R70 ;  /* 0x00005410ff497816 */ /* 0x020fca0000000046 */
[----:B------:R-:W-:Y:S01]  /*4270*/  FADD.FTZ R150, R73, R150 ;  /* 0x0000009649967221 */ /* 0x000fe20000010000 */
[----:B------:R-:W-:-:S05]  /*4280*/  @P2 PRMT R73, RZ, 0x5410, R66 ;  /* 0x00005410ff492816 */ /* 0x000fca0000000042 */
[----:B------:R-:W-:-:S05]  /*4290*/  @P2 FADD.FTZ R150, R73, R150 ;  /* 0x0000009649962221 */ /* 0x000fca0000010000 */
.L_x_636:
[----:B------:R-:W-:-:S04]  /*42a0*/  F2FP.BF16.PACK_AB R72, RZ, R150 ;  /* 0x00000096ff48723e */ /* 0x000fc800000010ff */
[----:B------:R-:W-:Y:S02]  /*42b0*/  PRMT R62, R72, 0x7610, R62 ;  /* 0x00007610483e7816 */ /* 0x000fe4000000003e */
.L_x_637:
[----:B------:R-:W-:Y:S01]  /*42c0*/  PRMT R156, RZ, 0x7610, R74 ;  /* 0x00007610ff9c7816 */ /* 0x000fe2000000004a */
[----:B------:R-:W-:Y:S05]  /*42d0*/  @P3 BRA `(.L_x_638) ;  /* 0x0000008000003947 */ /* 0x000fea0003800000 */
[----:B------:R-:W-:-:S04]  /*42e0*/  ISETP.NE.U32.AND P4, PT, RZ, c[0x0][0x180], PT ;  /* 0x00006000ff007a0c */ /* 0x000fc80003f85070 */
[----:B------:R-:W-:-:S13]  /*42f0*/  ISETP.NE.AND.EX P4, PT, RZ, c[0x0][0x184], PT, P4 ;  /* 0x00006100ff007a0c */ /* 0x000fda0003f85340 */
[----:B------:R-:W-:Y:S05]  /*4300*/  @P4 BRA `(.L_x_639) ;  /* 0x0000002000004947 */ /* 0x000fea0003800000 */
[----:B------:R-:W-:Y:S05]  /*4310*/  @P0 BRA `(.L_x_640) ;  /* 0x0000008000000947 */ /* 0x000fea0003800000 */
[----:B------:R-:W-:Y:S05]  /*4320*/  BRA `(.L_x_641) ;  /* 0x0000009000007947 */ /* 0x000fea0003800000 */
.L_x_639:
[----:B-----5:R-:W-:-:S05]  /*4330*/  PRMT R73, RZ, 0x7610, R66 ;  /* 0x00007610ff497816 */ /* 0x020fca0000000042 */
[----:B------:R-:W-:Y:S01]  /*4340*/  FADD.FTZ R156, R73, R156 ;  /* 0x0000009c499c7221 */ /* 0x000fe20000010000 */
[----:B------:R-:W-:Y:S05]  /*4350*/  BRA `(.L_x_640) ;  /* 0x0000004000007947 */ /* 0x000fea0003800000 */
.L_x_638:
[----:B-----5:R-:W-:-:S05]  /*4360*/  PRMT R73, RZ, 0x7610, R70 ;  /* 0x00007610ff497816 */ /* 0x020fca0000000046 */
[----:B------:R-:W-:Y:S01]  /*4370*/  FADD.FTZ R156, R73, R156 ;  /* 0x0000009c499c7221 */ /* 0x000fe20000010000 */
[----:B------:R-:W-:-:S05]  /*4380*/  @P2 PRMT R73, RZ, 0x7610, R66 ;  /* 0x00007610ff492816 */ /* 0x000fca0000000042 */
[----:B------:R-:W-:-:S05]  /*4390*/  @P2 FADD.FTZ R156, R73, R156 ;  /* 0x0000009c499c2221 */ /* 0x000fca0000010000 */
.L_x_640:
[----:B------:R-:W-:-:S04]  /*43a0*/  F2FP.BF16.PACK_AB R72, RZ, R156 ;  /* 0x0000009cff48723e */ /* 0x000fc800000010ff */
[----:B------:R-:W-:Y:S02]  /*43b0*/  PRMT R62, R62, 0x5410, R72 ;  /* 0x000054103e3e7816 */ /* 0x000fe40000000048 */
.L_x_641:
[----:B------:R-:W-:Y:S01]  /*43c0*/  PRMT R157, RZ, 0x5410, R75 ;  /* 0x00005410ff9d7816 */ /* 0x000fe2000000004b */
[----:B------:R-:W-:Y:S05]  /*43d0*/  @P3 BRA `(.L_x_642) ;  /* 0x0000008000003947 */ /* 0x000fea0003800000 */
[----:B------:R-:W-:-:S04]  /*43e0*/  ISETP.NE.U32.AND P4, PT, RZ, c[0x0][0x180], PT ;  /* 0x00006000ff007a0c */ /* 0x000fc80003f85070 */
[----:B------:R-:W-:-:S13]  /*43f0*/  ISETP.NE.AND.EX P4, PT, RZ, c[0x0][0x184], PT, P4 ;  /* 0x00006100ff007a0c */ /* 0x000fda0003f85340 */
[----:B------:R-:W-:Y:S05]  /*4400*/  @P4 BRA `(.L_x_643) ;  /* 0x0000002000004947 */ /* 0x000fea0003800000 */
[----:B------:R-:W-:Y:S05]  /*4410*/  @P0 BRA `(.L_x_644) ;  /* 0x0000008000000947 */ /* 0x000fea0003800000 */
[----:B------:R-:W-:Y:S05]  /*4420*/  BRA `(.L_x_645) ;  /* 0x0000009000007947 */ /* 0x000fea0003800000 */
.L_x_643:
[----:B-----5:R-:W-:-:S05]  /*4430*/  PRMT R72, RZ, 0x5410, R67 ;  /* 0x00005410ff487816 */ /* 0x020fca0000000043 */
[----:B------:R-:W-:Y:S01]  /*4440*/  FADD.FTZ R157, R72, R157 ;  /* 0x0000009d489d7221 */ /* 0x000fe20000010000 */
[----:B------:R-:W-:Y:S05]  /*4450*/  BRA `(.L_x_644) ;  /* 0x0000004000007947 */ /* 0x000fea0003800000 */
.L_x_642:
[----:B-----5:R-:W-:-:S05]  /*4460*/  PRMT R72, RZ, 0x5410, R71 ;  /* 0x00005410ff487816 */ /* 0x020fca0000000047 */
[----:B------:R-:W-:Y:S01]  /*4470*/  FADD.FTZ R157, R72, R157 ;  /* 0x0000009d489d7221 */ /* 0x000fe20000010000 */
[----:B------:R-:W-:-:S05]  /*4480*/  @P2 PRMT R72, RZ, 0x5410, R67 ;  /* 0x00005410ff482816 */ /* 0x000fca0000000043 */
[----:B------:R-:W-:-:S05]  /*4490*/  @P2 FADD.FTZ R157, R72, R157 ;  /* 0x0000009d489d2221 */ /* 0x000fca0000010000 */
.L_x_644:
[----:B------:R-:W-:-:S04]  /*44a0*/  F2FP.BF16.PACK_AB R72, RZ, R157 ;  /* 0x0000009dff48723e */ /* 0x000fc800000010ff */
[----:B------:R-:W-:Y:S02]  /*44b0*/  PRMT R63, R72, 0x7610, R63 ;  /* 0x00007610483f7816 */ /* 0x000fe4000000003f */
.L_x_645:
[----:B------:R-:W-:Y:S01]  /*44c0*/  PRMT R162, RZ, 0x7610, R75 ;  /* 0x00007610ffa27816 */ /* 0x000fe2000000004b */
[----:B------:R-:W-:Y:S05]  /*44d0*/  @P3 BRA `(.L_x_646) ;  /* 0x0000008000003947 */ /* 0x000fea0003800000 */
[----:B------:R-:W-:-:S04]  /*44e0*/  ISETP.NE.U32.AND P2, PT, RZ, c[0x0][0x180], PT ;  /* 0x00006000ff007a0c */ /* 0x000fc80003f45070 */
[----:B------:R-:W-:-:S13]  /*44f0*/  ISETP.NE.AND.EX P2, PT, RZ, c[0x0][0x184], PT, P2 ;  /* 0x00006100ff007a0c */ /* 0x000fda0003f45320 */
[----:B------:R-:W-:Y:S05]  /*4500*/  @P2 BRA `(.L_x_647) ;  /* 0x0000002000002947 */ /* 0x000fea0003800000 */
[----:B------:R-:W-:Y:S05]  /*4510*/  @P0 BRA `(.L_x_648) ;  /* 0x0000008000000947 */ /* 0x000fea0003800000 */
[----:B------:R-:W-:Y:S05]  /*4520*/  BRA `(.L_x_649) ;  /* 0x0000009000007947 */ /* 0x000fea0003800000 */
.L_x_647:
[----:B-----5:R-:W-:-:S05]  /*4530*/  PRMT R73, RZ, 0x7610, R67 ;  /* 0x00007610ff497816 */ /* 0x020fca0000000043 */
[----:B------:R-:W-:Y:S01]  /*4540*/  FADD.FTZ R162, R73, R162 ;  /* 0x000000a249a27221 */ /* 0x000fe20000010000 */
[----:B------:R-:W-:Y:S05]  /*4550*/  BRA `(.L_x_648) ;  /* 0x0000004000007947 */ /* 0x000fea0003800000 */
.L_x_646:
[----:B-----5:R-:W-:-:S05]  /*4560*/  PRMT R73, RZ, 0x7610, R71 ;  /* 0x00007610ff497816 */ /* 0x020fca0000000047 */
[----:B------:R-:W-:Y:S01]  /*4570*/  FADD.FTZ R162, R73, R162 ;  /* 0x000000a249a27221 */ /* 0x000fe20000010000 */
[----:B------:R-:W-:-:S05]  /*4580*/  @P2 PRMT R73, RZ, 0x7610, R67 ;  /* 0x00007610ff492816 */ /* 0x000fca0000000043 */
[----:B------:R-:W-:-:S05]  /*4590*/  @P2 FADD.FTZ R162, R73, R162 ;  /* 0x000000a249a22221 */ /* 0x000fca0000010000 */
.L_x_648:
[----:B------:R-:W-:-:S04]  /*45a0*/  F2FP.BF16.PACK_AB R72, RZ, R162 ;  /* 0x000000a2ff48723e */ /* 0x000fc800000010ff */
[----:B------:R-:W-:Y:S02]  /*45b0*/  PRMT R63, R63, 0x5410, R72 ;  /* 0x000054103f3f7816 */ /* 0x000fe40000000048 */
.L_x_649:
[----:B------:R-:W-:-:S04]  /*45c0*/  @P0 LEA R72, P2, R167, c[0x0][0x188], 0x4 ;  /* 0x00006200a7480a11 */ /* 0x000fc800078420ff */
[----:B------:R-:W-:-:S05]  /*45d0*/  @P0 LEA.HI.X R73, R167, c[0x0][0x18c], RZ, 0x4, P2 ;  /* 0x00006300a7490a11 */ /* 0x000fca00010f24ff */
[----:B------:R0:W-:Y:S04]  /*45e0*/  @P0 STG.E.128 [R72.64], R60 ;  /* 0x0000003c48000986 */ /* 0x0001e8000c101d04 */
.L_x_617:
[----:B------:R-:W-:Y:S05]  /*45f0*/  BSYNC B0 ;  /* 0x0000000000007941 */ /* 0x000fea0003800000 */
.L_x_616:
[----:B0-----:R-:W-:Y:S01]  /*4600*/  FADD.FTZ R72, RZ, R116 ;  /* 0x00000074ff487221 */ /* 0x001fe20000010000 */
[C---:B------:R-:W-:Y:S02]  /*4610*/  ISETP.GT.U32.AND P2, PT, R58.reuse, 0x3f, PT ;  /* 0x0000003f3a00780c */ /* 0x040fe40003f44070 */
[C---:B------:R-:W-:Y:S01]  /*4620*/  ISETP.GT.U32.AND P3, PT, R58.reuse, 0x7f, PT ;  /* 0x0000007f3a00780c */ /* 0x040fe20003f64070 */
[----:B------:R-:W-:Y:S01]  /*4630*/  FADD.FTZ R73, R123, R72 ;  /* 0x000000487b497221 */ /* 0x000fe20000010000 */
[C---:B------:R-:W-:Y:S02]  /*4640*/  ISETP.GT.U32.AND P4, PT, R58.reuse, 0x9f, PT ;  /* 0x0000009f3a00780c */ /* 0x040fe40003f84070 */
[----:B------:R-:W-:Y:S01]  /*4650*/  ISETP.GT.U32.AND P5, PT, R58, 0xbf, PT ;  /* 0x000000bf3a00780c */ /* 0x000fe20003fa4070 */
[----:B------:R-:W-:Y:S01]  /*4660*/  FADD.FTZ R72, R122, R73 ;  /* 0x000000497a487221 */ /* 0x000fe20000010000 */
[----:B------:R-:W-:-:S03]  /*4670*/  ISETP.NE.AND P6, PT, R166, RZ, PT ;  /* 0x000000ffa600720c */ /* 0x000fc60003fc5270 */
[----:B------:R-:W-:-:S04]  /*4680*/  FADD.FTZ R73, R131, R72 ;  /* 0x0000004883497221 */ /* 0x000fc80000010000 */
        /* <DEDUP_REMOVED lines=11> */
[----:B------:R-:W-:Y:S01]  /*4740*/  FADD.FTZ R72, R132, R73 ;  /* 0x0000004984487221 */ /* 0x000fe20000010000 */
[----:B------:R-:W-:-:S03]  /*4750*/  P2R R73, PR, RZ, 0x4 ;  /* 0x00000004ff497803 */ /* 0x000fc60000000000 */
        /* <DEDUP_REMOVED lines=36> */
.L_x_666:
[----:B-1----:R-:W-:Y:S01]  /*49a0*/  FADD.FTZ R167, R75, R72 ;  /* 0x000000484ba77221 */ /* 0x002fe20000010000 */
[----:B------:R-:W-:Y:S05]  /*49b0*/  BRA.DIV ~URZ, `(.L_x_651) ;  /* 0x000016827f007947 */ /* 0x000fea000b800000 */
[----:B------:R-:W1:Y:S01]  /*49c0*/  SHFL.BFLY PT, R72, R167, 0x2, 0x1f ;  /* 0x0c401f00a7487f89 */ /* 0x000e6200000e0000 */
[----:B------:R-:W-:Y:S02]  /*49d0*/  P2R R168, PR, RZ, 0x1 ;  /* 0x00000001ffa87803 */ /* 0x000fe40000000000 */
[----:B------:R-:W-:Y:S01]  /*49e0*/  ISETP.GT.U32.AND P0, PT, R58, 0x3f, PT ;  /* 0x0000003f3a00780c */ /* 0x000fe20003f04070 */
[----:B-1----:R-:W-:-:S05]  /*49f0*/  FADD.FTZ R72, R167, R72 ;  /* 0x00000048a7487221 */ /* 0x002fca0000010000 */
[----:B------:R-:W1:Y:S02]  /*4a00*/  SHFL.BFLY PT, R73, R72, 0x4, 0x1f ;  /* 0x0c801f0048497f89 */ /* 0x000e6400000e0000 */
[----:B-1----:R-:W-:-:S05]  /*4a10*/  FADD.FTZ R73, R72, R73 ;  /* 0x0000004948497221 */ /* 0x002fca0000010000 */
[----:B------:R-:W1:Y:S02]  /*4a20*/  SHFL.BFLY PT, R74, R73, 0x8, 0x1f ;  /* 0x0d001f00494a7f89 */ /* 0x000e6400000e0000 */
[----:B-1----:R-:W-:-:S05]  /*4a30*/  FADD.FTZ R74, R73, R74 ;  /* 0x0000004a494a7221 */ /* 0x002fca0000010000 */
[----:B0-----:R-:W0:Y:S02]  /*4a40*/  SHFL.BFLY PT, R75, R74, 0x10, 0x1f ;  /* 0x0e001f004a4b7f89 */ /* 0x001e2400000e0000 */
[----:B0-----:R-:W-:-:S04]  /*4a50*/  FADD.FTZ R75, R74, R75 ;  /* 0x0000004b4a4b7221 */ /* 0x001fc80000010000 */
[----:B------:R-:W-:-:S04]  /*4a60*/  FMUL.FTZ R135, R75, c[0x0][0x1e0] ;  /* 0x000078004b877a20 */ /* 0x000fc80000410000 */
[--C-:B------:R-:W-:Y:S02]  /*4a70*/  FADD.FTZ R75, R116, -R135.reuse ;  /* 0x80000087744b7221 */ /* 0x100fe40000010000 */
[--C-:B------:R-:W-:Y:S02]  /*4a80*/  FADD.FTZ R134, R123, -R135.reuse ;  /* 0x800000877b867221 */ /* 0x100fe40000010000 */
[----:B------:R-:W-:Y:S02]  /*4a90*/  FFMA.FTZ R75, R75, R75, RZ ;  /* 0x0000004b4b4b7223 */ /* 0x000fe400000100ff */
[----:B------:R-:W-:Y:S02]  /*4aa0*/  FADD.FTZ R166, R122, -R135 ;  /* 0x800000877aa67221 */ /* 0x000fe40000010000 */
[----:B------:R-:W-:Y:S02]  /*4ab0*/  FFMA.FTZ R75, R134, R134, R75 ;  /* 0x00000086864b7223 */ /* 0x000fe4000001004b */
[----:B------:R-:W-:-:S02]  /*4ac0*/  FADD.FTZ R72, R131, -R135 ;  /* 0x8000008783487221 */ /* 0x000fc40000010000 */
[----:B------:R-:W-:Y:S02]  /*4ad0*/  FFMA.FTZ R75, R166, R166, R75 ;  /* 0x000000a6a64b7223 */ /* 0x000fe4000001004b */
[----:B------:R-:W-:Y:S02]  /*4ae0*/  FADD.FTZ R134, R130, -R135 ;  /* 0x8000008782867221 */ /* 0x000fe40000010000 */
[----:B------:R-:W-:Y:S02]  /*4af0*/  FFMA.FTZ R75, R72, R72, R75 ;  /* 0x00000048484b7223 */ /* 0x000fe4000001004b */
        /* <DEDUP_REMOVED lines=9> */
[----:B------:R-:W-:Y:S01]  /*4b90*/  FADD.FTZ R167, R120, -R135 ;  /* 0x8000008778a77221 */ /* 0x000fe20000010000 */
[----:B------:R-:W-:-:S05]  /*4ba0*/  FSEL R75, R75, RZ, P1 ;  /* 0x000000ff4b4b7208 */ /* 0x000fca0000800000 */
[----:B------:R-:W-:-:S04]  /*4bb0*/  FFMA.FTZ R72, R72, R72, R75 ;  /* 0x0000004848487223 */ /* 0x000fc8000001004b */
[----:B------:R-:W-:Y:S02]  /*4bc0*/  FFMA.FTZ R72, R73, R73, R72 ;  /* 0x0000004949487223 */ /* 0x000fe40000010048 */
[--C-:B------:R-:W-:Y:S02]  /*4bd0*/  FADD.FTZ R73, R129, -R135.reuse ;  /* 0x8000008781497221 */ /* 0x100fe40000010000 */
[----:B------:R-:W-:Y:S02]  /*4be0*/  FFMA.FTZ R72, R167, R167, R72 ;  /* 0x000000a7a7487223 */ /* 0x000fe40000010048 */
[--C-:B------:R-:W-:Y:S02]  /*4bf0*/  FADD.FTZ R167, R128, -R135.reuse ;  /* 0x8000008780a77221 */ /* 0x100fe40000010000 */
[----:B------:R-:W-:Y:S02]  /*4c00*/  FFMA.FTZ R72, R73, R73, R72 ;  /* 0x0000004949487223 */ /* 0x000fe40000010048 */
[----:B------:R-:W-:-:S02]  /*4c10*/  FADD.FTZ R73, R133, -R135 ;  /* 0x8000008785497221 */ /* 0x000fc40000010000 */
[----:B------:R-:W-:Y:S02]  /*4c20*/  FFMA.FTZ R72, R167, R167, R72 ;  /* 0x000000a7a7487223 */ /* 0x000fe40000010048 */
[--C-:B------:R-:W-:Y:S02]  /*4c30*/  FADD.FTZ R167, R132, -R135.reuse ;  /* 0x8000008784a77221 */ /* 0x100fe40000010000 */
[----:B------:R-:W-:Y:S02]  /*4c40*/  FFMA.FTZ R72, R73, R73, R72 ;  /* 0x0000004949487223 */ /* 0x000fe40000010048 */
[--C-:B------:R-:W-:Y:S02]  /*4c50*/  FADD.FTZ R73, R147, -R135.reuse ;  /* 0x8000008793497221 */ /* 0x100fe40000010000 */
[----:B------:R-:W-:Y:S02]  /*4c60*/  FFMA.FTZ R72, R167, R167, R72 ;  /* 0x000000a7a7487223 */ /* 0x000fe40000010048 */
[----:B------:R-:W-:-:S02]  /*4c70*/  FADD.FTZ R167, R141, -R135 ;  /* 0x800000878da77221 */ /* 0x000fc40000010000 */
[----:B------:R-:W-:Y:S01]  /*4c80*/  @P0 FFMA.FTZ R75, R73, R73, R72 ;  /* 0x00000049494b0223 */ /* 0x000fe20000010048 */
[----:B------:R-:W-:Y:S01]  /*4c90*/  ISETP.NE.AND P0, PT, R168, RZ, PT ;  /* 0x000000ffa800720c */ /* 0x000fe20003f05270 */
[--C-:B------:R-:W-:Y:S02]  /*4ca0*/  FADD.FTZ R72, R140, -R135.reuse ;  /* 0x800000878c487221 */ /* 0x100fe40000010000 */
[----:B------:R-:W-:Y:S02]  /*4cb0*/  FADD.FTZ R73, R142, -R135 ;  /* 0x800000878e497221 */ /* 0x000fe40000010000 */
        /* <DEDUP_REMOVED lines=13> */
[----:B------:R-:W-:Y:S02]  /*4d90*/  @P2 FFMA.FTZ R75, R73, R73, R72 ;  /* 0x00000049494b2223 */ /* 0x000fe40000010048 */
        /* <DEDUP_REMOVED lines=44> */
[----:B------:R-:W-:Y:S02]  /*5060*/  FADD.FTZ R73, R162, -R135 ;  /* 0x80000087a2497221 */ /* 0x000fe40000010000 */
[----:B------:R-:W-:-:S04]  /*5070*/  FFMA.FTZ R72, R167, R167, R72 ;  /* 0x000000a7a7487223 */ /* 0x000fc80000010048 */
        /* <DEDUP_REMOVED lines=10> */
.L_x_667:
[C---:B------:R-:W-:Y:S01]  /*5120*/  FMUL.FTZ R72, R135.reuse, R135 ;  /* 0x0000008787487220 */ /* 0x040fe20000410000 */
[----:B------:R-:W-:Y:S01]  /*5130*/  ISETP.NE.AND P2, PT, RZ, UR6, PT ;  /* 0x00000006ff007c0c */ /* 0x000fe2000bf45270 */
[----:B01----:R-:W-:Y:S01]  /*5140*/  FADD.FTZ R167, R134, R167 ;  /* 0x000000a786a77221 */ /* 0x003fe20000010000 */
[----:B------:R-:W-:Y:S01]  /*5150*/  BSSY B0, `(.L_x_652) ;  /* 0x000002e000007945 */ /* 0x000fe20003800000 */
[----:B------:R-:W-:Y:S01]  /*5160*/  @!P6 IMAD.MOV.U32 R75, RZ, RZ, 0x4 ;  /* 0x00000004ff4be424 */ /* 0x000fe200078e00ff */
[----:B------:R-:W-:Y:S01]  /*5170*/  FSEL R73, R72, RZ, P2 ;  /* 0x000000ff48497208 */ /* 0x000fe20001000000 */
[----:B------:R-:W-:Y:S01]  /*5180*/  IMAD.MOV.U32 R72, RZ, RZ, c[0x0][0x1e0] ;  /* 0x00007800ff487624 */ /* 0x000fe200078e00ff */
[----:B------:R-:W-:Y:S01]  /*5190*/  FSEL R166, R135, RZ, !P2 ;  /* 0x000000ff87a67208 */ /* 0x000fe20005000000 */
[----:B------:R-:W-:-:S04]  /*51a0*/  @!P6 IMAD.WIDE R74, R108, R75, c[0x0][0x1a8] ;  /* 0x00006a006c4ae625 */ /* 0x000fc800078e024b */
[----:B------:R-:W-:-:S04]  /*51b0*/  FFMA.FTZ R72, R167, R72, c[0x0][0x228] ;  /* 0x00008a00a7487623 */ /* 0x000fc80000010048 */
[----:B------:R-:W-:Y:S02]  /*51c0*/  FADD.FTZ R167, R72, R73 ;  /* 0x0000004948a77221 */ /* 0x000fe40000010000 */
[----:B------:R-:W-:-:S04]  /*51d0*/  @!P6 IMAD.MOV.U32 R73, RZ, RZ, 0x4 ;  /* 0x00000004ff49e424 */ /* 0x000fc800078e00ff */
[----:B------:R-:W0:Y:S01]  /*51e0*/  MUFU.RSQ R167, R167 ;  /* 0x000000a700a77308 */ /* 0x000e220000001400 */
[----:B------:R-:W-:-:S05]  /*51f0*/  @!P6 IMAD.WIDE R72, R108, R73, c[0x0][0x1a0] ;  /* 0x000068006c48e625 */ /* 0x000fca00078e0249 */
[----:B------:R1:W-:Y:S04]  /*5200*/  @!P6 STG.E [R72.64], R135 ;  /* 0x000000874800e986 */ /* 0x0003e8000c101904 */
[----:B0-----:R1:W-:Y:S01]  /*5210*/  @!P6 STG.E [R74.64], R167 ;  /* 0x000000a74a00e986 */ /* 0x0013e2000c101904 */
[----:B------:R-:W-:Y:S05]  /*5220*/  @!P1 BRA `(.L_x_653) ;  /* 0x0000020000009947 */ /* 0x000fea0003800000 */
[--C-:B-1----:R-:W-:Y:S02]  /*5230*/  FADD.FTZ R72, R116, -R166.reuse ;  /* 0x800000a674487221 */ /* 0x102fe40000010000 */
[--C-:B------:R-:W-:Y:S02]  /*5240*/  FADD.FTZ R74, R123, -R166.reuse ;  /* 0x800000a67b4a7221 */ /* 0x100fe40000010000 */
[--C-:B------:R-:W-:Y:S02]  /*5250*/  FADD.FTZ R134, R122, -R166.reuse ;  /* 0x800000a67a867221 */ /* 0x100fe40000010000 */
[----:B------:R-:W-:-:S02]  /*5260*/  FADD.FTZ R168, R131, -R166 ;  /* 0x800000a683a87221 */ /* 0x000fc40000010000 */
[--C-:B------:R-:W-:Y:S02]  /*5270*/  FADD.FTZ R170, R130, -R166.reuse ;  /* 0x800000a682aa7221 */ /* 0x100fe40000010000 */
[--C-:B------:R-:W-:Y:S02]  /*5280*/  FADD.FTZ R172, R139, -R166.reuse ;  /* 0x800000a68bac7221 */ /* 0x100fe40000010000 */
[--C-:B------:R-:W-:Y:S02]  /*5290*/  FADD.FTZ R174, R138, -R166.reuse ;  /* 0x800000a68aae7221 */ /* 0x100fe40000010000 */
[----:B------:R-:W-:Y:S02]  /*52a0*/  FADD.FTZ R176, R148, -R166 ;  /* 0x800000a694b07221 */ /* 0x000fe40000010000 */
        /* <DEDUP_REMOVED lines=8> */
[----:B------:R-:W-:Y:S02]  /*5330*/  FFMA.FTZ R72, R56, R72, R49 ;  /* 0x0000004838487223 */ /* 0x000fe40000010031 */
[----:B------:R-:W-:Y:S02]  /*5340*/  FFMA.FTZ R73, R57, R74, R48 ;  /* 0x0000004a39497223 */ /* 0x000fe40000010030 */
[----:B------:R-:W-:Y:S02]  /*5350*/  FFMA.FTZ R134, R54, R134, R47 ;  /* 0x0000008636867223 */ /* 0x000fe4000001002f */
[----:B------:R-:W-:Y:S01]  /*5360*/  FFMA.FTZ R75, R55, R168, R46 ;  /* 0x000000a8374b7223 */ /* 0x000fe2000001002e */
[----:B------:R-:W-:Y:S01]  /*5370*/  F2FP.BF16.PACK_AB R72, R73, R72 ;  /* 0x000000484948723e */ /* 0x000fe200000010ff */
[----:B------:R-:W-:Y:S02]  /*5380*/  FFMA.FTZ R74, R52, R170, R45 ;  /* 0x000000aa344a7223 */ /* 0x000fe4000001002d */
[----:B------:R-:W-:Y:S01]  /*5390*/  FFMA.FTZ R135, R53, R172, R44 ;  /* 0x000000ac35877223 */ /* 0x000fe2000001002c */
[----:B------:R-:W-:Y:S01]  /*53a0*/  F2FP.BF16.PACK_AB R73, R75, R134 ;  /* 0x000000864b49723e */ /* 0x000fe200000010ff */
[----:B------:R-:W-:-:S02]  /*53b0*/  FFMA.FTZ R174, R50, R174, R43 ;  /* 0x000000ae32ae7223 */ /* 0x000fc4000001002b */
[----:B------:R-:W-:Y:S01]  /*53c0*/  FFMA.FTZ R169, R51, R176, R42 ;  /* 0x000000b033a97223 */ /* 0x000fe2000001002a */
[----:B------:R-:W-:Y:S01]  /*53d0*/  F2FP.BF16.PACK_AB R74, R135, R74 ;  /* 0x0000004a874a723e */ /* 0x000fe200000010ff */
[----:B------:R-:W-:-:S03]  /*53e0*/  IMAD.MOV.U32 R168, RZ, RZ, 0x10 ;  /* 0x00000010ffa87424 */ /* 0x000fc600078e00ff */
[----:B------:R-:W-:Y:S01]  /*53f0*/  F2FP.BF16.PACK_AB R75, R169, R174 ;  /* 0x000000aea94b723e */ /* 0x000fe200000010ff */
[C---:B------:R-:W-:Y:S01]  /*5400*/  IMAD.WIDE.U32 R134, R117.reuse, R168, c[0x0][0x208] ;  /* 0x0000820075867625 */ /* 0x040fe200078e00a8 */
[----:B------:R-:W-:-:S04]  /*5410*/  IADD3 R117, R117, 0x20, RZ ;  /* 0x0000002075757810 */ /* 0x000fc80007ffe0ff */
[----:B------:R0:W-:Y:S03]  /*5420*/  STG.E.128 [R134.64], R72 ;  /* 0x0000004886007986 */ /* 0x0001e6000c101d04 */
.L_x_653:
[----:B------:R-:W-:Y:S05]  /*5430*/  BSYNC B0 ;  /* 0x0000000000007941 */ /* 0x000fea0003800000 */
.L_x_652:
[----:B------:R-:W-:Y:S01]  /*5440*/  ISETP.GE.U32.AND P2, PT, R58, 0x40, PT ;  /* 0x000000403a00780c */ /* 0x000fe20003f46070 */
[----:B------:R-:W-:-:S12]  /*5450*/  BSSY B0, `(.L_x_654) ;  /* 0x0000022000007945 */ /* 0x000fd80003800000 */
[----:B------:R-:W-:Y:S05]  /*5460*/  @!P2 BRA `(.L_x_655) ;  /* 0x000002000000a947 */ /* 0x000fea0003800000 */
[--C-:B01----:R-:W-:Y:S02]  /*5470*/  FADD.FTZ R72, R115, -R166.reuse ;  /* 0x800000a673487221 */ /* 0x103fe40000010000 */
[--C-:B------:R-:W-:Y:S02]  /*5480*/  FADD.FTZ R74, R121, -R166.reuse ;  /* 0x800000a6794a7221 */ /* 0x100fe40000010000 */
[--C-:B------:R-:W-:Y:S02]  /*5490*/  FADD.FTZ R134, R120, -R166.reuse ;  /* 0x800000a678867221 */ /* 0x100fe40000010000 */
[--C-:B------:R-:W-:Y:S02]  /*54a0*/  FADD.FTZ R168, R129, -R166.reuse ;  /* 0x800000a681a87221 */ /* 0x100fe40000010000 */
        /* <DEDUP_REMOVED lines=21> */
[----:B------:R-:W-:Y:S01]  /*5600*/  FFMA.FTZ R169, R35, R176, R26 ;  /* 0x000000b023a97223 */ /* 0x000fe2000001001a */
[----:B------:R-:W-:Y:S01]  /*5610*/  F2FP.BF16.PACK_AB R74, R135, R74 ;  /* 0x0000004a874a723e */ /* 0x000fe200000010ff */
[----:B------:R-:W-:-:S03]  /*5620*/  IMAD.MOV.U32 R168, RZ, RZ, 0x10 ;  /* 0x00000010ffa87424 */ /* 0x000fc600078e00ff */
[----:B------:R-:W-:Y:S01]  /*5630*/  F2FP.BF16.PACK_AB R75, R169, R174 ;  /* 0x000000aea94b723e */ /* 0x000fe200000010ff */
[C---:B------:R-:W-:Y:S01]  /*5640*/  IMAD.WIDE.U32 R134, R117.reuse, R168, c[0x0][0x208] ;  /* 0x0000820075867625 */ /* 0x040fe200078e00a8 */
[----:B------:R-:W-:-:S04]  /*5650*/  IADD3 R117, R117, 0x20, RZ ;  /* 0x0000002075757810 */ /* 0x000fc80007ffe0ff */
[----:B------:R0:W-:Y:S03]  /*5660*/  STG.E.128 [R134.64], R72 ;  /* 0x0000004886007986 */ /* 0x0001e6000c101d04 */
.L_x_655:
[----:B------:R-:W-:Y:S05]  /*5670*/  BSYNC B0 ;  /* 0x0000000000007941 */ /* 0x000fea0003800000 */
.L_x_654:
        /* <DEDUP_REMOVED lines=35> */
.L_x_657:
[----:B------:R-:W-:Y:S05]  /*58b0*/  BSYNC B0 ;  /* 0x0000000000007941 */ /* 0x000fea0003800000 */
.L_x_656:
        /* <DEDUP_REMOVED lines=35> */
.L_x_659:
[----:B------:R-:W-:Y:S05]  /*5af0*/  BSYNC B0 ;  /* 0x0000000000007941 */ /* 0x000fea0003800000 */
.L_x_658:
        /* <DEDUP_REMOVED lines=35> */
.L_x_661:
[----:B------:R-:W-:Y:S05]  /*5d30*/  BSYNC B0 ;  /* 0x0000000000007941 */ /* 0x000fea0003800000 */
.L_x_660:
        /* <DEDUP_REMOVED lines=25> */
[----:B------:R-:W-:Y:S02]  /*5ed0*/  FFMA.FTZ R166, R79, R166, R114 ;  /* 0x000000a64fa67223 */ /* 0x000fe40000010072 */
[----:B------:R-:W-:Y:S02]  /*5ee0*/  FFMA.FTZ R167, R105, R172, R112 ;  /* 0x000000ac69a77223 */ /* 0x000fe40000010070 */
[----:B------:R-:W-:Y:S01]  /*5ef0*/  FFMA.FTZ R168, R104, R168, R111 ;  /* 0x000000a868a87223 */ /* 0x000fe2000001006f */
[----:B------:R-:W-:Y:S01]  /*5f00*/  F2FP.BF16.PACK_AB R75, R166, R75 ;  /* 0x0000004ba64b723e */ /* 0x000fe200000010ff */
[----:B------:R-:W-:Y:S01]  /*5f10*/  IMAD.MOV.U32 R134, RZ, RZ, 0x10 ;  /* 0x00000010ff867424 */ /* 0x000fe200078e00ff */
[----:B------:R-:W-:-:S02]  /*5f20*/  F2FP.BF16.PACK_AB R74, R167, R170 ;  /* 0x000000aaa74a723e */ /* 0x000fc400000010ff */
[----:B------:R-:W-:Y:S01]  /*5f30*/  F2FP.BF16.PACK_AB R73, R168, R73 ;  /* 0x00000049a849723e */ /* 0x000fe200000010ff */
[----:B------:R-:W-:-:S05]  /*5f40*/  IMAD.WIDE.U32 R134, R117, R134, c[0x0][0x208] ;  /* 0x0000820075867625 */ /* 0x000fca00078e0086 */
[----:B------:R0:W-:Y:S02]  /*5f50*/  STG.E.128 [R134.64], R72 ;  /* 0x0000004886007986 */ /* 0x0001e4000c101d04 */
.L_x_663:
[----:B------:R-:W-:Y:S05]  /*5f60*/  BSYNC B0 ;  /* 0x0000000000007941 */ /* 0x000fea0003800000 */
.L_x_662:
[----:B01----:R-:W-:-:S04]  /*5f70*/  IMAD.MOV.U32 R73, RZ, RZ, 0x4 ;  /* 0x00000004ff497424 */ /* 0x003fc800078e00ff */
[----:B------:R-:W-:-:S05]  /*5f80*/  IMAD R108, R73, c[0x0][0x160], R108 ;  /* 0x00005800496c7a24 */ /* 0x000fca00078e026c */
[----:B------:R-:W-:-:S13]  /*5f90*/  ISETP.GE.AND P2, PT, R108, c[0x0][0x164], PT ;  /* 0x000059006c007a0c */ /* 0x000fda0003f46270 */
[----:B-----5:R-:W-:Y:S01]  /*5fa0*/  @P2 CALL.REL.NOINC `(.L_x_664) ;  /* 0x0000001000002944 */ /* 0x020fe20003c00000 */
[----:B------:R-:W-:Y:S05]  /*5fb0*/  BRA `(.L_x_665) ;  /* 0xffffad5000007947 */ /* 0x000fea000383ffff */
.L_x_664:
[----:B------:R-:W-:Y:S05]  /*5fc0*/  EXIT ;  /* 0x000000000000794d */ /* 0x000fea0003800000 */
.L_x_650:
[----:B------:R-:W-:Y:S01]  /*5fd0*/  IMAD.MOV.U32 R134, RZ, RZ, 0x1 ;  /* 0x00000001ff867424 */ /* 0x000fe200078e00ff */
[----:B------:R-:W-:Y:S01]  /*5fe0*/  MOV R72, 0x6020 ;  /* 0x0000602000487802 */ /* 0x000fe20000000f00 */
[----:B------:R-:W-:Y:S02]  /*5ff0*/  IMAD.MOV.U32 R74, RZ, RZ, 0x1f ;  /* 0x0000001fff4a7424 */ /* 0x000fe400078e00ff */
[----:B------:R-:W-:Y:S02]  /*6000*/  IMAD.MOV.U32 R169, RZ, RZ, -0x1 ;  /* 0xffffffffffa97424 */ /* 0x000fe400078e00ff */
[----:B-----5:R-:W-:Y:S05]  /*6010*/  CALL.REL.NOINC `($__internal_2_$__cuda_sm70_shflsync_bfly_p) ;  /* 0x000009f000007944 */ /* 0x020fea0003c00000 */
[----:B-1----:R-:W-:Y:S01]  /*6020*/  IMAD.MOV.U32 R72, RZ, RZ, R134 ;  /* 0x000000ffff487224 */ /* 0x002fe200078e0086 */
[----:B0-----:R-:W-:Y:S05]  /*6030*/  BRA `(.L_x_666) ;  /* 0xffffe96000007947 */ /* 0x001fea000383ffff */
.L_x_651:
[----:B0-----:R-:W-:Y:S01]  /*6040*/  IMAD.MOV.U32 R75, RZ, RZ, R167 ;  /* 0x000000ffff4b7224 */ /* 0x001fe200078e00a7 */
[----:B------:R-:W-:Y:S01]  /*6050*/  MOV R72, 0x60a0 ;  /* 0x000060a000487802 */ /* 0x000fe20000000f00 */
[----:B------:R-:W-:Y:S02]  /*6060*/  IMAD.MOV.U32 R134, RZ, RZ, 0x2 ;  /* 0x00000002ff867424 */ /* 0x000fe400078e00ff */
[----:B------:R-:W-:Y:S02]  /*6070*/  IMAD.MOV.U32 R74, RZ, RZ, 0x1f ;  /* 0x0000001fff4a7424 */ /* 0x000fe400078e00ff */
[----:B------:R-:W-:-:S02]  /*6080*/  IMAD.MOV.U32 R169, RZ, RZ, -0x1 ;  /* 0xffffffffffa97424 */ /* 0x000fc400078e00ff */
[----:B-----5:R-:W-:Y:S05]  /*6090*/  CALL.REL.NOINC `($__internal_2_$__cuda_sm70_shflsync_bfly_p) ;  /* 0x0000097000007944 */ /* 0x020fea0003c00000 */
[----:B01----:R-:W-:Y:S01]  /*60a0*/  FADD.FTZ R75, R167, R134 ;  /* 0x00000086a74b7221 */ /* 0x003fe20000010000 */
[----:B------:R-:W-:Y:S01]  /*60b0*/  MOV R72, 0x6100 ;  /* 0x0000610000487802 */ /* 0x000fe20000000f00 */
[----:B------:R-:W-:-:S02]  /*60c0*/  IMAD.MOV.U32 R134, RZ, RZ, 0x4 ;  /* 0x00000004ff867424 */ /* 0x000fc400078e00ff */
[----:B------:R-:W-:Y:S02]  /*60d0*/  IMAD.MOV.U32 R74, RZ, RZ, 0x1f ;  /* 0x0000001fff4a7424 */ /* 0x000fe400078e00ff */
[----:B------:R-:W-:Y:S02]  /*60e0*/  IMAD.MOV.U32 R169, RZ, RZ, -0x1 ;  /* 0xffffffffffa97424 */ /* 0x000fe400078e00ff */
[----:B------:R-:W-:Y:S05]  /*60f0*/  CALL.REL.NOINC `($__internal_2_$__cuda_sm70_shflsync_bfly_p) ;  /* 0x0000091000007944 */ /* 0x000fea0003c00000 */
[----:B01----:R-:W-:Y:S01]  /*6100*/  FADD.FTZ R75, R75, R134 ;  /* 0x000000864b4b7221 */ /* 0x003fe20000010000 */
[----:B------:R-:W-:Y:S01]  /*6110*/  MOV R72, 0x6160 ;  /* 0x0000616000487802 */ /* 0x000fe20000000f00 */
[----:B------:R-:W-:Y:S02]  /*6120*/  IMAD.MOV.U32 R134, RZ, RZ, 0x8 ;  /* 0x00000008ff867424 */ /* 0x000fe400078e00ff */
[----:B------:R-:W-:Y:S02]  /*6130*/  IMAD.MOV.U32 R74, RZ, RZ, 0x1f ;  /* 0x0000001fff4a7424 */ /* 0x000fe400078e00ff */
[----:B------:R-:W-:Y:S02]  /*6140*/  IMAD.MOV.U32 R169, RZ, RZ, -0x1 ;  /* 0xffffffffffa97424 */ /* 0x000fe400078e00ff */
[----:B------:R-:W-:Y:S05]  /*6150*/  CALL.REL.NOINC `($__internal_2_$__cuda_sm70_shflsync_bfly_p) ;  /* 0x000008b000007944 */ /* 0x000fea0003c00000 */
[----:B01----:R-:W-:Y:S01]  /*6160*/  FADD.FTZ R75, R75, R134 ;  /* 0x000000864b4b7221 */ /* 0x003fe20000010000 */
[----:B------:R-:W-:Y:S01]  /*6170*/  MOV R72, 0x61c0 ;  /* 0x000061c000487802 */ /* 0x000fe20000000f00 */
[----:B------:R-:W-:-:S02]  /*6180*/  IMAD.MOV.U32 R134, RZ, RZ, 0x10 ;  /* 0x00000010ff867424 */ /* 0x000fc400078e00ff */
[----:B------:R-:W-:Y:S02]  /*6190*/  IMAD.MOV.U32 R74, RZ, RZ, 0x1f ;  /* 0x0000001fff4a7424 */ /* 0x000fe400078e00ff */
[----:B------:R-:W-:Y:S02]  /*61a0*/  IMAD.MOV.U32 R169, RZ, RZ, -0x1 ;  /* 0xffffffffffa97424 */ /* 0x000fe400078e00ff */
[----:B------:R-:W-:Y:S05]  /*61b0*/  CALL.REL.NOINC `($__internal_2_$__cuda_sm70_shflsync_bfly_p) ;  /* 0x0000085000007944 */ /* 0x000fea0003c00000 */
[----:B-1----:R-:W-:Y:S01]  /*61c0*/  FADD.FTZ R134, R75, R134 ;  /* 0x000000864b867221 */ /* 0x002fe20000010000 */
[----:B0-----:R-:W-:Y:S01]  /*61d0*/  P2R R74, PR, RZ, 0x1 ;  /* 0x00000001ff4a7803 */ /* 0x001fe20000000000 */
[----:B------:R-:W-:Y:S01]  /*61e0*/  IMAD.MOV.U32 R169, RZ, RZ, -0x1 ;  /* 0xffffffffffa97424 */ /* 0x000fe200078e00ff */
[----:B------:R-:W-:Y:S01]  /*61f0*/  ISETP.GT.U32.AND P0, PT, R58, 0x3f, PT ;  /* 0x0000003f3a00780c */ /* 0x000fe20003f04070 */
[----:B------:R-:W-:Y:S02]  /*6200*/  FMUL.FTZ R135, R134, c[0x0][0x1e0] ;  /* 0x0000780086877a20 */ /* 0x000fe40000410000 */
[----:B------:R-:W-:Y:S02]  /*6210*/  IMAD.MOV.U32 R134, RZ, RZ, 0x1 ;  /* 0x00000001ff867424 */ /* 0x000fe400078e00ff */
[----:B------:R-:W-:-:S02]  /*6220*/  FADD.FTZ R72, R116, -R135 ;  /* 0x8000008774487221 */ /* 0x000fc40000010000 */
[--C-:B------:R-:W-:Y:S02]  /*6230*/  FADD.FTZ R73, R123, -R135.reuse ;  /* 0x800000877b497221 */ /* 0x100fe40000010000 */
[----:B------:R-:W-:Y:S02]  /*6240*/  FFMA.FTZ R72, R72, R72, RZ ;  /* 0x0000004848487223 */ /* 0x000fe400000100ff */
[--C-:B------:R-:W-:Y:S02]  /*6250*/  FADD.FTZ R75, R122, -R135.reuse ;  /* 0x800000877a4b7221 */ /* 0x100fe40000010000 */
[----:B------:R-:W-:Y:S02]  /*6260*/  FFMA.FTZ R72, R73, R73, R72 ;  /* 0x0000004949487223 */ /* 0x000fe40000010048 */
[----:B------:R-:W-:Y:S02]  /*6270*/  FADD.FTZ R73, R131, -R135 ;  /* 0x8000008783497221 */ /* 0x000fe40000010000 */
[----:B------:R-:W-:-:S02]  /*6280*/  FFMA.FTZ R72, R75, R75, R72 ;  /* 0x0000004b4b487223 */ /* 0x000fc40000010048 */
[--C-:B------:R-:W-:Y:S02]  /*6290*/  FADD.FTZ R75, R130, -R135.reuse ;  /* 0x80000087824b7221 */ /* 0x100fe40000010000 */
[----:B------:R-:W-:Y:S02]  /*62a0*/  FFMA.FTZ R72, R73, R73, R72 ;  /* 0x0000004949487223 */ /* 0x000fe40000010048 */
        /* <DEDUP_REMOVED lines=8> */
[----:B------:R-:W-:-:S03]  /*6330*/  FADD.FTZ R73, R121, -R135 ;  /* 0x8000008779497221 */ /* 0x000fc60000010000 */
[----:B------:R-:W-:Y:S01]  /*6340*/  FSEL R75, R72, RZ, P1 ;  /* 0x000000ff484b7208 */ /* 0x000fe20000800000 */
[----:B------:R-:W-:-:S04]  /*6350*/  FADD.FTZ R72, R115, -R135 ;  /* 0x8000008773487221 */ /* 0x000fc80000010000 */
        /* <DEDUP_REMOVED lines=17> */
[----:B------:R-:W-:Y:S02]  /*6470*/  FFMA.FTZ R72, R72, R72, R75 ;  /* 0x0000004848487223 */ /* 0x000fe4000001004b */
[----:B------:R-:W-:Y:S02]  /*6480*/  IMAD.MOV.U32 R74, RZ, RZ, 0x1f ;  /* 0x0000001fff4a7424 */ /* 0x000fe400078e00ff */
        /* <DEDUP_REMOVED lines=12> */
[----:B------:R-:W-:-:S02]  /*6550*/  @P2 FFMA.FTZ R75, R73, R73, R72 ;  /* 0x00000049494b2223 */ /* 0x000fc40000010048 */
        /* <DEDUP_REMOVED lines=46> */
[----:B------:R-:W-:Y:S01]  /*6840*/  @P5 FFMA.FTZ R75, R73, R73, R72 ;  /* 0x00000049494b5223 */ /* 0x000fe20000010048 */
[----:B------:R-:W-:Y:S02]  /*6850*/  MOV R72, 0x6870 ;  /* 0x0000687000487802 */ /* 0x000fe40000000f00 */
        /* <DEDUP_REMOVED lines=9> */
[----:B------:R-:W-:Y:S02]  /*68f0*/  IMAD.MOV.U32 R134, RZ, RZ, 0x4 ;  /* 0x00000004ff867424 */ /* 0x000fe400078e00ff */
[----:B------:R-:W-:-:S02]  /*6900*/  IMAD.MOV.U32 R74, RZ, RZ, 0x1f ;  /* 0x0000001fff4a7424 */ /* 0x000fc400078e00ff */
        /* <DEDUP_REMOVED lines=8> */
[----:B-1----:R-:W-:Y:S01]  /*6990*/  FADD.FTZ R167, R75, R134 ;  /* 0x000000864ba77221 */ /* 0x002fe20000010000 */
[----:B------:R-:W-:Y:S01]  /*69a0*/  MOV R72, 0x6a00 ;  /* 0x00006a0000487802 */ /* 0x000fe20000000f00 */
[----:B------:R-:W-:Y:S02]  /*69b0*/  IMAD.MOV.U32 R134, RZ, RZ, 0x10 ;  /* 0x00000010ff867424 */ /* 0x000fe400078e00ff */
[----:B0-----:R-:W-:-:S02]  /*69c0*/  IMAD.MOV.U32 R74, RZ, RZ, 0x1f ;  /* 0x0000001fff4a7424 */ /* 0x001fc400078e00ff */
[----:B------:R-:W-:Y:S02]  /*69d0*/  IMAD.MOV.U32 R169, RZ, RZ, -0x1 ;  /* 0xffffffffffa97424 */ /* 0x000fe400078e00ff */
[----:B------:R-:W-:Y:S02]  /*69e0*/  IMAD.MOV.U32 R75, RZ, RZ, R167 ;  /* 0x000000ffff4b7224 */ /* 0x000fe400078e00a7 */
[----:B------:R-:W-:Y:S05]  /*69f0*/  CALL.REL.NOINC `($__internal_2_$__cuda_sm70_shflsync_bfly_p) ;  /* 0x0000001000007944 */ /* 0x000fea0003c00000 */
[----:B01----:R-:W-:Y:S05]  /*6a00*/  BRA `(.L_x_667) ;  /* 0xffffe71000007947 */ /* 0x003fea000383ffff */
        .weak           $__internal_2_$__cuda_sm70_shflsync_bfly_p
        .type           $__internal_2_$__cuda_sm70_shflsync_bfly_p,@function
        .size           $__internal_2_$__cuda_sm70_shflsync_bfly_p,(.L_x_39446 - $__internal_2_$__cuda_sm70_shflsync_bfly_p)
$__internal_2_$__cuda_sm70_shflsync_bfly_p:
[----:B------:R-:W-:Y:S01]  /*6a10*/  IMAD.MOV.U32 R73, RZ, RZ, 0x0 ;  /* 0x00000000ff497424 */ /* 0x000fe200078e00ff */
[----:B------:R-:W-:Y:S04]  /*6a20*/  WARPSYNC R169 ;  /* 0x000000a900007348 */ /* 0x000fe80003800000 */
[----:B------:R0:W1:Y:S01]  /*6a30*/  SHFL.BFLY PT, R134, R75, R134, R74 ;  /* 0x0c0000864b867389 */ /* 0x00006200000e004a */
[----:B------:R-:W-:Y:S05]  /*6a40*/  RET.REL.NODEC R72 `(_ZN10layer_norm31ln_parallel_residual_fwd_kernelINS_13Kernel_traitsI13__nv_bfloat16S2_S2_S2_fjLj1536ELj1ELj4ELj1ELj16ENS_18Kernel_traits_baseILj1536ES2_S2_S2_S2_fjLj128EEEEELb0ELb1ELb0EEEvNS_9FwdParamsE) ;  /* 0xffff95b048007950 */ /* 0x000fea0003c3ffff */
.L_x_668:
        /* <DEDUP_REMOVED lines=11> */
.L_x_39446:


//--------------------- .text._ZN10layer_norm31ln_parallel_residual_fwd_kernelINS_13Kernel_traitsI13__nv_bfloat16S2_S2_S2_fjLj1536ELj1ELj4ELj1ELj16ENS_18Kernel_traits_baseILj1536ES2_S2_S2_S2_fjLj128EEEEELb0ELb1ELb1EEEvNS_9FwdParamsE --------------------------
	.section	.text._ZN10layer_norm31ln_parallel_residual_fwd_kernelINS_13Kernel_traitsI13__nv_bfloat16S2_S2_S2_fjLj1536ELj1ELj4ELj1ELj16ENS_18Kernel_traits_baseILj1536ES2_S2_S2_S2_fjLj128EEEEELb0ELb1ELb1EEEvNS_9FwdParamsE,"ax",@progbits
	.sectioninfo	@"SHI_REGISTERS=160"
	.align	128
        .global         _ZN10layer_norm31ln_parallel_residual_fwd_kernelINS_13Kernel_traitsI13__nv_bfloat16S2_S2_S2_fjLj1536ELj1ELj4ELj1ELj16ENS_18Kernel_traits_baseILj1536ES2_S2_S2_S2_fjLj128EEEEELb0ELb1ELb1EEEvNS_9FwdParamsE
        .type           _ZN10layer_norm31ln_parallel_residual_fwd_kernelINS_13Kernel_traitsI13__nv_bfloat16S2_S2_S2_fjLj1536ELj1ELj4ELj1ELj16ENS_18Kernel_traits_baseILj1536ES2_S2_S2_S2_fjLj128EEEEELb0ELb1ELb1EEEvNS_9FwdParamsE,@function
        .size           _ZN10layer_norm31ln_parallel_residual_fwd_kernelINS_13Kernel_traitsI13__nv_bfloat16S2_S2_S2_fjLj1536ELj1ELj4ELj1ELj16ENS_18Kernel_traits_baseILj1536ES2_S2_S2_S2_fjLj128EEEEELb0ELb1ELb1EEEvNS_9FwdParamsE,(.L_x_39447 - _ZN10layer_norm31ln_parallel_residual_fwd_kernelINS_13Kernel_traitsI13__nv_bfloat16S2_S2_S2_fjLj1536ELj1ELj4ELj1ELj16ENS_18Kernel_traits_baseILj1536ES2_S2_S2_S2_fjLj128EEEEELb0ELb1ELb1EEEvNS_9FwdParamsE)
        .other          _ZN10layer_norm31ln_parallel_residual_fwd_kernelINS_13Kernel_traitsI13__nv_bfloat16S2_S2_S2_fjLj1536ELj1ELj4ELj1ELj16ENS_18Kernel_traits_baseILj1536ES2_S2_S2_S2_fjLj128EEEEELb0ELb1ELb1EEEvNS_9FwdParamsE,@"STO_CUDA_ENTRY STV_DEFAULT"
_ZN10layer_norm31ln_parallel_residual_fwd_kernelINS_13Kernel_traitsI13__nv_bfloat16S2_S2_S2_fjLj1536ELj1ELj4ELj1ELj16ENS_18Kernel_traits_baseILj1536ES2_S2_S2_S2_fjLj128EEEEELb0ELb1ELb1EEEvNS_9FwdParamsE:
.text._ZN10layer_norm31ln_parallel_residual_fwd_kernelINS_13Kernel_traitsI13__nv_bfloat16S2_S2_S2_fjLj1536ELj1ELj4ELj1ELj16ENS_18Kernel_traits_baseILj1536ES2_S2_S2_S2_fjLj128EEEEELb0ELb1ELb1EEEvNS_9FwdParamsE:
[----:B------:R-:W-:Y:S02]  /*0000*/  MOV R1, c[0x0][0x28] ;  /* 0x00000a0000017a02 */ /* 0x000fe40000000f00 */
[----:B------:R-:W0:Y:S01]  /*0010*/  S2R R2, SR_TID.X ;  /* 0x0000000000027919 */ /* 0x000e220000002100 */
[----:B------:R-:W-:Y:S01]  /*0020*/  ISETP.NE.U32.AND P1, PT, RZ, c[0x0][0x218], PT ;  /* 0x00008600ff007a0c */ /* 0x000fe20003f25070 */
[----:B------:R-:W-:-:S03]  /*0030*/  ULDC.64 UR4, c[0x0][0x118] ;  /* 0x0000460000047ab9 */ /* 0x000fc60000000a00 */
[----:B------:R-:W-:Y:S02]  /*0040*/  ISETP.NE.AND.EX P1, PT, RZ, c[0x0][0x21c], PT, P1 ;  /* 0x00008700ff007a0c */ /* 0x000fe40003f25310 */
[----:B0-----:R-:W-:-:S04]  /*0050*/  SHF.L.U32 R0, R2, 0x4, RZ ;  /* 0x0000000402007819 */ /* 0x001fc800000006ff */
[----:B------:R-:W-:-:S04]  /*0060*/  LOP3.LUT R3, R0, 0x1f0, RZ, 0xc0, !PT ;  /* 0x000001f000037812 */ /* 0x000fc800078ec0ff */
[----:B------:R-:W-:-:S04]  /*0070*/  IADD3 R4, P0, R3, c[0x0][0x218], RZ ;  /* 0x0000860003047a10 */ /* 0x000fc80007f1e0ff */
[----:B------:R-:W-:-:S05]  /*0080*/  IADD3.X R5, RZ, c[0x0][0x21c], RZ, P0, !PT ;  /* 0x00008700ff057a10 */ /* 0x000fca00007fe4ff */
[----:B------:R0:W5:Y:S04]  /*0090*/  @P1 LDG.E.128 R40, [R4.64] ;  /* 0x0000000404281981 */ /* 0x000168000c1e1d00 */
[----:B------:R0:W5:Y:S04]  /*00a0*/  @P1 LDG.E.128 R44, [R4.64+0x200] ;  /* 0x00020004042c1981 */ /* 0x000168000c1e1d00 */
[----:B------:R0:W5:Y:S04]  /*00b0*/  @P1 LDG.E.128 R36, [R4.64+0x400] ;  /* 0x0004000404241981 */ /* 0x000168000c1e1d00 */
[----:B------:R0:W5:Y:S04]  /*00c0*/  @P1 LDG.E.128 R32, [R4.64+0x600] ;  /* 0x0006000404201981 */ /* 0x000168000c1e1d00 */
[----:B------:R0:W5:Y:S04]  /*00d0*/  @P1 LDG.E.128 R28, [R4.64+0x800] ;  /* 0x00080004041c1981 */ /* 0x000168000c1e1d00 */
[----:B------:R0:W5:Y:S04]  /*00e0*/  @P1 LDG.E.128 R24, [R4.64+0xa00] ;  /* 0x000a000404181981 */ /* 0x000168000c1e1d00 */
[----:B------:R-:W1:Y:S01]  /*00f0*/  S2R R99, SR_CTAID.X ;  /* 0x0000000000637919 */ /* 0x000e620000002500 */
[----:B------:R-:W-:-:S02]  /*0100*/  SHF.R.U32.HI R0, RZ, 0x5, R2 ;  /* 0x00000005ff007819 */ /* 0x000fc40000011602 */
[----:B------:R-:W-:Y:S02]  /*0110*/  IADD3 R2, P2, R3, c[0x0][0x1b0], RZ ;  /* 0x00006c0003027a10 */ /* 0x000fe40007f5e0ff */
[----:B-1----:R-:W-:-:S04]  /*0120*/  LEA R99, R99, R0, 0x2 ;  /* 0x0000000063637211 */ /* 0x002fc800078e10ff */
[----:B------:R-:W-:Y:S02]  /*0130*/  ISETP.GE.AND P0, PT, R99, c[0x0][0x164], PT ;  /* 0x0000590063007a0c */ /* 0x000fe40003f06270 */
[----:B------:R-:W-:-:S11]  /*0140*/  IADD3.X R3, RZ, c[0x0][0x1b4], RZ, P2, !PT ;  /* 0x00006d00ff037a10 */ /* 0x000fd600017fe4ff */
[----:B------:R-:W-:Y:S05]  /*0150*/  @P0 EXIT ;  /* 0x000000000000094d */ /* 0x000fea0003800000 */
[----:B0-----:R-:W-:Y:S01]  /*0160*/  MOV R0, c[0x0][0x180] ;  /* 0x0000600000007a02 */ /* 0x001fe20000000f00 */
[----:B-----5:R-:W-:Y:S01]  /*0170*/  @!P1 CS2R R40, SRZ ;  /* 0x0000000000289805 */ /* 0x020fe2000001ff00 */
[----:B------:R-:W-:Y:S01]  /*0180*/  @!P1 CS2R R42, SRZ ;  /* 0x00000000002a9805 */ /* 0x000fe2000001ff00 */
[----:B------:R-:W-:Y:S01]  /*0190*/  @!P1 CS2R R44, SRZ ;  /* 0x00000000002c9805 */ /* 0x000fe2000001ff00 */
[----:B------:R-:W-:Y:S01]  /*01a0*/  LOP3.LUT P0, RZ, R0, c[0x0][0x178], RZ, 0xfc, !PT ;  /* 0x00005e0000ff7a12 */ /* 0x000fe2000780fcff */
        /* <DEDUP_REMOVED lines=9> */
[----:B------:R-:W-:Y:S01]  /*0240*/  MOV R0, c[0x0][0x184] ;  /* 0x0000610000007a02 */ /* 0x000fe20000000f00 */
[----:B------:R0:W5:Y:S01]  /*0250*/  LDG.E.128 R72, [R2.64] ;  /* 0x0000000402487981 */ /* 0x000162000c1e1d00 */
[----:B------:R-:W-:-:S02]  /*0260*/  PRMT R89, RZ, 0x5410, R40 ;  /* 0x00005410ff597816 */ /* 0x000fc40000000028 */
[----:B------:R-:W-:Y:S01]  /*0270*/  LOP3.LUT P0, RZ, R0, c[0x0][0x17c], RZ, 0xfc, P0 ;  /* 0x00005f0000ff7a12 */ /* 0x000fe2000000fcff */
        /* <DEDUP_REMOVED lines=13> */
[----:B------:R-:W-:Y:S01]  /*0350*/  PRMT R80, RZ, 0x7610, R44 ;  /* 0x00007610ff507816 */ /* 0x000fe2000000002c */
[----:B------:R-:W-:Y:S01]  /*0360*/  ULDC.U8 UR6, c[0x0][0x1f0] ;  /* 0x00007c0000067ab9 */ /* 0x000fe20000000000 */
        /* <DEDUP_REMOVED lines=20> */
[--C-:B0-----:R-:W-:Y:S02]  /*04b0*/  PRMT R3, RZ, 0x5410, R35.reuse ;  /* 0x00005410ff037816 */ /* 0x101fe40000000023 */
        /* <DEDUP_REMOVED lines=17> */
.L_x_864:
[----:B------:R-:W0:Y:S01]  /*05d0*/  S2R R116, SR_TID.X ;  /* 0x0000000000747919 */ /* 0x000e220000002100 */
[----:B------:R-:W-:Y:S01]  /*05e0*/  IMAD R36, R99, c[0x0][0x168], RZ ;  /* 0x00005a0063247a24 */ /* 0x000fe200078e02ff */
[----:B------:R-:W-:Y:S01]  /*05f0*/  ISETP.NE.U32.AND P1, PT, RZ, c[0x0][0x178], PT ;  /* 0x00005e00ff007a0c */ /* 0x000fe20003f25070 */
[----:B------:R-:W-:Y:S01]  /*0600*/  HFMA2.MMA R117, -RZ, RZ, 0, 9.5367431640625e-07 ;  /* 0x00000010ff757435 */ /* 0x000fe200000001ff */
[----:B------:R-:W-:-:S02]  /*0610*/  ISETP.NE.U32.AND P2, PT, RZ, c[0x0][0x180], PT ;  /* 0x00006000ff007a0c */ /* 0x000fc40003f45070 */
[----:B------:R-:W-:Y:S02]  /*0620*/  SHF.R.S32.HI R37, RZ, 0x1f, R36 ;  /* 0x0000001fff257819 */ /* 0x000fe40000011424 */
[----:B------:R-:W-:Y:S02]  /*0630*/  ISETP.NE.AND.EX P1, PT, RZ, c[0x0][0x17c], PT, P1 ;  /* 0x00005f00ff007a0c */ /* 0x000fe40003f25310 */
[----:B------:R-:W-:Y:S02]  /*0640*/  LEA.HI R37, R37, R36, RZ, 0x3 ;  /* 0x0000002425257211 */ /* 0x000fe400078f18ff */
[----:B------:R-:W-:Y:S02]  /*0650*/  ISETP.NE.AND.EX P2, PT, RZ, c[0x0][0x184], PT, P2 ;  /* 0x00006100ff007a0c */ /* 0x000fe40003f45320 */
[----:B0-----:R-:W-:-:S04]  /*0660*/  LOP3.LUT R116, R116, 0x1f, RZ, 0xc0, !PT ;  /* 0x0000001f74747812 */ /* 0x001fc800078ec0ff */
        /* <DEDUP_REMOVED lines=16> */
.L_x_670:
[----:B-----5:R-:W-:-:S05]  /*0770*/  PRMT R40, RZ, 0x5410, R28 ;  /* 0x00005410ff287816 */ /* 0x020fca000000001c */
[----:B------:R-:W-:Y:S01]  /*0780*/  FADD.FTZ R45, R45, R40 ;  /* 0x000000282d2d7221 */ /* 0x000fe20000010000 */
[----:B------:R-:W-:Y:S05]  /*0790*/  BRA `(.L_x_671) ;  /* 0x0000004000007947 */ /* 0x000fea0003800000 */
.L_x_669:
[----:B0----5:R-:W-:-:S05]  /*07a0*/  PRMT R40, RZ, 0x5410, R24 ;  /* 0x00005410ff287816 */ /* 0x021fca0000000018 */
[----:B------:R-:W-:Y:S01]  /*07b0*/  FADD.FTZ R45, R45, R40 ;  /* 0x000000282d2d7221 */ /* 0x000fe20000010000 */
[----:B------:R-:W-:-:S05]  /*07c0*/  @P2 PRMT R40, RZ, 0x5410, R28 ;  /* 0x00005410ff282816 */ /* 0x000fca000000001c */
[----:B------:R-:W-:-:S05]  /*07d0*/  @P2 FADD.FTZ R45, R45, R40 ;  /* 0x000000282d2d2221 */ /* 0x000fca0000010000 */
.L_x_671:
[----:B------:R-:W-:-:S04]  /*07e0*/  F2FP.BF16.PACK_AB R40, RZ, R45 ;  /* 0x0000002dff28723e */ /* 0x000fc800000010ff */
[----:B------:R-:W-:Y:S02]  /*07f0*/  PRMT R32, R40, 0x7610, R32 ;  /* 0x0000761028207816 */ /* 0x000fe40000000020 */
.L_x_672:
[----:B------:R-:W-:Y:S01]  /*0800*/  PRMT R49, RZ, 0x7610, R36 ;  /* 0x00007610ff317816 */ /* 0x000fe20000000024 */
[----:B------:R-:W-:Y:S05]  /*0810*/  @P3 BRA `(.L_x_673) ;  /* 0x0000008000003947 */ /* 0x000fea0003800000 */
[----:B------:R-:W-:-:S04]  /*0820*/  ISETP.NE.U32.AND P4, PT, RZ, c[0x0][0x180], PT ;  /* 0x00006000ff007a0c */ /* 0x000fc80003f85070 */
[----:B------:R-:W-:-:S13]  /*0830*/  ISETP.NE.AND.EX P4, PT, RZ, c[0x0][0x184], PT, P4 ;  /* 0x00006100ff007a0c */ /* 0x000fda0003f85340 */
[----:B------:R-:W-:Y:S05]  /*0840*/  @P4 BRA `(.L_x_674) ;  /* 0x0000002000004947 */ /* 0x000fea0003800000 */
[----:B------:R-:W-:Y:S05]  /*0850*/  @P0 BRA `(.L_x_675) ;  /* 0x0000008000000947 */ /* 0x000fea0003800000 */
[----:B------:R-:W-:Y:S05]  /*0860*/  BRA `(.L_x_676) ;  /* 0x0000009000007947 */ /* 0x000fea0003800000 */
.L_x_674:
[----:B-----5:R-:W-:-:S05]  /*0870*/  PRMT R36, RZ, 0x7610, R28 ;  /* 0x00007610ff247816 */ /* 0x020fca000000001c */
[----:B------:R-:W-:Y:S01]  /*0880*/  FADD.FTZ R49, R49, R36 ;  /* 0x0000002431317221 */ /* 0x000fe20000010000 */
[----:B------:R-:W-:Y:S05]  /*0890*/  BRA `(.L_x_675) ;  /* 0x0000004000007947 */ /* 0x000fea0003800000 */
.L_x_673:
[----:B-----5:R-:W-:-:S05]  /*08a0*/  PRMT R36, RZ, 0x7610, R24 ;  /* 0x00007610ff247816 */ /* 0x020fca0000000018 */
[----:B------:R-:W-:Y:S01]  /*08b0*/  FADD.FTZ R49, R49, R36 ;  /* 0x0000002431317221 */ /* 0x000fe20000010000 */
[----:B------:R-:W-:-:S05]  /*08c0*/  @P2 PRMT R36, RZ, 0x7610, R28 ;  /* 0x00007610ff242816 */ /* 0x000fca000000001c */
[----:B------:R-:W-:-:S05]  /*08d0*/  @P2 FADD.FTZ R49, R49, R36 ;  /* 0x0000002431312221 */ /* 0x000fca0000010000 */
.L_x_675:
[----:B------:R-:W-:-:S04]  /*08e0*/  F2FP.BF16.PACK_AB R36, RZ, R49 ;  /* 0x00000031ff24723e */ /* 0x000fc800000010ff */
[----:B------:R-:W-:Y:S02]  /*08f0*/  PRMT R32, R32, 0x5410, R36 ;  /* 0x0000541020207816 */ /* 0x000fe40000000024 */
.L_x_676:
[----:B------:R-:W-:Y:S01]  /*0900*/  PRMT R48, RZ, 0x5410, R37 ;  /* 0x00005410ff307816 */ /* 0x000fe20000000025 */
[----:B------:R-:W-:Y:S05]  /*0910*/  @P3 BRA `(.L_x_677) ;  /* 0x0000008000003947 */ /* 0x000fea0003800000 */
[----:B------:R-:W-:-:S04]  /*0920*/  ISETP.NE.U32.AND P4, PT, RZ, c[0x0][0x180], PT ;  /* 0x00006000ff007a0c */ /* 0x000fc80003f85070 */
[----:B------:R-:W-:-:S13]  /*0930*/  ISETP.NE.AND.EX P4, PT, RZ, c[0x0][0x184], PT, P4 ;  /* 0x00006100ff007a0c */ /* 0x000fda0003f85340 */
[----:B------:R-:W-:Y:S05]  /*0940*/  @P4 BRA `(.L_x_678) ;  /* 0x0000002000004947 */ /* 0x000fea0003800000 */
[----:B------:R-:W-:Y:S05]  /*0950*/  @P0 BRA `(.L_x_679) ;  /* 0x0000008000000947 */ /* 0x000fea0003800000 */
[----:B------:R-:W-:Y:S05]  /*0960*/  BRA `(.L_x_680) ;  /* 0x0000009000007947 */ /* 0x000fea0003800000 */
.L_x_678:
[----:B-----5:R-:W-:-:S05]  /*0970*/  PRMT R41, RZ, 0x5410, R29 ;  /* 0x00005410ff297816 */ /* 0x020fca000000001d */
[----:B------:R-:W-:Y:S01]  /*0980*/  FADD.FTZ R48, R48, R41 ;  /* 0x0000002930307221 */ /* 0x000fe20000010000 */
[----:B------:R-:W-:Y:S05]  /*0990*/  BRA `(.L_x_679) ;  /* 0x0000004000007947 */ /* 0x000fea0003800000 */
.L_x_677:
[----:B-----5:R-:W-:-:S05]  /*09a0*/  PRMT R41, RZ, 0x5410, R25 ;  /* 0x00005410ff297816 */ /* 0x020fca0000000019 */
[----:B------:R-:W-:Y:S01]  /*09b0*/  FADD.FTZ R48, R48, R41 ;  /* 0x0000002930307221 */ /* 0x000fe20000010000 */
[----:B------:R-:W-:-:S05]  /*09c0*/  @P2 PRMT R41, RZ, 0x5410, R29 ;  /* 0x00005410ff292816 */ /* 0x000fca000000001d */
[----:B------:R-:W-:-:S05]  /*09d0*/  @P2 FADD.FTZ R48, R48, R41 ;  /* 0x0000002930302221 */ /* 0x000fca0000010000 */
.L_x_679:
[----:B------:R-:W-:-:S04]  /*09e0*/  F2FP.BF16.PACK_AB R36, RZ, R48 ;  /* 0x00000030ff24723e */ /* 0x000fc800000010ff */
[----:B------:R-:W-:Y:S02]  /*09f0*/  PRMT R33, R36, 0x7610, R33 ;  /* 0x0000761024217816 */ /* 0x000fe40000000021 */
.L_x_680:
[----:B------:R-:W-:Y:S01]  /*0a00*/  PRMT R51, RZ, 0x7610, R37 ;  /* 0x00007610ff337816 */ /* 0x000fe20000000025 */
[----:B------:R-:W-:Y:S05]  /*0a10*/  @P3 BRA `(.L_x_681) ;  /* 0x0000008000003947 */ /* 0x000fea0003800000 */
[----:B------:R-:W-:-:S04]  /*0a20*/  ISETP.NE.U32.AND P4, PT, RZ, c[0x0][0x180], PT ;  /* 0x00006000ff007a0c */ /* 0x000fc80003f85070 */
[----:B------:R-:W-:-:S13]  /*0a30*/  ISETP.NE.AND.EX P4, PT, RZ, c[0x0][0x184], PT, P4 ;  /* 0x00006100ff007a0c */ /* 0x000fda0003f85340 */
[----:B------:R-:W-:Y:S05]  /*0a40*/  @P4 BRA `(.L_x_682) ;  /* 0x0000002000004947 */ /* 0x000fea0003800000 */
[----:B------:R-:W-:Y:S05]  /*0a50*/  @P0 BRA `(.L_x_683) ;  /* 0x0000008000000947 */ /* 0x000fea0003800000 */
[----:B------:R-:W-:Y:S05]  /*0a60*/  BRA `(.L_x_684) ;  /* 0x0000009000007947 */ /* 0x000fea0003800000 */
.L_x_682:
[----:B-----5:R-:W-:-:S05]  /*0a70*/  PRMT R36, RZ, 0x7610, R29 ;  /* 0x00007610ff247816 */ /* 0x020fca000000001d */
[----:B------:R-:W-:Y:S01]  /*0a80*/  FADD.FTZ R51, R51, R36 ;  /* 0x0000002433337221 */ /* 0x000fe20000010000 */
[----:B------:R-:W-:Y:S05]  /*0a90*/  BRA `(.L_x_683) ;  /* 0x0000004000007947 */ /* 0x000fea0003800000 */
.L_x_681:
[----:B-----5:R-:W-:-:S05]  /*0aa0*/  PRMT R36, RZ, 0x7610, R25 ;  /* 0x00007610ff247816 */ /* 0x020fca0000000019 */
[----:B------:R-:W-:Y:S01]  /*0ab0*/  FADD.FTZ R51, R51, R36 ;  /* 0x0000002433337221 */ /* 0x000fe20000010000 */
[----:B------:R-:W-:-:S05]  /*0ac0*/  @P2 PRMT R36, RZ, 0x7610, R29 ;  /* 0x00007610ff242816 */ /* 0x000fca000000001d */
[----:B------:R-:W-:-:S05]  /*0ad0*/  @P2 FADD.FTZ R51, R51, R36 ;  /* 0x0000002433332221 */ /* 0x000fca0000010000 */
.L_x_683:
[----:B------:R-:W-:-:S04]  /*0ae0*/  F2FP.BF16.PACK_AB R36, RZ, R51 ;  /* 0x00000033ff24723e */ /* 0x000fc800000010ff */
[----:B------:R-:W-:Y:S02]  /*0af0*/  PRMT R33, R33, 0x5410, R36 ;  /* 0x0000541021217816 */ /* 0x000fe40000000024 */
.L_x_684:
[----:B------:R-:W-:Y:S01]  /*0b00*/  PRMT R50, RZ, 0x5410, R38 ;  /* 0x00005410ff327816 */ /* 0x000fe20000000026 */
[----:B------:R-:W-:Y:S05]  /*0b10*/  @P3 BRA `(.L_x_685) ;  /* 0x0000008000003947 */ /* 0x000fea0003800000 */
[----:B------:R-:W-:-:S04]  /*0b20*/  ISETP.NE.U32.AND P4, PT, RZ, c[0x0][0x180], PT ;  /* 0x00006000ff007a0c */ /* 0x000fc80003f85070 */
[----:B------:R-:W-:-:S13]  /*0b30*/  ISETP.NE.AND.EX P4, PT, RZ, c[0x0][0x184], PT, P4 ;  /* 0x00006100ff007a0c */ /* 0x000fda0003f85340 */
[----:B------:R-:W-:Y:S05]  /*0b40*/  @P4 BRA `(.L_x_686) ;  /* 0x0000002000004947 */ /* 0x000fea0003800000 */
[----:B------:R-:W-:Y:S05]  /*0b50*/  @P0 BRA `(.L_x_687) ;  /* 0x0000008000000947 */ /* 0x000fea0003800000 */
[----:B------:R-:W-:Y:S05]  /*0b60*/  BRA `(.L_x_688) ;  /* 0x0000009000007947 */ /* 0x000fea0003800000 */
.L_x_686:
[----:B-----5:R-:W-:-:S05]  /*0b70*/  PRMT R37, RZ, 0x5410, R30 ;  /* 0x00005410ff257816 */ /* 0x020fca000000001e */
[----:B------:R-:W-:Y:S01]  /*0b80*/  FADD.FTZ R50, R50, R37 ;  /* 0x0000002532327221 */ /* 0x000fe20000010000 */
[----:B------:R-:W-:Y:S05]  /*0b90*/  BRA `(.L_x_687) ;  /* 0x0000004000007947 */ /* 0x000fea0003800000 */
.L_x_685:
[----:B-----5:R-:W-:-:S05]  /*0ba0*/  PRMT R37, RZ, 0x5410, R26 ;  /* 0x00005410ff257816 */ /* 0x020fca000000001a */
[----:B------:R-:W-:Y:S01]  /*0bb0*/  FADD.FTZ R50, R50, R37 ;  /* 0x0000002532327221 */ /* 0x000fe20000010000 */
[----:B------:R-:W-:-:S05]  /*0bc0*/  @P2 PRMT R37, RZ, 0x5410, R30 ;  /* 0x00005410ff252816 */ /* 0x000fca000000001e */
[----:B------:R-:W-:-:S05]  /*0bd0*/  @P2 FADD.FTZ R50, R50, R37 ;  /* 0x0000002532322221 */ /* 0x000fca0000010000 */
.L_x_687:
[----:B------:R-:W-:-:S04]  /*0be0*/  F2FP.BF16.PACK_AB R36, RZ, R50 ;  /* 0x00000032ff24723e */ /* 0x000fc800000010ff */
[----:B------:R-:W-:Y:S02]  /*0bf0*/  PRMT R34, R36, 0x7610, R34 ;  /* 0x0000761024227816 */ /* 0x000fe40000000022 */
.L_x_688:
[----:B------:R-:W-:Y:S01]  /*0c00*/  PRMT R53, RZ, 0x7610, R38 ;  /* 0x00007610ff357816 */ /* 0x000fe20000000026 */
[----:B------:R-:W-:Y:S05]  /*0c10*/  @P3 BRA `(.L_x_689) ;  /* 0x0000008000003947 */ /* 0x000fea0003800000 */
[----:B------:R-:W-:-:S04]  /*0c20*/  ISETP.NE.U32.AND P4, PT, RZ, c[0x0][0x180], PT ;  /* 0x00006000ff007a0c */ /* 0x000fc80003f85070 */
[----:B------:R-:W-:-:S13]  /*0c30*/  ISETP.NE.AND.EX P4, PT, RZ, c[0x0][0x184], PT, P4 ;  /* 0x00006100ff007a0c */ /* 0x000fda0003f85340 */
[----:B------:R-:W-:Y:S05]  /*0c40*/  @P4 BRA `(.L_x_690) ;  /* 0x0000002000004947 */ /* 0x000fea0003800000 */
[----:B------:R-:W-:Y:S05]  /*0c50*/  @P0 BRA `(.L_x_691) ;  /* 0x0000008000000947 */ /* 0x000fea0003800000 */
[----:B------:R-:W-:Y:S05]  /*0c60*/  BRA `(.L_x_692) ;  /* 0x0000009000007947 */ /* 0x000fea0003800000 */
.L_x_690:
[----:B-----5:R-:W-:-:S05]  /*0c70*/  PRMT R36, RZ, 0x7610, R30 ;  /* 0x00007610ff247816 */ /* 0x020fca000000001e */
[----:B------:R-:W-:Y:S01]  /*0c80*/  FADD.FTZ R53, R53, R36 ;  /* 0x0000002435357221 */ /* 0x000fe20000010000 */
[----:B------:R-:W-:Y:S05]  /*0c90*/  BRA `(.L_x_691) ;  /* 0x0000004000007947 */ /* 0x000fea0003800000 */
.L_x_689:
[----:B-----5:R-:W-:-:S05]  /*0ca0*/  PRMT R36, RZ, 0x7610, R26 ;  /* 0x00007610ff247816 */ /* 0x020fca000000001a */
[----:B------:R-:W-:Y:S01]  /*0cb0*/  FADD.FTZ R53, R53, R36 ;  /* 0x0000002435357221 */ /* 0x000fe20000010000 */
[----:B------:R-:W-:-:S05]  /*0cc0*/  @P2 PRMT R36, RZ, 0x7610, R30 ;  /* 0x00007610ff242816 */ /* 0x000fca000000001e */
[----:B------:R-:W-:-:S05]  /*0cd0*/  @P2 FADD.FTZ R53, R53, R36 ;  /* 0x0000002435352221 */ /* 0x000fca0000010000 */
.L_x_691:
[----:B------:R-:W-:-:S04]  /*0ce0*/  F2FP.BF16.PACK_AB R36, RZ, R53 ;  /* 0x00000035ff24723e */ /* 0x000fc800000010ff */
[----:B------:R-:W-:Y:S02]  /*0cf0*/  PRMT R34, R34, 0x5410, R36 ;  /* 0x0000541022227816 */ /* 0x000fe40000000024 */
.L_x_692:
[----:B------:R-:W-:Y:S01]  /*0d00*/  PRMT R52, RZ, 0x5410, R39 ;  /* 0x00005410ff347816 */ /* 0x000fe20000000027 */
[----:B------:R-:W-:Y:S05]  /*0d10*/  @P3 BRA `(.L_x_693) ;  /* 0x0000008000003947 */ /* 0x000fea0003800000 */
[----:B------:R-:W-:-:S04]  /*0d20*/  ISETP.NE.U32.AND P4, PT, RZ, c[0x0][0x180], PT ;  /* 0x00006000ff007a0c */ /* 0x000fc80003f85070 */
[----:B------:R-:W-:-:S13]  /*0d30*/  ISETP.NE.AND.EX P4, PT, RZ, c[0x0][0x184], PT, P4 ;  /* 0x00006100ff007a0c */ /* 0x000fda0003f85340 */
[----:B------:R-:W-:Y:S05]  /*0d40*/  @P4 BRA `(.L_x_694) ;  /* 0x0000002000004947 */ /* 0x000fea0003800000 */
[----:B------:R-:W-:Y:S05]  /*0d50*/  @P0 BRA `(.L_x_695) ;  /* 0x0000008000000947 */ /* 0x000fea0003800000 */
[----:B------:R-:W-:Y:S05]  /*0d60*/  BRA `(.L_x_696) ;  /* 0x0000009000007947 */ /* 0x000fea0003800000 */
.L_x_694:
[----:B-----5:R-:W-:-:S05]  /*0d70*/  PRMT R37, RZ, 0x5410, R31 ;  /* 0x00005410ff257816 */ /* 0x020fca000000001f */
[----:B------:R-:W-:Y:S01]  /*0d80*/  FADD.FTZ R52, R52, R37 ;  /* 0x0000002534347221 */ /* 0x000fe20000010000 */
[----:B------:R-:W-:Y:S05]  /*0d90*/  BRA `(.L_x_695) ;  /* 0x0000004000007947 */ /* 0x000fea0003800000 */
.L_x_693:
[----:B-----5:R-:W-:-:S05]  /*0da0*/  PRMT R37, RZ, 0x5410, R27 ;  /* 0x00005410ff257816 */ /* 0x020fca000000001b */
[----:B------:R-:W-:Y:S01]  /*0db0*/  FADD.FTZ R52, R52, R37 ;  /* 0x0000002534347221 */ /* 0x000fe20000010000 */
[----:B------:R-:W-:-:S05]  /*0dc0*/  @P2 PRMT R37, RZ, 0x5410, R31 ;  /* 0x00005410ff252816 */ /* 0x000fca000000001f */
[----:B------:R-:W-:-:S05]  /*0dd0*/  @P2 FADD.FTZ R52, R52, R37 ;  /* 0x0000002534342221 */ /* 0x000fca0000010000 */
.L_x_695:
[----:B------:R-:W-:-:S04]  /*0de0*/  F2FP.BF16.PACK_AB R36, RZ, R52 ;  /* 0x00000034ff24723e */ /* 0x000fc800000010ff */
[----:B------:R-:W-:Y:S02]  /*0df0*/  PRMT R35, R36, 0x7610, R35 ;  /* 0x0000761024237816 */ /* 0x000fe40000000023 */
.L_x_696:
[----:B------:R-:W-:Y:S01]  /*0e00*/  PRMT R55, RZ, 0x7610, R39 ;  /* 0x00007610ff377816 */ /* 0x000fe20000000027 */
[----:B------:R-:W-:Y:S05]  /*0e10*/  @P3 BRA `(.L_x_697) ;  /* 0x0000008000003947 */ /* 0x000fea0003800000 */
[----:B------:R-:W-:-:S04]  /*0e20*/  ISETP.NE.U32.AND P4, PT, RZ, c[0x0][0x180], PT ;  /* 0x00006000ff007a0c */ /* 0x000fc80003f85070 */
[----:B------:R-:W-:-:S13]  /*0e30*/  ISETP.NE.AND.EX P4, PT, RZ, c[0x0][0x184], PT, P4 ;  /* 0x00006100ff007a0c */ /* 0x000fda0003f85340 */
[----:B------:R-:W-:Y:S05]  /*0e40*/  @P4 BRA `(.L_x_698) ;  /* 0x0000002000004947 */ /* 0x000fea0003800000 */
[----:B------:R-:W-:Y:S05]  /*0e50*/  @P0 BRA `(.L_x_699) ;  /* 0x0000008000000947 */ /* 0x000fea0003800000 */
[----:B------:R-:W-:Y:S05]  /*0e60*/  BRA `(.L_x_700) ;  /* 0x0000009000007947 */ /* 0x000fea0003800000 */
.L_x_698:
[----:B-----5:R-:W-:-:S05]  /*0e70*/  PRMT R36, RZ, 0x7610, R31 ;  /* 0x00007610ff247816 */ /* 0x020fca000000001f */
[----:B------:R-:W-:Y:S01]  /*0e80*/  FADD.FTZ R55, R55, R36 ;  /* 0x0000002437377221 */ /* 0x000fe20000010000 */
[----:B------:R-:W-:Y:S05]  /*0e90*/  BRA `(.L_x_699) ;  /* 0x0000004000007947 */ /* 0x000fea0003800000 */
.L_x_697:
[----:B-----5:R-:W-:-:S05]  /*0ea0*/  PRMT R36, RZ, 0x7610, R27 ;  /* 0x00007610ff247816 */ /* 0x020fca000000001b */
[----:B------:R-:W-:Y:S01]  /*0eb0*/  FADD.FTZ R55, R55, R36 ;  /* 0x0000002437377221 */ /* 0x000fe20000010000 */
[----:B------:R-:W-:-:S05]  /*0ec0*/  @P2 PRMT R36, RZ, 0x7610, R31 ;  /* 0x00007610ff242816 */ /* 0x000fca000000001f */
[----:B------:R-:W-:-:S05]  /*0ed0*/  @P2 FADD.FTZ R55, R55, R36 ;  /* 0x0000002437372221 */ /* 0x000fca0000010000 */
.L_x_699:
[----:B------:R-:W-:-:S04]  /*0ee0*/  F2FP.BF16.PACK_AB R36, RZ, R55 ;  /* 0x00000037ff24723e */ /* 0x000fc800000010ff */
[----:B------:R-:W-:Y:S02]  /*0ef0*/  PRMT R35, R35, 0x5410, R36 ;  /* 0x0000541023237816 */ /* 0x000fe40000000024 */
.L_x_700:
[C---:B------:R-:W-:Y:S01]  /*0f00*/  IADD3 R112, R44.reuse, 0x20, RZ ;  /* 0x000000202c707810 */ /* 0x040fe20007ffe0ff */
        /* <DEDUP_REMOVED lines=15> */
.L_x_702:
[----:B-----5:R-:W-:-:S05]  /*1000*/  PRMT R41, RZ, 0x5410, R28 ;  /* 0x00005410ff297816 */ /* 0x020fca000000001c */
[----:B------:R-:W-:Y:S01]  /*1010*/  FADD.FTZ R54, R41, R54 ;  /* 0x0000003629367221 */ /* 0x000fe20000010000 */
[----:B------:R-:W-:Y:S05]  /*1020*/  BRA `(.L_x_703) ;  /* 0x0000004000007947 */ /* 0x000fea0003800000 */
.L_x_701:
[----:B0----5:R-:W-:-:S05]  /*1030*/  PRMT R41, RZ, 0x5410, R24 ;  /* 0x00005410ff297816 */ /* 0x021fca0000000018 */
[----:B------:R-:W-:Y:S01]  /*1040*/  FADD.FTZ R54, R41, R54 ;  /* 0x0000003629367221 */ /* 0x000fe20000010000 */
[----:B------:R-:W-:-:S05]  /*1050*/  @P2 PRMT R41, RZ, 0x5410, R28 ;  /* 0x00005410ff292816 */ /* 0x000fca000000001c */
[----:B------:R-:W-:-:S05]  /*1060*/  @P2 FADD.FTZ R54, R41, R54 ;  /* 0x0000003629362221 */ /* 0x000fca0000010000 */
.L_x_703:
[----:B------:R-:W-:-:S04]  /*1070*/  F2FP.BF16.PACK_AB R40, RZ, R54 ;  /* 0x00000036ff28723e */ /* 0x000fc800000010ff */
[----:B------:R-:W-:Y:S02]  /*1080*/  PRMT R32, R40, 0x7610, R32 ;  /* 0x0000761028207816 */ /* 0x000fe40000000020 */
.L_x_704:
[----:B------:R-:W-:Y:S01]  /*1090*/  PRMT R109, RZ, 0x7610, R36 ;  /* 0x00007610ff6d7816 */ /* 0x000fe20000000024 */
[----:B------:R-:W-:Y:S05]  /*10a0*/  @P3 BRA `(.L_x_705) ;  /* 0x0000008000003947 */ /* 0x000fea0003800000 */
[----:B------:R-:W-:-:S04]  /*10b0*/  ISETP.NE.U32.AND P4, PT, RZ, c[0x0][0x180], PT ;  /* 0x00006000ff007a0c */ /* 0x000fc80003f85070 */
[----:B------:R-:W-:-:S13]  /*10c0*/  ISETP.NE.AND.EX P4, PT, RZ, c[0x0][0x184], PT, P4 ;  /* 0x00006100ff007a0c */ /* 0x000fda0003f85340 */
[----:B------:R-:W-:Y:S05]  /*10d0*/  @P4 BRA `(.L_x_706) ;  /* 0x0000002000004947 */ /* 0x000fea0003800000 */
[----:B------:R-:W-:Y:S05]  /*10e0*/  @P0 BRA `(.L_x_707) ;  /* 0x0000008000000947 */ /* 0x000fea0003800000 */
[----:B------:R-:W-:Y:S05]  /*10f0*/  BRA `(.L_x_708) ;  /* 0x0000009000007947 */ /* 0x000fea0003800000 */
.L_x_706:
[----:B-----5:R-:W-:-:S05]  /*1100*/  PRMT R36, RZ, 0x7610, R28 ;  /* 0x00007610ff247816 */ /* 0x020fca000000001c */
[----:B------:R-:W-:Y:S01]  /*1110*/  FADD.FTZ R109, R36, R109 ;  /* 0x0000006d246d7221 */ /* 0x000fe20000010000 */
[----:B------:R-:W-:Y:S05]  /*1120*/  BRA `(.L_x_707) ;  /* 0x0000004000007947 */ /* 0x000fea0003800000 */
.L_x_705:
[----:B-----5:R-:W-:-:S05]  /*1130*/  PRMT R36, RZ, 0x7610, R24 ;  /* 0x00007610ff247816 */ /* 0x020fca0000000018 */
[----:B------:R-:W-:Y:S01]  /*1140*/  FADD.FTZ R109, R36, R109 ;  /* 0x0000006d246d7221 */ /* 0x000fe20000010000 */
[----:B------:R-:W-:-:S05]  /*1150*/  @P2 PRMT R36, RZ, 0x7610, R28 ;  /* 0x00007610ff242816 */ /* 0x000fca000000001c */
[----:B------:R-:W-:-:S05]  /*1160*/  @P2 FADD.FTZ R109, R36, R109 ;  /* 0x0000006d246d2221 */ /* 0x000fca0000010000 */
.L_x_707:
[----:B------:R-:W-:-:S04]  /*1170*/  F2FP.BF16.PACK_AB R36, RZ, R109 ;  /* 0x0000006dff24723e */ /* 0x000fc800000010ff */
[----:B------:R-:W-:Y:S02]  /*1180*/  PRMT R32, R32, 0x5410, R36 ;  /* 0x0000541020207816 */ /* 0x000fe40000000024 */
.L_x_708:
[----:B------:R-:W-:Y:S01]  /*1190*/  PRMT R108, RZ, 0x5410, R37 ;  /* 0x00005410ff6c7816 */ /* 0x000fe20000000025 */
[----:B------:R-:W-:Y:S05]  /*11a0*/  @P3 BRA `(.L_x_709) ;  /* 0x0000008000003947 */ /* 0x000fea0003800000 */
[----:B------:R-:W-:-:S04]  /*11b0*/  ISETP.NE.U32.AND P4, PT, RZ, c[0x0][0x180], PT ;  /* 0x00006000ff007a0c */ /* 0x000fc80003f85070 */
[----:B------:R-:W-:-:S13]  /*11c0*/  ISETP.NE.AND.EX P4, PT, RZ, c[0x0][0x184], PT, P4 ;  /* 0x00006100ff007a0c */ /* 0x000fda0003f85340 */
[----:B------:R-:W-:Y:S05]  /*11d0*/  @P4 BRA `(.L_x_710) ;  /* 0x0000002000004947 */ /* 0x000fea0003800000 */
[----:B------:R-:W-:Y:S05]  /*11e0*/  @P0 BRA `(.L_x_711) ;  /* 0x0000008000000947 */ /* 0x000fea0003800000 */
[----:B------:R-:W-:Y:S05]  /*11f0*/  BRA `(.L_x_712) ;  /* 0x0000009000007947 */ /* 0x000fea0003800000 */
.L_x_710:
[----:B-----5:R-:W-:-:S05]  /*1200*/  PRMT R41, RZ, 0x5410, R29 ;  /* 0x00005410ff297816 */ /* 0x020fca000000001d */
[----:B------:R-:W-:Y:S01]  /*1210*/  FADD.FTZ R108, R41, R108 ;  /* 0x0000006c296c7221 */ /* 0x000fe20000010000 */
[----:B------:R-:W-:Y:S05]  /*1220*/  BRA `(.L_x_711) ;  /* 0x0000004000007947 */ /* 0x000fea0003800000 */
.L_x_709:
[----:B-----5:R-:W-:-:S05]  /*1230*/  PRMT R41, RZ, 0x5410, R25 ;  /* 0x00005410ff297816 */ /* 0x020fca0000000019 */
[----:B------:R-:W-:Y:S01]  /*1240*/  FADD.FTZ R108, R41, R108 ;  /* 0x0000006c296c7221 */ /* 0x000fe20000010000 */
[----:B------:R-:W-:-:S05]  /*1250*/  @P2 PRMT R41, RZ, 0x5410, R29 ;  /* 0x00005410ff292816 */ /* 0x000fca000000001d */
[----:B------:R-:W-:-:S05]  /*1260*/  @P2 FADD.FTZ R108, R41, R108 ;  /* 0x0000006c296c2221 */ /* 0x000fca0000010000 */
.L_x_711:
[----:B------:R-:W-:-:S04]  /*1270*/  F2FP.BF16.PACK_AB R36, RZ, R108 ;  /* 0x0000006cff24723e */ /* 0x000fc800000010ff */
[----:B------:R-:W-:Y:S02]  /*1280*/  PRMT R33, R36, 0x7610, R33 ;  /* 0x0000761024217816 */ /* 0x000fe40000000021 */
.L_x_712:
[----:B------:R-:W-:Y:S01]  /*1290*/  PRMT R110, RZ, 0x7610, R37 ;  /* 0x00007610ff6e7816 */ /* 0x000fe20000000025 */
[----:B------:R-:W-:Y:S05]  /*12a0*/  @P3 BRA `(.L_x_713) ;  /* 0x0000008000003947 */ /* 0x000fea0003800000 */
[----:B------:R-:W-:-:S04]  /*12b0*/  ISETP.NE.U32.AND P4, PT, RZ, c[0x0][0x180], PT ;  /* 0x00006000ff007a0c */ /* 0x000fc80003f85070 */
[----:B------:R-:W-:-:S13]  /*12c0*/  ISETP.NE.AND.EX P4, PT, RZ, c[0x0][0x184], PT, P4 ;  /* 0x00006100ff007a0c */ /* 0x000fda0003f85340 */
[----:B------:R-:W-:Y:S05]  /*12d0*/  @P4 BRA `(.L_x_714) ;  /* 0x0000002000004947 */ /* 0x000fea0003800000 */
[----:B------:R-:W-:Y:S05]  /*12e0*/  @P0 BRA `(.L_x_715) ;  /* 0x0000008000000947 */ /* 0x000fea0003800000 */
[----:B------:R-:W-:Y:S05]  /*12f0*/  BRA `(.L_x_716) ;  /* 0x0000009000007947 */ /* 0x000fea0003800000 */
.L_x_714:
[----:B-----5:R-:W-:-:S05]  /*1300*/  PRMT R37, RZ, 0x7610, R29 ;  /* 0x00007610ff257816 */ /* 0x020fca000000001d */
[----:B------:R-:W-:Y:S01]  /*1310*/  FADD.FTZ R110, R37, R110 ;  /* 0x0000006e256e7221 */ /* 0x000fe20000010000 */
[----:B------:R-:W-:Y:S05]  /*1320*/  BRA `(.L_x_715) ;  /* 0x0000004000007947 */ /* 0x000fea0003800000 */
.L_x_713:
[----:B-----5:R-:W-:-:S05]  /*1330*/  PRMT R37, RZ, 0x7610, R25 ;  /* 0x00007610ff257816 */ /* 0x020fca0000000019 */
[----:B------:R-:W-:Y:S01]  /*1340*/  FADD.FTZ R110, R37, R110 ;  /* 0x0000006e256e7221 */ /* 0x000fe20000010000 */
[----:B------:R-:W-:-:S05]  /*1350*/  @P2 PRMT R37, RZ, 0x7610, R29 ;  /* 0x00007610ff252816 */ /* 0x000fca000000001d */
[----:B------:R-:W-:-:S05]  /*1360*/  @P2 FADD.FTZ R110, R37, R110 ;  /* 0x0000006e256e2221 */ /* 0x000fca0000010000 */
.L_x_715:
[----:B------:R-:W-:-:S04]  /*1370*/  F2FP.BF16.PACK_AB R36, RZ, R110 ;  /* 0x0000006eff24723e */ /* 0x000fc800000010ff */
[----:B------:R-:W-:Y:S02]  /*1380*/  PRMT R33, R33, 0x5410, R36 ;  /* 0x0000541021217816 */ /* 0x000fe40000000024 */
.L_x_716:
[----:B------:R-:W-:Y:S01]  /*1390*/  PRMT R111, RZ, 0x5410, R38 ;  /* 0x00005410ff6f7816 */ /* 0x000fe20000000026 */
[----:B------:R-:W-:Y:S05]  /*13a0*/  @P3 BRA `(.L_x_717) ;  /* 0x0000008000003947 */ /* 0x000fea0003800000 */
[----:B------:R-:W-:-:S04]  /*13b0*/  ISETP.NE.U32.AND P4, PT, RZ, c[0x0][0x180], PT ;  /* 0x00006000ff007a0c */ /* 0x000fc80003f85070 */
[----:B------:R-:W-:-:S13]  /*13c0*/  ISETP.NE.AND.EX P4, PT, RZ, c[0x0][0x184], PT, P4 ;  /* 0x00006100ff007a0c */ /* 0x000fda0003f85340 */
[----:B------:R-:W-:Y:S05]  /*13d0*/  @P4 BRA `(.L_x_718) ;  /* 0x0000002000004947 */ /* 0x000fea0003800000 */
[----:B------:R-:W-:Y:S05]  /*13e0*/  @P0 BRA `(.L_x_719) ;  /* 0x0000008000000947 */ /* 0x000fea0003800000 */
[----:B------:R-:W-:Y:S05]  /*13f0*/  BRA `(.L_x_720) ;  /* 0x0000009000007947 */ /* 0x000fea0003800000 */
.L_x_718:
[----:B-----5:R-:W-:-:S05]  /*1400*/  PRMT R36, RZ, 0x5410, R30 ;  /* 0x00005410ff247816 */ /* 0x020fca000000001e */
[----:B------:R-:W-:Y:S01]  /*1410*/  FADD.FTZ R111, R36, R111 ;  /* 0x0000006f246f7221 */ /* 0x000fe20000010000 */
[----:B------:R-:W-:Y:S05]  /*1420*/  BRA `(.L_x_719) ;  /* 0x0000004000007947 */ /* 0x000fea0003800000 */
.L_x_717:
[----:B-----5:R-:W-:-:S05]  /*1430*/  PRMT R36, RZ, 0x5410, R26 ;  /* 0x00005410ff247816 */ /* 0x020fca000000001a */
[----:B------:R-:W-:Y:S01]  /*1440*/  FADD.FTZ R111, R36, R111 ;  /* 0x0000006f246f7221 */ /* 0x000fe20000010000 */
[----:B------:R-:W-:-:S05]  /*1450*/  @P2 PRMT R36, RZ, 0x5410, R30 ;  /* 0x00005410ff242816 */ /* 0x000fca000000001e */
[----:B------:R-:W-:-:S05]  /*1460*/  @P2 FADD.FTZ R111, R36, R111 ;  /* 0x0000006f246f2221 */ /* 0x000fca0000010000 */
.L_x_719:
[----:B------:R-:W-:-:S04]  /*1470*/  F2FP.BF16.PACK_AB R36, RZ, R111 ;  /* 0x0000006fff24723e */ /* 0x000fc800000010ff */
[----:B------:R-:W-:Y:S02]  /*1480*/  PRMT R34, R36, 0x7610, R34 ;  /* 0x0000761024227816 */ /* 0x000fe40000000022 */
.L_x_720:
[----:B------:R-:W-:Y:S01]  /*1490*/  PRMT R113, RZ, 0x7610, R38 ;  /* 0x00007610ff717816 */ /* 0x000fe20000000026 */
[----:B------:R-:W-:Y:S05]  /*14a0*/  @P3 BRA `(.L_x_721) ;  /* 0x0000008000003947 */ /* 0x000fea0003800000 */
[----:B------:R-:W-:-:S04]  /*14b0*/  ISETP.NE.U32.AND P4, PT, RZ, c[0x0][0x180], PT ;  /* 0x00006000ff007a0c */ /* 0x000fc80003f85070 */
[----:B------:R-:W-:-:S13]  /*14c0*/  ISETP.NE.AND.EX P4, PT, RZ, c[0x0][0x184], PT, P4 ;  /* 0x00006100ff007a0c */ /* 0x000fda0003f85340 */
[----:B------:R-:W-:Y:S05]  /*14d0*/  @P4 BRA `(.L_x_722) ;  /* 0x0000002000004947 */ /* 0x000fea0003800000 */
[----:B------:R-:W-:Y:S05]  /*14e0*/  @P0 BRA `(.L_x_723) ;  /* 0x0000008000000947 */ /* 0x000fea0003800000 */
[----:B------:R-:W-:Y:S05]  /*14f0*/  BRA `(.L_x_724) ;  /* 0x0000009000007947 */ /* 0x000fea0003800000 */
.L_x_722:
[----:B-----5:R-:W-:-:S05]  /*1500*/  PRMT R36, RZ, 0x7610, R30 ;  /* 0x00007610ff247816 */ /* 0x020fca000000001e */
[----:B------:R-:W-:Y:S01]  /*1510*/  FADD.FTZ R113, R36, R113 ;  /* 0x0000007124717221 */ /* 0x000fe20000010000 */
[----:B------:R-:W-:Y:S05]  /*1520*/  BRA `(.L_x_723) ;  /* 0x0000004000007947 */ /* 0x000fea0003800000 */
.L_x_721:
[----:B-----5:R-:W-:-:S05]  /*1530*/  PRMT R36, RZ, 0x7610, R26 ;  /* 0x00007610ff247816 */ /* 0x020fca000000001a */
[----:B------:R-:W-:Y:S01]  /*1540*/  FADD.FTZ R113, R36, R113 ;  /* 0x0000007124717221 */ /* 0x000fe20000010000 */
[----:B------:R-:W-:-:S05]  /*1550*/  @P2 PRMT R36, RZ, 0x7610, R30 ;  /* 0x00007610ff242816 */ /* 0x000fca000000001e */
[----:B------:R-:W-:-:S05]  /*1560*/  @P2 FADD.FTZ R113, R36, R113 ;  /* 0x0000007124712221 */ /* 0x000fca0000010000 */
.L_x_723:
[----:B------:R-:W-:-:S04]  /*1570*/  F2FP.BF16.PACK_AB R36, RZ, R113 ;  /* 0x00000071ff24723e */ /* 0x000fc800000010ff */
[----:B------:R-:W-:Y:S02]  /*1580*/  PRMT R34, R34, 0x5410, R36 ;  /* 0x0000541022227816 */ /* 0x000fe40000000024 */
.L_x_724:
[----:B------:R-:W-:Y:S01]  /*1590*/  PRMT R114, RZ, 0x5410, R39 ;  /* 0x00005410ff727816 */ /* 0x000fe20000000027 */
[----:B------:R-:W-:Y:S05]  /*15a0*/  @P3 BRA `(.L_x_725) ;  /* 0x0000008000003947 */ /* 0x000fea0003800000 */
[----:B------:R-:W-:-:S04]  /*15b0*/  ISETP.NE.U32.AND P4, PT, RZ, c[0x0][0x180], PT ;  /* 0x00006000ff007a0c */ /* 0x000fc80003f85070 */
[----:B------:R-:W-:-:S13]  /*15c0*/  ISETP.NE.AND.EX P4, PT, RZ, c[0x0][0x184], PT, P4 ;  /* 0x00006100ff007a0c */ /* 0x000fda0003f85340 */
[----:B------:R-:W-:Y:S05]  /*15d0*/  @P4 BRA `(.L_x_726) ;  /* 0x0000002000004947 */ /* 0x000fea0003800000 */
[----:B------:R-:W-:Y:S05]  /*15e0*/  @P0 BRA `(.L_x_727) ;  /* 0x0000008000000947 */ /* 0x000fea0003800000 */
[----:B------:R-:W-:Y:S05]  /*15f0*/  BRA `(.L_x_728) ;  /* 0x0000009000007947 */ /* 0x000fea0003800000 */
.L_x_726:
[----:B-----5:R-:W-:-:S05]  /*1600*/  PRMT R37, RZ, 0x5410, R31 ;  /* 0x00005410ff257816 */ /* 0x020fca000000001f */
[----:B------:R-:W-:Y:S01]  /*1610*/  FADD.FTZ R114, R37, R114 ;  /* 0x0000007225727221 */ /* 0x000fe20000010000 */
[----:B------:R-:W-:Y:S05]  /*1620*/  BRA `(.L_x_727) ;  /* 0x0000004000007947 */ /* 0x000fea0003800000 */
.L_x_725:
[----:B-----5:R-:W-:-:S05]  /*1630*/  PRMT R37, RZ, 0x5410, R27 ;  /* 0x00005410ff257816 */ /* 0x020fca000000001b */
[----:B------:R-:W-:Y:S01]  /*1640*/  FADD.FTZ R114, R37, R114 ;  /* 0x0000007225727221 */ /* 0x000fe20000010000 */
[----:B------:R-:W-:-:S05]  /*1650*/  @P2 PRMT R37, RZ, 0x5410, R31 ;  /* 0x00005410ff252816 */ /* 0x000fca000000001f */
[----:B------:R-:W-:-:S05]  /*1660*/  @P2 FADD.FTZ R114, R37, R114 ;  /* 0x0000007225722221 */ /* 0x000fca0000010000 */
.L_x_727:
[----:B------:R-:W-:-:S04]  /*1670*/  F2FP.BF16.PACK_AB R36, RZ, R114 ;  /* 0x00000072ff24723e */ /* 0x000fc800000010ff */
[----:B------:R-:W-:Y:S02]  /*1680*/  PRMT R35, R36, 0x7610, R35 ;  /* 0x0000761024237816 */ /* 0x000fe40000000023 */
.L_x_728:
[----:B------:R-:W-:Y:S01]  /*1690*/  PRMT R115, RZ, 0x7610, R39 ;  /* 0x00007610ff737816 */ /* 0x000fe20000000027 */
[----:B------:R-:W-:Y:S05]  /*16a0*/  @P3 BRA `(.L_x_729) ;  /* 0x0000008000003947 */ /* 0x000fea0003800000 */
[----:B------:R-:W-:-:S04]  /*16b0*/  ISETP.NE.U32.AND P4, PT, RZ, c[0x0][0x180], PT ;  /* 0x00006000ff007a0c */ /* 0x000fc80003f85070 */
[----:B------:R-:W-:-:S13]  /*16c0*/  ISETP.NE.AND.EX P4, PT, RZ, c[0x0][0x184], PT, P4 ;  /* 0x00006100ff007a0c */ /* 0x000fda0003f85340 */
[----:B------:R-:W-:Y:S05]  /*16d0*/  @P4 BRA `(.L_x_730) ;  /* 0x0000002000004947 */ /* 0x000fea0003800000 */
[----:B------:R-:W-:Y:S05]  /*16e0*/  @P0 BRA `(.L_x_731) ;  /* 0x0000008000000947 */ /* 0x000fea0003800000 */
[----:B------:R-:W-:Y:S05]  /*16f0*/  BRA `(.L_x_732) ;  /* 0x0000009000007947 */ /* 0x000fea0003800000 */
.L_x_730:
[----:B-----5:R-:W-:-:S05]  /*1700*/  PRMT R36, RZ, 0x7610, R31 ;  /* 0x00007610ff247816 */ /* 0x020fca000000001f */
[----:B------:R-:W-:Y:S01]  /*1710*/  FADD.FTZ R115, R36, R115 ;  /* 0x0000007324737221 */ /* 0x000fe20000010000 */
[----:B------:R-:W-:Y:S05]  /*1720*/  BRA `(.L_x_731) ;  /* 0x0000004000007947 */ /* 0x000fea0003800000 */
.L_x_729:
[----:B-----5:R-:W-:-:S05]  /*1730*/  PRMT R36, RZ, 0x7610, R27 ;  /* 0x00007610ff247816 */ /* 0x020fca000000001b */
[----:B------:R-:W-:Y:S01]  /*1740*/  FADD.FTZ R115, R36, R115 ;  /* 0x0000007324737221 */ /* 0x000fe20000010000 */
[----:B------:R-:W-:-:S05]  /*1750*/  @P2 PRMT R36, RZ, 0x7610, R31 ;  /* 0x00007610ff242816 */ /* 0x000fca000000001f */
[----:B------:R-:W-:-:S05]  /*1760*/  @P2 FADD.FTZ R115, R36, R115 ;  /* 0x0000007324732221 */ /* 0x000fca0000010000 */
.L_x_731:
[----:B------:R-:W-:-:S04]  /*1770*/  F2FP.BF16.PACK_AB R36, RZ, R115 ;  /* 0x00000073ff24723e */ /* 0x000fc800000010ff */
[----:B------:R-:W-:Y:S02]  /*1780*/  PRMT R35, R35, 0x5410, R36 ;  /* 0x0000541023237816 */ /* 0x000fe40000000024 */
.L_x_732:
        /* <DEDUP_REMOVED lines=16> */
.L_x_734:
[----:B-----5:R-:W-:-:S05]  /*1890*/  PRMT R40, RZ, 0x5410, R28 ;  /* 0x00005410ff287816 */ /* 0x020fca000000001c */
[----:B------:R-:W-:Y:S01]  /*18a0*/  FADD.FTZ R119, R40, R119 ;  /* 0x0000007728777221 */ /* 0x000fe20000010000 */
[----:B------:R-:W-:Y:S05]  /*18b0*/  BRA `(.L_x_735) ;  /* 0x0000004000007947 */ /* 0x000fea0003800000 */
.L_x_733:
[----:B0----5:R-:W-:-:S05]  /*18c0*/  PRMT R40, RZ, 0x5410, R24 ;  /* 0x00005410ff287816 */ /* 0x021fca0000000018 */
[----:B------:R-:W-:Y:S01]  /*18d0*/  FADD.FTZ R119, R40, R119 ;  /* 0x0000007728777221 */ /* 0x000fe20000010000 */
[----:B------:R-:W-:-:S05]  /*18e0*/  @P2 PRMT R40, RZ, 0x5410, R28 ;  /* 0x00005410ff282816 */ /* 0x000fca000000001c */
[----:B------:R-:W-:-:S05]  /*18f0*/  @P2 FADD.FTZ R119, R40, R119 ;  /* 0x0000007728772221 */ /* 0x000fca0000010000 */
.L_x_735:
[----:B------:R-:W-:-:S04]  /*1900*/  F2FP.BF16.PACK_AB R40, RZ, R119 ;  /* 0x00000077ff28723e */ /* 0x000fc800000010ff */
[----:B------:R-:W-:Y:S02]  /*1910*/  PRMT R32, R40, 0x7610, R32 ;  /* 0x0000761028207816 */ /* 0x000fe40000000020 */
.L_x_736:
[----:B------:R-:W-:Y:S01]  /*1920*/  PRMT R121, RZ, 0x7610, R36 ;  /* 0x00007610ff797816 */ /* 0x000fe20000000024 */
[----:B------:R-:W-:Y:S05]  /*1930*/  @P3 BRA `(.L_x_737) ;  /* 0x0000008000003947 */ /* 0x000fea0003800000 */
[----:B------:R-:W-:-:S04]  /*1940*/  ISETP.NE.U32.AND P4, PT, RZ, c[0x0][0x180], PT ;  /* 0x00006000ff007a0c */ /* 0x000fc80003f85070 */
[----:B------:R-:W-:-:S13]  /*1950*/  ISETP.NE.AND.EX P4, PT, RZ, c[0x0][0x184], PT, P4 ;  /* 0x00006100ff007a0c */ /* 0x000fda0003f85340 */
[----:B------:R-:W-:Y:S05]  /*1960*/  @P4 BRA `(.L_x_738) ;  /* 0x0000002000004947 */ /* 0x000fea0003800000 */
[----:B------:R-:W-:Y:S05]  /*1970*/  @P0 BRA `(.L_x_739) ;  /* 0x0000008000000947 */ /* 0x000fea0003800000 */
[----:B------:R-:W-:Y:S05]  /*1980*/  BRA `(.L_x_740) ;  /* 0x0000009000007947 */ /* 0x000fea0003800000 */
.L_x_738:
[----:B-----5:R-:W-:-:S05]  /*1990*/  PRMT R36, RZ, 0x7610, R28 ;  /* 0x00007610ff247816 */ /* 0x020fca000000001c */
[----:B------:R-:W-:Y:S01]  /*19a0*/  FADD.FTZ R121, R36, R121 ;  /* 0x0000007924797221 */ /* 0x000fe20000010000 */
[----:B------:R-:W-:Y:S05]  /*19b0*/  BRA `(.L_x_739) ;  /* 0x0000004000007947 */ /* 0x000fea0003800000 */
.L_x_737:
[----:B-----5:R-:W-:-:S05]  /*19c0*/  PRMT R36, RZ, 0x7610, R24 ;  /* 0x00007610ff247816 */ /* 0x020fca0000000018 */
[----:B------:R-:W-:Y:S01]  /*19d0*/  FADD.FTZ R121, R36, R121 ;  /* 0x0000007924797221 */ /* 0x000fe20000010000 */
[----:B------:R-:W-:-:S05]  /*19e0*/  @P2 PRMT R36, RZ, 0x7610, R28 ;  /* 0x00007610ff242816 */ /* 0x000fca000000001c */
[----:B------:R-:W-:-:S05]  /*19f0*/  @P2 FADD.FTZ R121, R36, R121 ;  /* 0x0000007924792221 */ /* 0x000fca0000010000 */
.L_x_739:
[----:B------:R-:W-:-:S04]  /*1a00*/  F2FP.BF16.PACK_AB R36, RZ, R121 ;  /* 0x00000079ff24723e */ /* 0x000fc800000010ff */
[----:B------:R-:W-:Y:S02]  /*1a10*/  PRMT R32, R32, 0x5410, R36 ;  /* 0x0000541020207816 */ /* 0x000fe40000000024 */
.L_x_740:
[----:B------:R-:W-:Y:S01]  /*1a20*/  PRMT R120, RZ, 0x5410, R37 ;  /* 0x00005410ff787816 */ /* 0x000fe20000000025 */
[----:B------:R-:W-:Y:S05]  /*1a30*/  @P3 BRA `(.L_x_741) ;  /* 0x0000008000003947 */ /* 0x000fea0003800000 */
[----:B------:R-:W-:-:S04]  /*1a40*/  ISETP.NE.U32.AND P4, PT, RZ, c[0x0][0x180], PT ;  /* 0x00006000ff007a0c */ /* 0x000fc80003f85070 */
[----:B------:R-:W-:-:S13]  /*1a50*/  ISETP.NE.AND.EX P4, PT, RZ, c[0x0][0x184], PT, P4 ;  /* 0x00006100ff007a0c */ /* 0x000fda0003f85340 */
[----:B------:R-:W-:Y:S05]  /*1a60*/  @P4 BRA `(.L_x_742) ;  /* 0x0000002000004947 */ /* 0x000fea0003800000 */
[----:B------:R-:W-:Y:S05]  /*1a70*/  @P0 BRA `(.L_x_743) ;  /* 0x0000008000000947 */ /* 0x000fea0003800000 */
[----:B------:R-:W-:Y:S05]  /*1a80*/  BRA `(.L_x_744) ;  /* 0x0000009000007947 */ /* 0x000fea0003800000 */
.L_x_742:
[----:B-----5:R-:W-:-:S05]  /*1a90*/  PRMT R41, RZ, 0x5410, R29 ;  /* 0x00005410ff297816 */ /* 0x020fca000000001d */
[----:B------:R-:W-:Y:S01]  /*1aa0*/  FADD.FTZ R120, R41, R120 ;  /* 0x0000007829787221 */ /* 0x000fe20000010000 */
[----:B------:R-:W-:Y:S05]  /*1ab0*/  BRA `(.L_x_743) ;  /* 0x0000004000007947 */ /* 0x000fea0003800000 */
.L_x_741:
[----:B-----5:R-:W-:-:S05]  /*1ac0*/  PRMT R41, RZ, 0x5410, R25 ;  /* 0x00005410ff297816 */ /* 0x020fca0000000019 */
[----:B------:R-:W-:Y:S01]  /*1ad0*/  FADD.FTZ R120, R41, R120 ;  /* 0x0000007829787221 */ /* 0x000fe20000010000 */
[----:B------:R-:W-:-:S05]  /*1ae0*/  @P2 PRMT R41, RZ, 0x5410, R29 ;  /* 0x00005410ff292816 */ /* 0x000fca000000001d */
[----:B------:R-:W-:-:S05]  /*1af0*/  @P2 FADD.FTZ R120, R41, R120 ;  /* 0x0000007829782221 */ /* 0x000fca0000010000 */
.L_x_743:
[----:B------:R-:W-:-:S04]  /*1b00*/  F2FP.BF16.PACK_AB R36, RZ, R120 ;  /* 0x00000078ff24723e */ /* 0x000fc800000010ff */
[----:B------:R-:W-:Y:S02]  /*1b10*/  PRMT R33, R36, 0x7610, R33 ;  /* 0x0000761024217816 */ /* 0x000fe40000000021 */
.L_x_744:
[----:B------:R-:W-:Y:S01]  /*1b20*/  PRMT R123, RZ, 0x7610, R37 ;  /* 0x00007610ff7b7816 */ /* 0x000fe20000000025 */
[----:B------:R-:W-:Y:S05]  /*1b30*/  @P3 BRA `(.L_x_745) ;  /* 0x0000008000003947 */ /* 0x000fea0003800000 */
[----:B------:R-:W-:-:S04]  /*1b40*/  ISETP.NE.U32.AND P4, PT, RZ, c[0x0][0x180], PT ;  /* 0x00006000ff007a0c */ /* 0x000fc80003f85070 */
[----:B------:R-:W-:-:S13]  /*1b50*/  ISETP.NE.AND.EX P4, PT, RZ, c[0x0][0x184], PT, P4 ;  /* 0x00006100ff007a0c */ /* 0x000fda0003f85340 */
[----:B------:R-:W-:Y:S05]  /*1b60*/  @P4 BRA `(.L_x_746) ;  /* 0x0000002000004947 */ /* 0x000fea0003800000 */
[----:B------:R-:W-:Y:S05]  /*1b70*/  @P0 BRA `(.L_x_747) ;  /* 0x0000008000000947 */ /* 0x000fea0003800000 */
[----:B------:R-:W-:Y:S05]  /*1b80*/  BRA `(.L_x_748) ;  /* 0x0000009000007947 */ /* 0x000fea0003800000 */
.L_x_746:
[----:B-----5:R-:W-:-:S05]  /*1b90*/  PRMT R36, RZ, 0x7610, R29 ;  /* 0x00007610ff247816 */ /* 0x020fca000000001d */
[----:B------:R-:W-:Y:S01]  /*1ba0*/  FADD.FTZ R123, R36, R123 ;  /* 0x0000007b247b7221 */ /* 0x000fe20000010000 */
[----:B------:R-:W-:Y:S05]  /*1bb0*/  BRA `(.L_x_747) ;  /* 0x0000004000007947 */ /* 0x000fea0003800000 */
.L_x_745:
[----:B-----5:R-:W-:-:S05]  /*1bc0*/  PRMT R36, RZ, 0x7610, R25 ;  /* 0x00007610ff247816 */ /* 0x020fca0000000019 */
[----:B------:R-:W-:Y:S01]  /*1bd0*/  FADD.FTZ R123, R36, R123 ;  /* 0x0000007b247b7221 */ /* 0x000fe20000010000 */
[----:B------:R-:W-:-:S05]  /*1be0*/  @P2 PRMT R36, RZ, 0x7610, R29 ;  /* 0x00007610ff242816 */ /* 0x000fca000000001d */
[----:B------:R-:W-:-:S05]  /*1bf0*/  @P2 FADD.FTZ R123, R36, R123 ;  /* 0x0000007b247b2221 */ /* 0x000fca0000010000 */
.L_x_747:
[----:B------:R-:W-:-:S04]  /*1c00*/  F2FP.BF16.PACK_AB R36, RZ, R123 ;  /* 0x0000007bff24723e */ /* 0x000fc800000010ff */
[----:B------:R-:W-:Y:S02]  /*1c10*/  PRMT R33, R33, 0x5410, R36 ;  /* 0x0000541021217816 */ /* 0x000fe40000000024 */
.L_x_748:
[----:B------:R-:W-:Y:S01]  /*1c20*/  PRMT R122, RZ, 0x5410, R38 ;  /* 0x00005410ff7a7816 */ /* 0x000fe20000000026 */
[----:B------:R-:W-:Y:S05]  /*1c30*/  @P3 BRA `(.L_x_749) ;  /* 0x0000008000003947 */ /* 0x000fea0003800000 */
[----:B------:R-:W-:-:S04]  /*1c40*/  ISETP.NE.U32.AND P4, PT, RZ, c[0x0][0x180], PT ;  /* 0x00006000ff007a0c */ /* 0x000fc80003f85070 */
[----:B------:R-:W-:-:S13]  /*1c50*/  ISETP.NE.AND.EX P4, PT, RZ, c[0x0][0x184], PT, P4 ;  /* 0x00006100ff007a0c */ /* 0x000fda0003f85340 */
[----:B------:R-:W-:Y:S05]  /*1c60*/  @P4 BRA `(.L_x_750) ;  /* 0x0000002000004947 */ /* 0x000fea0003800000 */
[----:B------:R-:W-:Y:S05]  /*1c70*/  @P0 BRA `(.L_x_751) ;  /* 0x0000008000000947 */ /* 0x000fea0003800000 */
[----:B------:R-:W-:Y:S05]  /*1c80*/  BRA `(.L_x_752) ;  /* 0x0000009000007947 */ /* 0x000fea0003800000 */
.L_x_750:
[----:B-----5:R-:W-:-:S05]  /*1c90*/  PRMT R37, RZ, 0x5410, R30 ;  /* 0x00005410ff257816 */ /* 0x020fca000000001e */
[----:B------:R-:W-:Y:S01]  /*1ca0*/  FADD.FTZ R122, R37, R122 ;  /* 0x0000007a257a7221 */ /* 0x000fe20000010000 */
[----:B------:R-:W-:Y:S05]  /*1cb0*/  BRA `(.L_x_751) ;  /* 0x0000004000007947 */ /* 0x000fea0003800000 */
.L_x_749:
[----:B-----5:R-:W-:-:S05]  /*1cc0*/  PRMT R37, RZ, 0x5410, R26 ;  /* 0x00005410ff257816 */ /* 0x020fca000000001a */
[----:B------:R-:W-:Y:S01]  /*1cd0*/  FADD.FTZ R122, R37, R122 ;  /* 0x0000007a257a7221 */ /* 0x000fe20000010000 */
[----:B------:R-:W-:-:S05]  /*1ce0*/  @P2 PRMT R37, RZ, 0x5410, R30 ;  /* 0x00005410ff252816 */ /* 0x000fca000000001e */
[----:B------:R-:W-:-:S05]  /*1cf0*/  @P2 FADD.FTZ R122, R37, R122 ;  /* 0x0000007a257a2221 */ /* 0x000fca0000010000 */
.L_x_751:
[----:B------:R-:W-:-:S04]  /*1d00*/  F2FP.BF16.PACK_AB R36, RZ, R122 ;  /* 0x0000007aff24723e */ /* 0x000fc800000010ff */
[----:B------:R-:W-:Y:S02]  /*1d10*/  PRMT R34, R36, 0x7610, R34 ;  /* 0x0000761024227816 */ /* 0x000fe40000000022 */
.L_x_752:
[----:B------:R-:W-:Y:S01]  /*1d20*/  PRMT R125, RZ, 0x7610, R38 ;  /* 0x00007610ff7d7816 */ /* 0x000fe20000000026 */
[----:B------:R-:W-:Y:S05]  /*1d30*/  @P3 BRA `(.L_x_753) ;  /* 0x0000008000003947 */ /* 0x000fea0003800000 */
[----:B------:R-:W-:-:S04]  /*1d40*/  ISETP.NE.U32.AND P4, PT, RZ, c[0x0][0x180], PT ;  /* 0x00006000ff007a0c */ /* 0x000fc80003f85070 */
[----:B------:R-:W-:-:S13]  /*1d50*/  ISETP.NE.AND.EX P4, PT, RZ, c[0x0][0x184], PT, P4 ;  /* 0x00006100ff007a0c */ /* 0x000fda0003f85340 */
[----:B------:R-:W-:Y:S05]  /*1d60*/  @P4 BRA `(.L_x_754) ;  /* 0x0000002000004947 */ /* 0x000fea0003800000 */
[----:B------:R-:W-:Y:S05]  /*1d70*/  @P0 BRA `(.L_x_755) ;  /* 0x0000008000000947 */ /* 0x000fea0003800000 */
[----:B------:R-:W-:Y:S05]  /*1d80*/  BRA `(.L_x_756) ;  /* 0x0000009000007947 */ /* 0x000fea0003800000 */
.L_x_754:
[----:B-----5:R-:W-:-:S05]  /*1d90*/  PRMT R36, RZ, 0x7610, R30 ;  /* 0x00007610ff247816 */ /* 0x020fca000000001e */
[----:B------:R-:W-:Y:S01]  /*1da0*/  FADD.FTZ R125, R36, R125 ;  /* 0x0000007d247d7221 */ /* 0x000fe20000010000 */
[----:B------:R-:W-:Y:S05]  /*1db0*/  BRA `(.L_x_755) ;  /* 0x0000004000007947 */ /* 0x000fea0003800000 */
.L_x_753:
[----:B-----5:R-:W-:-:S05]  /*1dc0*/  PRMT R36, RZ, 0x7610, R26 ;  /* 0x00007610ff247816 */ /* 0x020fca000000001a */
[----:B------:R-:W-:Y:S01]  /*1dd0*/  FADD.FTZ R125, R36, R125 ;  /* 0x0000007d247d7221 */ /* 0x000fe20000010000 */
[----:B------:R-:W-:-:S05]  /*1de0*/  @P2 PRMT R36, RZ, 0x7610, R30 ;  /* 0x00007610ff242816 */ /* 0x000fca000000001e */
[----:B------:R-:W-:-:S05]  /*1df0*/  @P2 FADD.FTZ R125, R36, R125 ;  /* 0x0000007d247d2221 */ /* 0x000fca0000010000 */
.L_x_755:
[----:B------:R-:W-:-:S04]  /*1e00*/  F2FP.BF16.PACK_AB R36, RZ, R125 ;  /* 0x0000007dff24723e */ /* 0x000fc800000010ff */
[----:B------:R-:W-:Y:S02]  /*1e10*/  PRMT R34, R34, 0x5410, R36 ;  /* 0x0000541022227816 */ /* 0x000fe40000000024 */
.L_x_756:
[----:B------:R-:W-:Y:S01]  /*1e20*/  PRMT R124, RZ, 0x5410, R39 ;  /* 0x00005410ff7c7816 */ /* 0x000fe20000000027 */
[----:B------:R-:W-:Y:S05]  /*1e30*/  @P3 BRA `(.L_x_757) ;  /* 0x0000008000003947 */ /* 0x000fea0003800000 */
[----:B------:R-:W-:-:S04]  /*1e40*/  ISETP.NE.U32.AND P4, PT, RZ, c[0x0][0x180], PT ;  /* 0x00006000ff007a0c */ /* 0x000fc80003f85070 */
[----:B------:R-:W-:-:S13]  /*1e50*/  ISETP.NE.AND.EX P4, PT, RZ, c[0x0][0x184], PT, P4 ;  /* 0x00006100ff007a0c */ /* 0x000fda0003f85340 */
[----:B------:R-:W-:Y:S05]  /*1e60*/  @P4 BRA `(.L_x_758) ;  /* 0x0000002000004947 */ /* 0x000fea0003800000 */
[----:B------:R-:W-:Y:S05]  /*1e70*/  @P0 BRA `(.L_x_759) ;  /* 0x0000008000000947 */ /* 0x000fea0003800000 */
[----:B------:R-:W-:Y:S05]  /*1e80*/  BRA `(.L_x_760) ;  /* 0x0000009000007947 */ /* 0x000fea0003800000 */
.L_x_758:
[----:B-----5:R-:W-:-:S05]  /*1e90*/  PRMT R37, RZ, 0x5410, R31 ;  /* 0x00005410ff257816 */ /* 0x020fca000000001f */
[----:B------:R-:W-:Y:S01]  /*1ea0*/  FADD.FTZ R124, R37, R124 ;  /* 0x0000007c257c7221 */ /* 0x000fe20000010000 */
[----:B------:R-:W-:Y:S05]  /*1eb0*/  BRA `(.L_x_759) ;  /* 0x0000004000007947 */ /* 0x000fea0003800000 */
.L_x_757:
[----:B-----5:R-:W-:-:S05]  /*1ec0*/  PRMT R37, RZ, 0x5410, R27 ;  /* 0x00005410ff257816 */ /* 0x020fca000000001b */
[----:B------:R-:W-:Y:S01]  /*1ed0*/  FADD.FTZ R124, R37, R124 ;  /* 0x0000007c257c7221 */ /* 0x000fe20000010000 */
[----:B------:R-:W-:-:S05]  /*1ee0*/  @P2 PRMT R37, RZ, 0x5410, R31 ;  /* 0x00005410ff252816 */ /* 0x000fca000000001f */
[----:B------:R-:W-:-:S05]  /*1ef0*/  @P2 FADD.FTZ R124, R37, R124 ;  /* 0x0000007c257c2221 */ /* 0x000fca0000010000 */
.L_x_759:
[----:B------:R-:W-:-:S04]  /*1f00*/  F2FP.BF16.PACK_AB R36, RZ, R124 ;  /* 0x0000007cff24723e */ /* 0x000fc800000010ff */
[----:B------:R-:W-:Y:S02]  /*1f10*/  PRMT R35, R36, 0x7610, R35 ;  /* 0x0000761024237816 */ /* 0x000fe40000000023 */
.L_x_760:
[----:B------:R-:W-:Y:S01]  /*1f20*/  PRMT R126, RZ, 0x7610, R39 ;  /* 0x00007610ff7e7816 */ /* 0x000fe20000000027 */
[----:B------:R-:W-:Y:S05]  /*1f30*/  @P3 BRA `(.L_x_761) ;  /* 0x0000008000003947 */ /* 0x000fea0003800000 */
[----:B------:R-:W-:-:S04]  /*1f40*/  ISETP.NE.U32.AND P4, PT, RZ, c[0x0][0x180], PT ;  /* 0x00006000ff007a0c */ /* 0x000fc80003f85070 */
[----:B------:R-:W-:-:S13]  /*1f50*/  ISETP.NE.AND.EX P4, PT, RZ, c[0x0][0x184], PT, P4 ;  /* 0x00006100ff007a0c */ /* 0x000fda0003f85340 */
[----:B------:R-:W-:Y:S05]  /*1f60*/  @P4 BRA `(.L_x_762) ;  /* 0x0000002000004947 */ /* 0x000fea0003800000 */
[----:B------:R-:W-:Y:S05]  /*1f70*/  @P0 BRA `(.L_x_763) ;  /* 0x0000008000000947 */ /* 0x000fea0003800000 */
[----:B------:R-:W-:Y:S05]  /*1f80*/  BRA `(.L_x_764) ;  /* 0x0000009000007947 */ /* 0x000fea0003800000 */
.L_x_762:
[----:B-----5:R-:W-:-:S05]  /*1f90*/  PRMT R37, RZ, 0x7610, R31 ;  /* 0x00007610ff257816 */ /* 0x020fca000000001f */
[----:B------:R-:W-:Y:S01]  /*1fa0*/  FADD.FTZ R126, R37, R126 ;  /* 0x0000007e257e7221 */ /* 0x000fe20000010000 */
[----:B------:R-:W-:Y:S05]  /*1fb0*/  BRA `(.L_x_763) ;  /* 0x0000004000007947 */ /* 0x000fea0003800000 */
.L_x_761:
[----:B-----5:R-:W-:-:S05]  /*1fc0*/  PRMT R37, RZ, 0x7610, R27 ;  /* 0x00007610ff257816 */ /* 0x020fca000000001b */
[----:B------:R-:W-:Y:S01]  /*1fd0*/  FADD.FTZ R126, R37, R126 ;  /* 0x0000007e257e7221 */ /* 0x000fe20000010000 */
[----:B------:R-:W-:-:S05]  /*1fe0*/  @P2 PRMT R37, RZ, 0x7610, R31 ;  /* 0x00007610ff252816 */ /* 0x000fca000000001f */
[----:B------:R-:W-:-:S05]  /*1ff0*/  @P2 FADD.FTZ R126, R37, R126 ;  /* 0x0000007e257e2221 */ /* 0x000fca0000010000 */
.L_x_763:
[----:B------:R-:W-:-:S04]  /*2000*/  F2FP.BF16.PACK_AB R36, RZ, R126 ;  /* 0x0000007eff24723e */ /* 0x000fc800000010ff */
[----:B------:R-:W-:Y:S02]  /*2010*/  PRMT R35, R35, 0x5410, R36 ;  /* 0x0000541023237816 */ /* 0x000fe40000000024 */
.L_x_764:
        /* <DEDUP_REMOVED lines=17> */
.L_x_766:
[----:B-----5:R-:W-:-:S05]  /*2130*/  PRMT R40, RZ, 0x5410, R28 ;  /* 0x00005410ff287816 */ /* 0x020fca000000001c */
[----:B------:R-:W-:Y:S01]  /*2140*/  FADD.FTZ R127, R40, R127 ;  /* 0x0000007f287f7221 */ /* 0x000fe20000010000 */
[----:B------:R-:W-:Y:S05]  /*2150*/  BRA `(.L_x_767) ;  /* 0x0000004000007947 */ /* 0x000fea0003800000 */
.L_x_765:
[----:B0----5:R-:W-:-:S05]  /*2160*/  PRMT R40, RZ, 0x5410, R24 ;  /* 0x00005410ff287816 */ /* 0x021fca0000000018 */
[----:B------:R-:W-:Y:S01]  /*2170*/  FADD.FTZ R127, R40, R127 ;  /* 0x0000007f287f7221 */ /* 0x000fe20000010000 */
[----:B------:R-:W-:-:S05]  /*2180*/  @P2 PRMT R40, RZ, 0x5410, R28 ;  /* 0x00005410ff282816 */ /* 0x000fca000000001c */
[----:B------:R-:W-:-:S05]  /*2190*/  @P2 FADD.FTZ R127, R40, R127 ;  /* 0x0000007f287f2221 */ /* 0x000fca0000010000 */
.L_x_767:
[----:B------:R-:W-:-:S04]  /*21a0*/  F2FP.BF16.PACK_AB R40, RZ, R127 ;  /* 0x0000007fff28723e */ /* 0x000fc800000010ff */
[----:B------:R-:W-:Y:S02]  /*21b0*/  PRMT R32, R40, 0x7610, R32 ;  /* 0x0000761028207816 */ /* 0x000fe40000000020 */
.L_x_768:
[----:B------:R-:W-:Y:S01]  /*21c0*/  PRMT R129, RZ, 0x7610, R36 ;  /* 0x00007610ff817816 */ /* 0x000fe20000000024 */
[----:B------:R-:W-:Y:S05]  /*21d0*/  @P3 BRA `(.L_x_769) ;  /* 0x0000008000003947 */ /* 0x000fea0003800000 */
[----:B------:R-:W-:-:S04]  /*21e0*/  ISETP.NE.U32.AND P4, PT, RZ, c[0x0][0x180], PT ;  /* 0x00006000ff007a0c */ /* 0x000fc80003f85070 */
[----:B------:R-:W-:-:S13]  /*21f0*/  ISETP.NE.AND.EX P4, PT, RZ, c[0x0][0x184], PT, P4 ;  /* 0x00006100ff007a0c */ /* 0x000fda0003f85340 */
[----:B------:R-:W-:Y:S05]  /*2200*/  @P4 BRA `(.L_x_770) ;  /* 0x0000002000004947 */ /* 0x000fea0003800000 */
[----:B------:R-:W-:Y:S05]  /*2210*/  @P0 BRA `(.L_x_771) ;  /* 0x0000008000000947 */ /* 0x000fea0003800000 */
[----:B------:R-:W-:Y:S05]  /*2220*/  BRA `(.L_x_772) ;  /* 0x0000009000007947 */ /* 0x000fea0003800000 */
.L_x_770:
[----:B-----5:R-:W-:-:S05]  /*2230*/  PRMT R36, RZ, 0x7610, R28 ;  /* 0x00007610ff247816 */ /* 0x020fca000000001c */
[----:B------:R-:W-:Y:S01]  /*2240*/  FADD.FTZ R129, R36, R129 ;  /* 0x0000008124817221 */ /* 0x000fe20000010000 */
[----:B------:R-:W-:Y:S05]  /*2250*/  BRA `(.L_x_771) ;  /* 0x0000004000007947 */ /* 0x000fea0003800000 */
.L_x_769:
[----:B-----5:R-:W-:-:S05]  /*2260*/  PRMT R36, RZ, 0x7610, R24 ;  /* 0x00007610ff247816 */ /* 0x020fca0000000018 */
[----:B------:R-:W-:Y:S01]  /*2270*/  FADD.FTZ R129, R36, R129 ;  /* 0x0000008124817221 */ /* 0x000fe20000010000 */
[----:B------:R-:W-:-:S05]  /*2280*/  @P2 PRMT R36, RZ, 0x7610, R28 ;  /* 0x00007610ff242816 */ /* 0x000fca000000001c */
[----:B------:R-:W-:-:S05]  /*2290*/  @P2 FADD.FTZ R129, R36, R129 ;  /* 0x0000008124812221 */ /* 0x000fca0000010000 */
.L_x_771:
[----:B------:R-:W-:-:S04]  /*22a0*/  F2FP.BF16.PACK_AB R36, RZ, R129 ;  /* 0x00000081ff24723e */ /* 0x000fc800000010ff */
[----:B------:R-:W-:Y:S02]  /*22b0*/  PRMT R32, R32, 0x5410, R36 ;  /* 0x0000541020207816 */ /* 0x000fe40000000024 */
.L_x_772:
[----:B------:R-:W-:Y:S01]  /*22c0*/  PRMT R128, RZ, 0x5410, R37 ;  /* 0x00005410ff807816 */ /* 0x000fe20000000025 */
[----:B------:R-:W-:Y:S05]  /*22d0*/  @P3 BRA `(.L_x_773) ;  /* 0x0000008000003947 */ /* 0x000fea0003800000 */
[----:B------:R-:W-:-:S04]  /*22e0*/  ISETP.NE.U32.AND P4, PT, RZ, c[0x0][0x180], PT ;  /* 0x00006000ff007a0c */ /* 0x000fc80003f85070 */
[----:B------:R-:W-:-:S13]  /*22f0*/  ISETP.NE.AND.EX P4, PT, RZ, c[0x0][0x184], PT, P4 ;  /* 0x00006100ff007a0c */ /* 0x000fda0003f85340 */
[----:B------:R-:W-:Y:S05]  /*2300*/  @P4 BRA `(.L_x_774) ;  /* 0x0000002000004947 */ /* 0x000fea0003800000 */
[----:B------:R-:W-:Y:S05]  /*2310*/  @P0 BRA `(.L_x_775) ;  /* 0x0000008000000947 */ /* 0x000fea0003800000 */
[----:B------:R-:W-:Y:S05]  /*2320*/  BRA `(.L_x_776) ;  /* 0x0000009000007947 */ /* 0x000fea0003800000 */
.L_x_774:
[----:B-----5:R-:W-:-:S05]  /*2330*/  PRMT R41, RZ, 0x5410, R29 ;  /* 0x00005410ff297816 */ /* 0x020fca000000001d */
[----:B------:R-:W-:Y:S01]  /*2340*/  FADD.FTZ R128, R41, R128 ;  /* 0x0000008029807221 */ /* 0x000fe20000010000 */
[----:B------:R-:W-:Y:S05]  /*2350*/  BRA `(.L_x_775) ;  /* 0x0000004000007947 */ /* 0x000fea0003800000 */
.L_x_773:
[----:B-----5:R-:W-:-:S05]  /*2360*/  PRMT R41, RZ, 0x5410, R25 ;  /* 0x00005410ff297816 */ /* 0x020fca0000000019 */
[----:B------:R-:W-:Y:S01]  /*2370*/  FADD.FTZ R128, R41, R128 ;  /* 0x0000008029807221 */ /* 0x000fe20000010000 */
[----:B------:R-:W-:-:S05]  /*2380*/  @P2 PRMT R41, RZ, 0x5410, R29 ;  /* 0x00005410ff292816 */ /* 0x000fca000000001d */
[----:B------:R-:W-:-:S05]  /*2390*/  @P2 FADD.FTZ R128, R41, R128 ;  /* 0x0000008029802221 */ /* 0x000fca0000010000 */
.L_x_775:
[----:B------:R-:W-:-:S04]  /*23a0*/  F2FP.BF16.PACK_AB R36, RZ, R128 ;  /* 0x00000080ff24723e */ /* 0x000fc800000010ff */
[----:B------:R-:W-:Y:S02]  /*23b0*/  PRMT R33, R36, 0x7610, R33 ;  /* 0x0000761024217816 */ /* 0x000fe40000000021 */
.L_x_776:
[----:B------:R-:W-:Y:S01]  /*23c0*/  PRMT R131, RZ, 0x7610, R37 ;  /* 0x00007610ff837816 */ /* 0x000fe20000000025 */
[----:B------:R-:W-:Y:S05]  /*23d0*/  @P3 BRA `(.L_x_777) ;  /* 0x0000008000003947 */ /* 0x000fea0003800000 */
[----:B------:R-:W-:-:S04]  /*23e0*/  ISETP.NE.U32.AND P4, PT, RZ, c[0x0][0x180], PT ;  /* 0x00006000ff007a0c */ /* 0x000fc80003f85070 */
[----:B------:R-:W-:-:S13]  /*23f0*/  ISETP.NE.AND.EX P4, PT, RZ, c[0x0][0x184], PT, P4 ;  /* 0x00006100ff007a0c */ /* 0x000fda0003f85340 */
[----:B------:R-:W-:Y:S05]  /*2400*/  @P4 BRA `(.L_x_778) ;  /* 0x0000002000004947 */ /* 0x000fea0003800000 */
[----:B------:R-:W-:Y:S05]  /*2410*/  @P0 BRA `(.L_x_779) ;  /* 0x0000008000000947 */ /* 0x000fea0003800000 */
[----:B------:R-:W-:Y:S05]  /*2420*/  BRA `(.L_x_780) ;  /* 0x0000009000007947 */ /* 0x000fea0003800000 */
.L_x_778:
[----:B-----5:R-:W-:-:S05]  /*2430*/  PRMT R36, RZ, 0x7610, R29 ;  /* 0x00007610ff247816 */ /* 0x020fca000000001d */
[----:B------:R-:W-:Y:S01]  /*2440*/  FADD.FTZ R131, R36, R131 ;  /* 0x0000008324837221 */ /* 0x000fe20000010000 */
[----:B------:R-:W-:Y:S05]  /*2450*/  BRA `(.L_x_779) ;  /* 0x0000004000007947 */ /* 0x000fea0003800000 */
.L_x_777:
[----:B-----5:R-:W-:-:S05]  /*2460*/  PRMT R36, RZ, 0x7610, R25 ;  /* 0x00007610ff247816 */ /* 0x020fca0000000019 */
[----:B------:R-:W-:Y:S01]  /*2470*/  FADD.FTZ R131, R36, R131 ;  /* 0x0000008324837221 */ /* 0x000fe20000010000 */
[----:B------:R-:W-:-:S05]  /*2480*/  @P2 PRMT R36, RZ, 0x7610, R29 ;  /* 0x00007610ff242816 */ /* 0x000fca000000001d */
[----:B------:R-:W-:-:S05]  /*2490*/  @P2 FADD.FTZ R131, R36, R131 ;  /* 0x0000008324832221 */ /* 0x000fca0000010000 */
.L_x_779:
[----:B------:R-:W-:-:S04]  /*24a0*/  F2FP.BF16.PACK_AB R36, RZ, R131 ;  /* 0x00000083ff24723e */ /* 0x000fc800000010ff */
[----:B------:R-:W-:Y:S02]  /*24b0*/  PRMT R33, R33, 0x5410, R36 ;  /* 0x0000541021217816 */ /* 0x000fe40000000024 */
.L_x_780:
[----:B------:R-:W-:Y:S01]  /*24c0*/  PRMT R130, RZ, 0x5410, R38 ;  /* 0x00005410ff827816 */ /* 0x000fe20000000026 */
[----:B------:R-:W-:Y:S05]  /*24d0*/  @P3 BRA `(.L_x_781) ;  /* 0x0000008000003947 */ /* 0x000fea0003800000 */
[----:B------:R-:W-:-:S04]  /*24e0*/  ISETP.NE.U32.AND P4, PT, RZ, c[0x0][0x180], PT ;  /* 0x00006000ff007a0c */ /* 0x000fc80003f85070 */
[----:B------:R-:W-:-:S13]  /*24f0*/  ISETP.NE.AND.EX P4, PT, RZ, c[0x0][0x184], PT, P4 ;  /* 0x00006100ff007a0c */ /* 0x000fda0003f85340 */
[----:B------:R-:W-:Y:S05]  /*2500*/  @P4 BRA `(.L_x_782) ;  /* 0x0000002000004947 */ /* 0x000fea0003800000 */
[----:B------:R-:W-:Y:S05]  /*2510*/  @P0 BRA `(.L_x_783) ;  /* 0x0000008000000947 */ /* 0x000fea0003800000 */
[----:B------:R-:W-:Y:S05]  /*2520*/  BRA `(.L_x_784) ;  /* 0x0000009000007947 */ /* 0x000fea0003800000 */
.L_x_782:
[----:B-----5:R-:W-:-:S05]  /*2530*/  PRMT R37, RZ, 0x5410, R30 ;  /* 0x00005410ff257816 */ /* 0x020fca000000001e */
[----:B------:R-:W-:Y:S01]  /*2540*/  FADD.FTZ R130, R37, R130 ;  /* 0x0000008225827221 */ /* 0x000fe20000010000 */
[----:B------:R-:W-:Y:S05]  /*2550*/  BRA `(.L_x_783) ;  /* 0x0000004000007947 */ /* 0x000fea0003800000 */
.L_x_781:
[----:B-----5:R-:W-:-:S05]  /*2560*/  PRMT R37, RZ, 0x5410, R26 ;  /* 0x00005410ff257816 */ /* 0x020fca000000001a */
[----:B------:R-:W-:Y:S01]  /*2570*/  FADD.FTZ R130, R37, R130 ;  /* 0x0000008225827221 */ /* 0x000fe20000010000 */
[----:B------:R-:W-:-:S05]  /*2580*/  @P2 PRMT R37, RZ, 0x5410, R30 ;  /* 0x00005410ff252816 */ /* 0x000fca000000001e */
[----:B------:R-:W-:-:S05]  /*2590*/  @P2 FADD.FTZ R130, R37, R130 ;  /* 0x0000008225822221 */ /* 0x000fca0000010000 */
.L_x_783:
[----:B------:R-:W-:-:S04]  /*25a0*/  F2FP.BF16.PACK_AB R36, RZ, R130 ;  /* 0x00000082ff24723e */ /* 0x000fc800000010ff */
[----:B------:R-:W-:Y:S02]  /*25b0*/  PRMT R34, R36, 0x7610, R34 ;  /* 0x0000761024227816 */ /* 0x000fe40000000022 */
.L_x_784:
[----:B------:R-:W-:Y:S01]  /*25c0*/  PRMT R133, RZ, 0x7610, R38 ;  /* 0x00007610ff857816 */ /* 0x000fe20000000026 */
[----:B------:R-:W-:Y:S05]  /*25d0*/  @P3 BRA `(.L_x_785) ;  /* 0x0000008000003947 */ /* 0x000fea0003800000 */
[----:B------:R-:W-:-:S04]  /*25e0*/  ISETP.NE.U32.AND P4, PT, RZ, c[0x0][0x180], PT ;  /* 0x00006000ff007a0c */ /* 0x000fc80003f85070 */
[----:B------:R-:W-:-:S13]  /*25f0*/  ISETP.NE.AND.EX P4, PT, RZ, c[0x0][0x184], PT, P4 ;  /* 0x00006100ff007a0c */ /* 0x000fda0003f85340 */
[----:B------:R-:W-:Y:S05]  /*2600*/  @P4 BRA `(.L_x_786) ;  /* 0x0000002000004947 */ /* 0x000fea0003800000 */
[----:B------:R-:W-:Y:S05]  /*2610*/  @P0 BRA `(.L_x_787) ;  /* 0x0000008000000947 */ /* 0x000fea0003800000 */
[----:B------:R-:W-:Y:S05]  /*2620*/  BRA `(.L_x_788) ;  /* 0x0000009000007947 */ /* 0x000fea0003800000 */
.L_x_786:
[----:B-----5:R-:W-:-:S05]  /*2630*/  PRMT R36, RZ, 0x7610, R30 ;  /* 0x00007610ff247816 */ /* 0x020fca000000001e */
[----:B------:R-:W-:Y:S01]  /*2640*/  FADD.FTZ R133, R36, R133 ;  /* 0x0000008524857221 */ /* 0x000fe20000010000 */
[----:B------:R-:W-:Y:S05]  /*2650*/  BRA `(.L_x_787) ;  /* 0x0000004000007947 */ /* 0x000fea0003800000 */
.L_x_785:
[----:B-----5:R-:W-:-:S05]  /*2660*/  PRMT R36, RZ, 0x7610, R26 ;  /* 0x00007610ff247816 */ /* 0x020fca000000001a */
[----:B------:R-:W-:Y:S01]  /*2670*/  FADD.FTZ R133, R36, R133 ;  /* 0x0000008524857221 */ /* 0x000fe20000010000 */
[----:B------:R-:W-:-:S05]  /*2680*/  @P2 PRMT R36, RZ, 0x7610, R30 ;  /* 0x00007610ff242816 */ /* 0x000fca000000001e */
[----:B------:R-:W-:-:S05]  /*2690*/  @P2 FADD.FTZ R133, R36, R133 ;  /* 0x0000008524852221 */ /* 0x000fca0000010000 */
.L_x_787:
[----:B------:R-:W-:-:S04]  /*26a0*/  F2FP.BF16.PACK_AB R36, RZ, R133 ;  /* 0x00000085ff24723e */ /* 0x000fc800000010ff */
[----:B------:R-:W-:Y:S02]  /*26b0*/  PRMT R34, R34, 0x5410, R36 ;  /* 0x0000541022227816 */ /* 0x000fe40000000024 */
.L_x_788:
[----:B------:R-:W-:Y:S01]  /*26c0*/  PRMT R132, RZ, 0x5410, R39 ;  /* 0x00005410ff847816 */ /* 0x000fe20000000027 */
[----:B------:R-:W-:Y:S05]  /*26d0*/  @P3 BRA `(.L_x_789) ;  /* 0x0000008000003947 */ /* 0x000fea0003800000 */
[----:B------:R-:W-:-:S04]  /*26e0*/  ISETP.NE.U32.AND P4, PT, RZ, c[0x0][0x180], PT ;  /* 0x00006000ff007a0c */ /* 0x000fc80003f85070 */
[----:B------:R-:W-:-:S13]  /*26f0*/  ISETP.NE.AND.EX P4, PT, RZ, c[0x0][0x184], PT, P4 ;  /* 0x00006100ff007a0c */ /* 0x000fda0003f85340 */
[----:B------:R-:W-:Y:S05]  /*2700*/  @P4 BRA `(.L_x_790) ;  /* 0x0000002000004947 */ /* 0x000fea0003800000 */
[----:B------:R-:W-:Y:S05]  /*2710*/  @P0 BRA `(.L_x_791) ;  /* 0x0000008000000947 */ /* 0x000fea0003800000 */
[----:B------:R-:W-:Y:S05]  /*2720*/  BRA `(.L_x_792) ;  /* 0x0000009000007947 */ /* 0x000fea0003800000 */
.L_x_790:
[----:B-----5:R-:W-:-:S05]  /*2730*/  PRMT R37, RZ, 0x5410, R31 ;  /* 0x00005410ff257816 */ /* 0x020fca000000001f */
[----:B------:R-:W-:Y:S01]  /*2740*/  FADD.FTZ R132, R37, R132 ;  /* 0x0000008425847221 */ /* 0x000fe20000010000 */
[----:B------:R-:W-:Y:S05]  /*2750*/  BRA `(.L_x_791) ;  /* 0x0000004000007947 */ /* 0x000fea0003800000 */
.L_x_789:
[----:B-----5:R-:W-:-:S05]  /*2760*/  PRMT R37, RZ, 0x5410, R27 ;  /* 0x00005410ff257816 */ /* 0x020fca000000001b */
[----:B------:R-:W-:Y:S01]  /*2770*/  FADD.FTZ R132, R37, R132 ;  /* 0x0000008425847221 */ /* 0x000fe20000010000 */
[----:B------:R-:W-:-:S05]  /*2780*/  @P2 PRMT R37, RZ, 0x5410, R31 ;  /* 0x00005410ff252816 */ /* 0x000fca000000001f */
[----:B------:R-:W-:-:S05]  /*2790*/  @P2 FADD.FTZ R132, R37, R132 ;  /* 0x0000008425842221 */ /* 0x000fca0000010000 */
.L_x_791:
[----:B------:R-:W-:-:S04]  /*27a0*/  F2FP.BF16.PACK_AB R36, RZ, R132 ;  /* 0x00000084ff24723e */ /* 0x000fc800000010ff */
[----:B------:R-:W-:Y:S02]  /*27b0*/  PRMT R35, R36, 0x7610, R35 ;  /* 0x0000761024237816 */ /* 0x000fe40000000023 */
.L_x_792:
[----:B------:R-:W-:Y:S01]  /*27c0*/  PRMT R134, RZ, 0x7610, R39 ;  /* 0x00007610ff867816 */ /* 0x000fe20000000027 */
[----:B------:R-:W-:Y:S05]  /*27d0*/  @P3 BRA `(.L_x_793) ;  /* 0x0000008000003947 */ /* 0x000fea0003800000 */
[----:B------:R-:W-:-:S04]  /*27e0*/  ISETP.NE.U32.AND P4, PT, RZ, c[0x0][0x180], PT ;  /* 0x00006000ff007a0c */ /* 0x000fc80003f85070 */
[----:B------:R-:W-:-:S13]  /*27f0*/  ISETP.NE.AND.EX P4, PT, RZ, c[0x0][0x184], PT, P4 ;  /* 0x00006100ff007a0c */ /* 0x000fda0003f85340 */
[----:B------:R-:W-:Y:S05]  /*2800*/  @P4 BRA `(.L_x_794) ;  /* 0x0000002000004947 */ /* 0x000fea0003800000 */
[----:B------:R-:W-:Y:S05]  /*2810*/  @P0 BRA `(.L_x_795) ;  /* 0x0000008000000947 */ /* 0x000fea0003800000 */
[----:B------:R-:W-:Y:S05]  /*2820*/  BRA `(.L_x_796) ;  /* 0x0000009000007947 */ /* 0x000fea0003800000 */
.L_x_794:
[----:B-----5:R-:W-:-:S05]  /*2830*/  PRMT R37, RZ, 0x7610, R31 ;  /* 0x00007610ff257816 */ /* 0x020fca000000001f */
[----:B------:R-:W-:Y:S01]  /*2840*/  FADD.FTZ R134, R37, R134 ;  /* 0x0000008625867221 */ /* 0x000fe20000010000 */
[----:B------:R-:W-:Y:S05]  /*2850*/  BRA `(.L_x_795) ;  /* 0x0000004000007947 */ /* 0x000fea0003800000 */
.L_x_793:
[----:B-----5:R-:W-:-:S05]  /*2860*/  PRMT R37, RZ, 0x7610, R27 ;  /* 0x00007610ff257816 */ /* 0x020fca000000001b */
[----:B------:R-:W-:Y:S01]  /*2870*/  FADD.FTZ R134, R37, R134 ;  /* 0x0000008625867221 */ /* 0x000fe20000010000 */
[----:B------:R-:W-:-:S05]  /*2880*/  @P2 PRMT R37, RZ, 0x7610, R31 ;  /* 0x00007610ff252816 */ /* 0x000fca000000001f */
[----:B------:R-:W-:-:S05]  /*2890*/  @P2 FADD.FTZ R134, R37, R134 ;  /* 0x0000008625862221 */ /* 0x000fca0000010000 */
.L_x_795:
[----:B------:R-:W-:-:S04]  /*28a0*/  F2FP.BF16.PACK_AB R36, RZ, R134 ;  /* 0x00000086ff24723e */ /* 0x000fc800000010ff */
[----:B------:R-:W-:Y:S02]  /*28b0*/  PRMT R35, R35, 0x5410, R36 ;  /* 0x0000541023237816 */ /* 0x000fe40000000024 */
.L_x_796:
        /* <DEDUP_REMOVED lines=17> */
.L_x_798:
[----:B-----5:R-:W-:-:S05]  /*29d0*/  PRMT R40, RZ, 0x5410, R28 ;  /* 0x00005410ff287816 */ /* 0x020fca000000001c */
[----:B------:R-:W-:Y:S01]  /*29e0*/  FADD.FTZ R135, R40, R135 ;  /* 0x0000008728877221 */ /* 0x000fe20000010000 */
[----:B------:R-:W-:Y:S05]  /*29f0*/  BRA `(.L_x_799) ;  /* 0x0000004000007947 */ /* 0x000fea0003800000 */
.L_x_797:
[----:B0----5:R-:W-:-:S05]  /*2a00*/  PRMT R40, RZ, 0x5410, R24 ;  /* 0x00005410ff287816 */ /* 0x021fca0000000018 */
[----:B------:R-:W-:Y:S01]  /*2a10*/  FADD.FTZ R135, R40, R135 ;  /* 0x0000008728877221 */ /* 0x000fe20000010000 */
[----:B------:R-:W-:-:S05]  /*2a20*/  @P2 PRMT R40, RZ, 0x5410, R28 ;  /* 0x00005410ff282816 */ /* 0x000fca000000001c */
[----:B------:R-:W-:-:S05]  /*2a30*/  @P2 FADD.FTZ R135, R40, R135 ;  /* 0x0000008728872221 */ /* 0x000fca0000010000 */
.L_x_799:
[----:B------:R-:W-:-:S04]  /*2a40*/  F2FP.BF16.PACK_AB R40, RZ, R135 ;  /* 0x00000087ff28723e */ /* 0x000fc800000010ff */
[----:B------:R-:W-:Y:S02]  /*2a50*/  PRMT R32, R40, 0x7610, R32 ;  /* 0x0000761028207816 */ /* 0x000fe40000000020 */
.L_x_800:
[----:B------:R-:W-:Y:S01]  /*2a60*/  PRMT R137, RZ, 0x7610, R36 ;  /* 0x00007610ff897816 */ /* 0x000fe20000000024 */
[----:B------:R-:W-:Y:S05]  /*2a70*/  @P3 BRA `(.L_x_801) ;  /* 0x0000008000003947 */ /* 0x000fea0003800000 */
[----:B------:R-:W-:-:S04]  /*2a80*/  ISETP.NE.U32.AND P4, PT, RZ, c[0x0][0x180], PT ;  /* 0x00006000ff007a0c */ /* 0x000fc80003f85070 */
[----:B------:R-:W-:-:S13]  /*2a90*/  ISETP.NE.AND.EX P4, PT, RZ, c[0x0][0x184], PT, P4 ;  /* 0x00006100ff007a0c */ /* 0x000fda0003f85340 */
[----:B------:R-:W-:Y:S05]  /*2aa0*/  @P4 BRA `(.L_x_802) ;  /* 0x0000002000004947 */ /* 0x000fea0003800000 */
[----:B------:R-:W-:Y:S05]  /*2ab0*/  @P0 BRA `(.L_x_803) ;  /* 0x0000008000000947 */ /* 0x000fea0003800000 */
[----:B------:R-:W-:Y:S05]  /*2ac0*/  BRA `(.L_x_804) ;  /* 0x0000009000007947 */ /* 0x000fea0003800000 */
.L_x_802:
[----:B-----5:R-:W-:-:S05]  /*2ad0*/  PRMT R36, RZ, 0x7610, R28 ;  /* 0x00007610ff247816 */ /* 0x020fca000000001c */
[----:B------:R-:W-:Y:S01]  /*2ae0*/  FADD.FTZ R137, R36, R137 ;  /* 0x0000008924897221 */ /* 0x000fe20000010000 */
[----:B------:R-:W-:Y:S05]  /*2af0*/  BRA `(.L_x_803) ;  /* 0x0000004000007947 */ /* 0x000fea0003800000 */
.L_x_801:
[----:B-----5:R-:W-:-:S05]  /*2b00*/  PRMT R36, RZ, 0x7610, R24 ;  /* 0x00007610ff247816 */ /* 0x020fca0000000018 */
[----:B------:R-:W-:Y:S01]  /*2b10*/  FADD.FTZ R137, R36, R137 ;  /* 0x0000008924897221 */ /* 0x000fe20000010000 */
[----:B------:R-:W-:-:S05]  /*2b20*/  @P2 PRMT R36, RZ, 0x7610, R28 ;  /* 0x00007610ff242816 */ /* 0x000fca000000001c */
[----:B------:R-:W-:-:S05]  /*2b30*/  @P2 FADD.FTZ R137, R36, R137 ;  /* 0x0000008924892221 */ /* 0x000fca0000010000 */
.L_x_803:
[----:B------:R-:W-:-:S04]  /*2b40*/  F2FP.BF16.PACK_AB R36, RZ, R137 ;  /* 0x00000089ff24723e */ /* 0x000fc800000010ff */
[----:B------:R-:W-:Y:S02]  /*2b50*/  PRMT R32, R32, 0x5410, R36 ;  /* 0x0000541020207816 */ /* 0x000fe40000000024 */
.L_x_804:
[----:B------:R-:W-:Y:S01]  /*2b60*/  PRMT R136, RZ, 0x5410, R37 ;  /* 0x00005410ff887816 */ /* 0x000fe20000000025 */
[----:B------:R-:W-:Y:S05]  /*2b70*/  @P3 BRA `(.L_x_805) ;  /* 0x0000008000003947 */ /* 0x000fea0003800000 */
[----:B------:R-:W-:-:S04]  /*2b80*/  ISETP.NE.U32.AND P4, PT, RZ, c[0x0][0x180], PT ;  /* 0x00006000ff007a0c */ /* 0x000fc80003f85070 */
[----:B------:R-:W-:-:S13]  /*2b90*/  ISETP.NE.AND.EX P4, PT, RZ, c[0x0][0x184], PT, P4 ;  /* 0x00006100ff007a0c */ /* 0x000fda0003f85340 */
[----:B------:R-:W-:Y:S05]  /*2ba0*/  @P4 BRA `(.L_x_806) ;  /* 0x0000002000004947 */ /* 0x000fea0003800000 */
[----:B------:R-:W-:Y:S05]  /*2bb0*/  @P0 BRA `(.L_x_807) ;  /* 0x0000008000000947 */ /* 0x000fea0003800000 */
[----:B------:R-:W-:Y:S05]  /*2bc0*/  BRA `(.L_x_808) ;  /* 0x0000009000007947 */ /* 0x000fea0003800000 */
.L_x_806:
[----:B-----5:R-:W-:-:S05]  /*2bd0*/  PRMT R41, RZ, 0x5410, R29 ;  /* 0x00005410ff297816 */ /* 0x020fca000000001d */
[----:B------:R-:W-:Y:S01]  /*2be0*/  FADD.FTZ R136, R41, R136 ;  /* 0x0000008829887221 */ /* 0x000fe20000010000 */
[----:B------:R-:W-:Y:S05]  /*2bf0*/  BRA `(.L_x_807) ;  /* 0x0000004000007947 */ /* 0x000fea0003800000 */
.L_x_805:
[----:B-----5:R-:W-:-:S05]  /*2c00*/  PRMT R41, RZ, 0x5410, R25 ;  /* 0x00005410ff297816 */ /* 0x020fca0000000019 */
[----:B------:R-:W-:Y:S01]  /*2c10*/  FADD.FTZ R136, R41, R136 ;  /* 0x0000008829887221 */ /* 0x000fe20000010000 */
[----:B------:R-:W-:-:S05]  /*2c20*/  @P2 PRMT R41, RZ, 0x5410, R29 ;  /* 0x00005410ff292816 */ /* 0x000fca000000001d */
[----:B------:R-:W-:-:S05]  /*2c30*/  @P2 FADD.FTZ R136, R41, R136 ;  /* 0x0000008829882221 */ /* 0x000fca0000010000 */
.L_x_807:
[----:B------:R-:W-:-:S04]  /*2c40*/  F2FP.BF16.PACK_AB R36, RZ, R136 ;  /* 0x00000088ff24723e */ /* 0x000fc800000010ff */
[----:B------:R-:W-:Y:S02]  /*2c50*/  PRMT R33, R36, 0x7610, R33 ;  /* 0x0000761024217816 */ /* 0x000fe40000000021 */
.L_x_808:
[----:B------:R-:W-:Y:S01]  /*2c60*/  PRMT R139, RZ, 0x7610, R37 ;  /* 0x00007610ff8b7816 */ /* 0x000fe20000000025 */
[----:B------:R-:W-:Y:S05]  /*2c70*/  @P3 BRA `(.L_x_809) ;  /* 0x0000008000003947 */ /* 0x000fea0003800000 */
[----:B------:R-:W-:-:S04]  /*2c80*/  ISETP.NE.U32.AND P4, PT, RZ, c[0x0][0x180], PT ;  /* 0x00006000ff007a0c */ /* 0x000fc80003f85070 */
[----:B------:R-:W-:-:S13]  /*2c90*/  ISETP.NE.AND.EX P4, PT, RZ, c[0x0][0x184], PT, P4 ;  /* 0x00006100ff007a0c */ /* 0x000fda0003f85340 */
[----:B------:R-:W-:Y:S05]  /*2ca0*/  @P4 BRA `(.L_x_810) ;  /* 0x0000002000004947 */ /* 0x000fea0003800000 */
[----:B------:R-:W-:Y:S05]  /*2cb0*/  @P0 BRA `(.L_x_811) ;  /* 0x0000008000000947 */ /* 0x000fea0003800000 */
[----:B------:R-:W-:Y:S05]  /*2cc0*/  BRA `(.L_x_812) ;  /* 0x0000009000007947 */ /* 0x000fea0003800000 */
.L_x_810:
[----:B-----5:R-:W-:-:S05]  /*2cd0*/  PRMT R36, RZ, 0x7610, R29 ;  /* 0x00007610ff247816 */ /* 0x020fca000000001d */
[----:B------:R-:W-:Y:S01]  /*2ce0*/  FADD.FTZ R139, R36, R139 ;  /* 0x0000008b248b7221 */ /* 0x000fe20000010000 */
[----:B------:R-:W-:Y:S05]  /*2cf0*/  BRA `(.L_x_811) ;  /* 0x0000004000007947 */ /* 0x000fea0003800000 */
.L_x_809:
[----:B-----5:R-:W-:-:S05]  /*2d00*/  PRMT R36, RZ, 0x7610, R25 ;  /* 0x00007610ff247816 */ /* 0x020fca0000000019 */
[----:B------:R-:W-:Y:S01]  /*2d10*/  FADD.FTZ R139, R36, R139 ;  /* 0x0000008b248b7221 */ /* 0x000fe20000010000 */
[----:B------:R-:W-:-:S05]  /*2d20*/  @P2 PRMT R36, RZ, 0x7610, R29 ;  /* 0x00007610ff242816 */ /* 0x000fca000000001d */
[----:B------:R-:W-:-:S05]  /*2d30*/  @P2 FADD.FTZ R139, R36, R139 ;  /* 0x0000008b248b2221 */ /* 0x000fca0000010000 */
.L_x_811:
[----:B------:R-:W-:-:S04]  /*2d40*/  F2FP.BF16.PACK_AB R36, RZ, R139 ;  /* 0x0000008bff24723e */ /* 0x000fc800000010ff */
[----:B------:R-:W-:Y:S02]  /*2d50*/  PRMT R33, R33, 0x5410, R36 ;  /* 0x0000541021217816 */ /* 0x000fe40000000024 */
.L_x_812:
[----:B------:R-:W-:Y:S01]  /*2d60*/  PRMT R138, RZ, 0x5410, R38 ;  /* 0x00005410ff8a7816 */ /* 0x000fe20000000026 */
[----:B------:R-:W-:Y:S05]  /*2d70*/  @P3 BRA `(.L_x_813) ;  /* 0x0000008000003947 */ /* 0x000fea0003800000 */
[----:B------:R-:W-:-:S04]  /*2d80*/  ISETP.NE.U32.AND P4, PT, RZ, c[0x0][0x180], PT ;  /* 0x00006000ff007a0c */ /* 0x000fc80003f85070 */
[----:B------:R-:W-:-:S13]  /*2d90*/  ISETP.NE.AND.EX P4, PT, RZ, c[0x0][0x184], PT, P4 ;  /* 0x00006100ff007a0c */ /* 0x000fda0003f85340 */
[----:B------:R-:W-:Y:S05]  /*2da0*/  @P4 BRA `(.L_x_814) ;  /* 0x0000002000004947 */ /* 0x000fea0003800000 */
[----:B------:R-:W-:Y:S05]  /*2db0*/  @P0 BRA `(.L_x_815) ;  /* 0x0000008000000947 */ /* 0x000fea0003800000 */
[----:B------:R-:W-:Y:S05]  /*2dc0*/  BRA `(.L_x_816) ;  /* 0x0000009000007947 */ /* 0x000fea0003800000 */
.L_x_814:
[----:B-----5:R-:W-:-:S05]  /*2dd0*/  PRMT R37, RZ, 0x5410, R30 ;  /* 0x00005410ff257816 */ /* 0x020fca000000001e */
[----:B------:R-:W-:Y:S01]  /*2de0*/  FADD.FTZ R138, R37, R138 ;  /* 0x0000008a258a7221 */ /* 0x000fe20000010000 */
[----:B------:R-:W-:Y:S05]  /*2df0*/  BRA `(.L_x_815) ;  /* 0x0000004000007947 */ /* 0x000fea0003800000 */
.L_x_813:
[----:B-----5:R-:W-:-:S05]  /*2e00*/  PRMT R37, RZ, 0x5410, R26 ;  /* 0x00005410ff257816 */ /* 0x020fca000000001a */
[----:B------:R-:W-:Y:S01]  /*2e10*/  FADD.FTZ R138, R37, R138 ;  /* 0x0000008a258a7221 */ /* 0x000fe20000010000 */
[----:B------:R-:W-:-:S05]  /*2e20*/  @P2 PRMT R37, RZ, 0x5410, R30 ;  /* 0x00005410ff252816 */ /* 0x000fca000000001e */
[----:B------:R-:W-:-:S05]  /*2e30*/  @P2 FADD.FTZ R138, R37, R138 ;  /* 0x0000008a258a2221 */ /* 0x000fca0000010000 */
.L_x_815:
[----:B------:R-:W-:-:S04]  /*2e40*/  F2FP.BF16.PACK_AB R36, RZ, R138 ;  /* 0x0000008aff24723e */ /* 0x000fc800000010ff */
[----:B------:R-:W-:Y:S02]  /*2e50*/  PRMT R34, R36, 0x7610, R34 ;  /* 0x0000761024227816 */ /* 0x000fe40000000022 */
.L_x_816:
[----:B------:R-:W-:Y:S01]  /*2e60*/  PRMT R141, RZ, 0x7610, R38 ;  /* 0x00007610ff8d7816 */ /* 0x000fe20000000026 */
[----:B------:R-:W-:Y:S05]  /*2e70*/  @P3 BRA `(.L_x_817) ;  /* 0x0000008000003947 */ /* 0x000fea0003800000 */
[----:B------:R-:W-:-:S04]  /*2e80*/  ISETP.NE.U32.AND P4, PT, RZ, c[0x0][0x180], PT ;  /* 0x00006000ff007a0c */ /* 0x000fc80003f85070 */
[----:B------:R-:W-:-:S13]  /*2e90*/  ISETP.NE.AND.EX P4, PT, RZ, c[0x0][0x184], PT, P4 ;  /* 0x00006100ff007a0c */ /* 0x000fda0003f85340 */
[----:B------:R-:W-:Y:S05]  /*2ea0*/  @P4 BRA `(.L_x_818) ;  /* 0x0000002000004947 */ /* 0x000fea0003800000 */
[----:B------:R-:W-:Y:S05]  /*2eb0*/  @P0 BRA `(.L_x_819) ;  /* 0x0000008000000947 */ /* 0x000fea0003800000 */
[----:B------:R-:W-:Y:S05]  /*2ec0*/  BRA `(.L_x_820) ;  /* 0x0000009000007947 */ /* 0x000fea0003800000 */
.L_x_818:
[----:B-----5:R-:W-:-:S05]  /*2ed0*/  PRMT R36, RZ, 0x7610, R30 ;  /* 0x00007610ff247816 */ /* 0x020fca000000001e */
[----:B------:R-:W-:Y:S01]  /*2ee0*/  FADD.FTZ R141, R36, R141 ;  /* 0x0000008d248d7221 */ /* 0x000fe20000010000 */
[----:B------:R-:W-:Y:S05]  /*2ef0*/  BRA `(.L_x_819) ;  /* 0x0000004000007947 */ /* 0x000fea0003800000 */
.L_x_817:
[----:B-----5:R-:W-:-:S05]  /*2f00*/  PRMT R36, RZ, 0x7610, R26 ;  /* 0x00007610ff247816 */ /* 0x020fca000000001a */
[----:B------:R-:W-:Y:S01]  /*2f10*/  FADD.FTZ R141, R36, R141 ;  /* 0x0000008d248d7221 */ /* 0x000fe20000010000 */
[----:B------:R-:W-:-:S05]  /*2f20*/  @P2 PRMT R36, RZ, 0x7610, R30 ;  /* 0x00007610ff242816 */ /* 0x000fca000000001e */
[----:B------:R-:W-:-:S05]  /*2f30*/  @P2 FADD.FTZ R141, R36, R141 ;  /* 0x0000008d248d2221 */ /* 0x000fca0000010000 */
.L_x_819:
[----:B------:R-:W-:-:S04]  /*2f40*/  F2FP.BF16.PACK_AB R36, RZ, R141 ;  /* 0x0000008dff24723e */ /* 0x000fc800000010ff */
[----:B------:R-:W-:Y:S02]  /*2f50*/  PRMT R34, R34, 0x5410, R36 ;  /* 0x0000541022227816 */ /* 0x000fe40000000024 */
.L_x_820:
[----:B------:R-:W-:Y:S01]  /*2f60*/  PRMT R140, RZ, 0x5410, R39 ;  /* 0x00005410ff8c7816 */ /* 0x000fe20000000027 */
[----:B------:R-:W-:Y:S05]  /*2f70*/  @P3 BRA `(.L_x_821) ;  /* 0x0000008000003947 */ /* 0x000fea0003800000 */
[----:B------:R-:W-:-:S04]  /*2f80*/  ISETP.NE.U32.AND P4, PT, RZ, c[0x0][0x180], PT ;  /* 0x00006000ff007a0c */ /* 0x000fc80003f85070 */
[----:B------:R-:W-:-:S13]  /*2f90*/  ISETP.NE.AND.EX P4, PT, RZ, c[0x0][0x184], PT, P4 ;  /* 0x00006100ff007a0c */ /* 0x000fda0003f85340 */
[----:B------:R-:W-:Y:S05]  /*2fa0*/  @P4 BRA `(.L_x_822) ;  /* 0x0000002000004947 */ /* 0x000fea0003800000 */
[----:B------:R-:W-:Y:S05]  /*2fb0*/  @P0 BRA `(.L_x_823) ;  /* 0x0000008000000947 */ /* 0x000fea0003800000 */
[----:B------:R-:W-:Y:S05]  /*2fc0*/  BRA `(.L_x_824) ;  /* 0x0000009000007947 */ /* 0x000fea0003800000 */
.L_x_822:
[----:B-----5:R-:W-:-:S05]  /*2fd0*/  PRMT R37, RZ, 0x5410, R31 ;  /* 0x00005410ff257816 */ /* 0x020fca000000001f */
[----:B------:R-:W-:Y:S01]  /*2fe0*/  FADD.FTZ R140, R37, R140 ;  /* 0x0000008c258c7221 */ /* 0x000fe20000010000 */
[----:B------:R-:W-:Y:S05]  /*2ff0*/  BRA `(.L_x_823) ;  /* 0x0000004000007947 */ /* 0x000fea0003800000 */
.L_x_821:
[----:B-----5:R-:W-:-:S05]  /*3000*/  PRMT R37, RZ, 0x5410, R27 ;  /* 0x00005410ff257816 */ /* 0x020fca000000001b */
[----:B------:R-:W-:Y:S01]  /*3010*/  FADD.FTZ R140, R37, R140 ;  /* 0x0000008c258c7221 */ /* 0x000fe20000010000 */
[----:B------:R-:W-:-:S05]  /*3020*/  @P2 PRMT R37, RZ, 0x5410, R31 ;  /* 0x00005410ff252816 */ /* 0x000fca000000001f */
[----:B------:R-:W-:-:S05]  /*3030*/  @P2 FADD.FTZ R140, R37, R140 ;  /* 0x0000008c258c2221 */ /* 0x000fca0000010000 */
.L_x_823:
[----:B------:R-:W-:-:S04]  /*3040*/  F2FP.BF16.PACK_AB R36, RZ, R140 ;  /* 0x0000008cff24723e */ /* 0x000fc800000010ff */
[----:B------:R-:W-:Y:S02]  /*3050*/  PRMT R35, R36, 0x7610, R35 ;  /* 0x0000761024237816 */ /* 0x000fe40000000023 */
.L_x_824:
[----:B------:R-:W-:Y:S01]  /*3060*/  PRMT R142, RZ, 0x7610, R39 ;  /* 0x00007610ff8e7816 */ /* 0x000fe20000000027 */
[----:B------:R-:W-:Y:S05]  /*3070*/  @P3 BRA `(.L_x_825) ;  /* 0x0000008000003947 */ /* 0x000fea0003800000 */
[----:B------:R-:W-:-:S04]  /*3080*/  ISETP.NE.U32.AND P4, PT, RZ, c[0x0][0x180], PT ;  /* 0x00006000ff007a0c */ /* 0x000fc80003f85070 */
[----:B------:R-:W-:-:S13]  /*3090*/  ISETP.NE.AND.EX P4, PT, RZ, c[0x0][0x184], PT, P4 ;  /* 0x00006100ff007a0c */ /* 0x000fda0003f85340 */
[----:B------:R-:W-:Y:S05]  /*30a0*/  @P4 BRA `(.L_x_826) ;  /* 0x0000002000004947 */ /* 0x000fea0003800000 */
[----:B------:R-:W-:Y:S05]  /*30b0*/  @P0 BRA `(.L_x_827) ;  /* 0x0000008000000947 */ /* 0x000fea0003800000 */
[----:B------:R-:W-:Y:S05]  /*30c0*/  BRA `(.L_x_828) ;  /* 0x0000009000007947 */ /* 0x000fea0003800000 */
.L_x_826:
[----:B-----5:R-:W-:-:S05]  /*30d0*/  PRMT R37, RZ, 0x7610, R31 ;  /* 0x00007610ff257816 */ /* 0x020fca000000001f */
[----:B------:R-:W-:Y:S01]  /*30e0*/  FADD.FTZ R142, R37, R142 ;  /* 0x0000008e258e7221 */ /* 0x000fe20000010000 */
[----:B------:R-:W-:Y:S05]  /*30f0*/  BRA `(.L_x_827) ;  /* 0x0000004000007947 */ /* 0x000fea0003800000 */
.L_x_825:
[----:B-----5:R-:W-:-:S05]  /*3100*/  PRMT R37, RZ, 0x7610, R27 ;  /* 0x00007610ff257816 */ /* 0x020fca000000001b */
[----:B------:R-:W-:Y:S01]  /*3110*/  FADD.FTZ R142, R37, R142 ;  /* 0x0000008e258e7221 */ /* 0x000fe20000010000 */
[----:B------:R-:W-:-:S05]  /*3120*/  @P2 PRMT R37, RZ, 0x7610, R31 ;  /* 0x00007610ff252816 */ /* 0x000fca000000001f */
[----:B------:R-:W-:-:S05]  /*3130*/  @P2 FADD.FTZ R142, R37, R142 ;  /* 0x0000008e258e2221 */ /* 0x000fca0000010000 */
.L_x_827:
[----:B------:R-:W-:-:S04]  /*3140*/  F2FP.BF16.PACK_AB R36, RZ, R142 ;  /* 0x0000008eff24723e */ /* 0x000fc800000010ff */
[----:B------:R-:W-:Y:S02]  /*3150*/  PRMT R35, R35, 0x5410, R36 ;  /* 0x0000541023237816 */ /* 0x000fe40000000024 */
.L_x_828:
        /* <DEDUP_REMOVED lines=9> */
[----:B------:R2:W5:Y:S02]  /*31f0*/  @P1 LDG.E.128 R24, [R40.64] ;  /* 0x0000000428181981 */ /* 0x000564000c1e1d00 */
[----:B--2---:R-:W-:Y:S01]  /*3200*/  PRMT R40, RZ, 0x5410, R36 ;  /* 0x00005410ff287816 */ /* 0x004fe20000000024 */
[----:B------:R-:W-:Y:S05]  /*3210*/  @P3 BRA `(.L_x_829) ;  /* 0x0000008000003947 */ /* 0x000fea0003800000 */
[----:B0-----:R-:W-:-:S04]  /*3220*/  ISETP.NE.U32.AND P1, PT, RZ, c[0x0][0x180], PT ;  /* 0x00006000ff007a0c */ /* 0x001fc80003f25070 */
[----:B------:R-:W-:-:S13]  /*3230*/  ISETP.NE.AND.EX P1, PT, RZ, c[0x0][0x184], PT, P1 ;  /* 0x00006100ff007a0c */ /* 0x000fda0003f25310 */
[----:B------:R-:W-:Y:S05]  /*3240*/  @P1 BRA `(.L_x_830) ;  /* 0x0000002000001947 */ /* 0x000fea0003800000 */
[----:B------:R-:W-:Y:S05]  /*3250*/  @P0 BRA `(.L_x_831) ;  /* 0x0000008000000947 */ /* 0x000fea0003800000 */
[----:B------:R-:W-:Y:S05]  /*3260*/  BRA `(.L_x_832) ;  /* 0x0000009000007947 */ /* 0x000fea0003800000 */
.L_x_830:
[----:B-----5:R-:W-:-:S05]  /*3270*/  PRMT R41, RZ, 0x5410, R28 ;  /* 0x00005410ff297816 */ /* 0x020fca000000001c */
[----:B------:R-:W-:Y:S01]  /*3280*/  FADD.FTZ R40, R41, R40 ;  /* 0x0000002829287221 */ /* 0x000fe20000010000 */
[----:B------:R-:W-:Y:S05]  /*3290*/  BRA `(.L_x_831) ;  /* 0x0000004000007947 */ /* 0x000fea0003800000 */
.L_x_829:
[----:B0----5:R-:W-:-:S05]  /*32a0*/  PRMT R41, RZ, 0x5410, R24 ;  /* 0x00005410ff297816 */ /* 0x021fca0000000018 */
[----:B------:R-:W-:Y:S01]  /*32b0*/  FADD.FTZ R40, R41, R40 ;  /* 0x0000002829287221 */ /* 0x000fe20000010000 */
[----:B------:R-:W-:-:S05]  /*32c0*/  @P2 PRMT R41, RZ, 0x5410, R28 ;  /* 0x00005410ff292816 */ /* 0x000fca000000001c */
[----:B------:R-:W-:-:S05]  /*32d0*/  @P2 FADD.FTZ R40, R41, R40 ;  /* 0x0000002829282221 */ /* 0x000fca0000010000 */
.L_x_831:
[----:B------:R-:W-:-:S04]  /*32e0*/  F2FP.BF16.PACK_AB R41, RZ, R40 ;  /* 0x00000028ff29723e */ /* 0x000fc800000010ff */
[----:B------:R-:W-:Y:S02]  /*32f0*/  PRMT R32, R41, 0x7610, R32 ;  /* 0x0000761029207816 */ /* 0x000fe40000000020 */
.L_x_832:
[----:B------:R-:W-:Y:S01]  /*3300*/  PRMT R42, RZ, 0x7610, R36 ;  /* 0x00007610ff2a7816 */ /* 0x000fe20000000024 */
[----:B------:R-:W-:Y:S05]  /*3310*/  @P3 BRA `(.L_x_833) ;  /* 0x0000008000003947 */ /* 0x000fea0003800000 */
[----:B------:R-:W-:-:S04]  /*3320*/  ISETP.NE.U32.AND P1, PT, RZ, c[0x0][0x180], PT ;  /* 0x00006000ff007a0c */ /* 0x000fc80003f25070 */
[----:B------:R-:W-:-:S13]  /*3330*/  ISETP.NE.AND.EX P1, PT, RZ, c[0x0][0x184], PT, P1 ;  /* 0x00006100ff007a0c */ /* 0x000fda0003f25310 */
[----:B------:R-:W-:Y:S05]  /*3340*/  @P1 BRA `(.L_x_834) ;  /* 0x0000002000001947 */ /* 0x000fea0003800000 */
[----:B------:R-:W-:Y:S05]  /*3350*/  @P0 BRA `(.L_x_835) ;  /* 0x0000008000000947 */ /* 0x000fea0003800000 */
[----:B------:R-:W-:Y:S05]  /*3360*/  BRA `(.L_x_836) ;  /* 0x0000009000007947 */ /* 0x000fea0003800000 */
.L_x_834:
[----:B-----5:R-:W-:-:S05]  /*3370*/  PRMT R41, RZ, 0x7610, R28 ;  /* 0x00007610ff297816 */ /* 0x020fca000000001c */
[----:B------:R-:W-:Y:S01]  /*3380*/  FADD.FTZ R42, R41, R42 ;  /* 0x0000002a292a7221 */ /* 0x000fe20000010000 */
[----:B------:R-:W-:Y:S05]  /*3390*/  BRA `(.L_x_835) ;  /* 0x0000004000007947 */ /* 0x000fea0003800000 */
.L_x_833:
[----:B-----5:R-:W-:-:S05]  /*33a0*/  PRMT R41, RZ, 0x7610, R24 ;  /* 0x00007610ff297816 */ /* 0x020fca0000000018 */
[----:B------:R-:W-:Y:S01]  /*33b0*/  FADD.FTZ R42, R41, R42 ;  /* 0x0000002a292a7221 */ /* 0x000fe20000010000 */
[----:B------:R-:W-:-:S05]  /*33c0*/  @P2 PRMT R41, RZ, 0x7610, R28 ;  /* 0x00007610ff292816 */ /* 0x000fca000000001c */
[----:B------:R-:W-:-:S05]  /*33d0*/  @P2 FADD.FTZ R42, R41, R42 ;  /* 0x0000002a292a2221 */ /* 0x000fca0000010000 */
.L_x_835:
[----:B------:R-:W-:-:S04]  /*33e0*/  F2FP.BF16.PACK_AB R36, RZ, R42 ;  /* 0x0000002aff24723e */ /* 0x000fc800000010ff */
[----:B------:R-:W-:Y:S02]  /*33f0*/  PRMT R32, R32, 0x5410, R36 ;  /* 0x0000541020207816 */ /* 0x000fe40000000024 */
.L_x_836:
[----:B------:R-:W-:Y:S01]  /*3400*/  PRMT R41, RZ, 0x5410, R37 ;  /* 0x00005410ff297816 */ /* 0x000fe20000000025 */
[----:B------:R-:W-:Y:S05]  /*3410*/  @P3 BRA `(.L_x_837) ;  /* 0x0000008000003947 */ /* 0x000fea0003800000 */
[----:B------:R-:W-:-:S04]  /*3420*/  ISETP.NE.U32.AND P1, PT, RZ, c[0x0][0x180], PT ;  /* 0x00006000ff007a0c */ /* 0x000fc80003f25070 */
[----:B------:R-:W-:-:S13]  /*3430*/  ISETP.NE.AND.EX P1, PT, RZ, c[0x0][0x184], PT, P1 ;  /* 0x00006100ff007a0c */ /* 0x000fda0003f25310 */
[----:B------:R-:W-:Y:S05]  /*3440*/  @P1 BRA `(.L_x_838) ;  /* 0x0000002000001947 */ /* 0x000fea0003800000 */
[----:B------:R-:W-:Y:S05]  /*3450*/  @P0 BRA `(.L_x_839) ;  /* 0x0000008000000947 */ /* 0x000fea0003800000 */
[----:B------:R-:W-:Y:S05]  /*3460*/  BRA `(.L_x_840) ;  /* 0x0000009000007947 */ /* 0x000fea0003800000 */
.L_x_838:
[----:B-----5:R-:W-:-:S05]  /*3470*/  PRMT R36, RZ, 0x5410, R29 ;  /* 0x00005410ff247816 */ /* 0x020fca000000001d */
[----:B------:R-:W-:Y:S01]  /*3480*/  FADD.FTZ R41, R36, R41 ;  /* 0x0000002924297221 */ /* 0x000fe20000010000 */
[----:B------:R-:W-:Y:S05]  /*3490*/  BRA `(.L_x_839) ;  /* 0x0000004000007947 */ /* 0x000fea0003800000 */
.L_x_837:
[----:B-----5:R-:W-:-:S05]  /*34a0*/  PRMT R36, RZ, 0x5410, R25 ;  /* 0x00005410ff247816 */ /* 0x020fca0000000019 */
[----:B------:R-:W-:Y:S01]  /*34b0*/  FADD.FTZ R41, R36, R41 ;  /* 0x0000002924297221 */ /* 0x000fe20000010000 */
[----:B------:R-:W-:-:S05]  /*34c0*/  @P2 PRMT R36, RZ, 0x5410, R29 ;  /* 0x00005410ff242816 */ /* 0x000fca000000001d */
[----:B------:R-:W-:-:S05]  /*34d0*/  @P2 FADD.FTZ R41, R36, R41 ;  /* 0x0000002924292221 */ /* 0x000fca0000010000 */
.L_x_839:
[----:B------:R-:W-:-:S04]  /*34e0*/  F2FP.BF16.PACK_AB R36, RZ, R41 ;  /* 0x00000029ff24723e */ /* 0x000fc800000010ff */
[----:B------:R-:W-:Y:S02]  /*34f0*/  PRMT R33, R36, 0x7610, R33 ;  /* 0x0000761024217816 */ /* 0x000fe40000000021 */
.L_x_840:
[----:B------:R-:W-:Y:S01]  /*3500*/  PRMT R46, RZ, 0x7610, R37 ;  /* 0x00007610ff2e7816 */ /* 0x000fe20000000025 */
[----:B------:R-:W-:Y:S05]  /*3510*/  @P3 BRA `(.L_x_841) ;  /* 0x0000008000003947 */ /* 0x000fea0003800000 */
[----:B------:R-:W-:-:S04]  /*3520*/  ISETP.NE.U32.AND P1, PT, RZ, c[0x0][0x180], PT ;  /* 0x00006000ff007a0c */ /* 0x000fc80003f25070 */
[----:B------:R-:W-:-:S13]  /*3530*/  ISETP.NE.AND.EX P1, PT, RZ, c[0x0][0x184], PT, P1 ;  /* 0x00006100ff007a0c */ /* 0x000fda0003f25310 */
[----:B------:R-:W-:Y:S05]  /*3540*/  @P1 BRA `(.L_x_842) ;  /* 0x0000002000001947 */ /* 0x000fea0003800000 */
[----:B------:R-:W-:Y:S05]  /*3550*/  @P0 BRA `(.L_x_843) ;  /* 0x0000008000000947 */ /* 0x000fea0003800000 */
[----:B------:R-:W-:Y:S05]  /*3560*/  BRA `(.L_x_844) ;  /* 0x0000009000007947 */ /* 0x000fea0003800000 */
.L_x_842:
[----:B-----5:R-:W-:-:S05]  /*3570*/  PRMT R37, RZ, 0x7610, R29 ;  /* 0x00007610ff257816 */ /* 0x020fca000000001d */
[----:B------:R-:W-:Y:S01]  /*3580*/  FADD.FTZ R46, R37, R46 ;  /* 0x0000002e252e7221 */ /* 0x000fe20000010000 */
[----:B------:R-:W-:Y:S05]  /*3590*/  BRA `(.L_x_843) ;  /* 0x0000004000007947 */ /* 0x000fea0003800000 */
.L_x_841:
[----:B-----5:R-:W-:-:S05]  /*35a0*/  PRMT R37, RZ, 0x7610, R25 ;  /* 0x00007610ff257816 */ /* 0x020fca0000000019 */
[----:B------:R-:W-:Y:S01]  /*35b0*/  FADD.FTZ R46, R37, R46 ;  /* 0x0000002e252e7221 */ /* 0x000fe20000010000 */
[----:B------:R-:W-:-:S05]  /*35c0*/  @P2 PRMT R37, RZ, 0x7610, R29 ;  /* 0x00007610ff252816 */ /* 0x000fca000000001d */
[----:B------:R-:W-:-:S05]  /*35d0*/  @P2 FADD.FTZ R46, R37, R46 ;  /* 0x0000002e252e2221 */ /* 0x000fca0000010000 */
.L_x_843:
[----:B------:R-:W-:-:S04]  /*35e0*/  F2FP.BF16.PACK_AB R36, RZ, R46 ;  /* 0x0000002eff24723e */ /* 0x000fc800000010ff */
[----:B------:R-:W-:Y:S02]  /*35f0*/  PRMT R33, R33, 0x5410, R36 ;  /* 0x0000541021217816 */ /* 0x000fe40000000024 */
.L_x_844:
[----:B------:R-:W-:Y:S01]  /*3600*/  PRMT R43, RZ, 0x5410, R38 ;  /* 0x00005410ff2b7816 */ /* 0x000fe20000000026 */
[----:B------:R-:W-:Y:S05]  /*3610*/  @P3 BRA `(.L_x_845) ;  /* 0x0000008000003947 */ /* 0x000fea0003800000 */
[----:B------:R-:W-:-:S04]  /*3620*/  ISETP.NE.U32.AND P1, PT, RZ, c[0x0][0x180], PT ;  /* 0x00006000ff007a0c */ /* 0x000fc80003f25070 */
[----:B------:R-:W-:-:S13]  /*3630*/  ISETP.NE.AND.EX P1, PT, RZ, c[0x0][0x184], PT, P1 ;  /* 0x00006100ff007a0c */ /* 0x000fda0003f25310 */
[----:B------:R-:W-:Y:S05]  /*3640*/  @P1 BRA `(.L_x_846) ;  /* 0x0000002000001947 */ /* 0x000fea0003800000 */
[----:B------:R-:W-:Y:S05]  /*3650*/  @P0 BRA `(.L_x_847) ;  /* 0x0000008000000947 */ /* 0x000fea0003800000 */
[----:B------:R-:W-:Y:S05]  /*3660*/  BRA `(.L_x_848) ;  /* 0x0000009000007947 */ /* 0x000fea0003800000 */
.L_x_846:
[----:B-----5:R-:W-:-:S05]  /*3670*/  PRMT R36, RZ, 0x5410, R30 ;  /* 0x00005410ff247816 */ /* 0x020fca000000001e */
[----:B------:R-:W-:Y:S01]  /*3680*/  FADD.FTZ R43, R36, R43 ;  /* 0x0000002b242b7221 */ /* 0x000fe20000010000 */
[----:B------:R-:W-:Y:S05]  /*3690*/  BRA `(.L_x_847) ;  /* 0x0000004000007947 */ /* 0x000fea0003800000 */
.L_x_845:
[----:B-----5:R-:W-:-:S05]  /*36a0*/  PRMT R36, RZ, 0x5410, R26 ;  /* 0x00005410ff247816 */ /* 0x020fca000000001a */
[----:B------:R-:W-:Y:S01]  /*36b0*/  FADD.FTZ R43, R36, R43 ;  /* 0x0000002b242b7221 */ /* 0x000fe20000010000 */
[----:B------:R-:W-:-:S05]  /*36c0*/  @P2 PRMT R36, RZ, 0x5410, R30 ;  /* 0x00005410ff242816 */ /* 0x000fca000000001e */
[----:B------:R-:W-:-:S05]  /*36d0*/  @P2 FADD.FTZ R43, R36, R43 ;  /* 0x0000002b242b2221 */ /* 0x000fca0000010000 */
.L_x_847:
[----:B------:R-:W-:-:S04]  /*36e0*/  F2FP.BF16.PACK_AB R36, RZ, R43 ;  /* 0x0000002bff24723e */ /* 0x000fc800000010ff */
[----:B------:R-:W-:Y:S02]  /*36f0*/  PRMT R34, R36, 0x7610, R34 ;  /* 0x0000761024227816 */ /* 0x000fe40000000022 */
.L_x_848:
[----:B------:R-:W-:Y:S01]  /*3700*/  PRMT R143, RZ, 0x7610, R38 ;  /* 0x00007610ff8f7816 */ /* 0x000fe20000000026 */
[----:B------:R-:W-:Y:S05]  /*3710*/  @P3 BRA `(.L_x_849) ;  /* 0x0000008000003947 */ /* 0x000fea0003800000 */
[----:B------:R-:W-:-:S04]  /*3720*/  ISETP.NE.U32.AND P1, PT, RZ, c[0x0][0x180], PT ;  /* 0x00006000ff007a0c */ /* 0x000fc80003f25070 */
[----:B------:R-:W-:-:S13]  /*3730*/  ISETP.NE.AND.EX P1, PT, RZ, c[0x0][0x184], PT, P1 ;  /* 0x00006100ff007a0c */ /* 0x000fda0003f25310 */
[----:B------:R-:W-:Y:S05]  /*3740*/  @P1 BRA `(.L_x_850) ;  /* 0x0000002000001947 */ /* 0x000fea0003800000 */
[----:B------:R-:W-:Y:S05]  /*3750*/  @P0 BRA `(.L_x_851) ;  /* 0x0000008000000947 */ /* 0x000fea0003800000 */
[----:B------:R-:W-:Y:S05]  /*3760*/  BRA `(.L_x_852) ;  /* 0x0000009000007947 */ /* 0x000fea0003800000 */
.L_x_850:
[----:B-----5:R-:W-:-:S05]  /*3770*/  PRMT R36, RZ, 0x7610, R30 ;  /* 0x00007610ff247816 */ /* 0x020fca000000001e */
[----:B------:R-:W-:Y:S01]  /*3780*/  FADD.FTZ R143, R36, R143 ;  /* 0x0000008f248f7221 */ /* 0x000fe20000010000 */
[----:B------:R-:W-:Y:S05]  /*3790*/  BRA `(.L_x_851) ;  /* 0x0000004000007947 */ /* 0x000fea0003800000 */
.L_x_849:
[----:B-----5:R-:W-:-:S05]  /*37a0*/  PRMT R36, RZ, 0x7610, R26 ;  /* 0x00007610ff247816 */ /* 0x020fca000000001a */
[----:B------:R-:W-:Y:S01]  /*37b0*/  FADD.FTZ R143, R36, R143 ;  /* 0x0000008f248f7221 */ /* 0x000fe20000010000 */
[----:B------:R-:W-:-:S05]  /*37c0*/  @P2 PRMT R36, RZ, 0x7610, R30 ;  /* 0x00007610ff242816 */ /* 0x000fca000000001e */
[----:B------:R-:W-:-:S05]  /*37d0*/  @P2 FADD.FTZ R143, R36, R143 ;  /* 0x0000008f248f2221 */ /* 0x000fca0000010000 */
.L_x_851:
[----:B------:R-:W-:-:S04]  /*37e0*/  F2FP.BF16.PACK_AB R36, RZ, R143 ;  /* 0x0000008fff24723e */ /* 0x000fc800000010ff */
[----:B------:R-:W-:Y:S02]  /*37f0*/  PRMT R34, R34, 0x5410, R36 ;  /* 0x0000541022227816 */ /* 0x000fe40000000024 */
.L_x_852:
[----:B------:R-:W-:Y:S01]  /*3800*/  PRMT R47, RZ, 0x5410, R39 ;  /* 0x00005410ff2f7816 */ /* 0x000fe20000000027 */
[----:B------:R-:W-:Y:S05]  /*3810*/  @P3 BRA `(.L_x_853) ;  /* 0x0000008000003947 */ /* 0x000fea0003800000 */
[----:B------:R-:W-:-:S04]  /*3820*/  ISETP.NE.U32.AND P1, PT, RZ, c[0x0][0x180], PT ;  /* 0x00006000ff007a0c */ /* 0x000fc80003f25070 */
[----:B------:R-:W-:-:S13]  /*3830*/  ISETP.NE.AND.EX P1, PT, RZ, c[0x0][0x184], PT, P1 ;  /* 0x00006100ff007a0c */ /* 0x000fda0003f25310 */
[----:B------:R-:W-:Y:S05]  /*3840*/  @P1 BRA `(.L_x_854) ;  /* 0x0000002000001947 */ /* 0x000fea0003800000 */
[----:B------:R-:W-:Y:S05]  /*3850*/  @P0 BRA `(.L_x_855) ;  /* 0x0000008000000947 */ /* 0x000fea0003800000 */
[----:B------:R-:W-:Y:S05]  /*3860*/  BRA `(.L_x_856) ;  /* 0x0000009000007947 */ /* 0x000fea0003800000 */
.L_x_854:
[----:B-----5:R-:W-:-:S05]  /*3870*/  PRMT R36, RZ, 0x5410, R31 ;  /* 0x00005410ff247816 */ /* 0x020fca000000001f */
[----:B------:R-:W-:Y:S01]  /*3880*/  FADD.FTZ R47, R36, R47 ;  /* 0x0000002f242f7221 */ /* 0x000fe20000010000 */
[----:B------:R-:W-:Y:S05]  /*3890*/  BRA `(.L_x_855) ;  /* 0x0000004000007947 */ /* 0x000fea0003800000 */
.L_x_853:
[----:B-----5:R-:W-:-:S05]  /*38a0*/  PRMT R36, RZ, 0x5410, R27 ;  /* 0x00005410ff247816 */ /* 0x020fca000000001b */
[----:B------:R-:W-:Y:S01]  /*38b0*/  FADD.FTZ R47, R36, R47 ;  /* 0x0000002f242f7221 */ /* 0x000fe20000010000 */
[----:B------:R-:W-:-:S05]  /*38c0*/  @P2 PRMT R36, RZ, 0x5410, R31 ;  /* 0x00005410ff242816 */ /* 0x000fca000000001f */
[----:B------:R-:W-:-:S05]  /*38d0*/  @P2 FADD.FTZ R47, R36, R47 ;  /* 0x0000002f242f2221 */ /* 0x000fca0000010000 */
.L_x_855:
[----:B------:R-:W-:-:S04]  /*38e0*/  F2FP.BF16.PACK_AB R36, RZ, R47 ;  /* 0x0000002fff24723e */ /* 0x000fc800000010ff */
[----:B------:R-:W-:Y:S02]  /*38f0*/  PRMT R35, R36, 0x7610, R35 ;  /* 0x0000761024237816 */ /* 0x000fe40000000023 */
.L_x_856:
[----:B------:R-:W-:Y:S01]  /*3900*/  PRMT R144, RZ, 0x7610, R39 ;  /* 0x00007610ff907816 */ /* 0x000fe20000000027 */
[----:B------:R-:W-:Y:S05]  /*3910*/  @P3 BRA `(.L_x_857) ;  /* 0x0000008000003947 */ /* 0x000fea0003800000 */
[----:B------:R-:W-:-:S04]  /*3920*/  ISETP.NE.U32.AND P1, PT, RZ, c[0x0][0x180], PT ;  /* 0x00006000ff007a0c */ /* 0x000fc80003f25070 */
[----:B------:R-:W-:-:S13]  /*3930*/  ISETP.NE.AND.EX P1, PT, RZ, c[0x0][0x184], PT, P1 ;  /* 0x00006100ff007a0c */ /* 0x000fda0003f25310 */
[----:B------:R-:W-:Y:S05]  /*3940*/  @P1 BRA `(.L_x_858) ;  /* 0x0000002000001947 */ /* 0x000fea0003800000 */
[----:B------:R-:W-:Y:S05]  /*3950*/  @P0 BRA `(.L_x_859) ;  /* 0x0000008000000947 */ /* 0x000fea0003800000 */
[----:B------:R-:W-:Y:S05]  /*3960*/  BRA `(.L_x_860) ;  /* 0x0000009000007947 */ /* 0x000fea0003800000 */
.L_x_858:
[----:B-----5:R-:W-:-:S05]  /*3970*/  PRMT R37, RZ, 0x7610, R31 ;  /* 0x00007610ff257816 */ /* 0x020fca000000001f */
[----:B------:R-:W-:Y:S01]  /*3980*/  FADD.FTZ R144, R37, R144 ;  /* 0x0000009025907221 */ /* 0x000fe20000010000 */
[----:B------:R-:W-:Y:S05]  /*3990*/  BRA `(.L_x_859) ;  /* 0x0000004000007947 */ /* 0x000fea0003800000 */
.L_x_857:
[----:B-----5:R-:W-:-:S05]  /*39a0*/  PRMT R37, RZ, 0x7610, R27 ;  /* 0x00007610ff257816 */ /* 0x020fca000000001b */
[----:B------:R-:W-:Y:S01]  /*39b0*/  FADD.FTZ R144, R37, R144 ;  /* 0x0000009025907221 */ /* 0x000fe20000010000 */
[----:B------:R-:W-:-:S05]  /*39c0*/  @P2 PRMT R37, RZ, 0x7610, R31 ;  /* 0x00007610ff252816 */ /* 0x000fca000000001f */
[----:B------:R-:W-:-:S05]  /*39d0*/  @P2 FADD.FTZ R144, R37, R144 ;  /* 0x0000009025902221 */ /* 0x000fca0000010000 */
.L_x_859:
[----:B------:R-:W-:-:S04]  /*39e0*/  F2FP.BF16.PACK_AB R36, RZ, R144 ;  /* 0x00000090ff24723e */ /* 0x000fc800000010ff */
[----:B------:R-:W-:Y:S02]  /*39f0*/  PRMT R35, R35, 0x5410, R36 ;  /* 0x0000541023237816 */ /* 0x000fe40000000024 */
.L_x_860:
        /* <DEDUP_REMOVED lines=54> */
.L_x_865:
        /* <DEDUP_REMOVED lines=116> */
.L_x_866:
[----:B------:R-:W-:Y:S01]  /*44a0*/  FMUL.FTZ R38, R150, R150 ;  /* 0x0000009696267220 */ /* 0x000fe20000410000 */
[----:B------:R-:W-:Y:S01]  /*44b0*/  ISETP.NE.AND P1, PT, RZ, UR6, PT ;  /* 0x00000006ff007c0c */ /* 0x000fe2000bf25270 */
[----:B-1----:R-:W-:Y:S01]  /*44c0*/  FADD.FTZ R146, R116, R117 ;  /* 0x0000007574927221 */ /* 0x002fe20000010000 */
[----:B------:R-:W-:Y:S01]  /*44d0*/  MOV R116, 0x4 ;  /* 0x0000000400747802 */ /* 0x000fe20000000f00 */
[----:B------:R-:W-:Y:S01]  /*44e0*/  IMAD.MOV.U32 R145, RZ, RZ, c[0x0][0x1e0] ;  /* 0x00007800ff917624 */ /* 0x000fe200078e00ff */
[----:B------:R-:W-:Y:S01]  /*44f0*/  FSEL R38, R38, RZ, P1 ;  /* 0x000000ff26267208 */ /* 0x000fe20000800000 */
[C---:B------:R-:W-:Y:S01]  /*4500*/  IMAD R39, R99.reuse, c[0x0][0x168], RZ ;  /* 0x00005a0063277a24 */ /* 0x040fe200078e02ff */
[----:B------:R-:W-:Y:S01]  /*4510*/  FSEL R148, R150, RZ, !P1 ;  /* 0x000000ff96947208 */ /* 0x000fe20004800000 */
[----:B------:R-:W-:Y:S01]  /*4520*/  FFMA.FTZ R145, R146, R145, c[0x0][0x228] ;  /* 0x00008a0092917623 */ /* 0x000fe20000010091 */
[----:B------:R-:W1:Y:S01]  /*4530*/  S2R R147, SR_TID.X ;  /* 0x0000000000937919 */ /* 0x000e620000002100 */
[----:B------:R-:W-:Y:S01]  /*4540*/  @!P2 IMAD.WIDE R36, R99, R116, c[0x0][0x1a0] ;  /* 0x000068006324a625 */ /* 0x000fe200078e0274 */
[----:B------:R-:W-:-:S03]  /*4550*/  SHF.R.S32.HI R146, RZ, 0x1f, R39 ;  /* 0x0000001fff927819 */ /* 0x000fc60000011427 */
[----:B------:R-:W-:Y:S01]  /*4560*/  FADD.FTZ R145, R145, R38 ;  /* 0x0000002691917221 */ /* 0x000fe20000010000 */
[----:B------:R2:W-:Y:S01]  /*4570*/  @!P2 STG.E [R36.64], R150 ;  /* 0x000000962400a986 */ /* 0x0005e2000c101904 */
[----:B------:R-:W-:Y:S01]  /*4580*/  LEA.HI R146, R146, R39, RZ, 0x3 ;  /* 0x0000002792927211 */ /* 0x000fe200078f18ff */
[----:B------:R-:W-:-:S04]  /*4590*/  @!P2 IMAD.WIDE R38, R99, R116, c[0x0][0x1a8] ;  /* 0x00006a006326a625 */ /* 0x000fc800078e0274 */
[C---:B------:R-:W-:Y:S02]  /*45a0*/  FADD.FTZ R127, -R148.reuse, R127 ;  /* 0x0000007f947f7221 */ /* 0x040fe40000010100 */
[C---:B------:R-:W-:Y:S02]  /*45b0*/  FADD.FTZ R110, -R148.reuse, R110 ;  /* 0x0000006e946e7221 */ /* 0x040fe40000010100 */
[C---:B------:R-:W-:Y:S01]  /*45c0*/  FADD.FTZ R157, -R148.reuse, R46 ;  /* 0x0000002e949d7221 */ /* 0x040fe20000010100 */
[----:B--2---:R-:W2:Y:S01]  /*45d0*/  MUFU.RSQ R36, R145 ;  /* 0x0000009100247308 */ /* 0x004ea20000001400 */
[C---:B------:R-:W-:Y:S02]  /*45e0*/  FADD.FTZ R54, -R148.reuse, R54 ;  /* 0x0000003694367221 */ /* 0x040fe40000010100 */
[C---:B------:R-:W-:Y:S02]  /*45f0*/  FADD.FTZ R109, -R148.reuse, R109 ;  /* 0x0000006d946d7221 */ /* 0x040fe40000010100 */
[C---:B------:R-:W-:Y:S01]  /*4600*/  FADD.FTZ R124, -R148.reuse, R124 ;  /* 0x0000007c947c7221 */ /* 0x040fe20000010100 */
[----:B01----:R-:W-:Y:S01]  /*4610*/  LOP3.LUT R117, R147, 0x1f, RZ, 0xc0, !PT ;  /* 0x0000001f93757812 */ /* 0x003fe200078ec0ff */
[----:B------:R-:W-:-:S02]  /*4620*/  FADD.FTZ R122, -R148, R122 ;  /* 0x0000007a947a7221 */ /* 0x000fc40000010100 */
[----:B------:R-:W-:Y:S01]  /*4630*/  FADD.FTZ R125, -R148, R125 ;  /* 0x0000007d947d7221 */ /* 0x000fe20000010100 */
[----:B------:R-:W-:Y:S01]  /*4640*/  LEA.HI.SX32 R117, R146, R117, 0x1d ;  /* 0x0000007592757211 */ /* 0x000fe200078feaff */
[C---:B------:R-:W-:Y:S01]  /*4650*/  FADD.FTZ R120, -R148.reuse, R120 ;  /* 0x0000007894787221 */ /* 0x040fe20000010100 */
[----:B------:R-:W-:Y:S01]  /*4660*/  PRMT R146, RZ, 0x7610, R8 ;  /* 0x00007610ff927816 */ /* 0x000fe20000000008 */
[C---:B------:R-:W-:Y:S02]  /*4670*/  FADD.FTZ R123, -R148.reuse, R123 ;  /* 0x0000007b947b7221 */ /* 0x040fe40000010100 */
[----:B------:R-:W-:Y:S01]  /*4680*/  FADD.FTZ R121, -R148, R121 ;  /* 0x0000007994797221 */ /* 0x000fe20000010100 */
[----:B--2---:R0:W-:Y:S01]  /*4690*/  @!P2 STG.E [R38.64], R36 ;  /* 0x000000242600a986 */ /* 0x0041e2000c101904 */
[C---:B------:R-:W-:Y:S01]  /*46a0*/  FMUL.FTZ R46, R36.reuse, R127 ;  /* 0x0000007f242e7220 */ /* 0x040fe20000410000 */
[----:B------:R-:W-:Y:S01]  /*46b0*/  PRMT R127, RZ, 0x7610, R21 ;  /* 0x00007610ff7f7816 */ /* 0x000fe20000000015 */
[----:B------:R-:W-:-:S02]  /*46c0*/  FMUL.FTZ R54, R36, R54 ;  /* 0x0000003624367220 */ /* 0x000fc40000410000 */
[C---:B------:R-:W-:Y:S02]  /*46d0*/  FMUL.FTZ R109, R36.reuse, R109 ;  /* 0x0000006d246d7220 */ /* 0x040fe40000410000 */
[C---:B------:R-:W-:Y:S02]  /*46e0*/  FMUL.FTZ R124, R36.reuse, R124 ;  /* 0x0000007c247c7220 */ /* 0x040fe40000410000 */
[C---:B------:R-:W-:Y:S02]  /*46f0*/  FMUL.FTZ R122, R36.reuse, R122 ;  /* 0x0000007a247a7220 */ /* 0x040fe40000410000 */
[C---:B------:R-:W-:Y:S02]  /*4700*/  FMUL.FTZ R125, R36.reuse, R125 ;  /* 0x0000007d247d7220 */ /* 0x040fe40000410000 */
[C---:B0-----:R-:W-:Y:S02]  /*4710*/  FMUL.FTZ R39, R36.reuse, R110 ;  /* 0x0000006e24277220 */ /* 0x041fe40000410000 */
[----:B------:R-:W-:-:S02]  /*4720*/  FMUL.FTZ R120, R36, R120 ;  /* 0x0000007824787220 */ /* 0x000fc40000410000 */
[----:B------:R-:W-:Y:S01]  /*4730*/  FFMA.FTZ R127, R39, R127, R78 ;  /* 0x0000007f277f7223 */ /* 0x000fe2000001004e */
[--C-:B------:R-:W-:Y:S01]  /*4740*/  PRMT R39, RZ, 0x5410, R20.reuse ;  /* 0x00005410ff277816 */ /* 0x100fe20000000014 */
[C---:B------:R-:W-:Y:S02]  /*4750*/  FMUL.FTZ R123, R36.reuse, R123 ;  /* 0x0000007b247b7220 */ /* 0x040fe40000410000 */
[----:B------:R-:W-:Y:S02]  /*4760*/  FMUL.FTZ R121, R36, R121 ;  /* 0x0000007924797220 */ /* 0x000fe40000410000 */
[----:B------:R-:W-:Y:S01]  /*4770*/  FFMA.FTZ R54, R54, R39, R81 ;  /* 0x0000002736367223 */ /* 0x000fe20000010051 */
[----:B------:R-:W-:Y:S01]  /*4780*/  PRMT R39, RZ, 0x7610, R20 ;  /* 0x00007610ff277816 */ /* 0x000fe20000000014 */
[C---:B------:R-:W-:Y:S02]  /*4790*/  FADD.FTZ R132, -R148.reuse, R132 ;  /* 0x0000008494847221 */ /* 0x040fe40000010100 */
[----:B------:R-:W-:-:S02]  /*47a0*/  FADD.FTZ R111, -R148, R111 ;  /* 0x0000006f946f7221 */ /* 0x000fc40000010100 */
[----:B------:R-:W-:Y:S01]  /*47b0*/  FFMA.FTZ R109, R109, R39, R80 ;  /* 0x000000276d6d7223 */ /* 0x000fe20000010050 */
[----:B------:R-:W-:Y:S01]  /*47c0*/  PRMT R39, RZ, 0x5410, R19 ;  /* 0x00005410ff277816 */ /* 0x000fe20000000013 */
[----:B------:R-:W-:Y:S02]  /*47d0*/  FMUL.FTZ R132, R36, R132 ;  /* 0x0000008424847220 */ /* 0x000fe40000410000 */
[----:B------:R-:W-:Y:S02]  /*47e0*/  FADD.FTZ R134, -R148, R134 ;  /* 0x0000008694867221 */ /* 0x000fe40000010100 */
[----:B------:R-:W-:Y:S01]  /*47f0*/  FFMA.FTZ R124, R124, R39, R63 ;  /* 0x000000277c7c7223 */ /* 0x000fe2000001003f */
[----:B------:R-:W-:Y:S01]  /*4800*/  PRMT R39, RZ, 0x5410, R18 ;  /* 0x00005410ff277816 */ /* 0x000fe20000000012 */
[C---:B------:R-:W-:Y:S02]  /*4810*/  FMUL.FTZ R38, R36.reuse, R111 ;  /* 0x0000006f24267220 */ /* 0x040fe40000410000 */
[----:B------:R-:W-:-:S02]  /*4820*/  FMUL.FTZ R111, R36, R134 ;  /* 0x00000086246f7220 */ /* 0x000fc40000410000 */
[----:B------:R-:W-:Y:S01]  /*4830*/  FFMA.FTZ R122, R122, R39, R65 ;  /* 0x000000277a7a7223 */ /* 0x000fe20000010041 */
[----:B------:R-:W-:Y:S01]  /*4840*/  PRMT R39, RZ, 0x7610, R18 ;  /* 0x00007610ff277816 */ /* 0x000fe20000000012 */
[C---:B------:R-:W-:Y:S02]  /*4850*/  FADD.FTZ R130, -R148.reuse, R130 ;  /* 0x0000008294827221 */ /* 0x040fe40000010100 */
        /* <DEDUP_REMOVED lines=8> */
[C---:B------:R-:W-:Y:S02]  /*48e0*/  FADD.FTZ R128, -R148.reuse, R128 ;  /* 0x0000008094807221 */ /* 0x040fe40000010100 */
[----:B------:R-:W-:Y:S01]  /*48f0*/  FFMA.FTZ R123, R123, R39, R66 ;  /* 0x000000277b7b7223 */ /* 0x000fe20000010042 */
[----:B------:R-:W-:Y:S01]  /*4900*/  PRMT R39, RZ, 0x7610, R16 ;  /* 0x00007610ff277816 */ /* 0x000fe20000000010 */
[C---:B------:R-:W-:Y:S02]  /*4910*/  FADD.FTZ R126, -R148.reuse, R126 ;  /* 0x0000007e947e7221 */ /* 0x040fe40000010100 */
[----:B------:R-:W-:-:S02]  /*4920*/  FADD.FTZ R37, -R148, R136 ;  /* 0x0000008894257221 */ /* 0x000fc40000010100 */
        /* <DEDUP_REMOVED lines=9> */
[--C-:B------:R-:W-:Y:S01]  /*49c0*/  PRMT R39, RZ, 0x5410, R14.reuse ;  /* 0x00005410ff277816 */ /* 0x100fe2000000000e */
[----:B------:R-:W-:Y:S02]  /*49d0*/  FMUL.FTZ R45, R36, R126 ;  /* 0x0000007e242d7220 */ /* 0x000fe40000410000 */
[----:B------:R-:W-:Y:S02]  /*49e0*/  FADD.FTZ R131, -R148, R131 ;  /* 0x0000008394837221 */ /* 0x000fe40000010100 */
[----:B------:R-:W-:Y:S01]  /*49f0*/  FFMA.FTZ R130, R130, R39, R57 ;  /* 0x0000002782827223 */ /* 0x000fe20000010039 */
[----:B------:R-:W-:Y:S01]  /*4a00*/  PRMT R39, RZ, 0x7610, R14 ;  /* 0x00007610ff277816 */ /* 0x000fe2000000000e */
[----:B------:R-:W-:Y:S01]  /*4a10*/  FMUL.FTZ R126, R36, R37 ;  /* 0x00000025247e7220 */ /* 0x000fe20000410000 */
[----:B------:R-:W-:Y:S01]  /*4a20*/  PRMT R37, RZ, 0x5410, R75 ;  /* 0x00005410ff257816 */ /* 0x000fe2000000004b */
[----:B------:R-:W-:-:S02]  /*4a30*/  FADD.FTZ R119, -R148, R119 ;  /* 0x0000007794777221 */ /* 0x000fc40000010100 */
[----:B------:R-:W-:Y:S01]  /*4a40*/  FFMA.FTZ R133, R133, R39, R56 ;  /* 0x0000002785857223 */ /* 0x000fe20000010038 */
[----:B------:R-:W-:Y:S01]  /*4a50*/  PRMT R39, RZ, 0x5410, R13 ;  /* 0x00005410ff277816 */ /* 0x000fe2000000000d */
[----:B------:R-:W-:Y:S02]  /*4a60*/  FMUL.FTZ R52, R36, R52 ;  /* 0x0000003424347220 */ /* 0x000fe40000410000 */
[----:B------:R-:W-:Y:S02]  /*4a70*/  FADD.FTZ R49, -R148, R49 ;  /* 0x0000003194317221 */ /* 0x000fe40000010100 */
[----:B------:R-:W-:Y:S01]  /*4a80*/  FFMA.FTZ R128, R128, R39, R59 ;  /* 0x0000002780807223 */ /* 0x000fe2000001003b */
[----:B------:R-:W-:Y:S01]  /*4a90*/  PRMT R39, RZ, 0x7610, R13 ;  /* 0x00007610ff277816 */ /* 0x000fe2000000000d */
[C---:B------:R-:W-:Y:S02]  /*4aa0*/  FADD.FTZ R55, -R148.reuse, R55 ;  /* 0x0000003794377221 */ /* 0x040fe40000010100 */
[----:B------:R-:W-:-:S02]  /*4ab0*/  FADD.FTZ R155, -R148, R42 ;  /* 0x0000002a949b7221 */ /* 0x000fc40000010100 */
[C---:B------:R-:W-:Y:S02]  /*4ac0*/  FMUL.FTZ R131, R36.reuse, R131 ;  /* 0x0000008324837220 */ /* 0x040fe40000410000 */
[----:B------:R-:W-:Y:S01]  /*4ad0*/  FMUL.FTZ R42, R36, R119 ;  /* 0x00000077242a7220 */ /* 0x000fe20000410000 */
[----:B------:R-:W-:Y:S01]  /*4ae0*/  PRMT R119, RZ, 0x7610, R72 ;  /* 0x00007610ff777816 */ /* 0x000fe20000000048 */
        /* <DEDUP_REMOVED lines=9> */
[----:B------:R-:W-:Y:S01]  /*4b80*/  FMUL.FTZ R136, R36, R149 ;  /* 0x0000009524887220 */ /* 0x000fe20000410000 */
[----:B------:R-:W-:Y:S01]  /*4b90*/  PRMT R149, RZ, 0x5410, R5 ;  /* 0x00005410ff957816 */ /* 0x000fe20000000005 */
[----:B------:R-:W-:Y:S01]  /*4ba0*/  FFMA.FTZ R119, R49, R119, R88 ;  /* 0x0000007731777223 */ /* 0x000fe20000010058 */
[----:B------:R-:W-:Y:S01]  /*4bb0*/  PRMT R49, RZ, 0x5410, R23 ;  /* 0x00005410ff317816 */ /* 0x000fe20000000017 */
[----:B------:R-:W-:Y:S01]  /*4bc0*/  FADD.FTZ R151, -R148, R142 ;  /* 0x0000008e94977221 */ /* 0x000fe20000010100 */
[----:B------:R-:W-:Y:S01]  /*4bd0*/  PRMT R142, RZ, 0x5410, R16 ;  /* 0x00005410ff8e7816 */ /* 0x000fe20000000010 */
[----:B------:R-:W-:Y:S01]  /*4be0*/  FFMA.FTZ R55, R55, R37, R82 ;  /* 0x0000002537377223 */ /* 0x000fe20000010052 */
[----:B------:R-:W-:Y:S01]  /*4bf0*/  PRMT R37, RZ, 0x5410, R74 ;  /* 0x00005410ff257816 */ /* 0x000fe2000000004a */
[----:B------:R-:W-:-:S02]  /*4c00*/  FMUL.FTZ R114, R36, R114 ;  /* 0x0000007224727220 */ /* 0x000fc40000410000 */
[----:B------:R-:W-:Y:S02]  /*4c10*/  FMUL.FTZ R50, R36, R50 ;  /* 0x0000003224327220 */ /* 0x000fe40000410000 */
[----:B------:R-:W-:Y:S01]  /*4c20*/  FFMA.FTZ R136, R136, R39, R95 ;  /* 0x0000002788887223 */ /* 0x000fe2000001005f */
[----:B------:R-:W-:Y:S01]  /*4c30*/  PRMT R39, RZ, 0x7610, R11 ;  /* 0x00007610ff277816 */ /* 0x000fe2000000000b */
[C---:B------:R-:W-:Y:S02]  /*4c40*/  FADD.FTZ R115, -R148.reuse, R115 ;  /* 0x0000007394737221 */ /* 0x040fe40000010100 */
[----:B------:R-:W-:Y:S02]  /*4c50*/  FADD.FTZ R53, -R148, R53 ;  /* 0x0000003594357221 */ /* 0x000fe40000010100 */
[----:B------:R-:W-:Y:S02]  /*4c60*/  FMUL.FTZ R151, R36, R151 ;  /* 0x0000009724977220 */ /* 0x000fe40000410000 */
        /* <DEDUP_REMOVED lines=13> */
[----:B------:R-:W-:Y:S02]  /*4d40*/  FADD.FTZ R47, -R148, R47 ;  /* 0x0000002f942f7221 */ /* 0x000fe40000010100 */
[----:B------:R-:W-:Y:S01]  /*4d50*/  FFMA.FTZ R114, R114, R49, R71 ;  /* 0x0000003172727223 */ /* 0x000fe20000010047 */
[----:B------:R-:W-:Y:S01]  /*4d60*/  PRMT R49, RZ, 0x7610, R23 ;  /* 0x00007610ff317816 */ /* 0x000fe20000000017 */
[----:B------:R-:W-:Y:S01]  /*4d70*/  FADD.FTZ R145, -R148, R144 ;  /* 0x0000009094917221 */ /* 0x000fe20000010100 */
[----:B------:R-:W-:Y:S01]  /*4d80*/  PRMT R148, RZ, 0x7610, R7 ;  /* 0x00007610ff947816 */ /* 0x000fe20000000007 */
[----:B------:R-:W-:Y:S01]  /*4d90*/  FFMA.FTZ R50, R50, R37, R85 ;  /* 0x0000002532327223 */ /* 0x000fe20000010055 */
[----:B------:R-:W-:Y:S01]  /*4da0*/  PRMT R37, RZ, 0x7610, R74 ;  /* 0x00007610ff257816 */ /* 0x000fe2000000004a */
[C---:B------:R-:W-:Y:S01]  /*4db0*/  FMUL.FTZ R115, R36.reuse, R115 ;  /* 0x0000007324737220 */ /* 0x040fe20000410000 */
[----:B------:R-:W-:Y:S01]  /*4dc0*/  PRMT R144, RZ, 0x5410, R12 ;  /* 0x00005410ff907816 */ /* 0x000fe2000000000c */
[----:B------:R-:W-:-:S02]  /*4dd0*/  FMUL.FTZ R53, R36, R53 ;  /* 0x0000003524357220 */ /* 0x000fc40000410000 */
[----:B------:R-:W-:Y:S01]  /*4de0*/  FFMA.FTZ R151, R151, R39, R96 ;  /* 0x0000002797977223 */ /* 0x000fe20000010060 */
[----:B------:R-:W-:Y:S01]  /*4df0*/  PRMT R39, RZ, 0x5410, R10 ;  /* 0x00005410ff277816 */ /* 0x000fe2000000000a */
        /* <DEDUP_REMOVED lines=8> */
[C---:B------:R-:W-:Y:S01]  /*4e80*/  FMUL.FTZ R134, R36.reuse, R147 ;  /* 0x0000009324867220 */ /* 0x040fe20000410000 */
[----:B------:R-:W-:Y:S01]  /*4e90*/  PRMT R147, RZ, 0x5410, R6 ;  /* 0x00005410ff937816 */ /* 0x000fe20000000006 */
[C---:B------:R-:W-:Y:S02]  /*4ea0*/  FMUL.FTZ R141, R36.reuse, R141 ;  /* 0x0000008d248d7220 */ /* 0x040fe40000410000 */
[----:B------:R-:W-:-:S02]  /*4eb0*/  FMUL.FTZ R110, R36, R153 ;  /* 0x00000099246e7220 */ /* 0x000fc40000410000 */
[C---:B------:R-:W-:Y:S02]  /*4ec0*/  FMUL.FTZ R155, R36.reuse, R155 ;  /* 0x0000009b249b7220 */ /* 0x040fe40000410000 */
[C---:B------:R-:W-:Y:S02]  /*4ed0*/  FMUL.FTZ R41, R36.reuse, R41 ;  /* 0x0000002924297220 */ /* 0x040fe40000410000 */
[C---:B------:R-:W-:Y:S02]  /*4ee0*/  FMUL.FTZ R138, R36.reuse, R157 ;  /* 0x0000009d248a7220 */ /* 0x040fe40000410000 */
[C---:B------:R-:W-:Y:S02]  /*4ef0*/  FMUL.FTZ R43, R36.reuse, R43 ;  /* 0x0000002b242b7220 */ /* 0x040fe40000410000 */
[C---:B------:R-:W-:Y:S01]  /*4f00*/  FMUL.FTZ R140, R36.reuse, R143 ;  /* 0x0000008f248c7220 */ /* 0x040fe20000410000 */
[----:B------:R-:W-:Y:S01]  /*4f10*/  PRMT R143, RZ, 0x7610, R19 ;  /* 0x00007610ff8f7816 */ /* 0x000fe20000000013 */
[----:B------:R-:W-:-:S02]  /*4f20*/  FMUL.FTZ R47, R36, R47 ;  /* 0x0000002f242f7220 */ /* 0x000fc40000410000 */
[----:B------:R-:W-:Y:S01]  /*4f30*/  FMUL.FTZ R36, R36, R145 ;  /* 0x0000009124247220 */ /* 0x000fe20000410000 */
        /* <DEDUP_REMOVED lines=22> */
[----:B------:R-:W-:Y:S01]  /*50a0*/  HFMA2.MMA R129, -RZ, RZ, 0, 9.5367431640625e-07 ;  /* 0x00000010ff817435 */ /* 0x000fe200000001ff */
        /* <DEDUP_REMOVED lines=17> */
[----:B------:R-:W-:Y:S01]  /*51c0*/  IADD3 R108, R117, 0x20, RZ ;  /* 0x00000020756c7810 */ /* 0x000fe20007ffe0ff */
[----:B------:R-:W-:Y:S01]  /*51d0*/  IMAD.WIDE.U32 R44, R44, R129, c[0x0][0x208] ;  /* 0x000082002c2c7625 */ /* 0x000fe200078e0081 */
[----:B------:R-:W-:-:S02]  /*51e0*/  F2FP.BF16.PACK_AB R50, R53, R50 ;  /* 0x000000323532723e */ /* 0x000fc400000010ff */
[----:B------:R-:W-:Y:S01]  /*51f0*/  F2FP.BF16.PACK_AB R48, R119, R40 ;  /* 0x000000287730723e */ /* 0x000fe200000010ff */
[----:B------:R-:W-:Y:S01]  /*5200*/  FFMA.FTZ R144, R46, R144, R61 ;  /* 0x000000902e907223 */ /* 0x000fe2000001003d */
        /* <DEDUP_REMOVED lines=8> */
[----:B------:R0:W-:Y:S01]  /*5290*/  STG.E.128 [R44.64], R48 ;  /* 0x000000302c007986 */ /* 0x0001e2000c101d04 */
[----:B------:R-:W-:Y:S01]  /*52a0*/  FFMA.FTZ R149, R41, R149, R100 ;  /* 0x0000009529957223 */ /* 0x000fe20000010064 */
[----:B------:R-:W-:Y:S01]  /*52b0*/  F2FP.BF16.PACK_AB R43, R143, R124 ;  /* 0x0000007c8f2b723e */ /* 0x000fe200000010ff */
[----:B------:R-:W-:Y:S01]  /*52c0*/  IMAD.WIDE.U32 R108, R108, R129, c[0x0][0x208] ;  /* 0x000082006c6c7625 */ /* 0x000fe200078e0081 */
[----:B------:R-:W-:-:S02]  /*52d0*/  F2FP.BF16.PACK_AB R42, R125, R122 ;  /* 0x0000007a7d2a723e */ /* 0x000fc400000010ff */
[----:B------:R-:W-:Y:S01]  /*52e0*/  F2FP.BF16.PACK_AB R41, R123, R120 ;  /* 0x000000787b29723e */ /* 0x000fe200000010ff */
[-C--:B------:R-:W-:Y:S01]  /*52f0*/  IMAD.WIDE.U32 R110, R106, R129.reuse, c[0x0][0x208] ;  /* 0x000082006a6e7625 */ /* 0x080fe200078e0081 */
[----:B------:R-:W-:Y:S01]  /*5300*/  F2FP.BF16.PACK_AB R40, R121, R142 ;  /* 0x0000008e7928723e */ /* 0x000fe200000010ff */
[----:B------:R1:W-:Y:S01]  /*5310*/  STG.E.128 [R108.64], R36 ;  /* 0x000000246c007986 */ /* 0x0003e2000c101d04 */
[----:B------:R-:W-:Y:S01]  /*5320*/  F2FP.BF16.PACK_AB R46, R133, R130 ;  /* 0x00000082852e723e */ /* 0x000fe200000010ff */
[----:B------:R-:W-:Y:S01]  /*5330*/  IMAD.WIDE.U32 R106, R107, R129, c[0x0][0x208] ;  /* 0x000082006b6a7625 */ /* 0x000fe200078e0081 */
[----:B------:R-:W-:Y:S01]  /*5340*/  F2FP.BF16.PACK_AB R55, R148, R137 ;  /* 0x000000899437723e */ /* 0x000fe200000010ff */
[----:B------:R1:W-:Y:S01]  /*5350*/  STG.E.128 [R110.64], R40 ;  /* 0x000000286e007986 */ /* 0x0003e2000c101d04 */
[----:B------:R-:W-:Y:S01]  /*5360*/  F2FP.BF16.PACK_AB R54, R140, R147 ;  /* 0x000000938c36723e */ /* 0x000fe200000010ff */
[----:B------:R-:W-:Y:S01]  /*5370*/  IMAD.WIDE.U32 R112, R112, R129, c[0x0][0x208] ;  /* 0x0000820070707625 */ /* 0x000fe200078e0081 */
[----:B------:R-:W-:-:S02]  /*5380*/  F2FP.BF16.PACK_AB R53, R138, R149 ;  /* 0x000000958a35723e */ /* 0x000fc400000010ff */
[----:B0-----:R-:W-:Y:S01]  /*5390*/  F2FP.BF16.PACK_AB R45, R131, R128 ;  /* 0x00000080832d723e */ /* 0x001fe200000010ff */
[----:B------:R-:W-:Y:S01]  /*53a0*/  IMAD.WIDE.U32 R118, R118, R129, c[0x0][0x208] ;  /* 0x0000820076767625 */ /* 0x000fe200078e0081 */
[----:B------:R-:W-:Y:S02]  /*53b0*/  F2FP.BF16.PACK_AB R44, R145, R144 ;  /* 0x00000090912c723e */ /* 0x000fe400000010ff */
[----:B------:R-:W-:Y:S01]  /*53c0*/  F2FP.BF16.PACK_AB R51, R151, R136 ;  /* 0x000000889733723e */ /* 0x000fe200000010ff */
[----:B------:R-:W-:Y:S01]  /*53d0*/  IMAD R99, R116, c[0x0][0x160], R99 ;  /* 0x0000580074637a24 */ /* 0x000fe200078e0263 */
[----:B------:R-:W-:Y:S01]  /*53e0*/  F2FP.BF16.PACK_AB R50, R141, R134 ;  /* 0x000000868d32723e */ /* 0x000fe200000010ff */
[----:B------:R1:W-:Y:S01]  /*53f0*/  STG.E.128 [R106.64], R44 ;  /* 0x0000002c6a007986 */ /* 0x0003e2000c101d04 */
[----:B------:R-:W-:Y:S02]  /*5400*/  F2FP.BF16.PACK_AB R49, R139, R126 ;  /* 0x0000007e8b31723e */ /* 0x000fe400000010ff */
[----:B------:R-:W-:-:S02]  /*5410*/  F2FP.BF16.PACK_AB R48, R146, R135 ;  /* 0x000000879230723e */ /* 0x000fc400000010ff */
[----:B------:R-:W-:Y:S02]  /*5420*/  F2FP.BF16.PACK_AB R52, R155, R52 ;  /* 0x000000349b34723e */ /* 0x000fe400000010ff */
[----:B------:R-:W-:Y:S01]  /*5430*/  ISETP.GE.AND P1, PT, R99, c[0x0][0x164], PT ;  /* 0x0000590063007a0c */ /* 0x000fe20003f26270 */
[----:B------:R1:W-:Y:S04]  /*5440*/  STG.E.128 [R112.64], R48 ;  /* 0x0000003070007986 */ /* 0x0003e8000c101d04 */
[----:B------:R1:W-:Y:S08]  /*5450*/  STG.E.128 [R118.64], R52 ;  /* 0x0000003476007986 */ /* 0x0003f0000c101d04 */
[----:B-1---5:R-:W-:Y:S01]  /*5460*/  @P1 CALL.REL.NOINC `(.L_x_863) ;  /* 0x0000001000001944 */ /* 0x022fe20003c00000 */
[----:B------:R-:W-:Y:S05]  /*5470*/  BRA `(.L_x_864) ;  /* 0xffffb15000007947 */ /* 0x000fea000383ffff */
.L_x_863:
[----:B------:R-:W-:Y:S05]  /*5480*/  EXIT ;  /* 0x000000000000794d */ /* 0x000fea0003800000 */
.L_x_861:
[----:B0-----:R-:W-:Y:S01]  /*5490*/  HFMA2.MMA R38, -RZ, RZ, 0, 1.847743988037109375e-06 ;  /* 0x0000001fff267435 */ /* 0x001fe200000001ff */
[----:B------:R-:W-:-:S02]  /*54a0*/  MOV R116, 0x1 ;  /* 0x0000000100747802 */ /* 0x000fc40000000f00 */
[----:B------:R-:W-:Y:S02]  /*54b0*/  MOV R39, 0xffffffff ;  /* 0xffffffff00277802 */ /* 0x000fe40000000f00 */
[----:B------:R-:W-:Y:S02]  /*54c0*/  MOV R36, 0x54e0 ;  /* 0x000054e000247802 */ /* 0x000fe40000000f00 */
[----:B-----5:R-:W-:Y:S05]  /*54d0*/  CALL.REL.NOINC `($__internal_3_$__cuda_sm70_shflsync_bfly_p) ;  /* 0x0000099000007944 */ /* 0x020fea0003c00000 */
[----:B-1----:R-:W-:Y:S01]  /*54e0*/  MOV R36, R116 ;  /* 0x0000007400247202 */ /* 0x002fe20000000f00 */
[----:B0-----:R-:W-:Y:S05]  /*54f0*/  BRA `(.L_x_865) ;  /* 0xffffe86000007947 */ /* 0x001fea000383ffff */
.L_x_862:
[----:B------:R-:W-:Y:S01]  /*5500*/  HFMA2.MMA R116, -RZ, RZ, 0, 1.1920928955078125e-07 ;  /* 0x00000002ff747435 */ /* 0x000fe200000001ff */
[----:B------:R-:W-:Y:S01]  /*5510*/  MOV R38, 0x1f ;  /* 0x0000001f00267802 */ /* 0x000fe20000000f00 */
[----:B------:R-:W-:Y:S01]  /*5520*/  IMAD.MOV.U32 R39, RZ, RZ, -0x1 ;  /* 0xffffffffff277424 */ /* 0x000fe200078e00ff */
[----:B------:R-:W-:-:S03]  /*5530*/  MOV R36, 0x5550 ;  /* 0x0000555000247802 */ /* 0x000fc60000000f00 */
[----:B-----5:R-:W-:Y:S05]  /*5540*/  CALL.REL.NOINC `($__internal_3_$__cuda_sm70_shflsync_bfly_p) ;  /* 0x0000092000007944 */ /* 0x020fea0003c00000 */
[----:B01----:R-:W-:Y:S01]  /*5550*/  FADD.FTZ R117, R117, R116 ;  /* 0x0000007475757221 */ /* 0x003fe20000010000 */
[----:B------:R-:W-:Y:S01]  /*5560*/  HFMA2.MMA R116, -RZ, RZ, 0, 2.384185791015625e-07 ;  /* 0x00000004ff747435 */ /* 0x000fe200000001ff */
[----:B------:R-:W-:Y:S02]  /*5570*/  MOV R38, 0x1f ;  /* 0x0000001f00267802 */ /* 0x000fe40000000f00 */
[----:B------:R-:W-:-:S02]  /*5580*/  MOV R39, 0xffffffff ;  /* 0xffffffff00277802 */ /* 0x000fc40000000f00 */
[----:B------:R-:W-:Y:S02]  /*5590*/  MOV R36, 0x55b0 ;  /* 0x000055b000247802 */ /* 0x000fe40000000f00 */
[----:B------:R-:W-:Y:S05]  /*55a0*/  CALL.REL.NOINC `($__internal_3_$__cuda_sm70_shflsync_bfly_p) ;  /* 0x000008c000007944 */ /* 0x000fea0003c00000 */
[----:B01----:R-:W-:Y:S01]  /*55b0*/  FADD.FTZ R117, R117, R116 ;  /* 0x0000007475757221 */ /* 0x003fe20000010000 */
[----:B------:R-:W-:Y:S01]  /*55c0*/  HFMA2.MMA R116, -RZ, RZ, 0, 4.76837158203125e-07 ;  /* 0x00000008ff747435 */ /* 0x000fe200000001ff */
[----:B------:R-:W-:Y:S02]  /*55d0*/  MOV R38, 0x1f ;  /* 0x0000001f00267802 */ /* 0x000fe40000000f00 */
[----:B------:R-:W-:Y:S02]  /*55e0*/  MOV R39, 0xffffffff ;  /* 0xffffffff00277802 */ /* 0x000fe40000000f00 */
[----:B------:R-:W-:Y:S02]  /*55f0*/  MOV R36, 0x5610 ;  /* 0x0000561000247802 */ /* 0x000fe40000000f00 */
[----:B------:R-:W-:Y:S05]  /*5600*/  CALL.REL.NOINC `($__internal_3_$__cuda_sm70_shflsync_bfly_p) ;  /* 0x0000086000007944 */ /* 0x000fea0003c00000 */
[----:B01----:R-:W-:Y:S01]  /*5610*/  FADD.FTZ R117, R117, R116 ;  /* 0x0000007475757221 */ /* 0x003fe20000010000 */
[----:B------:R-:W-:Y:S01]  /*5620*/  HFMA2.MMA R116, -RZ, RZ, 0, 9.5367431640625e-07 ;  /* 0x00000010ff747435 */ /* 0x000fe200000001ff */
[----:B------:R-:W-:Y:S01]  /*5630*/  IMAD.MOV.U32 R38, RZ, RZ, 0x1f ;  /* 0x0000001fff267424 */ /* 0x000fe200078e00ff */
[----:B------:R-:W-:Y:S02]  /*5640*/  MOV R39, 0xffffffff ;  /* 0xffffffff00277802 */ /* 0x000fe40000000f00 */
[----:B------:R-:W-:-:S02]  /*5650*/  MOV R36, 0x5670 ;  /* 0x0000567000247802 */ /* 0x000fc40000000f00 */
[----:B------:R-:W-:Y:S05]  /*5660*/  CALL.REL.NOINC `($__internal_3_$__cuda_sm70_shflsync_bfly_p) ;  /* 0x0000080000007944 */ /* 0x000fea0003c00000 */
[----:B-1----:R-:W-:Y:S01]  /*5670*/  FADD.FTZ R116, R117, R116 ;  /* 0x0000007475747221 */ /* 0x002fe20000010000 */
[----:B0-----:R-:W-:-:S03]  /*5680*/  MOV R38, 0x1f ;  /* 0x0000001f00267802 */ /* 0x001fc60000000f00 */
[----:B------:R-:W-:Y:S01]  /*5690*/  FMUL.FTZ R150, R116, c[0x0][0x1e0] ;  /* 0x0000780074967a20 */ /* 0x000fe20000410000 */
[----:B------:R-:W-:-:S03]  /*56a0*/  HFMA2.MMA R116, -RZ, RZ, 0, 5.9604644775390625e-08 ;  /* 0x00000001ff747435 */ /* 0x000fc600000001ff */
        /* <DEDUP_REMOVED lines=94> */
[----:B------:R-:W-:Y:S01]  /*5c90*/  FFMA.FTZ R36, R39, R39, R36 ;  /* 0x0000002727247223 */ /* 0x000fe20000010024 */
[----:B------:R-:W-:-:S03]  /*5ca0*/  MOV R39, 0xffffffff ;  /* 0xffffffff00277802 */ /* 0x000fc60000000f00 */
[----:B------:R-:W-:Y:S01]  /*5cb0*/  FFMA.FTZ R117, R37, R37, R36 ;  /* 0x0000002525757223 */ /* 0x000fe20000010024 */
[----:B------:R-:W-:Y:S02]  /*5cc0*/  MOV R36, 0x5ce0 ;  /* 0x00005ce000247802 */ /* 0x000fe40000000f00 */
[----:B------:R-:W-:Y:S05]  /*5cd0*/  CALL.REL.NOINC `($__internal_3_$__cuda_sm70_shflsync_bfly_p) ;  /* 0x0000019000007944 */ /* 0x000fea0003c00000 */
[----:B01----:R-:W-:Y:S01]  /*5ce0*/  FADD.FTZ R117, R117, R116 ;  /* 0x0000007475757221 */ /* 0x003fe20000010000 */
[----:B------:R-:W-:Y:S01]  /*5cf0*/  HFMA2.MMA R116, -RZ, RZ, 0, 1.1920928955078125e-07 ;  /* 0x00000002ff747435 */ /* 0x000fe200000001ff */
[----:B------:R-:W-:Y:S02]  /*5d00*/  MOV R38, 0x1f ;  /* 0x0000001f00267802 */ /* 0x000fe40000000f00 */
[----:B------:R-:W-:Y:S02]  /*5d10*/  MOV R39, 0xffffffff ;  /* 0xffffffff00277802 */ /* 0x000fe40000000f00 */
[----:B------:R-:W-:Y:S02]  /*5d20*/  MOV R36, 0x5d40 ;  /* 0x00005d4000247802 */ /* 0x000fe40000000f00 */
[----:B------:R-:W-:Y:S05]  /*5d30*/  CALL.REL.NOINC `($__internal_3_$__cuda_sm70_shflsync_bfly_p) ;  /* 0x0000013000007944 */ /* 0x000fea0003c00000 */
[----:B01----:R-:W-:Y:S01]  /*5d40*/  FADD.FTZ R117, R117, R116 ;  /* 0x0000007475757221 */ /* 0x003fe20000010000 */
[----:B------:R-:W-:Y:S01]  /*5d50*/  HFMA2.MMA R116, -RZ, RZ, 0, 2.384185791015625e-07 ;  /* 0x00000004ff747435 */ /* 0x000fe200000001ff */
[----:B------:R-:W-:Y:S01]  /*5d60*/  IMAD.MOV.U32 R38, RZ, RZ, 0x1f ;  /* 0x0000001fff267424 */ /* 0x000fe200078e00ff */
        /* <DEDUP_REMOVED lines=11> */
[----:B------:R-:W-:Y:S02]  /*5e20*/  MOV R38, 0x1f ;  /* 0x0000001f00267802 */ /* 0x000fe40000000f00 */
[----:B------:R-:W-:-:S02]  /*5e30*/  MOV R39, 0xffffffff ;  /* 0xffffffff00277802 */ /* 0x000fc40000000f00 */
[----:B------:R-:W-:Y:S02]  /*5e40*/  MOV R36, 0x5e60 ;  /* 0x00005e6000247802 */ /* 0x000fe40000000f00 */
[----:B------:R-:W-:Y:S05]  /*5e50*/  CALL.REL.NOINC `($__internal_3_$__cuda_sm70_shflsync_bfly_p) ;  /* 0x0000001000007944 */ /* 0x000fea0003c00000 */
[----:B01----:R-:W-:Y:S05]  /*5e60*/  BRA `(.L_x_866) ;  /* 0xffffe63000007947 */ /* 0x003fea000383ffff */
        .weak           $__internal_3_$__cuda_sm70_shflsync_bfly_p
        .type           $__internal_3_$__cuda_sm70_shflsync_bfly_p,@function
        .size           $__internal_3_$__cuda_sm70_shflsync_bfly_p,(.L_x_39447 - $__internal_3_$__cuda_sm70_shflsync_bfly_p)
$__internal_3_$__cuda_sm70_shflsync_bfly_p:
[----:B------:R-:W-:Y:S01]  /*5e70*/  HFMA2.MMA R37, -RZ, RZ, 0, 0 ;  /* 0x00000000ff257435 */ /* 0x000fe200000001ff */
[----:B------:R-:W-:Y:S04]  /*5e80*/  WARPSYNC R39 ;  /* 0x0000002700007348 */ /* 0x000fe80003800000 */
[----:B------:R0:W1:Y:S01]  /*5e90*/  SHFL.BFLY PT, R116, R117, R116, R38 ;  /* 0x0c00007475747389 */ /* 0x00006200000e0026 */
[----:B------:R-:W-:Y:S05]  /*5ea0*/  RET.REL.NODEC R36 `(_ZN10layer_norm31ln_parallel_residual_fwd_kernelINS_13Kernel_traitsI13__nv_bfloat16S2_S2_S2_fjLj1536ELj1ELj4ELj1ELj16ENS_18Kernel_traits_baseILj1536ES2_S2_S2_S2_fjLj128EEEEELb0ELb1ELb1EEEvNS_9FwdParamsE) ;  /* 0xffffa15024007950 */ /* 0x000fea0003c3ffff */
.L_x_867:
        /* <DEDUP_REMOVED lines=13> */
.L_x_39447:


//--------------------- .text._ZN10layer_norm31ln_parallel_residual_fwd_kernelINS_13Kernel_traitsI13__nv_bfloat16S2_S2_S2_fjLj1536ELj1ELj4ELj1ELj16ENS_18Kernel_traits_baseILj1536ES2_S2_S2_S2_fjLj128EEEEELb1ELb0ELb0EEEvNS_9FwdParamsE --------------------------
	.section	.text._ZN10layer_norm31ln_parallel_residual_fwd_kernelINS_13Kernel_traitsI13__nv_bfloat16S2_S2_S2_fjLj1536ELj1ELj4ELj1ELj16ENS_18Kernel_traits_baseILj1536ES2_S2_S2_S2_fjLj128EEEEELb1ELb0ELb0EEEvNS_9FwdParamsE,"ax",@progbits
	.sectioninfo	@"SHI_REGISTERS=255"
	.align	128
        .global         _ZN10layer_norm31ln_parallel_residual_fwd_kernelINS_13Kernel_traitsI13__nv_bfloat16S2_S2_S2_fjLj1536ELj1ELj4ELj1ELj16ENS_18Kernel_traits_baseILj1536ES2_S2_S2_S2_fjLj128EEEEELb1ELb0ELb0EEEvNS_9FwdParamsE
        .type           _ZN10layer_norm31ln_parallel_residual_fwd_kernelINS_13Kernel_traitsI13__nv_bfloat16S2_S2_S2_fjLj1536ELj1ELj4ELj1ELj16ENS_18Kernel_traits_baseILj1536ES2_S2_S2_S2_fjLj128EEEEELb1ELb0ELb0EEEvNS_9FwdParamsE,@function
        .size           _ZN10layer_norm31ln_parallel_residual_fwd_kernelINS_13Kernel_traitsI13__nv_bfloat16S2_S2_S2_fjLj1536ELj1ELj4ELj1ELj16ENS_18Kernel_traits_baseILj1536ES2_S2_S2_S2_fjLj128EEEEELb1ELb0ELb0EEEvNS_9FwdParamsE,(.L_x_39448 - _ZN10layer_norm31ln_parallel_residual_fwd_kernelINS_13Kernel_traitsI13__nv_bfloat16S2_S2_S2_fjLj1536ELj1ELj4ELj1ELj16ENS_18Kernel_traits_baseILj1536ES2_S2_S2_S2_fjLj128EEEEELb1ELb0ELb0EEEvNS_9FwdParamsE)
        .other          _ZN10layer_norm31ln_parallel_residual_fwd_kernelINS_13Kernel_traitsI13__nv_bfloat16S2_S2_S2_fjLj1536ELj1ELj4ELj1ELj16ENS_18Kernel_traits_baseILj1536ES2_S2_S2_S2_fjLj128EEEEELb1ELb0ELb0EEEvNS_9FwdParamsE,@"STO_CUDA_ENTRY STV_DEFAULT"
_ZN10layer_norm31ln_parallel_residual_fwd_kernelINS_13Kernel_traitsI13__nv_bfloat16S2_S2_S2_fjLj1536ELj1ELj4ELj1ELj16ENS_18Kernel_traits_baseILj1536ES2_S2_S2_S2_fjLj128EEEEELb1ELb0ELb0EEEvNS_9FwdParamsE:
.text._ZN10layer_norm31ln_parallel_residual_fwd_kernelINS_13Kernel_traitsI13__nv_bfloat16S2_S2_S2_fjLj1536ELj1ELj4ELj1ELj16ENS_18Kernel_traits_baseILj1536ES2_S2_S2_S2_fjLj128EEEEELb1ELb0ELb0EEEvNS_9FwdParamsE:
[----:B------:R-:W-:-:S04]  /*0000*/  IMAD.MOV.U32 R1, RZ, RZ, c[0x0][0x28] ;  /* 0x00000a00ff017624 */ /* 0x000fc800078e00ff */
[----:B------:R-:W-:Y:S01]  /*0010*/  ULDC.U8 UR4, c[0x0][0x244] ;  /* 0x0000910000047ab9 */ /* 0x000fe20000000000 */
[----:B------:R-:W-:Y:S01]  /*0020*/  IADD3 R1, R1, -0xa0, RZ ;  /* 0xffffff6001017810 */ /* 0x000fe20007ffe0ff */
[----:B------:R-:W-:Y:S01]  /*0030*/  ULDC.64 UR6, c[0x0][0x118] ;  /* 0x0000460000067ab9 */ /* 0x000fe20000000a00 */
[----:B------:R-:W-:Y:S01]  /*0040*/  ISETP.NE.AND P0, PT, RZ, UR4, PT ;  /* 0x00000004ff007c0c */ /* 0x000fe2000bf05270 */
[----:B------:R-:W-:Y:S02]  /*0050*/  ULDC.64 UR4, c[0x0][0x230] ;  /* 0x00008c0000047ab9 */ /* 0x000fe40000000a00 */
[----:B------:R-:W-:Y:S02]  /*0060*/  IMAD.U32 R6, RZ, RZ, UR4 ;  /* 0x00000004ff067e24 */ /* 0x000fe4000f8e00ff */
[----:B------:R-:W-:Y:S02]  /*0070*/  IMAD.U32 R7, RZ, RZ, UR5 ;  /* 0x00000005ff077e24 */ /* 0x000fe4000f8e00ff */
[----:B------:R-:W-:-:S02]  /*0080*/  IMAD.MOV.U32 R74, RZ, RZ, c[0x0][0x238] ;  /* 0x00008e00ff4a7624 */ /* 0x000fc400078e00ff */
[----:B------:R-:W-:-:S04]  /*0090*/  IMAD.MOV.U32 R75, RZ, RZ, c[0x0][0x23c] ;  /* 0x00008f00ff4b7624 */ /* 0x000fc800078e00ff */
[----:B------:R-:W2:Y:S01]  /*00a0*/  @P0 LDG.E.64 R6, [R6.64] ;  /* 0x0000000606060981 */ /* 0x000ea2000c1e1b00 */
[----:B------:R-:W-:Y:S02]  /*00b0*/  @P0 IMAD.MOV.U32 R12, RZ, RZ, R74 ;  /* 0x000000ffff0c0224 */ /* 0x000fe400078e004a */
[----:B------:R-:W-:-:S05]  /*00c0*/  @P0 IMAD.MOV.U32 R13, RZ, RZ, R75 ;  /* 0x000000ffff0d0224 */ /* 0x000fca00078e004b */
[----:B------:R-:W3:Y:S01]  /*00d0*/  @P0 LDG.E.64 R2, [R12.64] ;  /* 0x000000060c020981 */ /* 0x000ee2000c1e1b00 */
[----:B------:R-:W-:Y:S01]  /*00e0*/  LOP3.LUT R5, R5, 0xffffffdf, RZ, 0xc0, !PT ;  /* 0xffffffdf05057812 */ /* 0x000fe200078ec0ff */
[----:B------:R-:W-:Y:S02]  /*00f0*/  BSSY B0, `(.L_x_868) ;  /* 0x000005e000007945 */ /* 0x000fe40003800000 */
[----:B------:R-:W0:Y:S04]  /*0100*/  S2R R29, SR_TID.X ;  /* 0x00000000001d7919 */ /* 0x000e280000002100 */
[----:B------:R-:W1:Y:S01]  /*0110*/  S2R R30, SR_CTAID.X ;  /* 0x00000000001e7919 */ /* 0x000e620000002500 */
[----:B0-----:R-:W-:Y:S01]  /*0120*/  LOP3.LUT R28, R29, 0x1f, RZ, 0xc0, !PT ;  /* 0x0000001f1d1c7812 */ /* 0x001fe200078ec0ff */
[----:B-1----:R-:W-:-:S04]  /*0130*/  IMAD R0, R30, c[0x0][0x0], R29 ;  /* 0x000000001e007a24 */ /* 0x002fc800078e021d */
[----:B------:R-:W-:Y:S01]  /*0140*/  IMAD.WIDE.U32 R10, R0, -0x326172a9, RZ ;  /* 0xcd9e8d57000a7825 */ /* 0x000fe200078e00ff */
[----:B--2---:R-:W0:Y:S08]  /*0150*/  @P0 R2UR UR4, R6 ;  /* 0x00000000060403c2 */ /* 0x004e3000000e0000 */
[----:B------:R1:W2:Y:S01]  /*0160*/  @P0 R2UR UR5, R7 ;  /* 0x00000000070503c2 */ /* 0x0002a200000e0000 */
[----:B---3--:R-:W-:-:S05]  /*0170*/  @P0 IADD3 R74, P1, R2, c[0x0][0x240], RZ ;  /* 0x00009000024a0a10 */ /* 0x008fca0007f3e0ff */
[----:B------:R-:W-:-:S05]  /*0180*/  @P0 IMAD.X R75, RZ, RZ, R3, P1 ;  /* 0x000000ffff4b0224 */ /* 0x000fca00008e0603 */
[--C-:B------:R-:W-:Y:S02]  /*0190*/  SHF.R.U64 R2, R74, 0x2, R75.reuse ;  /* 0x000000024a027819 */ /* 0x100fe4000000124b */
[----:B------:R-:W-:-:S03]  /*01a0*/  SHF.R.U32.HI R3, RZ, 0x2, R75 ;  /* 0x00000002ff037819 */ /* 0x000fc6000001164b */
[----:B------:R-:W-:Y:S01]  /*01b0*/  IMAD.WIDE.U32 R8, R2, -0x2daee0ad, RZ ;  /* 0xd2511f5302087825 */ /* 0x000fe200078e00ff */
[----:B0-----:R-:W-:Y:S01]  /*01c0*/  LOP3.LUT R4, R11, UR4, R3, 0x96, !PT ;  /* 0x000000040b047c12 */ /* 0x001fe2000f8e9603 */
[----:B------:R-:W-:Y:S02]  /*01d0*/  UIADD3 UR9, UR4, -0x61c88647, URZ ;  /* 0x9e3779b904097890 */ /* 0x000fe4000fffe03f */
[----:B------:R-:W-:Y:S02]  /*01e0*/  UIADD3 UR11, UR4, 0x3c6ef372, URZ ;  /* 0x3c6ef372040b7890 */ /* 0x000fe4000fffe03f */
[----:B-1----:R-:W-:Y:S01]  /*01f0*/  IMAD.WIDE.U32 R6, R4, -0x2daee0ad, RZ ;  /* 0xd2511f5304067825 */ /* 0x002fe200078e00ff */
[----:B------:R-:W-:Y:S01]  /*0200*/  UIADD3 UR13, UR4, -0x255992d5, URZ ;  /* 0xdaa66d2b040d7890 */ /* 0x000fe2000fffe03f */
[----:B--2---:R-:W-:Y:S01]  /*0210*/  LOP3.LUT R12, R9, UR5, RZ, 0x3c, !PT ;  /* 0x00000005090c7c12 */ /* 0x004fe2000f8e3cff */
[----:B------:R-:W-:Y:S01]  /*0220*/  UIADD3 UR10, UR5, -0x4498517b, URZ ;  /* 0xbb67ae85050a7890 */ /* 0x000fe2000fffe03f */
[----:B------:R-:W-:Y:S01]  /*0230*/  IMAD.MOV.U32 R4, RZ, RZ, c[0x0][0x168] ;  /* 0x00005a00ff047624 */ /* 0x000fe200078e00ff */
[----:B------:R-:W-:-:S02]  /*0240*/  UIADD3 UR12, UR5, 0x76cf5d0a, URZ ;  /* 0x76cf5d0a050c7890 */ /* 0x000fc4000fffe03f */
[----:B------:R-:W-:Y:S01]  /*0250*/  IMAD.WIDE.U32 R12, R12, -0x326172a9, RZ ;  /* 0xcd9e8d570c0c7825 */ /* 0x000fe200078e00ff */
[----:B------:R-:W-:Y:S01]  /*0260*/  UIADD3 UR14, UR5, 0x32370b8f, URZ ;  /* 0x32370b8f050e7890 */ /* 0x000fe2000fffe03f */
[----:B------:R-:W-:Y:S01]  /*0270*/  LOP3.LUT R11, R7, UR10, R8, 0x96, !PT ;  /* 0x0000000a070b7c12 */ /* 0x000fe2000f8e9608 */
[----:B------:R-:W-:Y:S01]  /*0280*/  UIADD3 UR15, UR4, 0x78dde6e4, URZ ;  /* 0x78dde6e4040f7890 */ /* 0x000fe2000fffe03f */
[----:B------:R-:W-:Y:S01]  /*0290*/  SHF.R.S32.HI R4, RZ, 0x1f, R4 ;  /* 0x0000001fff047819 */ /* 0x000fe20000011404 */
[----:B------:R-:W-:Y:S01]  /*02a0*/  UIADD3 UR16, UR5, -0x126145ec, URZ ;  /* 0xed9eba1405107890 */ /* 0x000fe2000fffe03f */
[----:B------:R-:W-:Y:S01]  /*02b0*/  LOP3.LUT R8, R13, UR9, R10, 0x96, !PT ;  /* 0x000000090d087c12 */ /* 0x000fe2000f8e960a */
[----:B------:R-:W-:Y:S01]  /*02c0*/  IMAD.WIDE.U32 R10, R11, -0x326172a9, RZ ;  /* 0xcd9e8d570b0a7825 */ /* 0x000fe200078e00ff */
[----:B------:R-:W-:Y:S01]  /*02d0*/  LEA.HI R4, R4, c[0x0][0x168], RZ, 0x3 ;  /* 0x00005a0004047a11 */ /* 0x000fe200078f18ff */
[----:B------:R-:W-:Y:S02]  /*02e0*/  UIADD3 UR17, UR4, 0x1715609d, URZ ;  /* 0x1715609d04117890 */ /* 0x000fe4000fffe03f */
[----:B------:R-:W-:Y:S01]  /*02f0*/  IMAD.WIDE.U32 R8, R8, -0x2daee0ad, RZ ;  /* 0xd2511f5308087825 */ /* 0x000fe200078e00ff */
[----:B------:R-:W-:Y:S01]  /*0300*/  LOP3.LUT R7, R11, UR11, R12, 0x96, !PT ;  /* 0x0000000b0b077c12 */ /* 0x000fe2000f8e960c */
[----:B------:R-:W-:-:S02]  /*0310*/  UIADD3 UR18, UR5, -0x56f99767, URZ ;  /* 0xa906689905127890 */ /* 0x000fc4000fffe03f */
[----:B------:R-:W-:Y:S01]  /*0320*/  UIADD3 UR19, UR4, -0x4ab325aa, URZ ;  /* 0xb54cda5604137890 */ /* 0x000fe2000fffe03f */
[----:B------:R-:W-:Y:S01]  /*0330*/  LOP3.LUT R12, R9, UR12, R6, 0x96, !PT ;  /* 0x0000000c090c7c12 */ /* 0x000fe2000f8e9606 */
[----:B------:R-:W-:Y:S01]  /*0340*/  IMAD.WIDE.U32 R6, R7, -0x2daee0ad, RZ ;  /* 0xd2511f5307067825 */ /* 0x000fe200078e00ff */
[----:B------:R-:W-:Y:S02]  /*0350*/  UIADD3 UR20, UR5, 0x646e171e, URZ ;  /* 0x646e171e05147890 */ /* 0x000fe4000fffe03f */
[----:B------:R-:W-:Y:S01]  /*0360*/  UIADD3 UR21, UR4, 0x5384540f, URZ ;  /* 0x5384540f04157890 */ /* 0x000fe2000fffe03f */
[----:B------:R-:W-:Y:S01]  /*0370*/  IMAD.WIDE.U32 R12, R12, -0x326172a9, RZ ;  /* 0xcd9e8d570c0c7825 */ /* 0x000fe200078e00ff */
[----:B------:R-:W-:Y:S01]  /*0380*/  LOP3.LUT R11, R7, UR14, R8, 0x96, !PT ;  /* 0x0000000e070b7c12 */ /* 0x000fe2000f8e9608 */
[----:B------:R-:W-:Y:S02]  /*0390*/  UIADD3 UR22, UR5, 0x1fd5c5a3, URZ ;  /* 0x1fd5c5a305167890 */ /* 0x000fe4000fffe03f */
[----:B------:R-:W-:Y:S01]  /*03a0*/  UIADD3 UR23, UR4, -0xe443238, URZ ;  /* 0xf1bbcdc804177890 */ /* 0x000fe2000fffe03f */
[----:B------:R-:W-:Y:S01]  /*03b0*/  LOP3.LUT R8, R13, UR13, R10, 0x96, !PT ;  /* 0x0000000d0d087c12 */ /* 0x000fe2000f8e960a */
[----:B------:R-:W-:-:S04]  /*03c0*/  IMAD.WIDE.U32 R10, R11, -0x326172a9, RZ ;  /* 0xcd9e8d570b0a7825 */ /* 0x000fc800078e00ff */
[----:B------:R-:W-:Y:S01]  /*03d0*/  IMAD.WIDE.U32 R8, R8, -0x2daee0ad, RZ ;  /* 0xd2511f5308087825 */ /* 0x000fe200078e00ff */
[----:B------:R-:W-:-:S04]  /*03e0*/  LOP3.LUT R7, R11, UR15, R12, 0x96, !PT ;  /* 0x0000000f0b077c12 */ /* 0x000fc8000f8e960c */
[----:B------:R-:W-:Y:S01]  /*03f0*/  LOP3.LUT R12, R9, UR16, R6, 0x96, !PT ;  /* 0x00000010090c7c12 */ /* 0x000fe2000f8e9606 */
[----:B------:R-:W-:Y:S01]  /*0400*/  IMAD.WIDE.U32 R6, R7, -0x2daee0ad, RZ ;  /* 0xd2511f5307067825 */ /* 0x000fe200078e00ff */
[----:B------:R-:W-:-:S03]  /*0410*/  LOP3.LUT R9, R28, 0x1f, RZ, 0x3c, !PT ;  /* 0x0000001f1c097812 */ /* 0x000fc600078e3cff */
[----:B------:R-:W-:Y:S01]  /*0420*/  IMAD.WIDE.U32 R12, R12, -0x326172a9, RZ ;  /* 0xcd9e8d570c0c7825 */ /* 0x000fe200078e00ff */
[----:B------:R-:W-:Y:S02]  /*0430*/  LEA.HI.SX32 R4, R4, R9, 0x1d ;  /* 0x0000000904047211 */ /* 0x000fe400078feaff */
[----:B------:R-:W-:Y:S02]  /*0440*/  LOP3.LUT R8, R7, UR18, R8, 0x96, !PT ;  /* 0x0000001207087c12 */ /* 0x000fe4000f8e9608 */
[C---:B------:R-:W-:Y:S02]  /*0450*/  LOP3.LUT P2, RZ, R4.reuse, 0xffffffe0, RZ, 0xc0, !PT ;  /* 0xffffffe004ff7812 */ /* 0x040fe4000784c0ff */
[----:B------:R-:W-:Y:S01]  /*0460*/  ISETP.GE.U32.AND P5, PT, R4, 0x40, PT ;  /* 0x000000400400780c */ /* 0x000fe20003fa6070 */
[----:B------:R-:W-:Y:S01]  /*0470*/  IMAD.WIDE.U32 R8, R8, -0x326172a9, RZ ;  /* 0xcd9e8d5708087825 */ /* 0x000fe200078e00ff */
[C---:B------:R-:W-:Y:S02]  /*0480*/  ISETP.GE.U32.AND P4, PT, R4.reuse, 0x60, PT ;  /* 0x000000600400780c */ /* 0x040fe40003f86070 */
[----:B------:R-:W-:-:S02]  /*0490*/  ISETP.GE.U32.AND P3, PT, R4, 0x80, PT ;  /* 0x000000800400780c */ /* 0x000fc40003f66070 */
[----:B------:R-:W-:Y:S02]  /*04a0*/  LOP3.LUT R76, R13, UR17, R10, 0x96, !PT ;  /* 0x000000110d4c7c12 */ /* 0x000fe4000f8e960a */
[----:B------:R-:W-:-:S03]  /*04b0*/  LOP3.LUT R78, R9, UR19, R12, 0x96, !PT ;  /* 0x00000013094e7c12 */ /* 0x000fc6000f8e960c */
[----:B------:R-:W-:Y:S01]  /*04c0*/  @P2 LOP3.LUT R5, R5, 0x20, RZ, 0xfc, !PT ;  /* 0x0000002005052812 */ /* 0x000fe200078efcff */
[----:B------:R-:W-:-:S03]  /*04d0*/  IMAD.WIDE.U32 R76, R76, -0x2daee0ad, RZ ;  /* 0xd2511f534c4c7825 */ /* 0x000fc600078e00ff */
[----:B------:R-:W-:Y:S02]  /*04e0*/  LOP3.LUT R5, R5, 0xfffffbff, RZ, 0xc0, !PT ;  /* 0xfffffbff05057812 */ /* 0x000fe400078ec0ff */
[----:B------:R-:W-:Y:S02]  /*04f0*/  LOP3.LUT R72, R77, UR20, R6, 0x96, !PT ;  /* 0x000000144d487c12 */ /* 0x000fe4000f8e9606 */
[----:B------:R-:W-:-:S04]  /*0500*/  @P5 LOP3.LUT R5, R5, 0x400, RZ, 0xfc, !PT ;  /* 0x0000040005055812 */ /* 0x000fc800078efcff */
[----:B------:R-:W-:-:S04]  /*0510*/  LOP3.LUT R5, R5, 0xfffffdff, RZ, 0xc0, !PT ;  /* 0xfffffdff05057812 */ /* 0x000fc800078ec0ff */
[----:B------:R-:W-:-:S04]  /*0520*/  @P4 LOP3.LUT R5, R5, 0x200, RZ, 0xfc, !PT ;  /* 0x0000020005054812 */ /* 0x000fc800078efcff */
[----:B------:R-:W-:-:S04]  /*0530*/  LOP3.LUT R5, R5, 0xfffffeff, RZ, 0xc0, !PT ;  /* 0xfffffeff05057812 */ /* 0x000fc800078ec0ff */
[----:B------:R-:W-:Y:S01]  /*0540*/  @P3 LOP3.LUT R5, R5, 0x100, RZ, 0xfc, !PT ;  /* 0x0000010005053812 */ /* 0x000fe200078efcff */
[----:B------:R-:W-:Y:S05]  /*0550*/  @!P2 BRA `(.L_x_869) ;  /* 0x000001700000a947 */ /* 0x000fea0003800000 */
[----:B------:R-:W-:Y:S01]  /*0560*/  ISETP.NE.U32.AND P0, PT, RZ, c[0x0][0x218], PT ;  /* 0x00008600ff007a0c */ /* 0x000fe20003f05070 */
        /* <DEDUP_REMOVED lines=22> */
.L_x_869:
[----:B------:R-:W-:Y:S05]  /*06d0*/  BSYNC B0 ;  /* 0x0000000000007941 */ /* 0x000fea0003800000 */
.L_x_868:
        /* <DEDUP_REMOVED lines=25> */
.L_x_871:
[----:B------:R-:W-:Y:S05]  /*0870*/  BSYNC B0 ;  /* 0x0000000000007941 */ /* 0x000fea0003800000 */
.L_x_870:
        /* <DEDUP_REMOVED lines=25> */
.L_x_873:
[----:B------:R-:W-:Y:S05]  /*0a10*/  BSYNC B0 ;  /* 0x0000000000007941 */ /* 0x000fea0003800000 */
.L_x_872:
        /* <DEDUP_REMOVED lines=25> */
.L_x_875:
[----:B------:R-:W-:Y:S05]  /*0bb0*/  BSYNC B0 ;  /* 0x0000000000007941 */ /* 0x000fea0003800000 */
.L_x_874:
[----:B------:R-:W-:Y:S01]  /*0bc0*/  ISETP.GE.U32.AND P0, PT, R4, 0xa0, PT ;  /* 0x000000a00400780c */ /* 0x000fe20003f06070 */
[----:B------:R-:W-:Y:S01]  /*0bd0*/  IMAD.WIDE.U32 R78, R78, -0x2daee0ad, RZ ;  /* 0xd2511f534e4e7825 */ /* 0x000fe200078e00ff */
[----:B------:R-:W-:Y:S01]  /*0be0*/  LOP3.LUT R5, R5, 0xffffff7f, RZ, 0xc0, !PT ;  /* 0xffffff7f05057812 */ /* 0x000fe200078ec0ff */
[----:B------:R-:W-:Y:S01]  /*0bf0*/  UIADD3 UR24, UR5, -0x24c28bd8, URZ ;  /* 0xdb3d742805187890 */ /* 0x000fe2000fffe03f */
[----:B------:R-:W-:Y:S01]  /*0c00*/  BSSY B0, `(.L_x_876) ;  /* 0x000001d000007945 */ /* 0x000fe20003800000 */
[----:B------:R-:W-:Y:S01]  /*0c10*/  IMAD.WIDE.U32 R72, R72, -0x326172a9, RZ ;  /* 0xcd9e8d5748487825 */ /* 0x000fe200078e00ff */
[----:B------:R-:W-:-:S04]  /*0c20*/  LOP3.LUT R76, R79, UR22, R76, 0x96, !PT ;  /* 0x000000164f4c7c12 */ /* 0x000fc8000f8e964c */
[----:B------:R-:W-:-:S03]  /*0c30*/  LOP3.LUT R75, R73, UR21, R8, 0x96, !PT ;  /* 0x00000015494b7c12 */ /* 0x000fc6000f8e9608 */
        /* <DEDUP_REMOVED lines=14> */
[----:B------:R-:W5:-:S12]  /*0d20*/  LDG.E.128 R16, [R16.64] ;  /* 0x0000000610107981 */ /* 0x000f58000c1e1d00 */
[----:B------:R-:W-:-:S04]  /*0d30*/  @P1 IADD3 R22, P2, R22, c[0x0][0x220], RZ ;  /* 0x0000880016161a10 */ /* 0x000fc80007f5e0ff */
[----:B------:R-:W-:Y:S01]  /*0d40*/  @P1 IADD3.X R23, R8, c[0x0][0x224], RZ, P2, !PT ;  /* 0x0000890008171a10 */ /* 0x000fe200017fe4ff */
[----:B------:R-:W-:-:S05]  /*0d50*/  IMAD.WIDE.U32 R8, R28, R9, c[0x0][0x1b0] ;  /* 0x00006c001c087625 */ /* 0x000fca00078e0009 */
[----:B------:R-:W5:Y:S04]  /*0d60*/  @P1 LDG.E.128 R20, [R22.64] ;  /* 0x0000000616141981 */ /* 0x000f68000c1e1d00 */
[----:B------:R-:W5:Y:S01]  /*0d70*/  LDG.E.128 R8, [R8.64] ;  /* 0x0000000608087981 */ /* 0x000f62000c1e1d00 */
[----:B------:R-:W-:Y:S01]  /*0d80*/  IADD3 R28, R28, 0x20, RZ ;  /* 0x000000201c1c7810 */ /* 0x000fe20007ffe0ff */
[----:B------:R-:W-:Y:S01]  /*0d90*/  @!P0 CS2R R12, SRZ ;  /* 0x00000000000c8805 */ /* 0x000fe2000001ff00 */
[----:B------:R-:W-:Y:S01]  /*0da0*/  @!P0 CS2R R14, SRZ ;  /* 0x00000000000e8805 */ /* 0x000fe2000001ff00 */
[----:B------:R-:W-:Y:S01]  /*0db0*/  @!P1 CS2R R20, SRZ ;  /* 0x0000000000149805 */ /* 0x000fe2000001ff00 */
[----:B------:R-:W-:Y:S02]  /*0dc0*/  @!P1 CS2R R22, SRZ ;  /* 0x0000000000169805 */ /* 0x000fe4000001ff00 */
.L_x_877:
[----:B0-----:R-:W-:Y:S05]  /*0dd0*/  BSYNC B0 ;  /* 0x0000000000007941 */ /* 0x001fea0003800000 */
.L_x_876:
[----:B------:R-:W-:Y:S01]  /*0de0*/  ISETP.GE.U32.AND P0, PT, R4, 0xc0, PT ;  /* 0x000000c00400780c */ /* 0x000fe20003f06070 */
[----:B------:R-:W-:Y:S01]  /*0df0*/  UIADD3 UR25, UR4, -0x700cb87f, URZ ;  /* 0x8ff3478104197890 */ /* 0x000fe2000fffe03f */
[----:B------:R-:W-:Y:S01]  /*0e00*/  SHF.R.U32.HI R6, RZ, 0x5, R29 ;  /* 0x00000005ff067819 */ /* 0x000fe2000001161d */
[----:B------:R-:W-:Y:S01]  /*0e10*/  UIADD3 UR26, UR5, -0x695add53, URZ ;  /* 0x96a522ad051a7890 */ /* 0x000fe2000fffe03f */
[----:B------:R-:W-:Y:S01]  /*0e20*/  LOP3.LUT R5, R5, 0xffffffbf, RZ, 0xc0, !PT ;  /* 0xffffffbf05057812 */ /* 0x000fe200078ec0ff */
[----:B------:R-:W-:Y:S01]  /*0e30*/  BSSY B0, `(.L_x_878) ;  /* 0x000001c000007945 */ /* 0x000fe20003800000 */
[----:B------:R-:W-:-:S04]  /*0e40*/  IMAD.HI.U32 R77, R76, -0x326172a9, RZ ;  /* 0xcd9e8d574c4d7827 */ /* 0x000fc800078e00ff */
[----:B------:R-:W-:Y:S02]  /*0e50*/  IMAD R6, R30, 0x4, R6 ;  /* 0x000000041e067824 */ /* 0x000fe400078e0206 */
[----:B------:R-:W-:Y:S01]  /*0e60*/  IMAD.HI.U32 R7, R75, -0x2daee0ad, RZ ;  /* 0xd2511f534b077827 */ /* 0x000fe200078e00ff */
        /* <DEDUP_REMOVED lines=8> */
[----:B------:R-:W5:-:S12]  /*0ef0*/  LDG.E.128 R44, [R44.64] ;  /* 0x000000062c2c7981 */ /* 0x000f58000c1e1d00 */
[----:B------:R-:W-:-:S04]  /*0f00*/  @P0 LEA R100, P1, R28, c[0x0][0x218], 0x4 ;  /* 0x000086001c640a11 */ /* 0x000fc800078220ff */
[----:B------:R-:W-:Y:S02]  /*0f10*/  @P0 LEA.HI.X R101, R28, c[0x0][0x21c], RZ, 0x4, P1 ;  /* 0x000087001c650a11 */ /* 0x000fe400008f24ff */
[----:B------:R-:W-:-:S03]  /*0f20*/  ISETP.NE.U32.AND P1, PT, RZ, c[0x0][0x220], PT ;  /* 0x00008800ff007a0c */ /* 0x000fc60003f25070 */
[----:B------:R0:W5:Y:S01]  /*0f30*/  @P0 LDG.E.128 R36, [R100.64] ;  /* 0x0000000664240981 */ /* 0x000162000c1e1d00 */
[----:B------:R-:W-:-:S13]  /*0f40*/  ISETP.NE.AND.EX P1, PT, RZ, c[0x0][0x224], PT, P1 ;  /* 0x00008900ff007a0c */ /* 0x000fda0003f25310 */
[----:B------:R-:W-:-:S04]  /*0f50*/  @P1 IADD3 R102, P2, R102, c[0x0][0x220], RZ ;  /* 0x0000880066661a10 */ /* 0x000fc80007f5e0ff */
[----:B------:R-:W-:Y:S01]  /*0f60*/  @P1 IADD3.X R103, R29, c[0x0][0x224], RZ, P2, !PT ;  /* 0x000089001d671a10 */ /* 0x000fe200017fe4ff */
[----:B------:R-:W-:-:S04]  /*0f70*/  IMAD.MOV.U32 R29, RZ, RZ, 0x10 ;  /* 0x00000010ff1d7424 */ /* 0x000fc800078e00ff */
[----:B------:R-:W-:Y:S01]  /*0f80*/  IMAD.WIDE.U32 R28, R28, R29, c[0x0][0x1b0] ;  /* 0x00006c001c1c7625 */ /* 0x000fe200078e001d */
[----:B------:R0:W5:Y:S05]  /*0f90*/  @P1 LDG.E.128 R60, [R102.64] ;  /* 0x00000006663c1981 */ /* 0x00016a000c1e1d00 */
[----:B------:R-:W5:Y:S01]  /*0fa0*/  LDG.E.128 R28, [R28.64] ;  /* 0x000000061c1c7981 */ /* 0x000f62000c1e1d00 */
[----:B------:R-:W-:Y:S01]  /*0fb0*/  @!P0 CS2R R36, SRZ ;  /* 0x0000000000248805 */ /* 0x000fe2000001ff00 */
[----:B------:R-:W-:Y:S01]  /*0fc0*/  @!P0 CS2R R38, SRZ ;  /* 0x0000000000268805 */ /* 0x000fe2000001ff00 */
[----:B------:R-:W-:Y:S01]  /*0fd0*/  @!P1 CS2R R60, SRZ ;  /* 0x00000000003c9805 */ /* 0x000fe2000001ff00 */
[----:B------:R-:W-:-:S02]  /*0fe0*/  @!P1 CS2R R62, SRZ ;  /* 0x00000000003e9805 */ /* 0x000fc4000001ff00 */
.L_x_879:
[----:B0-----:R-:W-:Y:S05]  /*0ff0*/  BSYNC B0 ;  /* 0x0000000000007941 */ /* 0x001fea0003800000 */
.L_x_878:
[----:B------:R-:W-:Y:S02]  /*1000*/  ISETP.GE.AND P0, PT, R6, c[0x0][0x164], PT ;  /* 0x0000590006007a0c */ /* 0x000fe40003f06270 */
[----:B------:R-:W-:-:S02]  /*1010*/  LOP3.LUT R72, R77, UR23, R72, 0x96, !PT ;  /* 0x000000174d487c12 */ /* 0x000fc4000f8e9648 */
[----:B------:R-:W-:-:S09]  /*1020*/  LOP3.LUT R73, R7, UR24, R78, 0x96, !PT ;  /* 0x0000001807497c12 */ /* 0x000fd2000f8e964e */
[----:B------:R-:W-:Y:S05]  /*1030*/  @P0 EXIT ;  /* 0x000000000000094d */ /* 0x000fea0003800000 */
[--C-:B-----5:R-:W-:Y:S01]  /*1040*/  PRMT R78, RZ, 0x5410, R96.reuse ;  /* 0x00005410ff4e7816 */ /* 0x120fe20000000060 */
[----:B------:R-:W-:Y:S01]  /*1050*/  BSSY B0, `(.L_x_880) ;  /* 0x00025dd000007945 */ /* 0x000fe20003800000 */
[----:B------:R-:W-:Y:S01]  /*1060*/  PRMT R77, RZ, 0x7610, R96 ;  /* 0x00007610ff4d7816 */ /* 0x000fe20000000060 */
[----:B------:R-:W-:Y:S01]  /*1070*/  ULDC.U8 UR8, c[0x0][0x1f0] ;  /* 0x00007c0000087ab9 */ /* 0x000fe20000000000 */
[----:B------:R-:W-:Y:S01]  /*1080*/  PRMT R7, RZ, 0x5410, R97 ;  /* 0x00005410ff077816 */ /* 0x000fe20000000061 */
[----:B------:R0:W-:Y:S01]  /*1090*/  STL [R1+0x84], R78 ;  /* 0x0000844e01007387 */ /* 0x0001e20000100800 */
[--C-:B------:R-:W-:Y:S02]  /*10a0*/  PRMT R151, RZ, 0x5410, R8.reuse ;  /* 0x00005410ff977816 */ /* 0x100fe40000000008 */
[----:B------:R-:W-:Y:S01]  /*10b0*/  PRMT R147, RZ, 0x7610, R8 ;  /* 0x00007610ff937816 */ /* 0x000fe20000000008 */
[----:B------:R1:W-:Y:S01]  /*10c0*/  STL [R1+0x74], R77 ;  /* 0x0000744d01007387 */ /* 0x0003e20000100800 */
[----:B------:R-:W-:-:S02]  /*10d0*/  PRMT R141, RZ, 0x5410, R9 ;  /* 0x00005410ff8d7816 */ /* 0x000fc40000000009 */
[----:B------:R-:W-:Y:S01]  /*10e0*/  PRMT R136, RZ, 0x7610, R9 ;  /* 0x00007610ff887816 */ /* 0x000fe20000000009 */
        /* <DEDUP_REMOVED lines=9> */
[----:B------:R-:W-:Y:S02]  /*1180*/  PRMT R9, RZ, 0x5410, R11 ;  /* 0x00005410ff097816 */ /* 0x000fe4000000000b */
[--C-:B------:R-:W-:Y:S01]  /*1190*/  PRMT R150, RZ, 0x5410, R12.reuse ;  /* 0x00005410ff967816 */ /* 0x100fe2000000000c */
[----:B------:R2:W-:Y:S01]  /*11a0*/  STL [R1+0x34], R7 ;  /* 0x0000340701007387 */ /* 0x0005e20000100800 */
[----:B------:R-:W-:Y:S02]  /*11b0*/  PRMT R146, RZ, 0x7610, R12 ;  /* 0x00007610ff927816 */ /* 0x000fe4000000000c */
[----:B0-----:R-:W-:Y:S02]  /*11c0*/  PRMT R78, RZ, 0x5410, R99 ;  /* 0x00005410ff4e7816 */ /* 0x001fe40000000063 */
[----:B------:R-:W-:-:S02]  /*11d0*/  PRMT R212, RZ, 0x5410, R48 ;  /* 0x00005410ffd47816 */ /* 0x000fc40000000030 */
[----:B-1----:R-:W-:Y:S01]  /*11e0*/  PRMT R77, RZ, 0x7610, R99 ;  /* 0x00007610ff4d7816 */ /* 0x002fe20000000063 */
[----:B------:R0:W-:Y:S01]  /*11f0*/  STL [R1+0x24], R78 ;  /* 0x0000244e01007387 */ /* 0x0001e20000100800 */
[----:B------:R-:W-:Y:S01]  /*1200*/  PRMT R208, RZ, 0x7610, R48 ;  /* 0x00007610ffd07816 */ /* 0x000fe20000000030 */
[----:B------:R-:W-:Y:S01]  /*1210*/  IMAD R48, R76, -0x326172a9, RZ ;  /* 0xcd9e8d574c307824 */ /* 0x000fe200078e02ff */
[----:B--2---:R-:W-:Y:S01]  /*1220*/  PRMT R7, RZ, 0x5410, R92 ;  /* 0x00005410ff077816 */ /* 0x004fe2000000005c */
[----:B------:R1:W-:Y:S01]  /*1230*/  STL [R1+0x14], R77 ;  /* 0x0000144d01007387 */ /* 0x0003e20000100800 */
[--C-:B------:R-:W-:Y:S02]  /*1240*/  PRMT R204, RZ, 0x5410, R49.reuse ;  /* 0x00005410ffcc7816 */ /* 0x100fe40000000031 */
[----:B------:R-:W-:Y:S01]  /*1250*/  PRMT R200, RZ, 0x7610, R49 ;  /* 0x00007610ffc87816 */ /* 0x000fe20000000031 */
[----:B------:R2:W-:Y:S01]  /*1260*/  STL [R1+0x80], R7 ;  /* 0x0000800701007387 */ /* 0x0005e20000100800 */
[----:B------:R-:W-:Y:S01]  /*1270*/  PRMT R196, RZ, 0x5410, R50 ;  /* 0x00005410ffc47816 */ /* 0x000fe20000000032 */
[----:B------:R-:W-:Y:S01]  /*1280*/  IMAD R49, R75, -0x2daee0ad, RZ ;  /* 0xd2511f534b317824 */ /* 0x000fe200078e02ff */
[----:B0-----:R-:W-:-:S02]  /*1290*/  PRMT R78, RZ, 0x7610, R92 ;  /* 0x00007610ff4e7816 */ /* 0x001fc4000000005c */
[----:B------:R-:W-:Y:S01]  /*12a0*/  PRMT R192, RZ, 0x7610, R50 ;  /* 0x00007610ffc07816 */ /* 0x000fe20000000032 */
[----:B------:R-:W-:Y:S01]  /*12b0*/  IMAD.HI.U32 R50, R72, -0x2daee0ad, RZ ;  /* 0xd2511f5348327827 */ /* 0x000fe200078e00ff */
[----:B-1----:R-:W-:Y:S01]  /*12c0*/  PRMT R77, RZ, 0x5410, R93 ;  /* 0x00005410ff4d7816 */ /* 0x002fe2000000005d */
[----:B------:R0:W-:Y:S01]  /*12d0*/  STL [R1+0x70], R78 ;  /* 0x0000704e01007387 */ /* 0x0001e20000100800 */
[----:B------:R-:W-:Y:S02]  /*12e0*/  PRMT R188, RZ, 0x5410, R51 ;  /* 0x00005410ffbc7816 */ /* 0x000fe40000000033 */
[----:B--2---:R-:W-:Y:S01]  /*12f0*/  PRMT R7, RZ, 0x7610, R93 ;  /* 0x00007610ff077816 */ /* 0x004fe2000000005d */
[----:B------:R1:W-:Y:S01]  /*1300*/  STL [R1+0x60], R77 ;  /* 0x0000604d01007387 */ /* 0x0003e20000100800 */
[----:B------:R-:W-:Y:S01]  /*1310*/  PRMT R184, RZ, 0x7610, R51 ;  /* 0x00007610ffb87816 */ /* 0x000fe20000000033 */
[----:B------:R-:W-:Y:S01]  /*1320*/  IMAD.HI.U32 R51, R73, -0x326172a9, RZ ;  /* 0xcd9e8d5749337827 */ /* 0x000fe200078e00ff */
[--C-:B------:R-:W-:Y:S01]  /*1330*/  PRMT R140, RZ, 0x5410, R13.reuse ;  /* 0x00005410ff8c7816 */ /* 0x100fe2000000000d */
        /* <DEDUP_REMOVED lines=10> */
[----:B------:R-:W-:Y:S01]  /*13e0*/  PRMT R145, RZ, 0x7610, R16 ;  /* 0x00007610ff917816 */ /* 0x000fe20000000010 */
[----:B------:R2:W-:Y:S01]  /*13f0*/  STL [R1+0x20], R7 ;  /* 0x0000200701007387 */ /* 0x0005e20000100800 */
[--C-:B------:R-:W-:Y:S02]  /*1400*/  PRMT R183, RZ, 0x5410, R152.reuse ;  /* 0x00005410ffb77816 */ /* 0x100fe40000000098 */
        /* <DEDUP_REMOVED lines=15> */
[----:B------:R-:W-:Y:S02]  /*1500*/  PRMT R134, RZ, 0x7610, R17 ;  /* 0x00007610ff867816 */ /* 0x000fe40000000011 */
[----:B--2---:R-:W-:Y:S01]  /*1510*/  PRMT R7, RZ, 0x5410, R90 ;  /* 0x00005410ff077816 */ /* 0x004fe2000000005a */
[----:B------:R1:W-:Y:S01]  /*1520*/  STL [R1+0x4c], R77 ;  /* 0x00004c4d01007387 */ /* 0x0003e20000100800 */
[----:B------:R-:W-:Y:S02]  /*1530*/  PRMT R16, RZ, 0x7610, R18 ;  /* 0x00007610ff107816 */ /* 0x000fe40000000012 */
        /* <DEDUP_REMOVED lines=14> */
[--C-:B0-----:R-:W-:Y:S02]  /*1620*/  PRMT R78, RZ, 0x5410, R84.reuse ;  /* 0x00005410ff4e7816 */ /* 0x101fe40000000054 */
        /* <DEDUP_REMOVED lines=17> */
[--C-:B------:R-:W-:Y:S02]  /*1740*/  PRMT R157, RZ, 0x5410, R35.reuse ;  /* 0x00005410ff9d7816 */ /* 0x100fe40000000023 */
[----:B------:R-:W-:Y:S01]  /*1750*/  PRMT R153, RZ, 0x7610, R35 ;  /* 0x00007610ff997816 */ /* 0x000fe20000000023 */
[----:B------:R2:W-:Y:S01]  /*1760*/  STL [R1+0x28], R7 ;  /* 0x0000280701007387 */ /* 0x0005e20000100800 */
[----:B------:R-:W-:-:S02]  /*1770*/  PRMT R180, RZ, 0x5410, R24 ;  /* 0x00005410ffb47816 */ /* 0x000fc40000000018 */
[--C-:B0-----:R-:W-:Y:S02]  /*1780*/  PRMT R78, RZ, 0x5410, R87.reuse ;  /* 0x00005410ff4e7816 */ /* 0x101fe40000000057 */
[----:B------:R-:W-:Y:S02]  /*1790*/  PRMT R176, RZ, 0x7610, R24 ;  /* 0x00007610ffb07816 */ /* 0x000fe40000000018 */
[----:B-1----:R-:W-:Y:S01]  /*17a0*/  PRMT R77, RZ, 0x7610, R87 ;  /* 0x00007610ff4d7816 */ /* 0x002fe20000000057 */
[----:B------:R-:W-:Y:S01]  /*17b0*/  STL [R1+0x18], R78 ;  /* 0x0000184e01007387 */ /* 0x000fe20000100800 */
[--C-:B------:R-:W-:Y:S02]  /*17c0*/  PRMT R172, RZ, 0x5410, R25.reuse ;  /* 0x00005410ffac7816 */ /* 0x100fe40000000019 */
[----:B--2---:R-:W-:Y:S01]  /*17d0*/  PRMT R7, RZ, 0x5410, R216 ;  /* 0x00005410ff077816 */ /* 0x004fe200000000d8 */
[----:B------:R-:W-:Y:S01]  /*17e0*/  STL [R1+0x8], R77 ;  /* 0x0000084d01007387 */ /* 0x000fe20000100800 */
[----:B------:R-:W-:-:S02]  /*17f0*/  PRMT R168, RZ, 0x7610, R25 ;  /* 0x00007610ffa87816 */ /* 0x000fc40000000019 */
[--C-:B------:R-:W-:Y:S01]  /*1800*/  PRMT R164, RZ, 0x5410, R26.reuse ;  /* 0x00005410ffa47816 */ /* 0x100fe2000000001a */
[----:B------:R0:W-:Y:S01]  /*1810*/  STL [R1+0x4], R7 ;  /* 0x0000040701007387 */ /* 0x0001e20000100800 */
[----:B------:R-:W-:Y:S02]  /*1820*/  PRMT R160, RZ, 0x7610, R26 ;  /* 0x00007610ffa07816 */ /* 0x000fe4000000001a */
[--C-:B------:R-:W-:Y:S02]  /*1830*/  PRMT R156, RZ, 0x5410, R27.reuse ;  /* 0x00005410ff9c7816 */ /* 0x100fe4000000001b */
[----:B------:R-:W-:Y:S02]  /*1840*/  PRMT R152, RZ, 0x7610, R27 ;  /* 0x00007610ff987816 */ /* 0x000fe4000000001b */
[----:B------:R-:W-:Y:S02]  /*1850*/  PRMT R17, RZ, 0x5410, R19 ;  /* 0x00005410ff117816 */ /* 0x000fe40000000013 */
[----:B------:R-:W-:-:S02]  /*1860*/  PRMT R148, RZ, 0x5410, R20 ;  /* 0x00005410ff947816 */ /* 0x000fc40000000014 */
[----:B0-----:R-:W-:Y:S02]  /*1870*/  PRMT R7, RZ, 0x5410, R80 ;  /* 0x00005410ff077816 */ /* 0x001fe40000000050 */
[----:B------:R-:W-:Y:S02]  /*1880*/  PRMT R144, RZ, 0x7610, R20 ;  /* 0x00007610ff907816 */ /* 0x000fe40000000014 */
[----:B------:R-:W-:Y:S01]  /*1890*/  PRMT R137, RZ, 0x5410, R21 ;  /* 0x00005410ff897816 */ /* 0x000fe20000000015 */
[----:B------:R0:W-:Y:S01]  /*18a0*/  STL [R1], R7 ;  /* 0x0000000701007387 */ /* 0x0001e20000100800 */
[--C-:B------:R-:W-:Y:S02]  /*18b0*/  PRMT R24, RZ, 0x5410, R28.reuse ;  /* 0x00005410ff187816 */ /* 0x100fe4000000001c */
[----:B------:R-:W-:Y:S02]  /*18c0*/  PRMT R25, RZ, 0x7610, R28 ;  /* 0x00007610ff197816 */ /* 0x000fe4000000001c */
[----:B------:R-:W-:-:S02]  /*18d0*/  PRMT R26, RZ, 0x5410, R29 ;  /* 0x00005410ff1a7816 */ /* 0x000fc4000000001d */
[----:B------:R-:W-:Y:S02]  /*18e0*/  PRMT R27, RZ, 0x7610, R29 ;  /* 0x00007610ff1b7816 */ /* 0x000fe4000000001d */
[----:B------:R-:W-:Y:S02]  /*18f0*/  PRMT R32, RZ, 0x5410, R36 ;  /* 0x00005410ff207816 */ /* 0x000fe40000000024 */
[----:B0-----:R-:W-:Y:S02]  /*1900*/  PRMT R7, RZ, 0x5410, R10 ;  /* 0x00005410ff077816 */ /* 0x001fe4000000000a */
[----:B------:R-:W-:Y:S02]  /*1910*/  PRMT R10, RZ, 0x7610, R11 ;  /* 0x00007610ff0a7816 */ /* 0x000fe4000000000b */
[----:B------:R-:W-:Y:S02]  /*1920*/  PRMT R11, RZ, 0x5410, R14 ;  /* 0x00005410ff0b7816 */ /* 0x000fe4000000000e */
[----:B------:R-:W-:-:S02]  /*1930*/  PRMT R14, RZ, 0x7610, R15 ;  /* 0x00007610ff0e7816 */ /* 0x000fc4000000000f */
[----:B------:R-:W-:Y:S02]  /*1940*/  PRMT R15, RZ, 0x5410, R18 ;  /* 0x00005410ff0f7816 */ /* 0x000fe40000000012 */
[----:B------:R-:W-:Y:S02]  /*1950*/  PRMT R18, RZ, 0x7610, R19 ;  /* 0x00007610ff127816 */ /* 0x000fe40000000013 */
        /* <DEDUP_REMOVED lines=13> */
[----:B------:R-:W-:Y:S01]  /*1a30*/  PRMT R210, RZ, 0x7610, R56 ;  /* 0x00007610ffd27816 */ /* 0x000fe20000000038 */
[----:B------:R-:W-:Y:S01]  /*1a40*/  IMAD R56, R72, -0x2daee0ad, RZ ;  /* 0xd2511f5348387824 */ /* 0x000fe200078e02ff */
[--C-:B------:R-:W-:Y:S02]  /*1a50*/  PRMT R197, RZ, 0x5410, R54.reuse ;  /* 0x00005410ffc57816 */ /* 0x100fe40000000036 */
[----:B------:R-:W-:Y:S01]  /*1a60*/  PRMT R193, RZ, 0x7610, R54 ;  /* 0x00007610ffc17816 */ /* 0x000fe20000000036 */
[----:B------:R-:W-:Y:S01]  /*1a70*/  IMAD R54, R73, -0x326172a9, RZ ;  /* 0xcd9e8d5749367824 */ /* 0x000fe200078e02ff */
        /* <DEDUP_REMOVED lines=11> */
[--C-:B------:R-:W-:Y:S02]  /*1b30*/  PRMT R231, RZ, 0x5410, R218.reuse ;  /* 0x00005410ffe77816 */ /* 0x100fe400000000da */
[----:B------:R-:W-:-:S02]  /*1b40*/  PRMT R227, RZ, 0x7610, R218 ;  /* 0x00007610ffe37816 */ /* 0x000fc400000000da */
[----:B------:R-:W-:Y:S02]  /*1b50*/  PRMT R223, RZ, 0x5410, R219 ;  /* 0x00005410ffdf7816 */ /* 0x000fe400000000db */
        /* <DEDUP_REMOVED lines=10> */
[----:B------:R-:W-:Y:S01]  /*1c00*/  PRMT R201, RZ, 0x7610, R53 ;  /* 0x00007610ffc97816 */ /* 0x000fe20000000035 */
[----:B------:R-:W-:Y:S01]  /*1c10*/  IMAD.MOV.U32 R53, RZ, RZ, RZ ;  /* 0x000000ffff357224 */ /* 0x000fe200078e00ff */
[----:B------:R-:W-:-:S02]  /*1c20*/  PRMT R189, RZ, 0x5410, R55 ;  /* 0x00005410ffbd7816 */ /* 0x000fc40000000037 */
[----:B------:R-:W-:Y:S02]  /*1c30*/  PRMT R185, RZ, 0x7610, R55 ;  /* 0x00007610ffb97816 */ /* 0x000fe40000000037 */
[----:B------:R-:W-:Y:S02]  /*1c40*/  PRMT R159, RZ, 0x5410, R155 ;  /* 0x00005410ff9f7816 */ /* 0x000fe4000000009b */
[----:B------:R-:W-:Y:S02]  /*1c50*/  PRMT R22, RZ, 0x5410, R23 ;  /* 0x00005410ff167816 */ /* 0x000fe40000000017 */
[----:B------:R-:W-:Y:S02]  /*1c60*/  PRMT R30, RZ, 0x5410, R31 ;  /* 0x00005410ff1e7816 */ /* 0x000fe4000000001f */
[----:B------:R-:W-:Y:S02]  /*1c70*/  PRMT R38, RZ, 0x5410, R39 ;  /* 0x00005410ff267816 */ /* 0x000fe40000000027 */
[----:B------:R-:W-:-:S02]  /*1c80*/  PRMT R46, RZ, 0x5410, R47 ;  /* 0x00005410ff2e7816 */ /* 0x000fc4000000002f */
[----:B------:R-:W-:Y:S02]  /*1c90*/  LOP3.LUT R48, R51, UR25, R48, 0x96, !PT ;  /* 0x0000001933307c12 */ /* 0x000fe4000f8e9630 */
[----:B------:R-:W-:Y:S02]  /*1ca0*/  LOP3.LUT R49, R50, UR26, R49, 0x96, !PT ;  /* 0x0000001a32317c12 */ /* 0x000fe4000f8e9631 */
        /* <DEDUP_REMOVED lines=25> */
[----:B------:R-:W-:Y:S02]  /*1e40*/  PRMT R155, RZ, 0x7610, R155 ;  /* 0x00007610ff9b7816 */ /* 0x000fe4000000009b */
[----:B------:R-:W-:Y:S02]  /*1e50*/  PRMT R23, RZ, 0x7610, R23 ;  /* 0x00007610ff177816 */ /* 0x000fe40000000017 */
[----:B------:R-:W-:-:S02]  /*1e60*/  PRMT R31, RZ, 0x7610, R31 ;  /* 0x00007610ff1f7816 */ /* 0x000fc4000000001f */
[----:B------:R-:W-:Y:S02]  /*1e70*/  PRMT R39, RZ, 0x7610, R39 ;  /* 0x00007610ff277816 */ /* 0x000fe40000000027 */
[----:B------:R-:W-:Y:S02]  /*1e80*/  PRMT R47, RZ, 0x7610, R47 ;  /* 0x00007610ff2f7816 */ /* 0x000fe4000000002f */
[--C-:B------:R-:W-:Y:S02]  /*1e90*/  PRMT R50, RZ, 0x5410, R60.reuse ;  /* 0x00005410ff327816 */ /* 0x100fe4000000003c */
[----:B------:R-:W-:Y:S02]  /*1ea0*/  PRMT R51, RZ, 0x7610, R60 ;  /* 0x00007610ff337816 */ /* 0x000fe4000000003c */
[----:B------:R-:W-:Y:S02]  /*1eb0*/  LOP3.LUT R52, R74, 0x3, RZ, 0xc0, !PT ;  /* 0x000000034a347812 */ /* 0x000fe400078ec0ff */
[----:B------:R-:W-:-:S02]  /*1ec0*/  PRMT R55, RZ, 0x5410, R61 ;  /* 0x00005410ff377816 */ /* 0x000fc4000000003d */
[----:B------:R-:W-:Y:S02]  /*1ed0*/  PRMT R57, RZ, 0x7610, R61 ;  /* 0x00007610ff397816 */ /* 0x000fe4000000003d */
[--C-:B------:R-:W-:Y:S02]  /*1ee0*/  PRMT R58, RZ, 0x5410, R62.reuse ;  /* 0x00005410ff3a7816 */ /* 0x100fe4000000003e */
[----:B------:R-:W-:Y:S02]  /*1ef0*/  PRMT R59, RZ, 0x7610, R62 ;  /* 0x00007610ff3b7816 */ /* 0x000fe4000000003e */
[--C-:B------:R-:W-:Y:S02]  /*1f00*/  PRMT R72, RZ, 0x5410, R63.reuse ;  /* 0x00005410ff487816 */ /* 0x100fe4000000003f */
[----:B------:R-:W-:Y:S02]  /*1f10*/  PRMT R73, RZ, 0x7610, R63 ;  /* 0x00007610ff497816 */ /* 0x000fe4000000003f */
.L_x_1681:
[----:B------:R-:W-:Y:S01]  /*1f20*/  IMAD R68, R6, c[0x0][0x168], RZ ;  /* 0x00005a0006447a24 */ /* 0x000fe200078e02ff */
[----:B------:R-:W-:Y:S01]  /*1f30*/  LOP3.LUT P0, RZ, R5, 0x20, RZ, 0xc0, !PT ;  /* 0x0000002005ff7812 */ /* 0x000fe2000780c0ff */
[----:B------:R-:W-:Y:S03]  /*1f40*/  BSSY B1, `(.L_x_881) ;  /* 0x00005d1000017945 */ /* 0x000fe60003800000 */
[----:B------:R-:W-:-:S04]  /*1f50*/  SHF.R.S32.HI R69, RZ, 0x1f, R68 ;  /* 0x0000001fff457819 */ /* 0x000fc80000011444 */
[----:B------:R-:W-:Y:S02]  /*1f60*/  LEA.HI R69, R69, R68, RZ, 0x3 ;  /* 0x0000004445457211 */ /* 0x000fe400078f18ff */
[----:B------:R-:W0:Y:S02]  /*1f70*/  S2R R68, SR_TID.X ;  /* 0x0000000000447919 */ /* 0x000e240000002100 */
[----:B0-----:R-:W-:-:S04]  /*1f80*/  LOP3.LUT R246, R68, 0x1f, RZ, 0xc0, !PT ;  /* 0x0000001f44f67812 */ /* 0x001fc800078ec0ff */
[----:B------:R-:W-:-:S05]  /*1f90*/  LEA.HI.SX32 R74, R69, R246, 0x1d ;  /* 0x000000f6454a7211 */ /* 0x000fca00078feaff */
[----:B------:R-:W-:Y:S01]  /*1fa0*/  IMAD.MOV.U32 R131, RZ, RZ, R74 ;  /* 0x000000ffff837224 */ /* 0x000fe200078e004a */
[----:B------:R-:W-:Y:S05]  /*1fb0*/  @!P0 BRA `(.L_x_882) ;  /* 0x00005c9000008947 */ /* 0x000fea0003800000 */
[----:B------:R-:W-:Y:S02]  /*1fc0*/  ISETP.NE.U32.AND P0, PT, RZ, c[0x0][0x178], PT ;  /* 0x00005e00ff007a0c */ /* 0x000fe40003f05070 */
[----:B------:R-:W-:Y:S02]  /*1fd0*/  LOP3.LUT R5, R5, 0xffffffef, RZ, 0xc0, !PT ;  /* 0xffffffef05057812 */ /* 0x000fe400078ec0ff */
[----:B------:R-:W-:-:S13]  /*1fe0*/  ISETP.NE.AND.EX P2, PT, RZ, c[0x0][0x17c], PT, P0 ;  /* 0x00005f00ff007a0c */ /* 0x000fda0003f45300 */
[C---:B------:R-:W-:Y:S01]  /*1ff0*/  @P2 LEA R68, P0, R74.reuse, c[0x0][0x178], 0x4 ;  /* 0x00005e004a442a11 */ /* 0x040fe200078020ff */
[----:B------:R-:W-:Y:S01]  /*2000*/  BSSY B2, `(.L_x_883) ;  /* 0x0000018000027945 */ /* 0x000fe20003800000 */
[----:B------:R-:W-:Y:S02]  /*2010*/  @P2 LOP3.LUT R5, R5, 0x10, RZ, 0xfc, !PT ;  /* 0x0000001005052812 */ /* 0x000fe400078efcff */
[----:B------:R-:W-:Y:S02]  /*2020*/  @P2 LEA.HI.X R69, R74, c[0x0][0x17c], RZ, 0x4, P0 ;  /* 0x00005f004a452a11 */ /* 0x000fe400000f24ff */
[----:B------:R-:W-:-:S03]  /*2030*/  ISETP.NE.U32.AND P0, PT, RZ, c[0x0][0x180], PT ;  /* 0x00006000ff007a0c */ /* 0x000fc60003f05070 */
[----:B------:R0:W5:Y:S01]  /*2040*/  @P2 LDG.E.128 R64, [R68.64] ;  /* 0x0000000644402981 */ /* 0x000162000c1e1d00 */
[----:B------:R-:W-:Y:S01]  /*2050*/  ISETP.NE.AND.EX P0, PT, RZ, c[0x0][0x184], PT, P0 ;  /* 0x00006100ff007a0c */ /* 0x000fe20003f05300 */
[----:B0-----:R-:W-:-:S12]  /*2060*/  IMAD.MOV.U32 R68, RZ, RZ, 0x10 ;  /* 0x00000010ff447424 */ /* 0x001fd800078e00ff */
[C---:B------:R-:W-:Y:S01]  /*2070*/  @P0 LEA R70, P1, R74.reuse, c[0x0][0x180], 0x4 ;  /* 0x000060004a460a11 */ /* 0x040fe200078220ff */
[----:B------:R-:W-:-:S03]  /*2080*/  IMAD.WIDE.U32 R68, R74, R68, c[0x0][0x170] ;  /* 0x00005c004a447625 */ /* 0x000fc600078e0044 */
[----:B------:R-:W-:-:S05]  /*2090*/  @P0 LEA.HI.X R71, R74, c[0x0][0x184], RZ, 0x4, P1 ;  /* 0x000061004a470a11 */ /* 0x000fca00008f24ff */
[----:B------:R0:W5:Y:S04]  /*20a0*/  @P0 LDG.E.128 R60, [R70.64] ;  /* 0x00000006463c0981 */ /* 0x000168000c1e1d00 */
[----:B0-----:R-:W5:Y:S01]  /*20b0*/  LDG.E.128 R68, [R68.64] ;  /* 0x0000000644447981 */ /* 0x001f62000c1e1d00 */
[C---:B------:R-:W-:Y:S02]  /*20c0*/  ISETP.NE.AND P1, PT, R52.reuse, 0x1, PT ;  /* 0x000000013400780c */ /* 0x040fe40003f25270 */
[----:B------:R-:W-:-:S11]  /*20d0*/  IADD3 R89, R52, 0x1, RZ ;  /* 0x0000000134597810 */ /* 0x000fd60007ffe0ff */
[----:B------:R-:W-:Y:S05]  /*20e0*/  @!P1 BRA `(.L_x_884) ;  /* 0x0000008000009947 */ /* 0x000fea0003800000 */
[----:B------:R-:W-:Y:S01]  /*20f0*/  ISETP.NE.AND P1, PT, R52, 0x2, PT ;  /* 0x000000023400780c */ /* 0x000fe20003f25270 */
[----:B------:R-:W-:-:S12]  /*2100*/  IMAD.MOV.U32 R75, RZ, RZ, R49 ;  /* 0x000000ffff4b7224 */ /* 0x000fd800078e0031 */
[----:B------:R-:W-:Y:S05]  /*2110*/  @!P1 BRA `(.L_x_885) ;  /* 0x0000006000009947 */ /* 0x000fea0003800000 */
[----:B------:R-:W-:Y:S01]  /*2120*/  ISETP.NE.AND P1, PT, R52, 0x3, PT ;  /* 0x000000033400780c */ /* 0x000fe20003f25270 */
[----:B------:R-:W-:-:S12]  /*2130*/  IMAD.MOV.U32 R75, RZ, RZ, R48 ;  /* 0x000000ffff4b7224 */ /* 0x000fd800078e0030 */
[----:B------:R-:W-:Y:S05]  /*2140*/  @P1 BRA `(.L_x_885) ;  /* 0x0000003000001947 */ /* 0x000fea0003800000 */
[----:B------:R-:W-:Y:S01]  /*2150*/  IMAD.MOV.U32 R75, RZ, RZ, R56 ;  /* 0x000000ffff4b7224 */ /* 0x000fe200078e0038 */
[----:B------:R-:W-:Y:S05]  /*2160*/  BRA `(.L_x_885) ;  /* 0x0000001000007947 */ /* 0x000fea0003800000 */
.L_x_884:
[----:B------:R-:W-:Y:S02]  /*2170*/  IMAD.MOV.U32 R75, RZ, RZ, R54 ;  /* 0x000000ffff4b7224 */ /* 0x000fe400078e0036 */
.L_x_885:
[----:B------:R-:W-:Y:S05]  /*2180*/  BSYNC B2 ;  /* 0x0000000000027941 */ /* 0x000fea0003800000 */
.L_x_883:
[----:B------:R-:W-:Y:S01]  /*2190*/  ISETP.NE.AND P1, PT, R89, 0x4, PT ;  /* 0x000000045900780c */ /* 0x000fe20003f25270 */
[----:B------:R-:W-:-:S12]  /*21a0*/  BSSY B2, `(.L_x_886) ;  /* 0x000003c000027945 */ /* 0x000fd80003800000 */
[----:B------:R-:W-:Y:S05]  /*21b0*/  @P1 BRA `(.L_x_887) ;  /* 0x000003a000001947 */ /* 0x000fea0003800000 */
[----:B------:R-:W-:Y:S01]  /*21c0*/  IADD3 R2, R2, 0x1, RZ ;  /* 0x0000000102027810 */ /* 0x000fe20007ffe0ff */
[----:B------:R-:W-:Y:S03]  /*21d0*/  BSSY B3, `(.L_x_888) ;  /* 0x000000c000037945 */ /* 0x000fe60003800000 */
[C---:B------:R-:W-:Y:S01]  /*21e0*/  ISETP.NE.AND P1, PT, R2.reuse, RZ, PT ;  /* 0x000000ff0200720c */ /* 0x040fe20003f25270 */
[----:B------:R-:W-:-:S12]  /*21f0*/  IMAD.HI.U32 R132, R2, -0x2daee0ad, RZ ;  /* 0xd2511f5302847827 */ /* 0x000fd800078e00ff */
[----:B------:R-:W-:Y:S05]  /*2200*/  @P1 BRA `(.L_x_889) ;  /* 0x0000008000001947 */ /* 0x000fea0003800000 */
[----:B------:R-:W-:-:S04]  /*2210*/  IADD3 R3, R3, 0x1, RZ ;  /* 0x0000000103037810 */ /* 0x000fc80007ffe0ff */
[----:B------:R-:W-:-:S13]  /*2220*/  ISETP.NE.AND P1, PT, R3, RZ, PT ;  /* 0x000000ff0300720c */ /* 0x000fda0003f25270 */
[----:B------:R-:W-:Y:S01]  /*2230*/  @!P1 IADD3 R0, R0, 0x1, RZ ;  /* 0x0000000100009810 */ /* 0x000fe20007ffe0ff */
[----:B------:R-:W-:Y:S01]  /*2240*/  @!P1 IMAD.MOV.U32 R3, RZ, RZ, RZ ;  /* 0x000000ffff039224 */ /* 0x000fe200078e00ff */
[----:B------:R-:W-:Y:S02]  /*2250*/  @!P1 IADD3 R48, R53, 0x1, RZ ;  /* 0x0000000135309810 */ /* 0x000fe40007ffe0ff */
[----:B------:R-:W-:-:S13]  /*2260*/  ISETP.NE.AND P2, PT, R0, RZ, !P1 ;  /* 0x000000ff0000720c */ /* 0x000fda0004f45270 */
[----:B------:R-:W-:-:S04]  /*2270*/  @P2 IMAD.MOV R48, RZ, RZ, R53 ;  /* 0x000000ffff302224 */ /* 0x000fc800078e0235 */
[----:B------:R-:W-:Y:S02]  /*2280*/  @!P1 IMAD.MOV.U32 R53, RZ, RZ, R48 ;  /* 0x000000ffff359224 */ /* 0x000fe400078e0030 */
.L_x_889:
[----:B------:R-:W-:Y:S05]  /*2290*/  BSYNC B3 ;  /* 0x0000000000037941 */ /* 0x000fea0003800000 */
.L_x_888:
[----:B------:R-:W-:Y:S01]  /*22a0*/  LOP3.LUT R132, R132, UR5, R53, 0x96, !PT ;  /* 0x0000000584847c12 */ /* 0x000fe2000f8e9635 */
[----:B------:R-:W-:-:S04]  /*22b0*/  IMAD.HI.U32 R48, R0, -0x326172a9, RZ ;  /* 0xcd9e8d5700307827 */ /* 0x000fc800078e00ff */
[----:B------:R-:W-:Y:S01]  /*22c0*/  IMAD R142, R0, -0x326172a9, RZ ;  /* 0xcd9e8d57008e7824 */ /* 0x000fe200078e02ff */
[----:B------:R-:W-:Y:S01]  /*22d0*/  LOP3.LUT R48, R48, UR4, R3, 0x96, !PT ;  /* 0x0000000430307c12 */ /* 0x000fe2000f8e9603 */
[----:B------:R-:W-:-:S04]  /*22e0*/  IMAD.WIDE.U32 R132, R132, -0x326172a9, RZ ;  /* 0xcd9e8d5784847825 */ /* 0x000fc800078e00ff */
[----:B------:R-:W-:Y:S01]  /*22f0*/  IMAD R52, R2, -0x2daee0ad, RZ ;  /* 0xd2511f5302347824 */ /* 0x000fe200078e02ff */
[----:B------:R-:W-:Y:S01]  /*2300*/  LOP3.LUT R142, R133, UR9, R142, 0x96, !PT ;  /* 0x00000009858e7c12 */ /* 0x000fe2000f8e968e */
[----:B------:R-:W-:-:S04]  /*2310*/  IMAD.WIDE.U32 R48, R48, -0x2daee0ad, RZ ;  /* 0xd2511f5330307825 */ /* 0x000fc800078e00ff */
[----:B------:R-:W-:Y:S01]  /*2320*/  IMAD.WIDE.U32 R142, R142, -0x2daee0ad, RZ ;  /* 0xd2511f538e8e7825 */ /* 0x000fe200078e00ff */
[----:B------:R-:W-:-:S03]  /*2330*/  LOP3.LUT R49, R49, UR10, R52, 0x96, !PT ;  /* 0x0000000a31317c12 */ /* 0x000fc6000f8e9634 */
[----:B------:R-:W-:Y:S01]  /*2340*/  IMAD.MOV.U32 R89, RZ, RZ, RZ ;  /* 0x000000ffff597224 */ /* 0x000fe200078e00ff */
[----:B------:R-:W-:Y:S01]  /*2350*/  LOP3.LUT R143, R143, UR12, R48, 0x96, !PT ;  /* 0x0000000c8f8f7c12 */ /* 0x000fe2000f8e9630 */
[----:B------:R-:W-:-:S05]  /*2360*/  IMAD.WIDE.U32 R48, R49, -0x326172a9, RZ ;  /* 0xcd9e8d5731307825 */ /* 0x000fca00078e00ff */
[----:B------:R-:W-:-:S05]  /*2370*/  LOP3.LUT R132, R49, UR11, R132, 0x96, !PT ;  /* 0x0000000b31847c12 */ /* 0x000fca000f8e9684 */
[----:B------:R-:W-:-:S05]  /*2380*/  IMAD.WIDE.U32 R132, R132, -0x2daee0ad, RZ ;  /* 0xd2511f5384847825 */ /* 0x000fca00078e00ff */
        /* <DEDUP_REMOVED lines=23> */
[----:B------:R-:W-:-:S04]  /*2500*/  IMAD.WIDE.U32 R132, R132, -0x2daee0ad, RZ ;  /* 0xd2511f5384847825 */ /* 0x000fc800078e00ff */
[----:B------:R-:W-:Y:S01]  /*2510*/  IMAD.MOV.U32 R56, RZ, RZ, R132 ;  /* 0x000000ffff387224 */ /* 0x000fe200078e0084 */
[----:B------:R-:W-:Y:S01]  /*2520*/  LOP3.LUT R49, R133, UR26, R142, 0x96, !PT ;  /* 0x0000001a85317c12 */ /* 0x000fe2000f8e968e */
[----:B------:R-:W-:-:S04]  /*2530*/  IMAD.WIDE.U32 R132, R52, -0x326172a9, RZ ;  /* 0xcd9e8d5734847825 */ /* 0x000fc800078e00ff */
[----:B------:R-:W-:Y:S01]  /*2540*/  IMAD.MOV.U32 R54, RZ, RZ, R132 ;  /* 0x000000ffff367224 */ /* 0x000fe200078e0084 */
[----:B------:R-:W-:Y:S02]  /*2550*/  LOP3.LUT R48, R133, UR25, R48, 0x96, !PT ;  /* 0x0000001985307c12 */ /* 0x000fe4000f8e9630 */
.L_x_887:
[----:B------:R-:W-:Y:S05]  /*2560*/  BSYNC B2 ;  /* 0x0000000000027941 */ /* 0x000fea0003800000 */
.L_x_886:
[----:B------:R-:W0:Y:S01]  /*2570*/  I2F.U32 R52, R75 ;  /* 0x0000004b00347306 */ /* 0x000e220000201000 */
[----:B------:R-:W-:Y:S01]  /*2580*/  IMAD.MOV.U32 R131, RZ, RZ, 0x2f800000 ;  /* 0x2f800000ff837424 */ /* 0x000fe200078e00ff */
[----:B------:R-:W-:Y:S02]  /*2590*/  ISETP.NE.U32.AND P1, PT, RZ, c[0x0][0x178], PT ;  /* 0x00005e00ff007a0c */ /* 0x000fe40003f25070 */
[----:B------:R-:W-:Y:S02]  /*25a0*/  LOP3.LUT R5, R5, 0xfffffff7, RZ, 0xc0, !PT ;  /* 0xfffffff705057812 */ /* 0x000fe400078ec0ff */
[----:B------:R-:W-:Y:S01]  /*25b0*/  ISETP.NE.AND.EX P1, PT, RZ, c[0x0][0x17c], PT, P1 ;  /* 0x00005f00ff007a0c */ /* 0x000fe20003f25310 */
[----:B0-----:R-:W-:-:S05]  /*25c0*/  FFMA.FTZ R52, R52, R131, 1.1641532182693481445e-10 ;  /* 0x2f00000034347423 */ /* 0x001fca0000010083 */
[----:B------:R-:W-:Y:S02]  /*25d0*/  FSETP.GTU.FTZ.AND P2, PT, R52, c[0x0][0x1e4], PT ;  /* 0x0000790034007a0b */ /* 0x000fe40003f5c000 */
[----:B-----5:R-:W-:-:S05]  /*25e0*/  PRMT R52, RZ, 0x5410, R68 ;  /* 0x00005410ff347816 */ /* 0x020fca0000000044 */
[----:B------:R-:W-:-:S05]  /*25f0*/  FMUL.FTZ R52, R52, c[0x0][0x1e8] ;  /* 0x00007a0034347a20 */ /* 0x000fca0000410000 */
[----:B------:R-:W-:Y:S02]  /*2600*/  FSEL R75, R52, RZ, !P2 ;  /* 0x000000ff344b7208 */ /* 0x000fe40005000000 */
[----:B------:R-:W-:Y:S01]  /*2610*/  @P2 LOP3.LUT R5, R5, 0x8, RZ, 0xfc, !PT ;  /* 0x0000000805052812 */ /* 0x000fe200078efcff */
[----:B------:R-:W-:Y:S05]  /*2620*/  @P1 BRA `(.L_x_890) ;  /* 0x0000006000001947 */ /* 0x000fea0003800000 */
[----:B------:R-:W-:Y:S01]  /*2630*/  IMAD.MOV.U32 R101, RZ, RZ, R89 ;  /* 0x000000ffff657224 */ /* 0x000fe200078e0059 */
[----:B------:R-:W-:Y:S05]  /*2640*/  @!P0 BRA `(.L_x_891) ;  /* 0x000005a000008947 */ /* 0x000fea0003800000 */
[----:B------:R-:W-:Y:S01]  /*2650*/  PRMT R52, RZ, 0x5410, R60 ;  /* 0x00005410ff347816 */ /* 0x000fe2000000003c */
[----:B------:R-:W-:-:S04]  /*2660*/  IMAD.MOV.U32 R101, RZ, RZ, R89 ;  /* 0x000000ffff657224 */ /* 0x000fc800078e0059 */
[----:B------:R-:W-:Y:S01]  /*2670*/  FADD.FTZ R75, R52, R75 ;  /* 0x0000004b344b7221 */ /* 0x000fe20000010000 */
[----:B------:R-:W-:Y:S05]  /*2680*/  BRA `(.L_x_891) ;  /* 0x0000056000007947 */ /* 0x000fea0003800000 */
.L_x_890:
[C---:B------:R-:W-:Y:S01]  /*2690*/  ISETP.NE.AND P2, PT, R89.reuse, 0x1, PT ;  /* 0x000000015900780c */ /* 0x040fe20003f45270 */
[----:B------:R-:W-:Y:S01]  /*26a0*/  BSSY B2, `(.L_x_892) ;  /* 0x000000c000027945 */ /* 0x000fe20003800000 */
        /* <DEDUP_REMOVED lines=10> */
.L_x_893:
[----:B------:R-:W-:Y:S02]  /*2750*/  IMAD.MOV.U32 R52, RZ, RZ, R54 ;  /* 0x000000ffff347224 */ /* 0x000fe400078e0036 */
.L_x_894:
[----:B------:R-:W-:Y:S05]  /*2760*/  BSYNC B2 ;  /* 0x0000000000027941 */ /* 0x000fea0003800000 */
.L_x_892:
        /* <DEDUP_REMOVED lines=16> */
.L_x_898:
[----:B------:R-:W-:Y:S05]  /*2870*/  BSYNC B3 ;  /* 0x0000000000037941 */ /* 0x000fea0003800000 */
.L_x_897:
        /* <DEDUP_REMOVED lines=44> */
.L_x_896:
[----:B------:R-:W-:Y:S05]  /*2b40*/  BSYNC B2 ;  /* 0x0000000000027941 */ /* 0x000fea0003800000 */
.L_x_895:
[----:B------:R-:W0:Y:S02]  /*2b50*/  I2F.U32 R52, R52 ;  /* 0x0000003400347306 */ /* 0x000e240000201000 */
[----:B0-----:R-:W-:-:S05]  /*2b60*/  FFMA.FTZ R52, R52, R131, 1.1641532182693481445e-10 ;  /* 0x2f00000034347423 */ /* 0x001fca0000010083 */
[----:B------:R-:W-:Y:S02]  /*2b70*/  FSETP.GTU.FTZ.AND P2, PT, R52, c[0x0][0x1e4], PT ;  /* 0x0000790034007a0b */ /* 0x000fe40003f5c000 */
[----:B------:R-:W-:Y:S02]  /*2b80*/  PRMT R52, RZ, 0x5410, R64 ;  /* 0x00005410ff347816 */ /* 0x000fe40000000040 */
[----:B------:R-:W-:-:S03]  /*2b90*/  SEL R76, RZ, 0x1, P2 ;  /* 0x00000001ff4c7807 */ /* 0x000fc60001000000 */
[----:B------:R-:W-:-:S05]  /*2ba0*/  FMUL.FTZ R52, R52, c[0x0][0x1e8] ;  /* 0x00007a0034347a20 */ /* 0x000fca0000410000 */
[----:B------:R-:W-:-:S05]  /*2bb0*/  FSEL R52, R52, RZ, !P2 ;  /* 0x000000ff34347208 */ /* 0x000fca0005000000 */
[----:B------:R-:W-:Y:S01]  /*2bc0*/  FADD.FTZ R75, R52, R75 ;  /* 0x0000004b344b7221 */ /* 0x000fe20000010000 */
[----:B------:R-:W-:-:S05]  /*2bd0*/  @P0 PRMT R52, RZ, 0x5410, R60 ;  /* 0x00005410ff340816 */ /* 0x000fca000000003c */
[----:B------:R-:W-:Y:S02]  /*2be0*/  @P0 FADD.FTZ R75, R52, R75 ;  /* 0x0000004b344b0221 */ /* 0x000fe40000010000 */
.L_x_891:
        /* <DEDUP_REMOVED lines=12> */
.L_x_900:
[----:B------:R-:W-:Y:S02]  /*2cb0*/  IMAD.MOV.U32 R52, RZ, RZ, R54 ;  /* 0x000000ffff347224 */ /* 0x000fe400078e0036 */
.L_x_901:
[----:B------:R-:W-:Y:S05]  /*2cc0*/  BSYNC B2 ;  /* 0x0000000000027941 */ /* 0x000fea0003800000 */
.L_x_899:
        /* <DEDUP_REMOVED lines=16> */
.L_x_905:
[----:B------:R-:W-:Y:S05]  /*2dd0*/  BSYNC B3 ;  /* 0x0000000000037941 */ /* 0x000fea0003800000 */
.L_x_904:
        /* <DEDUP_REMOVED lines=44> */
.L_x_903:
[----:B------:R-:W-:Y:S05]  /*30a0*/  BSYNC B2 ;  /* 0x0000000000027941 */ /* 0x000fea0003800000 */
.L_x_902:
[----:B------:R-:W0:Y:S01]  /*30b0*/  I2F.U32 R52, R52 ;  /* 0x0000003400347306 */ /* 0x000e220000201000 */
[----:B------:R-:W-:Y:S02]  /*30c0*/  PRMT R68, RZ, 0x7610, R68 ;  /* 0x00007610ff447816 */ /* 0x000fe40000000044 */
[----:B------:R-:W-:-:S03]  /*30d0*/  LOP3.LUT R5, R5, 0xfffffffb, RZ, 0xc0, !PT ;  /* 0xfffffffb05057812 */ /* 0x000fc600078ec0ff */
[----:B------:R-:W-:Y:S02]  /*30e0*/  FMUL.FTZ R68, R68, c[0x0][0x1e8] ;  /* 0x00007a0044447a20 */ /* 0x000fe40000410000 */
[----:B0-----:R-:W-:-:S05]  /*30f0*/  FFMA.FTZ R52, R52, R131, 1.1641532182693481445e-10 ;  /* 0x2f00000034347423 */ /* 0x001fca0000010083 */
[----:B------:R-:W-:-:S04]  /*3100*/  FSETP.GTU.FTZ.AND P2, PT, R52, c[0x0][0x1e4], PT ;  /* 0x0000790034007a0b */ /* 0x000fc80003f5c000 */
[----:B------:R-:W-:-:S09]  /*3110*/  FSEL R89, R68, RZ, !P2 ;  /* 0x000000ff44597208 */ /* 0x000fd20005000000 */
        /* <DEDUP_REMOVED lines=8> */
.L_x_906:
        /* <DEDUP_REMOVED lines=12> */
.L_x_909:
[----:B------:R-:W-:Y:S02]  /*3260*/  IMAD.MOV.U32 R52, RZ, RZ, R54 ;  /* 0x000000ffff347224 */ /* 0x000fe400078e0036 */
.L_x_910:
[----:B------:R-:W-:Y:S05]  /*3270*/  BSYNC B2 ;  /* 0x0000000000027941 */ /* 0x000fea0003800000 */
.L_x_908:
        /* <DEDUP_REMOVED lines=16> */
.L_x_914:
[----:B------:R-:W-:Y:S05]  /*3380*/  BSYNC B3 ;  /* 0x0000000000037941 */ /* 0x000fea0003800000 */
.L_x_913:
        /* <DEDUP_REMOVED lines=44> */
.L_x_912:
[----:B------:R-:W-:Y:S05]  /*3650*/  BSYNC B2 ;  /* 0x0000000000027941 */ /* 0x000fea0003800000 */
.L_x_911:
        /* <DEDUP_REMOVED lines=10> */
.L_x_907:
        /* <DEDUP_REMOVED lines=12> */
.L_x_916:
[----:B------:R-:W-:Y:S02]  /*37c0*/  IMAD.MOV.U32 R52, RZ, RZ, R54 ;  /* 0x000000ffff347224 */ /* 0x000fe400078e0036 */
.L_x_917:
[----:B------:R-:W-:Y:S05]  /*37d0*/  BSYNC B2 ;  /* 0x0000000000027941 */ /* 0x000fea0003800000 */
.L_x_915:
        /* <DEDUP_REMOVED lines=16> */
.L_x_921:
[----:B------:R-:W-:Y:S05]  /*38e0*/  BSYNC B3 ;  /* 0x0000000000037941 */ /* 0x000fea0003800000 */
.L_x_920:
        /* <DEDUP_REMOVED lines=44> */
.L_x_919:
[----:B------:R-:W-:Y:S05]  /*3bb0*/  BSYNC B2 ;  /* 0x0000000000027941 */ /* 0x000fea0003800000 */
.L_x_918:
[----:B------:R-:W0:Y:S01]  /*3bc0*/  I2F.U32 R52, R52 ;  /* 0x0000003400347306 */ /* 0x000e220000201000 */
[----:B------:R-:W-:Y:S01]  /*3bd0*/  LOP3.LUT R5, R5, 0xfffffffd, RZ, 0xc0, !PT ;  /* 0xfffffffd05057812 */ /* 0x000fe200078ec0ff */
[----:B0-----:R-:W-:-:S05]  /*3be0*/  FFMA.FTZ R52, R52, R131, 1.1641532182693481445e-10 ;  /* 0x2f00000034347423 */ /* 0x001fca0000010083 */
[----:B------:R-:W-:Y:S02]  /*3bf0*/  FSETP.GTU.FTZ.AND P2, PT, R52, c[0x0][0x1e4], PT ;  /* 0x0000790034007a0b */ /* 0x000fe40003f5c000 */
[----:B------:R-:W-:-:S05]  /*3c00*/  PRMT R52, RZ, 0x5410, R69 ;  /* 0x00005410ff347816 */ /* 0x000fca0000000045 */
        /* <DEDUP_REMOVED lines=10> */
.L_x_922:
        /* <DEDUP_REMOVED lines=12> */
.L_x_925:
[----:B------:R-:W-:Y:S02]  /*3d70*/  IMAD.MOV.U32 R52, RZ, RZ, R54 ;  /* 0x000000ffff347224 */ /* 0x000fe400078e0036 */
.L_x_926:
[----:B------:R-:W-:Y:S05]  /*3d80*/  BSYNC B2 ;  /* 0x0000000000027941 */ /* 0x000fea0003800000 */
.L_x_924:
        /* <DEDUP_REMOVED lines=16> */
.L_x_930:
[----:B------:R-:W-:Y:S05]  /*3e90*/  BSYNC B3 ;  /* 0x0000000000037941 */ /* 0x000fea0003800000 */
.L_x_929:
        /* <DEDUP_REMOVED lines=44> */
.L_x_928:
[----:B------:R-:W-:Y:S05]  /*4160*/  BSYNC B2 ;  /* 0x0000000000027941 */ /* 0x000fea0003800000 */
.L_x_927:
        /* <DEDUP_REMOVED lines=10> */
.L_x_923:
        /* <DEDUP_REMOVED lines=12> */
.L_x_932:
[----:B------:R-:W-:Y:S02]  /*42d0*/  IMAD.MOV.U32 R52, RZ, RZ, R54 ;  /* 0x000000ffff347224 */ /* 0x000fe400078e0036 */
.L_x_933:
[----:B------:R-:W-:Y:S05]  /*42e0*/  BSYNC B2 ;  /* 0x0000000000027941 */ /* 0x000fea0003800000 */
.L_x_931:
        /* <DEDUP_REMOVED lines=16> */
.L_x_937:
[----:B------:R-:W-:Y:S05]  /*43f0*/  BSYNC B3 ;  /* 0x0000000000037941 */ /* 0x000fea0003800000 */
.L_x_936:
        /* <DEDUP_REMOVED lines=44> */
.L_x_935:
[----:B------:R-:W-:Y:S05]  /*46c0*/  BSYNC B2 ;  /* 0x0000000000027941 */ /* 0x000fea0003800000 */
.L_x_934:
        /* <DEDUP_REMOVED lines=15> */
.L_x_938:
        /* <DEDUP_REMOVED lines=12> */
.L_x_941:
[----:B------:R-:W-:Y:S02]  /*4880*/  IMAD.MOV.U32 R52, RZ, RZ, R54 ;  /* 0x000000ffff347224 */ /* 0x000fe400078e0036 */
.L_x_942:
[----:B------:R-:W-:Y:S05]  /*4890*/  BSYNC B2 ;  /* 0x0000000000027941 */ /* 0x000fea0003800000 */
.L_x_940:
        /* <DEDUP_REMOVED lines=16> */
.L_x_946:
[----:B------:R-:W-:Y:S05]  /*49a0*/  BSYNC B3 ;  /* 0x0000000000037941 */ /* 0x000fea0003800000 */
.L_x_945:
        /* <DEDUP_REMOVED lines=9> */
[----:B------:R-:W-:-:S04]  /*4a40*/  LOP3.LUT R49, R49, UR10, R54, 0x96, !PT ;  /* 0x0000000a31317c12 */ /* 0x000fc8000f8e9636 */
        /* <DEDUP_REMOVED lines=32> */
[----:B------:R-:W-:Y:S01]  /*4c50*/  LOP3.LUT R48, R69, UR25, R48, 0x96, !PT ;  /* 0x0000001945307c12 */ /* 0x000fe2000f8e9630 */
[----:B------:R-:W-:Y:S02]  /*4c60*/  IMAD.MOV.U32 R69, RZ, RZ, RZ ;  /* 0x000000ffff457224 */ /* 0x000fe400078e00ff */
.L_x_944:
[----:B------:R-:W-:Y:S05]  /*4c70*/  BSYNC B2 ;  /* 0x0000000000027941 */ /* 0x000fea0003800000 */
.L_x_943:
        /* <DEDUP_REMOVED lines=10> */
.L_x_939:
        /* <DEDUP_REMOVED lines=12> */
.L_x_948:
[----:B------:R-:W-:Y:S02]  /*4de0*/  IMAD.MOV.U32 R52, RZ, RZ, R54 ;  /* 0x000000ffff347224 */ /* 0x000fe400078e0036 */
.L_x_949:
[----:B------:R-:W-:Y:S05]  /*4df0*/  BSYNC B2 ;  /* 0x0000000000027941 */ /* 0x000fea0003800000 */
.L_x_947:
        /* <DEDUP_REMOVED lines=16> */
.L_x_953:
[----:B------:R-:W-:Y:S05]  /*4f00*/  BSYNC B3 ;  /* 0x0000000000037941 */ /* 0x000fea0003800000 */
.L_x_952:
        /* <DEDUP_REMOVED lines=44> */
.L_x_951:
[----:B------:R-:W-:Y:S05]  /*51d0*/  BSYNC B2 ;  /* 0x0000000000027941 */ /* 0x000fea0003800000 */
.L_x_950:
[----:B------:R-:W0:Y:S02]  /*51e0*/  I2F.U32 R52, R52 ;  /* 0x0000003400347306 */ /* 0x000e240000201000 */
[----:B0-----:R-:W-:-:S05]  /*51f0*/  FFMA.FTZ R52, R52, R131, 1.1641532182693481445e-10 ;  /* 0x2f00000034347423 */ /* 0x001fca0000010083 */
[----:B------:R-:W-:Y:S02]  /*5200*/  FSETP.GTU.FTZ.AND P2, PT, R52, c[0x0][0x1e4], PT ;  /* 0x0000790034007a0b */ /* 0x000fe40003f5c000 */
[----:B------:R-:W-:-:S05]  /*5210*/  PRMT R52, RZ, 0x5410, R70 ;  /* 0x00005410ff347816 */ /* 0x000fca0000000046 */
[----:B------:R-:W-:-:S05]  /*5220*/  FMUL.FTZ R52, R52, c[0x0][0x1e8] ;  /* 0x00007a0034347a20 */ /* 0x000fca0000410000 */
[----:B------:R-:W-:Y:S01]  /*5230*/  FSEL R102, R52, RZ, !P2 ;  /* 0x000000ff34667208 */ /* 0x000fe20005000000 */
[----:B------:R-:W-:Y:S05]  /*5240*/  @P1 BRA `(.L_x_954) ;  /* 0x0000006000001947 */ /* 0x000fea0003800000 */
[----:B------:R-:W-:Y:S01]  /*5250*/  IMAD.MOV.U32 R69, RZ, RZ, R68 ;  /* 0x000000ffff457224 */ /* 0x000fe200078e0044 */
[----:B------:R-:W-:Y:S05]  /*5260*/  @!P0 BRA `(.L_x_955) ;  /* 0x000005a000008947 */ /* 0x000fea0003800000 */
[----:B------:R-:W-:Y:S01]  /*5270*/  PRMT R52, RZ, 0x5410, R62 ;  /* 0x00005410ff347816 */ /* 0x000fe2000000003e */
[----:B------:R-:W-:-:S04]  /*5280*/  IMAD.MOV.U32 R69, RZ, RZ, R68 ;  /* 0x000000ffff457224 */ /* 0x000fc800078e0044 */
[----:B------:R-:W-:Y:S01]  /*5290*/  FADD.FTZ R102, R52, R102 ;  /* 0x0000006634667221 */ /* 0x000fe20000010000 */
[----:B------:R-:W-:Y:S05]  /*52a0*/  BRA `(.L_x_955) ;  /* 0x0000056000007947 */ /* 0x000fea0003800000 */
.L_x_954:
        /* <DEDUP_REMOVED lines=12> */
.L_x_957:
[----:B------:R-:W-:Y:S02]  /*5370*/  IMAD.MOV.U32 R52, RZ, RZ, R54 ;  /* 0x000000ffff347224 */ /* 0x000fe400078e0036 */
.L_x_958:
[----:B------:R-:W-:Y:S05]  /*5380*/  BSYNC B2 ;  /* 0x0000000000027941 */ /* 0x000fea0003800000 */
.L_x_956:
        /* <DEDUP_REMOVED lines=16> */
.L_x_962:
[----:B------:R-:W-:Y:S05]  /*5490*/  BSYNC B3 ;  /* 0x0000000000037941 */ /* 0x000fea0003800000 */
.L_x_961:
        /* <DEDUP_REMOVED lines=44> */
.L_x_960:
[----:B------:R-:W-:Y:S05]  /*5760*/  BSYNC B2 ;  /* 0x0000000000027941 */ /* 0x000fea0003800000 */
.L_x_959:
        /* <DEDUP_REMOVED lines=10> */
.L_x_955:
        /* <DEDUP_REMOVED lines=12> */
.L_x_964:
[----:B------:R-:W-:Y:S02]  /*58d0*/  IMAD.MOV.U32 R52, RZ, RZ, R54 ;  /* 0x000000ffff347224 */ /* 0x000fe400078e0036 */
.L_x_965:
[----:B------:R-:W-:Y:S05]  /*58e0*/  BSYNC B2 ;  /* 0x0000000000027941 */ /* 0x000fea0003800000 */
.L_x_963:
        /* <DEDUP_REMOVED lines=16> */
.L_x_969:
[----:B------:R-:W-:Y:S05]  /*59f0*/  BSYNC B3 ;  /* 0x0000000000037941 */ /* 0x000fea0003800000 */
.L_x_968:
        /* <DEDUP_REMOVED lines=44> */
.L_x_967:
[----:B------:R-:W-:Y:S05]  /*5cc0*/  BSYNC B2 ;  /* 0x0000000000027941 */ /* 0x000fea0003800000 */
.L_x_966:
[----:B------:R-:W0:Y:S01]  /*5cd0*/  I2F.U32 R52, R52 ;  /* 0x0000003400347306 */ /* 0x000e220000201000 */
[----:B------:R-:W-:-:S05]  /*5ce0*/  PRMT R70, RZ, 0x7610, R70 ;  /* 0x00007610ff467816 */ /* 0x000fca0000000046 */
[----:B------:R-:W-:Y:S02]  /*5cf0*/  FMUL.FTZ R70, R70, c[0x0][0x1e8] ;  /* 0x00007a0046467a20 */ /* 0x000fe40000410000 */
[----:B0-----:R-:W-:-:S05]  /*5d00*/  FFMA.FTZ R52, R52, R131, 1.1641532182693481445e-10 ;  /* 0x2f00000034347423 */ /* 0x001fca0000010083 */
[----:B------:R-:W-:-:S04]  /*5d10*/  FSETP.GTU.FTZ.AND P3, PT, R52, c[0x0][0x1e4], PT ;  /* 0x0000790034007a0b */ /* 0x000fc80003f7c000 */
        /* <DEDUP_REMOVED lines=8> */
.L_x_970:
        /* <DEDUP_REMOVED lines=12> */
.L_x_973:
[----:B------:R-:W-:Y:S02]  /*5e60*/  IMAD.MOV.U32 R52, RZ, RZ, R54 ;  /* 0x000000ffff347224 */ /* 0x000fe400078e0036 */
.L_x_974:
[----:B------:R-:W-:Y:S05]  /*5e70*/  BSYNC B2 ;  /* 0x0000000000027941 */ /* 0x000fea0003800000 */
.L_x_972:
        /* <DEDUP_REMOVED lines=16> */
.L_x_978:
[----:B------:R-:W-:Y:S05]  /*5f80*/  BSYNC B3 ;  /* 0x0000000000037941 */ /* 0x000fea0003800000 */
.L_x_977:
        /* <DEDUP_REMOVED lines=44> */
.L_x_976:
[----:B------:R-:W-:Y:S05]  /*6250*/  BSYNC B2 ;  /* 0x0000000000027941 */ /* 0x000fea0003800000 */
.L_x_975:
        /* <DEDUP_REMOVED lines=10> */
.L_x_971:
        /* <DEDUP_REMOVED lines=12> */
.L_x_980:
[----:B------:R-:W-:Y:S02]  /*63c0*/  IMAD.MOV.U32 R52, RZ, RZ, R54 ;  /* 0x000000ffff347224 */ /* 0x000fe400078e0036 */
.L_x_981:
[----:B------:R-:W-:Y:S05]  /*63d0*/  BSYNC B2 ;  /* 0x0000000000027941 */ /* 0x000fea0003800000 */
.L_x_979:
        /* <DEDUP_REMOVED lines=16> */
.L_x_985:
[----:B------:R-:W-:Y:S05]  /*64e0*/  BSYNC B3 ;  /* 0x0000000000037941 */ /* 0x000fea0003800000 */
.L_x_984:
        /* <DEDUP_REMOVED lines=44> */
.L_x_983:
[----:B------:R-:W-:Y:S05]  /*67b0*/  BSYNC B2 ;  /* 0x0000000000027941 */ /* 0x000fea0003800000 */
.L_x_982:
        /* <DEDUP_REMOVED lines=13> */
.L_x_986:
        /* <DEDUP_REMOVED lines=12> */
.L_x_989:
[----:B------:R-:W-:Y:S02]  /*6950*/  IMAD.MOV.U32 R52, RZ, RZ, R54 ;  /* 0x000000ffff347224 */ /* 0x000fe400078e0036 */
.L_x_990:
[----:B------:R-:W-:Y:S05]  /*6960*/  BSYNC B2 ;  /* 0x0000000000027941 */ /* 0x000fea0003800000 */
.L_x_988:
        /* <DEDUP_REMOVED lines=16> */
.L_x_994:
[----:B------:R-:W-:Y:S05]  /*6a70*/  BSYNC B3 ;  /* 0x0000000000037941 */ /* 0x000fea0003800000 */
.L_x_993:
        /* <DEDUP_REMOVED lines=44> */
.L_x_992:
[----:B------:R-:W-:Y:S05]  /*6d40*/  BSYNC B2 ;  /* 0x0000000000027941 */ /* 0x000fea0003800000 */
.L_x_991:
        /* <DEDUP_REMOVED lines=10> */
.L_x_987:
        /* <DEDUP_REMOVED lines=12> */
.L_x_996:
[----:B------:R-:W-:Y:S02]  /*6eb0*/  IMAD.MOV.U32 R52, RZ, RZ, R54 ;  /* 0x000000ffff347224 */ /* 0x000fe400078e0036 */
.L_x_997:
[----:B------:R-:W-:Y:S05]  /*6ec0*/  BSYNC B2 ;  /* 0x0000000000027941 */ /* 0x000fea0003800000 */
.L_x_995:
        /* <DEDUP_REMOVED lines=16> */
.L_x_1001:
[----:B------:R-:W-:Y:S05]  /*6fd0*/  BSYNC B3 ;  /* 0x0000000000037941 */ /* 0x000fea0003800000 */
.L_x_1000:
        /* <DEDUP_REMOVED lines=44> */
.L_x_999:
[----:B------:R-:W-:Y:S05]  /*72a0*/  BSYNC B2 ;  /* 0x0000000000027941 */ /* 0x000fea0003800000 */
.L_x_998:
        /* <DEDUP_REMOVED lines=9> */
[----:B------:R-:W-:-:S05]  /*7340*/  PRMT R52, RZ, 0x7610, R63 ;  /* 0x00007610ff347816 */ /* 0x000fca000000003f */
[----:B------:R-:W-:Y:S02]  /*7350*/  FADD.FTZ R125, R52, R125 ;  /* 0x0000007d347d7221 */ /* 0x000fe40000010000 */
[----:B------:R-:W-:Y:S01]  /*7360*/  IMAD.MOV.U32 R52, RZ, RZ, R68 ;  /* 0x000000ffff347224 */ /* 0x000fe200078e0044 */
[----:B------:R-:W-:Y:S05]  /*7370*/  BRA `(.L_x_1003) ;  /* 0x0000056000007947 */ /* 0x000fea0003800000 */
.L_x_1002:
        /* <DEDUP_REMOVED lines=12> */
.L_x_1005:
[----:B------:R-:W-:Y:S02]  /*7440*/  IMAD.MOV.U32 R83, RZ, RZ, R54 ;  /* 0x000000ffff537224 */ /* 0x000fe400078e0036 */
.L_x_1006:
[----:B------:R-:W-:Y:S05]  /*7450*/  BSYNC B2 ;  /* 0x0000000000027941 */ /* 0x000fea0003800000 */
.L_x_1004:
        /* <DEDUP_REMOVED lines=16> */
.L_x_1010:
[----:B------:R-:W-:Y:S05]  /*7560*/  BSYNC B3 ;  /* 0x0000000000037941 */ /* 0x000fea0003800000 */
.L_x_1009:
        /* <DEDUP_REMOVED lines=44> */
.L_x_1008:
[----:B------:R-:W-:Y:S05]  /*7830*/  BSYNC B2 ;  /* 0x0000000000027941 */ /* 0x000fea0003800000 */
.L_x_1007:
        /* <DEDUP_REMOVED lines=9> */
[----:B------:R-:W-:-:S03]  /*78d0*/  @P0 FADD.FTZ R125, R68, R125 ;  /* 0x0000007d447d0221 */ /* 0x000fc60000010000 */
.L_x_1003:
[C---:B------:R-:W-:Y:S01]  /*78e0*/  LEA R132, P0, R74.reuse, c[0x0][0x188], 0x4 ;  /* 0x000062004a847a11 */ /* 0x040fe200078020ff */
[C---:B------:R-:W-:Y:S01]  /*78f0*/  IMAD.SHL.U32 R138, R74.reuse, 0x8, RZ ;  /* 0x000000084a8a7824 */ /* 0x040fe200078e00ff */
[----:B------:R-:W-:Y:S02]  /*7900*/  F2FP.BF16.PACK_AB R71, R125, R114 ;  /* 0x000000727d47723e */ /* 0x000fe400000010ff */
[----:B------:R-:W-:Y:S02]  /*7910*/  LEA.HI.X R133, R74, c[0x0][0x18c], RZ, 0x4, P0 ;  /* 0x000063004a857a11 */ /* 0x000fe400000f24ff */
[----:B------:R-:W-:Y:S02]  /*7920*/  F2FP.BF16.PACK_AB R70, R113, R102 ;  /* 0x000000667146723e */ /* 0x000fe400000010ff */
[----:B------:R-:W-:Y:S02]  /*7930*/  F2FP.BF16.PACK_AB R69, R101, R90 ;  /* 0x0000005a6545723e */ /* 0x000fe400000010ff */
[----:B------:R-:W-:-:S02]  /*7940*/  F2FP.BF16.PACK_AB R68, R89, R75 ;  /* 0x0000004b5944723e */ /* 0x000fc400000010ff */
[C---:B------:R-:W-:Y:S02]  /*7950*/  LOP3.LUT P0, RZ, R5.reuse, 0x4, RZ, 0xc0, !PT ;  /* 0x0000000405ff7812 */ /* 0x040fe4000780c0ff */
[C---:B------:R-:W-:Y:S01]  /*7960*/  LOP3.LUT P6, RZ, R5.reuse, 0x8, RZ, 0xc0, !PT ;  /* 0x0000000805ff7812 */ /* 0x040fe200078cc0ff */
[----:B------:R0:W-:Y:S01]  /*7970*/  STG.E.128 [R132.64], R68 ;  /* 0x0000004484007986 */ /* 0x0001e2000c101d06 */
[----:B------:R-:W-:Y:S02]  /*7980*/  SHF.L.U64.HI R131, R74, 0x3, RZ ;  /* 0x000000034a837819 */ /* 0x000fe400000102ff */
[C---:B------:R-:W-:Y:S02]  /*7990*/  LOP3.LUT P1, RZ, R5.reuse, 0x10, RZ, 0xc0, !PT ;  /* 0x0000001005ff7812 */ /* 0x040fe4000782c0ff */
[----:B0-----:R-:W-:Y:S02]  /*79a0*/  SEL R69, RZ, 0x10000, P4 ;  /* 0x00010000ff457807 */ /* 0x001fe40002000000 */
[----:B------:R-:W-:-:S02]  /*79b0*/  LOP3.LUT P4, RZ, R5, 0x1, RZ, 0xc0, !PT ;  /* 0x0000000105ff7812 */ /* 0x000fc4000788c0ff */
[----:B------:R-:W-:Y:S02]  /*79c0*/  SEL R70, RZ, 0x1000000, P5 ;  /* 0x01000000ff467807 */ /* 0x000fe40002800000 */
[----:B------:R-:W-:Y:S02]  /*79d0*/  SEL R71, RZ, 0x100, P3 ;  /* 0x00000100ff477807 */ /* 0x000fe40001800000 */
[----:B------:R-:W-:Y:S02]  /*79e0*/  SEL R68, RZ, 0x1, P4 ;  /* 0x00000001ff447807 */ /* 0x000fe40002000000 */
[----:B------:R-:W-:Y:S02]  /*79f0*/  LOP3.LUT R70, R71, R70, R69, 0xfe, !PT ;  /* 0x0000004647467212 */ /* 0x000fe400078efe45 */
[----:B------:R-:W-:Y:S01]  /*7a00*/  SEL R71, RZ, 0x1, P2 ;  /* 0x00000001ff477807 */ /* 0x000fe20001000000 */
[----:B------:R-:W-:Y:S01]  /*7a10*/  IMAD.WIDE.U32 R68, R68, 0x1000000, RZ ;  /* 0x0100000044447825 */ /* 0x000fe200078e00ff */
[----:B------:R-:W-:-:S02]  /*7a20*/  LOP3.LUT P5, RZ, R5, 0x2, RZ, 0xc0, !PT ;  /* 0x0000000205ff7812 */ /* 0x000fc400078ac0ff */
[----:B------:R-:W-:Y:S02]  /*7a30*/  SEL R132, RZ, 0x1, P0 ;  /* 0x00000001ff847807 */ /* 0x000fe40000000000 */
[----:B------:R-:W-:Y:S02]  /*7a40*/  LOP3.LUT R69, R69, R70, R71, 0xfe, !PT ;  /* 0x0000004645457212 */ /* 0x000fe400078efe47 */
[----:B------:R-:W-:Y:S01]  /*7a50*/  SEL R70, RZ, 0x1, P5 ;  /* 0x00000001ff467807 */ /* 0x000fe20002800000 */
[----:B------:R-:W-:-:S04]  /*7a60*/  IMAD.WIDE.U32 R132, R132, 0x100, RZ ;  /* 0x0000010084847825 */ /* 0x000fc800078e00ff */
[----:B------:R-:W-:-:S05]  /*7a70*/  IMAD.WIDE.U32 R70, R70, 0x10000, RZ ;  /* 0x0001000046467825 */ /* 0x000fca00078e00ff */
[----:B------:R-:W-:Y:S02]  /*7a80*/  LOP3.LUT R71, R133, R69, R71, 0xfe, !PT ;  /* 0x0000004585477212 */ /* 0x000fe400078efe47 */
[----:B------:R-:W-:Y:S02]  /*7a90*/  LOP3.LUT R68, R132, R68, R70, 0xfe, !PT ;  /* 0x0000004484447212 */ /* 0x000fe400078efe46 */
[----:B------:R-:W-:-:S04]  /*7aa0*/  SEL R69, RZ, 0x1, P6 ;  /* 0x00000001ff457807 */ /* 0x000fc80003000000 */
[----:B------:R-:W-:Y:S02]  /*7ab0*/  LOP3.LUT R70, R68, R69, RZ, 0xfc, !PT ;  /* 0x0000004544467212 */ /* 0x000fe400078efcff */
[----:B------:R-:W-:-:S04]  /*7ac0*/  IADD3 R68, P0, R138, c[0x0][0x190], RZ ;  /* 0x000064008a447a10 */ /* 0x000fc80007f1e0ff */
[----:B------:R-:W-:-:S05]  /*7ad0*/  IADD3.X R69, R131, c[0x0][0x194], RZ, P0, !PT ;  /* 0x0000650083457a10 */ /* 0x000fca00007fe4ff */
[----:B------:R0:W-:Y:S01]  /*7ae0*/  STG.E.64 [R68.64], R70 ;  /* 0x0000004644007986 */ /* 0x0001e2000c101b06 */
[----:B------:R-:W-:Y:S05]  /*7af0*/  @!P1 BRA `(.L_x_1011) ;  /* 0x0000014000009947 */ /* 0x000fea0003800000 */
[----:B0-----:R-:W-:Y:S01]  /*7b00*/  IMAD.U32 R68, R82, 0x10000, RZ ;  /* 0x0001000052447824 */ /* 0x001fe200078e00ff */
[----:B------:R-:W-:Y:S02]  /*7b10*/  LOP3.LUT R69, R83, 0xffff, RZ, 0xc0, !PT ;  /* 0x0000ffff53457812 */ /* 0x000fe400078ec0ff */
[----:B------:R-:W-:Y:S02]  /*7b20*/  PRMT R142, R81, 0x7104, RZ ;  /* 0x00007104518e7816 */ /* 0x000fe400000000ff */
[----:B------:R-:W-:Y:S02]  /*7b30*/  LOP3.LUT R68, R68, 0xff0000, RZ, 0xc0, !PT ;  /* 0x00ff000044447812 */ /* 0x000fe400078ec0ff */
[----:B------:R-:W-:Y:S02]  /*7b40*/  LOP3.LUT R70, R78, 0xff, RZ, 0xc0, !PT ;  /* 0x000000ff4e467812 */ /* 0x000fe400078ec0ff */
[----:B------:R-:W-:-:S02]  /*7b50*/  PRMT R68, R68, 0x4210, R69 ;  /* 0x0000421044447816 */ /* 0x000fc40000000045 */
[----:B------:R-:W-:Y:S01]  /*7b60*/  LOP3.LUT R132, R77, 0xff, RZ, 0xc0, !PT ;  /* 0x000000ff4d847812 */ /* 0x000fe200078ec0ff */
[----:B------:R-:W-:Y:S01]  /*7b70*/  IMAD.WIDE.U32 R70, R70, 0x10000, RZ ;  /* 0x0001000046467825 */ /* 0x000fe200078e00ff */
[----:B------:R-:W-:Y:S02]  /*7b80*/  LOP3.LUT R142, R68, 0xff00, R142, 0xf8, !PT ;  /* 0x0000ff00448e7812 */ /* 0x000fe400078ef88e */
[----:B------:R-:W-:Y:S01]  /*7b90*/  LOP3.LUT R68, R79, 0xff, RZ, 0xc0, !PT ;  /* 0x000000ff4f447812 */ /* 0x000fe200078ec0ff */
[----:B------:R-:W-:Y:S01]  /*7ba0*/  IMAD.WIDE.U32 R132, R132, 0x100, RZ ;  /* 0x0000010084847825 */ /* 0x000fe200078e00ff */
[----:B------:R-:W-:-:S03]  /*7bb0*/  LOP3.LUT R142, R142, 0xff, R80, 0xf8, !PT ;  /* 0x000000ff8e8e7812 */ /* 0x000fc600078ef850 */
[----:B------:R-:W-:-:S05]  /*7bc0*/  IMAD.WIDE.U32 R68, R68, 0x1000000, RZ ;  /* 0x0100000044447825 */ /* 0x000fca00078e00ff */
[----:B------:R-:W-:Y:S02]  /*7bd0*/  LOP3.LUT R69, R71, R142, R69, 0xfe, !PT ;  /* 0x0000008e47457212 */ /* 0x000fe400078efe45 */
[----:B------:R-:W-:Y:S02]  /*7be0*/  LOP3.LUT R70, R132, R68, R70, 0xfe, !PT ;  /* 0x0000004484467212 */ /* 0x000fe400078efe46 */
[----:B------:R-:W-:Y:S02]  /*7bf0*/  IADD3 R68, P0, R138, c[0x0][0x198], RZ ;  /* 0x000066008a447a10 */ /* 0x000fe40007f1e0ff */
[----:B------:R-:W-:Y:S02]  /*7c00*/  LOP3.LUT R133, R69, R133, RZ, 0xfc, !PT ;  /* 0x0000008545857212 */ /* 0x000fe400078efcff */
[----:B------:R-:W-:Y:S02]  /*7c10*/  IADD3.X R69, R131, c[0x0][0x19c], RZ, P0, !PT ;  /* 0x0000670083457a10 */ /* 0x000fe400007fe4ff */
[----:B------:R-:W-:-:S05]  /*7c20*/  LOP3.LUT R132, R70, 0xff, R76, 0xf8, !PT ;  /* 0x000000ff46847812 */ /* 0x000fca00078ef84c */
[----:B------:R0:W-:Y:S02]  /*7c30*/  STG.E.64 [R68.64], R132 ;  /* 0x0000008444007986 */ /* 0x0001e4000c101b06 */
.L_x_1011:
[----:B------:R-:W-:Y:S02]  /*7c40*/  IADD3 R131, R74, 0x20, RZ ;  /* 0x000000204a837810 */ /* 0x000fe40007ffe0ff */
.L_x_882:
[----:B------:R-:W-:Y:S05]  /*7c50*/  BSYNC B1 ;  /* 0x0000000000017941 */ /* 0x000fea0003800000 */
.L_x_881:
[----:B------:R-:W-:Y:S01]  /*7c60*/  LOP3.LUT P0, RZ, R5, 0x400, RZ, 0xc0, !PT ;  /* 0x0000040005ff7812 */ /* 0x000fe2000780c0ff */
[----:B------:R-:W-:-:S12]  /*7c70*/  BSSY B1, `(.L_x_1012) ;  /* 0x00005cb000017945 */ /* 0x000fd80003800000 */
[----:B------:R-:W-:Y:S05]  /*7c80*/  @!P0 BRA `(.L_x_1013) ;  /* 0x00005c9000008947 */ /* 0x000fea0003800000 */
[----:B------:R-:W-:Y:S02]  /*7c90*/  ISETP.NE.U32.AND P0, PT, RZ, c[0x0][0x178], PT ;  /* 0x00005e00ff007a0c */ /* 0x000fe40003f05070 */
[----:B------:R-:W-:Y:S02]  /*7ca0*/  LOP3.LUT R5, R5, 0xffffffef, RZ, 0xc0, !PT ;  /* 0xffffffef05057812 */ /* 0x000fe400078ec0ff */
[----:B------:R-:W-:-:S13]  /*7cb0*/  ISETP.NE.AND.EX P2, PT, RZ, c[0x0][0x17c], PT, P0 ;  /* 0x00005f00ff007a0c */ /* 0x000fda0003f45300 */
[----:B0-----:R-:W-:Y:S01]  /*7cc0*/  @P2 LEA R68, P0, R131, c[0x0][0x178], 0x4 ;  /* 0x00005e0083442a11 */ /* 0x001fe200078020ff */
        /* <DEDUP_REMOVED lines=23> */
.L_x_1015:
[----:B------:R-:W-:Y:S02]  /*7e40*/  IMAD.MOV.U32 R84, RZ, RZ, R54 ;  /* 0x000000ffff547224 */ /* 0x000fe400078e0036 */
.L_x_1016:
[----:B------:R-:W-:Y:S05]  /*7e50*/  BSYNC B2 ;  /* 0x0000000000027941 */ /* 0x000fea0003800000 */
.L_x_1014:
        /* <DEDUP_REMOVED lines=16> */
.L_x_1020:
[----:B------:R-:W-:Y:S05]  /*7f60*/  BSYNC B3 ;  /* 0x0000000000037941 */ /* 0x000fea0003800000 */
.L_x_1019:
        /* <DEDUP_REMOVED lines=44> */
.L_x_1018:
[----:B------:R-:W-:Y:S05]  /*8230*/  BSYNC B2 ;  /* 0x0000000000027941 */ /* 0x000fea0003800000 */
.L_x_1017:
        /* <DEDUP_REMOVED lines=18> */
.L_x_1021:
        /* <DEDUP_REMOVED lines=12> */
.L_x_1024:
[----:B------:R-:W-:Y:S02]  /*8420*/  IMAD.MOV.U32 R52, RZ, RZ, R54 ;  /* 0x000000ffff347224 */ /* 0x000fe400078e0036 */
.L_x_1025:
[----:B------:R-:W-:Y:S05]  /*8430*/  BSYNC B2 ;  /* 0x0000000000027941 */ /* 0x000fea0003800000 */
.L_x_1023:
        /* <DEDUP_REMOVED lines=16> */
.L_x_1029:
[----:B------:R-:W-:Y:S05]  /*8540*/  BSYNC B3 ;  /* 0x0000000000037941 */ /* 0x000fea0003800000 */
.L_x_1028:
        /* <DEDUP_REMOVED lines=44> */
.L_x_1027:
[----:B------:R-:W-:Y:S05]  /*8810*/  BSYNC B2 ;  /* 0x0000000000027941 */ /* 0x000fea0003800000 */
.L_x_1026:
        /* <DEDUP_REMOVED lines=10> */
.L_x_1022:
        /* <DEDUP_REMOVED lines=12> */
.L_x_1031:
[----:B------:R-:W-:Y:S02]  /*8980*/  IMAD.MOV.U32 R52, RZ, RZ, R54 ;  /* 0x000000ffff347224 */ /* 0x000fe400078e0036 */
.L_x_1032:
[----:B------:R-:W-:Y:S05]  /*8990*/  BSYNC B2 ;  /* 0x0000000000027941 */ /* 0x000fea0003800000 */
.L_x_1030:
        /* <DEDUP_REMOVED lines=16> */
.L_x_1036:
[----:B------:R-:W-:Y:S05]  /*8aa0*/  BSYNC B3 ;  /* 0x0000000000037941 */ /* 0x000fea0003800000 */
.L_x_1035:
        /* <DEDUP_REMOVED lines=44> */
.L_x_1034:
[----:B------:R-:W-:Y:S05]  /*8d70*/  BSYNC B2 ;  /* 0x0000000000027941 */ /* 0x000fea0003800000 */
.L_x_1033:
        /* <DEDUP_REMOVED lines=15> */
.L_x_1037:
        /* <DEDUP_REMOVED lines=12> */
.L_x_1040:
[----:B------:R-:W-:Y:S02]  /*8f30*/  IMAD.MOV.U32 R52, RZ, RZ, R54 ;  /* 0x000000ffff347224 */ /* 0x000fe400078e0036 */
.L_x_1041:
[----:B------:R-:W-:Y:S05]  /*8f40*/  BSYNC B2 ;  /* 0x0000000000027941 */ /* 0x000fea0003800000 */
.L_x_1039:
        /* <DEDUP_REMOVED lines=16> */
.L_x_1045:
[----:B------:R-:W-:Y:S05]  /*9050*/  BSYNC B3 ;  /* 0x0000000000037941 */ /* 0x000fea0003800000 */
.L_x_1044:
        /* <DEDUP_REMOVED lines=44> */
.L_x_1043:
[----:B------:R-:W-:Y:S05]  /*9320*/  BSYNC B2 ;  /* 0x0000000000027941 */ /* 0x000fea0003800000 */
.L_x_1042:
        /* <DEDUP_REMOVED lines=10> */
.L_x_1038:
        /* <DEDUP_REMOVED lines=12> */
.L_x_1047:
[----:B------:R-:W-:Y:S02]  /*9490*/  IMAD.MOV.U32 R52, RZ, RZ, R54 ;  /* 0x000000ffff347224 */ /* 0x000fe400078e0036 */
.L_x_1048:
[----:B------:R-:W-:Y:S05]  /*94a0*/  BSYNC B2 ;  /* 0x0000000000027941 */ /* 0x000fea0003800000 */
.L_x_1046:
        /* <DEDUP_REMOVED lines=16> */
.L_x_1052:
[----:B------:R-:W-:Y:S05]  /*95b0*/  BSYNC B3 ;  /* 0x0000000000037941 */ /* 0x000fea0003800000 */
.L_x_1051:
        /* <DEDUP_REMOVED lines=44> */
.L_x_1050:
[----:B------:R-:W-:Y:S05]  /*9880*/  BSYNC B2 ;  /* 0x0000000000027941 */ /* 0x000fea0003800000 */
.L_x_1049:
        /* <DEDUP_REMOVED lines=15> */
.L_x_1053:
        /* <DEDUP_REMOVED lines=12> */
.L_x_1056:
[----:B------:R-:W-:Y:S02]  /*9a40*/  IMAD.MOV.U32 R52, RZ, RZ, R54 ;  /* 0x000000ffff347224 */ /* 0x000fe400078e0036 */
.L_x_1057:
[----:B------:R-:W-:Y:S05]  /*9a50*/  BSYNC B2 ;  /* 0x0000000000027941 */ /* 0x000fea0003800000 */
.L_x_1055:
        /* <DEDUP_REMOVED lines=16> */
.L_x_1061:
[----:B------:R-:W-:Y:S05]  /*9b60*/  BSYNC B3 ;  /* 0x0000000000037941 */ /* 0x000fea0003800000 */
.L_x_1060:
        /* <DEDUP_REMOVED lines=44> */
.L_x_1059:
[----:B------:R-:W-:Y:S05]  /*9e30*/  BSYNC B2 ;  /* 0x0000000000027941 */ /* 0x000fea0003800000 */
.L_x_1058:
        /* <DEDUP_REMOVED lines=10> */
.L_x_1054:
        /* <DEDUP_REMOVED lines=12> */
.L_x_1063:
[----:B------:R-:W-:Y:S02]  /*9fa0*/  IMAD.MOV.U32 R52, RZ, RZ, R54 ;  /* 0x000000ffff347224 */ /* 0x000fe400078e0036 */
.L_x_1064:
[----:B------:R-:W-:Y:S05]  /*9fb0*/  BSYNC B2 ;  /* 0x0000000000027941 */ /* 0x000fea0003800000 */
.L_x_1062:
        /* <DEDUP_REMOVED lines=16> */
.L_x_1068:
[----:B------:R-:W-:Y:S05]  /*a0c0*/  BSYNC B3 ;  /* 0x0000000000037941 */ /* 0x000fea0003800000 */
.L_x_1067:
        /* <DEDUP_REMOVED lines=44> */
.L_x_1066:
[----:B------:R-:W-:Y:S05]  /*a390*/  BSYNC B2 ;  /* 0x0000000000027941 */ /* 0x000fea0003800000 */
.L_x_1065:
        /* <DEDUP_REMOVED lines=15> */
.L_x_1069:
        /* <DEDUP_REMOVED lines=12> */
.L_x_1072:
[----:B------:R-:W-:Y:S02]  /*a550*/  IMAD.MOV.U32 R52, RZ, RZ, R54 ;  /* 0x000000ffff347224 */ /* 0x000fe400078e0036 */
.L_x_1073:
[----:B------:R-:W-:Y:S05]  /*a560*/  BSYNC B2 ;  /* 0x0000000000027941 */ /* 0x000fea0003800000 */
.L_x_1071:
        /* <DEDUP_REMOVED lines=16> */
.L_x_1077:
[----:B------:R-:W-:Y:S05]  /*a670*/  BSYNC B3 ;  /* 0x0000000000037941 */ /* 0x000fea0003800000 */
.L_x_1076:
        /* <DEDUP_REMOVED lines=44> */
.L_x_1075:
[----:B------:R-:W-:Y:S05]  /*a940*/  BSYNC B2 ;  /* 0x0000000000027941 */ /* 0x000fea0003800000 */
.L_x_1074:
        /* <DEDUP_REMOVED lines=10> */
.L_x_1070:
        /* <DEDUP_REMOVED lines=12> */
.L_x_1079:
[----:B------:R-:W-:Y:S02]  /*aab0*/  IMAD.MOV.U32 R52, RZ, RZ, R54 ;  /* 0x000000ffff347224 */ /* 0x000fe400078e0036 */
.L_x_1080:
[----:B------:R-:W-:Y:S05]  /*aac0*/  BSYNC B2 ;  /* 0x0000000000027941 */ /* 0x000fea0003800000 */
.L_x_1078:
        /* <DEDUP_REMOVED lines=16> */
.L_x_1084:
[----:B------:R-:W-:Y:S05]  /*abd0*/  BSYNC B3 ;  /* 0x0000000000037941 */ /* 0x000fea0003800000 */
.L_x_1083:
        /* <DEDUP_REMOVED lines=44> */
.L_x_1082:
[----:B------:R-:W-:Y:S05]  /*aea0*/  BSYNC B2 ;  /* 0x0000000000027941 */ /* 0x000fea0003800000 */
.L_x_1081:
        /* <DEDUP_REMOVED lines=13> */
.L_x_1085:
        /* <DEDUP_REMOVED lines=12> */
.L_x_1088:
[----:B------:R-:W-:Y:S02]  /*b040*/  IMAD.MOV.U32 R52, RZ, RZ, R54 ;  /* 0x000000ffff347224 */ /* 0x000fe400078e0036 */
.L_x_1089:
[----:B------:R-:W-:Y:S05]  /*b050*/  BSYNC B2 ;  /* 0x0000000000027941 */ /* 0x000fea0003800000 */
.L_x_1087:
        /* <DEDUP_REMOVED lines=16> */
.L_x_1093:
[----:B------:R-:W-:Y:S05]  /*b160*/  BSYNC B3 ;  /* 0x0000000000037941 */ /* 0x000fea0003800000 */
.L_x_1092:
        /* <DEDUP_REMOVED lines=44> */
.L_x_1091:
[----:B------:R-:W-:Y:S05]  /*b430*/  BSYNC B2 ;  /* 0x0000000000027941 */ /* 0x000fea0003800000 */
.L_x_1090:
        /* <DEDUP_REMOVED lines=10> */
.L_x_1086:
        /* <DEDUP_REMOVED lines=12> */
.L_x_1095:
[----:B------:R-:W-:Y:S02]  /*b5a0*/  IMAD.MOV.U32 R52, RZ, RZ, R54 ;  /* 0x000000ffff347224 */ /* 0x000fe400078e0036 */
.L_x_1096:
[----:B------:R-:W-:Y:S05]  /*b5b0*/  BSYNC B2 ;  /* 0x0000000000027941 */ /* 0x000fea0003800000 */
.L_x_1094:
        /* <DEDUP_REMOVED lines=16> */
.L_x_1100:
[----:B------:R-:W-:Y:S05]  /*b6c0*/  BSYNC B3 ;  /* 0x0000000000037941 */ /* 0x000fea0003800000 */
.L_x_1099:
        /* <DEDUP_REMOVED lines=44> */
.L_x_1098:
[----:B------:R-:W-:Y:S05]  /*b990*/  BSYNC B2 ;  /* 0x0000000000027941 */ /* 0x000fea0003800000 */
.L_x_1097:
        /* <DEDUP_REMOVED lines=13> */
.L_x_1101:
        /* <DEDUP_REMOVED lines=12> */
.L_x_1104:
[----:B------:R-:W-:Y:S02]  /*bb30*/  IMAD.MOV.U32 R52, RZ, RZ, R54 ;  /* 0x000000ffff347224 */ /* 0x000fe400078e0036 */
.L_x_1105:
[----:B------:R-:W-:Y:S05]  /*bb40*/  BSYNC B2 ;  /* 0x0000000000027941 */ /* 0x000fea0003800000 */
.L_x_1103:
        /* <DEDUP_REMOVED lines=16> */
.L_x_1109:
[----:B------:R-:W-:Y:S05]  /*bc50*/  BSYNC B3 ;  /* 0x0000000000037941 */ /* 0x000fea0003800000 */
.L_x_1108:
        /* <DEDUP_REMOVED lines=44> */
.L_x_1107:
[----:B------:R-:W-:Y:S05]  /*bf20*/  BSYNC B2 ;  /* 0x0000000000027941 */ /* 0x000fea0003800000 */
.L_x_1106:
        /* <DEDUP_REMOVED lines=10> */
.L_x_1102:
        /* <DEDUP_REMOVED lines=12> */
.L_x_1111:
[----:B------:R-:W-:Y:S02]  /*c090*/  IMAD.MOV.U32 R52, RZ, RZ, R54 ;  /* 0x000000ffff347224 */ /* 0x000fe400078e0036 */
.L_x_1112:
[----:B------:R-:W-:Y:S05]  /*c0a0*/  BSYNC B2 ;  /* 0x0000000000027941 */ /* 0x000fea0003800000 */
.L_x_1110:
        /* <DEDUP_REMOVED lines=16> */
.L_x_1116:
[----:B------:R-:W-:Y:S05]  /*c1b0*/  BSYNC B3 ;  /* 0x0000000000037941 */ /* 0x000fea0003800000 */
.L_x_1115:
        /* <DEDUP_REMOVED lines=44> */
.L_x_1114:
[----:B------:R-:W-:Y:S05]  /*c480*/  BSYNC B2 ;  /* 0x0000000000027941 */ /* 0x000fea0003800000 */
.L_x_1113:
        /* <DEDUP_REMOVED lines=13> */
.L_x_1117:
        /* <DEDUP_REMOVED lines=12> */
.L_x_1120:
[----:B------:R-:W-:Y:S02]  /*c620*/  IMAD.MOV.U32 R52, RZ, RZ, R54 ;  /* 0x000000ffff347224 */ /* 0x000fe400078e0036 */
.L_x_1121:
[----:B------:R-:W-:Y:S05]  /*c630*/  BSYNC B2 ;  /* 0x0000000000027941 */ /* 0x000fea0003800000 */
.L_x_1119:
        /* <DEDUP_REMOVED lines=16> */
.L_x_1125:
[----:B------:R-:W-:Y:S05]  /*c740*/  BSYNC B3 ;  /* 0x0000000000037941 */ /* 0x000fea0003800000 */
.L_x_1124:
        /* <DEDUP_REMOVED lines=44> */
.L_x_1123:
[----:B------:R-:W-:Y:S05]  /*ca10*/  BSYNC B2 ;  /* 0x0000000000027941 */ /* 0x000fea0003800000 */
.L_x_1122:
        /* <DEDUP_REMOVED lines=10> */
.L_x_1118:
        /* <DEDUP_REMOVED lines=12> */
.L_x_1127:
[----:B------:R-:W-:Y:S02]  /*cb80*/  IMAD.MOV.U32 R52, RZ, RZ, R54 ;  /* 0x000000ffff347224 */ /* 0x000fe400078e0036 */
.L_x_1128:
[----:B------:R-:W-:Y:S05]  /*cb90*/  BSYNC B2 ;  /* 0x0000000000027941 */ /* 0x000fea0003800000 */
.L_x_1126:
        /* <DEDUP_REMOVED lines=16> */
.L_x_1132:
[----:B------:R-:W-:Y:S05]  /*cca0*/  BSYNC B3 ;  /* 0x0000000000037941 */ /* 0x000fea0003800000 */
.L_x_1131:
        /* <DEDUP_REMOVED lines=44> */
.L_x_1130:
[----:B------:R-:W-:Y:S05]  /*cf70*/  BSYNC B2 ;  /* 0x0000000000027941 */ /* 0x000fea0003800000 */
.L_x_1129:
        /* <DEDUP_REMOVED lines=13> */
.L_x_1133:
        /* <DEDUP_REMOVED lines=12> */
.L_x_1136:
[----:B------:R-:W-:Y:S02]  /*d110*/  IMAD.MOV.U32 R83, RZ, RZ, R54 ;  /* 0x000000ffff537224 */ /* 0x000fe400078e0036 */
.L_x_1137:
[----:B------:R-:W-:Y:S05]  /*d120*/  BSYNC B2 ;  /* 0x0000000000027941 */ /* 0x000fea0003800000 */
.L_x_1135:
        /* <DEDUP_REMOVED lines=16> */
.L_x_1141:
[----:B------:R-:W-:Y:S05]  /*d230*/  BSYNC B3 ;  /* 0x0000000000037941 */ /* 0x000fea0003800000 */
.L_x_1140:
        /* <DEDUP_REMOVED lines=44> */
.L_x_1139:
[----:B------:R-:W-:Y:S05]  /*d500*/  BSYNC B2 ;  /* 0x0000000000027941 */ /* 0x000fea0003800000 */
.L_x_1138:
        /* <DEDUP_REMOVED lines=10> */
.L_x_1134:
        /* <DEDUP_REMOVED lines=8> */
[----:B------:R-:W-:Y:S01]  /*d630*/  LOP3.LUT P6, RZ, R5, 0x8, RZ, 0xc0, !PT ;  /* 0x0000000805ff7812 */ /* 0x000fe200078cc0ff */
        /* <DEDUP_REMOVED lines=45> */
.L_x_1142:
[----:B------:R-:W-:Y:S02]  /*d910*/  IADD3 R131, R131, 0x20, RZ ;  /* 0x0000002083837810 */ /* 0x000fe40007ffe0ff */
.L_x_1013:
[----:B------:R-:W-:Y:S05]  /*d920*/  BSYNC B1 ;  /* 0x0000000000017941 */ /* 0x000fea0003800000 */
.L_x_1012:
        /* <DEDUP_REMOVED lines=30> */
.L_x_1146:
[----:B------:R-:W-:Y:S02]  /*db10*/  IMAD.MOV.U32 R85, RZ, RZ, R54 ;  /* 0x000000ffff557224 */ /* 0x000fe400078e0036 */
.L_x_1147:
[----:B------:R-:W-:Y:S05]  /*db20*/  BSYNC B2 ;  /* 0x0000000000027941 */ /* 0x000fea0003800000 */
.L_x_1145:
        /* <DEDUP_REMOVED lines=16> */
.L_x_1151:
[----:B------:R-:W-:Y:S05]  /*dc30*/  BSYNC B3 ;  /* 0x0000000000037941 */ /* 0x000fea0003800000 */
.L_x_1150:
        /* <DEDUP_REMOVED lines=44> */
.L_x_1149:
[----:B------:R-:W-:Y:S05]  /*df00*/  BSYNC B2 ;  /* 0x0000000000027941 */ /* 0x000fea0003800000 */
.L_x_1148:
        /* <DEDUP_REMOVED lines=18> */
.L_x_1152:
        /* <DEDUP_REMOVED lines=12> */
.L_x_1155:
[----:B------:R-:W-:Y:S02]  /*e0f0*/  IMAD.MOV.U32 R52, RZ, RZ, R54 ;  /* 0x000000ffff347224 */ /* 0x000fe400078e0036 */
.L_x_1156:
[----:B------:R-:W-:Y:S05]  /*e100*/  BSYNC B2 ;  /* 0x0000000000027941 */ /* 0x000fea0003800000 */
.L_x_1154:
        /* <DEDUP_REMOVED lines=16> */
.L_x_1160:
[----:B------:R-:W-:Y:S05]  /*e210*/  BSYNC B3 ;  /* 0x0000000000037941 */ /* 0x000fea0003800000 */
.L_x_1159:
        /* <DEDUP_REMOVED lines=44> */
.L_x_1158:
[----:B------:R-:W-:Y:S05]  /*e4e0*/  BSYNC B2 ;  /* 0x0000000000027941 */ /* 0x000fea0003800000 */
.L_x_1157:
        /* <DEDUP_REMOVED lines=10> */
.L_x_1153:
        /* <DEDUP_REMOVED lines=12> */
.L_x_1162:
[----:B------:R-:W-:Y:S02]  /*e650*/  IMAD.MOV.U32 R52, RZ, RZ, R54 ;  /* 0x000000ffff347224 */ /* 0x000fe400078e0036 */
.L_x_1163:
[----:B------:R-:W-:Y:S05]  /*e660*/  BSYNC B2 ;  /* 0x0000000000027941 */ /* 0x000fea0003800000 */
.L_x_1161:
        /* <DEDUP_REMOVED lines=16> */
.L_x_1167:
[----:B------:R-:W-:Y:S05]  /*e770*/  BSYNC B3 ;  /* 0x0000000000037941 */ /* 0x000fea0003800000 */
.L_x_1166:
        /* <DEDUP_REMOVED lines=44> */
.L_x_1165:
[----:B------:R-:W-:Y:S05]  /*ea40*/  BSYNC B2 ;  /* 0x0000000000027941 */ /* 0x000fea0003800000 */
.L_x_1164:
        /* <DEDUP_REMOVED lines=15> */
.L_x_1168:
        /* <DEDUP_REMOVED lines=12> */
.L_x_1171:
[----:B------:R-:W-:Y:S02]  /*ec00*/  IMAD.MOV.U32 R52, RZ, RZ, R54 ;  /* 0x000000ffff347224 */ /* 0x000fe400078e0036 */
.L_x_1172:
[----:B------:R-:W-:Y:S05]  /*ec10*/  BSYNC B2 ;  /* 0x0000000000027941 */ /* 0x000fea0003800000 */
.L_x_1170:
        /* <DEDUP_REMOVED lines=16> */
.L_x_1176:
[----:B------:R-:W-:Y:S05]  /*ed20*/  BSYNC B3 ;  /* 0x0000000000037941 */ /* 0x000fea0003800000 */
.L_x_1175:
        /* <DEDUP_REMOVED lines=44> */
.L_x_1174:
[----:B------:R-:W-:Y:S05]  /*eff0*/  BSYNC B2 ;  /* 0x0000000000027941 */ /* 0x000fea0003800000 */
.L_x_1173:
        /* <DEDUP_REMOVED lines=10> */
.L_x_1169:
        /* <DEDUP_REMOVED lines=12> */
.L_x_1178:
[----:B------:R-:W-:Y:S02]  /*f160*/  IMAD.MOV.U32 R52, RZ, RZ, R54 ;  /* 0x000000ffff347224 */ /* 0x000fe400078e0036 */
.L_x_1179:
[----:B------:R-:W-:Y:S05]  /*f170*/  BSYNC B2 ;  /* 0x0000000000027941 */ /* 0x000fea0003800000 */
.L_x_1177:
        /* <DEDUP_REMOVED lines=16> */
.L_x_1183:
[----:B------:R-:W-:Y:S05]  /*f280*/  BSYNC B3 ;  /* 0x0000000000037941 */ /* 0x000fea0003800000 */
.L_x_1182:
        /* <DEDUP_REMOVED lines=44> */
.L_x_1181:
[----:B------:R-:W-:Y:S05]  /*f550*/  BSYNC B2 ;  /* 0x0000000000027941 */ /* 0x000fea0003800000 */
.L_x_1180:
        /* <DEDUP_REMOVED lines=15> */
.L_x_1184:
        /* <DEDUP_REMOVED lines=12> */
.L_x_1187:
[----:B------:R-:W-:Y:S02]  /*f710*/  IMAD.MOV.U32 R52, RZ, RZ, R54 ;  /* 0x000000ffff347224 */ /* 0x000fe400078e0036 */
.L_x_1188:
[----:B------:R-:W-:Y:S05]  /*f720*/  BSYNC B2 ;  /* 0x0000000000027941 */ /* 0x000fea0003800000 */
.L_x_1186:
        /* <DEDUP_REMOVED lines=16> */
.L_x_1192:
[----:B------:R-:W-:Y:S05]  /*f830*/  BSYNC B3 ;  /* 0x0000000000037941 */ /* 0x000fea0003800000 */
.L_x_1191:
        /* <DEDUP_REMOVED lines=44> */
.L_x_1190:
[----:B------:R-:W-:Y:S05]  /*fb00*/  BSYNC B2 ;  /* 0x0000000000027941 */ /* 0x000fea0003800000 */
.L_x_1189:
        /* <DEDUP_REMOVED lines=10> */
.L_x_1185:
        /* <DEDUP_REMOVED lines=12> */
.L_x_1194:
[----:B------:R-:W-:Y:S02]  /*fc70*/  IMAD.MOV.U32 R52, RZ, RZ, R54 ;  /* 0x000000ffff347224 */ /* 0x000fe400078e0036 */
.L_x_1195:
[----:B------:R-:W-:Y:S05]  /*fc80*/  BSYNC B2 ;  /* 0x0000000000027941 */ /* 0x000fea0003800000 */
.L_x_1193:
        /* <DEDUP_REMOVED lines=16> */
.L_x_1199:
[----:B------:R-:W-:Y:S05]  /*fd90*/  BSYNC B3 ;  /* 0x0000000000037941 */ /* 0x000fea0003800000 */
.L_x_1198:
        /* <DEDUP_REMOVED lines=44> */
.L_x_1197:
[----:B------:R-:W-:Y:S05]  /*10060*/  BSYNC B2 ;  /* 0x0000000000027941 */ /* 0x000fea0003800000 */
.L_x_1196:
        /* <DEDUP_REMOVED lines=15> */
.L_x_1200:
        /* <DEDUP_REMOVED lines=12> */
.L_x_1203:
[----:B------:R-:W-:Y:S02]  /*10220*/  IMAD.MOV.U32 R52, RZ, RZ, R54 ;  /* 0x000000ffff347224 */ /* 0x000fe400078e0036 */
.L_x_1204:
[----:B------:R-:W-:Y:S05]  /*10230*/  BSYNC B2 ;  /* 0x0000000000027941 */ /* 0x000fea0003800000 */
.L_x_1202:
        /* <DEDUP_REMOVED lines=16> */
.L_x_1208:
[----:B------:R-:W-:Y:S05]  /*10340*/  BSYNC B3 ;  /* 0x0000000000037941 */ /* 0x000fea0003800000 */
.L_x_1207:
        /* <DEDUP_REMOVED lines=44> */
.L_x_1206:
[----:B------:R-:W-:Y:S05]  /*10610*/  BSYNC B2 ;  /* 0x0000000000027941 */ /* 0x000fea0003800000 */
.L_x_1205:
        /* <DEDUP_REMOVED lines=10> */
.L_x_1201:
        /* <DEDUP_REMOVED lines=12> */
.L_x_1210:
[----:B------:R-:W-:Y:S02]  /*10780*/  IMAD.MOV.U32 R52, RZ, RZ, R54 ;  /* 0x000000ffff347224 */ /* 0x000fe400078e0036 */
.L_x_1211:
[----:B------:R-:W-:Y:S05]  /*10790*/  BSYNC B2 ;  /* 0x0000000000027941 */ /* 0x000fea0003800000 */
.L_x_1209:
        /* <DEDUP_REMOVED lines=16> */
.L_x_1215:
[----:B------:R-:W-:Y:S05]  /*108a0*/  BSYNC B3 ;  /* 0x0000000000037941 */ /* 0x000fea0003800000 */
.L_x_1214:
        /* <DEDUP_REMOVED lines=44> */
.L_x_1213:
[----:B------:R-:W-:Y:S05]  /*10b70*/  BSYNC B2 ;  /* 0x0000000000027941 */ /* 0x000fea0003800000 */
.L_x_1212:
        /* <DEDUP_REMOVED lines=13> */
.L_x_1216:
        /* <DEDUP_REMOVED lines=12> */
.L_x_1219:
[----:B------:R-:W-:Y:S02]  /*10d10*/  IMAD.MOV.U32 R52, RZ, RZ, R54 ;  /* 0x000000ffff347224 */ /* 0x000fe400078e0036 */
.L_x_1220:
[----:B------:R-:W-:Y:S05]  /*10d20*/  BSYNC B2 ;  /* 0x0000000000027941 */ /* 0x000fea0003800000 */
.L_x_1218:
        /* <DEDUP_REMOVED lines=16> */
.L_x_1224:
[----:B------:R-:W-:Y:S05]  /*10e30*/  BSYNC B3 ;  /* 0x0000000000037941 */ /* 0x000fea0003800000 */
.L_x_1223:
        /* <DEDUP_REMOVED lines=44> */
.L_x_1222:
[----:B------:R-:W-:Y:S05]  /*11100*/  BSYNC B2 ;  /* 0x0000000000027941 */ /* 0x000fea0003800000 */
.L_x_1221:
        /* <DEDUP_REMOVED lines=10> */
.L_x_1217:
        /* <DEDUP_REMOVED lines=12> */
.L_x_1226:
[----:B------:R-:W-:Y:S02]  /*11270*/  IMAD.MOV.U32 R52, RZ, RZ, R54 ;  /* 0x000000ffff347224 */ /* 0x000fe400078e0036 */
.L_x_1227:
[----:B------:R-:W-:Y:S05]  /*11280*/  BSYNC B2 ;  /* 0x0000000000027941 */ /* 0x000fea0003800000 */
.L_x_1225:
        /* <DEDUP_REMOVED lines=16> */
.L_x_1231:
[----:B------:R-:W-:Y:S05]  /*11390*/  BSYNC B3 ;  /* 0x0000000000037941 */ /* 0x000fea0003800000 */
.L_x_1230:
        /* <DEDUP_REMOVED lines=44> */
.L_x_1229:
[----:B------:R-:W-:Y:S05]  /*11660*/  BSYNC B2 ;  /* 0x0000000000027941 */ /* 0x000fea0003800000 */
.L_x_1228:
        /* <DEDUP_REMOVED lines=13> */
.L_x_1232:
        /* <DEDUP_REMOVED lines=12> */
.L_x_1235:
[----:B------:R-:W-:Y:S02]  /*11800*/  IMAD.MOV.U32 R52, RZ, RZ, R54 ;  /* 0x000000ffff347224 */ /* 0x000fe400078e0036 */
.L_x_1236:
[----:B------:R-:W-:Y:S05]  /*11810*/  BSYNC B2 ;  /* 0x0000000000027941 */ /* 0x000fea0003800000 */
.L_x_1234:
        /* <DEDUP_REMOVED lines=16> */
.L_x_1240:
[----:B------:R-:W-:Y:S05]  /*11920*/  BSYNC B3 ;  /* 0x0000000000037941 */ /* 0x000fea0003800000 */
.L_x_1239:
        /* <DEDUP_REMOVED lines=44> */
.L_x_1238:
[----:B------:R-:W-:Y:S05]  /*11bf0*/  BSYNC B2 ;  /* 0x0000000000027941 */ /* 0x000fea0003800000 */
.L_x_1237:
        /* <DEDUP_REMOVED lines=10> */
.L_x_1233:
        /* <DEDUP_REMOVED lines=12> */
.L_x_1242:
[----:B------:R-:W-:Y:S02]  /*11d60*/  IMAD.MOV.U32 R52, RZ, RZ, R54 ;  /* 0x000000ffff347224 */ /* 0x000fe400078e0036 */
.L_x_1243:
[----:B------:R-:W-:Y:S05]  /*11d70*/  BSYNC B2 ;  /* 0x0000000000027941 */ /* 0x000fea0003800000 */
.L_x_1241:
        /* <DEDUP_REMOVED lines=16> */
.L_x_1247:
[----:B------:R-:W-:Y:S05]  /*11e80*/  BSYNC B3 ;  /* 0x0000000000037941 */ /* 0x000fea0003800000 */
.L_x_1246:
        /* <DEDUP_REMOVED lines=44> */
.L_x_1245:
[----:B------:R-:W-:Y:S05]  /*12150*/  BSYNC B2 ;  /* 0x0000000000027941 */ /* 0x000fea0003800000 */
.L_x_1244:
        /* <DEDUP_REMOVED lines=13> */
.L_x_1248:
        /* <DEDUP_REMOVED lines=12> */
.L_x_1251:
[----:B------:R-:W-:Y:S02]  /*122f0*/  IMAD.MOV.U32 R52, RZ, RZ, R54 ;  /* 0x000000ffff347224 */ /* 0x000fe400078e0036 */
.L_x_1252:
[----:B------:R-:W-:Y:S05]  /*12300*/  BSYNC B2 ;  /* 0x0000000000027941 */ /* 0x000fea0003800000 */
.L_x_1250:
        /* <DEDUP_REMOVED lines=16> */
.L_x_1256:
[----:B------:R-:W-:Y:S05]  /*12410*/  BSYNC B3 ;  /* 0x0000000000037941 */ /* 0x000fea0003800000 */
.L_x_1255:
        /* <DEDUP_REMOVED lines=44> */
.L_x_1254:
[----:B------:R-:W-:Y:S05]  /*126e0*/  BSYNC B2 ;  /* 0x0000000000027941 */ /* 0x000fea0003800000 */
.L_x_1253:
        /* <DEDUP_REMOVED lines=10> */
.L_x_1249:
        /* <DEDUP_REMOVED lines=12> */
.L_x_1258:
[----:B------:R-:W-:Y:S02]  /*12850*/  IMAD.MOV.U32 R52, RZ, RZ, R54 ;  /* 0x000000ffff347224 */ /* 0x000fe400078e0036 */
.L_x_1259:
[----:B------:R-:W-:Y:S05]  /*12860*/  BSYNC B2 ;  /* 0x0000000000027941 */ /* 0x000fea0003800000 */
.L_x_1257:
        /* <DEDUP_REMOVED lines=16> */
.L_x_1263:
[----:B------:R-:W-:Y:S05]  /*12970*/  BSYNC B3 ;  /* 0x0000000000037941 */ /* 0x000fea0003800000 */
.L_x_1262:
        /* <DEDUP_REMOVED lines=44> */
.L_x_1261:
[----:B------:R-:W-:Y:S05]  /*12c40*/  BSYNC B2 ;  /* 0x0000000000027941 */ /* 0x000fea0003800000 */
.L_x_1260:
        /* <DEDUP_REMOVED lines=13> */
.L_x_1264:
        /* <DEDUP_REMOVED lines=12> */
.L_x_1267:
[----:B------:R-:W-:Y:S02]  /*12de0*/  IMAD.MOV.U32 R83, RZ, RZ, R54 ;  /* 0x000000ffff537224 */ /* 0x000fe400078e0036 */
.L_x_1268:
[----:B------:R-:W-:Y:S05]  /*12df0*/  BSYNC B2 ;  /* 0x0000000000027941 */ /* 0x000fea0003800000 */
.L_x_1266:
        /* <DEDUP_REMOVED lines=16> */
.L_x_1272:
[----:B------:R-:W-:Y:S05]  /*12f00*/  BSYNC B3 ;  /* 0x0000000000037941 */ /* 0x000fea0003800000 */
.L_x_1271:
        /* <DEDUP_REMOVED lines=44> */
.L_x_1270:
[----:B------:R-:W-:Y:S05]  /*131d0*/  BSYNC B2 ;  /* 0x0000000000027941 */ /* 0x000fea0003800000 */
.L_x_1269:
        /* <DEDUP_REMOVED lines=10> */
.L_x_1265:
[C---:B------:R-:W-:Y:S01]  /*13280*/  LEA R132, P0, R131.reuse, c[0x0][0x188], 0x4 ;  /* 0x0000620083847a11 */ /* 0x040fe200078020ff */
[----:B------:R-:W-:Y:S01]  /*13290*/  IMAD.SHL.U32 R142, R131, 0x8, RZ ;  /* 0x00000008838e7824 */ /* 0x000fe200078e00ff */
        /* <DEDUP_REMOVED lines=52> */
.L_x_1273:
[----:B------:R-:W-:Y:S02]  /*135e0*/  IADD3 R131, R131, 0x20, RZ ;  /* 0x0000002083837810 */ /* 0x000fe40007ffe0ff */
.L_x_1144:
[----:B------:R-:W-:Y:S05]  /*135f0*/  BSYNC B1 ;  /* 0x0000000000017941 */ /* 0x000fea0003800000 */
.L_x_1143:
        /* <DEDUP_REMOVED lines=30> */
.L_x_1277:
[----:B------:R-:W-:Y:S02]  /*137e0*/  IMAD.MOV.U32 R86, RZ, RZ, R54 ;  /* 0x000000ffff567224 */ /* 0x000fe400078e0036 */
.L_x_1278:
[----:B------:R-:W-:Y:S05]  /*137f0*/  BSYNC B2 ;  /* 0x0000000000027941 */ /* 0x000fea0003800000 */
.L_x_1276:
        /* <DEDUP_REMOVED lines=16> */
.L_x_1282:
[----:B------:R-:W-:Y:S05]  /*13900*/  BSYNC B3 ;  /* 0x0000000000037941 */ /* 0x000fea0003800000 */
.L_x_1281:
        /* <DEDUP_REMOVED lines=44> */
.L_x_1280:
[----:B------:R-:W-:Y:S05]  /*13bd0*/  BSYNC B2 ;  /* 0x0000000000027941 */ /* 0x000fea0003800000 */
.L_x_1279:
        /* <DEDUP_REMOVED lines=18> */
.L_x_1283:
        /* <DEDUP_REMOVED lines=12> */
.L_x_1286:
[----:B------:R-:W-:Y:S02]  /*13dc0*/  IMAD.MOV.U32 R52, RZ, RZ, R54 ;  /* 0x000000ffff347224 */ /* 0x000fe400078e0036 */
.L_x_1287:
[----:B------:R-:W-:Y:S05]  /*13dd0*/  BSYNC B2 ;  /* 0x0000000000027941 */ /* 0x000fea0003800000 */
.L_x_1285:
        /* <DEDUP_REMOVED lines=16> */
.L_x_1291:
[----:B------:R-:W-:Y:S05]  /*13ee0*/  BSYNC B3 ;  /* 0x0000000000037941 */ /* 0x000fea0003800000 */
.L_x_1290:
        /* <DEDUP_REMOVED lines=44> */
.L_x_1289:
[----:B------:R-:W-:Y:S05]  /*141b0*/  BSYNC B2 ;  /* 0x0000000000027941 */ /* 0x000fea0003800000 */
.L_x_1288:
        /* <DEDUP_REMOVED lines=10> */
.L_x_1284:
        /* <DEDUP_REMOVED lines=12> */
.L_x_1293:
[----:B------:R-:W-:Y:S02]  /*14320*/  IMAD.MOV.U32 R52, RZ, RZ, R54 ;  /* 0x000000ffff347224 */ /* 0x000fe400078e0036 */
.L_x_1294:
[----:B------:R-:W-:Y:S05]  /*14330*/  BSYNC B2 ;  /* 0x0000000000027941 */ /* 0x000fea0003800000 */
.L_x_1292:
        /* <DEDUP_REMOVED lines=16> */
.L_x_1298:
[----:B------:R-:W-:Y:S05]  /*14440*/  BSYNC B3 ;  /* 0x0000000000037941 */ /* 0x000fea0003800000 */
.L_x_1297:
        /* <DEDUP_REMOVED lines=44> */
.L_x_1296:
[----:B------:R-:W-:Y:S05]  /*14710*/  BSYNC B2 ;  /* 0x0000000000027941 */ /* 0x000fea0003800000 */
.L_x_1295:
        /* <DEDUP_REMOVED lines=15> */
.L_x_1299:
        /* <DEDUP_REMOVED lines=12> */
.L_x_1302:
[----:B------:R-:W-:Y:S02]  /*148d0*/  IMAD.MOV.U32 R52, RZ, RZ, R54 ;  /* 0x000000ffff347224 */ /* 0x000fe400078e0036 */
.L_x_1303:
[----:B------:R-:W-:Y:S05]  /*148e0*/  BSYNC B2 ;  /* 0x0000000000027941 */ /* 0x000fea0003800000 */
.L_x_1301:
        /* <DEDUP_REMOVED lines=16> */
.L_x_1307:
[----:B------:R-:W-:Y:S05]  /*149f0*/  BSYNC B3 ;  /* 0x0000000000037941 */ /* 0x000fea0003800000 */
.L_x_1306:
        /* <DEDUP_REMOVED lines=44> */
.L_x_1305:
[----:B------:R-:W-:Y:S05]  /*14cc0*/  BSYNC B2 ;  /* 0x0000000000027941 */ /* 0x000fea0003800000 */
.L_x_1304:
        /* <DEDUP_REMOVED lines=10> */
.L_x_1300:
        /* <DEDUP_REMOVED lines=12> */
.L_x_1309:
[----:B------:R-:W-:Y:S02]  /*14e30*/  IMAD.MOV.U32 R52, RZ, RZ, R54 ;  /* 0x000000ffff347224 */ /* 0x000fe400078e0036 */
.L_x_1310:
[----:B------:R-:W-:Y:S05]  /*14e40*/  BSYNC B2 ;  /* 0x0000000000027941 */ /* 0x000fea0003800000 */
.L_x_1308:
        /* <DEDUP_REMOVED lines=16> */
.L_x_1314:
[----:B------:R-:W-:Y:S05]  /*14f50*/  BSYNC B3 ;  /* 0x0000000000037941 */ /* 0x000fea0003800000 */
.L_x_1313:
        /* <DEDUP_REMOVED lines=44> */
.L_x_1312:
[----:B------:R-:W-:Y:S05]  /*15220*/  BSYNC B2 ;  /* 0x0000000000027941 */ /* 0x000fea0003800000 */
.L_x_1311:
        /* <DEDUP_REMOVED lines=15> */
.L_x_1315:
        /* <DEDUP_REMOVED lines=12> */
.L_x_1318:
[----:B------:R-:W-:Y:S02]  /*153e0*/  IMAD.MOV.U32 R52, RZ, RZ, R54 ;  /* 0x000000ffff347224 */ /* 0x000fe400078e0036 */
.L_x_1319:
[----:B------:R-:W-:Y:S05]  /*153f0*/  BSYNC B2 ;  /* 0x0000000000027941 */ /* 0x000fea0003800000 */
.L_x_1317:
        /* <DEDUP_REMOVED lines=16> */
.L_x_1323:
[----:B------:R-:W-:Y:S05]  /*15500*/  BSYNC B3 ;  /* 0x0000000000037941 */ /* 0x000fea0003800000 */
.L_x_1322:
        /* <DEDUP_REMOVED lines=44> */
.L_x_1321:
[----:B------:R-:W-:Y:S05]  /*157d0*/  BSYNC B2 ;  /* 0x0000000000027941 */ /* 0x000fea0003800000 */
.L_x_1320:
        /* <DEDUP_REMOVED lines=10> */
.L_x_1316:
        /* <DEDUP_REMOVED lines=12> */
.L_x_1325:
[----:B------:R-:W-:Y:S02]  /*15940*/  IMAD.MOV.U32 R52, RZ, RZ, R54 ;  /* 0x000000ffff347224 */ /* 0x000fe400078e0036 */
.L_x_1326:
[----:B------:R-:W-:Y:S05]  /*15950*/  BSYNC B2 ;  /* 0x0000000000027941 */ /* 0x000fea0003800000 */
.L_x_1324:
        /* <DEDUP_REMOVED lines=16> */
.L_x_1330:
[----:B------:R-:W-:Y:S05]  /*15a60*/  BSYNC B3 ;  /* 0x0000000000037941 */ /* 0x000fea0003800000 */
.L_x_1329:
        /* <DEDUP_REMOVED lines=44> */
.L_x_1328:
[----:B------:R-:W-:Y:S05]  /*15d30*/  BSYNC B2 ;  /* 0x0000000000027941 */ /* 0x000fea0003800000 */
.L_x_1327:
        /* <DEDUP_REMOVED lines=15> */
.L_x_1331:
        /* <DEDUP_REMOVED lines=12> */
.L_x_1334:
[----:B------:R-:W-:Y:S02]  /*15ef0*/  IMAD.MOV.U32 R52, RZ, RZ, R54 ;  /* 0x000000ffff347224 */ /* 0x000fe400078e0036 */
.L_x_1335:
[----:B------:R-:W-:Y:S05]  /*15f00*/  BSYNC B2 ;  /* 0x0000000000027941 */ /* 0x000fea0003800000 */
.L_x_1333:
        /* <DEDUP_REMOVED lines=16> */
.L_x_1339:
[----:B------:R-:W-:Y:S05]  /*16010*/  BSYNC B3 ;  /* 0x0000000000037941 */ /* 0x000fea0003800000 */
.L_x_1338:
        /* <DEDUP_REMOVED lines=44> */
.L_x_1337:
[----:B------:R-:W-:Y:S05]  /*162e0*/  BSYNC B2 ;  /* 0x0000000000027941 */ /* 0x000fea0003800000 */
.L_x_1336:
        /* <DEDUP_REMOVED lines=10> */
.L_x_1332:
        /* <DEDUP_REMOVED lines=12> */
.L_x_1341:
[----:B------:R-:W-:Y:S02]  /*16450*/  IMAD.MOV.U32 R52, RZ, RZ, R54 ;  /* 0x000000ffff347224 */ /* 0x000fe400078e0036 */
.L_x_1342:
[----:B------:R-:W-:Y:S05]  /*16460*/  BSYNC B2 ;  /* 0x0000000000027941 */ /* 0x000fea0003800000 */
.L_x_1340:
        /* <DEDUP_REMOVED lines=16> */
.L_x_1346:
[----:B------:R-:W-:Y:S05]  /*16570*/  BSYNC B3 ;  /* 0x0000000000037941 */ /* 0x000fea0003800000 */
.L_x_1345:
        /* <DEDUP_REMOVED lines=44> */
.L_x_1344:
[----:B------:R-:W-:Y:S05]  /*16840*/  BSYNC B2 ;  /* 0x0000000000027941 */ /* 0x000fea0003800000 */
.L_x_1343:
        /* <DEDUP_REMOVED lines=13> */
.L_x_1347:
        /* <DEDUP_REMOVED lines=12> */
.L_x_1350:
[----:B------:R-:W-:Y:S02]  /*169e0*/  IMAD.MOV.U32 R52, RZ, RZ, R54 ;  /* 0x000000ffff347224 */ /* 0x000fe400078e0036 */
.L_x_1351:
[----:B------:R-:W-:Y:S05]  /*169f0*/  BSYNC B2 ;  /* 0x0000000000027941 */ /* 0x000fea0003800000 */
.L_x_1349:
        /* <DEDUP_REMOVED lines=16> */
.L_x_1355:
[----:B------:R-:W-:Y:S05]  /*16b00*/  BSYNC B3 ;  /* 0x0000000000037941 */ /* 0x000fea0003800000 */
.L_x_1354:
        /* <DEDUP_REMOVED lines=44> */
.L_x_1353:
[----:B------:R-:W-:Y:S05]  /*16dd0*/  BSYNC B2 ;  /* 0x0000000000027941 */ /* 0x000fea0003800000 */
.L_x_1352:
        /* <DEDUP_REMOVED lines=10> */
.L_x_1348:
        /* <DEDUP_REMOVED lines=12> */
.L_x_1357:
[----:B------:R-:W-:Y:S02]  /*16f40*/  IMAD.MOV.U32 R52, RZ, RZ, R54 ;  /* 0x000000ffff347224 */ /* 0x000fe400078e0036 */
.L_x_1358:
[----:B------:R-:W-:Y:S05]  /*16f50*/  BSYNC B2 ;  /* 0x0000000000027941 */ /* 0x000fea0003800000 */
.L_x_1356:
        /* <DEDUP_REMOVED lines=16> */
.L_x_1362:
[----:B------:R-:W-:Y:S05]  /*17060*/  BSYNC B3 ;  /* 0x0000000000037941 */ /* 0x000fea0003800000 */
.L_x_1361:
        /* <DEDUP_REMOVED lines=44> */
.L_x_1360:
[----:B------:R-:W-:Y:S05]  /*17330*/  BSYNC B2 ;  /* 0x0000000000027941 */ /* 0x000fea0003800000 */
.L_x_1359:
        /* <DEDUP_REMOVED lines=13> */
.L_x_1363:
        /* <DEDUP_REMOVED lines=12> */
.L_x_1366:
[----:B------:R-:W-:Y:S02]  /*174d0*/  IMAD.MOV.U32 R52, RZ, RZ, R54 ;  /* 0x000000ffff347224 */ /* 0x000fe400078e0036 */
.L_x_1367:
[----:B------:R-:W-:Y:S05]  /*174e0*/  BSYNC B2 ;  /* 0x0000000000027941 */ /* 0x000fea0003800000 */
.L_x_1365:
        /* <DEDUP_REMOVED lines=16> */
.L_x_1371:
[----:B------:R-:W-:Y:S05]  /*175f0*/  BSYNC B3 ;  /* 0x0000000000037941 */ /* 0x000fea0003800000 */
.L_x_1370:
        /* <DEDUP_REMOVED lines=44> */
.L_x_1369:
[----:B------:R-:W-:Y:S05]  /*178c0*/  BSYNC B2 ;  /* 0x0000000000027941 */ /* 0x000fea0003800000 */
.L_x_1368:
        /* <DEDUP_REMOVED lines=10> */
.L_x_1364:
        /* <DEDUP_REMOVED lines=12> */
.L_x_1373:
[----:B------:R-:W-:Y:S02]  /*17a30*/  IMAD.MOV.U32 R52, RZ, RZ, R54 ;  /* 0x000000ffff347224 */ /* 0x000fe400078e0036 */
.L_x_1374:
[----:B------:R-:W-:Y:S05]  /*17a40*/  BSYNC B2 ;  /* 0x0000000000027941 */ /* 0x000fea0003800000 */
.L_x_1372:
        /* <DEDUP_REMOVED lines=16> */
.L_x_1378:
[----:B------:R-:W-:Y:S05]  /*17b50*/  BSYNC B3 ;  /* 0x0000000000037941 */ /* 0x000fea0003800000 */
.L_x_1377:
        /* <DEDUP_REMOVED lines=44> */
.L_x_1376:
[----:B------:R-:W-:Y:S05]  /*17e20*/  BSYNC B2 ;  /* 0x0000000000027941 */ /* 0x000fea0003800000 */
.L_x_1375:
        /* <DEDUP_REMOVED lines=13> */
.L_x_1379:
        /* <DEDUP_REMOVED lines=12> */
.L_x_1382:
[----:B------:R-:W-:Y:S02]  /*17fc0*/  IMAD.MOV.U32 R52, RZ, RZ, R54 ;  /* 0x000000ffff347224 */ /* 0x000fe400078e0036 */
.L_x_1383:
[----:B------:R-:W-:Y:S05]  /*17fd0*/  BSYNC B2 ;  /* 0x0000000000027941 */ /* 0x000fea0003800000 */
.L_x_1381:
        /* <DEDUP_REMOVED lines=16> */
.L_x_1387:
[----:B------:R-:W-:Y:S05]  /*180e0*/  BSYNC B3 ;  /* 0x0000000000037941 */ /* 0x000fea0003800000 */
.L_x_1386:
        /* <DEDUP_REMOVED lines=44> */
.L_x_1385:
[----:B------:R-:W-:Y:S05]  /*183b0*/  BSYNC B2 ;  /* 0x0000000000027941 */ /* 0x000fea0003800000 */
.L_x_1384:
        /* <DEDUP_REMOVED lines=10> */
.L_x_1380:
        /* <DEDUP_REMOVED lines=12> */
.L_x_1389:
[----:B------:R-:W-:Y:S02]  /*18520*/  IMAD.MOV.U32 R52, RZ, RZ, R54 ;  /* 0x000000ffff347224 */ /* 0x000fe400078e0036 */
.L_x_1390:
[----:B------:R-:W-:Y:S05]  /*18530*/  BSYNC B2 ;  /* 0x0000000000027941 */ /* 0x000fea0003800000 */
.L_x_1388:
        /* <DEDUP_REMOVED lines=16> */
.L_x_1394:
[----:B------:R-:W-:Y:S05]  /*18640*/  BSYNC B3 ;  /* 0x0000000000037941 */ /* 0x000fea0003800000 */
.L_x_1393:
        /* <DEDUP_REMOVED lines=44> */
.L_x_1392:
[----:B------:R-:W-:Y:S05]  /*18910*/  BSYNC B2 ;  /* 0x0000000000027941 */ /* 0x000fea0003800000 */
.L_x_1391:
        /* <DEDUP_REMOVED lines=13> */
.L_x_1395:
        /* <DEDUP_REMOVED lines=12> */
.L_x_1398:
[----:B------:R-:W-:Y:S02]  /*18ab0*/  IMAD.MOV.U32 R83, RZ, RZ, R54 ;  /* 0x000000ffff537224 */ /* 0x000fe400078e0036 */
.L_x_1399:
[----:B------:R-:W-:Y:S05]  /*18ac0*/  BSYNC B2 ;  /* 0x0000000000027941 */ /* 0x000fea0003800000 */
.L_x_1397:
        /* <DEDUP_REMOVED lines=16> */
.L_x_1403:
[----:B------:R-:W-:Y:S05]  /*18bd0*/  BSYNC B3 ;  /* 0x0000000000037941 */ /* 0x000fea0003800000 */
.L_x_1402:
        /* <DEDUP_REMOVED lines=44> */
.L_x_1401:
[----:B------:R-:W-:Y:S05]  /*18ea0*/  BSYNC B2 ;  /* 0x0000000000027941 */ /* 0x000fea0003800000 */
.L_x_1400:
        /* <DEDUP_REMOVED lines=10> */
.L_x_1396:
        /* <DEDUP_REMOVED lines=54> */
.L_x_1404:
[----:B------:R-:W-:Y:S02]  /*192b0*/  IADD3 R131, R131, 0x20, RZ ;  /* 0x0000002083837810 */ /* 0x000fe40007ffe0ff */
.L_x_1275:
[----:B------:R-:W-:Y:S05]  /*192c0*/  BSYNC B1 ;  /* 0x0000000000017941 */ /* 0x000fea0003800000 */
.L_x_1274:
        /* <DEDUP_REMOVED lines=30> */
.L_x_1408:
[----:B------:R-:W-:Y:S02]  /*194b0*/  IMAD.MOV.U32 R87, RZ, RZ, R54 ;  /* 0x000000ffff577224 */ /* 0x000fe400078e0036 */
.L_x_1409:
[----:B------:R-:W-:Y:S05]  /*194c0*/  BSYNC B2 ;  /* 0x0000000000027941 */ /* 0x000fea0003800000 */
.L_x_1407:
        /* <DEDUP_REMOVED lines=16> */
.L_x_1413:
[----:B------:R-:W-:Y:S05]  /*195d0*/  BSYNC B3 ;  /* 0x0000000000037941 */ /* 0x000fea0003800000 */
.L_x_1412:
        /* <DEDUP_REMOVED lines=44> */
.L_x_1411:
[----:B------:R-:W-:Y:S05]  /*198a0*/  BSYNC B2 ;  /* 0x0000000000027941 */ /* 0x000fea0003800000 */
.L_x_1410:
        /* <DEDUP_REMOVED lines=18> */
.L_x_1414:
        /* <DEDUP_REMOVED lines=12> */
.L_x_1417:
[----:B------:R-:W-:Y:S02]  /*19a90*/  IMAD.MOV.U32 R52, RZ, RZ, R54 ;  /* 0x000000ffff347224 */ /* 0x000fe400078e0036 */
.L_x_1418:
[----:B------:R-:W-:Y:S05]  /*19aa0*/  BSYNC B2 ;  /* 0x0000000000027941 */ /* 0x000fea0003800000 */
.L_x_1416:
        /* <DEDUP_REMOVED lines=16> */
.L_x_1422:
[----:B------:R-:W-:Y:S05]  /*19bb0*/  BSYNC B3 ;  /* 0x0000000000037941 */ /* 0x000fea0003800000 */
.L_x_1421:
        /* <DEDUP_REMOVED lines=44> */
.L_x_1420:
[----:B------:R-:W-:Y:S05]  /*19e80*/  BSYNC B2 ;  /* 0x0000000000027941 */ /* 0x000fea0003800000 */
.L_x_1419:
        /* <DEDUP_REMOVED lines=10> */
.L_x_1415:
        /* <DEDUP_REMOVED lines=12> */
.L_x_1424:
[----:B------:R-:W-:Y:S02]  /*19ff0*/  IMAD.MOV.U32 R52, RZ, RZ, R54 ;  /* 0x000000ffff347224 */ /* 0x000fe400078e0036 */
.L_x_1425:
[----:B------:R-:W-:Y:S05]  /*1a000*/  BSYNC B2 ;  /* 0x0000000000027941 */ /* 0x000fea0003800000 */
.L_x_1423:
        /* <DEDUP_REMOVED lines=16> */
.L_x_1429:
[----:B------:R-:W-:Y:S05]  /*1a110*/  BSYNC B3 ;  /* 0x0000000000037941 */ /* 0x000fea0003800000 */
.L_x_1428:
        /* <DEDUP_REMOVED lines=44> */
.L_x_1427:
[----:B------:R-:W-:Y:S05]  /*1a3e0*/  BSYNC B2 ;  /* 0x0000000000027941 */ /* 0x000fea0003800000 */
.L_x_1426:
        /* <DEDUP_REMOVED lines=15> */
.L_x_1430:
        /* <DEDUP_REMOVED lines=12> */
.L_x_1433:
[----:B------:R-:W-:Y:S02]  /*1a5a0*/  IMAD.MOV.U32 R52, RZ, RZ, R54 ;  /* 0x000000ffff347224 */ /* 0x000fe400078e0036 */
.L_x_1434:
[----:B------:R-:W-:Y:S05]  /*1a5b0*/  BSYNC B2 ;  /* 0x0000000000027941 */ /* 0x000fea0003800000 */
.L_x_1432:
        /* <DEDUP_REMOVED lines=16> */
.L_x_1438:
[----:B------:R-:W-:Y:S05]  /*1a6c0*/  BSYNC B3 ;  /* 0x0000000000037941 */ /* 0x000fea0003800000 */
.L_x_1437:
        /* <DEDUP_REMOVED lines=44> */
.L_x_1436:
[----:B------:R-:W-:Y:S05]  /*1a990*/  BSYNC B2 ;  /* 0x0000000000027941 */ /* 0x000fea0003800000 */
.L_x_1435:
        /* <DEDUP_REMOVED lines=10> */
.L_x_1431:
        /* <DEDUP_REMOVED lines=12> */
.L_x_1440:
[----:B------:R-:W-:Y:S02]  /*1ab00*/  IMAD.MOV.U32 R52, RZ, RZ, R54 ;  /* 0x000000ffff347224 */ /* 0x000fe400078e0036 */
.L_x_1441:
[----:B------:R-:W-:Y:S05]  /*1ab10*/  BSYNC B2 ;  /* 0x0000000000027941 */ /* 0x000fea0003800000 */
.L_x_1439:
        /* <DEDUP_REMOVED lines=16> */
.L_x_1445:
[----:B------:R-:W-:Y:S05]  /*1ac20*/  BSYNC B3 ;  /* 0x0000000000037941 */ /* 0x000fea0003800000 */
.L_x_1444:
        /* <DEDUP_REMOVED lines=44> */
.L_x_1443:
[----:B------:R-:W-:Y:S05]  /*1aef0*/  BSYNC B2 ;  /* 0x0000000000027941 */ /* 0x000fea0003800000 */
.L_x_1442:
        /* <DEDUP_REMOVED lines=15> */
.L_x_1446:
        /* <DEDUP_REMOVED lines=12> */
.L_x_1449:
[----:B------:R-:W-:Y:S02]  /*1b0b0*/  IMAD.MOV.U32 R52, RZ, RZ, R54 ;  /* 0x000000ffff347224 */ /* 0x000fe400078e0036 */
.L_x_1450:
[----:B------:R-:W-:Y:S05]  /*1b0c0*/  BSYNC B2 ;  /* 0x0000000000027941 */ /* 0x000fea0003800000 */
.L_x_1448:
        /* <DEDUP_REMOVED lines=16> */
.L_x_1454:
[----:B------:R-:W-:Y:S05]  /*1b1d0*/  BSYNC B3 ;  /* 0x0000000000037941 */ /* 0x000fea0003800000 */
.L_x_1453:
        /* <DEDUP_REMOVED lines=44> */
.L_x_1452:
[----:B------:R-:W-:Y:S05]  /*1b4a0*/  BSYNC B2 ;  /* 0x0000000000027941 */ /* 0x000fea0003800000 */
.L_x_1451:
        /* <DEDUP_REMOVED lines=10> */
.L_x_1447:
        /* <DEDUP_REMOVED lines=12> */
.L_x_1456:
[----:B------:R-:W-:Y:S02]  /*1b610*/  IMAD.MOV.U32 R52, RZ, RZ, R54 ;  /* 0x000000ffff347224 */ /* 0x000fe400078e0036 */
.L_x_1457:
[----:B------:R-:W-:Y:S05]  /*1b620*/  BSYNC B2 ;  /* 0x0000000000027941 */ /* 0x000fea0003800000 */
.L_x_1455:
        /* <DEDUP_REMOVED lines=16> */
.L_x_1461:
[----:B------:R-:W-:Y:S05]  /*1b730*/  BSYNC B3 ;  /* 0x0000000000037941 */ /* 0x000fea0003800000 */
.L_x_1460:
        /* <DEDUP_REMOVED lines=44> */
.L_x_1459:
[----:B------:R-:W-:Y:S05]  /*1ba00*/  BSYNC B2 ;  /* 0x0000000000027941 */ /* 0x000fea0003800000 */
.L_x_1458:
        /* <DEDUP_REMOVED lines=15> */
.L_x_1462:
        /* <DEDUP_REMOVED lines=12> */
.L_x_1465:
[----:B------:R-:W-:Y:S02]  /*1bbc0*/  IMAD.MOV.U32 R52, RZ, RZ, R54 ;  /* 0x000000ffff347224 */ /* 0x000fe400078e0036 */
.L_x_1466:
[----:B------:R-:W-:Y:S05]  /*1bbd0*/  BSYNC B2 ;  /* 0x0000000000027941 */ /* 0x000fea0003800000 */
.L_x_1464:
        /* <DEDUP_REMOVED lines=16> */
.L_x_1470:
[----:B------:R-:W-:Y:S05]  /*1bce0*/  BSYNC B3 ;  /* 0x0000000000037941 */ /* 0x000fea0003800000 */
.L_x_1469:
        /* <DEDUP_REMOVED lines=44> */
.L_x_1468:
[----:B------:R-:W-:Y:S05]  /*1bfb0*/  BSYNC B2 ;  /* 0x0000000000027941 */ /* 0x000fea0003800000 */
.L_x_1467:
        /* <DEDUP_REMOVED lines=10> */
.L_x_1463:
        /* <DEDUP_REMOVED lines=12> */
.L_x_1472:
[----:B------:R-:W-:Y:S02]  /*1c120*/  IMAD.MOV.U32 R52, RZ, RZ, R54 ;  /* 0x000000ffff347224 */ /* 0x000fe400078e0036 */
.L_x_1473:
[----:B------:R-:W-:Y:S05]  /*1c130*/  BSYNC B2 ;  /* 0x0000000000027941 */ /* 0x000fea0003800000 */
.L_x_1471:
        /* <DEDUP_REMOVED lines=16> */
.L_x_1477:
[----:B------:R-:W-:Y:S05]  /*1c240*/  BSYNC B3 ;  /* 0x0000000000037941 */ /* 0x000fea0003800000 */
.L_x_1476:
        /* <DEDUP_REMOVED lines=44> */
.L_x_1475:
[----:B------:R-:W-:Y:S05]  /*1c510*/  BSYNC B2 ;  /* 0x0000000000027941 */ /* 0x000fea0003800000 */
.L_x_1474:
        /* <DEDUP_REMOVED lines=13> */
.L_x_1478:
        /* <DEDUP_REMOVED lines=12> */
.L_x_1481:
[----:B------:R-:W-:Y:S02]  /*1c6b0*/  IMAD.MOV.U32 R52, RZ, RZ, R54 ;  /* 0x000000ffff347224 */ /* 0x000fe400078e0036 */
.L_x_1482:
[----:B------:R-:W-:Y:S05]  /*1c6c0*/  BSYNC B2 ;  /* 0x0000000000027941 */ /* 0x000fea0003800000 */
.L_x_1480:
        /* <DEDUP_REMOVED lines=16> */
.L_x_1486:
[----:B------:R-:W-:Y:S05]  /*1c7d0*/  BSYNC B3 ;  /* 0x0000000000037941 */ /* 0x000fea0003800000 */
.L_x_1485:
        /* <DEDUP_REMOVED lines=44> */
.L_x_1484:
[----:B------:R-:W-:Y:S05]  /*1caa0*/  BSYNC B2 ;  /* 0x0000000000027941 */ /* 0x000fea0003800000 */
.L_x_1483:
        /* <DEDUP_REMOVED lines=10> */
.L_x_1479:
        /* <DEDUP_REMOVED lines=12> */
.L_x_1488:
[----:B------:R-:W-:Y:S02]  /*1cc10*/  IMAD.MOV.U32 R52, RZ, RZ, R54 ;  /* 0x000000ffff347224 */ /* 0x000fe400078e0036 */
.L_x_1489:
[----:B------:R-:W-:Y:S05]  /*1cc20*/  BSYNC B2 ;  /* 0x0000000000027941 */ /* 0x000fea0003800000 */
.L_x_1487:
        /* <DEDUP_REMOVED lines=16> */
.L_x_1493:
[----:B------:R-:W-:Y:S05]  /*1cd30*/  BSYNC B3 ;  /* 0x0000000000037941 */ /* 0x000fea0003800000 */
.L_x_1492:
        /* <DEDUP_REMOVED lines=44> */
.L_x_1491:
[----:B------:R-:W-:Y:S05]  /*1d000*/  BSYNC B2 ;  /* 0x0000000000027941 */ /* 0x000fea0003800000 */
.L_x_1490:
        /* <DEDUP_REMOVED lines=13> */
.L_x_1494:
        /* <DEDUP_REMOVED lines=12> */
.L_x_1497:
[----:B------:R-:W-:Y:S02]  /*1d1a0*/  IMAD.MOV.U32 R52, RZ, RZ, R54 ;  /* 0x000000ffff347224 */ /* 0x000fe400078e0036 */
.L_x_1498:
[----:B------:R-:W-:Y:S05]  /*1d1b0*/  BSYNC B2 ;  /* 0x0000000000027941 */ /* 0x000fea0003800000 */
.L_x_1496:
        /* <DEDUP_REMOVED lines=16> */
.L_x_1502:
[----:B------:R-:W-:Y:S05]  /*1d2c0*/  BSYNC B3 ;  /* 0x0000000000037941 */ /* 0x000fea0003800000 */
.L_x_1501:
        /* <DEDUP_REMOVED lines=44> */
.L_x_1500:
[----:B------:R-:W-:Y:S05]  /*1d590*/  BSYNC B2 ;  /* 0x0000000000027941 */ /* 0x000fea0003800000 */
.L_x_1499:
        /* <DEDUP_REMOVED lines=10> */
.L_x_1495:
        /* <DEDUP_REMOVED lines=12> */
.L_x_1504:
[----:B------:R-:W-:Y:S02]  /*1d700*/  IMAD.MOV.U32 R52, RZ, RZ, R54 ;  /* 0x000000ffff347224 */ /* 0x000fe400078e0036 */
.L_x_1505:
[----:B------:R-:W-:Y:S05]  /*1d710*/  BSYNC B2 ;  /* 0x0000000000027941 */ /* 0x000fea0003800000 */
.L_x_1503:
        /* <DEDUP_REMOVED lines=16> */
.L_x_1509:
[----:B------:R-:W-:Y:S05]  /*1d820*/  BSYNC B3 ;  /* 0x0000000000037941 */ /* 0x000fea0003800000 */
.L_x_1508:
        /* <DEDUP_REMOVED lines=44> */
.L_x_1507:
[----:B------:R-:W-:Y:S05]  /*1daf0*/  BSYNC B2 ;  /* 0x0000000000027941 */ /* 0x000fea0003800000 */
.L_x_1506:
        /* <DEDUP_REMOVED lines=13> */
.L_x_1510:
        /* <DEDUP_REMOVED lines=12> */
.L_x_1513:
[----:B------:R-:W-:Y:S02]  /*1dc90*/  IMAD.MOV.U32 R52, RZ, RZ, R54 ;  /* 0x000000ffff347224 */ /* 0x000fe400078e0036 */
.L_x_1514:
[----:B------:R-:W-:Y:S05]  /*1dca0*/  BSYNC B2 ;  /* 0x0000000000027941 */ /* 0x000fea0003800000 */
.L_x_1512:
        /* <DEDUP_REMOVED lines=16> */
.L_x_1518:
[----:B------:R-:W-:Y:S05]  /*1ddb0*/  BSYNC B3 ;  /* 0x0000000000037941 */ /* 0x000fea0003800000 */
.L_x_1517:
        /* <DEDUP_REMOVED lines=44> */
.L_x_1516:
[----:B------:R-:W-:Y:S05]  /*1e080*/  BSYNC B2 ;  /* 0x0000000000027941 */ /* 0x000fea0003800000 */
.L_x_1515:
        /* <DEDUP_REMOVED lines=10> */
.L_x_1511:
        /* <DEDUP_REMOVED lines=12> */
.L_x_1520:
[----:B------:R-:W-:Y:S02]  /*1e1f0*/  IMAD.MOV.U32 R52, RZ, RZ, R54 ;  /* 0x000000ffff347224 */ /* 0x000fe400078e0036 */
.L_x_1521:
[----:B------:R-:W-:Y:S05]  /*1e200*/  BSYNC B2 ;  /* 0x0000000000027941 */ /* 0x000fea0003800000 */
.L_x_1519:
        /* <DEDUP_REMOVED lines=16> */
.L_x_1525:
[----:B------:R-:W-:Y:S05]  /*1e310*/  BSYNC B3 ;  /* 0x0000000000037941 */ /* 0x000fea0003800000 */
.L_x_1524:
        /* <DEDUP_REMOVED lines=44> */
.L_x_1523:
[----:B------:R-:W-:Y:S05]  /*1e5e0*/  BSYNC B2 ;  /* 0x0000000000027941 */ /* 0x000fea0003800000 */
.L_x_1522:
        /* <DEDUP_REMOVED lines=13> */
.L_x_1526:
        /* <DEDUP_REMOVED lines=12> */
.L_x_1529:
[----:B------:R-:W-:Y:S02]  /*1e780*/  IMAD.MOV.U32 R83, RZ, RZ, R54 ;  /* 0x000000ffff537224 */ /* 0x000fe400078e0036 */
.L_x_1530:
[----:B------:R-:W-:Y:S05]  /*1e790*/  BSYNC B2 ;  /* 0x0000000000027941 */ /* 0x000fea0003800000 */
.L_x_1528:
        /* <DEDUP_REMOVED lines=16> */
.L_x_1534:
[----:B------:R-:W-:Y:S05]  /*1e8a0*/  BSYNC B3 ;  /* 0x0000000000037941 */ /* 0x000fea0003800000 */
.L_x_1533:
        /* <DEDUP_REMOVED lines=44> */
.L_x_1532:
[----:B------:R-:W-:Y:S05]  /*1eb70*/  BSYNC B2 ;  /* 0x0000000000027941 */ /* 0x000fea0003800000 */
.L_x_1531:
        /* <DEDUP_REMOVED lines=10> */
.L_x_1527:
        /* <DEDUP_REMOVED lines=54> */
.L_x_1535:
[----:B------:R-:W-:Y:S02]  /*1ef80*/  IADD3 R131, R131, 0x20, RZ ;  /* 0x0000002083837810 */ /* 0x000fe40007ffe0ff */
.L_x_1406:
[----:B------:R-:W-:Y:S05]  /*1ef90*/  BSYNC B1 ;  /* 0x0000000000017941 */ /* 0x000fea0003800000 */
.L_x_1405:
        /* <DEDUP_REMOVED lines=30> */
.L_x_1539:
[----:B------:R-:W-:Y:S02]  /*1f180*/  IMAD.MOV.U32 R88, RZ, RZ, R54 ;  /* 0x000000ffff587224 */ /* 0x000fe400078e0036 */
.L_x_1540:
[----:B------:R-:W-:Y:S05]  /*1f190*/  BSYNC B2 ;  /* 0x0000000000027941 */ /* 0x000fea0003800000 */
.L_x_1538:
        /* <DEDUP_REMOVED lines=16> */
.L_x_1544:
[----:B------:R-:W-:Y:S05]  /*1f2a0*/  BSYNC B3 ;  /* 0x0000000000037941 */ /* 0x000fea0003800000 */
.L_x_1543:
        /* <DEDUP_REMOVED lines=44> */
.L_x_1542:
[----:B------:R-:W-:Y:S05]  /*1f570*/  BSYNC B2 ;  /* 0x0000000000027941 */ /* 0x000fea0003800000 */
.L_x_1541:
        /* <DEDUP_REMOVED lines=18> */
.L_x_1545:
        /* <DEDUP_REMOVED lines=12> */
.L_x_1548:
[----:B------:R-:W-:Y:S02]  /*1f760*/  IMAD.MOV.U32 R52, RZ, RZ, R54 ;  /* 0x000000ffff347224 */ /* 0x000fe400078e0036 */
.L_x_1549:
[----:B------:R-:W-:Y:S05]  /*1f770*/  BSYNC B2 ;  /* 0x0000000000027941 */ /* 0x000fea0003800000 */
.L_x_1547:
        /* <DEDUP_REMOVED lines=16> */
.L_x_1553:
[----:B------:R-:W-:Y:S05]  /*1f880*/  BSYNC B3 ;  /* 0x0000000000037941 */ /* 0x000fea0003800000 */
.L_x_1552:
        /* <DEDUP_REMOVED lines=44> */
.L_x_1551:
[----:B------:R-:W-:Y:S05]  /*1fb50*/  BSYNC B2 ;  /* 0x0000000000027941 */ /* 0x000fea0003800000 */
.L_x_1550:
        /* <DEDUP_REMOVED lines=10> */
.L_x_1546:
        /* <DEDUP_REMOVED lines=12> */
.L_x_1555:
[----:B------:R-:W-:Y:S02]  /*1fcc0*/  IMAD.MOV.U32 R52, RZ, RZ, R54 ;  /* 0x000000ffff347224 */ /* 0x000fe400078e0036 */
.L_x_1556:
[----:B------:R-:W-:Y:S05]  /*1fcd0*/  BSYNC B2 ;  /* 0x0000000000027941 */ /* 0x000fea0003800000 */
.L_x_1554:
        /* <DEDUP_REMOVED lines=16> */
.L_x_1560:
[----:B------:R-:W-:Y:S05]  /*1fde0*/  BSYNC B3 ;  /* 0x0000000000037941 */ /* 0x000fea0003800000 */
.L_x_1559:
        /* <DEDUP_REMOVED lines=44> */
.L_x_1558:
[----:B------:R-:W-:Y:S05]  /*200b0*/  BSYNC B2 ;  /* 0x0000000000027941 */ /* 0x000fea0003800000 */
.L_x_1557:
        /* <DEDUP_REMOVED lines=15> */
.L_x_1561:
        /* <DEDUP_REMOVED lines=12> */
.L_x_1564:
[----:B------:R-:W-:Y:S02]  /*20270*/  IMAD.MOV.U32 R52, RZ, RZ, R54 ;  /* 0x000000ffff347224 */ /* 0x000fe400078e0036 */
.L_x_1565:
[----:B------:R-:W-:Y:S05]  /*20280*/  BSYNC B2 ;  /* 0x0000000000027941 */ /* 0x000fea0003800000 */
.L_x_1563:
        /* <DEDUP_REMOVED lines=16> */
.L_x_1569:
[----:B------:R-:W-:Y:S05]  /*20390*/  BSYNC B3 ;  /* 0x0000000000037941 */ /* 0x000fea0003800000 */
.L_x_1568:
        /* <DEDUP_REMOVED lines=44> */
.L_x_1567:
[----:B------:R-:W-:Y:S05]  /*20660*/  BSYNC B2 ;  /* 0x0000000000027941 */ /* 0x000fea0003800000 */
.L_x_1566:
        /* <DEDUP_REMOVED lines=10> */
.L_x_1562:
        /* <DEDUP_REMOVED lines=12> */
.L_x_1571:
[----:B------:R-:W-:Y:S02]  /*207d0*/  IMAD.MOV.U32 R52, RZ, RZ, R54 ;  /* 0x000000ffff347224 */ /* 0x000fe400078e0036 */
.L_x_1572:
[----:B------:R-:W-:Y:S05]  /*207e0*/  BSYNC B2 ;  /* 0x0000000000027941 */ /* 0x000fea0003800000 */
.L_x_1570:
        /* <DEDUP_REMOVED lines=16> */
.L_x_1576:
[----:B------:R-:W-:Y:S05]  /*208f0*/  BSYNC B3 ;  /* 0x0000000000037941 */ /* 0x000fea0003800000 */
.L_x_1575:
        /* <DEDUP_REMOVED lines=44> */
.L_x_1574:
[----:B------:R-:W-:Y:S05]  /*20bc0*/  BSYNC B2 ;  /* 0x0000000000027941 */ /* 0x000fea0003800000 */
.L_x_1573:
        /* <DEDUP_REMOVED lines=15> */
.L_x_1577:
        /* <DEDUP_REMOVED lines=12> */
.L_x_1580:
[----:B------:R-:W-:Y:S02]  /*20d80*/  IMAD.MOV.U32 R52, RZ, RZ, R54 ;  /* 0x000000ffff347224 */ /* 0x000fe400078e0036 */
.L_x_1581:
[----:B------:R-:W-:Y:S05]  /*20d90*/  BSYNC B2 ;  /* 0x0000000000027941 */ /* 0x000fea0003800000 */
.L_x_1579:
        /* <DEDUP_REMOVED lines=16> */
.L_x_1585:
[----:B------:R-:W-:Y:S05]  /*20ea0*/  BSYNC B3 ;  /* 0x0000000000037941 */ /* 0x000fea0003800000 */
.L_x_1584:
        /* <DEDUP_REMOVED lines=44> */
.L_x_1583:
[----:B------:R-:W-:Y:S05]  /*21170*/  BSYNC B2 ;  /* 0x0000000000027941 */ /* 0x000fea0003800000 */
.L_x_1582:
        /* <DEDUP_REMOVED lines=10> */
.L_x_1578:
        /* <DEDUP_REMOVED lines=12> */
.L_x_1587:
[----:B------:R-:W-:Y:S02]  /*212e0*/  IMAD.MOV.U32 R52, RZ, RZ, R54 ;  /* 0x000000ffff347224 */ /* 0x000fe400078e0036 */
.L_x_1588:
[----:B------:R-:W-:Y:S05]  /*212f0*/  BSYNC B2 ;  /* 0x0000000000027941 */ /* 0x000fea0003800000 */
.L_x_1586:
        /* <DEDUP_REMOVED lines=16> */
.L_x_1592:
[----:B------:R-:W-:Y:S05]  /*21400*/  BSYNC B3 ;  /* 0x0000000000037941 */ /* 0x000fea0003800000 */
.L_x_1591:
        /* <DEDUP_REMOVED lines=44> */
.L_x_1590:
[----:B------:R-:W-:Y:S05]  /*216d0*/  BSYNC B2 ;  /* 0x0000000000027941 */ /* 0x000fea0003800000 */
.L_x_1589:
        /* <DEDUP_REMOVED lines=15> */
.L_x_1593:
        /* <DEDUP_REMOVED lines=12> */
.L_x_1596:
[----:B------:R-:W-:Y:S02]  /*21890*/  IMAD.MOV.U32 R52, RZ, RZ, R54 ;  /* 0x000000ffff347224 */ /* 0x000fe400078e0036 */
.L_x_1597:
[----:B------:R-:W-:Y:S05]  /*218a0*/  BSYNC B2 ;  /* 0x0000000000027941 */ /* 0x000fea0003800000 */
.L_x_1595:
        /* <DEDUP_REMOVED lines=16> */
.L_x_1601:
[----:B------:R-:W-:Y:S05]  /*219b0*/  BSYNC B3 ;  /* 0x0000000000037941 */ /* 0x000fea0003800000 */
.L_x_1600:
        /* <DEDUP_REMOVED lines=44> */
.L_x_1599:
[----:B------:R-:W-:Y:S05]  /*21c80*/  BSYNC B2 ;  /* 0x0000000000027941 */ /* 0x000fea0003800000 */
.L_x_1598:
        /* <DEDUP_REMOVED lines=10> */
.L_x_1594:
        /* <DEDUP_REMOVED lines=12> */
.L_x_1603:
[----:B------:R-:W-:Y:S02]  /*21df0*/  IMAD.MOV.U32 R52, RZ, RZ, R54 ;  /* 0x000000ffff347224 */ /* 0x000fe400078e0036 */
.L_x_1604:
[----:B------:R-:W-:Y:S05]  /*21e00*/  BSYNC B2 ;  /* 0x0000000000027941 */ /* 0x000fea0003800000 */
.L_x_1602:
        /* <DEDUP_REMOVED lines=16> */
.L_x_1608:
[----:B------:R-:W-:Y:S05]  /*21f10*/  BSYNC B3 ;  /* 0x0000000000037941 */ /* 0x000fea0003800000 */
.L_x_1607:
        /* <DEDUP_REMOVED lines=44> */
.L_x_1606:
[----:B------:R-:W-:Y:S05]  /*221e0*/  BSYNC B2 ;  /* 0x0000000000027941 */ /* 0x000fea0003800000 */
.L_x_1605:
        /* <DEDUP_REMOVED lines=13> */
.L_x_1609:
        /* <DEDUP_REMOVED lines=12> */
.L_x_1612:
[----:B------:R-:W-:Y:S02]  /*22380*/  IMAD.MOV.U32 R52, RZ, RZ, R54 ;  /* 0x000000ffff347224 */ /* 0x000fe400078e0036 */
.L_x_1613:
[----:B------:R-:W-:Y:S05]  /*22390*/  BSYNC B2 ;  /* 0x0000000000027941 */ /* 0x000fea0003800000 */
.L_x_1611:
        /* <DEDUP_REMOVED lines=16> */
.L_x_1617:
[----:B------:R-:W-:Y:S05]  /*224a0*/  BSYNC B3 ;  /* 0x0000000000037941 */ /* 0x000fea0003800000 */
.L_x_1616:
        /* <DEDUP_REMOVED lines=44> */
.L_x_1615:
[----:B------:R-:W-:Y:S05]  /*22770*/  BSYNC B2 ;  /* 0x0000000000027941 */ /* 0x000fea0003800000 */
.L_x_1614:
        /* <DEDUP_REMOVED lines=10> */
.L_x_1610:
        /* <DEDUP_REMOVED lines=12> */
.L_x_1619:
[----:B------:R-:W-:Y:S02]  /*228e0*/  IMAD.MOV.U32 R52, RZ, RZ, R54 ;  /* 0x000000ffff347224 */ /* 0x000fe400078e0036 */
.L_x_1620:
[----:B------:R-:W-:Y:S05]  /*228f0*/  BSYNC B2 ;  /* 0x0000000000027941 */ /* 0x000fea0003800000 */
.L_x_1618:
        /* <DEDUP_REMOVED lines=16> */
.L_x_1624:
[----:B------:R-:W-:Y:S05]  /*22a00*/  BSYNC B3 ;  /* 0x0000000000037941 */ /* 0x000fea0003800000 */
.L_x_1623:
        /* <DEDUP_REMOVED lines=44> */
.L_x_1622:
[----:B------:R-:W-:Y:S05]  /*22cd0*/  BSYNC B2 ;  /* 0x0000000000027941 */ /* 0x000fea0003800000 */
.L_x_1621:
        /* <DEDUP_REMOVED lines=13> */
.L_x_1625:
        /* <DEDUP_REMOVED lines=12> */
.L_x_1628:
[----:B------:R-:W-:Y:S02]  /*22e70*/  IMAD.MOV.U32 R52, RZ, RZ, R54 ;  /* 0x000000ffff347224 */ /* 0x000fe400078e0036 */
.L_x_1629:
[----:B------:R-:W-:Y:S05]  /*22e80*/  BSYNC B2 ;  /* 0x0000000000027941 */ /* 0x000fea0003800000 */
.L_x_1627:
        /* <DEDUP_REMOVED lines=16> */
.L_x_1633:
[----:B------:R-:W-:Y:S05]  /*22f90*/  BSYNC B3 ;  /* 0x0000000000037941 */ /* 0x000fea0003800000 */
.L_x_1632:
        /* <DEDUP_REMOVED lines=44> */
.L_x_1631:
[----:B------:R-:W-:Y:S05]  /*23260*/  BSYNC B2 ;  /* 0x0000000000027941 */ /* 0x000fea0003800000 */
.L_x_1630:
        /* <DEDUP_REMOVED lines=10> */
.L_x_1626:
        /* <DEDUP_REMOVED lines=12> */
.L_x_1635:
[----:B------:R-:W-:Y:S02]  /*233d0*/  IMAD.MOV.U32 R52, RZ, RZ, R54 ;  /* 0x000000ffff347224 */ /* 0x000fe400078e0036 */
.L_x_1636:
[----:B------:R-:W-:Y:S05]  /*233e0*/  BSYNC B2 ;  /* 0x0000000000027941 */ /* 0x000fea0003800000 */
.L_x_1634:
        /* <DEDUP_REMOVED lines=16> */
.L_x_1640:
[----:B------:R-:W-:Y:S05]  /*234f0*/  BSYNC B3 ;  /* 0x0000000000037941 */ /* 0x000fea0003800000 */
.L_x_1639:
        /* <DEDUP_REMOVED lines=44> */
.L_x_1638:
[----:B------:R-:W-:Y:S05]  /*237c0*/  BSYNC B2 ;  /* 0x0000000000027941 */ /* 0x000fea0003800000 */
.L_x_1637:
        /* <DEDUP_REMOVED lines=13> */
.L_x_1641:
        /* <DEDUP_REMOVED lines=12> */
.L_x_1644:
[----:B------:R-:W-:Y:S02]  /*23960*/  IMAD.MOV.U32 R52, RZ, RZ, R54 ;  /* 0x000000ffff347224 */ /* 0x000fe400078e0036 */
.L_x_1645:
[----:B------:R-:W-:Y:S05]  /*23970*/  BSYNC B2 ;  /* 0x0000000000027941 */ /* 0x000fea0003800000 */
.L_x_1643:
        /* <DEDUP_REMOVED lines=16> */
.L_x_1649:
[----:B------:R-:W-:Y:S05]  /*23a80*/  BSYNC B3 ;  /* 0x0000000000037941 */ /* 0x000fea0003800000 */
.L_x_1648:
        /* <DEDUP_REMOVED lines=44> */
.L_x_1647:
[----:B------:R-:W-:Y:S05]  /*23d50*/  BSYNC B2 ;  /* 0x0000000000027941 */ /* 0x000fea0003800000 */
.L_x_1646:
        /* <DEDUP_REMOVED lines=10> */
.L_x_1642:
        /* <DEDUP_REMOVED lines=12> */
.L_x_1651:
[----:B------:R-:W-:Y:S02]  /*23ec0*/  IMAD.MOV.U32 R52, RZ, RZ, R54 ;  /* 0x000000ffff347224 */ /* 0x000fe400078e0036 */
.L_x_1652:
[----:B------:R-:W-:Y:S05]  /*23ed0*/  BSYNC B2 ;  /* 0x0000000000027941 */ /* 0x000fea0003800000 */
.L_x_1650:
        /* <DEDUP_REMOVED lines=16> */
.L_x_1656:
[----:B------:R-:W-:Y:S05]  /*23fe0*/  BSYNC B3 ;  /* 0x0000000000037941 */ /* 0x000fea0003800000 */
.L_x_1655:
        /* <DEDUP_REMOVED lines=44> */
.L_x_1654:
[----:B------:R-:W-:Y:S05]  /*242b0*/  BSYNC B2 ;  /* 0x0000000000027941 */ /* 0x000fea0003800000 */
.L_x_1653:
        /* <DEDUP_REMOVED lines=13> */
.L_x_1657:
        /* <DEDUP_REMOVED lines=12> */
.L_x_1660:
[----:B------:R-:W-:Y:S02]  /*24450*/  IMAD.MOV.U32 R83, RZ, RZ, R54 ;  /* 0x000000ffff537224 */ /* 0x000fe400078e0036 */
.L_x_1661:
[----:B------:R-:W-:Y:S05]  /*24460*/  BSYNC B2 ;  /* 0x0000000000027941 */ /* 0x000fea0003800000 */
.L_x_1659:
        /* <DEDUP_REMOVED lines=16> */
.L_x_1665:
[----:B------:R-:W-:Y:S05]  /*24570*/  BSYNC B3 ;  /* 0x0000000000037941 */ /* 0x000fea0003800000 */
.L_x_1664:
        /* <DEDUP_REMOVED lines=44> */
.L_x_1663:
[----:B------:R-:W-:Y:S05]  /*24840*/  BSYNC B2 ;  /* 0x0000000000027941 */ /* 0x000fea0003800000 */
.L_x_1662:
        /* <DEDUP_REMOVED lines=10> */
.L_x_1658:
        /* <DEDUP_REMOVED lines=10> */
[----:B------:R-:W-:Y:S02]  /*24990*/  SHF.R.U32.HI R131, RZ, 0x1d, R131 ;  /* 0x0000001dff837819 */ /* 0x000fe40000011683 */
        /* <DEDUP_REMOVED lines=43> */
.L_x_1537:
[----:B------:R-:W-:Y:S05]  /*24c50*/  BSYNC B1 ;  /* 0x0000000000017941 */ /* 0x000fea0003800000 */
.L_x_1536:
[----:B0-----:R-:W-:Y:S01]  /*24c60*/  FADD.FTZ R68, RZ, R75 ;  /* 0x0000004bff447221 */ /* 0x001fe20000010000 */
[----:B------:R-:W-:Y:S02]  /*24c70*/  LOP3.LUT P1, RZ, R5, 0x20, RZ, 0xc0, !PT ;  /* 0x0000002005ff7812 */ /* 0x000fe4000782c0ff */
[C---:B------:R-:W-:Y:S01]  /*24c80*/  ISETP.GT.U32.AND P2, PT, R4.reuse, 0x5f, PT ;  /* 0x0000005f0400780c */ /* 0x040fe20003f44070 */
[----:B------:R-:W-:Y:S01]  /*24c90*/  FADD.FTZ R68, R89, R68 ;  /* 0x0000004459447221 */ /* 0x000fe20000010000 */
[C---:B------:R-:W-:Y:S02]  /*24ca0*/  ISETP.GT.U32.AND P3, PT, R4.reuse, 0x7f, PT ;  /* 0x0000007f0400780c */ /* 0x040fe40003f64070 */
[----:B------:R-:W-:Y:S01]  /*24cb0*/  ISETP.GT.U32.AND P4, PT, R4, 0x9f, PT ;  /* 0x0000009f0400780c */ /* 0x000fe20003f84070 */
[----:B------:R-:W-:Y:S01]  /*24cc0*/  FADD.FTZ R68, R90, R68 ;  /* 0x000000445a447221 */ /* 0x000fe20000010000 */
[----:B------:R-:W-:Y:S02]  /*24cd0*/  ISETP.GT.U32.AND P5, PT, R4, 0xbf, PT ;  /* 0x000000bf0400780c */ /* 0x000fe40003fa4070 */
[----:B------:R-:W-:Y:S01]  /*24ce0*/  ISETP.NE.AND P0, PT, R246, RZ, PT ;  /* 0x000000fff600720c */ /* 0x000fe20003f05270 */
[----:B------:R-:W-:-:S04]  /*24cf0*/  FADD.FTZ R68, R101, R68 ;  /* 0x0000004465447221 */ /* 0x000fc80000010000 */
[----:B------:R-:W-:-:S04]  /*24d00*/  FADD.FTZ R68, R102, R68 ;  /* 0x0000004466447221 */ /* 0x000fc80000010000 */
[----:B------:R-:W-:-:S04]  /*24d10*/  FADD.FTZ R68, R113, R68 ;  /* 0x0000004471447221 */ /* 0x000fc80000010000 */
[----:B------:R-:W-:-:S04]  /*24d20*/  FADD.FTZ R68, R114, R68 ;  /* 0x0000004472447221 */ /* 0x000fc80000010000 */
[----:B------:R-:W-:-:S05]  /*24d30*/  FADD.FTZ R68, R125, R68 ;  /* 0x000000447d447221 */ /* 0x000fca0000010000 */
[----:B------:R-:W-:Y:S02]  /*24d40*/  FSEL R71, R68, RZ, P1 ;  /* 0x000000ff44477208 */ /* 0x000fe40000800000 */
        /* <DEDUP_REMOVED lines=43> */
.L_x_1682:
[----:B01----:R-:W-:Y:S01]  /*25000*/  FADD.FTZ R71, R71, R70 ;  /* 0x0000004647477221 */ /* 0x003fe20000010000 */
[----:B------:R-:W-:Y:S05]  /*25010*/  BRA.DIV ~URZ, `(.L_x_1667) ;  /* 0x00001e927f007947 */ /* 0x000fea000b800000 */
[----:B------:R-:W0:Y:S01]  /*25020*/  SHFL.BFLY PT, R68, R71, 0x2, 0x1f ;  /* 0x0c401f0047447f89 */ /* 0x000e2200000e0000 */
[----:B------:R-:W-:Y:S01]  /*25030*/  LOP3.LUT P6, RZ, R5, 0x20, RZ, 0xc0, !PT ;  /* 0x0000002005ff7812 */ /* 0x000fe200078cc0ff */
        /* <DEDUP_REMOVED lines=11> */
[--C-:B------:R-:W-:Y:S02]  /*250f0*/  FADD.FTZ R70, R91, -R71.reuse ;  /* 0x800000475b467221 */ /* 0x100fe40000010000 */
        /* <DEDUP_REMOVED lines=102> */
.L_x_1683:
[----:B------:R-:W-:Y:S01]  /*25760*/  @!P0 IMAD.MOV.U32 R68, RZ, RZ, 0x4 ;  /* 0x00000004ff448424 */ /* 0x000fe200078e00ff */
[----:B------:R-:W-:Y:S01]  /*25770*/  ISETP.NE.AND P1, PT, RZ, UR8, PT ;  /* 0x00000008ff007c0c */ /* 0x000fe2000bf25270 */
[----:B01----:R-:W-:Y:S01]  /*25780*/  FADD.FTZ R131, R70, R131 ;  /* 0x0000008346837221 */ /* 0x003fe20000010000 */
[----:B------:R-:W-:Y:S01]  /*25790*/  LOP3.LUT P2, RZ, R5, 0x20, RZ, 0xc0, !PT ;  /* 0x0000002005ff7812 */ /* 0x000fe2000784c0ff */
[----:B------:R-:W-:Y:S01]  /*257a0*/  @!P0 IMAD.WIDE R68, R6, R68, c[0x0][0x1a0] ;  /* 0x0000680006448625 */ /* 0x000fe200078e0244 */
[----:B------:R-:W-:Y:S04]  /*257b0*/  BSSY B1, `(.L_x_1668) ;  /* 0x0000066000017945 */ /* 0x000fe80003800000 */
[----:B------:R0:W-:Y:S02]  /*257c0*/  @!P0 STG.E [R68.64], R71 ;  /* 0x0000004744008986 */ /* 0x0001e4000c101906 */
[----:B0-----:R-:W-:-:S04]  /*257d0*/  IMAD.MOV.U32 R68, RZ, RZ, c[0x0][0x1e0] ;  /* 0x00007800ff447624 */ /* 0x001fc800078e00ff */
[----:B------:R-:W-:Y:S02]  /*257e0*/  FFMA.FTZ R131, R131, R68, c[0x0][0x228] ;  /* 0x00008a0083837623 */ /* 0x000fe40000010044 */
[----:B------:R-:W-:-:S05]  /*257f0*/  FMUL.FTZ R68, R71, R71 ;  /* 0x0000004747447220 */ /* 0x000fca0000410000 */
[----:B------:R-:W-:-:S05]  /*25800*/  FSEL R68, R68, RZ, P1 ;  /* 0x000000ff44447208 */ /* 0x000fca0000800000 */
[----:B------:R-:W-:Y:S01]  /*25810*/  FADD.FTZ R68, R131, R68 ;  /* 0x0000004483447221 */ /* 0x000fe20000010000 */
[----:B------:R-:W-:-:S03]  /*25820*/  FSEL R131, R71, RZ, !P1 ;  /* 0x000000ff47837208 */ /* 0x000fc60004800000 */
        /* <DEDUP_REMOVED lines=8> */
[----:B------:R-:W3:Y:S01]  /*258b0*/  LDL R132, [R1+0x54] ;  /* 0x0000540001847983 */ /* 0x000ee20000100800 */
[----:B------:R-:W-:-:S03]  /*258c0*/  FADD.FTZ R247, R75, -R131 ;  /* 0x800000834bf77221 */ /* 0x000fc60000010000 */
[----:B------:R-:W4:Y:S04]  /*258d0*/  LDL R250, [R1+0x60] ;  /* 0x0000600001fa7983 */ /* 0x000f280000100800 */
[----:B------:R-:W4:Y:S01]  /*258e0*/  LDL R249, [R1+0x64] ;  /* 0x0000640001f97983 */ /* 0x000f220000100800 */
[----:B------:R-:W-:-:S03]  /*258f0*/  FMUL.FTZ R247, R138, R247 ;  /* 0x000000f78af77220 */ /* 0x000fc60000410000 */
[----:B------:R-:W4:Y:S01]  /*25900*/  LDL R252, [R1+0x70] ;  /* 0x0000700001fc7983 */ /* 0x000f220000100800 */
[----:B------:R-:W-:-:S03]  /*25910*/  FADD.FTZ R143, R101, -R131 ;  /* 0x80000083658f7221 */ /* 0x000fc60000010000 */
[----:B------:R-:W4:Y:S04]  /*25920*/  LDL R251, [R1+0x74] ;  /* 0x0000740001fb7983 */ /* 0x000f280000100800 */
[----:B------:R1:W-:Y:S04]  /*25930*/  STL [R1+0x98], R5 ;  /* 0x0000980501007387 */ /* 0x0003e80000100800 */
[----:B------:R0:W-:Y:S04]  /*25940*/  STL [R1+0x94], R4 ;  /* 0x0000940401007387 */ /* 0x0001e80000100800 */
[----:B------:R0:W-:Y:S01]  /*25950*/  STL [R1+0x90], R3 ;  /* 0x0000900301007387 */ /* 0x0001e20000100800 */
[----:B------:R-:W-:-:S03]  /*25960*/  FMUL.FTZ R143, R138, R143 ;  /* 0x0000008f8a8f7220 */ /* 0x000fc60000410000 */
[----:B------:R0:W-:Y:S04]  /*25970*/  STL [R1+0x8c], R2 ;  /* 0x00008c0201007387 */ /* 0x0001e80000100800 */
[----:B------:R0:W-:Y:S04]  /*25980*/  STL [R1+0x88], R0 ;  /* 0x0000880001007387 */ /* 0x0001e80000100800 */
[----:B-1----:R-:W4:Y:S04]  /*25990*/  LDL R5, [R1+0x44] ;  /* 0x0000440001057983 */ /* 0x002f280000100800 */
[----:B0-----:R-:W4:Y:S04]  /*259a0*/  LDL R4, [R1+0x30] ;  /* 0x0000300001047983 */ /* 0x001f280000100800 */
[----:B------:R-:W4:Y:S04]  /*259b0*/  LDL R3, [R1+0x34] ;  /* 0x0000340001037983 */ /* 0x000f280000100800 */
[----:B------:R-:W4:Y:S04]  /*259c0*/  LDL R2, [R1+0x10] ;  /* 0x0000100001027983 */ /* 0x000f280000100800 */
[----:B------:R-:W4:Y:S01]  /*259d0*/  LDL R0, [R1+0x14] ;  /* 0x0000140001007983 */ /* 0x000f220000100800 */
[----:B--2---:R-:W-:-:S03]  /*259e0*/  FFMA.FTZ R68, R142, R247, R70 ;  /* 0x000000f78e447223 */ /* 0x004fc60000010046 */
[----:B------:R-:W2:Y:S01]  /*259f0*/  LDL R142, [R1+0x40] ;  /* 0x00004000018e7983 */ /* 0x000ea20000100800 */
[----:B---3--:R-:W-:-:S03]  /*25a00*/  FFMA.FTZ R70, R132, R143, R133 ;  /* 0x0000008f84467223 */ /* 0x008fc60000010085 */
[----:B------:R-:W3:Y:S04]  /*25a10*/  LDL R133, [R1+0x20] ;  /* 0x0000200001857983 */ /* 0x000ee80000100800 */
[----:B------:R-:W3:Y:S01]  /*25a20*/  LDL R132, [R1+0x24] ;  /* 0x0000240001847983 */ /* 0x000ee20000100800 */
[--C-:B------:R-:W-:Y:S02]  /*25a30*/  FADD.FTZ R248, R90, -R131.reuse ;  /* 0x800000835af87221 */ /* 0x100fe40000010000 */
[----:B------:R-:W-:Y:S02]  /*25a40*/  FADD.FTZ R246, R89, -R131 ;  /* 0x8000008359f67221 */ /* 0x000fe40000010000 */
[C---:B------:R-:W-:Y:S02]  /*25a50*/  FMUL.FTZ R248, R138.reuse, R248 ;  /* 0x000000f88af87220 */ /* 0x040fe40000410000 */
[----:B------:R-:W-:-:S02]  /*25a60*/  FMUL.FTZ R246, R138, R246 ;  /* 0x000000f68af67220 */ /* 0x000fc40000410000 */
[----:B----4-:R-:W-:Y:S02]  /*25a70*/  FFMA.FTZ R69, R249, R248, R250 ;  /* 0x000000f8f9457223 */ /* 0x010fe400000100fa */
[--C-:B------:R-:W-:Y:S02]  /*25a80*/  FADD.FTZ R249, R102, -R131.reuse ;  /* 0x8000008366f97221 */ /* 0x100fe40000010000 */
[--C-:B------:R-:W-:Y:S02]  /*25a90*/  FADD.FTZ R250, R113, -R131.reuse ;  /* 0x8000008371fa7221 */ /* 0x100fe40000010000 */
[----:B------:R-:W-:Y:S02]  /*25aa0*/  FFMA.FTZ R71, R251, R246, R252 ;  /* 0x000000f6fb477223 */ /* 0x000fe400000100fc */
[C---:B------:R-:W-:Y:S02]  /*25ab0*/  FMUL.FTZ R249, R138.reuse, R249 ;  /* 0x000000f98af97220 */ /* 0x040fe40000410000 */
[----:B------:R-:W-:Y:S01]  /*25ac0*/  FMUL.FTZ R250, R138, R250 ;  /* 0x000000fa8afa7220 */ /* 0x000fe20000410000 */
[----:B------:R-:W-:Y:S01]  /*25ad0*/  F2FP.BF16.PACK_AB R68, R71, R68 ;  /* 0x000000444744723e */ /* 0x000fe200000010ff */
[--C-:B------:R-:W-:Y:S01]  /*25ae0*/  FADD.FTZ R251, R114, -R131.reuse ;  /* 0x8000008372fb7221 */ /* 0x100fe20000010000 */
[----:B------:R-:W-:Y:S01]  /*25af0*/  F2FP.BF16.PACK_AB R69, R70, R69 ;  /* 0x000000454645723e */ /* 0x000fe200000010ff */
[----:B------:R-:W-:-:S02]  /*25b00*/  FADD.FTZ R252, R125, -R131 ;  /* 0x800000837dfc7221 */ /* 0x000fc40000010000 */
[C---:B------:R-:W-:Y:S02]  /*25b10*/  FMUL.FTZ R251, R138.reuse, R251 ;  /* 0x000000fb8afb7220 */ /* 0x040fe40000410000 */
[----:B------:R-:W-:Y:S02]  /*25b20*/  FMUL.FTZ R252, R138, R252 ;  /* 0x000000fc8afc7220 */ /* 0x000fe40000410000 */
[----:B------:R-:W-:Y:S02]  /*25b30*/  FFMA.FTZ R71, R3, R250, R4 ;  /* 0x000000fa03477223 */ /* 0x000fe40000010004 */
[----:B------:R-:W4:Y:S04]  /*25b40*/  LDL R4, [R1+0x8] ;  /* 0x0000080001047983 */ /* 0x000f280000100800 */
[----:B------:R-:W4:Y:S01]  /*25b50*/  LDL R3, [R1+0xc] ;  /* 0x00000c0001037983 */ /* 0x000f220000100800 */
[----:B--2---:R-:W-:-:S03]  /*25b60*/  FFMA.FTZ R70, R5, R249, R142 ;  /* 0x000000f905467223 */ /* 0x004fc6000001008e */
[----:B------:R-:W2:Y:S02]  /*25b70*/  LDL R5, [R1+0x18] ;  /* 0x0000180001057983 */ /* 0x000ea40000100800 */
[----:B------:R-:W-:Y:S01]  /*25b80*/  F2FP.BF16.PACK_AB R70, R71, R70 ;  /* 0x000000464746723e */ /* 0x000fe200000010ff */
[----:B------:R-:W-:Y:S02]  /*25b90*/  IMAD.MOV.U32 R142, RZ, RZ, 0x10 ;  /* 0x00000010ff8e7424 */ /* 0x000fe400078e00ff */
[----:B---3--:R-:W-:Y:S02]  /*25ba0*/  FFMA.FTZ R71, R132, R251, R133 ;  /* 0x000000fb84477223 */ /* 0x008fe40000010085 */
[----:B------:R-:W-:Y:S02]  /*25bb0*/  FFMA.FTZ R132, R0, R252, R2 ;  /* 0x000000fc00847223 */ /* 0x000fe40000010002 */
[----:B------:R-:W3:Y:S03]  /*25bc0*/  LDL R2, [R1+0x78] ;  /* 0x0000780001027983 */ /* 0x000ee60000100800 */
[----:B------:R-:W-:Y:S01]  /*25bd0*/  F2FP.BF16.PACK_AB R71, R132, R71 ;  /* 0x000000478447723e */ /* 0x000fe200000010ff */
[----:B------:R-:W-:Y:S01]  /*25be0*/  IMAD.WIDE.U32 R132, R74, R142, c[0x0][0x208] ;  /* 0x000082004a847625 */ /* 0x000fe200078e008e */
[----:B------:R-:W2:Y:S04]  /*25bf0*/  LDL R0, [R1+0x58] ;  /* 0x0000580001007983 */ /* 0x000ea80000100800 */
[----:B------:R0:W-:Y:S04]  /*25c00*/  STG.E.128 [R132.64], R68 ;  /* 0x0000004484007986 */ /* 0x0001e8000c101d06 */
[----:B------:R-:W2:Y:S04]  /*25c10*/  LDL R142, [R1+0x38] ;  /* 0x00003800018e7983 */ /* 0x000ea80000100800 */
[----:B0-----:R-:W2:Y:S04]  /*25c20*/  LDL R71, [R1+0x1c] ;  /* 0x00001c0001477983 */ /* 0x001ea80000100800 */
[----:B------:R-:W3:Y:S04]  /*25c30*/  LDL R68, [R1+0x7c] ;  /* 0x00007c0001447983 */ /* 0x000ee80000100800 */
[----:B------:R-:W3:Y:S04]  /*25c40*/  LDL R69, [R1+0x5c] ;  /* 0x00005c0001457983 */ /* 0x000ee80000100800 */
[----:B------:R-:W3:Y:S04]  /*25c50*/  LDL R70, [R1+0x3c] ;  /* 0x00003c0001467983 */ /* 0x000ee80000100800 */
[----:B------:R-:W3:Y:S01]  /*25c60*/  LDL R132, [R1+0x68] ;  /* 0x0000680001847983 */ /* 0x000ee20000100800 */
[----:B----4-:R-:W-:-:S03]  /*25c70*/  FFMA.FTZ R252, R3, R252, R4 ;  /* 0x000000fc03fc7223 */ /* 0x010fc60000010004 */
[----:B------:R-:W4:Y:S01]  /*25c80*/  LDL R133, [R1+0x6c] ;  /* 0x00006c0001857983 */ /* 0x000f220000100800 */
[----:B--2---:R-:W-:-:S03]  /*25c90*/  FFMA.FTZ R71, R71, R251, R5 ;  /* 0x000000fb47477223 */ /* 0x004fc60000010005 */
[----:B------:R0:W5:Y:S04]  /*25ca0*/  LDL.LU R5, [R1+0x98] ;  /* 0x0000980001057983 */ /* 0x0001680000300800 */
[----:B------:R-:W2:Y:S01]  /*25cb0*/  LDL R251, [R1+0x4c] ;  /* 0x00004c0001fb7983 */ /* 0x000ea20000100800 */
[----:B------:R-:W-:Y:S01]  /*25cc0*/  F2FP.BF16.PACK_AB R71, R252, R71 ;  /* 0x00000047fc47723e */ /* 0x000fe200000010ff */
[----:B---3--:R-:W-:Y:S02]  /*25cd0*/  FFMA.FTZ R68, R68, R247, R2 ;  /* 0x000000f744447223 */ /* 0x008fe40000010002 */
[----:B------:R0:W5:Y:S01]  /*25ce0*/  LDL.LU R4, [R1+0x94] ;  /* 0x0000940001047983 */ /* 0x0001620000300800 */
[----:B------:R-:W-:-:S03]  /*25cf0*/  FFMA.FTZ R69, R69, R248, R0 ;  /* 0x000000f845457223 */ /* 0x000fc60000010000 */
[----:B------:R0:W5:Y:S04]  /*25d00*/  LDL.LU R3, [R1+0x90] ;  /* 0x0000900001037983 */ /* 0x0001680000300800 */
[----:B------:R-:W2:Y:S04]  /*25d10*/  LDL R252, [R1+0x48] ;  /* 0x0000480001fc7983 */ /* 0x000ea80000100800 */
[----:B------:R0:W5:Y:S04]  /*25d20*/  LDL.LU R2, [R1+0x8c] ;  /* 0x00008c0001027983 */ /* 0x0001680000300800 */
[----:B------:R-:W3:Y:S04]  /*25d30*/  LDL R247, [R1+0x2c] ;  /* 0x00002c0001f77983 */ /* 0x000ee80000100800 */
[----:B------:R0:W5:Y:S04]  /*25d40*/  LDL.LU R0, [R1+0x88] ;  /* 0x0000880001007983 */ /* 0x0001680000300800 */
[----:B------:R-:W3:Y:S01]  /*25d50*/  LDL R248, [R1+0x28] ;  /* 0x0000280001f87983 */ /* 0x000ee20000100800 */
[----:B------:R-:W-:-:S02]  /*25d60*/  FFMA.FTZ R70, R70, R249, R142 ;  /* 0x000000f946467223 */ /* 0x000fc4000001008e */
[----:B----4-:R-:W-:Y:S02]  /*25d70*/  FFMA.FTZ R246, R133, R246, R132 ;  /* 0x000000f685f67223 */ /* 0x010fe40000010084 */
[----:B------:R-:W-:-:S03]  /*25d80*/  IMAD.MOV.U32 R142, RZ, RZ, 0x10 ;  /* 0x00000010ff8e7424 */ /* 0x000fc600078e00ff */
[----:B------:R-:W-:Y:S01]  /*25d90*/  F2FP.BF16.PACK_AB R68, R246, R68 ;  /* 0x00000044f644723e */ /* 0x000fe200000010ff */
[C---:B------:R-:W-:Y:S01]  /*25da0*/  IMAD.WIDE.U32 R132, R74.reuse, R142, c[0x0][0x210] ;  /* 0x000084004a847625 */ /* 0x040fe200078e008e */
[----:B------:R-:W-:-:S03]  /*25db0*/  IADD3 R74, R74, 0x20, RZ ;  /* 0x000000204a4a7810 */ /* 0x000fc60007ffe0ff */
[----:B--2---:R-:W-:-:S05]  /*25dc0*/  FFMA.FTZ R143, R251, R143, R252 ;  /* 0x0000008ffb8f7223 */ /* 0x004fca00000100fc */
[----:B------:R-:W-:Y:S01]  /*25dd0*/  F2FP.BF16.PACK_AB R69, R143, R69 ;  /* 0x000000458f45723e */ /* 0x000fe200000010ff */
[----:B---3--:R-:W-:-:S05]  /*25de0*/  FFMA.FTZ R250, R247, R250, R248 ;  /* 0x000000faf7fa7223 */ /* 0x008fca00000100f8 */
[----:B------:R-:W-:-:S05]  /*25df0*/  F2FP.BF16.PACK_AB R70, R250, R70 ;  /* 0x00000046fa46723e */ /* 0x000fca00000010ff */
[----:B------:R0:W-:Y:S02]  /*25e00*/  STG.E.128 [R132.64], R68 ;  /* 0x0000004484007986 */ /* 0x0001e4000c101d06 */
.L_x_1669:
[----:B------:R-:W-:Y:S05]  /*25e10*/  BSYNC B1 ;  /* 0x0000000000017941 */ /* 0x000fea0003800000 */
.L_x_1668:
[----:B-----5:R-:W-:Y:S01]  /*25e20*/  LOP3.LUT P0, RZ, R5, 0x400, RZ, 0xc0, !PT ;  /* 0x0000040005ff7812 */ /* 0x020fe2000780c0ff */
[----:B------:R-:W-:-:S12]  /*25e30*/  BSSY B1, `(.L_x_1670) ;  /* 0x0000032000017945 */ /* 0x000fd80003800000 */
[----:B------:R-:W-:Y:S05]  /*25e40*/  @!P0 BRA `(.L_x_1671) ;  /* 0x0000030000008947 */ /* 0x000fea0003800000 */
[----:B0-----:R-:W2:Y:S04]  /*25e50*/  LDL R69, [R1] ;  /* 0x0000000001457983 */ /* 0x001ea80000100800 */
[----:B------:R-:W2:Y:S01]  /*25e60*/  LDL R68, [R1+0x4] ;  /* 0x0000040001447983 */ /* 0x000ea20000100800 */
[--C-:B------:R-:W-:Y:S02]  /*25e70*/  FADD.FTZ R247, R84, -R131.reuse ;  /* 0x8000008354f77221 */ /* 0x100fe40000010000 */
[--C-:B------:R-:W-:Y:S02]  /*25e80*/  FADD.FTZ R246, R91, -R131.reuse ;  /* 0x800000835bf67221 */ /* 0x100fe40000010000 */
[--C-:B------:R-:W-:Y:S02]  /*25e90*/  FADD.FTZ R248, R92, -R131.reuse ;  /* 0x800000835cf87221 */ /* 0x100fe40000010000 */
[----:B------:R-:W-:-:S02]  /*25ea0*/  FADD.FTZ R143, R103, -R131 ;  /* 0x80000083678f7221 */ /* 0x000fc40000010000 */
[C---:B------:R-:W-:Y:S02]  /*25eb0*/  FMUL.FTZ R247, R138.reuse, R247 ;  /* 0x000000f78af77220 */ /* 0x040fe40000410000 */
[C---:B------:R-:W-:Y:S02]  /*25ec0*/  FMUL.FTZ R246, R138.reuse, R246 ;  /* 0x000000f68af67220 */ /* 0x040fe40000410000 */
[C---:B------:R-:W-:Y:S02]  /*25ed0*/  FMUL.FTZ R248, R138.reuse, R248 ;  /* 0x000000f88af87220 */ /* 0x040fe40000410000 */
[----:B------:R-:W-:Y:S02]  /*25ee0*/  FMUL.FTZ R143, R138, R143 ;  /* 0x0000008f8a8f7220 */ /* 0x000fe40000410000 */
[--C-:B------:R-:W-:Y:S02]  /*25ef0*/  FADD.FTZ R249, R104, -R131.reuse ;  /* 0x8000008368f97221 */ /* 0x100fe40000010000 */
[----:B------:R-:W-:-:S02]  /*25f00*/  FADD.FTZ R250, R115, -R131 ;  /* 0x8000008373fa7221 */ /* 0x000fc40000010000 */
[----:B------:R-:W-:Y:S02]  /*25f10*/  FFMA.FTZ R71, R243, R246, R242 ;  /* 0x000000f6f3477223 */ /* 0x000fe400000100f2 */
[----:B------:R-:W-:Y:S02]  /*25f20*/  FFMA.FTZ R70, R235, R143, R234 ;  /* 0x0000008feb467223 */ /* 0x000fe400000100ea */
[C---:B------:R-:W-:Y:S02]  /*25f30*/  FMUL.FTZ R249, R138.reuse, R249 ;  /* 0x000000f98af97220 */ /* 0x040fe40000410000 */
[----:B------:R-:W-:Y:S02]  /*25f40*/  FMUL.FTZ R250, R138, R250 ;  /* 0x000000fa8afa7220 */ /* 0x000fe40000410000 */
[--C-:B------:R-:W-:Y:S02]  /*25f50*/  FADD.FTZ R251, R116, -R131.reuse ;  /* 0x8000008374fb7221 */ /* 0x100fe40000010000 */
[----:B------:R-:W-:-:S02]  /*25f60*/  FADD.FTZ R252, R126, -R131 ;  /* 0x800000837efc7221 */ /* 0x000fc40000010000 */
[C---:B------:R-:W-:Y:S02]  /*25f70*/  FMUL.FTZ R251, R138.reuse, R251 ;  /* 0x000000fb8afb7220 */ /* 0x040fe40000410000 */
[----:B------:R-:W-:Y:S02]  /*25f80*/  FMUL.FTZ R252, R138, R252 ;  /* 0x000000fc8afc7220 */ /* 0x000fe40000410000 */
[----:B------:R-:W-:Y:S02]  /*25f90*/  IMAD.MOV.U32 R142, RZ, RZ, 0x10 ;  /* 0x00000010ff8e7424 */ /* 0x000fe400078e00ff */
[-C--:B------:R-:W-:Y:S02]  /*25fa0*/  FFMA.FTZ R132, R219, R252.reuse, R218 ;  /* 0x000000fcdb847223 */ /* 0x080fe400000100da */
[----:B------:R-:W-:Y:S02]  /*25fb0*/  FFMA.FTZ R252, R217, R252, R216 ;  /* 0x000000fcd9fc7223 */ /* 0x000fe400000100d8 */
[----:B------:R-:W-:-:S02]  /*25fc0*/  FFMA.FTZ R143, R233, R143, R232 ;  /* 0x0000008fe98f7223 */ /* 0x000fc400000100e8 */
[----:B------:R-:W-:Y:S02]  /*25fd0*/  FFMA.FTZ R246, R241, R246, R240 ;  /* 0x000000f6f1f67223 */ /* 0x000fe400000100f0 */
[----:B--2---:R-:W-:Y:S02]  /*25fe0*/  FFMA.FTZ R68, R68, R247, R69 ;  /* 0x000000f744447223 */ /* 0x004fe40000010045 */
[----:B------:R-:W-:-:S03]  /*25ff0*/  FFMA.FTZ R69, R239, R248, R238 ;  /* 0x000000f8ef457223 */ /* 0x000fc600000100ee */
[----:B------:R-:W-:Y:S01]  /*26000*/  F2FP.BF16.PACK_AB R68, R71, R68 ;  /* 0x000000444744723e */ /* 0x000fe200000010ff */
[-C--:B------:R-:W-:Y:S01]  /*26010*/  FFMA.FTZ R71, R227, R250.reuse, R226 ;  /* 0x000000fae3477223 */ /* 0x080fe200000100e2 */
[----:B------:R-:W-:Y:S01]  /*26020*/  F2FP.BF16.PACK_AB R69, R70, R69 ;  /* 0x000000454645723e */ /* 0x000fe200000010ff */
[----:B------:R-:W-:Y:S02]  /*26030*/  FFMA.FTZ R70, R231, R249, R230 ;  /* 0x000000f9e7467223 */ /* 0x000fe400000100e6 */
[----:B------:R-:W-:-:S03]  /*26040*/  FFMA.FTZ R250, R225, R250, R224 ;  /* 0x000000fae1fa7223 */ /* 0x000fc600000100e0 */
[----:B------:R-:W-:Y:S01]  /*26050*/  F2FP.BF16.PACK_AB R70, R71, R70 ;  /* 0x000000464746723e */ /* 0x000fe200000010ff */
[----:B------:R-:W-:-:S05]  /*26060*/  FFMA.FTZ R71, R223, R251, R222 ;  /* 0x000000fbdf477223 */ /* 0x000fca00000100de */
[----:B------:R-:W-:Y:S01]  /*26070*/  F2FP.BF16.PACK_AB R71, R132, R71 ;  /* 0x000000478447723e */ /* 0x000fe200000010ff */
[----:B------:R-:W-:-:S05]  /*26080*/  IMAD.WIDE.U32 R132, R74, R142, c[0x0][0x208] ;  /* 0x000082004a847625 */ /* 0x000fca00078e008e */
        /* <DEDUP_REMOVED lines=9> */
[----:B------:R-:W-:Y:S02]  /*26120*/  F2FP.BF16.PACK_AB R70, R250, R70 ;  /* 0x00000046fa46723e */ /* 0x000fe400000010ff */
[----:B------:R-:W-:-:S03]  /*26130*/  IADD3 R74, R74, 0x20, RZ ;  /* 0x000000204a4a7810 */ /* 0x000fc60007ffe0ff */
[----:B------:R0:W-:Y:S04]  /*26140*/  STG.E.128 [R132.64], R68 ;  /* 0x0000004484007986 */ /* 0x0001e8000c101d06 */
.L_x_1671:
[----:B------:R-:W-:Y:S05]  /*26150*/  BSYNC B1 ;  /* 0x0000000000017941 */ /* 0x000fea0003800000 */
.L_x_1670:
[----:B------:R-:W-:Y:S01]  /*26160*/  LOP3.LUT P0, RZ, R5, 0x200, RZ, 0xc0, !PT ;  /* 0x0000020005ff7812 */ /* 0x000fe2000780c0ff */
        /* <DEDUP_REMOVED lines=48> */
.L_x_1673:
[----:B------:R-:W-:Y:S05]  /*26470*/  BSYNC B1 ;  /* 0x0000000000017941 */ /* 0x000fea0003800000 */
.L_x_1672:
        /* <DEDUP_REMOVED lines=49> */
.L_x_1675:
[----:B------:R-:W-:Y:S05]  /*26790*/  BSYNC B1 ;  /* 0x0000000000017941 */ /* 0x000fea0003800000 */
.L_x_1674:
        /* <DEDUP_REMOVED lines=49> */
.L_x_1677:
[----:B------:R-:W-:Y:S05]  /*26ab0*/  BSYNC B1 ;  /* 0x0000000000017941 */ /* 0x000fea0003800000 */
.L_x_1676:
        /* <DEDUP_REMOVED lines=30> */
[----:B------:R-:W-:Y:S02]  /*26ca0*/  FFMA.FTZ R138, R47, R138, R73 ;  /* 0x0000008a2f8a7223 */ /* 0x000fe40000010049 */
[----:B------:R-:W-:Y:S01]  /*26cb0*/  FFMA.FTZ R249, R45, R249, R59 ;  /* 0x000000f92df97223 */ /* 0x000fe2000001003b */
[----:B------:R-:W-:Y:S01]  /*26cc0*/  F2FP.BF16.PACK_AB R71, R131, R71 ;  /* 0x000000478347723e */ /* 0x000fe200000010ff */
[----:B------:R-:W-:Y:S02]  /*26cd0*/  IMAD.MOV.U32 R131, RZ, RZ, 0x10 ;  /* 0x00000010ff837424 */ /* 0x000fe400078e00ff */
[----:B------:R-:W-:Y:S02]  /*26ce0*/  FFMA.FTZ R142, R43, R142, R57 ;  /* 0x0000008e2b8e7223 */ /* 0x000fe40000010039 */
        /* <DEDUP_REMOVED lines=13> */
.L_x_1679:
[----:B------:R-:W-:Y:S05]  /*26dc0*/  BSYNC B1 ;  /* 0x0000000000017941 */ /* 0x000fea0003800000 */
.L_x_1678:
[----:B0-----:R-:W-:-:S04]  /*26dd0*/  IMAD.MOV.U32 R68, RZ, RZ, 0x4 ;  /* 0x00000004ff447424 */ /* 0x001fc800078e00ff */
[----:B------:R-:W-:-:S05]  /*26de0*/  IMAD R6, R68, c[0x0][0x160], R6 ;  /* 0x0000580044067a24 */ /* 0x000fca00078e0206 */
[----:B------:R-:W-:-:S13]  /*26df0*/  ISETP.GE.AND P0, PT, R6, c[0x0][0x164], PT ;  /* 0x0000590006007a0c */ /* 0x000fda0003f06270 */
[----:B------:R-:W-:Y:S01]  /*26e00*/  @P0 CALL.REL.NOINC `(.L_x_1680) ;  /* 0x0000001000000944 */ /* 0x000fe20003c00000 */
[----:B------:R-:W-:Y:S05]  /*26e10*/  BRA `(.L_x_1681) ;  /* 0xfffdb10000007947 */ /* 0x000fea000383ffff */
.L_x_1680:
[----:B------:R-:W-:Y:S05]  /*26e20*/  BSYNC B0 ;  /* 0x0000000000007941 */ /* 0x000fea0003800000 */
.L_x_880:
[----:B------:R-:W-:Y:S05]  /*26e30*/  EXIT ;  /* 0x000000000000794d */ /* 0x000fea0003800000 */
.L_x_1666:
[----:B------:R-:W-:Y:S01]  /*26e40*/  IMAD.MOV.U32 R131, RZ, RZ, R71 ;  /* 0x000000ffff837224 */ /* 0x000fe200078e0047 */
[----:B------:R-:W-:Y:S01]  /*26e50*/  MOV R68, 0x26ea0 ;  /* 0x00026ea000447802 */ /* 0x000fe20000000f00 */
[----:B------:R-:W-:Y:S02]  /*26e60*/  IMAD.MOV.U32 R70, RZ, RZ, 0x1 ;  /* 0x00000001ff467424 */ /* 0x000fe400078e00ff */
[----:B------:R-:W-:Y:S02]  /*26e70*/  IMAD.MOV.U32 R132, RZ, RZ, 0x1f ;  /* 0x0000001fff847424 */ /* 0x000fe400078e00ff */
[----:B------:R-:W-:Y:S02]  /*26e80*/  IMAD.MOV.U32 R69, RZ, RZ, -0x1 ;  /* 0xffffffffff457424 */ /* 0x000fe400078e00ff */
[----:B------:R-:W-:Y:S05]  /*26e90*/  CALL.REL.NOINC `($__internal_4_$__cuda_sm70_shflsync_bfly_p) ;  /* 0x000009e000007944 */ /* 0x000fea0003c00000 */
[----:B-1----:R-:W-:Y:S05]  /*26ea0*/  BRA `(.L_x_1682) ;  /* 0xffffe15000007947 */ /* 0x002fea000383ffff */
.L_x_1667:
[----:B------:R-:W-:Y:S01]  /*26eb0*/  IMAD.MOV.U32 R131, RZ, RZ, R71 ;  /* 0x000000ffff837224 */ /* 0x000fe200078e0047 */
[----:B------:R-:W-:Y:S01]  /*26ec0*/  MOV R68, 0x26f10 ;  /* 0x00026f1000447802 */ /* 0x000fe20000000f00 */
[----:B------:R-:W-:Y:S02]  /*26ed0*/  IMAD.MOV.U32 R70, RZ, RZ, 0x2 ;  /* 0x00000002ff467424 */ /* 0x000fe400078e00ff */
[----:B------:R-:W-:-:S02]  /*26ee0*/  IMAD.MOV.U32 R132, RZ, RZ, 0x1f ;  /* 0x0000001fff847424 */ /* 0x000fc400078e00ff */
[----:B------:R-:W-:Y:S02]  /*26ef0*/  IMAD.MOV.U32 R69, RZ, RZ, -0x1 ;  /* 0xffffffffff457424 */ /* 0x000fe400078e00ff */
[----:B------:R-:W-:Y:S05]  /*26f00*/  CALL.REL.NOINC `($__internal_4_$__cuda_sm70_shflsync_bfly_p) ;  /* 0x0000097000007944 */ /* 0x000fea0003c00000 */
[----:B-1----:R-:W-:Y:S01]  /*26f10*/  FADD.FTZ R71, R71, R70 ;  /* 0x0000004647477221 */ /* 0x002fe20000010000 */
[----:B------:R-:W-:Y:S01]  /*26f20*/  MOV R68, 0x26f80 ;  /* 0x00026f8000447802 */ /* 0x000fe20000000f00 */
[----:B------:R-:W-:Y:S02]  /*26f30*/  IMAD.MOV.U32 R70, RZ, RZ, 0x4 ;  /* 0x00000004ff467424 */ /* 0x000fe400078e00ff */
[----:B------:R-:W-:Y:S02]  /*26f40*/  IMAD.MOV.U32 R132, RZ, RZ, 0x1f ;  /* 0x0000001fff847424 */ /* 0x000fe400078e00ff */
[----:B------:R-:W-:Y:S02]  /*26f50*/  IMAD.MOV.U32 R69, RZ, RZ, -0x1 ;  /* 0xffffffffff457424 */ /* 0x000fe400078e00ff */
[----:B------:R-:W-:Y:S02]  /*26f60*/  IMAD.MOV.U32 R131, RZ, RZ, R71 ;  /* 0x000000ffff837224 */ /* 0x000fe400078e0047 */
[----:B------:R-:W-:Y:S05]  /*26f70*/  CALL.REL.NOINC `($__internal_4_$__cuda_sm70_shflsync_bfly_p) ;  /* 0x0000090000007944 */ /* 0x000fea0003c00000 */
[----:B-1----:R-:W-:Y:S01]  /*26f80*/  FADD.FTZ R71, R71, R70 ;  /* 0x0000004647477221 */ /* 0x002fe20000010000 */
[----:B------:R-:W-:Y:S01]  /*26f90*/  MOV R68, 0x26ff0 ;  /* 0x00026ff000447802 */ /* 0x000fe20000000f00 */
[----:B------:R-:W-:-:S02]  /*26fa0*/  IMAD.MOV.U32 R70, RZ, RZ, 0x8 ;  /* 0x00000008ff467424 */ /* 0x000fc400078e00ff */
[----:B------:R-:W-:Y:S02]  /*26fb0*/  IMAD.MOV.U32 R132, RZ, RZ, 0x1f ;  /* 0x0000001fff847424 */ /* 0x000fe400078e00ff */
[----:B------:R-:W-:Y:S02]  /*26fc0*/  IMAD.MOV.U32 R69, RZ, RZ, -0x1 ;  /* 0xffffffffff457424 */ /* 0x000fe400078e00ff */
[----:B------:R-:W-:Y:S02]  /*26fd0*/  IMAD.MOV.U32 R131, RZ, RZ, R71 ;  /* 0x000000ffff837224 */ /* 0x000fe400078e0047 */
[----:B------:R-:W-:Y:S05]  /*26fe0*/  CALL.REL.NOINC `($__internal_4_$__cuda_sm70_shflsync_bfly_p) ;  /* 0x0000089000007944 */ /* 0x000fea0003c00000 */
[----:B-1----:R-:W-:Y:S01]  /*26ff0*/  FADD.FTZ R71, R71, R70 ;  /* 0x0000004647477221 */ /* 0x002fe20000010000 */
[----:B------:R-:W-:Y:S01]  /*27000*/  MOV R68, 0x27060 ;  /* 0x0002706000447802 */ /* 0x000fe20000000f00 */
[----:B------:R-:W-:Y:S02]  /*27010*/  IMAD.MOV.U32 R70, RZ, RZ, 0x10 ;  /* 0x00000010ff467424 */ /* 0x000fe400078e00ff */
[----:B------:R-:W-:Y:S02]  /*27020*/  IMAD.MOV.U32 R132, RZ, RZ, 0x1f ;  /* 0x0000001fff847424 */ /* 0x000fe400078e00ff */
[----:B------:R-:W-:-:S02]  /*27030*/  IMAD.MOV.U32 R69, RZ, RZ, -0x1 ;  /* 0xffffffffff457424 */ /* 0x000fc400078e00ff */
[----:B------:R-:W-:Y:S02]  /*27040*/  IMAD.MOV.U32 R131, RZ, RZ, R71 ;  /* 0x000000ffff837224 */ /* 0x000fe400078e0047 */
[----:B------:R-:W-:Y:S05]  /*27050*/  CALL.REL.NOINC `($__internal_4_$__cuda_sm70_shflsync_bfly_p) ;  /* 0x0000082000007944 */ /* 0x000fea0003c00000 */
[----:B-1----:R-:W-:Y:S01]  /*27060*/  FADD.FTZ R71, R71, R70 ;  /* 0x0000004647477221 */ /* 0x002fe20000010000 */
[----:B------:R-:W-:Y:S01]  /*27070*/  LOP3.LUT P6, RZ, R5, 0x20, RZ, 0xc0, !PT ;  /* 0x0000002005ff7812 */ /* 0x000fe200078cc0ff */
[----:B------:R-:W-:Y:S02]  /*27080*/  IMAD.MOV.U32 R70, RZ, RZ, 0x1 ;  /* 0x00000001ff467424 */ /* 0x000fe400078e00ff */
[----:B------:R-:W-:Y:S02]  /*27090*/  FMUL.FTZ R71, R71, c[0x0][0x1e0] ;  /* 0x0000780047477a20 */ /* 0x000fe40000410000 */
[----:B------:R-:W-:Y:S02]  /*270a0*/  IMAD.MOV.U32 R132, RZ, RZ, 0x1f ;  /* 0x0000001fff847424 */ /* 0x000fe400078e00ff */
[--C-:B------:R-:W-:Y:S02]  /*270b0*/  FADD.FTZ R68, R75, -R71.reuse ;  /* 0x800000474b447221 */ /* 0x100fe40000010000 */
[----:B------:R-:W-:-:S02]  /*270c0*/  FADD.FTZ R69, R89, -R71 ;  /* 0x8000004759457221 */ /* 0x000fc40000010000 */
        /* <DEDUP_REMOVED lines=97> */
[----:B------:R-:W-:Y:S05]  /*276e0*/  CALL.REL.NOINC `($__internal_4_$__cuda_sm70_shflsync_bfly_p) ;  /* 0x0000019000007944 */ /* 0x000fea0003c00000 */
[----:B-1----:R-:W-:Y:S01]  /*276f0*/  FADD.FTZ R131, R131, R70 ;  /* 0x0000004683837221 */ /* 0x002fe20000010000 */
[----:B------:R-:W-:Y:S01]  /*27700*/  MOV R68, 0x27750 ;  /* 0x0002775000447802 */ /* 0x000fe20000000f00 */
[----:B------:R-:W-:Y:S02]  /*27710*/  IMAD.MOV.U32 R70, RZ, RZ, 0x2 ;  /* 0x00000002ff467424 */ /* 0x000fe400078e00ff */
[----:B------:R-:W-:Y:S02]  /*27720*/  IMAD.MOV.U32 R132, RZ, RZ, 0x1f ;  /* 0x0000001fff847424 */ /* 0x000fe400078e00ff */
[----:B------:R-:W-:Y:S02]  /*27730*/  IMAD.MOV.U32 R69, RZ, RZ, -0x1 ;  /* 0xffffffffff457424 */ /* 0x000fe400078e00ff */
[----:B------:R-:W-:Y:S05]  /*27740*/  CALL.REL.NOINC `($__internal_4_$__cuda_sm70_shflsync_bfly_p) ;  /* 0x0000013000007944 */ /* 0x000fea0003c00000 */
[----:B-1----:R-:W-:Y:S01]  /*27750*/  FADD.FTZ R131, R131, R70 ;  /* 0x0000004683837221 */ /* 0x002fe20000010000 */
[----:B------:R-:W-:Y:S01]  /*27760*/  MOV R68, 0x277b0 ;  /* 0x000277b000447802 */ /* 0x000fe20000000f00 */
[----:B------:R-:W-:-:S02]  /*27770*/  IMAD.MOV.U32 R70, RZ, RZ, 0x4 ;  /* 0x00000004ff467424 */ /* 0x000fc400078e00ff */
[----:B------:R-:W-:Y:S02]  /*27780*/  IMAD.MOV.U32 R132, RZ, RZ, 0x1f ;  /* 0x0000001fff847424 */ /* 0x000fe400078e00ff */
        /* <DEDUP_REMOVED lines=14> */
[----:B-1----:R-:W-:Y:S05]  /*27870*/  BRA `(.L_x_1683) ;  /* 0xffffdee000007947 */ /* 0x002fea000383ffff */
        .weak           $__internal_4_$__cuda_sm70_shflsync_bfly_p
        .type           $__internal_4_$__cuda_sm70_shflsync_bfly_p,@function
        .size           $__internal_4_$__cuda_sm70_shflsync_bfly_p,(.L_x_39448 - $__internal_4_$__cuda_sm70_shflsync_bfly_p)
$__internal_4_$__cuda_sm70_shflsync_bfly_p:
[----:B------:R-:W-:Y:S04]  /*27880*/  WARPSYNC R69 ;  /* 0x0000004500007348 */ /* 0x000fe80003800000 */
[----:B------:R0:W1:Y:S02]  /*27890*/  SHFL.BFLY PT, R70, R131, R70, R132 ;  /* 0x0c00004683467389 */ /* 0x00006400000e0084 */
[----:B0-----:R-:W-:-:S04]  /*278a0*/  IMAD.MOV.U32 R69, RZ, RZ, 0x0 ;  /* 0x00000000ff457424 */ /* 0x001fc800078e00ff */
[----:B------:R-:W-:Y:S05]  /*278b0*/  RET.REL.NODEC R68 `(_ZN10layer_norm31ln_parallel_residual_fwd_kernelINS_13Kernel_traitsI13__nv_bfloat16S2_S2_S2_fjLj1536ELj1ELj4ELj1ELj16ENS_18Kernel_traits_baseILj1536ES2_S2_S2_S2_fjLj128EEEEELb1ELb0ELb0EEEvNS_9FwdParamsE) ;  /* 0xfffd874044007950 */ /* 0x000fea0003c3ffff */
.L_x_1684:
        /* <DEDUP_REMOVED lines=12> */
.L_x_39448:


//--------------------- .text._ZN10layer_norm31ln_parallel_residual_fwd_kernelINS_13Kernel_traitsI13__nv_bfloat16S2_S2_S2_fjLj1536ELj1ELj4ELj1ELj16ENS_18Kernel_traits_baseILj1536ES2_S2_S2_S2_fjLj128EEEEELb1ELb0ELb1EEEvNS_9FwdParamsE --------------------------
	.section	.text._ZN10layer_norm31ln_parallel_residual_fwd_kernelINS_13Kernel_traitsI13__nv_bfloat16S2_S2_S2_fjLj1536ELj1ELj4ELj1ELj16ENS_18Kernel_traits_baseILj1536ES2_S2_S2_S2_fjLj128EEEEELb1ELb0ELb1EEEvNS_9FwdParamsE,"ax",@progbits
	.sectioninfo	@"SHI_REGISTERS=251"
	.align	128
        .global         _ZN10layer_norm31ln_parallel_residual_fwd_kernelINS_13Kernel_traitsI13__nv_bfloat16S2_S2_S2_fjLj1536ELj1ELj4ELj1ELj16ENS_18Kernel_traits_baseILj1536ES2_S2_S2_S2_fjLj128EEEEELb1ELb0ELb1EEEvNS_9FwdParamsE
        .type           _ZN10layer_norm31ln_parallel_residual_fwd_kernelINS_13Kernel_traitsI13__nv_bfloat16S2_S2_S2_fjLj1536ELj1ELj4ELj1ELj16ENS_18Kernel_traits_baseILj1536ES2_S2_S2_S2_fjLj128EEEEELb1ELb0ELb1EEEvNS_9FwdParamsE,@function
        .size           _ZN10layer_norm31ln_parallel_residual_fwd_kernelINS_13Kernel_traitsI13__nv_bfloat16S2_S2_S2_fjLj1536ELj1ELj4ELj1ELj16ENS_18Kernel_traits_baseILj1536ES2_S2_S2_S2_fjLj128EEEEELb1ELb0ELb1EEEvNS_9FwdParamsE,(.L_x_39449 - _ZN10layer_norm31ln_parallel_residual_fwd_kernelINS_13Kernel_traitsI13__nv_bfloat16S2_S2_S2_fjLj1536ELj1ELj4ELj1ELj16ENS_18Kernel_traits_baseILj1536ES2_S2_S2_S2_fjLj128EEEEELb1ELb0ELb1EEEvNS_9FwdParamsE)
        .other          _ZN10layer_norm31ln_parallel_residual_fwd_kernelINS_13Kernel_traitsI13__nv_bfloat16S2_S2_S2_fjLj1536ELj1ELj4ELj1ELj16ENS_18Kernel_traits_baseILj1536ES2_S2_S2_S2_fjLj128EEEEELb1ELb0ELb1EEEvNS_9FwdParamsE,@"STO_CUDA_ENTRY STV_DEFAULT"
_ZN10layer_norm31ln_parallel_residual_fwd_kernelINS_13Kernel_traitsI13__nv_bfloat16S2_S2_S2_fjLj1536ELj1ELj4ELj1ELj16ENS_18Kernel_traits_baseILj1536ES2_S2_S2_S2_fjLj128EEEEELb1ELb0ELb1EEEvNS_9FwdParamsE:
.text._ZN10layer_norm31ln_parallel_residual_fwd_kernelINS_13Kernel_traitsI13__nv_bfloat16S2_S2_S2_fjLj1536ELj1ELj4ELj1ELj16ENS_18Kernel_traits_baseILj1536ES2_S2_S2_S2_fjLj128EEEEELb1ELb0ELb1EEEvNS_9FwdParamsE:
[----:B------:R-:W-:Y:S02]  /*0000*/  IMAD.MOV.U32 R1, RZ, RZ, c[0x0][0x28] ;  /* 0x00000a00ff017624 */ /* 0x000fe400078e00ff */
[----:B------:R-:W-:Y:S01]  /*0010*/  ULDC.U8 UR4, c[0x0][0x244] ;  /* 0x0000910000047ab9 */ /* 0x000fe20000000000 */
[----:B------:R-:W-:Y:S01]  /*0020*/  IMAD.MOV.U32 R124, RZ, RZ, c[0x0][0x238] ;  /* 0x00008e00ff7c7624 */ /* 0x000fe200078e00ff */
[----:B------:R-:W-:Y:S01]  /*0030*/  ISETP.NE.AND P1, PT, RZ, UR4, PT ;  /* 0x00000004ff007c0c */ /* 0x000fe2000bf25270 */
[----:B------:R-:W-:Y:S01]  /*0040*/  IMAD.MOV.U32 R125, RZ, RZ, c[0x0][0x23c] ;  /* 0x00008f00ff7d7624 */ /* 0x000fe200078e00ff */
[----:B------:R-:W-:Y:S02]  /*0050*/  ULDC.64 UR4, c[0x0][0x230] ;  /* 0x00008c0000047ab9 */ /* 0x000fe40000000a00 */
[----:B------:R-:W-:Y:S01]  /*0060*/  ULDC.64 UR6, c[0x0][0x118] ;  /* 0x0000460000067ab9 */ /* 0x000fe20000000a00 */
[----:B------:R-:W-:Y:S02]  /*0070*/  IMAD.U32 R2, RZ, RZ, UR4 ;  /* 0x00000004ff027e24 */ /* 0x000fe4000f8e00ff */
[----:B------:R-:W-:-:S06]  /*0080*/  IMAD.U32 R3, RZ, RZ, UR5 ;  /* 0x00000005ff037e24 */ /* 0x000fcc000f8e00ff */
[----:B------:R-:W2:Y:S04]  /*0090*/  @P1 LDG.E.64 R20, [R124.64] ;  /* 0x000000067c141981 */ /* 0x000ea8000c1e1b00 */
[----:B------:R-:W3:Y:S04]  /*00a0*/  @P1 LDG.E.64 R2, [R2.64] ;  /* 0x0000000602021981 */ /* 0x000ee8000c1e1b00 */
[----:B------:R-:W0:Y:S01]  /*00b0*/  S2R R0, SR_TID.X ;  /* 0x0000000000007919 */ /* 0x000e220000002100 */
[----:B------:R-:W-:-:S04]  /*00c0*/  ISETP.NE.U32.AND P0, PT, RZ, c[0x0][0x218], PT ;  /* 0x00008600ff007a0c */ /* 0x000fc80003f05070 */
[----:B------:R-:W-:Y:S01]  /*00d0*/  ISETP.NE.AND.EX P0, PT, RZ, c[0x0][0x21c], PT, P0 ;  /* 0x00008700ff007a0c */ /* 0x000fe20003f05300 */
[----:B------:R-:W-:Y:S01]  /*00e0*/  IMAD.MOV.U32 R31, RZ, RZ, 0x10 ;  /* 0x00000010ff1f7424 */ /* 0x000fe200078e00ff */
[----:B0-----:R-:W-:-:S05]  /*00f0*/  LOP3.LUT R42, R0, 0x1f, RZ, 0xc0, !PT ;  /* 0x0000001f002a7812 */ /* 0x001fca00078ec0ff */
[----:B------:R-:W-:-:S06]  /*0100*/  IMAD.WIDE.U32 R116, R42, R31, c[0x0][0x218] ;  /* 0x000086002a747625 */ /* 0x000fcc00078e001f */
[----:B------:R0:W5:Y:S04]  /*0110*/  @P0 LDG.E.128 R16, [R116.64] ;  /* 0x0000000674100981 */ /* 0x000168000c1e1d00 */
[----:B------:R0:W5:Y:S04]  /*0120*/  @P0 LDG.E.128 R12, [R116.64+0x200] ;  /* 0x00020006740c0981 */ /* 0x000168000c1e1d00 */
[----:B------:R0:W5:Y:S04]  /*0130*/  @P0 LDG.E.128 R8, [R116.64+0x400] ;  /* 0x0004000674080981 */ /* 0x000168000c1e1d00 */
[----:B------:R0:W5:Y:S04]  /*0140*/  @P0 LDG.E.128 R4, [R116.64+0x600] ;  /* 0x0006000674040981 */ /* 0x000168000c1e1d00 */
[----:B------:R0:W5:Y:S04]  /*0150*/  @P0 LDG.E.128 R120, [R116.64+0x800] ;  /* 0x0008000674780981 */ /* 0x000168000c1e1d00 */
[----:B0-----:R-:W5:Y:S04]  /*0160*/  @P0 LDG.E.128 R116, [R116.64+0xa00] ;  /* 0x000a000674740981 */ /* 0x001f68000c1e1d00 */
[----:B------:R-:W0:Y:S01]  /*0170*/  S2R R29, SR_CTAID.X ;  /* 0x00000000001d7919 */ /* 0x000e220000002500 */
[----:B--2---:R-:W-:Y:S01]  /*0180*/  @P1 IADD3 R124, P2, R20, c[0x0][0x240], RZ ;  /* 0x00009000147c1a10 */ /* 0x004fe20007f5e0ff */
[----:B---3--:R-:W1:Y:S04]  /*0190*/  @P1 R2UR UR4, R2 ;  /* 0x00000000020413c2 */ /* 0x008e6800000e0000 */
[----:B------:R-:W-:-:S04]  /*01a0*/  @P1 IMAD.X R125, RZ, RZ, R21, P2 ;  /* 0x000000ffff7d1224 */ /* 0x000fc800010e0615 */
[----:B------:R-:W2:Y:S01]  /*01b0*/  @P1 R2UR UR5, R3 ;  /* 0x00000000030513c2 */ /* 0x000ea200000e0000 */
[----:B------:R-:W-:-:S04]  /*01c0*/  ISETP.NE.U32.AND P1, PT, RZ, c[0x0][0x220], PT ;  /* 0x00008800ff007a0c */ /* 0x000fc80003f25070 */
[----:B------:R-:W-:-:S13]  /*01d0*/  ISETP.NE.AND.EX P1, PT, RZ, c[0x0][0x224], PT, P1 ;  /* 0x00008900ff007a0c */ /* 0x000fda0003f25310 */
[----:B------:R-:W-:-:S06]  /*01e0*/  @P1 IMAD.WIDE.U32 R92, R42, R31, c[0x0][0x220] ;  /* 0x000088002a5c1625 */ /* 0x000fcc00078e001f */
[----:B------:R-:W5:Y:S01]  /*01f0*/  @P1 LDG.E.128 R92, [R92.64+0xa00] ;  /* 0x000a00065c5c1981 */ /* 0x000f62000c1e1d00 */
[----:B0-----:R-:W-:Y:S01]  /*0200*/  IMAD R183, R29, c[0x0][0x0], R0 ;  /* 0x000000001db77a24 */ /* 0x001fe200078e0200 */
[--C-:B------:R-:W-:Y:S02]  /*0210*/  SHF.R.U64 R182, R124, 0x2, R125.reuse ;  /* 0x000000027cb67819 */ /* 0x100fe4000000127d */
[----:B------:R-:W-:Y:S01]  /*0220*/  SHF.R.U32.HI R181, RZ, 0x2, R125 ;  /* 0x00000002ffb57819 */ /* 0x000fe2000001167d */
[----:B------:R-:W-:-:S04]  /*0230*/  IMAD.WIDE.U32 R22, R183, -0x326172a9, RZ ;  /* 0xcd9e8d57b7167825 */ /* 0x000fc800078e00ff */
[----:B------:R-:W-:Y:S01]  /*0240*/  IMAD.WIDE.U32 R20, R182, -0x2daee0ad, RZ ;  /* 0xd2511f53b6147825 */ /* 0x000fe200078e00ff */
[----:B-1----:R-:W-:Y:S01]  /*0250*/  LOP3.LUT R24, R23, UR4, R181, 0x96, !PT ;  /* 0x0000000417187c12 */ /* 0x002fe2000f8e96b5 */
[----:B--2---:R-:W-:-:S03]  /*0260*/  UIADD3 UR10, UR5, -0x4498517b, URZ ;  /* 0xbb67ae85050a7890 */ /* 0x004fc6000fffe03f */
[----:B------:R-:W-:Y:S01]  /*0270*/  LOP3.LUT R26, R21, UR5, RZ, 0x3c, !PT ;  /* 0x00000005151a7c12 */ /* 0x000fe2000f8e3cff */
[----:B------:R-:W-:Y:S01]  /*0280*/  UIADD3 UR9, UR4, -0x61c88647, URZ ;  /* 0x9e3779b904097890 */ /* 0x000fe2000fffe03f */
[----:B------:R-:W-:-:S04]  /*0290*/  IMAD.WIDE.U32 R24, R24, -0x2daee0ad, RZ ;  /* 0xd2511f5318187825 */ /* 0x000fc800078e00ff */
[----:B------:R-:W-:Y:S01]  /*02a0*/  IMAD.WIDE.U32 R26, R26, -0x326172a9, RZ ;  /* 0xcd9e8d571a1a7825 */ /* 0x000fe200078e00ff */
[----:B------:R-:W-:Y:S01]  /*02b0*/  LOP3.LUT R23, R25, UR10, R20, 0x96, !PT ;  /* 0x0000000a19177c12 */ /* 0x000fe2000f8e9614 */
[----:B------:R-:W-:-:S03]  /*02c0*/  UIADD3 UR11, UR4, 0x3c6ef372, URZ ;  /* 0x3c6ef372040b7890 */ /* 0x000fc6000fffe03f */
[----:B------:R-:W-:Y:S01]  /*02d0*/  LOP3.LUT R20, R27, UR9, R22, 0x96, !PT ;  /* 0x000000091b147c12 */ /* 0x000fe2000f8e9616 */
[----:B------:R-:W-:Y:S01]  /*02e0*/  UIADD3 UR12, UR5, 0x76cf5d0a, URZ ;  /* 0x76cf5d0a050c7890 */ /* 0x000fe2000fffe03f */
[----:B------:R-:W-:-:S04]  /*02f0*/  IMAD.WIDE.U32 R22, R23, -0x326172a9, RZ ;  /* 0xcd9e8d5717167825 */ /* 0x000fc800078e00ff */
[----:B------:R-:W-:Y:S01]  /*0300*/  IMAD.WIDE.U32 R20, R20, -0x2daee0ad, RZ ;  /* 0xd2511f5314147825 */ /* 0x000fe200078e00ff */
[----:B------:R-:W-:Y:S01]  /*0310*/  LOP3.LUT R25, R23, UR11, R26, 0x96, !PT ;  /* 0x0000000b17197c12 */ /* 0x000fe2000f8e961a */
[----:B------:R-:W-:-:S03]  /*0320*/  UIADD3 UR14, UR5, 0x32370b8f, URZ ;  /* 0x32370b8f050e7890 */ /* 0x000fc6000fffe03f */
[----:B------:R-:W-:Y:S01]  /*0330*/  LOP3.LUT R26, R21, UR12, R24, 0x96, !PT ;  /* 0x0000000c151a7c12 */ /* 0x000fe2000f8e9618 */
[----:B------:R-:W-:Y:S01]  /*0340*/  UIADD3 UR13, UR4, -0x255992d5, URZ ;  /* 0xdaa66d2b040d7890 */ /* 0x000fe2000fffe03f */
        /* <DEDUP_REMOVED lines=9> */
[----:B------:R-:W-:-:S03]  /*03e0*/  UIADD3 UR18, UR5, -0x56f99767, URZ ;  /* 0xa906689905127890 */ /* 0x000fc6000fffe03f */
[----:B------:R-:W-:Y:S01]  /*03f0*/  LOP3.LUT R26, R21, UR16, R24, 0x96, !PT ;  /* 0x00000010151a7c12 */ /* 0x000fe2000f8e9618 */
[----:B------:R-:W-:Y:S01]  /*0400*/  UIADD3 UR17, UR4, 0x1715609d, URZ ;  /* 0x1715609d04117890 */ /* 0x000fe2000fffe03f */
[----:B------:R-:W-:-:S04]  /*0410*/  IMAD.WIDE.U32 R24, R25, -0x2daee0ad, RZ ;  /* 0xd2511f5319187825 */ /* 0x000fc800078e00ff */
[----:B------:R-:W-:Y:S01]  /*0420*/  IMAD.WIDE.U32 R26, R26, -0x326172a9, RZ ;  /* 0xcd9e8d571a1a7825 */ /* 0x000fe200078e00ff */
[----:B------:R-:W-:Y:S01]  /*0430*/  LOP3.LUT R23, R25, UR18, R20, 0x96, !PT ;  /* 0x0000001219177c12 */ /* 0x000fe2000f8e9614 */
[----:B------:R-:W-:-:S03]  /*0440*/  UIADD3 UR19, UR4, -0x4ab325aa, URZ ;  /* 0xb54cda5604137890 */ /* 0x000fc6000fffe03f */
[----:B------:R-:W-:Y:S01]  /*0450*/  LOP3.LUT R20, R27, UR17, R22, 0x96, !PT ;  /* 0x000000111b147c12 */ /* 0x000fe2000f8e9616 */
[----:B------:R-:W-:Y:S01]  /*0460*/  IMAD.SHL.U32 R28, R42, 0x10, RZ ;  /* 0x000000102a1c7824 */ /* 0x000fe200078e00ff */
[----:B------:R-:W-:Y:S01]  /*0470*/  UIADD3 UR20, UR5, 0x646e171e, URZ ;  /* 0x646e171e05147890 */ /* 0x000fe2000fffe03f */
[----:B------:R-:W-:Y:S01]  /*0480*/  IMAD.WIDE.U32 R22, R23, -0x326172a9, RZ ;  /* 0xcd9e8d5717167825 */ /* 0x000fe200078e00ff */
[----:B------:R-:W-:-:S03]  /*0490*/  SHF.R.U32.HI R0, RZ, 0x5, R0 ;  /* 0x00000005ff007819 */ /* 0x000fc60000011600 */
[----:B------:R-:W-:Y:S01]  /*04a0*/  IMAD.WIDE.U32 R20, R20, -0x2daee0ad, RZ ;  /* 0xd2511f5314147825 */ /* 0x000fe200078e00ff */
[----:B------:R-:W-:Y:S02]  /*04b0*/  IADD3 R2, P2, R28, c[0x0][0x220], RZ ;  /* 0x000088001c027a10 */ /* 0x000fe40007f5e0ff */
[----:B------:R-:W-:Y:S01]  /*04c0*/  LOP3.LUT R25, R23, UR19, R26, 0x96, !PT ;  /* 0x0000001317197c12 */ /* 0x000fe2000f8e961a */
[----:B------:R-:W-:Y:S01]  /*04d0*/  IMAD R176, R29, 0x4, R0 ;  /* 0x000000041db07824 */ /* 0x000fe200078e0200 */
[----:B------:R-:W-:Y:S01]  /*04e0*/  LOP3.LUT R26, R21, UR20, R24, 0x96, !PT ;  /* 0x00000014151a7c12 */ /* 0x000fe2000f8e9618 */
[----:B------:R-:W-:Y:S01]  /*04f0*/  IMAD.X R3, RZ, RZ, c[0x0][0x224], P2 ;  /* 0x00008900ff037624 */ /* 0x000fe200010e06ff */
[----:B------:R-:W-:Y:S01]  /*0500*/  UIADD3 UR21, UR4, 0x5384540f, URZ ;  /* 0x5384540f04157890 */ /* 0x000fe2000fffe03f */
[----:B------:R-:W-:Y:S01]  /*0510*/  IMAD.WIDE.U32 R24, R25, -0x2daee0ad, RZ ;  /* 0xd2511f5319187825 */ /* 0x000fe200078e00ff */
[----:B------:R-:W-:Y:S01]  /*0520*/  UIADD3 UR22, UR5, 0x1fd5c5a3, URZ ;  /* 0x1fd5c5a305167890 */ /* 0x000fe2000fffe03f */
[----:B------:R-:W-:Y:S01]  /*0530*/  ISETP.GE.AND P2, PT, R176, c[0x0][0x164], PT ;  /* 0x00005900b0007a0c */ /* 0x000fe20003f46270 */
[----:B------:R0:W5:Y:S01]  /*0540*/  @P1 LDG.E.128 R112, [R2.64] ;  /* 0x0000000602701981 */ /* 0x000162000c1e1d00 */
[----:B------:R-:W-:-:S03]  /*0550*/  IMAD.WIDE.U32 R26, R26, -0x326172a9, RZ ;  /* 0xcd9e8d571a1a7825 */ /* 0x000fc600078e00ff */
[----:B------:R-:W-:Y:S01]  /*0560*/  LOP3.LUT R174, R25, UR22, R20, 0x96, !PT ;  /* 0x0000001619ae7c12 */ /* 0x000fe2000f8e9614 */
[----:B------:R0:W5:Y:S01]  /*0570*/  @P1 LDG.E.128 R108, [R2.64+0x200] ;  /* 0x00020006026c1981 */ /* 0x000162000c1e1d00 */
[----:B------:R-:W-:Y:S01]  /*0580*/  LOP3.LUT R173, R27, UR21, R22, 0x96, !PT ;  /* 0x000000151bad7c12 */ /* 0x000fe2000f8e9616 */
[----:B------:R-:W-:Y:S01]  /*0590*/  UIADD3 UR23, UR4, -0xe443238, URZ ;  /* 0xf1bbcdc804177890 */ /* 0x000fe2000fffe03f */
[----:B------:R-:W-:Y:S01]  /*05a0*/  IADD3 R20, P3, R28, c[0x0][0x1b8], RZ ;  /* 0x00006e001c147a10 */ /* 0x000fe20007f7e0ff */
[----:B------:R0:W5:Y:S01]  /*05b0*/  @P1 LDG.E.128 R104, [R2.64+0x400] ;  /* 0x0004000602681981 */ /* 0x000162000c1e1d00 */
[----:B------:R-:W-:Y:S01]  /*05c0*/  UIADD3 UR24, UR5, -0x24c28bd8, URZ ;  /* 0xdb3d742805187890 */ /* 0x000fe2000fffe03f */
[----:B------:R-:W-:Y:S02]  /*05d0*/  IMAD.HI.U32 R23, R174, -0x326172a9, RZ ;  /* 0xcd9e8d57ae177827 */ /* 0x000fe400078e00ff */
[----:B------:R0:W5:Y:S04]  /*05e0*/  @P1 LDG.E.128 R100, [R2.64+0x600] ;  /* 0x0006000602641981 */ /* 0x000168000c1e1d00 */
[----:B------:R0:W5:Y:S01]  /*05f0*/  @P1 LDG.E.128 R96, [R2.64+0x800] ;  /* 0x0008000602601981 */ /* 0x000162000c1e1d00 */
[----:B------:R-:W-:Y:S01]  /*0600*/  IMAD.X R21, RZ, RZ, c[0x0][0x1bc], P3 ;  /* 0x00006f00ff157624 */ /* 0x000fe200018e06ff */
[----:B------:R-:W-:Y:S01]  /*0610*/  LOP3.LUT R180, R23, UR23, R26, 0x96, !PT ;  /* 0x0000001717b47c12 */ /* 0x000fe2000f8e961a */
[----:B0-----:R-:W-:-:S05]  /*0620*/  IMAD.HI.U32 R3, R173, -0x2daee0ad, RZ ;  /* 0xd2511f53ad037827 */ /* 0x001fca00078e00ff */
[----:B------:R-:W-:Y:S01]  /*0630*/  LOP3.LUT R178, R3, UR24, R24, 0x96, !PT ;  /* 0x0000001803b27c12 */ /* 0x000fe2000f8e9618 */
[----:B------:R-:W-:Y:S06]  /*0640*/  @P2 EXIT ;  /* 0x000000000000294d */ /* 0x000fec0003800000 */
[----:B-----5:R-:W-:Y:S01]  /*0650*/  @!P1 CS2R R96, SRZ ;  /* 0x0000000000609805 */ /* 0x020fe2000001ff00 */
        /* <DEDUP_REMOVED lines=8> */
[----:B------:R-:W-:Y:S01]  /*06e0*/  IMAD.WIDE.U32 R2, R42, R31, c[0x0][0x1b0] ;  /* 0x00006c002a027625 */ /* 0x000fe200078e001f */
        /* <DEDUP_REMOVED lines=14> */
[----:B------:R-:W-:Y:S01]  /*07d0*/  UIADD3 UR25, UR4, -0x700cb87f, URZ ;  /* 0x8ff3478104197890 */ /* 0x000fe2000fffe03f */
[----:B------:R-:W-:Y:S01]  /*07e0*/  PRMT R168, RZ, 0x7610, R96 ;  /* 0x00007610ffa87816 */ /* 0x000fe20000000060 */
[----:B------:R-:W-:Y:S01]  /*07f0*/  UIADD3 UR26, UR5, -0x695add53, URZ ;  /* 0x96a522ad051a7890 */ /* 0x000fe2000fffe03f */
[--C-:B------:R-:W-:Y:S01]  /*0800*/  PRMT R167, RZ, 0x5410, R97.reuse ;  /* 0x00005410ffa77816 */ /* 0x100fe20000000061 */
[----:B------:R-:W-:Y:S01]  /*0810*/  @!P1 CS2R R92, SRZ ;  /* 0x00000000005c9805 */ /* 0x000fe2000001ff00 */
[----:B------:R-:W-:Y:S01]  /*0820*/  PRMT R170, RZ, 0x7610, R97 ;  /* 0x00007610ffaa7816 */ /* 0x000fe20000000061 */
[----:B------:R-:W-:Y:S01]  /*0830*/  @!P1 CS2R R94, SRZ ;  /* 0x00000000005e9805 */ /* 0x000fe2000001ff00 */
[----:B------:R-:W-:Y:S01]  /*0840*/  IMAD R173, R173, -0x2daee0ad, RZ ;  /* 0xd2511f53adad7824 */ /* 0x000fe200078e02ff */
[----:B------:R0:W5:Y:S01]  /*0850*/  LDG.E.128 R88, [R20.64] ;  /* 0x0000000614587981 */ /* 0x000162000c1e1d00 */
[----:B------:R-:W-:Y:S01]  /*0860*/  IMAD R174, R174, -0x326172a9, RZ ;  /* 0xcd9e8d57aeae7824 */ /* 0x000fe200078e02ff */
[--C-:B------:R-:W-:Y:S01]  /*0870*/  PRMT R37, RZ, 0x5410, R18.reuse ;  /* 0x00005410ff257816 */ /* 0x100fe20000000012 */
[----:B------:R-:W-:Y:S01]  /*0880*/  IMAD.HI.U32 R97, R178, -0x326172a9, RZ ;  /* 0xcd9e8d57b2617827 */ /* 0x000fe200078e00ff */
[----:B------:R0:W5:Y:S01]  /*0890*/  LDG.E.128 R84, [R20.64+0x200] ;  /* 0x0002000614547981 */ /* 0x000162000c1e1d00 */
[----:B------:R-:W-:-:S02]  /*08a0*/  PRMT R36, RZ, 0x7610, R18 ;  /* 0x00007610ff247816 */ /* 0x000fc40000000012 */
[----:B------:R-:W-:Y:S01]  /*08b0*/  IMAD.HI.U32 R96, R180, -0x2daee0ad, RZ ;  /* 0xd2511f53b4607827 */ /* 0x000fe200078e00ff */
[----:B------:R0:W5:Y:S01]  /*08c0*/  LDG.E.128 R80, [R20.64+0x400] ;  /* 0x0004000614507981 */ /* 0x000162000c1e1d00 */
[--C-:B------:R-:W-:Y:S02]  /*08d0*/  PRMT R35, RZ, 0x5410, R19.reuse ;  /* 0x00005410ff237816 */ /* 0x100fe40000000013 */
[----:B------:R-:W-:Y:S01]  /*08e0*/  PRMT R34, RZ, 0x7610, R19 ;  /* 0x00007610ff227816 */ /* 0x000fe20000000013 */
[----:B------:R0:W5:Y:S01]  /*08f0*/  LDG.E.128 R76, [R20.64+0x600] ;  /* 0x00060006144c7981 */ /* 0x000162000c1e1d00 */
[--C-:B------:R-:W-:Y:S01]  /*0900*/  PRMT R41, RZ, 0x5410, R16.reuse ;  /* 0x00005410ff297816 */ /* 0x100fe20000000010 */
[----:B------:R-:W-:Y:S01]  /*0910*/  BSSY B0, `(.L_x_1685) ;  /* 0x00024fc000007945 */ /* 0x000fe20003800000 */
[----:B------:R-:W-:Y:S01]  /*0920*/  PRMT R40, RZ, 0x7610, R16 ;  /* 0x00007610ff287816 */ /* 0x000fe20000000010 */
[----:B------:R0:W5:Y:S01]  /*0930*/  LDG.E.128 R72, [R20.64+0x800] ;  /* 0x0008000614487981 */ /* 0x000162000c1e1d00 */
[----:B------:R-:W-:-:S02]  /*0940*/  PRMT R39, RZ, 0x5410, R17 ;  /* 0x00005410ff277816 */ /* 0x000fc40000000011 */
[----:B------:R-:W-:Y:S01]  /*0950*/  PRMT R38, RZ, 0x7610, R17 ;  /* 0x00007610ff267816 */ /* 0x000fe20000000011 */
[----:B------:R0:W5:Y:S01]  /*0960*/  LDG.E.128 R68, [R20.64+0xa00] ;  /* 0x000a000614447981 */ /* 0x000162000c1e1d00 */
[--C-:B------:R-:W-:Y:S02]  /*0970*/  PRMT R33, RZ, 0x5410, R12.reuse ;  /* 0x00005410ff217816 */ /* 0x100fe4000000000c */
[----:B------:R-:W-:Y:S01]  /*0980*/  PRMT R32, RZ, 0x7610, R12 ;  /* 0x00007610ff207816 */ /* 0x000fe2000000000c */
[----:B------:R1:W5:Y:S01]  /*0990*/  LDG.E.128 R64, [R2.64] ;  /* 0x0000000602407981 */ /* 0x000362000c1e1d00 */
        /* <DEDUP_REMOVED lines=9> */
[--C-:B0-----:R-:W-:Y:S02]  /*0a30*/  PRMT R21, RZ, 0x5410, R10.reuse ;  /* 0x00005410ff157816 */ /* 0x101fe4000000000a */
[----:B------:R-:W-:Y:S01]  /*0a40*/  PRMT R20, RZ, 0x7610, R10 ;  /* 0x00007610ff147816 */ /* 0x000fe2000000000a */
[----:B------:R1:W5:Y:S01]  /*0a50*/  LDG.E.128 R48, [R2.64+0x800] ;  /* 0x0008000602307981 */ /* 0x000362000c1e1d00 */
[----:B------:R-:W-:-:S02]  /*0a60*/  PRMT R19, RZ, 0x5410, R11 ;  /* 0x00005410ff137816 */ /* 0x000fc4000000000b */
[----:B------:R-:W-:Y:S01]  /*0a70*/  PRMT R18, RZ, 0x7610, R11 ;  /* 0x00007610ff127816 */ /* 0x000fe2000000000b */
[----:B------:R1:W5:Y:S01]  /*0a80*/  LDG.E.128 R44, [R2.64+0xa00] ;  /* 0x000a0006022c7981 */ /* 0x000362000c1e1d00 */
[--C-:B------:R-:W-:Y:S01]  /*0a90*/  PRMT R25, RZ, 0x5410, R8.reuse ;  /* 0x00005410ff197816 */ /* 0x100fe20000000008 */
[----:B------:R-:W-:Y:S01]  /*0aa0*/  IMAD R178, R178, -0x326172a9, RZ ;  /* 0xcd9e8d57b2b27824 */ /* 0x000fe200078e02ff */
[----:B------:R-:W-:Y:S01]  /*0ab0*/  PRMT R24, RZ, 0x7610, R8 ;  /* 0x00007610ff187816 */ /* 0x000fe20000000008 */
[----:B------:R-:W-:Y:S01]  /*0ac0*/  IMAD R180, R180, -0x2daee0ad, RZ ;  /* 0xd2511f53b4b47824 */ /* 0x000fe200078e02ff */
[--C-:B------:R-:W-:Y:S01]  /*0ad0*/  PRMT R23, RZ, 0x5410, R9.reuse ;  /* 0x00005410ff177816 */ /* 0x100fe20000000009 */
[----:B------:R-:W-:Y:S01]  /*0ae0*/  IMAD.MOV.U32 R179, RZ, RZ, RZ ;  /* 0x000000ffffb37224 */ /* 0x000fe200078e00ff */
        /* <DEDUP_REMOVED lines=61> */
[----:B------:R-:W-:-:S02]  /*0ec0*/  LOP3.LUT R174, R97, UR25, R174, 0x96, !PT ;  /* 0x0000001961ae7c12 */ /* 0x000fc4000f8e96ae */
[----:B------:R-:W-:Y:S02]  /*0ed0*/  LOP3.LUT R173, R96, UR26, R173, 0x96, !PT ;  /* 0x0000001a60ad7c12 */ /* 0x000fe4000f8e96ad */
[----:B------:R-:W-:Y:S02]  /*0ee0*/  LOP3.LUT R201, R124, 0x3, RZ, 0xc0, !PT ;  /* 0x000000037cc97812 */ /* 0x000fe400078ec0ff */
        /* <DEDUP_REMOVED lines=8> */
.L_x_2463:
[----:B------:R-:W-:Y:S01]  /*0f70*/  ISETP.NE.U32.AND P0, PT, RZ, c[0x0][0x178], PT ;  /* 0x00005e00ff007a0c */ /* 0x000fe20003f05070 */
[----:B------:R-:W-:Y:S01]  /*0f80*/  IMAD R100, R176, c[0x0][0x168], RZ ;  /* 0x00005a00b0647a24 */ /* 0x000fe200078e02ff */
[----:B------:R-:W-:Y:S01]  /*0f90*/  ISETP.NE.U32.AND P1, PT, RZ, c[0x0][0x180], PT ;  /* 0x00006000ff007a0c */ /* 0x000fe20003f25070 */
[----:B------:R-:W-:Y:S01]  /*0fa0*/  IMAD.MOV.U32 R115, RZ, RZ, 0x10 ;  /* 0x00000010ff737424 */ /* 0x000fe200078e00ff */
[----:B------:R-:W-:-:S02]  /*0fb0*/  ISETP.NE.AND.EX P3, PT, RZ, c[0x0][0x17c], PT, P0 ;  /* 0x00005f00ff007a0c */ /* 0x000fc40003f65300 */
[----:B------:R-:W-:Y:S02]  /*0fc0*/  ISETP.NE.AND.EX P0, PT, RZ, c[0x0][0x184], PT, P1 ;  /* 0x00006100ff007a0c */ /* 0x000fe40003f05310 */
[----:B------:R-:W-:Y:S02]  /*0fd0*/  SHF.R.S32.HI R101, RZ, 0x1f, R100 ;  /* 0x0000001fff657819 */ /* 0x000fe40000011464 */
[----:B------:R-:W-:Y:S02]  /*0fe0*/  LOP3.LUT R199, R199, 0xffffffdf, RZ, 0xc0, !PT ;  /* 0xffffffdfc7c77812 */ /* 0x000fe400078ec0ff */
[----:B------:R-:W-:-:S04]  /*0ff0*/  LEA.HI R101, R101, R100, RZ, 0x3 ;  /* 0x0000006465657211 */ /* 0x000fc800078f18ff */
[----:B------:R-:W-:Y:S01]  /*1000*/  LEA.HI.SX32 R202, R101, R42, 0x1d ;  /* 0x0000002a65ca7211 */ /* 0x000fe200078feaff */
[----:B------:R-:W-:Y:S01]  /*1010*/  BSSY B1, `(.L_x_1686) ;  /* 0x0000016000017945 */ /* 0x000fe20003800000 */
[----:B------:R-:W-:Y:S02]  /*1020*/  @P3 LOP3.LUT R199, R199, 0x20, RZ, 0xfc, !PT ;  /* 0x00000020c7c73812 */ /* 0x000fe400078efcff */
[C---:B------:R-:W-:Y:S01]  /*1030*/  @P3 LEA R106, P1, R202.reuse, c[0x0][0x178], 0x4 ;  /* 0x00005e00ca6a3a11 */ /* 0x040fe200078220ff */
[C---:B------:R-:W-:Y:S01]  /*1040*/  IMAD.WIDE.U32 R100, R202.reuse, R115, c[0x0][0x170] ;  /* 0x00005c00ca647625 */ /* 0x040fe200078e0073 */
[C---:B------:R-:W-:Y:S02]  /*1050*/  @P0 LEA R104, P2, R202.reuse, c[0x0][0x180], 0x4 ;  /* 0x00006000ca680a11 */ /* 0x040fe400078420ff */
[C---:B------:R-:W-:Y:S02]  /*1060*/  @P3 LEA.HI.X R107, R202.reuse, c[0x0][0x17c], RZ, 0x4, P1 ;  /* 0x00005f00ca6b3a11 */ /* 0x040fe400008f24ff */
[----:B------:R-:W-:Y:S01]  /*1070*/  @P0 LEA.HI.X R105, R202, c[0x0][0x184], RZ, 0x4, P2 ;  /* 0x00006100ca690a11 */ /* 0x000fe200010f24ff */
[----:B-----5:R-:W5:Y:S04]  /*1080*/  LDG.E.128 R100, [R100.64] ;  /* 0x0000000664647981 */ /* 0x020f68000c1e1d00 */
[----:B------:R0:W5:Y:S04]  /*1090*/  @P3 LDG.E.128 R92, [R106.64] ;  /* 0x000000066a5c3981 */ /* 0x000168000c1e1d00 */
[----:B------:R0:W5:Y:S01]  /*10a0*/  @P0 LDG.E.128 R96, [R104.64] ;  /* 0x0000000668600981 */ /* 0x000162000c1e1d00 */
[----:B------:R-:W-:-:S02]  /*10b0*/  ISETP.NE.AND P1, PT, R201, 0x1, PT ;  /* 0x00000001c900780c */ /* 0x000fc40003f25270 */
[----:B------:R-:W-:-:S11]  /*10c0*/  IADD3 R108, R201, 0x1, RZ ;  /* 0x00000001c96c7810 */ /* 0x000fd60007ffe0ff */
[----:B------:R-:W-:Y:S05]  /*10d0*/  @!P1 BRA `(.L_x_1687) ;  /* 0x0000008000009947 */ /* 0x000fea0003800000 */
[----:B0-----:R-:W-:Y:S01]  /*10e0*/  ISETP.NE.AND P1, PT, R201, 0x2, PT ;  /* 0x00000002c900780c */ /* 0x001fe20003f25270 */
[----:B------:R-:W-:-:S12]  /*10f0*/  IMAD.MOV.U32 R112, RZ, RZ, R173 ;  /* 0x000000ffff707224 */ /* 0x000fd800078e00ad */
[----:B------:R-:W-:Y:S05]  /*1100*/  @!P1 BRA `(.L_x_1688) ;  /* 0x0000006000009947 */ /* 0x000fea0003800000 */
[----:B------:R-:W-:Y:S01]  /*1110*/  ISETP.NE.AND P1, PT, R201, 0x3, PT ;  /* 0x00000003c900780c */ /* 0x000fe20003f25270 */
[----:B------:R-:W-:-:S12]  /*1120*/  IMAD.MOV.U32 R112, RZ, RZ, R174 ;  /* 0x000000ffff707224 */ /* 0x000fd800078e00ae */
[----:B------:R-:W-:Y:S05]  /*1130*/  @P1 BRA `(.L_x_1688) ;  /* 0x0000003000001947 */ /* 0x000fea0003800000 */
[----:B------:R-:W-:Y:S01]  /*1140*/  IMAD.MOV.U32 R112, RZ, RZ, R180 ;  /* 0x000000ffff707224 */ /* 0x000fe200078e00b4 */
[----:B------:R-:W-:Y:S05]  /*1150*/  BRA `(.L_x_1688) ;  /* 0x0000001000007947 */ /* 0x000fea0003800000 */
.L_x_1687:
[----:B0-----:R-:W-:Y:S02]  /*1160*/  IMAD.MOV.U32 R112, RZ, RZ, R178 ;  /* 0x000000ffff707224 */ /* 0x001fe400078e00b2 */
.L_x_1688:
[----:B------:R-:W-:Y:S05]  /*1170*/  BSYNC B1 ;  /* 0x0000000000017941 */ /* 0x000fea0003800000 */
.L_x_1686:
        /* <DEDUP_REMOVED lines=16> */
.L_x_1692:
[----:B------:R-:W-:Y:S05]  /*1280*/  BSYNC B2 ;  /* 0x0000000000027941 */ /* 0x000fea0003800000 */
.L_x_1691:
[----:B------:R-:W-:Y:S01]  /*1290*/  IMAD.HI.U32 R104, R183, -0x326172a9, RZ ;  /* 0xcd9e8d57b7687827 */ /* 0x000fe200078e00ff */
[----:B------:R-:W-:-:S03]  /*12a0*/  LOP3.LUT R105, R106, UR5, R179, 0x96, !PT ;  /* 0x000000056a697c12 */ /* 0x000fc6000f8e96b3 */
[----:B------:R-:W-:Y:S01]  /*12b0*/  IMAD R107, R183, -0x326172a9, RZ ;  /* 0xcd9e8d57b76b7824 */ /* 0x000fe200078e02ff */
[----:B------:R-:W-:Y:S01]  /*12c0*/  LOP3.LUT R108, R104, UR4, R181, 0x96, !PT ;  /* 0x00000004686c7c12 */ /* 0x000fe2000f8e96b5 */
[----:B------:R-:W-:-:S04]  /*12d0*/  IMAD.WIDE.U32 R104, R105, -0x326172a9, RZ ;  /* 0xcd9e8d5769687825 */ /* 0x000fc800078e00ff */
[----:B------:R-:W-:Y:S01]  /*12e0*/  IMAD R111, R182, -0x2daee0ad, RZ ;  /* 0xd2511f53b66f7824 */ /* 0x000fe200078e02ff */
[----:B------:R-:W-:Y:S01]  /*12f0*/  LOP3.LUT R107, R105, UR9, R107, 0x96, !PT ;  /* 0x00000009696b7c12 */ /* 0x000fe2000f8e966b */
[----:B------:R-:W-:-:S05]  /*1300*/  IMAD.WIDE.U32 R108, R108, -0x2daee0ad, RZ ;  /* 0xd2511f536c6c7825 */ /* 0x000fca00078e00ff */
[----:B------:R-:W-:Y:S01]  /*1310*/  LOP3.LUT R106, R109, UR10, R111, 0x96, !PT ;  /* 0x0000000a6d6a7c12 */ /* 0x000fe2000f8e966f */
[----:B------:R-:W-:-:S04]  /*1320*/  IMAD.WIDE.U32 R110, R107, -0x2daee0ad, RZ ;  /* 0xd2511f536b6e7825 */ /* 0x000fc800078e00ff */
[----:B------:R-:W-:Y:S01]  /*1330*/  IMAD.WIDE.U32 R106, R106, -0x326172a9, RZ ;  /* 0xcd9e8d576a6a7825 */ /* 0x000fe200078e00ff */
[----:B------:R-:W-:-:S04]  /*1340*/  LOP3.LUT R105, R111, UR12, R108, 0x96, !PT ;  /* 0x0000000c6f697c12 */ /* 0x000fc8000f8e966c */
        /* <DEDUP_REMOVED lines=27> */
[----:B------:R-:W-:-:S03]  /*1500*/  LOP3.LUT R174, R109, UR25, R110, 0x96, !PT ;  /* 0x000000196dae7c12 */ /* 0x000fc6000f8e966e */
[----:B------:R-:W-:Y:S01]  /*1510*/  IMAD.MOV.U32 R178, RZ, RZ, R108 ;  /* 0x000000ffffb27224 */ /* 0x000fe200078e006c */
[----:B------:R-:W-:Y:S01]  /*1520*/  LOP3.LUT R173, R105, UR26, R106, 0x96, !PT ;  /* 0x0000001a69ad7c12 */ /* 0x000fe2000f8e966a */
[----:B------:R-:W-:Y:S02]  /*1530*/  IMAD.MOV.U32 R180, RZ, RZ, R104 ;  /* 0x000000ffffb47224 */ /* 0x000fe400078e0068 */
[----:B------:R-:W-:Y:S02]  /*1540*/  IMAD.MOV.U32 R108, RZ, RZ, RZ ;  /* 0x000000ffff6c7224 */ /* 0x000fe400078e00ff */
.L_x_1690:
[----:B------:R-:W-:Y:S05]  /*1550*/  BSYNC B1 ;  /* 0x0000000000017941 */ /* 0x000fea0003800000 */
.L_x_1689:
[----:B------:R-:W0:Y:S01]  /*1560*/  I2F.U32 R104, R112 ;  /* 0x0000007000687306 */ /* 0x000e220000201000 */
[----:B------:R-:W-:Y:S01]  /*1570*/  ISETP.NE.U32.AND P1, PT, RZ, c[0x0][0x178], PT ;  /* 0x00005e00ff007a0c */ /* 0x000fe20003f25070 */
[----:B------:R-:W-:Y:S01]  /*1580*/  IMAD.MOV.U32 R113, RZ, RZ, 0x2f800000 ;  /* 0x2f800000ff717424 */ /* 0x000fe200078e00ff */
[----:B-----5:R-:W-:Y:S02]  /*1590*/  PRMT R105, RZ, 0x5410, R100 ;  /* 0x00005410ff697816 */ /* 0x020fe40000000064 */
[----:B------:R-:W-:Y:S02]  /*15a0*/  ISETP.NE.AND.EX P6, PT, RZ, c[0x0][0x17c], PT, P1 ;  /* 0x00005f00ff007a0c */ /* 0x000fe40003fc5310 */
[----:B------:R-:W-:Y:S01]  /*15b0*/  LOP3.LUT R199, R199, 0xffffffef, RZ, 0xc0, !PT ;  /* 0xffffffefc7c77812 */ /* 0x000fe200078ec0ff */
[----:B------:R-:W-:-:S02]  /*15c0*/  FMUL.FTZ R105, R105, c[0x0][0x1e8] ;  /* 0x00007a0069697a20 */ /* 0x000fc40000410000 */
[----:B0-----:R-:W-:-:S08]  /*15d0*/  FFMA.FTZ R104, R104, R113, 1.1641532182693481445e-10 ;  /* 0x2f00000068687423 */ /* 0x001fd00000010071 */
[----:B------:R-:W-:Y:S02]  /*15e0*/  @P6 LOP3.LUT R199, R199, 0x10, RZ, 0xfc, !PT ;  /* 0x00000010c7c76812 */ /* 0x000fe400078efcff */
[----:B------:R-:W-:-:S04]  /*15f0*/  FSETP.GTU.FTZ.AND P2, PT, R104, c[0x0][0x1e4], PT ;  /* 0x0000790068007a0b */ /* 0x000fc80003f5c000 */
[----:B------:R-:W-:Y:S02]  /*1600*/  P2R R104, PR, RZ, 0x4 ;  /* 0x00000004ff687803 */ /* 0x000fe40000000000 */
[----:B------:R-:W-:Y:S01]  /*1610*/  FSEL R105, R105, RZ, !P2 ;  /* 0x000000ff69697208 */ /* 0x000fe20005000000 */
[----:B------:R-:W-:Y:S05]  /*1620*/  @P6 BRA `(.L_x_1693) ;  /* 0x0000006000006947 */ /* 0x000fea0003800000 */
[----:B------:R-:W-:Y:S01]  /*1630*/  IMAD.MOV.U32 R106, RZ, RZ, R108 ;  /* 0x000000ffff6a7224 */ /* 0x000fe200078e006c */
[----:B------:R-:W-:Y:S05]  /*1640*/  @!P0 BRA `(.L_x_1694) ;  /* 0x000005a000008947 */ /* 0x000fea0003800000 */
[----:B------:R-:W-:Y:S01]  /*1650*/  IMAD.MOV.U32 R106, RZ, RZ, R108 ;  /* 0x000000ffff6a7224 */ /* 0x000fe200078e006c */
[----:B------:R-:W-:-:S05]  /*1660*/  PRMT R108, RZ, 0x5410, R96 ;  /* 0x00005410ff6c7816 */ /* 0x000fca0000000060 */
[----:B------:R-:W-:Y:S01]  /*1670*/  FADD.FTZ R105, R105, R108 ;  /* 0x0000006c69697221 */ /* 0x000fe20000010000 */
[----:B------:R-:W-:Y:S05]  /*1680*/  BRA `(.L_x_1694) ;  /* 0x0000056000007947 */ /* 0x000fea0003800000 */
.L_x_1693:
        /* <DEDUP_REMOVED lines=12> */
.L_x_1696:
[----:B------:R-:W-:Y:S02]  /*1750*/  IMAD.MOV.U32 R112, RZ, RZ, R178 ;  /* 0x000000ffff707224 */ /* 0x000fe400078e00b2 */
.L_x_1697:
[----:B------:R-:W-:Y:S05]  /*1760*/  BSYNC B1 ;  /* 0x0000000000017941 */ /* 0x000fea0003800000 */
.L_x_1695:
        /* <DEDUP_REMOVED lines=16> */
.L_x_1701:
[----:B------:R-:W-:Y:S05]  /*1870*/  BSYNC B2 ;  /* 0x0000000000027941 */ /* 0x000fea0003800000 */
.L_x_1700:
        /* <DEDUP_REMOVED lines=44> */
.L_x_1699:
[----:B------:R-:W-:Y:S05]  /*1b40*/  BSYNC B1 ;  /* 0x0000000000017941 */ /* 0x000fea0003800000 */
.L_x_1698:
[----:B------:R-:W0:Y:S01]  /*1b50*/  I2F.U32 R108, R112 ;  /* 0x00000070006c7306 */ /* 0x000e220000201000 */
[----:B------:R-:W-:-:S05]  /*1b60*/  PRMT R107, RZ, 0x5410, R92 ;  /* 0x00005410ff6b7816 */ /* 0x000fca000000005c */
[----:B------:R-:W-:Y:S02]  /*1b70*/  FMUL.FTZ R107, R107, c[0x0][0x1e8] ;  /* 0x00007a006b6b7a20 */ /* 0x000fe40000410000 */
[----:B0-----:R-:W-:-:S05]  /*1b80*/  FFMA.FTZ R108, R108, R113, 1.1641532182693481445e-10 ;  /* 0x2f0000006c6c7423 */ /* 0x001fca0000010071 */
[----:B------:R-:W-:-:S04]  /*1b90*/  FSETP.GTU.FTZ.AND P1, PT, R108, c[0x0][0x1e4], PT ;  /* 0x000079006c007a0b */ /* 0x000fc80003f3c000 */
[----:B------:R-:W-:Y:S02]  /*1ba0*/  FSEL R108, R107, RZ, !P1 ;  /* 0x000000ff6b6c7208 */ /* 0x000fe40004800000 */
[----:B------:R-:W-:-:S03]  /*1bb0*/  SEL R198, RZ, 0x1, P1 ;  /* 0x00000001ffc67807 */ /* 0x000fc60000800000 */
[----:B------:R-:W-:Y:S01]  /*1bc0*/  FADD.FTZ R105, R105, R108 ;  /* 0x0000006c69697221 */ /* 0x000fe20000010000 */
[----:B------:R-:W-:-:S05]  /*1bd0*/  @P0 PRMT R108, RZ, 0x5410, R96 ;  /* 0x00005410ff6c0816 */ /* 0x000fca0000000060 */
[----:B------:R-:W-:Y:S02]  /*1be0*/  @P0 FADD.FTZ R105, R105, R108 ;  /* 0x0000006c69690221 */ /* 0x000fe40000010000 */
.L_x_1694:
        /* <DEDUP_REMOVED lines=12> */
.L_x_1703:
[----:B------:R-:W-:Y:S02]  /*1cb0*/  IMAD.MOV.U32 R112, RZ, RZ, R178 ;  /* 0x000000ffff707224 */ /* 0x000fe400078e00b2 */
.L_x_1704:
[----:B------:R-:W-:Y:S05]  /*1cc0*/  BSYNC B1 ;  /* 0x0000000000017941 */ /* 0x000fea0003800000 */
.L_x_1702:
        /* <DEDUP_REMOVED lines=16> */
.L_x_1708:
[----:B------:R-:W-:Y:S05]  /*1dd0*/  BSYNC B2 ;  /* 0x0000000000027941 */ /* 0x000fea0003800000 */
.L_x_1707:
        /* <DEDUP_REMOVED lines=44> */
.L_x_1706:
[----:B------:R-:W-:Y:S05]  /*20a0*/  BSYNC B1 ;  /* 0x0000000000017941 */ /* 0x000fea0003800000 */
.L_x_1705:
[----:B------:R-:W0:Y:S01]  /*20b0*/  I2F.U32 R106, R112 ;  /* 0x00000070006a7306 */ /* 0x000e220000201000 */
[----:B------:R-:W-:-:S05]  /*20c0*/  PRMT R100, RZ, 0x7610, R100 ;  /* 0x00007610ff647816 */ /* 0x000fca0000000064 */
[----:B------:R-:W-:Y:S02]  /*20d0*/  FMUL.FTZ R100, R100, c[0x0][0x1e8] ;  /* 0x00007a0064647a20 */ /* 0x000fe40000410000 */
[----:B0-----:R-:W-:-:S05]  /*20e0*/  FFMA.FTZ R106, R106, R113, 1.1641532182693481445e-10 ;  /* 0x2f0000006a6a7423 */ /* 0x001fca0000010071 */
        /* <DEDUP_REMOVED lines=10> */
.L_x_1709:
        /* <DEDUP_REMOVED lines=12> */
.L_x_1712:
[----:B------:R-:W-:Y:S02]  /*2250*/  IMAD.MOV.U32 R109, RZ, RZ, R178 ;  /* 0x000000ffff6d7224 */ /* 0x000fe400078e00b2 */
.L_x_1713:
[----:B------:R-:W-:Y:S05]  /*2260*/  BSYNC B1 ;  /* 0x0000000000017941 */ /* 0x000fea0003800000 */
.L_x_1711:
        /* <DEDUP_REMOVED lines=16> */
.L_x_1717:
[----:B------:R-:W-:Y:S05]  /*2370*/  BSYNC B2 ;  /* 0x0000000000027941 */ /* 0x000fea0003800000 */
.L_x_1716:
[----:B------:R-:W-:Y:S01]  /*2380*/  IMAD.HI.U32 R100, R183, -0x326172a9, RZ ;  /* 0xcd9e8d57b7647827 */ /* 0x000fe200078e00ff */
[----:B------:R-:W-:-:S03]  /*2390*/  LOP3.LUT R106, R106, UR5, R179, 0x96, !PT ;  /* 0x000000056a6a7c12 */ /* 0x000fc6000f8e96b3 */
[----:B------:R-:W-:Y:S01]  /*23a0*/  IMAD R111, R183, -0x326172a9, RZ ;  /* 0xcd9e8d57b76f7824 */ /* 0x000fe200078e02ff */
[----:B------:R-:W-:Y:S01]  /*23b0*/  LOP3.LUT R100, R100, UR4, R181, 0x96, !PT ;  /* 0x0000000464647c12 */ /* 0x000fe2000f8e96b5 */
[----:B------:R-:W-:-:S04]  /*23c0*/  IMAD.WIDE.U32 R106, R106, -0x326172a9, RZ ;  /* 0xcd9e8d576a6a7825 */ /* 0x000fc800078e00ff */
[----:B------:R-:W-:Y:S01]  /*23d0*/  IMAD R119, R182, -0x2daee0ad, RZ ;  /* 0xd2511f53b6777824 */ /* 0x000fe200078e02ff */
[----:B------:R-:W-:Y:S01]  /*23e0*/  LOP3.LUT R111, R107, UR9, R111, 0x96, !PT ;  /* 0x000000096b6f7c12 */ /* 0x000fe2000f8e966f */
[----:B------:R-:W-:-:S04]  /*23f0*/  IMAD.WIDE.U32 R116, R100, -0x2daee0ad, RZ ;  /* 0xd2511f5364747825 */ /* 0x000fc800078e00ff */
[----:B------:R-:W-:Y:S01]  /*2400*/  IMAD.MOV.U32 R100, RZ, RZ, RZ ;  /* 0x000000ffff647224 */ /* 0x000fe200078e00ff */
        /* <DEDUP_REMOVED lines=35> */
.L_x_1715:
[----:B------:R-:W-:Y:S05]  /*2640*/  BSYNC B1 ;  /* 0x0000000000017941 */ /* 0x000fea0003800000 */
.L_x_1714:
        /* <DEDUP_REMOVED lines=10> */
.L_x_1710:
        /* <DEDUP_REMOVED lines=12> */
.L_x_1719:
[----:B------:R-:W-:Y:S02]  /*27b0*/  MOV R109, R178 ;  /* 0x000000b2006d7202 */ /* 0x000fe40000000f00 */
.L_x_1720:
[----:B------:R-:W-:Y:S05]  /*27c0*/  BSYNC B1 ;  /* 0x0000000000017941 */ /* 0x000fea0003800000 */
.L_x_1718:
        /* <DEDUP_REMOVED lines=16> */
.L_x_1724:
[----:B------:R-:W-:Y:S05]  /*28d0*/  BSYNC B2 ;  /* 0x0000000000027941 */ /* 0x000fea0003800000 */
.L_x_1723:
        /* <DEDUP_REMOVED lines=44> */
.L_x_1722:
[----:B------:R-:W-:Y:S05]  /*2ba0*/  BSYNC B1 ;  /* 0x0000000000017941 */ /* 0x000fea0003800000 */
.L_x_1721:
        /* <DEDUP_REMOVED lines=14> */
.L_x_1725:
        /* <DEDUP_REMOVED lines=12> */
.L_x_1728:
[----:B------:R-:W-:Y:S02]  /*2d50*/  IMAD.MOV.U32 R109, RZ, RZ, R178 ;  /* 0x000000ffff6d7224 */ /* 0x000fe400078e00b2 */
.L_x_1729:
[----:B------:R-:W-:Y:S05]  /*2d60*/  BSYNC B1 ;  /* 0x0000000000017941 */ /* 0x000fea0003800000 */
.L_x_1727:
        /* <DEDUP_REMOVED lines=16> */
.L_x_1733:
[----:B------:R-:W-:Y:S05]  /*2e70*/  BSYNC B2 ;  /* 0x0000000000027941 */ /* 0x000fea0003800000 */
.L_x_1732:
        /* <DEDUP_REMOVED lines=44> */
.L_x_1731:
[----:B------:R-:W-:Y:S05]  /*3140*/  BSYNC B1 ;  /* 0x0000000000017941 */ /* 0x000fea0003800000 */
.L_x_1730:
        /* <DEDUP_REMOVED lines=10> */
.L_x_1726:
        /* <DEDUP_REMOVED lines=12> */
.L_x_1735:
[----:B------:R-:W-:Y:S02]  /*32b0*/  IMAD.MOV.U32 R112, RZ, RZ, R178 ;  /* 0x000000ffff707224 */ /* 0x000fe400078e00b2 */
.L_x_1736:
[----:B------:R-:W-:Y:S05]  /*32c0*/  BSYNC B1 ;  /* 0x0000000000017941 */ /* 0x000fea0003800000 */
.L_x_1734:
        /* <DEDUP_REMOVED lines=16> */
.L_x_1740:
[----:B------:R-:W-:Y:S05]  /*33d0*/  BSYNC B2 ;  /* 0x0000000000027941 */ /* 0x000fea0003800000 */
.L_x_1739:
        /* <DEDUP_REMOVED lines=44> */
.L_x_1738:
[----:B------:R-:W-:Y:S05]  /*36a0*/  BSYNC B1 ;  /* 0x0000000000017941 */ /* 0x000fea0003800000 */
.L_x_1737:
        /* <DEDUP_REMOVED lines=13> */
.L_x_1741:
        /* <DEDUP_REMOVED lines=12> */
.L_x_1744:
[----:B------:R-:W-:Y:S02]  /*3840*/  IMAD.MOV.U32 R112, RZ, RZ, R178 ;  /* 0x000000ffff707224 */ /* 0x000fe400078e00b2 */
.L_x_1745:
[----:B------:R-:W-:Y:S05]  /*3850*/  BSYNC B1 ;  /* 0x0000000000017941 */ /* 0x000fea0003800000 */
.L_x_1743:
        /* <DEDUP_REMOVED lines=16> */
.L_x_1749:
[----:B------:R-:W-:Y:S05]  /*3960*/  BSYNC B2 ;  /* 0x0000000000027941 */ /* 0x000fea0003800000 */
.L_x_1748:
        /* <DEDUP_REMOVED lines=44> */
.L_x_1747:
[----:B------:R-:W-:Y:S05]  /*3c30*/  BSYNC B1 ;  /* 0x0000000000017941 */ /* 0x000fea0003800000 */
.L_x_1746:
        /* <DEDUP_REMOVED lines=10> */
.L_x_1742:
        /* <DEDUP_REMOVED lines=12> */
.L_x_1751:
[----:B------:R-:W-:Y:S02]  /*3da0*/  IMAD.MOV.U32 R112, RZ, RZ, R178 ;  /* 0x000000ffff707224 */ /* 0x000fe400078e00b2 */
.L_x_1752:
[----:B------:R-:W-:Y:S05]  /*3db0*/  BSYNC B1 ;  /* 0x0000000000017941 */ /* 0x000fea0003800000 */
.L_x_1750:
        /* <DEDUP_REMOVED lines=16> */
.L_x_1756:
[----:B------:R-:W-:Y:S05]  /*3ec0*/  BSYNC B2 ;  /* 0x0000000000027941 */ /* 0x000fea0003800000 */
.L_x_1755:
        /* <DEDUP_REMOVED lines=44> */
.L_x_1754:
[----:B------:R-:W-:Y:S05]  /*4190*/  BSYNC B1 ;  /* 0x0000000000017941 */ /* 0x000fea0003800000 */
.L_x_1753:
        /* <DEDUP_REMOVED lines=13> */
.L_x_1757:
        /* <DEDUP_REMOVED lines=12> */
.L_x_1760:
[----:B------:R-:W-:Y:S02]  /*4330*/  IMAD.MOV.U32 R112, RZ, RZ, R178 ;  /* 0x000000ffff707224 */ /* 0x000fe400078e00b2 */
.L_x_1761:
[----:B------:R-:W-:Y:S05]  /*4340*/  BSYNC B1 ;  /* 0x0000000000017941 */ /* 0x000fea0003800000 */
.L_x_1759:
        /* <DEDUP_REMOVED lines=14> */
[----:B------:R-:W-:-:S05]  /*4430*/  @P4 IMAD.MOV R100, RZ, RZ, R179 ;  /* 0x000000ffff644224 */ /* 0x000fca00078e02b3 */
[----:B------:R-:W-:Y:S02]  /*4440*/  @!P3 MOV R179, R100 ;  /* 0x0000006400b3b202 */ /* 0x000fe40000000f00 */
.L_x_1765:
[----:B------:R-:W-:Y:S05]  /*4450*/  BSYNC B2 ;  /* 0x0000000000027941 */ /* 0x000fea0003800000 */
.L_x_1764:
        /* <DEDUP_REMOVED lines=44> */
.L_x_1763:
[----:B------:R-:W-:Y:S05]  /*4720*/  BSYNC B1 ;  /* 0x0000000000017941 */ /* 0x000fea0003800000 */
.L_x_1762:
        /* <DEDUP_REMOVED lines=10> */
.L_x_1758:
        /* <DEDUP_REMOVED lines=12> */
.L_x_1767:
[----:B------:R-:W-:Y:S02]  /*4890*/  IMAD.MOV.U32 R124, RZ, RZ, R178 ;  /* 0x000000ffff7c7224 */ /* 0x000fe400078e00b2 */
.L_x_1768:
[----:B------:R-:W-:Y:S05]  /*48a0*/  BSYNC B1 ;  /* 0x0000000000017941 */ /* 0x000fea0003800000 */
.L_x_1766:
        /* <DEDUP_REMOVED lines=16> */
.L_x_1772:
[----:B------:R-:W-:Y:S05]  /*49b0*/  BSYNC B2 ;  /* 0x0000000000027941 */ /* 0x000fea0003800000 */
.L_x_1771:
        /* <DEDUP_REMOVED lines=44> */
.L_x_1770:
[----:B------:R-:W-:Y:S05]  /*4c80*/  BSYNC B1 ;  /* 0x0000000000017941 */ /* 0x000fea0003800000 */
.L_x_1769:
        /* <DEDUP_REMOVED lines=13> */
.L_x_1773:
        /* <DEDUP_REMOVED lines=12> */
.L_x_1776:
[----:B------:R-:W-:Y:S02]  /*4e20*/  IMAD.MOV.U32 R102, RZ, RZ, R178 ;  /* 0x000000ffff667224 */ /* 0x000fe400078e00b2 */
.L_x_1777:
[----:B------:R-:W-:Y:S05]  /*4e30*/  BSYNC B1 ;  /* 0x0000000000017941 */ /* 0x000fea0003800000 */
.L_x_1775:
        /* <DEDUP_REMOVED lines=16> */
.L_x_1781:
[----:B------:R-:W-:Y:S05]  /*4f40*/  BSYNC B2 ;  /* 0x0000000000027941 */ /* 0x000fea0003800000 */
.L_x_1780:
        /* <DEDUP_REMOVED lines=44> */
.L_x_1779:
[----:B------:R-:W-:Y:S05]  /*5210*/  BSYNC B1 ;  /* 0x0000000000017941 */ /* 0x000fea0003800000 */
.L_x_1778:
[----:B------:R-:W0:Y:S02]  /*5220*/  I2F.U32 R102, R102 ;  /* 0x0000006600667306 */ /* 0x000e240000201000 */
[----:B0-----:R-:W-:Y:S01]  /*5230*/  FFMA.FTZ R101, R102, R113, 1.1641532182693481445e-10 ;  /* 0x2f00000066657423 */ /* 0x001fe20000010071 */
[----:B------:R-:W-:-:S04]  /*5240*/  PRMT R102, RZ, 0x7610, R94 ;  /* 0x00007610ff667816 */ /* 0x000fc8000000005e */
[----:B------:R-:W-:Y:S01]  /*5250*/  FSETP.GTU.FTZ.AND P4, PT, R101, c[0x0][0x1e4], PT ;  /* 0x0000790065007a0b */ /* 0x000fe20003f9c000 */
[----:B------:R-:W-:-:S03]  /*5260*/  FMUL.FTZ R110, R102, c[0x0][0x1e8] ;  /* 0x00007a00666e7a20 */ /* 0x000fc60000410000 */
[----:B------:R-:W-:Y:S02]  /*5270*/  SEL R193, RZ, 0x1, P4 ;  /* 0x00000001ffc17807 */ /* 0x000fe40002000000 */
[----:B------:R-:W-:-:S05]  /*5280*/  FSEL R101, R110, RZ, !P4 ;  /* 0x000000ff6e657208 */ /* 0x000fca0006000000 */
[----:B------:R-:W-:Y:S01]  /*5290*/  FADD.FTZ R112, R112, R101 ;  /* 0x0000006570707221 */ /* 0x000fe20000010000 */
[----:B------:R-:W-:-:S05]  /*52a0*/  @P0 PRMT R101, RZ, 0x7610, R98 ;  /* 0x00007610ff650816 */ /* 0x000fca0000000062 */
[----:B------:R-:W-:Y:S02]  /*52b0*/  @P0 FADD.FTZ R112, R112, R101 ;  /* 0x0000006570700221 */ /* 0x000fe40000010000 */
.L_x_1774:
        /* <DEDUP_REMOVED lines=12> */
.L_x_1783:
[----:B------:R-:W-:Y:S02]  /*5380*/  IMAD.MOV.U32 R102, RZ, RZ, R178 ;  /* 0x000000ffff667224 */ /* 0x000fe400078e00b2 */
.L_x_1784:
[----:B------:R-:W-:Y:S05]  /*5390*/  BSYNC B1 ;  /* 0x0000000000017941 */ /* 0x000fea0003800000 */
.L_x_1782:
        /* <DEDUP_REMOVED lines=16> */
.L_x_1788:
[----:B------:R-:W-:Y:S05]  /*54a0*/  BSYNC B2 ;  /* 0x0000000000027941 */ /* 0x000fea0003800000 */
.L_x_1787:
        /* <DEDUP_REMOVED lines=44> */
.L_x_1786:
[----:B------:R-:W-:Y:S05]  /*5770*/  BSYNC B1 ;  /* 0x0000000000017941 */ /* 0x000fea0003800000 */
.L_x_1785:
[----:B------:R0:W1:Y:S02]  /*5780*/  I2F.U32 R100, R102 ;  /* 0x0000006600647306 */ /* 0x0000640000201000 */
[----:B0-----:R-:W-:-:S05]  /*5790*/  PRMT R102, RZ, 0x5410, R103 ;  /* 0x00005410ff667816 */ /* 0x001fca0000000067 */
[----:B------:R-:W-:Y:S02]  /*57a0*/  FMUL.FTZ R110, R102, c[0x0][0x1e8] ;  /* 0x00007a00666e7a20 */ /* 0x000fe40000410000 */
[----:B-1----:R-:W-:-:S05]  /*57b0*/  FFMA.FTZ R100, R100, R113, 1.1641532182693481445e-10 ;  /* 0x2f00000064647423 */ /* 0x002fca0000010071 */
        /* <DEDUP_REMOVED lines=9> */
.L_x_1789:
        /* <DEDUP_REMOVED lines=12> */
.L_x_1792:
[----:B------:R-:W-:Y:S02]  /*5910*/  IMAD.MOV.U32 R102, RZ, RZ, R178 ;  /* 0x000000ffff667224 */ /* 0x000fe400078e00b2 */
.L_x_1793:
[----:B------:R-:W-:Y:S05]  /*5920*/  BSYNC B1 ;  /* 0x0000000000017941 */ /* 0x000fea0003800000 */
.L_x_1791:
        /* <DEDUP_REMOVED lines=16> */
.L_x_1797:
[----:B------:R-:W-:Y:S05]  /*5a30*/  BSYNC B2 ;  /* 0x0000000000027941 */ /* 0x000fea0003800000 */
.L_x_1796:
        /* <DEDUP_REMOVED lines=44> */
.L_x_1795:
[----:B------:R-:W-:Y:S05]  /*5d00*/  BSYNC B1 ;  /* 0x0000000000017941 */ /* 0x000fea0003800000 */
.L_x_1794:
[----:B------:R-:W0:Y:S02]  /*5d10*/  I2F.U32 R102, R102 ;  /* 0x0000006600667306 */ /* 0x000e240000201000 */
[----:B0-----:R-:W-:Y:S01]  /*5d20*/  FFMA.FTZ R101, R102, R113, 1.1641532182693481445e-10 ;  /* 0x2f00000066657423 */ /* 0x001fe20000010071 */
[----:B------:R-:W-:-:S04]  /*5d30*/  PRMT R102, RZ, 0x5410, R95 ;  /* 0x00005410ff667816 */ /* 0x000fc8000000005f */
[----:B------:R-:W-:Y:S01]  /*5d40*/  FSETP.GTU.FTZ.AND P5, PT, R101, c[0x0][0x1e4], PT ;  /* 0x0000790065007a0b */ /* 0x000fe20003fbc000 */
[----:B------:R-:W-:Y:S01]  /*5d50*/  FMUL.FTZ R111, R102, c[0x0][0x1e8] ;  /* 0x00007a00666f7a20 */ /* 0x000fe20000410000 */
[----:B------:R-:W-:Y:S02]  /*5d60*/  @P0 PRMT R101, RZ, 0x5410, R99 ;  /* 0x00005410ff650816 */ /* 0x000fe40000000063 */
[----:B------:R-:W-:Y:S02]  /*5d70*/  SEL R192, RZ, 0x1, P5 ;  /* 0x00000001ffc07807 */ /* 0x000fe40002800000 */
[----:B------:R-:W-:-:S05]  /*5d80*/  FSEL R111, R111, RZ, !P5 ;  /* 0x000000ff6f6f7208 */ /* 0x000fca0006800000 */
[----:B------:R-:W-:-:S04]  /*5d90*/  FADD.FTZ R110, R110, R111 ;  /* 0x0000006f6e6e7221 */ /* 0x000fc80000010000 */
[----:B------:R-:W-:Y:S02]  /*5da0*/  @P0 FADD.FTZ R110, R110, R101 ;  /* 0x000000656e6e0221 */ /* 0x000fe40000010000 */
.L_x_1790:
        /* <DEDUP_REMOVED lines=12> */
.L_x_1799:
[----:B------:R-:W-:Y:S02]  /*5e70*/  IMAD.MOV.U32 R102, RZ, RZ, R178 ;  /* 0x000000ffff667224 */ /* 0x000fe400078e00b2 */
.L_x_1800:
[----:B------:R-:W-:Y:S05]  /*5e80*/  BSYNC B1 ;  /* 0x0000000000017941 */ /* 0x000fea0003800000 */
.L_x_1798:
        /* <DEDUP_REMOVED lines=16> */
.L_x_1804:
[----:B------:R-:W-:Y:S05]  /*5f90*/  BSYNC B2 ;  /* 0x0000000000027941 */ /* 0x000fea0003800000 */
.L_x_1803:
        /* <DEDUP_REMOVED lines=44> */
.L_x_1802:
[----:B------:R-:W-:Y:S05]  /*6260*/  BSYNC B1 ;  /* 0x0000000000017941 */ /* 0x000fea0003800000 */
.L_x_1801:
[----:B------:R-:W0:Y:S01]  /*6270*/  I2F.U32 R100, R102 ;  /* 0x0000006600647306 */ /* 0x000e220000201000 */
[----:B------:R-:W-:Y:S02]  /*6280*/  LOP3.LUT P6, RZ, R199, 0x10, RZ, 0xc0, !PT ;  /* 0x00000010c7ff7812 */ /* 0x000fe400078cc0ff */
        /* <DEDUP_REMOVED lines=8> */
[----:B------:R-:W-:Y:S02]  /*6310*/  PRMT R100, RZ, 0x7610, R99 ;  /* 0x00007610ff647816 */ /* 0x000fe40000000063 */
[----:B------:R-:W-:-:S03]  /*6320*/  MOV R200, R101 ;  /* 0x0000006500c87202 */ /* 0x000fc60000000f00 */
[----:B------:R-:W-:Y:S01]  /*6330*/  FADD.FTZ R111, R111, R100 ;  /* 0x000000646f6f7221 */ /* 0x000fe20000010000 */
[----:B------:R-:W-:Y:S05]  /*6340*/  BRA `(.L_x_1806) ;  /* 0x0000058000007947 */ /* 0x000fea0003800000 */
.L_x_1805:
        /* <DEDUP_REMOVED lines=12> */
.L_x_1808:
[----:B------:R-:W-:Y:S02]  /*6410*/  IMAD.MOV.U32 R124, RZ, RZ, R178 ;  /* 0x000000ffff7c7224 */ /* 0x000fe400078e00b2 */
.L_x_1809:
[----:B------:R-:W-:Y:S05]  /*6420*/  BSYNC B1 ;  /* 0x0000000000017941 */ /* 0x000fea0003800000 */
.L_x_1807:
        /* <DEDUP_REMOVED lines=8> */
[----:B------:R-:W-:Y:S02]  /*64b0*/  IADD3 R181, R181, 0x1, RZ ;  /* 0x00000001b5b57810 */ /* 0x000fe40007ffe0ff */
[----:B------:R-:W-:Y:S02]  /*64c0*/  P2R R100, PR, RZ, 0x1 ;  /* 0x00000001ff647803 */ /* 0x000fe40000000000 */
[----:B------:R-:W-:-:S13]  /*64d0*/  ISETP.NE.AND P6, PT, R181, RZ, PT ;  /* 0x000000ffb500720c */ /* 0x000fda0003fc5270 */
[----:B------:R-:W-:Y:S01]  /*64e0*/  @!P6 IADD3 R183, R183, 0x1, RZ ;  /* 0x00000001b7b7e810 */ /* 0x000fe20007ffe0ff */
[----:B------:R-:W-:Y:S01]  /*64f0*/  @!P6 IMAD.MOV.U32 R181, RZ, RZ, RZ ;  /* 0x000000ffffb5e224 */ /* 0x000fe200078e00ff */
[----:B------:R-:W-:Y:S02]  /*6500*/  @!P6 IADD3 R101, R179, 0x1, RZ ;  /* 0x00000001b365e810 */ /* 0x000fe40007ffe0ff */
[----:B------:R-:W-:-:S13]  /*6510*/  ISETP.NE.AND P0, PT, R183, RZ, !P6 ;  /* 0x000000ffb700720c */ /* 0x000fda0007705270 */
[----:B------:R-:W-:Y:S01]  /*6520*/  @P0 IMAD.MOV R101, RZ, RZ, R179 ;  /* 0x000000ffff650224 */ /* 0x000fe200078e02b3 */
[----:B------:R-:W-:-:S03]  /*6530*/  ISETP.NE.AND P0, PT, R100, RZ, PT ;  /* 0x000000ff6400720c */ /* 0x000fc60003f05270 */
[----:B------:R-:W-:-:S05]  /*6540*/  @!P6 IMAD.MOV.U32 R179, RZ, RZ, R101 ;  /* 0x000000ffffb3e224 */ /* 0x000fca00078e0065 */
.L_x_1813:
[----:B------:R-:W-:Y:S05]  /*6550*/  BSYNC B2 ;  /* 0x0000000000027941 */ /* 0x000fea0003800000 */
.L_x_1812:
        /* <DEDUP_REMOVED lines=44> */
.L_x_1811:
[----:B------:R-:W-:Y:S05]  /*6820*/  BSYNC B1 ;  /* 0x0000000000017941 */ /* 0x000fea0003800000 */
.L_x_1810:
        /* <DEDUP_REMOVED lines=10> */
.L_x_1806:
[----:B------:R-:W-:Y:S01]  /*68d0*/  SEL R101, RZ, 0x10000, P4 ;  /* 0x00010000ff657807 */ /* 0x000fe20002000000 */
[----:B------:R-:W-:Y:S01]  /*68e0*/  IMAD.SHL.U32 R201, R202, 0x8, RZ ;  /* 0x00000008cac97824 */ /* 0x000fe200078e00ff */
[----:B------:R-:W-:Y:S02]  /*68f0*/  SEL R102, RZ, 0x100, P3 ;  /* 0x00000100ff667807 */ /* 0x000fe40001800000 */
[----:B------:R-:W-:Y:S02]  /*6900*/  ISETP.NE.AND P4, PT, R114, RZ, PT ;  /* 0x000000ff7200720c */ /* 0x000fe40003f85270 */
[----:B------:R-:W-:Y:S02]  /*6910*/  ISETP.NE.AND P3, PT, R126, RZ, PT ;  /* 0x000000ff7e00720c */ /* 0x000fe40003f65270 */
[----:B------:R-:W-:Y:S02]  /*6920*/  SEL R103, RZ, 0x1000000, P5 ;  /* 0x01000000ff677807 */ /* 0x000fe40002800000 */
[----:B------:R-:W-:-:S02]  /*6930*/  SEL R100, RZ, 0x1, P1 ;  /* 0x00000001ff647807 */ /* 0x000fc40000800000 */
[----:B------:R-:W-:Y:S02]  /*6940*/  SEL R116, RZ, 0x1, P3 ;  /* 0x00000001ff747807 */ /* 0x000fe40001800000 */
[----:B------:R-:W-:Y:S02]  /*6950*/  SEL R128, RZ, 0x1, P4 ;  /* 0x00000001ff807807 */ /* 0x000fe40002000000 */
[----:B------:R-:W-:Y:S01]  /*6960*/  LOP3.LUT R102, R102, R103, R101, 0xfe, !PT ;  /* 0x0000006766667212 */ /* 0x000fe200078efe65 */
[----:B------:R-:W-:Y:S01]  /*6970*/  IMAD.WIDE.U32 R100, R100, 0x1000000, RZ ;  /* 0x0100000064647825 */ /* 0x000fe200078e00ff */
[----:B------:R-:W-:Y:S02]  /*6980*/  LEA R130, P1, R202, c[0x0][0x188], 0x4 ;  /* 0x00006200ca827a11 */ /* 0x000fe400078220ff */
[----:B------:R-:W-:Y:S01]  /*6990*/  ISETP.NE.AND P5, PT, R104, RZ, PT ;  /* 0x000000ff6800720c */ /* 0x000fe20003fa5270 */
[----:B------:R-:W-:Y:S01]  /*69a0*/  IMAD.WIDE.U32 R116, R116, 0x10000, RZ ;  /* 0x0001000074747825 */ /* 0x000fe200078e00ff */
[----:B------:R-:W-:-:S02]  /*69b0*/  SEL R125, RZ, 0x1, P2 ;  /* 0x00000001ff7d7807 */ /* 0x000fc40001000000 */
[----:B------:R-:W-:Y:S01]  /*69c0*/  LEA.HI.X R131, R202, c[0x0][0x18c], RZ, 0x4, P1 ;  /* 0x00006300ca837a11 */ /* 0x000fe200008f24ff */
[----:B------:R-:W-:Y:S01]  /*69d0*/  IMAD.WIDE.U32 R128, R128, 0x100, RZ ;  /* 0x0000010080807825 */ /* 0x000fe200078e00ff */
[----:B------:R-:W-:Y:S02]  /*69e0*/  LOP3.LUT R125, R101, R102, R125, 0xfe, !PT ;  /* 0x00000066657d7212 */ /* 0x000fe400078efe7d */
[----:B------:R-:W-:Y:S02]  /*69f0*/  SEL R119, RZ, 0x1, P5 ;  /* 0x00000001ff777807 */ /* 0x000fe40002800000 */
[----:B------:R-:W-:Y:S02]  /*6a00*/  LOP3.LUT R114, R128, R100, R116, 0xfe, !PT ;  /* 0x0000006480727212 */ /* 0x000fe400078efe74 */
[----:B------:R-:W-:Y:S02]  /*6a10*/  SHF.R.U32.HI R203, RZ, 0x1d, R202 ;  /* 0x0000001dffcb7819 */ /* 0x000fe400000116ca */
[----:B------:R-:W-:-:S02]  /*6a20*/  IADD3 R126, P1, R201, c[0x0][0x190], RZ ;  /* 0x00006400c97e7a10 */ /* 0x000fc40007f3e0ff */
[----:B------:R-:W-:Y:S02]  /*6a30*/  F2FP.BF16.PACK_AB R103, R111, R110 ;  /* 0x0000006e6f67723e */ /* 0x000fe400000010ff */
[----:B------:R-:W-:Y:S02]  /*6a40*/  F2FP.BF16.PACK_AB R102, R112, R107 ;  /* 0x0000006b7066723e */ /* 0x000fe400000010ff */
[----:B------:R-:W-:Y:S02]  /*6a50*/  F2FP.BF16.PACK_AB R101, R109, R106 ;  /* 0x0000006a6d65723e */ /* 0x000fe400000010ff */
[----:B------:R-:W-:Y:S02]  /*6a60*/  F2FP.BF16.PACK_AB R100, R108, R105 ;  /* 0x000000696c64723e */ /* 0x000fe400000010ff */
[----:B------:R-:W-:Y:S02]  /*6a70*/  LOP3.LUT R129, R129, R125, R117, 0xfe, !PT ;  /* 0x0000007d81817212 */ /* 0x000fe400078efe75 */
[----:B------:R-:W-:Y:S01]  /*6a80*/  IADD3.X R127, R203, c[0x0][0x194], RZ, P1, !PT ;  /* 0x00006500cb7f7a10 */ /* 0x000fe20000ffe4ff */
[----:B------:R0:W-:Y:S01]  /*6a90*/  STG.E.128 [R130.64], R100 ;  /* 0x0000006482007986 */ /* 0x0001e2000c101d06 */
[----:B------:R-:W-:-:S02]  /*6aa0*/  LOP3.LUT R128, R114, R119, RZ, 0xfc, !PT ;  /* 0x0000007772807212 */ /* 0x000fc400078efcff */
[----:B------:R-:W-:Y:S02]  /*6ab0*/  LOP3.LUT P6, RZ, R199, 0x20, RZ, 0xc0, !PT ;  /* 0x00000020c7ff7812 */ /* 0x000fe400078cc0ff */
[----:B------:R-:W-:Y:S01]  /*6ac0*/  IADD3 R104, R202, 0x20, RZ ;  /* 0x00000020ca687810 */ /* 0x000fe20007ffe0ff */
[----:B------:R0:W-:Y:S04]  /*6ad0*/  STG.E.64 [R126.64], R128 ;  /* 0x000000807e007986 */ /* 0x0001e8000c101b06 */
[----:B------:R-:W-:-:S04]  /*6ae0*/  @P0 IMAD.WIDE.U32 R116, R104, R115, c[0x0][0x180] ;  /* 0x0000600068740625 */ /* 0x000fc800078e0073 */
[----:B------:R-:W-:-:S04]  /*6af0*/  IMAD.WIDE.U32 R124, R104, R115, c[0x0][0x170] ;  /* 0x00005c00687c7625 */ /* 0x000fc800078e0073 */
[----:B------:R-:W-:Y:S01]  /*6b00*/  @P6 IMAD.WIDE.U32 R118, R104, R115, c[0x0][0x178] ;  /* 0x00005e0068766625 */ /* 0x000fe200078e0073 */
[----:B------:R-:W-:Y:S05]  /*6b10*/  @!P6 BRA `(.L_x_1814) ;  /* 0x000001400000e947 */ /* 0x000fea0003800000 */
[----:B0-----:R-:W-:Y:S01]  /*6b20*/  IMAD.U32 R101, R192, 0x10000, RZ ;  /* 0x00010000c0657824 */ /* 0x001fe200078e00ff */
[----:B------:R-:W-:Y:S02]  /*6b30*/  LOP3.LUT R100, R191, 0xffff, RZ, 0xc0, !PT ;  /* 0x0000ffffbf647812 */ /* 0x000fe400078ec0ff */
[----:B------:R-:W-:Y:S02]  /*6b40*/  LOP3.LUT R128, R195, 0xff, RZ, 0xc0, !PT ;  /* 0x000000ffc3807812 */ /* 0x000fe400078ec0ff */
[----:B------:R-:W-:Y:S02]  /*6b50*/  LOP3.LUT R103, R101, 0xff0000, RZ, 0xc0, !PT ;  /* 0x00ff000065677812 */ /* 0x000fe400078ec0ff */
[----:B------:R-:W-:Y:S01]  /*6b60*/  PRMT R101, R193, 0x7104, RZ ;  /* 0x00007104c1657816 */ /* 0x000fe200000000ff */
[----:B------:R-:W-:Y:S01]  /*6b70*/  IMAD.WIDE.U32 R128, R128, 0x1000000, RZ ;  /* 0x0100000080807825 */ /* 0x000fe200078e00ff */
[----:B------:R-:W-:-:S02]  /*6b80*/  PRMT R100, R103, 0x4210, R100 ;  /* 0x0000421067647816 */ /* 0x000fc40000000064 */
[----:B------:R-:W-:Y:S02]  /*6b90*/  LOP3.LUT R126, R196, 0xff, RZ, 0xc0, !PT ;  /* 0x000000ffc47e7812 */ /* 0x000fe400078ec0ff */
[----:B------:R-:W-:Y:S02]  /*6ba0*/  LOP3.LUT R102, R197, 0xff, RZ, 0xc0, !PT ;  /* 0x000000ffc5667812 */ /* 0x000fe400078ec0ff */
[----:B------:R-:W-:Y:S01]  /*6bb0*/  LOP3.LUT R101, R100, 0xff00, R101, 0xf8, !PT ;  /* 0x0000ff0064657812 */ /* 0x000fe200078ef865 */
[----:B------:R-:W-:Y:S01]  /*6bc0*/  IMAD.WIDE.U32 R126, R126, 0x10000, RZ ;  /* 0x000100007e7e7825 */ /* 0x000fe200078e00ff */
[----:B------:R-:W-:Y:S02]  /*6bd0*/  IADD3 R100, P1, R201, c[0x0][0x198], RZ ;  /* 0x00006600c9647a10 */ /* 0x000fe40007f3e0ff */
[----:B------:R-:W-:Y:S01]  /*6be0*/  LOP3.LUT R101, R101, 0xff, R194, 0xf8, !PT ;  /* 0x000000ff65657812 */ /* 0x000fe200078ef8c2 */
[----:B------:R-:W-:-:S03]  /*6bf0*/  IMAD.WIDE.U32 R102, R102, 0x100, RZ ;  /* 0x0000010066667825 */ /* 0x000fc600078e00ff */
[----:B------:R-:W-:Y:S02]  /*6c00*/  LOP3.LUT R127, R127, R101, R129, 0xfe, !PT ;  /* 0x000000657f7f7212 */ /* 0x000fe400078efe81 */
[----:B------:R-:W-:Y:S02]  /*6c10*/  LOP3.LUT R131, R102, R128, R126, 0xfe, !PT ;  /* 0x0000008066837212 */ /* 0x000fe400078efe7e */
[----:B------:R-:W-:Y:S02]  /*6c20*/  IADD3.X R101, R203, c[0x0][0x19c], RZ, P1, !PT ;  /* 0x00006700cb657a10 */ /* 0x000fe40000ffe4ff */
[----:B------:R-:W-:Y:S02]  /*6c30*/  LOP3.LUT R102, R131, 0xff, R198, 0xf8, !PT ;  /* 0x000000ff83667812 */ /* 0x000fe400078ef8c6 */
[----:B------:R-:W-:-:S05]  /*6c40*/  LOP3.LUT R103, R127, R103, RZ, 0xfc, !PT ;  /* 0x000000677f677212 */ /* 0x000fca00078efcff */
[----:B------:R0:W-:Y:S02]  /*6c50*/  STG.E.64 [R100.64], R102 ;  /* 0x0000006664007986 */ /* 0x0001e4000c101b06 */
.L_x_1814:
[----:B------:R1:W5:Y:S04]  /*6c60*/  @P6 LDG.E.128 R92, [R118.64] ;  /* 0x00000006765c6981 */ /* 0x000368000c1e1d00 */
[----:B------:R1:W5:Y:S04]  /*6c70*/  @P0 LDG.E.128 R96, [R116.64] ;  /* 0x0000000674600981 */ /* 0x000368000c1e1d00 */
[----:B0-----:R1:W5:Y:S01]  /*6c80*/  LDG.E.128 R100, [R124.64] ;  /* 0x000000067c647981 */ /* 0x001362000c1e1d00 */
[C---:B------:R-:W-:Y:S01]  /*6c90*/  ISETP.NE.AND P1, PT, R200.reuse, 0x1, PT ;  /* 0x00000001c800780c */ /* 0x040fe20003f25270 */
[----:B------:R-:W-:Y:S01]  /*6ca0*/  BSSY B1, `(.L_x_1815) ;  /* 0x000000c000017945 */ /* 0x000fe20003800000 */
[----:B------:R-:W-:-:S11]  /*6cb0*/  IADD3 R126, R200, 0x1, RZ ;  /* 0x00000001c87e7810 */ /* 0x000fd60007ffe0ff */
[----:B------:R-:W-:Y:S05]  /*6cc0*/  @!P1 BRA `(.L_x_1816) ;  /* 0x0000008000009947 */ /* 0x000fea0003800000 */
[----:B-1----:R-:W-:Y:S01]  /*6cd0*/  ISETP.NE.AND P1, PT, R200, 0x2, PT ;  /* 0x00000002c800780c */ /* 0x002fe20003f25270 */
[----:B------:R-:W-:-:S12]  /*6ce0*/  IMAD.MOV.U32 R128, RZ, RZ, R173 ;  /* 0x000000ffff807224 */ /* 0x000fd800078e00ad */
[----:B------:R-:W-:Y:S05]  /*6cf0*/  @!P1 BRA `(.L_x_1817) ;  /* 0x0000006000009947 */ /* 0x000fea0003800000 */
[----:B------:R-:W-:Y:S01]  /*6d00*/  ISETP.NE.AND P1, PT, R200, 0x3, PT ;  /* 0x00000003c800780c */ /* 0x000fe20003f25270 */
[----:B------:R-:W-:-:S12]  /*6d10*/  IMAD.MOV.U32 R128, RZ, RZ, R174 ;  /* 0x000000ffff807224 */ /* 0x000fd800078e00ae */
[----:B------:R-:W-:Y:S05]  /*6d20*/  @P1 BRA `(.L_x_1817) ;  /* 0x0000003000001947 */ /* 0x000fea0003800000 */
[----:B------:R-:W-:Y:S01]  /*6d30*/  IMAD.MOV.U32 R128, RZ, RZ, R180 ;  /* 0x000000ffff807224 */ /* 0x000fe200078e00b4 */
[----:B------:R-:W-:Y:S05]  /*6d40*/  BRA `(.L_x_1817) ;  /* 0x0000001000007947 */ /* 0x000fea0003800000 */
.L_x_1816:
[----:B-1----:R-:W-:Y:S02]  /*6d50*/  IMAD.MOV.U32 R128, RZ, RZ, R178 ;  /* 0x000000ffff807224 */ /* 0x002fe400078e00b2 */
.L_x_1817:
[----:B------:R-:W-:Y:S05]  /*6d60*/  BSYNC B1 ;  /* 0x0000000000017941 */ /* 0x000fea0003800000 */
.L_x_1815:
        /* <DEDUP_REMOVED lines=16> */
.L_x_1821:
[----:B------:R-:W-:Y:S05]  /*6e70*/  BSYNC B2 ;  /* 0x0000000000027941 */ /* 0x000fea0003800000 */
.L_x_1820:
        /* <DEDUP_REMOVED lines=44> */
.L_x_1819:
[----:B------:R-:W-:Y:S05]  /*7140*/  BSYNC B1 ;  /* 0x0000000000017941 */ /* 0x000fea0003800000 */
.L_x_1818:
[----:B------:R-:W0:Y:S01]  /*7150*/  I2F.U32 R114, R128 ;  /* 0x0000008000727306 */ /* 0x000e220000201000 */
[C---:B------:R-:W-:Y:S02]  /*7160*/  LOP3.LUT P6, RZ, R199.reuse, 0x10, RZ, 0xc0, !PT ;  /* 0x00000010c7ff7812 */ /* 0x040fe400078cc0ff */
[----:B-----5:R-:W-:Y:S02]  /*7170*/  PRMT R116, RZ, 0x5410, R100 ;  /* 0x00005410ff747816 */ /* 0x020fe40000000064 */
        /* <DEDUP_REMOVED lines=13> */
.L_x_1822:
        /* <DEDUP_REMOVED lines=12> */
.L_x_1825:
[----:B------:R-:W-:Y:S02]  /*7310*/  IMAD.MOV.U32 R128, RZ, RZ, R178 ;  /* 0x000000ffff807224 */ /* 0x000fe400078e00b2 */
.L_x_1826:
[----:B------:R-:W-:Y:S05]  /*7320*/  BSYNC B1 ;  /* 0x0000000000017941 */ /* 0x000fea0003800000 */
.L_x_1824:
        /* <DEDUP_REMOVED lines=16> */
.L_x_1830:
[----:B------:R-:W-:Y:S05]  /*7430*/  BSYNC B2 ;  /* 0x0000000000027941 */ /* 0x000fea0003800000 */
.L_x_1829:
        /* <DEDUP_REMOVED lines=44> */
.L_x_1828:
[----:B------:R-:W-:Y:S05]  /*7700*/  BSYNC B1 ;  /* 0x0000000000017941 */ /* 0x000fea0003800000 */
.L_x_1827:
        /* <DEDUP_REMOVED lines=10> */
.L_x_1823:
        /* <DEDUP_REMOVED lines=12> */
.L_x_1832:
[----:B------:R-:W-:Y:S02]  /*7870*/  IMAD.MOV.U32 R128, RZ, RZ, R178 ;  /* 0x000000ffff807224 */ /* 0x000fe400078e00b2 */
.L_x_1833:
[----:B------:R-:W-:Y:S05]  /*7880*/  BSYNC B1 ;  /* 0x0000000000017941 */ /* 0x000fea0003800000 */
.L_x_1831:
        /* <DEDUP_REMOVED lines=16> */
.L_x_1837:
[----:B------:R-:W-:Y:S05]  /*7990*/  BSYNC B2 ;  /* 0x0000000000027941 */ /* 0x000fea0003800000 */
.L_x_1836:
        /* <DEDUP_REMOVED lines=44> */
.L_x_1835:
[----:B------:R-:W-:Y:S05]  /*7c60*/  BSYNC B1 ;  /* 0x0000000000017941 */ /* 0x000fea0003800000 */
.L_x_1834:
        /* <DEDUP_REMOVED lines=14> */
.L_x_1838:
        /* <DEDUP_REMOVED lines=12> */
.L_x_1841:
[----:B------:R-:W-:Y:S02]  /*7e10*/  IMAD.MOV.U32 R116, RZ, RZ, R178 ;  /* 0x000000ffff747224 */ /* 0x000fe400078e00b2 */
.L_x_1842:
[----:B------:R-:W-:Y:S05]  /*7e20*/  BSYNC B1 ;  /* 0x0000000000017941 */ /* 0x000fea0003800000 */
.L_x_1840:
        /* <DEDUP_REMOVED lines=16> */
.L_x_1846:
[----:B------:R-:W-:Y:S05]  /*7f30*/  BSYNC B2 ;  /* 0x0000000000027941 */ /* 0x000fea0003800000 */
.L_x_1845:
        /* <DEDUP_REMOVED lines=44> */
.L_x_1844:
[----:B------:R-:W-:Y:S05]  /*8200*/  BSYNC B1 ;  /* 0x0000000000017941 */ /* 0x000fea0003800000 */
.L_x_1843:
        /* <DEDUP_REMOVED lines=10> */
.L_x_1839:
        /* <DEDUP_REMOVED lines=10> */
[----:B------:R-:W-:Y:S01]  /*8350*/  MOV R130, R180 ;  /* 0x000000b400827202 */ /* 0x000fe20000000f00 */
[----:B------:R-:W-:Y:S05]  /*8360*/  BRA `(.L_x_1849) ;  /* 0x0000001000007947 */ /* 0x000fea0003800000 */
.L_x_1848:
[----:B------:R-:W-:Y:S02]  /*8370*/  IMAD.MOV.U32 R130, RZ, RZ, R178 ;  /* 0x000000ffff827224 */ /* 0x000fe400078e00b2 */
.L_x_1849:
[----:B------:R-:W-:Y:S05]  /*8380*/  BSYNC B1 ;  /* 0x0000000000017941 */ /* 0x000fea0003800000 */
.L_x_1847:
        /* <DEDUP_REMOVED lines=16> */
.L_x_1853:
[----:B------:R-:W-:Y:S05]  /*8490*/  BSYNC B2 ;  /* 0x0000000000027941 */ /* 0x000fea0003800000 */
.L_x_1852:
        /* <DEDUP_REMOVED lines=44> */
.L_x_1851:
[----:B------:R-:W-:Y:S05]  /*8760*/  BSYNC B1 ;  /* 0x0000000000017941 */ /* 0x000fea0003800000 */
.L_x_1850:
        /* <DEDUP_REMOVED lines=14> */
.L_x_1854:
        /* <DEDUP_REMOVED lines=12> */
.L_x_1857:
[----:B------:R-:W-:Y:S02]  /*8910*/  IMAD.MOV.U32 R100, RZ, RZ, R178 ;  /* 0x000000ffff647224 */ /* 0x000fe400078e00b2 */
.L_x_1858:
[----:B------:R-:W-:Y:S05]  /*8920*/  BSYNC B1 ;  /* 0x0000000000017941 */ /* 0x000fea0003800000 */
.L_x_1856:
        /* <DEDUP_REMOVED lines=16> */
.L_x_1862:
[----:B------:R-:W-:Y:S05]  /*8a30*/  BSYNC B2 ;  /* 0x0000000000027941 */ /* 0x000fea0003800000 */
.L_x_1861:
        /* <DEDUP_REMOVED lines=44> */
.L_x_1860:
[----:B------:R-:W-:Y:S05]  /*8d00*/  BSYNC B1 ;  /* 0x0000000000017941 */ /* 0x000fea0003800000 */
.L_x_1859:
        /* <DEDUP_REMOVED lines=10> */
.L_x_1855:
        /* <DEDUP_REMOVED lines=12> */
.L_x_1864:
[----:B------:R-:W-:Y:S02]  /*8e70*/  IMAD.MOV.U32 R100, RZ, RZ, R178 ;  /* 0x000000ffff647224 */ /* 0x000fe400078e00b2 */
.L_x_1865:
[----:B------:R-:W-:Y:S05]  /*8e80*/  BSYNC B1 ;  /* 0x0000000000017941 */ /* 0x000fea0003800000 */
.L_x_1863:
        /* <DEDUP_REMOVED lines=16> */
.L_x_1869:
[----:B------:R-:W-:Y:S05]  /*8f90*/  BSYNC B2 ;  /* 0x0000000000027941 */ /* 0x000fea0003800000 */
.L_x_1868:
        /* <DEDUP_REMOVED lines=44> */
.L_x_1867:
[----:B------:R-:W-:Y:S05]  /*9260*/  BSYNC B1 ;  /* 0x0000000000017941 */ /* 0x000fea0003800000 */
.L_x_1866:
        /* <DEDUP_REMOVED lines=13> */
.L_x_1870:
        /* <DEDUP_REMOVED lines=12> */
.L_x_1873:
[----:B------:R-:W-:Y:S02]  /*9400*/  IMAD.MOV.U32 R130, RZ, RZ, R178 ;  /* 0x000000ffff827224 */ /* 0x000fe400078e00b2 */
.L_x_1874:
[----:B------:R-:W-:Y:S05]  /*9410*/  BSYNC B1 ;  /* 0x0000000000017941 */ /* 0x000fea0003800000 */
.L_x_1872:
        /* <DEDUP_REMOVED lines=16> */
.L_x_1878:
[----:B------:R-:W-:Y:S05]  /*9520*/  BSYNC B2 ;  /* 0x0000000000027941 */ /* 0x000fea0003800000 */
.L_x_1877:
        /* <DEDUP_REMOVED lines=44> */
.L_x_1876:
[----:B------:R-:W-:Y:S05]  /*97f0*/  BSYNC B1 ;  /* 0x0000000000017941 */ /* 0x000fea0003800000 */
.L_x_1875:
        /* <DEDUP_REMOVED lines=10> */
.L_x_1871:
        /* <DEDUP_REMOVED lines=12> */
.L_x_1880:
[----:B------:R-:W-:Y:S02]  /*9960*/  IMAD.MOV.U32 R130, RZ, RZ, R178 ;  /* 0x000000ffff827224 */ /* 0x000fe400078e00b2 */
.L_x_1881:
[----:B------:R-:W-:Y:S05]  /*9970*/  BSYNC B1 ;  /* 0x0000000000017941 */ /* 0x000fea0003800000 */
.L_x_1879:
        /* <DEDUP_REMOVED lines=16> */
.L_x_1885:
[----:B------:R-:W-:Y:S05]  /*9a80*/  BSYNC B2 ;  /* 0x0000000000027941 */ /* 0x000fea0003800000 */
.L_x_1884:
        /* <DEDUP_REMOVED lines=44> */
.L_x_1883:
[----:B------:R-:W-:Y:S05]  /*9d50*/  BSYNC B1 ;  /* 0x0000000000017941 */ /* 0x000fea0003800000 */
.L_x_1882:
        /* <DEDUP_REMOVED lines=13> */
.L_x_1886:
        /* <DEDUP_REMOVED lines=12> */
.L_x_1889:
[----:B------:R-:W-:Y:S02]  /*9ef0*/  IMAD.MOV.U32 R130, RZ, RZ, R178 ;  /* 0x000000ffff827224 */ /* 0x000fe400078e00b2 */
.L_x_1890:
[----:B------:R-:W-:Y:S05]  /*9f00*/  BSYNC B1 ;  /* 0x0000000000017941 */ /* 0x000fea0003800000 */
.L_x_1888:
        /* <DEDUP_REMOVED lines=10> */
[----:B------:R-:W-:Y:S02]  /*9fb0*/  @!P3 IADD3 R183, R183, 0x1, RZ ;  /* 0x00000001b7b7b810 */ /* 0x000fe40007ffe0ff */
[----:B------:R-:W-:Y:S02]  /*9fc0*/  @!P3 IADD3 R100, R179, 0x1, RZ ;  /* 0x00000001b364b810 */ /* 0x000fe40007ffe0ff */
[----:B------:R-:W-:Y:S02]  /*9fd0*/  ISETP.NE.AND P4, PT, R183, RZ, !P3 ;  /* 0x000000ffb700720c */ /* 0x000fe40005f85270 */
[----:B------:R-:W-:-:S11]  /*9fe0*/  @!P3 MOV R181, RZ ;  /* 0x000000ff00b5b202 */ /* 0x000fd60000000f00 */
[----:B------:R-:W-:-:S04]  /*9ff0*/  @P4 IMAD.MOV R100, RZ, RZ, R179 ;  /* 0x000000ffff644224 */ /* 0x000fc800078e02b3 */
[----:B------:R-:W-:Y:S02]  /*a000*/  @!P3 IMAD.MOV.U32 R179, RZ, RZ, R100 ;  /* 0x000000ffffb3b224 */ /* 0x000fe400078e0064 */
.L_x_1894:
[----:B------:R-:W-:Y:S05]  /*a010*/  BSYNC B2 ;  /* 0x0000000000027941 */ /* 0x000fea0003800000 */
.L_x_1893:
        /* <DEDUP_REMOVED lines=44> */
.L_x_1892:
[----:B------:R-:W-:Y:S05]  /*a2e0*/  BSYNC B1 ;  /* 0x0000000000017941 */ /* 0x000fea0003800000 */
.L_x_1891:
        /* <DEDUP_REMOVED lines=10> */
.L_x_1887:
        /* <DEDUP_REMOVED lines=12> */
.L_x_1896:
[----:B------:R-:W-:Y:S02]  /*a450*/  IMAD.MOV.U32 R130, RZ, RZ, R178 ;  /* 0x000000ffff827224 */ /* 0x000fe400078e00b2 */
.L_x_1897:
[----:B------:R-:W-:Y:S05]  /*a460*/  BSYNC B1 ;  /* 0x0000000000017941 */ /* 0x000fea0003800000 */
.L_x_1895:
        /* <DEDUP_REMOVED lines=16> */
.L_x_1901:
[----:B------:R-:W-:Y:S05]  /*a570*/  BSYNC B2 ;  /* 0x0000000000027941 */ /* 0x000fea0003800000 */
.L_x_1900:
        /* <DEDUP_REMOVED lines=44> */
.L_x_1899:
[----:B------:R-:W-:Y:S05]  /*a840*/  BSYNC B1 ;  /* 0x0000000000017941 */ /* 0x000fea0003800000 */
.L_x_1898:
        /* <DEDUP_REMOVED lines=13> */
.L_x_1902:
        /* <DEDUP_REMOVED lines=12> */
.L_x_1905:
[----:B------:R-:W-:Y:S02]  /*a9e0*/  IMAD.MOV.U32 R102, RZ, RZ, R178 ;  /* 0x000000ffff667224 */ /* 0x000fe400078e00b2 */
.L_x_1906:
[----:B------:R-:W-:Y:S05]  /*a9f0*/  BSYNC B1 ;  /* 0x0000000000017941 */ /* 0x000fea0003800000 */
.L_x_1904:
        /* <DEDUP_REMOVED lines=16> */
.L_x_1910:
[----:B------:R-:W-:Y:S05]  /*ab00*/  BSYNC B2 ;  /* 0x0000000000027941 */ /* 0x000fea0003800000 */
.L_x_1909:
        /* <DEDUP_REMOVED lines=44> */
.L_x_1908:
[----:B------:R-:W-:Y:S05]  /*add0*/  BSYNC B1 ;  /* 0x0000000000017941 */ /* 0x000fea0003800000 */
.L_x_1907:
        /* <DEDUP_REMOVED lines=10> */
.L_x_1903:
        /* <DEDUP_REMOVED lines=12> */
.L_x_1912:
[----:B------:R-:W-:Y:S02]  /*af40*/  IMAD.MOV.U32 R102, RZ, RZ, R178 ;  /* 0x000000ffff667224 */ /* 0x000fe400078e00b2 */
.L_x_1913:
[----:B------:R-:W-:Y:S05]  /*af50*/  BSYNC B1 ;  /* 0x0000000000017941 */ /* 0x000fea0003800000 */
.L_x_1911:
        /* <DEDUP_REMOVED lines=16> */
.L_x_1917:
[----:B------:R-:W-:Y:S05]  /*b060*/  BSYNC B2 ;  /* 0x0000000000027941 */ /* 0x000fea0003800000 */
.L_x_1916:
        /* <DEDUP_REMOVED lines=44> */
.L_x_1915:
[----:B------:R-:W-:Y:S05]  /*b330*/  BSYNC B1 ;  /* 0x0000000000017941 */ /* 0x000fea0003800000 */
.L_x_1914:
        /* <DEDUP_REMOVED lines=13> */
.L_x_1918:
        /* <DEDUP_REMOVED lines=12> */
.L_x_1921:
[----:B------:R-:W-:Y:S02]  /*b4d0*/  IMAD.MOV.U32 R102, RZ, RZ, R178 ;  /* 0x000000ffff667224 */ /* 0x000fe400078e00b2 */
.L_x_1922:
[----:B------:R-:W-:Y:S05]  /*b4e0*/  BSYNC B1 ;  /* 0x0000000000017941 */ /* 0x000fea0003800000 */
.L_x_1920:
        /* <DEDUP_REMOVED lines=16> */
.L_x_1926:
[----:B------:R-:W-:Y:S05]  /*b5f0*/  BSYNC B2 ;  /* 0x0000000000027941 */ /* 0x000fea0003800000 */
.L_x_1925:
        /* <DEDUP_REMOVED lines=44> */
.L_x_1924:
[----:B------:R-:W-:Y:S05]  /*b8c0*/  BSYNC B1 ;  /* 0x0000000000017941 */ /* 0x000fea0003800000 */
.L_x_1923:
        /* <DEDUP_REMOVED lines=10> */
.L_x_1919:
        /* <DEDUP_REMOVED lines=12> */
.L_x_1928:
[----:B------:R-:W-:Y:S02]  /*ba30*/  IMAD.MOV.U32 R102, RZ, RZ, R178 ;  /* 0x000000ffff667224 */ /* 0x000fe400078e00b2 */
.L_x_1929:
[----:B------:R-:W-:Y:S05]  /*ba40*/  BSYNC B1 ;  /* 0x0000000000017941 */ /* 0x000fea0003800000 */
.L_x_1927:
        /* <DEDUP_REMOVED lines=16> */
.L_x_1933:
[----:B------:R-:W-:Y:S05]  /*bb50*/  BSYNC B2 ;  /* 0x0000000000027941 */ /* 0x000fea0003800000 */
.L_x_1932:
        /* <DEDUP_REMOVED lines=44> */
.L_x_1931:
[----:B------:R-:W-:Y:S05]  /*be20*/  BSYNC B1 ;  /* 0x0000000000017941 */ /* 0x000fea0003800000 */
.L_x_1930:
        /* <DEDUP_REMOVED lines=8> */
[----:B------:R-:W-:Y:S01]  /*beb0*/  MOV R203, R101 ;  /* 0x0000006500cb7202 */ /* 0x000fe20000000f00 */
[----:B------:R-:W-:Y:S05]  /*bec0*/  @!P0 BRA `(.L_x_1935) ;  /* 0x000005c000008947 */ /* 0x000fea0003800000 */
[----:B------:R-:W-:Y:S01]  /*bed0*/  PRMT R100, RZ, 0x7610, R99 ;  /* 0x00007610ff647816 */ /* 0x000fe20000000063 */
[----:B------:R-:W-:-:S04]  /*bee0*/  IMAD.MOV.U32 R203, RZ, RZ, R101 ;  /* 0x000000ffffcb7224 */ /* 0x000fc800078e0065 */
[----:B------:R-:W-:Y:S01]  /*bef0*/  FADD.FTZ R129, R100, R129 ;  /* 0x0000008164817221 */ /* 0x000fe20000010000 */
[----:B------:R-:W-:Y:S05]  /*bf00*/  BRA `(.L_x_1935) ;  /* 0x0000058000007947 */ /* 0x000fea0003800000 */
.L_x_1934:
        /* <DEDUP_REMOVED lines=12> */
.L_x_1937:
[----:B------:R-:W-:Y:S02]  /*bfd0*/  IMAD.MOV.U32 R128, RZ, RZ, R178 ;  /* 0x000000ffff807224 */ /* 0x000fe400078e00b2 */
.L_x_1938:
[----:B------:R-:W-:Y:S05]  /*bfe0*/  BSYNC B1 ;  /* 0x0000000000017941 */ /* 0x000fea0003800000 */
.L_x_1936:
        /* <DEDUP_REMOVED lines=18> */
.L_x_1942:
[----:B------:R-:W-:Y:S05]  /*c110*/  BSYNC B2 ;  /* 0x0000000000027941 */ /* 0x000fea0003800000 */
.L_x_1941:
        /* <DEDUP_REMOVED lines=44> */
.L_x_1940:
[----:B------:R-:W-:Y:S05]  /*c3e0*/  BSYNC B1 ;  /* 0x0000000000017941 */ /* 0x000fea0003800000 */
.L_x_1939:
        /* <DEDUP_REMOVED lines=10> */
.L_x_1935:
[----:B------:R-:W-:Y:S01]  /*c490*/  SEL R101, RZ, 0x10000, P4 ;  /* 0x00010000ff657807 */ /* 0x000fe20002000000 */
[----:B------:R-:W-:Y:S01]  /*c4a0*/  IMAD.WIDE.U32 R212, R104, R115, c[0x0][0x188] ;  /* 0x0000620068d47625 */ /* 0x000fe200078e0073 */
[----:B------:R-:W-:Y:S02]  /*c4b0*/  SEL R100, RZ, 0x100, P3 ;  /* 0x00000100ff647807 */ /* 0x000fe40001800000 */
[----:B------:R-:W-:Y:S02]  /*c4c0*/  ISETP.NE.AND P4, PT, R200, RZ, PT ;  /* 0x000000ffc800720c */ /* 0x000fe40003f85270 */
[----:B------:R-:W-:Y:S02]  /*c4d0*/  ISETP.NE.AND P3, PT, R201, RZ, PT ;  /* 0x000000ffc900720c */ /* 0x000fe40003f65270 */
[----:B------:R-:W-:Y:S02]  /*c4e0*/  SEL R130, RZ, 0x1, P1 ;  /* 0x00000001ff827807 */ /* 0x000fe40000800000 */
[----:B------:R-:W-:-:S02]  /*c4f0*/  SEL R124, RZ, 0x1, P3 ;  /* 0x00000001ff7c7807 */ /* 0x000fc40001800000 */
[----:B------:R-:W-:Y:S01]  /*c500*/  SEL R200, RZ, 0x1, P4 ;  /* 0x00000001ffc87807 */ /* 0x000fe20002000000 */
[----:B------:R-:W-:Y:S01]  /*c510*/  IMAD.WIDE.U32 R130, R130, 0x1000000, RZ ;  /* 0x0100000082827825 */ /* 0x000fe200078e00ff */
[----:B------:R-:W-:Y:S02]  /*c520*/  SEL R102, RZ, 0x1000000, P5 ;  /* 0x01000000ff667807 */ /* 0x000fe40002800000 */
[----:B------:R-:W-:Y:S01]  /*c530*/  SEL R207, RZ, 0x1, P2 ;  /* 0x00000001ffcf7807 */ /* 0x000fe20001000000 */
[----:B------:R-:W-:Y:S01]  /*c540*/  IMAD.WIDE.U32 R124, R124, 0x10000, RZ ;  /* 0x000100007c7c7825 */ /* 0x000fe200078e00ff */
[----:B------:R-:W-:Y:S02]  /*c550*/  LOP3.LUT R100, R100, R102, R101, 0xfe, !PT ;  /* 0x0000006664647212 */ /* 0x000fe400078efe65 */
[----:B------:R-:W-:Y:S01]  /*c560*/  LOP3.LUT P5, RZ, R199, 0x8, RZ, 0xc0, !PT ;  /* 0x00000008c7ff7812 */ /* 0x000fe200078ac0ff */
[----:B------:R-:W-:Y:S01]  /*c570*/  IMAD.WIDE.U32 R200, R200, 0x100, RZ ;  /* 0x00000100c8c87825 */ /* 0x000fe200078e00ff */
[----:B------:R-:W-:-:S02]  /*c580*/  LOP3.LUT R207, R131, R100, R207, 0xfe, !PT ;  /* 0x0000006483cf7212 */ /* 0x000fc400078efecf */
[----:B------:R-:W-:Y:S01]  /*c590*/  SEL R205, RZ, 0x1, P5 ;  /* 0x00000001ffcd7807 */ /* 0x000fe20002800000 */
[----:B------:R-:W-:Y:S01]  /*c5a0*/  IMAD.MOV.U32 R131, RZ, RZ, 0x8 ;  /* 0x00000008ff837424 */ /* 0x000fe200078e00ff */
[----:B------:R-:W-:Y:S02]  /*c5b0*/  LOP3.LUT R130, R200, R130, R124, 0xfe, !PT ;  /* 0x00000082c8827212 */ /* 0x000fe400078efe7c */
[----:B------:R-:W-:Y:S01]  /*c5c0*/  F2FP.BF16.PACK_AB R103, R129, R126 ;  /* 0x0000007e8167723e */ /* 0x000fe200000010ff */
[----:B------:R-:W-:Y:S01]  /*c5d0*/  IMAD.WIDE.U32 R210, R104, R131, c[0x0][0x190] ;  /* 0x0000640068d27625 */ /* 0x000fe200078e0083 */
[----:B------:R-:W-:Y:S02]  /*c5e0*/  F2FP.BF16.PACK_AB R102, R127, R118 ;  /* 0x000000767f66723e */ /* 0x000fe400000010ff */
[----:B------:R-:W-:Y:S02]  /*c5f0*/  F2FP.BF16.PACK_AB R101, R119, R116 ;  /* 0x000000747765723e */ /* 0x000fe400000010ff */
[----:B------:R-:W-:-:S02]  /*c600*/  F2FP.BF16.PACK_AB R100, R117, R114 ;  /* 0x000000727564723e */ /* 0x000fc400000010ff */
[----:B------:R-:W-:Y:S02]  /*c610*/  LOP3.LUT R201, R201, R207, R125, 0xfe, !PT ;  /* 0x000000cfc9c97212 */ /* 0x000fe400078efe7d */
[----:B------:R-:W-:Y:S01]  /*c620*/  LOP3.LUT R200, R130, R205, RZ, 0xfc, !PT ;  /* 0x000000cd82c87212 */ /* 0x000fe200078efcff */
[----:B------:R0:W-:Y:S01]  /*c630*/  STG.E.128 [R212.64], R100 ;  /* 0x00000064d4007986 */ /* 0x0001e2000c101d06 */
        /* <DEDUP_REMOVED lines=15> */
[----:B------:R-:W-:Y:S02]  /*c730*/  LOP3.LUT R101, R197, 0xff, RZ, 0xc0, !PT ;  /* 0x000000ffc5657812 */ /* 0x000fe400078ec0ff */
[----:B------:R-:W-:Y:S01]  /*c740*/  LOP3.LUT R125, R100, 0xff00, R103, 0xf8, !PT ;  /* 0x0000ff00647d7812 */ /* 0x000fe200078ef867 */
[----:B------:R-:W-:-:S03]  /*c750*/  IMAD.WIDE.U32 R102, R102, 0x10000, RZ ;  /* 0x0001000066667825 */ /* 0x000fc600078e00ff */
[----:B------:R-:W-:Y:S01]  /*c760*/  LOP3.LUT R125, R125, 0xff, R194, 0xf8, !PT ;  /* 0x000000ff7d7d7812 */ /* 0x000fe200078ef8c2 */
[----:B------:R-:W-:-:S03]  /*c770*/  IMAD.WIDE.U32 R100, R101, 0x100, RZ ;  /* 0x0000010065647825 */ /* 0x000fc600078e00ff */
[----:B------:R-:W-:Y:S02]  /*c780*/  LOP3.LUT R125, R103, R125, R201, 0xfe, !PT ;  /* 0x0000007d677d7212 */ /* 0x000fe400078efec9 */
[----:B------:R-:W-:Y:S01]  /*c790*/  LOP3.LUT R211, R100, R200, R102, 0xfe, !PT ;  /* 0x000000c864d37212 */ /* 0x000fe200078efe66 */
[----:B------:R-:W-:Y:S01]  /*c7a0*/  IMAD.WIDE.U32 R102, R104, R131, c[0x0][0x198] ;  /* 0x0000660068667625 */ /* 0x000fe200078e0083 */
[----:B------:R-:W-:Y:S02]  /*c7b0*/  LOP3.LUT R101, R125, R101, RZ, 0xfc, !PT ;  /* 0x000000657d657212 */ /* 0x000fe400078efcff */
[----:B------:R-:W-:-:S05]  /*c7c0*/  LOP3.LUT R100, R211, 0xff, R198, 0xf8, !PT ;  /* 0x000000ffd3647812 */ /* 0x000fca00078ef8c6 */
[----:B------:R0:W-:Y:S02]  /*c7d0*/  STG.E.64 [R102.64], R100 ;  /* 0x0000006466007986 */ /* 0x0001e4000c101b06 */
.L_x_1943:
        /* <DEDUP_REMOVED lines=15> */
.L_x_1945:
[----:B-1----:R-:W-:Y:S02]  /*c8d0*/  IMAD.MOV.U32 R125, RZ, RZ, R178 ;  /* 0x000000ffff7d7224 */ /* 0x002fe400078e00b2 */
.L_x_1946:
[----:B------:R-:W-:Y:S05]  /*c8e0*/  BSYNC B1 ;  /* 0x0000000000017941 */ /* 0x000fea0003800000 */
.L_x_1944:
        /* <DEDUP_REMOVED lines=16> */
.L_x_1950:
[----:B------:R-:W-:Y:S05]  /*c9f0*/  BSYNC B2 ;  /* 0x0000000000027941 */ /* 0x000fea0003800000 */
.L_x_1949:
        /* <DEDUP_REMOVED lines=44> */
.L_x_1948:
[----:B------:R-:W-:Y:S05]  /*ccc0*/  BSYNC B1 ;  /* 0x0000000000017941 */ /* 0x000fea0003800000 */
.L_x_1947:
[----:B------:R0:W1:Y:S01]  /*ccd0*/  I2F.U32 R128, R125 ;  /* 0x0000007d00807306 */ /* 0x0000620000201000 */
[C---:B------:R-:W-:Y:S02]  /*cce0*/  LOP3.LUT P6, RZ, R199.reuse, 0x10, RZ, 0xc0, !PT ;  /* 0x00000010c7ff7812 */ /* 0x040fe400078cc0ff */
[----:B------:R-:W-:Y:S02]  /*ccf0*/  LOP3.LUT R199, R199, 0xfffffff7, RZ, 0xc0, !PT ;  /* 0xfffffff7c7c77812 */ /* 0x000fe400078ec0ff */
[----:B0----5:R-:W-:Y:S01]  /*cd00*/  PRMT R125, RZ, 0x5410, R100 ;  /* 0x00005410ff7d7816 */ /* 0x021fe20000000064 */
[----:B-1----:R-:W-:-:S05]  /*cd10*/  FFMA.FTZ R128, R128, R113, 1.1641532182693481445e-10 ;  /* 0x2f00000080807423 */ /* 0x002fca0000010071 */
[----:B------:R-:W-:Y:S01]  /*cd20*/  FSETP.GTU.FTZ.AND P1, PT, R128, c[0x0][0x1e4], PT ;  /* 0x0000790080007a0b */ /* 0x000fe20003f3c000 */
[----:B------:R-:W-:-:S05]  /*cd30*/  FMUL.FTZ R128, R125, c[0x0][0x1e8] ;  /* 0x00007a007d807a20 */ /* 0x000fca0000410000 */
[----:B------:R-:W-:-:S07]  /*cd40*/  FSEL R128, R128, RZ, !P1 ;  /* 0x000000ff80807208 */ /* 0x000fce0004800000 */
        /* <DEDUP_REMOVED lines=8> */
.L_x_1951:
        /* <DEDUP_REMOVED lines=12> */
.L_x_1954:
[----:B------:R-:W-:Y:S02]  /*ce90*/  IMAD.MOV.U32 R125, RZ, RZ, R178 ;  /* 0x000000ffff7d7224 */ /* 0x000fe400078e00b2 */
.L_x_1955:
[----:B------:R-:W-:Y:S05]  /*cea0*/  BSYNC B1 ;  /* 0x0000000000017941 */ /* 0x000fea0003800000 */
.L_x_1953:
        /* <DEDUP_REMOVED lines=16> */
.L_x_1959:
[----:B------:R-:W-:Y:S05]  /*cfb0*/  BSYNC B2 ;  /* 0x0000000000027941 */ /* 0x000fea0003800000 */
.L_x_1958:
        /* <DEDUP_REMOVED lines=44> */
.L_x_1957:
[----:B------:R-:W-:Y:S05]  /*d280*/  BSYNC B1 ;  /* 0x0000000000017941 */ /* 0x000fea0003800000 */
.L_x_1956:
[----:B------:R0:W1:Y:S02]  /*d290*/  I2F.U32 R130, R125 ;  /* 0x0000007d00827306 */ /* 0x0000640000201000 */
[----:B0-----:R-:W-:-:S05]  /*d2a0*/  PRMT R125, RZ, 0x5410, R92 ;  /* 0x00005410ff7d7816 */ /* 0x001fca000000005c */
[----:B------:R-:W-:Y:S01]  /*d2b0*/  FMUL.FTZ R201, R125, c[0x0][0x1e8] ;  /* 0x00007a007dc97a20 */ /* 0x000fe20000410000 */
[----:B------:R-:W-:Y:S01]  /*d2c0*/  @P0 PRMT R125, RZ, 0x5410, R96 ;  /* 0x00005410ff7d0816 */ /* 0x000fe20000000060 */
[----:B-1----:R-:W-:-:S05]  /*d2d0*/  FFMA.FTZ R130, R130, R113, 1.1641532182693481445e-10 ;  /* 0x2f00000082827423 */ /* 0x002fca0000010071 */
[----:B------:R-:W-:-:S04]  /*d2e0*/  FSETP.GTU.FTZ.AND P1, PT, R130, c[0x0][0x1e4], PT ;  /* 0x0000790082007a0b */ /* 0x000fc80003f3c000 */
[----:B------:R-:W-:Y:S02]  /*d2f0*/  FSEL R201, R201, RZ, !P1 ;  /* 0x000000ffc9c97208 */ /* 0x000fe40004800000 */
[----:B------:R-:W-:-:S03]  /*d300*/  SEL R198, RZ, 0x1, P1 ;  /* 0x00000001ffc67807 */ /* 0x000fc60000800000 */
[----:B------:R-:W-:-:S04]  /*d310*/  FADD.FTZ R128, R128, R201 ;  /* 0x000000c980807221 */ /* 0x000fc80000010000 */
[----:B------:R-:W-:Y:S02]  /*d320*/  @P0 FADD.FTZ R128, R125, R128 ;  /* 0x000000807d800221 */ /* 0x000fe40000010000 */
.L_x_1952:
        /* <DEDUP_REMOVED lines=12> */
.L_x_1961:
[----:B------:R-:W-:Y:S02]  /*d3f0*/  IMAD.MOV.U32 R125, RZ, RZ, R178 ;  /* 0x000000ffff7d7224 */ /* 0x000fe400078e00b2 */
.L_x_1962:
[----:B------:R-:W-:Y:S05]  /*d400*/  BSYNC B1 ;  /* 0x0000000000017941 */ /* 0x000fea0003800000 */
.L_x_1960:
        /* <DEDUP_REMOVED lines=16> */
.L_x_1966:
[----:B------:R-:W-:Y:S05]  /*d510*/  BSYNC B2 ;  /* 0x0000000000027941 */ /* 0x000fea0003800000 */
.L_x_1965:
        /* <DEDUP_REMOVED lines=44> */
.L_x_1964:
[----:B------:R-:W-:Y:S05]  /*d7e0*/  BSYNC B1 ;  /* 0x0000000000017941 */ /* 0x000fea0003800000 */
.L_x_1963:
        /* <DEDUP_REMOVED lines=15> */
.L_x_1967:
        /* <DEDUP_REMOVED lines=12> */
.L_x_1970:
[----:B------:R-:W-:Y:S02]  /*d9a0*/  IMAD.MOV.U32 R100, RZ, RZ, R178 ;  /* 0x000000ffff647224 */ /* 0x000fe400078e00b2 */
.L_x_1971:
[----:B------:R-:W-:Y:S05]  /*d9b0*/  BSYNC B1 ;  /* 0x0000000000017941 */ /* 0x000fea0003800000 */
.L_x_1969:
        /* <DEDUP_REMOVED lines=16> */
.L_x_1975:
[----:B------:R-:W-:Y:S05]  /*dac0*/  BSYNC B2 ;  /* 0x0000000000027941 */ /* 0x000fea0003800000 */
.L_x_1974:
        /* <DEDUP_REMOVED lines=44> */
.L_x_1973:
[----:B------:R-:W-:Y:S05]  /*dd90*/  BSYNC B1 ;  /* 0x0000000000017941 */ /* 0x000fea0003800000 */
.L_x_1972:
[----:B------:R-:W0:Y:S02]  /*dda0*/  I2F.U32 R100, R100 ;  /* 0x0000006400647306 */ /* 0x000e240000201000 */
[----:B0-----:R-:W-:Y:S01]  /*ddb0*/  FFMA.FTZ R130, R100, R113, 1.1641532182693481445e-10 ;  /* 0x2f00000064827423 */ /* 0x001fe20000010071 */
[----:B------:R-:W-:-:S04]  /*ddc0*/  PRMT R100, RZ, 0x7610, R92 ;  /* 0x00007610ff647816 */ /* 0x000fc8000000005c */
[----:B------:R-:W-:Y:S01]  /*ddd0*/  FSETP.GTU.FTZ.AND P1, PT, R130, c[0x0][0x1e4], PT ;  /* 0x0000790082007a0b */ /* 0x000fe20003f3c000 */
[----:B------:R-:W-:Y:S01]  /*dde0*/  FMUL.FTZ R197, R100, c[0x0][0x1e8] ;  /* 0x00007a0064c57a20 */ /* 0x000fe20000410000 */
[----:B------:R-:W-:-:S04]  /*ddf0*/  @P0 PRMT R100, RZ, 0x7610, R96 ;  /* 0x00007610ff640816 */ /* 0x000fc80000000060 */
[----:B------:R-:W-:Y:S02]  /*de00*/  FSEL R130, R197, RZ, !P1 ;  /* 0x000000ffc5827208 */ /* 0x000fe40004800000 */
[----:B------:R-:W-:-:S03]  /*de10*/  SEL R197, RZ, 0x1, P1 ;  /* 0x00000001ffc57807 */ /* 0x000fc60000800000 */
[----:B------:R-:W-:-:S04]  /*de20*/  FADD.FTZ R205, R205, R130 ;  /* 0x00000082cdcd7221 */ /* 0x000fc80000010000 */
[----:B------:R-:W-:Y:S02]  /*de30*/  @P0 FADD.FTZ R205, R100, R205 ;  /* 0x000000cd64cd0221 */ /* 0x000fe40000010000 */
.L_x_1968:
[C---:B------:R-:W-:Y:S01]  /*de40*/  ISETP.NE.AND P1, PT, R125.reuse, 0x1, PT ;  /* 0x000000017d00780c */ /* 0x040fe20003f25270 */
[----:B------:R-:W-:Y:S01]  /*de50*/  BSSY B1, `(.L_x_1976) ;  /* 0x000000c000017945 */ /* 0x000fe20003800000 */
[----:B------:R-:W-:-:S11]  /*de60*/  IADD3 R200, R125, 0x1, RZ ;  /* 0x000000017dc87810 */ /* 0x000fd60007ffe0ff */
[----:B------:R-:W-:Y:S05]  /*de70*/  @!P1 BRA `(.L_x_1977) ;  /* 0x0000008000009947 */ /* 0x000fea0003800000 */
[----:B------:R-:W-:Y:S01]  /*de80*/  ISETP.NE.AND P1, PT, R125, 0x2, PT ;  /* 0x000000027d00780c */ /* 0x000fe20003f25270 */
[----:B------:R-:W-:-:S12]  /*de90*/  IMAD.MOV.U32 R100, RZ, RZ, R173 ;  /* 0x000000ffff647224 */ /* 0x000fd800078e00ad */
[----:B------:R-:W-:Y:S05]  /*dea0*/  @!P1 BRA `(.L_x_1978) ;  /* 0x0000006000009947 */ /* 0x000fea0003800000 */
[----:B------:R-:W-:Y:S02]  /*deb0*/  ISETP.NE.AND P1, PT, R125, 0x3, PT ;  /* 0x000000037d00780c */ /* 0x000fe40003f25270 */
[----:B------:R-:W-:-:S11]  /*dec0*/  MOV R100, R174 ;  /* 0x000000ae00647202 */ /* 0x000fd60000000f00 */
[----:B------:R-:W-:Y:S05]  /*ded0*/  @P1 BRA `(.L_x_1978) ;  /* 0x0000003000001947 */ /* 0x000fea0003800000 */
[----:B------:R-:W-:Y:S01]  /*dee0*/  IMAD.MOV.U32 R100, RZ, RZ, R180 ;  /* 0x000000ffff647224 */ /* 0x000fe200078e00b4 */
[----:B------:R-:W-:Y:S05]  /*def0*/  BRA `(.L_x_1978) ;  /* 0x0000001000007947 */ /* 0x000fea0003800000 */
.L_x_1977:
[----:B------:R-:W-:Y:S02]  /*df00*/  IMAD.MOV.U32 R100, RZ, RZ, R178 ;  /* 0x000000ffff647224 */ /* 0x000fe400078e00b2 */
.L_x_1978:
[----:B------:R-:W-:Y:S05]  /*df10*/  BSYNC B1 ;  /* 0x0000000000017941 */ /* 0x000fea0003800000 */
.L_x_1976:
        /* <DEDUP_REMOVED lines=16> */
.L_x_1982:
[----:B------:R-:W-:Y:S05]  /*e020*/  BSYNC B2 ;  /* 0x0000000000027941 */ /* 0x000fea0003800000 */
.L_x_1981:
        /* <DEDUP_REMOVED lines=44> */
.L_x_1980:
[----:B------:R-:W-:Y:S05]  /*e2f0*/  BSYNC B1 ;  /* 0x0000000000017941 */ /* 0x000fea0003800000 */
.L_x_1979:
[----:B------:R-:W0:Y:S01]  /*e300*/  I2F.U32 R100, R100 ;  /* 0x0000006400647306 */ /* 0x000e220000201000 */
[----:B------:R-:W-:Y:S01]  /*e310*/  LOP3.LUT R199, R199, 0xfffffffd, RZ, 0xc0, !PT ;  /* 0xfffffffdc7c77812 */ /* 0x000fe200078ec0ff */
[----:B0-----:R-:W-:Y:S01]  /*e320*/  FFMA.FTZ R125, R100, R113, 1.1641532182693481445e-10 ;  /* 0x2f000000647d7423 */ /* 0x001fe20000010071 */
[----:B------:R-:W-:-:S04]  /*e330*/  PRMT R100, RZ, 0x5410, R101 ;  /* 0x00005410ff647816 */ /* 0x000fc80000000065 */
        /* <DEDUP_REMOVED lines=11> */
.L_x_1983:
        /* <DEDUP_REMOVED lines=12> */
.L_x_1986:
[----:B------:R-:W-:Y:S02]  /*e4b0*/  IMAD.MOV.U32 R100, RZ, RZ, R178 ;  /* 0x000000ffff647224 */ /* 0x000fe400078e00b2 */
.L_x_1987:
[----:B------:R-:W-:Y:S05]  /*e4c0*/  BSYNC B1 ;  /* 0x0000000000017941 */ /* 0x000fea0003800000 */
.L_x_1985:
        /* <DEDUP_REMOVED lines=16> */
.L_x_1991:
[----:B------:R-:W-:Y:S05]  /*e5d0*/  BSYNC B2 ;  /* 0x0000000000027941 */ /* 0x000fea0003800000 */
.L_x_1990:
        /* <DEDUP_REMOVED lines=44> */
.L_x_1989:
[----:B------:R-:W-:Y:S05]  /*e8a0*/  BSYNC B1 ;  /* 0x0000000000017941 */ /* 0x000fea0003800000 */
.L_x_1988:
        /* <DEDUP_REMOVED lines=10> */
.L_x_1984:
        /* <DEDUP_REMOVED lines=12> */
.L_x_1993:
[----:B------:R-:W-:Y:S02]  /*ea10*/  IMAD.MOV.U32 R100, RZ, RZ, R178 ;  /* 0x000000ffff647224 */ /* 0x000fe400078e00b2 */
.L_x_1994:
[----:B------:R-:W-:Y:S05]  /*ea20*/  BSYNC B1 ;  /* 0x0000000000017941 */ /* 0x000fea0003800000 */
.L_x_1992:
        /* <DEDUP_REMOVED lines=16> */
.L_x_1998:
[----:B------:R-:W-:Y:S05]  /*eb30*/  BSYNC B2 ;  /* 0x0000000000027941 */ /* 0x000fea0003800000 */
.L_x_1997:
        /* <DEDUP_REMOVED lines=44> */
.L_x_1996:
[----:B------:R-:W-:Y:S05]  /*ee00*/  BSYNC B1 ;  /* 0x0000000000017941 */ /* 0x000fea0003800000 */
.L_x_1995:
        /* <DEDUP_REMOVED lines=13> */
.L_x_1999:
        /* <DEDUP_REMOVED lines=12> */
.L_x_2002:
[----:B------:R-:W-:Y:S02]  /*efa0*/  IMAD.MOV.U32 R125, RZ, RZ, R178 ;  /* 0x000000ffff7d7224 */ /* 0x000fe400078e00b2 */
.L_x_2003:
[----:B------:R-:W-:Y:S05]  /*efb0*/  BSYNC B1 ;  /* 0x0000000000017941 */ /* 0x000fea0003800000 */
.L_x_2001:
        /* <DEDUP_REMOVED lines=16> */
.L_x_2007:
[----:B------:R-:W-:Y:S05]  /*f0c0*/  BSYNC B2 ;  /* 0x0000000000027941 */ /* 0x000fea0003800000 */
.L_x_2006:
        /* <DEDUP_REMOVED lines=44> */
.L_x_2005:
[----:B------:R-:W-:Y:S05]  /*f390*/  BSYNC B1 ;  /* 0x0000000000017941 */ /* 0x000fea0003800000 */
.L_x_2004:
        /* <DEDUP_REMOVED lines=10> */
.L_x_2000:
        /* <DEDUP_REMOVED lines=12> */
.L_x_2009:
[----:B------:R-:W-:Y:S02]  /*f500*/  IMAD.MOV.U32 R125, RZ, RZ, R178 ;  /* 0x000000ffff7d7224 */ /* 0x000fe400078e00b2 */
.L_x_2010:
[----:B------:R-:W-:Y:S05]  /*f510*/  BSYNC B1 ;  /* 0x0000000000017941 */ /* 0x000fea0003800000 */
.L_x_2008:
        /* <DEDUP_REMOVED lines=16> */
.L_x_2014:
[----:B------:R-:W-:Y:S05]  /*f620*/  BSYNC B2 ;  /* 0x0000000000027941 */ /* 0x000fea0003800000 */
.L_x_2013:
        /* <DEDUP_REMOVED lines=44> */
.L_x_2012:
[----:B------:R-:W-:Y:S05]  /*f8f0*/  BSYNC B1 ;  /* 0x0000000000017941 */ /* 0x000fea0003800000 */
.L_x_2011:
        /* <DEDUP_REMOVED lines=13> */
.L_x_2015:
        /* <DEDUP_REMOVED lines=12> */
.L_x_2018:
[----:B------:R-:W-:Y:S02]  /*fa90*/  IMAD.MOV.U32 R125, RZ, RZ, R178 ;  /* 0x000000ffff7d7224 */ /* 0x000fe400078e00b2 */
.L_x_2019:
[----:B------:R-:W-:Y:S05]  /*faa0*/  BSYNC B1 ;  /* 0x0000000000017941 */ /* 0x000fea0003800000 */
.L_x_2017:
        /* <DEDUP_REMOVED lines=14> */
[----:B------:R-:W-:-:S05]  /*fb90*/  @P4 IADD3 R100, R179, RZ, RZ ;  /* 0x000000ffb3644210 */ /* 0x000fca0007ffe0ff */
[----:B------:R-:W-:Y:S02]  /*fba0*/  @!P3 IMAD.MOV.U32 R179, RZ, RZ, R100 ;  /* 0x000000ffffb3b224 */ /* 0x000fe400078e0064 */
.L_x_2023:
[----:B------:R-:W-:Y:S05]  /*fbb0*/  BSYNC B2 ;  /* 0x0000000000027941 */ /* 0x000fea0003800000 */
.L_x_2022:
        /* <DEDUP_REMOVED lines=44> */
.L_x_2021:
[----:B------:R-:W-:Y:S05]  /*fe80*/  BSYNC B1 ;  /* 0x0000000000017941 */ /* 0x000fea0003800000 */
.L_x_2020:
        /* <DEDUP_REMOVED lines=10> */
.L_x_2016:
        /* <DEDUP_REMOVED lines=12> */
.L_x_2025:
[----:B------:R-:W-:Y:S02]  /*fff0*/  IMAD.MOV.U32 R125, RZ, RZ, R178 ;  /* 0x000000ffff7d7224 */ /* 0x000fe400078e00b2 */
.L_x_2026:
[----:B------:R-:W-:Y:S05]  /*10000*/  BSYNC B1 ;  /* 0x0000000000017941 */ /* 0x000fea0003800000 */
.L_x_2024:
        /* <DEDUP_REMOVED lines=16> */
.L_x_2030:
[----:B------:R-:W-:Y:S05]  /*10110*/  BSYNC B2 ;  /* 0x0000000000027941 */ /* 0x000fea0003800000 */
.L_x_2029:
        /* <DEDUP_REMOVED lines=44> */
.L_x_2028:
[----:B------:R-:W-:Y:S05]  /*103e0*/  BSYNC B1 ;  /* 0x0000000000017941 */ /* 0x000fea0003800000 */
.L_x_2027:
        /* <DEDUP_REMOVED lines=13> */
.L_x_2031:
        /* <DEDUP_REMOVED lines=12> */
.L_x_2034:
[----:B------:R-:W-:Y:S02]  /*10580*/  IMAD.MOV.U32 R102, RZ, RZ, R178 ;  /* 0x000000ffff667224 */ /* 0x000fe400078e00b2 */
.L_x_2035:
[----:B------:R-:W-:Y:S05]  /*10590*/  BSYNC B1 ;  /* 0x0000000000017941 */ /* 0x000fea0003800000 */
.L_x_2033:
        /* <DEDUP_REMOVED lines=16> */
.L_x_2039:
[----:B------:R-:W-:Y:S05]  /*106a0*/  BSYNC B2 ;  /* 0x0000000000027941 */ /* 0x000fea0003800000 */
.L_x_2038:
        /* <DEDUP_REMOVED lines=44> */
.L_x_2037:
[----:B------:R-:W-:Y:S05]  /*10970*/  BSYNC B1 ;  /* 0x0000000000017941 */ /* 0x000fea0003800000 */
.L_x_2036:
        /* <DEDUP_REMOVED lines=10> */
.L_x_2032:
        /* <DEDUP_REMOVED lines=12> */
.L_x_2041:
[----:B------:R-:W-:Y:S02]  /*10ae0*/  IMAD.MOV.U32 R102, RZ, RZ, R178 ;  /* 0x000000ffff667224 */ /* 0x000fe400078e00b2 */
.L_x_2042:
[----:B------:R-:W-:Y:S05]  /*10af0*/  BSYNC B1 ;  /* 0x0000000000017941 */ /* 0x000fea0003800000 */
.L_x_2040:
        /* <DEDUP_REMOVED lines=16> */
.L_x_2046:
[----:B------:R-:W-:Y:S05]  /*10c00*/  BSYNC B2 ;  /* 0x0000000000027941 */ /* 0x000fea0003800000 */
.L_x_2045:
        /* <DEDUP_REMOVED lines=44> */
.L_x_2044:
[----:B------:R-:W-:Y:S05]  /*10ed0*/  BSYNC B1 ;  /* 0x0000000000017941 */ /* 0x000fea0003800000 */
.L_x_2043:
        /* <DEDUP_REMOVED lines=13> */
.L_x_2047:
        /* <DEDUP_REMOVED lines=12> */
.L_x_2050:
[----:B------:R-:W-:Y:S02]  /*11070*/  IMAD.MOV.U32 R102, RZ, RZ, R178 ;  /* 0x000000ffff667224 */ /* 0x000fe400078e00b2 */
.L_x_2051:
[----:B------:R-:W-:Y:S05]  /*11080*/  BSYNC B1 ;  /* 0x0000000000017941 */ /* 0x000fea0003800000 */
.L_x_2049:
        /* <DEDUP_REMOVED lines=16> */
.L_x_2055:
[----:B------:R-:W-:Y:S05]  /*11190*/  BSYNC B2 ;  /* 0x0000000000027941 */ /* 0x000fea0003800000 */
.L_x_2054:
        /* <DEDUP_REMOVED lines=44> */
.L_x_2053:
[----:B------:R-:W-:Y:S05]  /*11460*/  BSYNC B1 ;  /* 0x0000000000017941 */ /* 0x000fea0003800000 */
.L_x_2052:
        /* <DEDUP_REMOVED lines=10> */
.L_x_2048:
        /* <DEDUP_REMOVED lines=12> */
.L_x_2057:
[----:B------:R-:W-:Y:S02]  /*115d0*/  IMAD.MOV.U32 R102, RZ, RZ, R178 ;  /* 0x000000ffff667224 */ /* 0x000fe400078e00b2 */
.L_x_2058:
[----:B------:R-:W-:Y:S05]  /*115e0*/  BSYNC B1 ;  /* 0x0000000000017941 */ /* 0x000fea0003800000 */
.L_x_2056:
        /* <DEDUP_REMOVED lines=16> */
.L_x_2062:
[----:B------:R-:W-:Y:S05]  /*116f0*/  BSYNC B2 ;  /* 0x0000000000027941 */ /* 0x000fea0003800000 */
.L_x_2061:
        /* <DEDUP_REMOVED lines=42> */
[----:B------:R-:W-:Y:S01]  /*119a0*/  HFMA2.MMA R101, -RZ, RZ, 0, 0 ;  /* 0x00000000ff657435 */ /* 0x000fe200000001ff */
[----:B------:R-:W-:-:S05]  /*119b0*/  IMAD.MOV.U32 R180, RZ, RZ, R100 ;  /* 0x000000ffffb47224 */ /* 0x000fca00078e0064 */
.L_x_2060:
[----:B------:R-:W-:Y:S05]  /*119c0*/  BSYNC B1 ;  /* 0x0000000000017941 */ /* 0x000fea0003800000 */
.L_x_2059:
        /* <DEDUP_REMOVED lines=14> */
.L_x_2063:
        /* <DEDUP_REMOVED lines=12> */
.L_x_2066:
[----:B------:R-:W-:Y:S02]  /*11b70*/  IMAD.MOV.U32 R125, RZ, RZ, R178 ;  /* 0x000000ffff7d7224 */ /* 0x000fe400078e00b2 */
.L_x_2067:
[----:B------:R-:W-:Y:S05]  /*11b80*/  BSYNC B1 ;  /* 0x0000000000017941 */ /* 0x000fea0003800000 */
.L_x_2065:
        /* <DEDUP_REMOVED lines=18> */
.L_x_2071:
[----:B------:R-:W-:Y:S05]  /*11cb0*/  BSYNC B2 ;  /* 0x0000000000027941 */ /* 0x000fea0003800000 */
.L_x_2070:
        /* <DEDUP_REMOVED lines=44> */
.L_x_2069:
[----:B------:R-:W-:Y:S05]  /*11f80*/  BSYNC B1 ;  /* 0x0000000000017941 */ /* 0x000fea0003800000 */
.L_x_2068:
        /* <DEDUP_REMOVED lines=10> */
.L_x_2064:
[----:B------:R-:W-:Y:S01]  /*12030*/  SEL R100, RZ, 0x10000, P4 ;  /* 0x00010000ff647807 */ /* 0x000fe20002000000 */
[C---:B------:R-:W-:Y:S01]  /*12040*/  IMAD.WIDE.U32 R220, R124.reuse, R115, c[0x0][0x188] ;  /* 0x000062007cdc7625 */ /* 0x040fe200078e0073 */
[----:B------:R-:W-:Y:S02]  /*12050*/  SEL R125, RZ, 0x100, P3 ;  /* 0x00000100ff7d7807 */ /* 0x000fe40001800000 */
[C---:B------:R-:W-:Y:S01]  /*12060*/  LOP3.LUT P4, RZ, R199.reuse, 0x4, RZ, 0xc0, !PT ;  /* 0x00000004c7ff7812 */ /* 0x040fe2000788c0ff */
[----:B------:R-:W-:Y:S01]  /*12070*/  IMAD.WIDE.U32 R218, R124, R131, c[0x0][0x190] ;  /* 0x000064007cda7625 */ /* 0x000fe200078e0083 */
[----:B------:R-:W-:Y:S02]  /*12080*/  LOP3.LUT P3, RZ, R199, 0x2, RZ, 0xc0, !PT ;  /* 0x00000002c7ff7812 */ /* 0x000fe4000786c0ff */
        /* <DEDUP_REMOVED lines=11> */
[----:B------:R-:W-:Y:S02]  /*12140*/  SEL R215, RZ, 0x1, P5 ;  /* 0x00000001ffd77807 */ /* 0x000fe40002800000 */
[----:B------:R-:W-:Y:S02]  /*12150*/  LOP3.LUT R214, R200, R214, R212, 0xfe, !PT ;  /* 0x000000d6c8d67212 */ /* 0x000fe400078efed4 */
[----:B------:R-:W-:Y:S02]  /*12160*/  F2FP.BF16.PACK_AB R103, R211, R206 ;  /* 0x000000ced367723e */ /* 0x000fe400000010ff */
        /* <DEDUP_REMOVED lines=32> */
.L_x_2072:
        /* <DEDUP_REMOVED lines=15> */
.L_x_2074:
[----:B-1----:R-:W-:Y:S02]  /*12460*/  IMAD.MOV.U32 R210, RZ, RZ, R178 ;  /* 0x000000ffffd27224 */ /* 0x002fe400078e00b2 */
.L_x_2075:
[----:B------:R-:W-:Y:S05]  /*12470*/  BSYNC B1 ;  /* 0x0000000000017941 */ /* 0x000fea0003800000 */
.L_x_2073:
        /* <DEDUP_REMOVED lines=16> */
.L_x_2079:
[----:B------:R-:W-:Y:S05]  /*12580*/  BSYNC B2 ;  /* 0x0000000000027941 */ /* 0x000fea0003800000 */
.L_x_2078:
        /* <DEDUP_REMOVED lines=44> */
.L_x_2077:
[----:B------:R-:W-:Y:S05]  /*12850*/  BSYNC B1 ;  /* 0x0000000000017941 */ /* 0x000fea0003800000 */
.L_x_2076:
        /* <DEDUP_REMOVED lines=16> */
.L_x_2080:
        /* <DEDUP_REMOVED lines=12> */
.L_x_2083:
[----:B------:R-:W-:Y:S02]  /*12a20*/  IMAD.MOV.U32 R203, RZ, RZ, R178 ;  /* 0x000000ffffcb7224 */ /* 0x000fe400078e00b2 */
.L_x_2084:
[----:B------:R-:W-:Y:S05]  /*12a30*/  BSYNC B1 ;  /* 0x0000000000017941 */ /* 0x000fea0003800000 */
.L_x_2082:
        /* <DEDUP_REMOVED lines=16> */
.L_x_2088:
[----:B------:R-:W-:Y:S05]  /*12b40*/  BSYNC B2 ;  /* 0x0000000000027941 */ /* 0x000fea0003800000 */
.L_x_2087:
        /* <DEDUP_REMOVED lines=44> */
.L_x_2086:
[----:B------:R-:W-:Y:S05]  /*12e10*/  BSYNC B1 ;  /* 0x0000000000017941 */ /* 0x000fea0003800000 */
.L_x_2085:
[----:B------:R0:W1:Y:S01]  /*12e20*/  I2F.U32 R198, R203 ;  /* 0x000000cb00c67306 */ /* 0x0000620000201000 */
[----:B------:R-:W-:-:S05]  /*12e30*/  PRMT R200, RZ, 0x5410, R92 ;  /* 0x00005410ffc87816 */ /* 0x000fca000000005c */
[----:B------:R-:W-:Y:S01]  /*12e40*/  FMUL.FTZ R200, R200, c[0x0][0x1e8] ;  /* 0x00007a00c8c87a20 */ /* 0x000fe20000410000 */
[----:B0-----:R-:W-:Y:S01]  /*12e50*/  @P0 PRMT R203, RZ, 0x5410, R96 ;  /* 0x00005410ffcb0816 */ /* 0x001fe20000000060 */
[----:B-1----:R-:W-:-:S05]  /*12e60*/  FFMA.FTZ R198, R198, R113, 1.1641532182693481445e-10 ;  /* 0x2f000000c6c67423 */ /* 0x002fca0000010071 */
[----:B------:R-:W-:-:S04]  /*12e70*/  FSETP.GTU.FTZ.AND P1, PT, R198, c[0x0][0x1e4], PT ;  /* 0x00007900c6007a0b */ /* 0x000fc80003f3c000 */
[----:B------:R-:W-:Y:S02]  /*12e80*/  FSEL R213, R200, RZ, !P1 ;  /* 0x000000ffc8d57208 */ /* 0x000fe40004800000 */
[----:B------:R-:W-:-:S03]  /*12e90*/  SEL R198, RZ, 0x1, P1 ;  /* 0x00000001ffc67807 */ /* 0x000fc60000800000 */
[----:B------:R-:W-:-:S04]  /*12ea0*/  FADD.FTZ R208, R208, R213 ;  /* 0x000000d5d0d07221 */ /* 0x000fc80000010000 */
[----:B------:R-:W-:Y:S02]  /*12eb0*/  @P0 FADD.FTZ R208, R203, R208 ;  /* 0x000000d0cbd00221 */ /* 0x000fe40000010000 */
.L_x_2081:
        /* <DEDUP_REMOVED lines=12> */
.L_x_2090:
[----:B------:R-:W-:Y:S02]  /*12f80*/  IMAD.MOV.U32 R203, RZ, RZ, R178 ;  /* 0x000000ffffcb7224 */ /* 0x000fe400078e00b2 */
.L_x_2091:
[----:B------:R-:W-:Y:S05]  /*12f90*/  BSYNC B1 ;  /* 0x0000000000017941 */ /* 0x000fea0003800000 */
.L_x_2089:
        /* <DEDUP_REMOVED lines=16> */
.L_x_2095:
[----:B------:R-:W-:Y:S05]  /*130a0*/  BSYNC B2 ;  /* 0x0000000000027941 */ /* 0x000fea0003800000 */
.L_x_2094:
        /* <DEDUP_REMOVED lines=44> */
.L_x_2093:
[----:B------:R-:W-:Y:S05]  /*13370*/  BSYNC B1 ;  /* 0x0000000000017941 */ /* 0x000fea0003800000 */
.L_x_2092:
        /* <DEDUP_REMOVED lines=15> */
.L_x_2096:
        /* <DEDUP_REMOVED lines=12> */
.L_x_2099:
[----:B------:R-:W-:Y:S02]  /*13530*/  IMAD.MOV.U32 R100, RZ, RZ, R178 ;  /* 0x000000ffff647224 */ /* 0x000fe400078e00b2 */
.L_x_2100:
[----:B------:R-:W-:Y:S05]  /*13540*/  BSYNC B1 ;  /* 0x0000000000017941 */ /* 0x000fea0003800000 */
.L_x_2098:
        /* <DEDUP_REMOVED lines=16> */
.L_x_2104:
[----:B------:R-:W-:Y:S05]  /*13650*/  BSYNC B2 ;  /* 0x0000000000027941 */ /* 0x000fea0003800000 */
.L_x_2103:
        /* <DEDUP_REMOVED lines=44> */
.L_x_2102:
[----:B------:R-:W-:Y:S05]  /*13920*/  BSYNC B1 ;  /* 0x0000000000017941 */ /* 0x000fea0003800000 */
.L_x_2101:
        /* <DEDUP_REMOVED lines=10> */
.L_x_2097:
        /* <DEDUP_REMOVED lines=12> */
.L_x_2106:
[----:B------:R-:W-:Y:S02]  /*13a90*/  IMAD.MOV.U32 R100, RZ, RZ, R178 ;  /* 0x000000ffff647224 */ /* 0x000fe400078e00b2 */
.L_x_2107:
[----:B------:R-:W-:Y:S05]  /*13aa0*/  BSYNC B1 ;  /* 0x0000000000017941 */ /* 0x000fea0003800000 */
.L_x_2105:
        /* <DEDUP_REMOVED lines=16> */
.L_x_2111:
[----:B------:R-:W-:Y:S05]  /*13bb0*/  BSYNC B2 ;  /* 0x0000000000027941 */ /* 0x000fea0003800000 */
.L_x_2110:
        /* <DEDUP_REMOVED lines=44> */
.L_x_2109:
[----:B------:R-:W-:Y:S05]  /*13e80*/  BSYNC B1 ;  /* 0x0000000000017941 */ /* 0x000fea0003800000 */
.L_x_2108:
        /* <DEDUP_REMOVED lines=15> */
.L_x_2112:
        /* <DEDUP_REMOVED lines=12> */
.L_x_2115:
[----:B------:R-:W-:Y:S02]  /*14040*/  IMAD.MOV.U32 R100, RZ, RZ, R178 ;  /* 0x000000ffff647224 */ /* 0x000fe400078e00b2 */
.L_x_2116:
[----:B------:R-:W-:Y:S05]  /*14050*/  BSYNC B1 ;  /* 0x0000000000017941 */ /* 0x000fea0003800000 */
.L_x_2114:
        /* <DEDUP_REMOVED lines=16> */
.L_x_2120:
[----:B------:R-:W-:Y:S05]  /*14160*/  BSYNC B2 ;  /* 0x0000000000027941 */ /* 0x000fea0003800000 */
.L_x_2119:
        /* <DEDUP_REMOVED lines=44> */
.L_x_2118:
[----:B------:R-:W-:Y:S05]  /*14430*/  BSYNC B1 ;  /* 0x0000000000017941 */ /* 0x000fea0003800000 */
.L_x_2117:
        /* <DEDUP_REMOVED lines=10> */
.L_x_2113:
        /* <DEDUP_REMOVED lines=12> */
.L_x_2122:
[----:B------:R-:W-:Y:S02]  /*145a0*/  IMAD.MOV.U32 R100, RZ, RZ, R178 ;  /* 0x000000ffff647224 */ /* 0x000fe400078e00b2 */
.L_x_2123:
[----:B------:R-:W-:Y:S05]  /*145b0*/  BSYNC B1 ;  /* 0x0000000000017941 */ /* 0x000fea0003800000 */
.L_x_2121:
        /* <DEDUP_REMOVED lines=16> */
.L_x_2127:
[----:B------:R-:W-:Y:S05]  /*146c0*/  BSYNC B2 ;  /* 0x0000000000027941 */ /* 0x000fea0003800000 */
.L_x_2126:
        /* <DEDUP_REMOVED lines=44> */
.L_x_2125:
[----:B------:R-:W-:Y:S05]  /*14990*/  BSYNC B1 ;  /* 0x0000000000017941 */ /* 0x000fea0003800000 */
.L_x_2124:
        /* <DEDUP_REMOVED lines=13> */
.L_x_2128:
        /* <DEDUP_REMOVED lines=12> */
.L_x_2131:
[----:B------:R-:W-:Y:S02]  /*14b30*/  IMAD.MOV.U32 R203, RZ, RZ, R178 ;  /* 0x000000ffffcb7224 */ /* 0x000fe400078e00b2 */
.L_x_2132:
[----:B------:R-:W-:Y:S05]  /*14b40*/  BSYNC B1 ;  /* 0x0000000000017941 */ /* 0x000fea0003800000 */
.L_x_2130:
        /* <DEDUP_REMOVED lines=16> */
.L_x_2136:
[----:B------:R-:W-:Y:S05]  /*14c50*/  BSYNC B2 ;  /* 0x0000000000027941 */ /* 0x000fea0003800000 */
.L_x_2135:
        /* <DEDUP_REMOVED lines=44> */
.L_x_2134:
[----:B------:R-:W-:Y:S05]  /*14f20*/  BSYNC B1 ;  /* 0x0000000000017941 */ /* 0x000fea0003800000 */
.L_x_2133:
        /* <DEDUP_REMOVED lines=10> */
.L_x_2129:
        /* <DEDUP_REMOVED lines=12> */
.L_x_2138:
[----:B------:R-:W-:Y:S02]  /*15090*/  IMAD.MOV.U32 R203, RZ, RZ, R178 ;  /* 0x000000ffffcb7224 */ /* 0x000fe400078e00b2 */
.L_x_2139:
[----:B------:R-:W-:Y:S05]  /*150a0*/  BSYNC B1 ;  /* 0x0000000000017941 */ /* 0x000fea0003800000 */
.L_x_2137:
        /* <DEDUP_REMOVED lines=16> */
.L_x_2143:
[----:B------:R-:W-:Y:S05]  /*151b0*/  BSYNC B2 ;  /* 0x0000000000027941 */ /* 0x000fea0003800000 */
.L_x_2142:
        /* <DEDUP_REMOVED lines=44> */
.L_x_2141:
[----:B------:R-:W-:Y:S05]  /*15480*/  BSYNC B1 ;  /* 0x0000000000017941 */ /* 0x000fea0003800000 */
.L_x_2140:
        /* <DEDUP_REMOVED lines=13> */
.L_x_2144:
        /* <DEDUP_REMOVED lines=12> */
.L_x_2147:
[----:B------:R-:W-:Y:S02]  /*15620*/  IMAD.MOV.U32 R203, RZ, RZ, R178 ;  /* 0x000000ffffcb7224 */ /* 0x000fe400078e00b2 */
.L_x_2148:
[----:B------:R-:W-:Y:S05]  /*15630*/  BSYNC B1 ;  /* 0x0000000000017941 */ /* 0x000fea0003800000 */
.L_x_2146:
        /* <DEDUP_REMOVED lines=16> */
.L_x_2152:
[----:B------:R-:W-:Y:S05]  /*15740*/  BSYNC B2 ;  /* 0x0000000000027941 */ /* 0x000fea0003800000 */
.L_x_2151:
        /* <DEDUP_REMOVED lines=44> */
.L_x_2150:
[----:B------:R-:W-:Y:S05]  /*15a10*/  BSYNC B1 ;  /* 0x0000000000017941 */ /* 0x000fea0003800000 */
.L_x_2149:
        /* <DEDUP_REMOVED lines=10> */
.L_x_2145:
        /* <DEDUP_REMOVED lines=12> */
.L_x_2154:
[----:B------:R-:W-:Y:S02]  /*15b80*/  IMAD.MOV.U32 R203, RZ, RZ, R178 ;  /* 0x000000ffffcb7224 */ /* 0x000fe400078e00b2 */
.L_x_2155:
[----:B------:R-:W-:Y:S05]  /*15b90*/  BSYNC B1 ;  /* 0x0000000000017941 */ /* 0x000fea0003800000 */
.L_x_2153:
        /* <DEDUP_REMOVED lines=16> */
.L_x_2159:
[----:B------:R-:W-:Y:S05]  /*15ca0*/  BSYNC B2 ;  /* 0x0000000000027941 */ /* 0x000fea0003800000 */
.L_x_2158:
        /* <DEDUP_REMOVED lines=44> */
.L_x_2157:
[----:B------:R-:W-:Y:S05]  /*15f70*/  BSYNC B1 ;  /* 0x0000000000017941 */ /* 0x000fea0003800000 */
.L_x_2156:
        /* <DEDUP_REMOVED lines=13> */
.L_x_2160:
        /* <DEDUP_REMOVED lines=12> */
.L_x_2163:
[----:B------:R-:W-:Y:S02]  /*16110*/  IMAD.MOV.U32 R102, RZ, RZ, R178 ;  /* 0x000000ffff667224 */ /* 0x000fe400078e00b2 */
.L_x_2164:
[----:B------:R-:W-:Y:S05]  /*16120*/  BSYNC B1 ;  /* 0x0000000000017941 */ /* 0x000fea0003800000 */
.L_x_2162:
        /* <DEDUP_REMOVED lines=16> */
.L_x_2168:
[----:B------:R-:W-:Y:S05]  /*16230*/  BSYNC B2 ;  /* 0x0000000000027941 */ /* 0x000fea0003800000 */
.L_x_2167:
        /* <DEDUP_REMOVED lines=44> */
.L_x_2166:
[----:B------:R-:W-:Y:S05]  /*16500*/  BSYNC B1 ;  /* 0x0000000000017941 */ /* 0x000fea0003800000 */
.L_x_2165:
        /* <DEDUP_REMOVED lines=10> */
.L_x_2161:
        /* <DEDUP_REMOVED lines=12> */
.L_x_2170:
[----:B------:R-:W-:Y:S02]  /*16670*/  IMAD.MOV.U32 R102, RZ, RZ, R178 ;  /* 0x000000ffff667224 */ /* 0x000fe400078e00b2 */
.L_x_2171:
[----:B------:R-:W-:Y:S05]  /*16680*/  BSYNC B1 ;  /* 0x0000000000017941 */ /* 0x000fea0003800000 */
.L_x_2169:
        /* <DEDUP_REMOVED lines=16> */
.L_x_2175:
[----:B------:R-:W-:Y:S05]  /*16790*/  BSYNC B2 ;  /* 0x0000000000027941 */ /* 0x000fea0003800000 */
.L_x_2174:
        /* <DEDUP_REMOVED lines=44> */
.L_x_2173:
[----:B------:R-:W-:Y:S05]  /*16a60*/  BSYNC B1 ;  /* 0x0000000000017941 */ /* 0x000fea0003800000 */
.L_x_2172:
        /* <DEDUP_REMOVED lines=13> */
.L_x_2176:
        /* <DEDUP_REMOVED lines=12> */
.L_x_2179:
[----:B------:R-:W-:Y:S02]  /*16c00*/  IMAD.MOV.U32 R102, RZ, RZ, R178 ;  /* 0x000000ffff667224 */ /* 0x000fe400078e00b2 */
.L_x_2180:
[----:B------:R-:W-:Y:S05]  /*16c10*/  BSYNC B1 ;  /* 0x0000000000017941 */ /* 0x000fea0003800000 */
.L_x_2178:
        /* <DEDUP_REMOVED lines=16> */
.L_x_2184:
[----:B------:R-:W-:Y:S05]  /*16d20*/  BSYNC B2 ;  /* 0x0000000000027941 */ /* 0x000fea0003800000 */
.L_x_2183:
        /* <DEDUP_REMOVED lines=44> */
.L_x_2182:
[----:B------:R-:W-:Y:S05]  /*16ff0*/  BSYNC B1 ;  /* 0x0000000000017941 */ /* 0x000fea0003800000 */
.L_x_2181:
[----:B------:R-:W0:Y:S02]  /*17000*/  I2F.U32 R102, R102 ;  /* 0x0000006600667306 */ /* 0x000e240000201000 */
[----:B0-----:R-:W-:Y:S01]  /*17010*/  FFMA.FTZ R101, R102, R113, 1.1641532182693481445e-10 ;  /* 0x2f00000066657423 */ /* 0x001fe20000010071 */
[----:B------:R-:W-:-:S04]  /*17020*/  PRMT R102, RZ, 0x5410, R95 ;  /* 0x00005410ff667816 */ /* 0x000fc8000000005f */
[----:B------:R-:W-:Y:S01]  /*17030*/  FSETP.GTU.FTZ.AND P5, PT, R101, c[0x0][0x1e4], PT ;  /* 0x0000790065007a0b */ /* 0x000fe20003fbc000 */
[----:B------:R-:W-:-:S05]  /*17040*/  FMUL.FTZ R192, R102, c[0x0][0x1e8] ;  /* 0x00007a0066c07a20 */ /* 0x000fca0000410000 */
[----:B------:R-:W-:Y:S02]  /*17050*/  FSEL R101, R192, RZ, !P5 ;  /* 0x000000ffc0657208 */ /* 0x000fe40006800000 */
[----:B------:R-:W-:-:S03]  /*17060*/  SEL R192, RZ, 0x1, P5 ;  /* 0x00000001ffc07807 */ /* 0x000fc60002800000 */
[----:B------:R-:W-:Y:S01]  /*17070*/  FADD.FTZ R214, R214, R101 ;  /* 0x00000065d6d67221 */ /* 0x000fe20000010000 */
[----:B------:R-:W-:-:S05]  /*17080*/  @P0 PRMT R101, RZ, 0x5410, R99 ;  /* 0x00005410ff650816 */ /* 0x000fca0000000063 */
[----:B------:R-:W-:Y:S02]  /*17090*/  @P0 FADD.FTZ R214, R101, R214 ;  /* 0x000000d665d60221 */ /* 0x000fe40000010000 */
.L_x_2177:
        /* <DEDUP_REMOVED lines=12> */
.L_x_2186:
[----:B------:R-:W-:Y:S02]  /*17160*/  IMAD.MOV.U32 R102, RZ, RZ, R178 ;  /* 0x000000ffff667224 */ /* 0x000fe400078e00b2 */
.L_x_2187:
[----:B------:R-:W-:Y:S05]  /*17170*/  BSYNC B1 ;  /* 0x0000000000017941 */ /* 0x000fea0003800000 */
.L_x_2185:
        /* <DEDUP_REMOVED lines=16> */
.L_x_2191:
[----:B------:R-:W-:Y:S05]  /*17280*/  BSYNC B2 ;  /* 0x0000000000027941 */ /* 0x000fea0003800000 */
.L_x_2190:
        /* <DEDUP_REMOVED lines=44> */
.L_x_2189:
[----:B------:R-:W-:Y:S05]  /*17550*/  BSYNC B1 ;  /* 0x0000000000017941 */ /* 0x000fea0003800000 */
.L_x_2188:
        /* <DEDUP_REMOVED lines=14> */
.L_x_2192:
        /* <DEDUP_REMOVED lines=12> */
.L_x_2195:
[----:B------:R-:W-:Y:S02]  /*17700*/  IMAD.MOV.U32 R216, RZ, RZ, R178 ;  /* 0x000000ffffd87224 */ /* 0x000fe400078e00b2 */
.L_x_2196:
[----:B------:R-:W-:Y:S05]  /*17710*/  BSYNC B1 ;  /* 0x0000000000017941 */ /* 0x000fea0003800000 */
.L_x_2194:
        /* <DEDUP_REMOVED lines=18> */
.L_x_2200:
[----:B------:R-:W-:Y:S05]  /*17840*/  BSYNC B2 ;  /* 0x0000000000027941 */ /* 0x000fea0003800000 */
.L_x_2199:
        /* <DEDUP_REMOVED lines=44> */
.L_x_2198:
[----:B------:R-:W-:Y:S05]  /*17b10*/  BSYNC B1 ;  /* 0x0000000000017941 */ /* 0x000fea0003800000 */
.L_x_2197:
        /* <DEDUP_REMOVED lines=10> */
.L_x_2193:
[----:B------:R-:W-:Y:S01]  /*17bc0*/  SEL R101, RZ, 0x10000, P4 ;  /* 0x00010000ff657807 */ /* 0x000fe20002000000 */
[----:B------:R-:W-:Y:S01]  /*17bd0*/  IMAD.WIDE.U32 R230, R125, R115, c[0x0][0x188] ;  /* 0x000062007de67625 */ /* 0x000fe200078e0073 */
[----:B------:R-:W-:Y:S02]  /*17be0*/  SEL R216, RZ, 0x100, P3 ;  /* 0x00000100ffd87807 */ /* 0x000fe40001800000 */
[----:B------:R-:W-:Y:S01]  /*17bf0*/  LOP3.LUT P4, RZ, R199, 0x4, RZ, 0xc0, !PT ;  /* 0x00000004c7ff7812 */ /* 0x000fe2000788c0ff */
        /* <DEDUP_REMOVED lines=48> */
.L_x_2201:
        /* <DEDUP_REMOVED lines=15> */
.L_x_2203:
[----:B-1----:R-:W-:Y:S02]  /*17ff0*/  IMAD.MOV.U32 R201, RZ, RZ, R178 ;  /* 0x000000ffffc97224 */ /* 0x002fe400078e00b2 */
.L_x_2204:
[----:B------:R-:W-:Y:S05]  /*18000*/  BSYNC B1 ;  /* 0x0000000000017941 */ /* 0x000fea0003800000 */
.L_x_2202:
        /* <DEDUP_REMOVED lines=16> */
.L_x_2208:
[----:B------:R-:W-:Y:S05]  /*18110*/  BSYNC B2 ;  /* 0x0000000000027941 */ /* 0x000fea0003800000 */
.L_x_2207:
        /* <DEDUP_REMOVED lines=44> */
.L_x_2206:
[----:B------:R-:W-:Y:S05]  /*183e0*/  BSYNC B1 ;  /* 0x0000000000017941 */ /* 0x000fea0003800000 */
.L_x_2205:
        /* <DEDUP_REMOVED lines=16> */
.L_x_2209:
        /* <DEDUP_REMOVED lines=12> */
.L_x_2212:
[----:B------:R-:W-:Y:S02]  /*185b0*/  IMAD.MOV.U32 R201, RZ, RZ, R178 ;  /* 0x000000ffffc97224 */ /* 0x000fe400078e00b2 */
.L_x_2213:
[----:B------:R-:W-:Y:S05]  /*185c0*/  BSYNC B1 ;  /* 0x0000000000017941 */ /* 0x000fea0003800000 */
.L_x_2211:
        /* <DEDUP_REMOVED lines=16> */
.L_x_2217:
[----:B------:R-:W-:Y:S05]  /*186d0*/  BSYNC B2 ;  /* 0x0000000000027941 */ /* 0x000fea0003800000 */
.L_x_2216:
        /* <DEDUP_REMOVED lines=44> */
.L_x_2215:
[----:B------:R-:W-:Y:S05]  /*189a0*/  BSYNC B1 ;  /* 0x0000000000017941 */ /* 0x000fea0003800000 */
.L_x_2214:
        /* <DEDUP_REMOVED lines=10> */
.L_x_2210:
        /* <DEDUP_REMOVED lines=12> */
.L_x_2219:
[----:B------:R-:W-:Y:S02]  /*18b10*/  IMAD.MOV.U32 R201, RZ, RZ, R178 ;  /* 0x000000ffffc97224 */ /* 0x000fe400078e00b2 */
.L_x_2220:
[----:B------:R-:W-:Y:S05]  /*18b20*/  BSYNC B1 ;  /* 0x0000000000017941 */ /* 0x000fea0003800000 */
.L_x_2218:
        /* <DEDUP_REMOVED lines=16> */
.L_x_2224:
[----:B------:R-:W-:Y:S05]  /*18c30*/  BSYNC B2 ;  /* 0x0000000000027941 */ /* 0x000fea0003800000 */
.L_x_2223:
        /* <DEDUP_REMOVED lines=44> */
.L_x_2222:
[----:B------:R-:W-:Y:S05]  /*18f00*/  BSYNC B1 ;  /* 0x0000000000017941 */ /* 0x000fea0003800000 */
.L_x_2221:
        /* <DEDUP_REMOVED lines=15> */
.L_x_2225:
        /* <DEDUP_REMOVED lines=12> */
.L_x_2228:
[----:B------:R-:W-:Y:S02]  /*190c0*/  IMAD.MOV.U32 R100, RZ, RZ, R178 ;  /* 0x000000ffff647224 */ /* 0x000fe400078e00b2 */
.L_x_2229:
[----:B------:R-:W-:Y:S05]  /*190d0*/  BSYNC B1 ;  /* 0x0000000000017941 */ /* 0x000fea0003800000 */
.L_x_2227:
        /* <DEDUP_REMOVED lines=16> */
.L_x_2233:
[----:B------:R-:W-:Y:S05]  /*191e0*/  BSYNC B2 ;  /* 0x0000000000027941 */ /* 0x000fea0003800000 */
.L_x_2232:
        /* <DEDUP_REMOVED lines=44> */
.L_x_2231:
[----:B------:R-:W-:Y:S05]  /*194b0*/  BSYNC B1 ;  /* 0x0000000000017941 */ /* 0x000fea0003800000 */
.L_x_2230:
        /* <DEDUP_REMOVED lines=10> */
.L_x_2226:
[C---:B------:R-:W-:Y:S01]  /*19560*/  ISETP.NE.AND P1, PT, R201.reuse, 0x1, PT ;  /* 0x00000001c900780c */ /* 0x040fe20003f25270 */
[----:B------:R-:W-:Y:S01]  /*19570*/  BSSY B1, `(.L_x_2234) ;  /* 0x000000c000017945 */ /* 0x000fe20003800000 */
[----:B------:R-:W-:-:S11]  /*19580*/  IADD3 R203, R201, 0x1, RZ ;  /* 0x00000001c9cb7810 */ /* 0x000fd60007ffe0ff */
[----:B------:R-:W-:Y:S05]  /*19590*/  @!P1 BRA `(.L_x_2235) ;  /* 0x0000008000009947 */ /* 0x000fea0003800000 */
[----:B------:R-:W-:Y:S02]  /*195a0*/  ISETP.NE.AND P1, PT, R201, 0x2, PT ;  /* 0x00000002c900780c */ /* 0x000fe40003f25270 */
[----:B------:R-:W-:-:S11]  /*195b0*/  MOV R100, R173 ;  /* 0x000000ad00647202 */ /* 0x000fd60000000f00 */
[----:B------:R-:W-:Y:S05]  /*195c0*/  @!P1 BRA `(.L_x_2236) ;  /* 0x0000006000009947 */ /* 0x000fea0003800000 */
[----:B------:R-:W-:Y:S01]  /*195d0*/  ISETP.NE.AND P1, PT, R201, 0x3, PT ;  /* 0x00000003c900780c */ /* 0x000fe20003f25270 */
[----:B------:R-:W-:-:S12]  /*195e0*/  IMAD.MOV.U32 R100, RZ, RZ, R174 ;  /* 0x000000ffff647224 */ /* 0x000fd800078e00ae */
[----:B------:R-:W-:Y:S05]  /*195f0*/  @P1 BRA `(.L_x_2236) ;  /* 0x0000003000001947 */ /* 0x000fea0003800000 */
[----:B------:R-:W-:Y:S01]  /*19600*/  IMAD.MOV.U32 R100, RZ, RZ, R180 ;  /* 0x000000ffff647224 */ /* 0x000fe200078e00b4 */
[----:B------:R-:W-:Y:S05]  /*19610*/  BRA `(.L_x_2236) ;  /* 0x0000001000007947 */ /* 0x000fea0003800000 */
.L_x_2235:
[----:B------:R-:W-:Y:S02]  /*19620*/  IMAD.MOV.U32 R100, RZ, RZ, R178 ;  /* 0x000000ffff647224 */ /* 0x000fe400078e00b2 */
.L_x_2236:
[----:B------:R-:W-:Y:S05]  /*19630*/  BSYNC B1 ;  /* 0x0000000000017941 */ /* 0x000fea0003800000 */
.L_x_2234:
        /* <DEDUP_REMOVED lines=16> */
.L_x_2240:
[----:B------:R-:W-:Y:S05]  /*19740*/  BSYNC B2 ;  /* 0x0000000000027941 */ /* 0x000fea0003800000 */
.L_x_2239:
        /* <DEDUP_REMOVED lines=44> */
.L_x_2238:
[----:B------:R-:W-:Y:S05]  /*19a10*/  BSYNC B1 ;  /* 0x0000000000017941 */ /* 0x000fea0003800000 */
.L_x_2237:
        /* <DEDUP_REMOVED lines=11> */
[----:B------:R-:W-:Y:S01]  /*19ad0*/  IMAD.MOV.U32 R201, RZ, RZ, R203 ;  /* 0x000000ffffc97224 */ /* 0x000fe200078e00cb */
[----:B------:R-:W-:-:S05]  /*19ae0*/  PRMT R203, RZ, 0x5410, R97 ;  /* 0x00005410ffcb7816 */ /* 0x000fca0000000061 */
[----:B------:R-:W-:Y:S01]  /*19af0*/  FADD.FTZ R218, R203, R218 ;  /* 0x000000dacbda7221 */ /* 0x000fe20000010000 */
[----:B------:R-:W-:Y:S05]  /*19b00*/  BRA `(.L_x_2242) ;  /* 0x0000056000007947 */ /* 0x000fea0003800000 */
.L_x_2241:
        /* <DEDUP_REMOVED lines=12> */
.L_x_2244:
[----:B------:R-:W-:Y:S02]  /*19bd0*/  IMAD.MOV.U32 R100, RZ, RZ, R178 ;  /* 0x000000ffff647224 */ /* 0x000fe400078e00b2 */
.L_x_2245:
[----:B------:R-:W-:Y:S05]  /*19be0*/  BSYNC B1 ;  /* 0x0000000000017941 */ /* 0x000fea0003800000 */
.L_x_2243:
        /* <DEDUP_REMOVED lines=16> */
.L_x_2249:
[----:B------:R-:W-:Y:S05]  /*19cf0*/  BSYNC B2 ;  /* 0x0000000000027941 */ /* 0x000fea0003800000 */
.L_x_2248:
        /* <DEDUP_REMOVED lines=44> */
.L_x_2247:
[----:B------:R-:W-:Y:S05]  /*19fc0*/  BSYNC B1 ;  /* 0x0000000000017941 */ /* 0x000fea0003800000 */
.L_x_2246:
        /* <DEDUP_REMOVED lines=10> */
.L_x_2242:
        /* <DEDUP_REMOVED lines=12> */
.L_x_2251:
[----:B------:R-:W-:Y:S02]  /*1a130*/  IMAD.MOV.U32 R100, RZ, RZ, R178 ;  /* 0x000000ffff647224 */ /* 0x000fe400078e00b2 */
.L_x_2252:
[----:B------:R-:W-:Y:S05]  /*1a140*/  BSYNC B1 ;  /* 0x0000000000017941 */ /* 0x000fea0003800000 */
.L_x_2250:
        /* <DEDUP_REMOVED lines=16> */
.L_x_2256:
[----:B------:R-:W-:Y:S05]  /*1a250*/  BSYNC B2 ;  /* 0x0000000000027941 */ /* 0x000fea0003800000 */
.L_x_2255:
        /* <DEDUP_REMOVED lines=44> */
.L_x_2254:
[----:B------:R-:W-:Y:S05]  /*1a520*/  BSYNC B1 ;  /* 0x0000000000017941 */ /* 0x000fea0003800000 */
.L_x_2253:
        /* <DEDUP_REMOVED lines=13> */
.L_x_2257:
        /* <DEDUP_REMOVED lines=12> */
.L_x_2260:
[----:B------:R-:W-:Y:S02]  /*1a6c0*/  IMAD.MOV.U32 R201, RZ, RZ, R178 ;  /* 0x000000ffffc97224 */ /* 0x000fe400078e00b2 */
.L_x_2261:
[----:B------:R-:W-:Y:S05]  /*1a6d0*/  BSYNC B1 ;  /* 0x0000000000017941 */ /* 0x000fea0003800000 */
.L_x_2259:
        /* <DEDUP_REMOVED lines=16> */
.L_x_2265:
[----:B------:R-:W-:Y:S05]  /*1a7e0*/  BSYNC B2 ;  /* 0x0000000000027941 */ /* 0x000fea0003800000 */
.L_x_2264:
        /* <DEDUP_REMOVED lines=44> */
.L_x_2263:
[----:B------:R-:W-:Y:S05]  /*1aab0*/  BSYNC B1 ;  /* 0x0000000000017941 */ /* 0x000fea0003800000 */
.L_x_2262:
        /* <DEDUP_REMOVED lines=10> */
.L_x_2258:
        /* <DEDUP_REMOVED lines=12> */
.L_x_2267:
[----:B------:R-:W-:Y:S02]  /*1ac20*/  IMAD.MOV.U32 R201, RZ, RZ, R178 ;  /* 0x000000ffffc97224 */ /* 0x000fe400078e00b2 */
.L_x_2268:
[----:B------:R-:W-:Y:S05]  /*1ac30*/  BSYNC B1 ;  /* 0x0000000000017941 */ /* 0x000fea0003800000 */
.L_x_2266:
        /* <DEDUP_REMOVED lines=16> */
.L_x_2272:
[----:B------:R-:W-:Y:S05]  /*1ad40*/  BSYNC B2 ;  /* 0x0000000000027941 */ /* 0x000fea0003800000 */
.L_x_2271:
        /* <DEDUP_REMOVED lines=44> */
.L_x_2270:
[----:B------:R-:W-:Y:S05]  /*1b010*/  BSYNC B1 ;  /* 0x0000000000017941 */ /* 0x000fea0003800000 */
.L_x_2269:
        /* <DEDUP_REMOVED lines=13> */
.L_x_2273:
        /* <DEDUP_REMOVED lines=12> */
.L_x_2276:
[----:B------:R-:W-:Y:S02]  /*1b1b0*/  IMAD.MOV.U32 R201, RZ, RZ, R178 ;  /* 0x000000ffffc97224 */ /* 0x000fe400078e00b2 */
.L_x_2277:
[----:B------:R-:W-:Y:S05]  /*1b1c0*/  BSYNC B1 ;  /* 0x0000000000017941 */ /* 0x000fea0003800000 */
.L_x_2275:
        /* <DEDUP_REMOVED lines=16> */
.L_x_2281:
[----:B------:R-:W-:Y:S05]  /*1b2d0*/  BSYNC B2 ;  /* 0x0000000000027941 */ /* 0x000fea0003800000 */
.L_x_2280:
        /* <DEDUP_REMOVED lines=44> */
.L_x_2279:
[----:B------:R-:W-:Y:S05]  /*1b5a0*/  BSYNC B1 ;  /* 0x0000000000017941 */ /* 0x000fea0003800000 */
.L_x_2278:
        /* <DEDUP_REMOVED lines=10> */
.L_x_2274:
        /* <DEDUP_REMOVED lines=12> */
.L_x_2283:
[----:B------:R-:W-:Y:S02]  /*1b710*/  IMAD.MOV.U32 R201, RZ, RZ, R178 ;  /* 0x000000ffffc97224 */ /* 0x000fe400078e00b2 */
.L_x_2284:
[----:B------:R-:W-:Y:S05]  /*1b720*/  BSYNC B1 ;  /* 0x0000000000017941 */ /* 0x000fea0003800000 */
.L_x_2282:
        /* <DEDUP_REMOVED lines=16> */
.L_x_2288:
[----:B------:R-:W-:Y:S05]  /*1b830*/  BSYNC B2 ;  /* 0x0000000000027941 */ /* 0x000fea0003800000 */
.L_x_2287:
        /* <DEDUP_REMOVED lines=44> */
.L_x_2286:
[----:B------:R-:W-:Y:S05]  /*1bb00*/  BSYNC B1 ;  /* 0x0000000000017941 */ /* 0x000fea0003800000 */
.L_x_2285:
        /* <DEDUP_REMOVED lines=13> */
.L_x_2289:
        /* <DEDUP_REMOVED lines=12> */
.L_x_2292:
[----:B------:R-:W-:Y:S02]  /*1bca0*/  IMAD.MOV.U32 R102, RZ, RZ, R178 ;  /* 0x000000ffff667224 */ /* 0x000fe400078e00b2 */
.L_x_2293:
[----:B------:R-:W-:Y:S05]  /*1bcb0*/  BSYNC B1 ;  /* 0x0000000000017941 */ /* 0x000fea0003800000 */
.L_x_2291:
        /* <DEDUP_REMOVED lines=16> */
.L_x_2297:
[----:B------:R-:W-:Y:S05]  /*1bdc0*/  BSYNC B2 ;  /* 0x0000000000027941 */ /* 0x000fea0003800000 */
.L_x_2296:
        /* <DEDUP_REMOVED lines=44> */
.L_x_2295:
[----:B------:R-:W-:Y:S05]  /*1c090*/  BSYNC B1 ;  /* 0x0000000000017941 */ /* 0x000fea0003800000 */
.L_x_2294:
        /* <DEDUP_REMOVED lines=10> */
.L_x_2290:
        /* <DEDUP_REMOVED lines=12> */
.L_x_2299:
[----:B------:R-:W-:Y:S02]  /*1c200*/  IMAD.MOV.U32 R102, RZ, RZ, R178 ;  /* 0x000000ffff667224 */ /* 0x000fe400078e00b2 */
.L_x_2300:
[----:B------:R-:W-:Y:S05]  /*1c210*/  BSYNC B1 ;  /* 0x0000000000017941 */ /* 0x000fea0003800000 */
.L_x_2298:
        /* <DEDUP_REMOVED lines=16> */
.L_x_2304:
[----:B------:R-:W-:Y:S05]  /*1c320*/  BSYNC B2 ;  /* 0x0000000000027941 */ /* 0x000fea0003800000 */
.L_x_2303:
        /* <DEDUP_REMOVED lines=44> */
.L_x_2302:
[----:B------:R-:W-:Y:S05]  /*1c5f0*/  BSYNC B1 ;  /* 0x0000000000017941 */ /* 0x000fea0003800000 */
.L_x_2301:
        /* <DEDUP_REMOVED lines=13> */
.L_x_2305:
        /* <DEDUP_REMOVED lines=12> */
.L_x_2308:
[----:B------:R-:W-:Y:S02]  /*1c790*/  IMAD.MOV.U32 R102, RZ, RZ, R178 ;  /* 0x000000ffff667224 */ /* 0x000fe400078e00b2 */
.L_x_2309:
[----:B------:R-:W-:Y:S05]  /*1c7a0*/  BSYNC B1 ;  /* 0x0000000000017941 */ /* 0x000fea0003800000 */
.L_x_2307:
        /* <DEDUP_REMOVED lines=16> */
.L_x_2313:
[----:B------:R-:W-:Y:S05]  /*1c8b0*/  BSYNC B2 ;  /* 0x0000000000027941 */ /* 0x000fea0003800000 */
.L_x_2312:
        /* <DEDUP_REMOVED lines=44> */
.L_x_2311:
[----:B------:R-:W-:Y:S05]  /*1cb80*/  BSYNC B1 ;  /* 0x0000000000017941 */ /* 0x000fea0003800000 */
.L_x_2310:
        /* <DEDUP_REMOVED lines=10> */
.L_x_2306:
        /* <DEDUP_REMOVED lines=12> */
.L_x_2315:
[----:B------:R-:W-:Y:S02]  /*1ccf0*/  IMAD.MOV.U32 R102, RZ, RZ, R178 ;  /* 0x000000ffff667224 */ /* 0x000fe400078e00b2 */
.L_x_2316:
[----:B------:R-:W-:Y:S05]  /*1cd00*/  BSYNC B1 ;  /* 0x0000000000017941 */ /* 0x000fea0003800000 */
.L_x_2314:
        /* <DEDUP_REMOVED lines=16> */
.L_x_2320:
[----:B------:R-:W-:Y:S05]  /*1ce10*/  BSYNC B2 ;  /* 0x0000000000027941 */ /* 0x000fea0003800000 */
.L_x_2319:
        /* <DEDUP_REMOVED lines=44> */
.L_x_2318:
[----:B------:R-:W-:Y:S05]  /*1d0e0*/  BSYNC B1 ;  /* 0x0000000000017941 */ /* 0x000fea0003800000 */
.L_x_2317:
        /* <DEDUP_REMOVED lines=14> */
.L_x_2321:
        /* <DEDUP_REMOVED lines=12> */
.L_x_2324:
[----:B------:R-:W-:Y:S02]  /*1d290*/  IMAD.MOV.U32 R203, RZ, RZ, R178 ;  /* 0x000000ffffcb7224 */ /* 0x000fe400078e00b2 */
.L_x_2325:
[----:B------:R-:W-:Y:S05]  /*1d2a0*/  BSYNC B1 ;  /* 0x0000000000017941 */ /* 0x000fea0003800000 */
.L_x_2323:
        /* <DEDUP_REMOVED lines=18> */
.L_x_2329:
[----:B------:R-:W-:Y:S05]  /*1d3d0*/  BSYNC B2 ;  /* 0x0000000000027941 */ /* 0x000fea0003800000 */
.L_x_2328:
        /* <DEDUP_REMOVED lines=44> */
.L_x_2327:
[----:B------:R-:W-:Y:S05]  /*1d6a0*/  BSYNC B1 ;  /* 0x0000000000017941 */ /* 0x000fea0003800000 */
.L_x_2326:
        /* <DEDUP_REMOVED lines=10> */
.L_x_2322:
        /* <DEDUP_REMOVED lines=52> */
.L_x_2330:
        /* <DEDUP_REMOVED lines=15> */
.L_x_2332:
[----:B-1----:R-:W-:Y:S02]  /*1db80*/  IMAD.MOV.U32 R203, RZ, RZ, R178 ;  /* 0x000000ffffcb7224 */ /* 0x002fe400078e00b2 */
.L_x_2333:
[----:B------:R-:W-:Y:S05]  /*1db90*/  BSYNC B1 ;  /* 0x0000000000017941 */ /* 0x000fea0003800000 */
.L_x_2331:
        /* <DEDUP_REMOVED lines=16> */
.L_x_2337:
[----:B------:R-:W-:Y:S05]  /*1dca0*/  BSYNC B2 ;  /* 0x0000000000027941 */ /* 0x000fea0003800000 */
.L_x_2336:
        /* <DEDUP_REMOVED lines=44> */
.L_x_2335:
[----:B------:R-:W-:Y:S05]  /*1df70*/  BSYNC B1 ;  /* 0x0000000000017941 */ /* 0x000fea0003800000 */
.L_x_2334:
        /* <DEDUP_REMOVED lines=16> */
.L_x_2338:
        /* <DEDUP_REMOVED lines=12> */
.L_x_2341:
[----:B------:R-:W-:Y:S02]  /*1e140*/  IMAD.MOV.U32 R201, RZ, RZ, R178 ;  /* 0x000000ffffc97224 */ /* 0x000fe400078e00b2 */
.L_x_2342:
[----:B------:R-:W-:Y:S05]  /*1e150*/  BSYNC B1 ;  /* 0x0000000000017941 */ /* 0x000fea0003800000 */
.L_x_2340:
        /* <DEDUP_REMOVED lines=16> */
.L_x_2346:
[----:B------:R-:W-:Y:S05]  /*1e260*/  BSYNC B2 ;  /* 0x0000000000027941 */ /* 0x000fea0003800000 */
.L_x_2345:
        /* <DEDUP_REMOVED lines=44> */
.L_x_2344:
[----:B------:R-:W-:Y:S05]  /*1e530*/  BSYNC B1 ;  /* 0x0000000000017941 */ /* 0x000fea0003800000 */
.L_x_2343:
        /* <DEDUP_REMOVED lines=10> */
.L_x_2339:
        /* <DEDUP_REMOVED lines=12> */
.L_x_2348:
[----:B------:R-:W-:Y:S02]  /*1e6a0*/  IMAD.MOV.U32 R201, RZ, RZ, R178 ;  /* 0x000000ffffc97224 */ /* 0x000fe400078e00b2 */
.L_x_2349:
[----:B------:R-:W-:Y:S05]  /*1e6b0*/  BSYNC B1 ;  /* 0x0000000000017941 */ /* 0x000fea0003800000 */
.L_x_2347:
        /* <DEDUP_REMOVED lines=16> */
.L_x_2353:
[----:B------:R-:W-:Y:S05]  /*1e7c0*/  BSYNC B2 ;  /* 0x0000000000027941 */ /* 0x000fea0003800000 */
.L_x_2352:
        /* <DEDUP_REMOVED lines=44> */
.L_x_2351:
[----:B------:R-:W-:Y:S05]  /*1ea90*/  BSYNC B1 ;  /* 0x0000000000017941 */ /* 0x000fea0003800000 */
.L_x_2350:
        /* <DEDUP_REMOVED lines=15> */
.L_x_2354:
        /* <DEDUP_REMOVED lines=12> */
.L_x_2357:
[----:B------:R-:W-:Y:S02]  /*1ec50*/  IMAD.MOV.U32 R100, RZ, RZ, R178 ;  /* 0x000000ffff647224 */ /* 0x000fe400078e00b2 */
.L_x_2358:
[----:B------:R-:W-:Y:S05]  /*1ec60*/  BSYNC B1 ;  /* 0x0000000000017941 */ /* 0x000fea0003800000 */
.L_x_2356:
        /* <DEDUP_REMOVED lines=16> */
.L_x_2362:
[----:B------:R-:W-:Y:S05]  /*1ed70*/  BSYNC B2 ;  /* 0x0000000000027941 */ /* 0x000fea0003800000 */
.L_x_2361:
        /* <DEDUP_REMOVED lines=40> */
[----:B------:R-:W-:Y:S02]  /*1f000*/  LOP3.LUT R174, R235, UR25, R236, 0x96, !PT ;  /* 0x00000019ebae7c12 */ /* 0x000fe4000f8e96ec */
[----:B------:R-:W-:Y:S01]  /*1f010*/  MOV R178, R234 ;  /* 0x000000ea00b27202 */ /* 0x000fe20000000f00 */
[----:B------:R-:W-:Y:S01]  /*1f020*/  IMAD.MOV.U32 R180, RZ, RZ, R230 ;  /* 0x000000ffffb47224 */ /* 0x000fe200078e00e6 */
[----:B------:R-:W-:Y:S02]  /*1f030*/  LOP3.LUT R173, R231, UR26, R232, 0x96, !PT ;  /* 0x0000001ae7ad7c12 */ /* 0x000fe4000f8e96e8 */
.L_x_2360:
[----:B------:R-:W-:Y:S05]  /*1f040*/  BSYNC B1 ;  /* 0x0000000000017941 */ /* 0x000fea0003800000 */
.L_x_2359:
        /* <DEDUP_REMOVED lines=10> */
.L_x_2355:
        /* <DEDUP_REMOVED lines=12> */
.L_x_2364:
[----:B------:R-:W-:Y:S02]  /*1f1b0*/  IMAD.MOV.U32 R100, RZ, RZ, R178 ;  /* 0x000000ffff647224 */ /* 0x000fe400078e00b2 */
.L_x_2365:
[----:B------:R-:W-:Y:S05]  /*1f1c0*/  BSYNC B1 ;  /* 0x0000000000017941 */ /* 0x000fea0003800000 */
.L_x_2363:
        /* <DEDUP_REMOVED lines=16> */
.L_x_2369:
[----:B------:R-:W-:Y:S05]  /*1f2d0*/  BSYNC B2 ;  /* 0x0000000000027941 */ /* 0x000fea0003800000 */
.L_x_2368:
        /* <DEDUP_REMOVED lines=44> */
.L_x_2367:
[----:B------:R-:W-:Y:S05]  /*1f5a0*/  BSYNC B1 ;  /* 0x0000000000017941 */ /* 0x000fea0003800000 */
.L_x_2366:
        /* <DEDUP_REMOVED lines=15> */
.L_x_2370:
        /* <DEDUP_REMOVED lines=12> */
.L_x_2373:
[----:B------:R-:W-:Y:S02]  /*1f760*/  IMAD.MOV.U32 R100, RZ, RZ, R178 ;  /* 0x000000ffff647224 */ /* 0x000fe400078e00b2 */
.L_x_2374:
[----:B------:R-:W-:Y:S05]  /*1f770*/  BSYNC B1 ;  /* 0x0000000000017941 */ /* 0x000fea0003800000 */
.L_x_2372:
        /* <DEDUP_REMOVED lines=16> */
.L_x_2378:
[----:B------:R-:W-:Y:S05]  /*1f880*/  BSYNC B2 ;  /* 0x0000000000027941 */ /* 0x000fea0003800000 */
.L_x_2377:
        /* <DEDUP_REMOVED lines=44> */
.L_x_2376:
[----:B------:R-:W-:Y:S05]  /*1fb50*/  BSYNC B1 ;  /* 0x0000000000017941 */ /* 0x000fea0003800000 */
.L_x_2375:
        /* <DEDUP_REMOVED lines=10> */
.L_x_2371:
        /* <DEDUP_REMOVED lines=12> */
.L_x_2380:
[----:B------:R-:W-:Y:S02]  /*1fcc0*/  IMAD.MOV.U32 R100, RZ, RZ, R178 ;  /* 0x000000ffff647224 */ /* 0x000fe400078e00b2 */
.L_x_2381:
[----:B------:R-:W-:Y:S05]  /*1fcd0*/  BSYNC B1 ;  /* 0x0000000000017941 */ /* 0x000fea0003800000 */
.L_x_2379:
        /* <DEDUP_REMOVED lines=16> */
.L_x_2385:
[----:B------:R-:W-:Y:S05]  /*1fde0*/  BSYNC B2 ;  /* 0x0000000000027941 */ /* 0x000fea0003800000 */
.L_x_2384:
        /* <DEDUP_REMOVED lines=44> */
.L_x_2383:
[----:B------:R-:W-:Y:S05]  /*200b0*/  BSYNC B1 ;  /* 0x0000000000017941 */ /* 0x000fea0003800000 */
.L_x_2382:
        /* <DEDUP_REMOVED lines=13> */
.L_x_2386:
        /* <DEDUP_REMOVED lines=12> */
.L_x_2389:
[----:B------:R-:W-:Y:S02]  /*20250*/  IMAD.MOV.U32 R201, RZ, RZ, R178 ;  /* 0x000000ffffc97224 */ /* 0x000fe400078e00b2 */
.L_x_2390:
[----:B------:R-:W-:Y:S05]  /*20260*/  BSYNC B1 ;  /* 0x0000000000017941 */ /* 0x000fea0003800000 */
.L_x_2388:
        /* <DEDUP_REMOVED lines=16> */
.L_x_2394:
[----:B------:R-:W-:Y:S05]  /*20370*/  BSYNC B2 ;  /* 0x0000000000027941 */ /* 0x000fea0003800000 */
.L_x_2393:
        /* <DEDUP_REMOVED lines=44> */
.L_x_2392:
[----:B------:R-:W-:Y:S05]  /*20640*/  BSYNC B1 ;  /* 0x0000000000017941 */ /* 0x000fea0003800000 */
.L_x_2391:
        /* <DEDUP_REMOVED lines=10> */
.L_x_2387:
        /* <DEDUP_REMOVED lines=12> */
.L_x_2396:
[----:B------:R-:W-:Y:S02]  /*207b0*/  IMAD.MOV.U32 R201, RZ, RZ, R178 ;  /* 0x000000ffffc97224 */ /* 0x000fe400078e00b2 */
.L_x_2397:
[----:B------:R-:W-:Y:S05]  /*207c0*/  BSYNC B1 ;  /* 0x0000000000017941 */ /* 0x000fea0003800000 */
.L_x_2395:
        /* <DEDUP_REMOVED lines=16> */
.L_x_2401:
[----:B------:R-:W-:Y:S05]  /*208d0*/  BSYNC B2 ;  /* 0x0000000000027941 */ /* 0x000fea0003800000 */
.L_x_2400:
        /* <DEDUP_REMOVED lines=44> */
.L_x_2399:
[----:B------:R-:W-:Y:S05]  /*20ba0*/  BSYNC B1 ;  /* 0x0000000000017941 */ /* 0x000fea0003800000 */
.L_x_2398:
        /* <DEDUP_REMOVED lines=9> */
[----:B------:R-:W-:Y:S02]  /*20c40*/  MOV R100, R101 ;  /* 0x0000006500647202 */ /* 0x000fe40000000f00 */
[----:B------:R-:W-:-:S05]  /*20c50*/  PRMT R101, RZ, 0x5410, R98 ;  /* 0x00005410ff657816 */ /* 0x000fca0000000062 */
[----:B------:R-:W-:Y:S01]  /*20c60*/  FADD.FTZ R228, R101, R228 ;  /* 0x000000e465e47221 */ /* 0x000fe20000010000 */
[----:B------:R-:W-:Y:S05]  /*20c70*/  BRA `(.L_x_2403) ;  /* 0x0000056000007947 */ /* 0x000fea0003800000 */
.L_x_2402:
        /* <DEDUP_REMOVED lines=12> */
.L_x_2405:
[----:B------:R-:W-:Y:S02]  /*20d40*/  IMAD.MOV.U32 R201, RZ, RZ, R178 ;  /* 0x000000ffffc97224 */ /* 0x000fe400078e00b2 */
.L_x_2406:
[----:B------:R-:W-:Y:S05]  /*20d50*/  BSYNC B1 ;  /* 0x0000000000017941 */ /* 0x000fea0003800000 */
.L_x_2404:
        /* <DEDUP_REMOVED lines=16> */
.L_x_2410:
[----:B------:R-:W-:Y:S05]  /*20e60*/  BSYNC B2 ;  /* 0x0000000000027941 */ /* 0x000fea0003800000 */
.L_x_2409:
        /* <DEDUP_REMOVED lines=44> */
.L_x_2408:
[----:B------:R-:W-:Y:S05]  /*21130*/  BSYNC B1 ;  /* 0x0000000000017941 */ /* 0x000fea0003800000 */
.L_x_2407:
        /* <DEDUP_REMOVED lines=10> */
.L_x_2403:
        /* <DEDUP_REMOVED lines=12> */
.L_x_2412:
[----:B------:R-:W-:Y:S02]  /*212a0*/  IMAD.MOV.U32 R201, RZ, RZ, R178 ;  /* 0x000000ffffc97224 */ /* 0x000fe400078e00b2 */
.L_x_2413:
[----:B------:R-:W-:Y:S05]  /*212b0*/  BSYNC B1 ;  /* 0x0000000000017941 */ /* 0x000fea0003800000 */
.L_x_2411:
        /* <DEDUP_REMOVED lines=16> */
.L_x_2417:
[----:B------:R-:W-:Y:S05]  /*213c0*/  BSYNC B2 ;  /* 0x0000000000027941 */ /* 0x000fea0003800000 */
.L_x_2416:
        /* <DEDUP_REMOVED lines=44> */
.L_x_2415:
[----:B------:R-:W-:Y:S05]  /*21690*/  BSYNC B1 ;  /* 0x0000000000017941 */ /* 0x000fea0003800000 */
.L_x_2414:
        /* <DEDUP_REMOVED lines=13> */
.L_x_2418:
        /* <DEDUP_REMOVED lines=12> */
.L_x_2421:
[----:B------:R-:W-:Y:S02]  /*21830*/  IMAD.MOV.U32 R102, RZ, RZ, R178 ;  /* 0x000000ffff667224 */ /* 0x000fe400078e00b2 */
.L_x_2422:
[----:B------:R-:W-:Y:S05]  /*21840*/  BSYNC B1 ;  /* 0x0000000000017941 */ /* 0x000fea0003800000 */
.L_x_2420:
        /* <DEDUP_REMOVED lines=16> */
.L_x_2426:
[----:B------:R-:W-:Y:S05]  /*21950*/  BSYNC B2 ;  /* 0x0000000000027941 */ /* 0x000fea0003800000 */
.L_x_2425:
        /* <DEDUP_REMOVED lines=44> */
.L_x_2424:
[----:B------:R-:W-:Y:S05]  /*21c20*/  BSYNC B1 ;  /* 0x0000000000017941 */ /* 0x000fea0003800000 */
.L_x_2423:
        /* <DEDUP_REMOVED lines=10> */
.L_x_2419:
        /* <DEDUP_REMOVED lines=12> */
.L_x_2428:
[----:B------:R-:W-:Y:S02]  /*21d90*/  IMAD.MOV.U32 R102, RZ, RZ, R178 ;  /* 0x000000ffff667224 */ /* 0x000fe400078e00b2 */
.L_x_2429:
[----:B------:R-:W-:Y:S05]  /*21da0*/  BSYNC B1 ;  /* 0x0000000000017941 */ /* 0x000fea0003800000 */
.L_x_2427:
        /* <DEDUP_REMOVED lines=16> */
.L_x_2433:
[----:B------:R-:W-:Y:S05]  /*21eb0*/  BSYNC B2 ;  /* 0x0000000000027941 */ /* 0x000fea0003800000 */
.L_x_2432:
        /* <DEDUP_REMOVED lines=44> */
.L_x_2431:
[----:B------:R-:W-:Y:S05]  /*22180*/  BSYNC B1 ;  /* 0x0000000000017941 */ /* 0x000fea0003800000 */
.L_x_2430:
        /* <DEDUP_REMOVED lines=13> */
.L_x_2434:
        /* <DEDUP_REMOVED lines=12> */
.L_x_2437:
[----:B------:R-:W-:Y:S02]  /*22320*/  IMAD.MOV.U32 R102, RZ, RZ, R178 ;  /* 0x000000ffff667224 */ /* 0x000fe400078e00b2 */
.L_x_2438:
[----:B------:R-:W-:Y:S05]  /*22330*/  BSYNC B1 ;  /* 0x0000000000017941 */ /* 0x000fea0003800000 */
.L_x_2436:
        /* <DEDUP_REMOVED lines=16> */
.L_x_2442:
[----:B------:R-:W-:Y:S05]  /*22440*/  BSYNC B2 ;  /* 0x0000000000027941 */ /* 0x000fea0003800000 */
.L_x_2441:
        /* <DEDUP_REMOVED lines=44> */
.L_x_2440:
[----:B------:R-:W-:Y:S05]  /*22710*/  BSYNC B1 ;  /* 0x0000000000017941 */ /* 0x000fea0003800000 */
.L_x_2439:
        /* <DEDUP_REMOVED lines=10> */
.L_x_2435:
        /* <DEDUP_REMOVED lines=12> */
.L_x_2444:
[----:B------:R-:W-:Y:S02]  /*22880*/  MOV R102, R178 ;  /* 0x000000b200667202 */ /* 0x000fe40000000f00 */
.L_x_2445:
[----:B------:R-:W-:Y:S05]  /*22890*/  BSYNC B1 ;  /* 0x0000000000017941 */ /* 0x000fea0003800000 */
.L_x_2443:
        /* <DEDUP_REMOVED lines=16> */
.L_x_2449:
[----:B------:R-:W-:Y:S05]  /*229a0*/  BSYNC B2 ;  /* 0x0000000000027941 */ /* 0x000fea0003800000 */
.L_x_2448:
        /* <DEDUP_REMOVED lines=44> */
.L_x_2447:
[----:B------:R-:W-:Y:S05]  /*22c70*/  BSYNC B1 ;  /* 0x0000000000017941 */ /* 0x000fea0003800000 */
.L_x_2446:
        /* <DEDUP_REMOVED lines=14> */
.L_x_2450:
        /* <DEDUP_REMOVED lines=12> */
.L_x_2453:
[----:B------:R-:W-:Y:S02]  /*22e20*/  IMAD.MOV.U32 R203, RZ, RZ, R178 ;  /* 0x000000ffffcb7224 */ /* 0x000fe400078e00b2 */
.L_x_2454:
[----:B------:R-:W-:Y:S05]  /*22e30*/  BSYNC B1 ;  /* 0x0000000000017941 */ /* 0x000fea0003800000 */
.L_x_2452:
        /* <DEDUP_REMOVED lines=18> */
.L_x_2458:
[----:B------:R-:W-:Y:S05]  /*22f60*/  BSYNC B2 ;  /* 0x0000000000027941 */ /* 0x000fea0003800000 */
.L_x_2457:
        /* <DEDUP_REMOVED lines=44> */
.L_x_2456:
[----:B------:R-:W-:Y:S05]  /*23230*/  BSYNC B1 ;  /* 0x0000000000017941 */ /* 0x000fea0003800000 */
.L_x_2455:
        /* <DEDUP_REMOVED lines=10> */
.L_x_2451:
[----:B------:R-:W-:Y:S01]  /*232e0*/  FADD.FTZ R101, RZ, R105 ;  /* 0x00000069ff657221 */ /* 0x000fe20000010000 */
[----:B------:R-:W-:Y:S01]  /*232f0*/  SEL R232, RZ, 0x1000000, P5 ;  /* 0x01000000ffe87807 */ /* 0x000fe20002800000 */
[----:B------:R-:W-:Y:S01]  /*23300*/  IMAD.WIDE.U32 R238, R202, R115, c[0x0][0x188] ;  /* 0x00006200caee7625 */ /* 0x000fe200078e0073 */
[----:B------:R-:W-:Y:S02]  /*23310*/  SEL R113, RZ, 0x10000, P4 ;  /* 0x00010000ff717807 */ /* 0x000fe40002000000 */
[----:B------:R-:W-:Y:S01]  /*23320*/  SEL R203, RZ, 0x100, P3 ;  /* 0x00000100ffcb7807 */ /* 0x000fe20001800000 */
[----:B------:R-:W-:Y:S01]  /*23330*/  FADD.FTZ R101, R101, R108 ;  /* 0x0000006c65657221 */ /* 0x000fe20000010000 */
[C---:B------:R-:W-:Y:S02]  /*23340*/  LOP3.LUT P5, RZ, R199.reuse, 0x4, RZ, 0xc0, !PT ;  /* 0x00000004c7ff7812 */ /* 0x040fe400078ac0ff */
[----:B------:R-:W-:Y:S01]  /*23350*/  LOP3.LUT P4, RZ, R199, 0x2, RZ, 0xc0, !PT ;  /* 0x00000002c7ff7812 */ /* 0x000fe2000788c0ff */
[----:B------:R-:W-:Y:S01]  /*23360*/  FADD.FTZ R100, R101, R106 ;  /* 0x0000006a65647221 */ /* 0x000fe20000010000 */
[----:B------:R-:W-:-:S02]  /*23370*/  F2FP.BF16.PACK_AB R103, R235, R230 ;  /* 0x000000e6eb67723e */ /* 0x000fc400000010ff */
[----:B------:R-:W-:Y:S01]  /*23380*/  F2FP.BF16.PACK_AB R102, R233, R228 ;  /* 0x000000e4e966723e */ /* 0x000fe200000010ff */
[----:B------:R-:W-:Y:S01]  /*23390*/  FADD.FTZ R100, R100, R109 ;  /* 0x0000006d64647221 */ /* 0x000fe20000010000 */
[----:B------:R-:W-:Y:S02]  /*233a0*/  SEL R236, RZ, 0x1, P1 ;  /* 0x00000001ffec7807 */ /* 0x000fe40000800000 */
[----:B------:R-:W-:Y:S01]  /*233b0*/  SEL R241, RZ, 0x1, P2 ;  /* 0x00000001fff17807 */ /* 0x000fe20001000000 */
[----:B------:R-:W-:Y:S01]  /*233c0*/  FADD.FTZ R101, R100, R107 ;  /* 0x0000006b64657221 */ /* 0x000fe20000010000 */
[C---:B------:R-:W-:Y:S01]  /*233d0*/  LOP3.LUT P6, RZ, R199.reuse, 0x8, RZ, 0xc0, !PT ;  /* 0x00000008c7ff7812 */ /* 0x040fe200078cc0ff */
[----:B------:R-:W-:Y:S01]  /*233e0*/  IMAD.WIDE.U32 R236, R236, 0x1000000, RZ ;  /* 0x01000000ecec7825 */ /* 0x000fe200078e00ff */
[----:B------:R-:W-:Y:S02]  /*233f0*/  LOP3.LUT P0, RZ, R199, 0x20, RZ, 0xc0, !PT ;  /* 0x00000020c7ff7812 */ /* 0x000fe4000780c0ff */
[----:B------:R-:W-:Y:S01]  /*23400*/  ISETP.NE.AND P1, PT, R42, RZ, PT ;  /* 0x000000ff2a00720c */ /* 0x000fe20003f25270 */
        /* <DEDUP_REMOVED lines=29> */
[----:B------:R-:W-:-:S03]  /*235e0*/  F2FP.BF16.PACK_AB R100, R229, R224 ;  /* 0x000000e0e564723e */ /* 0x000fc600000010ff */
[----:B------:R-:W-:Y:S01]  /*235f0*/  FADD.FTZ R234, R101, R218 ;  /* 0x000000da65ea7221 */ /* 0x000fe20000010000 */
[----:B------:R-:W-:-:S03]  /*23600*/  F2FP.BF16.PACK_AB R101, R231, R226 ;  /* 0x000000e2e765723e */ /* 0x000fc600000010ff */
[----:B------:R-:W-:Y:S02]  /*23610*/  FADD.FTZ R115, R234, R223 ;  /* 0x000000dfea737221 */ /* 0x000fe40000010000 */
[----:B------:R0:W-:Y:S02]  /*23620*/  STG.E.128 [R238.64], R100 ;  /* 0x00000064ee007986 */ /* 0x0001e4000c101d06 */
[----:B------:R-:W-:-:S04]  /*23630*/  FADD.FTZ R234, R115, R220 ;  /* 0x000000dc73ea7221 */ /* 0x000fc80000010000 */
[----:B------:R-:W-:Y:S01]  /*23640*/  FADD.FTZ R115, R234, R225 ;  /* 0x000000e1ea737221 */ /* 0x000fe20000010000 */
[----:B------:R-:W-:Y:S02]  /*23650*/  LOP3.LUT R234, R203, R232, R113, 0xfe, !PT ;  /* 0x000000e8cbea7212 */ /* 0x000fe400078efe71 */
[----:B------:R-:W-:Y:S01]  /*23660*/  SEL R113, RZ, 0x1, P4 ;  /* 0x00000001ff717807 */ /* 0x000fe20002000000 */
[----:B------:R-:W-:Y:S01]  /*23670*/  FADD.FTZ R232, R115, R222 ;  /* 0x000000de73e87221 */ /* 0x000fe20000010000 */
[----:B------:R-:W-:-:S03]  /*23680*/  SEL R115, RZ, 0x1, P5 ;  /* 0x00000001ff737807 */ /* 0x000fc60002800000 */
[----:B------:R-:W-:Y:S02]  /*23690*/  FADD.FTZ R203, R232, R227 ;  /* 0x000000e3e8cb7221 */ /* 0x000fe40000010000 */
[----:B0-----:R-:W-:-:S04]  /*236a0*/  IMAD.WIDE.U32 R102, R113, 0x10000, RZ ;  /* 0x0001000071667825 */ /* 0x001fc800078e00ff */
[----:B------:R-:W-:Y:S01]  /*236b0*/  IMAD.WIDE.U32 R100, R115, 0x100, RZ ;  /* 0x0000010073647825 */ /* 0x000fe200078e00ff */
[----:B------:R-:W-:-:S03]  /*236c0*/  SEL R115, RZ, 0x1, P6 ;  /* 0x00000001ff737807 */ /* 0x000fc60003000000 */
[----:B------:R-:W-:Y:S01]  /*236d0*/  FADD.FTZ R232, R203, R224 ;  /* 0x000000e0cbe87221 */ /* 0x000fe20000010000 */
[----:B------:R-:W-:Y:S02]  /*236e0*/  LOP3.LUT R203, R237, R234, R241, 0xfe, !PT ;  /* 0x000000eaedcb7212 */ /* 0x000fe400078efef1 */
[----:B------:R-:W-:Y:S01]  /*236f0*/  LOP3.LUT R236, R100, R236, R102, 0xfe, !PT ;  /* 0x000000ec64ec7212 */ /* 0x000fe200078efe66 */
[----:B------:R-:W-:Y:S01]  /*23700*/  FADD.FTZ R113, R232, R229 ;  /* 0x000000e5e8717221 */ /* 0x000fe20000010000 */
[----:B------:R-:W-:Y:S01]  /*23710*/  LOP3.LUT R101, R101, R203, R103, 0xfe, !PT ;  /* 0x000000cb65657212 */ /* 0x000fe200078efe67 */
[----:B------:R-:W-:Y:S01]  /*23720*/  IMAD.WIDE.U32 R102, R202, R131, c[0x0][0x190] ;  /* 0x00006400ca667625 */ /* 0x000fe200078e0083 */
[----:B------:R-:W-:-:S03]  /*23730*/  LOP3.LUT R100, R236, R115, RZ, 0xfc, !PT ;  /* 0x00000073ec647212 */ /* 0x000fc600078efcff */
[----:B------:R-:W-:Y:S02]  /*23740*/  FADD.FTZ R232, R113, R226 ;  /* 0x000000e271e87221 */ /* 0x000fe40000010000 */
[----:B------:R0:W-:Y:S02]  /*23750*/  STG.E.64 [R102.64], R100 ;  /* 0x0000006466007986 */ /* 0x0001e4000c101b06 */
[----:B------:R-:W-:-:S04]  /*23760*/  FADD.FTZ R113, R232, R231 ;  /* 0x000000e7e8717221 */ /* 0x000fc80000010000 */
[----:B------:R-:W-:-:S04]  /*23770*/  FADD.FTZ R232, R113, R228 ;  /* 0x000000e471e87221 */ /* 0x000fc80000010000 */
[----:B------:R-:W-:-:S04]  /*23780*/  FADD.FTZ R113, R232, R233 ;  /* 0x000000e9e8717221 */ /* 0x000fc80000010000 */
[----:B------:R-:W-:Y:S01]  /*23790*/  FADD.FTZ R232, R113, R230 ;  /* 0x000000e671e87221 */ /* 0x000fe20000010000 */
        /* <DEDUP_REMOVED lines=15> */
[----:B------:R-:W-:Y:S02]  /*23890*/  LOP3.LUT R103, R100, R236, R102, 0xfe, !PT ;  /* 0x000000ec64677212 */ /* 0x000fe400078efe66 */
[----:B------:R-:W-:Y:S02]  /*238a0*/  LOP3.LUT R101, R113, R101, RZ, 0xfc, !PT ;  /* 0x0000006571657212 */ /* 0x000fe400078efcff */
[----:B------:R-:W-:Y:S01]  /*238b0*/  LOP3.LUT R100, R103, 0xff, R198, 0xf8, !PT ;  /* 0x000000ff67647812 */ /* 0x000fe200078ef8c6 */
[----:B------:R-:W-:-:S05]  /*238c0*/  IMAD.WIDE.U32 R102, R202, R131, c[0x0][0x198] ;  /* 0x00006600ca667625 */ /* 0x000fca00078e0083 */
[----:B------:R0:W-:Y:S02]  /*238d0*/  STG.E.64 [R102.64], R100 ;  /* 0x0000006466007986 */ /* 0x0001e4000c101b06 */
.L_x_2459:
[----:B0-----:R-:W-:Y:S01]  /*238e0*/  FADD.FTZ R115, R232, R235 ;  /* 0x000000ebe8737221 */ /* 0x001fe20000010000 */
[----:B------:R-:W-:Y:S05]  /*238f0*/  BRA.DIV ~URZ, `(.L_x_2460) ;  /* 0x00001ff27f007947 */ /* 0x000fea000b800000 */
[----:B------:R0:W1:Y:S02]  /*23900*/  SHFL.BFLY PT, R100, R115, 0x1, 0x1f ;  /* 0x0c201f0073647f89 */ /* 0x00006400000e0000 */
.L_x_2464:
        /* <DEDUP_REMOVED lines=116> */
.L_x_2465:
[----:B------:R-:W-:Y:S01]  /*24050*/  ULDC.U8 UR8, c[0x0][0x1f0] ;  /* 0x00007c0000087ab9 */ /* 0x000fe20000000000 */
[C---:B------:R-:W-:Y:S01]  /*24060*/  FMUL.FTZ R100, R103.reuse, R103 ;  /* 0x0000006767647220 */ /* 0x040fe20000410000 */
[----:B------:R-:W-:Y:S01]  /*24070*/  ISETP.NE.AND P0, PT, RZ, UR8, PT ;  /* 0x00000008ff007c0c */ /* 0x000fe2000bf05270 */
[----:B------:R-:W-:Y:S01]  /*24080*/  IMAD.MOV.U32 R101, RZ, RZ, c[0x0][0x1e0] ;  /* 0x00007800ff657624 */ /* 0x000fe200078e00ff */
[----:B------:R-:W-:Y:S01]  /*24090*/  PRMT R248, RZ, 0x7610, R89 ;  /* 0x00007610fff87816 */ /* 0x000fe20000000059 */
[----:B-1----:R-:W-:Y:S01]  /*240a0*/  FADD.FTZ R232, R232, R115 ;  /* 0x00000073e8e87221 */ /* 0x002fe20000010000 */
[----:B------:R-:W-:Y:S01]  /*240b0*/  FSEL R113, R100, RZ, P0 ;  /* 0x000000ff64717208 */ /* 0x000fe20000000000 */
[----:B------:R-:W-:Y:S01]  /*240c0*/  IMAD.MOV.U32 R203, RZ, RZ, 0x4 ;  /* 0x00000004ffcb7424 */ /* 0x000fe200078e00ff */
[----:B------:R-:W-:Y:S01]  /*240d0*/  FSEL R102, R103, RZ, !P0 ;  /* 0x000000ff67667208 */ /* 0x000fe20004000000 */
[----:B------:R-:W-:Y:S01]  /*240e0*/  FFMA.FTZ R100, R232, R101, c[0x0][0x228] ;  /* 0x00008a00e8647623 */ /* 0x000fe20000010065 */
[----:B------:R-:W-:Y:S01]  /*240f0*/  PRMT R239, RZ, 0x7610, R45 ;  /* 0x00007610ffef7816 */ /* 0x000fe2000000002d */
[----:B------:R-:W-:Y:S01]  /*24100*/  @!P1 IMAD.WIDE R236, R176, R203, c[0x0][0x1a0] ;  /* 0x00006800b0ec9625 */ /* 0x000fe200078e02cb */
[----:B------:R-:W-:-:S03]  /*24110*/  PRMT R241, RZ, 0x7610, R44 ;  /* 0x00007610fff17816 */ /* 0x000fc6000000002c */
[----:B------:R-:W-:Y:S01]  /*24120*/  FADD.FTZ R100, R100, R113 ;  /* 0x0000007164647221 */ /* 0x000fe20000010000 */
[----:B------:R1:W-:Y:S01]  /*24130*/  @!P1 STG.E [R236.64], R103 ;  /* 0x00000067ec009986 */ /* 0x0003e2000c101906 */
[----:B------:R-:W-:Y:S02]  /*24140*/  IMAD R131, R176, c[0x0][0x168], RZ ;  /* 0x00005a00b0837a24 */ /* 0x000fe400078e02ff */
[C---:B------:R-:W-:Y:S02]  /*24150*/  FADD.FTZ R105, -R102.reuse, R105 ;  /* 0x0000006966697221 */ /* 0x040fe40000010100 */
[C---:B------:R-:W-:Y:S01]  /*24160*/  FADD.FTZ R108, -R102.reuse, R108 ;  /* 0x0000006c666c7221 */ /* 0x040fe20000010100 */
[----:B------:R-:W-:Y:S01]  /*24170*/  SHF.R.S32.HI R234, RZ, 0x1f, R131 ;  /* 0x0000001fffea7819 */ /* 0x000fe20000011483 */
[----:B------:R-:W-:Y:S02]  /*24180*/  FADD.FTZ R107, -R102, R107 ;  /* 0x0000006b666b7221 */ /* 0x000fe40000010100 */
[----:B------:R-:W-:Y:S01]  /*24190*/  @!P1 IMAD.WIDE R246, R176, R203, c[0x0][0x1a8] ;  /* 0x00006a00b0f69625 */ /* 0x000fe200078e02cb */
[----:B------:R-:W-:Y:S01]  /*241a0*/  LEA.HI R101, R234, R131, RZ, 0x3 ;  /* 0x00000083ea657211 */ /* 0x000fe200078f18ff */
[----:B-1----:R-:W1:Y:S02]  /*241b0*/  MUFU.RSQ R103, R100 ;  /* 0x0000006400677308 */ /* 0x002e640000001400 */
[----:B------:R-:W-:-:S02]  /*241c0*/  FADD.FTZ R106, -R102, R106 ;  /* 0x0000006a666a7221 */ /* 0x000fc40000010100 */
[C---:B------:R-:W-:Y:S02]  /*241d0*/  FADD.FTZ R109, -R102.reuse, R109 ;  /* 0x0000006d666d7221 */ /* 0x040fe40000010100 */
[C---:B------:R-:W-:Y:S02]  /*241e0*/  FADD.FTZ R112, -R102.reuse, R112 ;  /* 0x0000007066707221 */ /* 0x040fe40000010100 */
[C---:B------:R-:W-:Y:S02]  /*241f0*/  FADD.FTZ R110, -R102.reuse, R110 ;  /* 0x0000006e666e7221 */ /* 0x040fe40000010100 */
[C---:B------:R-:W-:Y:S02]  /*24200*/  FADD.FTZ R111, -R102.reuse, R111 ;  /* 0x0000006f666f7221 */ /* 0x040fe40000010100 */
[C---:B------:R-:W-:Y:S02]  /*24210*/  FADD.FTZ R114, -R102.reuse, R114 ;  /* 0x0000007266727221 */ /* 0x040fe40000010100 */
[----:B------:R-:W-:-:S02]  /*24220*/  FADD.FTZ R117, -R102, R117 ;  /* 0x0000007566757221 */ /* 0x000fc40000010100 */
[C---:B------:R-:W-:Y:S01]  /*24230*/  FADD.FTZ R116, -R102.reuse, R116 ;  /* 0x0000007466747221 */ /* 0x040fe20000010100 */
[----:B-1----:R1:W-:Y:S01]  /*24240*/  @!P1 STG.E [R246.64], R103 ;  /* 0x00000067f6009986 */ /* 0x0023e2000c101906 */
[C---:B------:R-:W-:Y:S02]  /*24250*/  FADD.FTZ R119, -R102.reuse, R119 ;  /* 0x0000007766777221 */ /* 0x040fe40000010100 */
[C---:B------:R-:W-:Y:S02]  /*24260*/  FADD.FTZ R118, -R102.reuse, R118 ;  /* 0x0000007666767221 */ /* 0x040fe40000010100 */
[C---:B------:R-:W-:Y:S02]  /*24270*/  FADD.FTZ R127, -R102.reuse, R127 ;  /* 0x0000007f667f7221 */ /* 0x040fe40000010100 */
[C---:B------:R-:W-:Y:S02]  /*24280*/  FADD.FTZ R126, -R102.reuse, R126 ;  /* 0x0000007e667e7221 */ /* 0x040fe40000010100 */
[----:B------:R-:W-:-:S02]  /*24290*/  FADD.FTZ R129, -R102, R129 ;  /* 0x0000008166817221 */ /* 0x000fc40000010100 */
[C---:B------:R-:W-:Y:S01]  /*242a0*/  FADD.FTZ R128, -R102.reuse, R128 ;  /* 0x0000008066807221 */ /* 0x040fe20000010100 */
[----:B-1----:R-:W-:Y:S01]  /*242b0*/  PRMT R246, RZ, 0x7610, R61 ;  /* 0x00007610fff67816 */ /* 0x002fe2000000003d */
        /* <DEDUP_REMOVED lines=18> */
[C---:B------:R-:W-:Y:S01]  /*243e0*/  FADD.FTZ R234, -R102.reuse, R223 ;  /* 0x000000df66ea7221 */ /* 0x040fe20000010100 */
[----:B------:R-:W-:Y:S01]  /*243f0*/  PRMT R223, RZ, 0x5410, R91 ;  /* 0x00005410ffdf7816 */ /* 0x000fe2000000005b */
[C---:B------:R-:W-:Y:S02]  /*24400*/  FADD.FTZ R220, -R102.reuse, R220 ;  /* 0x000000dc66dc7221 */ /* 0x040fe40000010100 */
[C---:B------:R-:W-:Y:S02]  /*24410*/  FADD.FTZ R236, -R102.reuse, R225 ;  /* 0x000000e166ec7221 */ /* 0x040fe40000010100 */
[C---:B------:R-:W-:Y:S02]  /*24420*/  FADD.FTZ R222, -R102.reuse, R222 ;  /* 0x000000de66de7221 */ /* 0x040fe40000010100 */
[C---:B------:R-:W-:Y:S01]  /*24430*/  FADD.FTZ R238, -R102.reuse, R227 ;  /* 0x000000e366ee7221 */ /* 0x040fe20000010100 */
[----:B------:R-:W-:Y:S01]  /*24440*/  PRMT R227, RZ, 0x7610, R66 ;  /* 0x00007610ffe37816 */ /* 0x000fe20000000042 */
[----:B------:R-:W-:-:S02]  /*24450*/  FADD.FTZ R224, -R102, R224 ;  /* 0x000000e066e07221 */ /* 0x000fc40000010100 */
[C---:B------:R-:W-:Y:S01]  /*24460*/  FADD.FTZ R240, -R102.reuse, R229 ;  /* 0x000000e566f07221 */ /* 0x040fe20000010100 */
[----:B------:R-:W-:Y:S01]  /*24470*/  LEA.HI.SX32 R229, R101, R42, 0x1d ;  /* 0x0000002a65e57211 */ /* 0x000fe200078feaff */
[C---:B------:R-:W-:Y:S02]  /*24480*/  FADD.FTZ R226, -R102.reuse, R226 ;  /* 0x000000e266e27221 */ /* 0x040fe40000010100 */
[C---:B------:R-:W-:Y:S02]  /*24490*/  FADD.FTZ R100, -R102.reuse, R231 ;  /* 0x000000e766647221 */ /* 0x040fe40000010100 */
[C---:B------:R-:W-:Y:S02]  /*244a0*/  FADD.FTZ R228, -R102.reuse, R228 ;  /* 0x000000e466e47221 */ /* 0x040fe40000010100 */
[C---:B------:R-:W-:Y:S01]  /*244b0*/  FADD.FTZ R242, -R102.reuse, R233 ;  /* 0x000000e966f27221 */ /* 0x040fe20000010100 */
[----:B------:R-:W-:Y:S01]  /*244c0*/  PRMT R233, RZ, 0x5410, R60 ;  /* 0x00005410ffe97816 */ /* 0x000fe2000000003c */
[----:B------:R-:W-:-:S02]  /*244d0*/  FADD.FTZ R244, -R102, R230 ;  /* 0x000000e666f47221 */ /* 0x000fc40000010100 */
[----:B------:R-:W-:Y:S01]  /*244e0*/  FADD.FTZ R102, -R102, R235 ;  /* 0x000000eb66667221 */ /* 0x000fe20000010100 */
[----:B------:R-:W-:Y:S01]  /*244f0*/  PRMT R235, RZ, 0x7610, R72 ;  /* 0x00007610ffeb7816 */ /* 0x000fe20000000048 */
[C---:B------:R-:W-:Y:S02]  /*24500*/  FMUL.FTZ R230, R103.reuse, R105 ;  /* 0x0000006967e67220 */ /* 0x040fe40000410000 */
[C---:B------:R-:W-:Y:S02]  /*24510*/  FMUL.FTZ R105, R103.reuse, R108 ;  /* 0x0000006c67697220 */ /* 0x040fe40000410000 */
[C---:B------:R-:W-:Y:S02]  /*24520*/  FMUL.FTZ R108, R103.reuse, R107 ;  /* 0x0000006b676c7220 */ /* 0x040fe40000410000 */
[C---:B------:R-:W-:Y:S02]  /*24530*/  FMUL.FTZ R107, R103.reuse, R112 ;  /* 0x00000070676b7220 */ /* 0x040fe40000410000 */
[C---:B------:R-:W-:Y:S01]  /*24540*/  FMUL.FTZ R113, R103.reuse, R232 ;  /* 0x000000e867717220 */ /* 0x040fe20000410000 */
[----:B------:R-:W-:Y:S01]  /*24550*/  PRMT R232, RZ, 0x7610, R67 ;  /* 0x00007610ffe87816 */ /* 0x000fe20000000043 */
[C---:B0-----:R-:W-:Y:S01]  /*24560*/  FMUL.FTZ R115, R103.reuse, R234 ;  /* 0x000000ea67737220 */ /* 0x041fe20000410000 */
[----:B------:R-:W-:Y:S01]  /*24570*/  PRMT R234, RZ, 0x7610, R91 ;  /* 0x00007610ffea7816 */ /* 0x000fe2000000005b */
        /* <DEDUP_REMOVED lines=37> */
[C---:B------:R-:W-:Y:S01]  /*247d0*/  FMUL.FTZ R112, R103.reuse, R100 ;  /* 0x0000006467707220 */ /* 0x040fe20000410000 */
[----:B------:R-:W-:Y:S01]  /*247e0*/  PRMT R100, RZ, 0x5410, R64 ;  /* 0x00005410ff647816 */ /* 0x000fe20000000040 */
[C---:B------:R-:W-:Y:S02]  /*247f0*/  FMUL.FTZ R228, R103.reuse, R228 ;  /* 0x000000e467e47220 */ /* 0x040fe40000410000 */
[C---:B------:R-:W-:Y:S02]  /*24800*/  FMUL.FTZ R242, R103.reuse, R242 ;  /* 0x000000f267f27220 */ /* 0x040fe40000410000 */
[C---:B------:R-:W-:Y:S02]  /*24810*/  FMUL.FTZ R244, R103.reuse, R244 ;  /* 0x000000f467f47220 */ /* 0x040fe40000410000 */
[----:B------:R-:W-:Y:S01]  /*24820*/  FMUL.FTZ R221, R103, R102 ;  /* 0x0000006667dd7220 */ /* 0x000fe20000410000 */
[----:B------:R-:W-:Y:S01]  /*24830*/  PRMT R103, RZ, 0x5410, R67 ;  /* 0x00005410ff677816 */ /* 0x000fe20000000043 */
[C---:B------:R-:W-:Y:S01]  /*24840*/  FFMA.FTZ R232, R111.reuse, R232, R34 ;  /* 0x000000e86fe87223 */ /* 0x040fe20000010022 */
[----:B------:R-:W-:Y:S01]  /*24850*/  PRMT R102, RZ, 0x7610, R64 ;  /* 0x00007610ff667816 */ /* 0x000fe20000000040 */
[----:B------:R-:W-:-:S02]  /*24860*/  FFMA.FTZ R234, R111, R234, R142 ;  /* 0x000000ea6fea7223 */ /* 0x000fc4000001008e */
[C---:B------:R-:W-:Y:S02]  /*24870*/  FFMA.FTZ R103, R110.reuse, R103, R35 ;  /* 0x000000676e677223 */ /* 0x040fe40000010023 */
[----:B------:R-:W-:Y:S01]  /*24880*/  FFMA.FTZ R223, R110, R223, R139 ;  /* 0x000000df6edf7223 */ /* 0x000fe2000001008b */
[----:B------:R-:W-:Y:S01]  /*24890*/  PRMT R110, RZ, 0x5410, R90 ;  /* 0x00005410ff6e7816 */ /* 0x000fe2000000005a */
[----:B------:R-:W-:Y:S01]  /*248a0*/  FFMA.FTZ R111, R105, R102, R40 ;  /* 0x00000066696f7223 */ /* 0x000fe20000010028 */
[----:B------:R-:W-:Y:S01]  /*248b0*/  PRMT R102, RZ, 0x5410, R66 ;  /* 0x00005410ff667816 */ /* 0x000fe20000000042 */
[----:B------:R-:W-:Y:S01]  /*248c0*/  FFMA.FTZ R100, R230, R100, R41 ;  /* 0x00000064e6647223 */ /* 0x000fe20000010029 */
[----:B------:R-:W-:Y:S01]  /*248d0*/  F2FP.BF16.PACK_AB R103, R232, R103 ;  /* 0x00000067e867723e */ /* 0x000fe200000010ff */
[C---:B------:R-:W-:Y:S01]  /*248e0*/  FFMA.FTZ R110, R108.reuse, R110, R137 ;  /* 0x0000006e6c6e7223 */ /* 0x040fe20000010089 */
[----:B------:R-:W-:Y:S01]  /*248f0*/  PRMT R232, RZ, 0x7610, R63 ;  /* 0x00007610ffe87816 */ /* 0x000fe2000000003f */
[----:B------:R-:W-:Y:S01]  /*24900*/  FFMA.FTZ R225, R108, R102, R37 ;  /* 0x000000666ce17223 */ /* 0x000fe20000010025 */
[--C-:B------:R-:W-:Y:S01]  /*24910*/  PRMT R108, RZ, 0x7610, R65.reuse ;  /* 0x00007610ff6c7816 */ /* 0x100fe20000000041 */
[----:B------:R-:W-:Y:S01]  /*24920*/  IMAD.SHL.U32 R231, R229, 0x10, RZ ;  /* 0x00000010e5e77824 */ /* 0x000fe200078e00ff */
[----:B------:R-:W-:Y:S01]  /*24930*/  F2FP.BF16.PACK_AB R100, R111, R100 ;  /* 0x000000646f64723e */ /* 0x000fe200000010ff */
[----:B------:R-:W-:Y:S01]  /*24940*/  FFMA.FTZ R232, R129, R232, R26 ;  /* 0x000000e881e87223 */ /* 0x000fe2000001001a */
[----:B------:R-:W-:Y:S01]  /*24950*/  PRMT R102, RZ, 0x5410, R65 ;  /* 0x00005410ff667816 */ /* 0x000fe20000000041 */
[----:B------:R-:W-:Y:S01]  /*24960*/  FFMA.FTZ R111, R109, R108, R38 ;  /* 0x0000006c6d6f7223 */ /* 0x000fe20000010026 */
[----:B------:R-:W-:Y:S01]  /*24970*/  IADD3 R236, P0, R231, c[0x0][0x208], RZ ;  /* 0x00008200e7ec7a10 */ /* 0x000fe20007f1e0ff */
[----:B------:R-:W-:Y:S01]  /*24980*/  FFMA.FTZ R108, R107, R227, R36 ;  /* 0x000000e36b6c7223 */ /* 0x000fe20000010024 */
[----:B------:R-:W-:Y:S01]  /*24990*/  PRMT R227, RZ, 0x7610, R90 ;  /* 0x00007610ffe37816 */ /* 0x000fe2000000005a */
[----:B------:R-:W-:-:S02]  /*249a0*/  FFMA.FTZ R102, R106, R102, R39 ;  /* 0x000000666a667223 */ /* 0x000fc40000010027 */
[----:B------:R-:W-:Y:S02]  /*249b0*/  FFMA.FTZ R246, R119, R246, R30 ;  /* 0x000000f677f67223 */ /* 0x000fe4000001001e */
[----:B------:R-:W-:Y:S01]  /*249c0*/  FFMA.FTZ R227, R107, R227, R140 ;  /* 0x000000e36be37223 */ /* 0x000fe2000001008c */
[----:B------:R-:W-:Y:S01]  /*249d0*/  PRMT R107, RZ, 0x5410, R89 ;  /* 0x00005410ff6b7816 */ /* 0x000fe20000000059 */
[----:B------:R-:W-:Y:S01]  /*249e0*/  FFMA.FTZ R248, R109, R248, R138 ;  /* 0x000000f86df87223 */ /* 0x000fe2000001008a */
[----:B------:R-:W-:Y:S01]  /*249f0*/  F2FP.BF16.PACK_AB R101, R111, R102 ;  /* 0x000000666f65723e */ /* 0x000fe200000010ff */
[----:B------:R-:W-:Y:S01]  /*24a00*/  FFMA.FTZ R233, R114, R233, R33 ;  /* 0x000000e972e97223 */ /* 0x000fe20000010021 */
[----:B------:R-:W-:Y:S01]  /*24a10*/  F2FP.BF16.PACK_AB R102, R108, R225 ;  /* 0x000000e16c66723e */ /* 0x000fe200000010ff */
[----:B------:R-:W-:Y:S01]  /*24a20*/  FFMA.FTZ R107, R106, R107, R135 ;  /* 0x0000006b6a6b7223 */ /* 0x000fe20000010087 */
[----:B------:R-:W-:Y:S01]  /*24a30*/  SHF.R.U32.HI R106, RZ, 0x1c, R229 ;  /* 0x0000001cff6a7819 */ /* 0x000fe200000116e5 */
[----:B------:R-:W-:Y:S01]  /*24a40*/  FFMA.FTZ R239, R112, R239, R122 ;  /* 0x000000ef70ef7223 */ /* 0x000fe2000001007a */
[----:B------:R-:W-:Y:S01]  /*24a50*/  PRMT R111, RZ, 0x5410, R63 ;  /* 0x00005410ff6f7816 */ /* 0x000fe2000000003f */
[----:B------:R-:W-:Y:S01]  /*24a60*/  FFMA.FTZ R235, R113, R235, R168 ;  /* 0x000000eb71eb7223 */ /* 0x000fe200000100a8 */
[----:B------:R-:W-:Y:S01]  /*24a70*/  IADD3.X R237, R106, c[0x0][0x20c], RZ, P0, !PT ;  /* 0x000083006aed7a10 */ /* 0x000fe200007fe4ff */
[----:B------:R-:W-:Y:S01]  /*24a80*/  FFMA.FTZ R241, R240, R241, R120 ;  /* 0x000000f1f0f17223 */ /* 0x000fe20000010078 */
[----:B------:R-:W-:Y:S01]  /*24a90*/  PRMT R225, RZ, 0x5410, R62 ;  /* 0x00005410ffe17816 */ /* 0x000fe2000000003e */
[----:B------:R-:W-:Y:S01]  /*24aa0*/  FFMA.FTZ R111, R126, R111, R27 ;  /* 0x0000006f7e6f7223 */ /* 0x000fe2000001001b */
[----:B------:R-:W-:Y:S01]  /*24ab0*/  PRMT R229, RZ, 0x5410, R61 ;  /* 0x00005410ffe57816 */ /* 0x000fe2000000003d */
[----:B------:R0:W-:Y:S01]  /*24ac0*/  STG.E.128 [R236.64], R100 ;  /* 0x00000064ec007986 */ /* 0x0001e2000c101d06 */
[--C-:B------:R-:W-:Y:S01]  /*24ad0*/  PRMT R108, RZ, 0x5410, R88.reuse ;  /* 0x00005410ff6c7816 */ /* 0x100fe20000000058 */
[----:B------:R-:W-:Y:S01]  /*24ae0*/  FFMA.FTZ R225, R118, R225, R29 ;  /* 0x000000e176e17223 */ /* 0x000fe2000001001d */
[----:B------:R-:W-:Y:S01]  /*24af0*/  PRMT R109, RZ, 0x7610, R88 ;  /* 0x00007610ff6d7816 */ /* 0x000fe20000000058 */
[----:B------:R-:W-:-:S02]  /*24b00*/  FFMA.FTZ R229, R116, R229, R31 ;  /* 0x000000e574e57223 */ /* 0x000fc4000001001f */
[----:B------:R-:W-:Y:S01]  /*24b10*/  FFMA.FTZ R108, R230, R108, R133 ;  /* 0x0000006ce66c7223 */ /* 0x000fe20000010085 */
[----:B------:R-:W-:Y:S01]  /*24b20*/  IADD3 R230, P0, R231, c[0x0][0x210], RZ ;  /* 0x00008400e7e67a10 */ /* 0x000fe20007f1e0ff */
[----:B------:R-:W-:Y:S01]  /*24b30*/  FFMA.FTZ R109, R105, R109, R136 ;  /* 0x0000006d696d7223 */ /* 0x000fe20000010088 */
[--C-:B------:R-:W-:Y:S01]  /*24b40*/  PRMT R105, RZ, 0x5410, R59.reuse ;  /* 0x00005410ff697816 */ /* 0x100fe2000000003b */
[----:B------:R-:W-:Y:S01]  /*24b50*/  IMAD R176, R203, c[0x0][0x160], R176 ;  /* 0x00005800cbb07a24 */ /* 0x000fe200078e02b0 */
[----:B------:R-:W-:Y:S02]  /*24b60*/  IADD3.X R231, R106, c[0x0][0x214], RZ, P0, !PT ;  /* 0x000085006ae77a10 */ /* 0x000fe400007fe4ff */
[----:B------:R-:W-:Y:S01]  /*24b70*/  PRMT R106, RZ, 0x7610, R59 ;  /* 0x00007610ff6a7816 */ /* 0x000fe2000000003b */
[----:B------:R-:W-:Y:S01]  /*24b80*/  FFMA.FTZ R105, R206, R105, R19 ;  /* 0x00000069ce697223 */ /* 0x000fe20000010013 */
[----:B0-----:R-:W-:-:S03]  /*24b90*/  PRMT R100, RZ, 0x5410, R87 ;  /* 0x00005410ff647816 */ /* 0x001fc60000000057 */
[----:B------:R-:W-:Y:S01]  /*24ba0*/  FFMA.FTZ R106, R211, R106, R18 ;  /* 0x0000006ad36a7223 */ /* 0x000fe20000010012 */
[----:B------:R-:W-:Y:S02]  /*24bb0*/  PRMT R236, RZ, 0x7610, R62 ;  /* 0x00007610ffec7816 */ /* 0x000fe4000000003e */
[----:B------:R-:W-:Y:S01]  /*24bc0*/  F2FP.BF16.PACK_AB R103, R234, R223 ;  /* 0x000000dfea67723e */ /* 0x000fe200000010ff */
[----:B------:R-:W-:Y:S01]  /*24bd0*/  FFMA.FTZ R126, R126, R100, R147 ;  /* 0x000000647e7e7223 */ /* 0x000fe20000010093 */
[----:B------:R-:W-:Y:S01]  /*24be0*/  PRMT R100, RZ, 0x7610, R87 ;  /* 0x00007610ff647816 */ /* 0x000fe20000000057 */
[----:B------:R-:W-:Y:S01]  /*24bf0*/  FFMA.FTZ R236, R127, R236, R28 ;  /* 0x000000ec7fec7223 */ /* 0x000fe2000001001c */
[----:B------:R-:W-:Y:S02]  /*24c00*/  PRMT R234, RZ, 0x7610, R60 ;  /* 0x00007610ffea7816 */ /* 0x000fe4000000003c */
[----:B------:R-:W-:Y:S01]  /*24c10*/  F2FP.BF16.PACK_AB R102, R227, R110 ;  /* 0x0000006ee366723e */ /* 0x000fe200000010ff */
[----:B------:R-:W-:Y:S01]  /*24c20*/  FFMA.FTZ R129, R129, R100, R150 ;  /* 0x0000006481817223 */ /* 0x000fe20000010096 */
[----:B------:R-:W-:Y:S01]  /*24c30*/  PRMT R100, RZ, 0x5410, R86 ;  /* 0x00005410ff647816 */ /* 0x000fe20000000056 */
[----:B------:R-:W-:Y:S01]  /*24c40*/  FFMA.FTZ R234, R117, R234, R32 ;  /* 0x000000ea75ea7223 */ /* 0x000fe20000010020 */
[----:B------:R-:W-:-:S02]  /*24c50*/  F2FP.BF16.PACK_AB R101, R248, R107 ;  /* 0x0000006bf865723e */ /* 0x000fc400000010ff */
[----:B------:R-:W-:Y:S01]  /*24c60*/  PRMT R110, RZ, 0x5410, R58 ;  /* 0x00005410ff6e7816 */ /* 0x000fe2000000003a */
[----:B------:R-:W-:Y:S01]  /*24c70*/  FFMA.FTZ R118, R118, R100, R145 ;  /* 0x0000006476767223 */ /* 0x000fe20000010091 */
[----:B------:R-:W-:Y:S02]  /*24c80*/  PRMT R100, RZ, 0x7610, R86 ;  /* 0x00007610ff647816 */ /* 0x000fe40000000056 */
        /* <DEDUP_REMOVED lines=16> */
[----:B------:R-:W-:-:S03]  /*24d90*/  PRMT R100, RZ, 0x5410, R84 ;  /* 0x00005410ff647816 */ /* 0x000fc60000000054 */
[----:B------:R-:W-:Y:S02]  /*24da0*/  FFMA.FTZ R237, R113, R237, R8 ;  /* 0x000000ed71ed7223 */ /* 0x000fe40000010008 */
[----:B------:R-:W-:Y:S01]  /*24db0*/  FFMA.FTZ R114, R114, R100, R141 ;  /* 0x0000006472727223 */ /* 0x000fe2000001008d */
[----:B------:R-:W-:-:S05]  /*24dc0*/  PRMT R100, RZ, 0x7610, R84 ;  /* 0x00007610ff647816 */ /* 0x000fca0000000054 */
[----:B------:R-:W-:Y:S01]  /*24dd0*/  FFMA.FTZ R117, R117, R100, R144 ;  /* 0x0000006475757223 */ /* 0x000fe20000010090 */
[----:B------:R-:W-:Y:S02]  /*24de0*/  F2FP.BF16.PACK_AB R100, R109, R108 ;  /* 0x0000006c6d64723e */ /* 0x000fe400000010ff */
[----:B------:R-:W-:Y:S02]  /*24df0*/  PRMT R108, RZ, 0x7610, R83 ;  /* 0x00007610ff6c7816 */ /* 0x000fe40000000053 */
[----:B------:R-:W-:Y:S01]  /*24e00*/  PRMT R109, RZ, 0x7610, R81 ;  /* 0x00007610ff6d7816 */ /* 0x000fe20000000051 */
[----:B------:R0:W-:Y:S02]  /*24e10*/  STG.E.128 [R230.64], R100 ;  /* 0x00000064e6007986 */ /* 0x0001e4000c101d06 */
[----:B------:R-:W-:Y:S01]  /*24e20*/  FFMA.FTZ R108, R211, R108, R158 ;  /* 0x0000006cd36c7223 */ /* 0x000fe2000001009e */
[----:B------:R-:W-:Y:S01]  /*24e30*/  PRMT R211, RZ, 0x7610, R58 ;  /* 0x00007610ffd37816 */ /* 0x000fe2000000003a */
[----:B------:R-:W-:-:S03]  /*24e40*/  FFMA.FTZ R109, R207, R109, R154 ;  /* 0x0000006dcf6d7223 */ /* 0x000fc6000001009a */
[----:B------:R-:W-:Y:S01]  /*24e50*/  F2FP.BF16.PACK_AB R107, R108, R107 ;  /* 0x0000006b6c6b723e */ /* 0x000fe200000010ff */
[----:B------:R-:W-:Y:S01]  /*24e60*/  FFMA.FTZ R211, R209, R211, R20 ;  /* 0x000000d3d1d37223 */ /* 0x000fe20000010014 */
[----:B0-----:R-:W-:Y:S02]  /*24e70*/  PRMT R100, RZ, 0x5410, R82 ;  /* 0x00005410ff647816 */ /* 0x001fe40000000052 */
[----:B------:R-:W-:Y:S02]  /*24e80*/  PRMT R230, RZ, 0x7610, R57 ;  /* 0x00007610ffe67816 */ /* 0x000fe40000000039 */
[----:B------:R-:W-:Y:S01]  /*24e90*/  PRMT R101, RZ, 0x7610, R80 ;  /* 0x00007610ff657816 */ /* 0x000fe20000000050 */
[----:B------:R-:W-:Y:S01]  /*24ea0*/  FFMA.FTZ R204, R204, R100, R153 ;  /* 0x00000064cccc7223 */ /* 0x000fe20000010099 */
[----:B------:R-:W-:Y:S01]  /*24eb0*/  PRMT R100, RZ, 0x7610, R82 ;  /* 0x00007610ff647816 */ /* 0x000fe20000000052 */
[----:B------:R-:W-:Y:S01]  /*24ec0*/  FFMA.FTZ R230, R207, R230, R22 ;  /* 0x000000e6cfe67223 */ /* 0x000fe20000010016 */
[----:B------:R-:W-:Y:S01]  /*24ed0*/  F2FP.BF16.PACK_AB R103, R232, R111 ;  /* 0x0000006fe867723e */ /* 0x000fe200000010ff */
[----:B------:R-:W-:Y:S01]  /*24ee0*/  IMAD.MOV.U32 R207, RZ, RZ, 0x10 ;  /* 0x00000010ffcf7424 */ /* 0x000fe200078e00ff */
[----:B------:R-:W-:Y:S01]  /*24ef0*/  PRMT R111, RZ, 0x5410, R55 ;  /* 0x00005410ff6f7816 */ /* 0x000fe20000000037 */
[----:B------:R-:W-:Y:S01]  /*24f00*/  FFMA.FTZ R209, R209, R100, R156 ;  /* 0x00000064d1d17223 */ /* 0x000fe2000001009c */
[----:B------:R-:W-:-:S02]  /*24f10*/  PRMT R100, RZ, 0x5410, R81 ;  /* 0x00005410ff647816 */ /* 0x000fc40000000051 */
        /* <DEDUP_REMOVED lines=11> */
[----:B------:R-:W-:Y:S01]  /*24fd0*/  IMAD.WIDE.U32 R232, R104, R207, c[0x0][0x208] ;  /* 0x0000820068e87625 */ /* 0x000fe200078e00cf */
[----:B------:R-:W-:-:S02]  /*24fe0*/  PRMT R234, RZ, 0x7610, R56 ;  /* 0x00007610ffea7816 */ /* 0x000fc40000000038 */
[----:B------:R-:W-:Y:S01]  /*24ff0*/  PRMT R231, RZ, 0x5410, R52 ;  /* 0x00005410ffe77816 */ /* 0x000fe20000000034 */
[----:B------:R-:W-:Y:S02]  /*25000*/  FFMA.FTZ R206, R219, R206, R10 ;  /* 0x000000cedbce7223 */ /* 0x000fe4000001000a */
[C---:B------:R-:W-:Y:S02]  /*25010*/  FFMA.FTZ R234, R205.reuse, R234, R24 ;  /* 0x000000eacdea7223 */ /* 0x040fe40000010018 */
[----:B------:R-:W-:Y:S01]  /*25020*/  FFMA.FTZ R205, R205, R101, R152 ;  /* 0x00000065cdcd7223 */ /* 0x000fe20000010098 */
[----:B------:R-:W-:Y:S01]  /*25030*/  F2FP.BF16.PACK_AB R101, R246, R229 ;  /* 0x000000e5f665723e */ /* 0x000fe200000010ff */
[----:B------:R-:W-:Y:S01]  /*25040*/  FFMA.FTZ R236, R215, R236, R14 ;  /* 0x000000ecd7ec7223 */ /* 0x000fe2000001000e */
[----:B------:R-:W-:Y:S01]  /*25050*/  PRMT R229, RZ, 0x5410, R53 ;  /* 0x00005410ffe57816 */ /* 0x000fe20000000035 */
[----:B------:R-:W-:Y:S01]  /*25060*/  FFMA.FTZ R231, R208, R231, R17 ;  /* 0x000000e7d0e77223 */ /* 0x000fe20000010011 */
[----:B------:R-:W-:Y:S01]  /*25070*/  PRMT R246, RZ, 0x7610, R52 ;  /* 0x00007610fff67816 */ /* 0x000fe20000000034 */
[----:B------:R0:W-:Y:S01]  /*25080*/  STG.E.128 [R232.64], R100 ;  /* 0x00000064e8007986 */ /* 0x0001e2000c101d06 */
[----:B------:R-:W-:Y:S01]  /*25090*/  F2FP.BF16.PACK_AB R111, R206, R111 ;  /* 0x0000006fce6f723e */ /* 0x000fe200000010ff */
[----:B------:R-:W-:-:S02]  /*250a0*/  FFMA.FTZ R229, R210, R229, R15 ;  /* 0x000000e5d2e57223 */ /* 0x000fc4000001000f */
[----:B------:R-:W-:-:S05]  /*250b0*/  FFMA.FTZ R246, R213, R246, R16 ;  /* 0x000000f6d5f67223 */ /* 0x000fca0000010010 */
[----:B------:R-:W-:Y:S02]  /*250c0*/  F2FP.BF16.PACK_AB R108, R246, R231 ;  /* 0x000000e7f66c723e */ /* 0x000fe400000010ff */
[----:B0-----:R-:W-:Y:S02]  /*250d0*/  PRMT R100, RZ, 0x7610, R79 ;  /* 0x00007610ff647816 */ /* 0x001fe4000000004f */
[----:B------:R-:W-:Y:S02]  /*250e0*/  PRMT R232, RZ, 0x7610, R54 ;  /* 0x00007610ffe87816 */ /* 0x000fe40000000036 */
[----:B------:R-:W-:Y:S01]  /*250f0*/  F2FP.BF16.PACK_AB R103, R129, R126 ;  /* 0x0000007e8167723e */ /* 0x000fe200000010ff */
[----:B------:R-:W-:Y:S01]  /*25100*/  FFMA.FTZ R219, R219, R100, R166 ;  /* 0x00000064dbdb7223 */ /* 0x000fe200000100a6 */
[----:B------:R-:W-:Y:S01]  /*25110*/  PRMT R100, RZ, 0x5410, R78 ;  /* 0x00005410ff647816 */ /* 0x000fe2000000004e */
[----:B------:R-:W-:Y:S01]  /*25120*/  FFMA.FTZ R232, R217, R232, R12 ;  /* 0x000000e8d9e87223 */ /* 0x000fe2000001000c */
[----:B------:R-:W-:-:S02]  /*25130*/  F2FP.BF16.PACK_AB R102, R127, R118 ;  /* 0x000000767f66723e */ /* 0x000fc400000010ff */
[----:B------:R-:W-:Y:S01]  /*25140*/  F2FP.BF16.PACK_AB R101, R119, R116 ;  /* 0x000000747765723e */ /* 0x000fe200000010ff */
[----:B------:R-:W-:Y:S01]  /*25150*/  FFMA.FTZ R212, R212, R100, R161 ;  /* 0x00000064d4d47223 */ /* 0x000fe200000100a1 */
[----:B------:R-:W-:Y:S02]  /*25160*/  PRMT R100, RZ, 0x7610, R78 ;  /* 0x00007610ff647816 */ /* 0x000fe4000000004e */
[----:B------:R-:W-:Y:S02]  /*25170*/  PRMT R126, RZ, 0x5410, R51 ;  /* 0x00005410ff7e7816 */ /* 0x000fe40000000033 */
        /* <DEDUP_REMOVED lines=20> */
[----:B------:R-:W-:Y:S01]  /*252c0*/  PRMT R100, RZ, 0x7610, R76 ;  /* 0x00007610ff647816 */ /* 0x000fe2000000004c */
[----:B------:R-:W-:Y:S01]  /*252d0*/  FFMA.FTZ R129, R115, R129, R170 ;  /* 0x0000008173817223 */ /* 0x000fe200000100aa */
[----:B------:R-:W-:-:S02]  /*252e0*/  F2FP.BF16.PACK_AB R118, R233, R118 ;  /* 0x00000076e976723e */ /* 0x000fc400000010ff */
[----:B------:R-:W-:Y:S01]  /*252f0*/  F2FP.BF16.PACK_AB R115, R219, R214 ;  /* 0x000000d6db73723e */ /* 0x000fe200000010ff */
[----:B------:R-:W-:Y:S01]  /*25300*/  FFMA.FTZ R213, R213, R100, R160 ;  /* 0x00000064d5d57223 */ /* 0x000fe200000100a0 */
[----:B------:R-:W-:Y:S01]  /*25310*/  F2FP.BF16.PACK_AB R100, R117, R114 ;  /* 0x000000727564723e */ /* 0x000fe200000010ff */
[-C--:B------:R-:W-:Y:S01]  /*25320*/  IMAD.WIDE.U32 R116, R104, R207.reuse, c[0x0][0x210] ;  /* 0x0000840068747625 */ /* 0x080fe200078e00cf */
[----:B------:R-:W-:Y:S02]  /*25330*/  PRMT R104, RZ, 0x7610, R75 ;  /* 0x00007610ff687816 */ /* 0x000fe4000000004b */
[----:B------:R-:W-:Y:S01]  /*25340*/  F2FP.BF16.PACK_AB R114, R217, R212 ;  /* 0x000000d4d972723e */ /* 0x000fe200000010ff */
[----:B------:R-:W-:Y:S01]  /*25350*/  IMAD.WIDE.U32 R214, R125, R207, c[0x0][0x208] ;  /* 0x000082007dd67625 */ /* 0x000fe200078e00cf */
[----:B------:R0:W-:Y:S01]  /*25360*/  STG.E.128 [R116.64], R100 ;  /* 0x0000006474007986 */ /* 0x0001e2000c101d06 */
[----:B------:R-:W-:Y:S02]  /*25370*/  F2FP.BF16.PACK_AB R119, R119, R126 ;  /* 0x0000007e7777723e */ /* 0x000fe400000010ff */
[----:B------:R-:W-:Y:S01]  /*25380*/  FFMA.FTZ R238, R238, R104, R175 ;  /* 0x00000068eeee7223 */ /* 0x000fe200000100af */
[----:B------:R-:W-:-:S04]  /*25390*/  PRMT R104, RZ, 0x5410, R68 ;  /* 0x00005410ff687816 */ /* 0x000fc80000000044 */
[----:B------:R-:W-:Y:S02]  /*253a0*/  F2FP.BF16.PACK_AB R127, R238, R127 ;  /* 0x0000007fee7f723e */ /* 0x000fe400000010ff */
[----:B0-----:R-:W-:Y:S02]  /*253b0*/  PRMT R116, RZ, 0x5410, R48 ;  /* 0x00005410ff747816 */ /* 0x001fe40000000030 */
[--C-:B------:R-:W-:Y:S02]  /*253c0*/  PRMT R101, RZ, 0x5410, R71.reuse ;  /* 0x00005410ff657816 */ /* 0x100fe40000000047 */
[----:B------:R-:W-:Y:S01]  /*253d0*/  PRMT R102, RZ, 0x7610, R71 ;  /* 0x00007610ff667816 */ /* 0x000fe20000000047 */
[----:B------:R-:W-:Y:S01]  /*253e0*/  FFMA.FTZ R116, R216, R116, R9 ;  /* 0x00000074d8747223 */ /* 0x000fe20000010009 */
[----:B------:R-:W-:Y:S02]  /*253f0*/  PRMT R216, RZ, 0x5410, R47 ;  /* 0x00005410ffd87816 */ /* 0x000fe4000000002f */
[----:B------:R-:W-:-:S02]  /*25400*/  PRMT R100, RZ, 0x5410, R74 ;  /* 0x00005410ff647816 */ /* 0x000fc4000000004a */
[----:B------:R-:W-:Y:S01]  /*25410*/  PRMT R103, RZ, 0x5410, R70 ;  /* 0x00005410ff677816 */ /* 0x000fe20000000046 */
[C---:B------:R-:W-:Y:S01]  /*25420*/  FFMA.FTZ R216, R244.reuse, R216, R123 ;  /* 0x000000d8f4d87223 */ /* 0x040fe2000001007b */
[----:B------:R-:W-:Y:S01]  /*25430*/  PRMT R117, RZ, 0x5410, R49 ;  /* 0x00005410ff757816 */ /* 0x000fe20000000031 */
[----:B------:R-:W-:Y:S01]  /*25440*/  FFMA.FTZ R244, R244, R101, R188 ;  /* 0x00000065f4f47223 */ /* 0x000fe200000100bc */
[----:B------:R-:W-:Y:S01]  /*25450*/  F2FP.BF16.PACK_AB R101, R230, R223 ;  /* 0x000000dfe665723e */ /* 0x000fe200000010ff */
[----:B------:R-:W-:Y:S01]  /*25460*/  FFMA.FTZ R220, R220, R100, R169 ;  /* 0x00000064dcdc7223 */ /* 0x000fe200000100a9 */
[----:B------:R-:W-:Y:S01]  /*25470*/  PRMT R223, RZ, 0x7610, R47 ;  /* 0x00007610ffdf7816 */ /* 0x000fe2000000002f */
[----:B------:R-:W-:Y:S01]  /*25480*/  FFMA.FTZ R117, R218, R117, R7 ;  /* 0x00000075da757223 */ /* 0x000fe20000010007 */
[----:B------:R-:W-:Y:S02]  /*25490*/  PRMT R100, RZ, 0x7610, R74 ;  /* 0x00007610ff647816 */ /* 0x000fe4000000004a */
[----:B------:R-:W-:Y:S01]  /*254a0*/  F2FP.BF16.PACK_AB R116, R237, R116 ;  /* 0x00000074ed74723e */ /* 0x000fe200000010ff */
[C---:B------:R-:W-:Y:S01]  /*254b0*/  FFMA.FTZ R223, R221.reuse, R223, R134 ;  /* 0x000000dfdddf7223 */ /* 0x040fe20000010086 */
[----:B------:R-:W-:Y:S01]  /*254c0*/  F2FP.BF16.PACK_AB R117, R248, R117 ;  /* 0x00000075f875723e */ /* 0x000fe200000010ff */
[----:B------:R-:W-:Y:S01]  /*254d0*/  FFMA.FTZ R221, R221, R102, R190 ;  /* 0x00000066dddd7223 */ /* 0x000fe200000100be */
[----:B------:R-:W-:Y:S01]  /*254e0*/  F2FP.BF16.PACK_AB R102, R211, R110 ;  /* 0x0000006ed366723e */ /* 0x000fe200000010ff */
[----:B------:R-:W-:Y:S01]  /*254f0*/  FFMA.FTZ R131, R131, R100, R172 ;  /* 0x0000006483837223 */ /* 0x000fe200000100ac */
[----:B------:R-:W-:-:S02]  /*25500*/  PRMT R211, RZ, 0x5410, R46 ;  /* 0x00005410ffd37816 */ /* 0x000fc4000000002e */
[----:B------:R-:W-:Y:S02]  /*25510*/  PRMT R100, RZ, 0x5410, R73 ;  /* 0x00005410ff647816 */ /* 0x000fe40000000049 */
[----:B------:R-:W-:Y:S01]  /*25520*/  F2FP.BF16.PACK_AB R110, R232, R225 ;  /* 0x000000e1e86e723e */ /* 0x000fe200000010ff */
[C---:B------:R-:W-:Y:S01]  /*25530*/  FFMA.FTZ R211, R228.reuse, R211, R121 ;  /* 0x000000d3e4d37223 */ /* 0x040fe20000010079 */
[----:B------:R-:W-:Y:S01]  /*25540*/  F2FP.BF16.PACK_AB R126, R131, R220 ;  /* 0x000000dc837e723e */ /* 0x000fe200000010ff */
[----:B------:R-:W-:Y:S01]  /*25550*/  FFMA.FTZ R228, R228, R103, R186 ;  /* 0x00000067e4e47223 */ /* 0x000fe200000100ba */
[----:B------:R-:W-:Y:S01]  /*25560*/  F2FP.BF16.PACK_AB R103, R106, R105 ;  /* 0x000000696a67723e */ /* 0x000fe200000010ff */
[----:B------:R-:W-:Y:S01]  /*25570*/  FFMA.FTZ R218, R218, R100, R167 ;  /* 0x00000064dada7223 */ /* 0x000fe200000100a7 */
[----:B------:R-:W-:Y:S01]  /*25580*/  PRMT R105, RZ, 0x7610, R46 ;  /* 0x00007610ff697816 */ /* 0x000fe2000000002e */
[----:B------:R-:W-:Y:S01]  /*25590*/  IMAD.WIDE.U32 R232, R124, R207, c[0x0][0x210] ;  /* 0x000084007ce87625 */ /* 0x000fe200078e00cf */
[----:B------:R-:W-:-:S02]  /*255a0*/  F2FP.BF16.PACK_AB R100, R234, R227 ;  /* 0x000000e3ea64723e */ /* 0x000fc400000010ff */
[----:B------:R-:W-:Y:S01]  /*255b0*/  PRMT R234, RZ, 0x5410, R45 ;  /* 0x00005410ffea7816 */ /* 0x000fe2000000002d */
[----:B------:R-:W-:Y:S01]  /*255c0*/  FFMA.FTZ R230, R242, R105, R132 ;  /* 0x00000069f2e67223 */ /* 0x000fe20000010084 */
[----:B------:R-:W-:Y:S02]  /*255d0*/  PRMT R105, RZ, 0x5410, R69 ;  /* 0x00005410ff697816 */ /* 0x000fe40000000045 */
[----:B------:R-:W-:Y:S01]  /*255e0*/  F2FP.BF16.PACK_AB R106, R209, R204 ;  /* 0x000000ccd16a723e */ /* 0x000fe200000010ff */
[C---:B------:R-:W-:Y:S01]  /*255f0*/  FFMA.FTZ R234, R226.reuse, R234, R43 ;  /* 0x000000eae2ea7223 */ /* 0x040fe2000001002b */
[----:B------:R-:W-:Y:S01]  /*25600*/  PRMT R209, RZ, 0x7610, R69 ;  /* 0x00007610ffd17816 */ /* 0x000fe20000000045 */
[----:B------:R-:W-:Y:S01]  /*25610*/  FFMA.FTZ R226, R226, R105, R184 ;  /* 0x00000069e2e27223 */ /* 0x000fe200000100b8 */
[----:B------:R-:W-:Y:S02]  /*25620*/  F2FP.BF16.PACK_AB R105, R109, R130 ;  /* 0x000000826d69723e */ /* 0x000fe400000010ff */
[----:B------:R-:W-:Y:S01]  /*25630*/  PRMT R109, RZ, 0x5410, R44 ;  /* 0x00005410ff6d7816 */ /* 0x000fe2000000002c */
[----:B------:R-:W-:Y:S01]  /*25640*/  FFMA.FTZ R209, R112, R209, R187 ;  /* 0x000000d170d17223 */ /* 0x000fe200000100bb */
[----:B------:R-:W-:Y:S01]  /*25650*/  F2FP.BF16.PACK_AB R112, R213, R208 ;  /* 0x000000d0d570723e */ /* 0x000fe200000010ff */
[----:B------:R-:W-:Y:S01]  /*25660*/  IMAD.WIDE.U32 R212, R124, R207, c[0x0][0x208] ;  /* 0x000082007cd47625 */ /* 0x000fe200078e00cf */
[----:B------:R-:W-:-:S02]  /*25670*/  PRMT R227, RZ, 0x7610, R70 ;  /* 0x00007610ffe37816 */ /* 0x000fc40000000046 */
[----:B------:R-:W-:Y:S01]  /*25680*/  F2FP.BF16.PACK_AB R124, R235, R222 ;  /* 0x000000deeb7c723e */ /* 0x000fe200000010ff */
[C---:B------:R-:W-:Y:S01]  /*25690*/  FFMA.FTZ R130, R224.reuse, R109, R0 ;  /* 0x0000006de0827223 */ /* 0x040fe20000010000 */
[----:B------:R0:W-:Y:S01]  /*256a0*/  STG.E.128 [R212.64], R100 ;  /* 0x00000064d4007986 */ /* 0x0001e2000c101d06 */
[----:B------:R-:W-:Y:S01]  /*256b0*/  FFMA.FTZ R224, R224, R104, R177 ;  /* 0x00000068e0e07223 */ /* 0x000fe200000100b1 */
[----:B------:R-:W-:Y:S01]  /*256c0*/  F2FP.BF16.PACK_AB R104, R205, R128 ;  /* 0x00000080cd68723e */ /* 0x000fe200000010ff */
[----:B------:R-:W-:Y:S01]  /*256d0*/  FFMA.FTZ R227, R242, R227, R189 ;  /* 0x000000e3f2e37223 */ /* 0x000fe200000100bd */
[----:B------:R-:W-:Y:S01]  /*256e0*/  PRMT R205, RZ, 0x7610, R68 ;  /* 0x00007610ffcd7816 */ /* 0x000fe20000000044 */
[----:B------:R-:W-:Y:S01]  /*256f0*/  IMAD.WIDE.U32 R242, R125, R207, c[0x0][0x210] ;  /* 0x000084007df27625 */ /* 0x000fe200078e00cf */
[----:B------:R-:W-:Y:S01]  /*25700*/  F2FP.BF16.PACK_AB R109, R236, R229 ;  /* 0x000000e5ec6d723e */ /* 0x000fe200000010ff */
[----:B------:R1:W-:Y:S01]  /*25710*/  STG.E.128 [R232.64], R104 ;  /* 0x00000068e8007986 */ /* 0x0003e2000c101d06 */
[----:B------:R-:W-:Y:S01]  /*25720*/  F2FP.BF16.PACK_AB R125, R129, R218 ;  /* 0x000000da817d723e */ /* 0x000fe200000010ff */
[----:B------:R-:W-:Y:S01]  /*25730*/  FFMA.FTZ R205, R240, R205, R185 ;  /* 0x000000cdf0cd7223 */ /* 0x000fe200000100b9 */
[----:B------:R-:W-:Y:S01]  /*25740*/  F2FP.BF16.PACK_AB R128, R241, R130 ;  /* 0x00000082f180723e */ /* 0x000fe200000010ff */
[----:B------:R-:W-:Y:S01]  /*25750*/  IMAD.WIDE.U32 R236, R200, R207, c[0x0][0x208] ;  /* 0x00008200c8ec7625 */ /* 0x000fe200078e00cf */
[----:B------:R2:W-:Y:S01]  /*25760*/  STG.E.128 [R214.64], R108 ;  /* 0x0000006cd6007986 */ /* 0x0005e2000c101d06 */
[----:B------:R-:W-:-:S02]  /*25770*/  F2FP.BF16.PACK_AB R129, R239, R234 ;  /* 0x000000eaef81723e */ /* 0x000fc400000010ff */
[----:B------:R-:W-:Y:S01]  /*25780*/  F2FP.BF16.PACK_AB R130, R230, R211 ;  /* 0x000000d3e682723e */ /* 0x000fe200000010ff */
[----:B------:R3:W-:Y:S01]  /*25790*/  STG.E.128 [R242.64], R112 ;  /* 0x00000070f2007986 */ /* 0x0007e2000c101d06 */
[----:B------:R-:W-:Y:S02]  /*257a0*/  F2FP.BF16.PACK_AB R131, R223, R216 ;  /* 0x000000d8df83723e */ /* 0x000fe400000010ff */
[----:B0-----:R-:W-:Y:S01]  /*257b0*/  F2FP.BF16.PACK_AB R103, R221, R244 ;  /* 0x000000f4dd67723e */ /* 0x001fe200000010ff */
[----:B------:R3:W-:Y:S01]  /*257c0*/  STG.E.128 [R236.64], R116 ;  /* 0x00000074ec007986 */ /* 0x0007e2000c101d06 */
[----:B------:R-:W-:Y:S02]  /*257d0*/  F2FP.BF16.PACK_AB R102, R227, R228 ;  /* 0x000000e4e366723e */ /* 0x000fe400000010ff */
[----:B------:R-:W-:Y:S01]  /*257e0*/  F2FP.BF16.PACK_AB R101, R209, R226 ;  /* 0x000000e2d165723e */ /* 0x000fe200000010ff */
[----:B-1----:R-:W-:Y:S01]  /*257f0*/  IMAD.SHL.U32 R106, R202, 0x10, RZ ;  /* 0x00000010ca6a7824 */ /* 0x002fe200078e00ff */
[----:B------:R-:W-:-:S02]  /*25800*/  SHF.R.U32.HI R202, RZ, 0x1c, R202 ;  /* 0x0000001cffca7819 */ /* 0x000fc400000116ca */
[----:B------:R-:W-:Y:S02]  /*25810*/  F2FP.BF16.PACK_AB R100, R205, R224 ;  /* 0x000000e0cd64723e */ /* 0x000fe400000010ff */
[----:B------:R-:W-:Y:S01]  /*25820*/  IADD3 R104, P0, R106, c[0x0][0x208], RZ ;  /* 0x000082006a687a10 */ /* 0x000fe20007f1e0ff */
[----:B--2---:R-:W-:Y:S01]  /*25830*/  IMAD.WIDE.U32 R108, R200, R207, c[0x0][0x210] ;  /* 0x00008400c86c7625 */ /* 0x004fe200078e00cf */
[----:B------:R-:W-:Y:S02]  /*25840*/  IADD3 R106, P1, R106, c[0x0][0x210], RZ ;  /* 0x000084006a6a7a10 */ /* 0x000fe40007f3e0ff */
[C---:B------:R-:W-:Y:S02]  /*25850*/  IADD3.X R105, R202.reuse, c[0x0][0x20c], RZ, P0, !PT ;  /* 0x00008300ca697a10 */ /* 0x040fe400007fe4ff */
[----:B------:R-:W-:Y:S01]  /*25860*/  IADD3.X R107, R202, c[0x0][0x214], RZ, P1, !PT ;  /* 0x00008500ca6b7a10 */ /* 0x000fe20000ffe4ff */
[----:B------:R3:W-:Y:S01]  /*25870*/  STG.E.128 [R108.64], R124 ;  /* 0x0000007c6c007986 */ /* 0x0007e2000c101d06 */
[----:B------:R-:W-:-:S03]  /*25880*/  ISETP.GE.AND P0, PT, R176, c[0x0][0x164], PT ;  /* 0x00005900b0007a0c */ /* 0x000fc60003f06270 */
[----:B------:R3:W-:Y:S04]  /*25890*/  STG.E.128 [R104.64], R128 ;  /* 0x0000008068007986 */ /* 0x0007e8000c101d06 */
[----:B------:R3:W-:Y:S06]  /*258a0*/  STG.E.128 [R106.64], R100 ;  /* 0x000000646a007986 */ /* 0x0007ec000c101d06 */
[----:B---3--:R-:W-:Y:S01]  /*258b0*/  @P0 CALL.REL.NOINC `(.L_x_2462) ;  /* 0x0000001000000944 */ /* 0x008fe20003c00000 */
[----:B------:R-:W-:Y:S05]  /*258c0*/  BRA `(.L_x_2463) ;  /* 0xfffdb6a000007947 */ /* 0x000fea000383ffff */
.L_x_2462:
[----:B------:R-:W-:Y:S05]  /*258d0*/  BSYNC B0 ;  /* 0x0000000000007941 */ /* 0x000fea0003800000 */
.L_x_1685:
[----:B------:R-:W-:Y:S05]  /*258e0*/  EXIT ;  /* 0x000000000000794d */ /* 0x000fea0003800000 */
.L_x_2460:
[----:B------:R-:W-:Y:S01]  /*258f0*/  IMAD.MOV.U32 R232, RZ, RZ, 0x1 ;  /* 0x00000001ffe87424 */ /* 0x000fe200078e00ff */
[----:B------:R-:W-:Y:S01]  /*25900*/  MOV R100, 0x25940 ;  /* 0x0002594000647802 */ /* 0x000fe20000000f00 */
[----:B------:R-:W-:-:S02]  /*25910*/  IMAD.MOV.U32 R102, RZ, RZ, 0x1f ;  /* 0x0000001fff667424 */ /* 0x000fc400078e00ff */
[----:B------:R-:W-:Y:S02]  /*25920*/  IMAD.MOV.U32 R113, RZ, RZ, -0x1 ;  /* 0xffffffffff717424 */ /* 0x000fe400078e00ff */
[----:B------:R-:W-:Y:S05]  /*25930*/  CALL.REL.NOINC `($__internal_5_$__cuda_sm70_shflsync_bfly_p) ;  /* 0x0000099000007944 */ /* 0x000fea0003c00000 */
[----:B-1----:R-:W-:Y:S01]  /*25940*/  IMAD.MOV.U32 R100, RZ, RZ, R232 ;  /* 0x000000ffff647224 */ /* 0x002fe200078e00e8 */
[----:B0-----:R-:W-:Y:S05]  /*25950*/  BRA `(.L_x_2464) ;  /* 0xffffdfb000007947 */ /* 0x001fea000383ffff */
.L_x_2461:
[----:B------:R-:W-:Y:S01]  /*25960*/  IMAD.MOV.U32 R232, RZ, RZ, 0x2 ;  /* 0x00000002ffe87424 */ /* 0x000fe200078e00ff */
[----:B------:R-:W-:Y:S01]  /*25970*/  MOV R100, 0x259b0 ;  /* 0x000259b000647802 */ /* 0x000fe20000000f00 */
[----:B------:R-:W-:Y:S02]  /*25980*/  IMAD.MOV.U32 R102, RZ, RZ, 0x1f ;  /* 0x0000001fff667424 */ /* 0x000fe400078e00ff */
[----:B------:R-:W-:Y:S02]  /*25990*/  IMAD.MOV.U32 R113, RZ, RZ, -0x1 ;  /* 0xffffffffff717424 */ /* 0x000fe400078e00ff */
[----:B------:R-:W-:Y:S05]  /*259a0*/  CALL.REL.NOINC `($__internal_5_$__cuda_sm70_shflsync_bfly_p) ;  /* 0x0000092000007944 */ /* 0x000fea0003c00000 */
[----:B01----:R-:W-:Y:S01]  /*259b0*/  FADD.FTZ R115, R115, R232 ;  /* 0x000000e873737221 */ /* 0x003fe20000010000 */
[----:B------:R-:W-:Y:S01]  /*259c0*/  MOV R100, 0x25a10 ;  /* 0x00025a1000647802 */ /* 0x000fe20000000f00 */
[----:B------:R-:W-:Y:S02]  /*259d0*/  IMAD.MOV.U32 R232, RZ, RZ, 0x4 ;  /* 0x00000004ffe87424 */ /* 0x000fe400078e00ff */
[----:B------:R-:W-:Y:S02]  /*259e0*/  IMAD.MOV.U32 R102, RZ, RZ, 0x1f ;  /* 0x0000001fff667424 */ /* 0x000fe400078e00ff */
[----:B------:R-:W-:-:S02]  /*259f0*/  IMAD.MOV.U32 R113, RZ, RZ, -0x1 ;  /* 0xffffffffff717424 */ /* 0x000fc400078e00ff */
[----:B------:R-:W-:Y:S05]  /*25a00*/  CALL.REL.NOINC `($__internal_5_$__cuda_sm70_shflsync_bfly_p) ;  /* 0x000008c000007944 */ /* 0x000fea0003c00000 */
[----:B01----:R-:W-:Y:S01]  /*25a10*/  FADD.FTZ R115, R115, R232 ;  /* 0x000000e873737221 */ /* 0x003fe20000010000 */
[----:B------:R-:W-:Y:S01]  /*25a20*/  MOV R100, 0x25a70 ;  /* 0x00025a7000647802 */ /* 0x000fe20000000f00 */
[----:B------:R-:W-:-:S02]  /*25a30*/  IMAD.MOV.U32 R232, RZ, RZ, 0x8 ;  /* 0x00000008ffe87424 */ /* 0x000fc400078e00ff */
[----:B------:R-:W-:Y:S02]  /*25a40*/  IMAD.MOV.U32 R102, RZ, RZ, 0x1f ;  /* 0x0000001fff667424 */ /* 0x000fe400078e00ff */
[----:B------:R-:W-:Y:S02]  /*25a50*/  IMAD.MOV.U32 R113, RZ, RZ, -0x1 ;  /* 0xffffffffff717424 */ /* 0x000fe400078e00ff */
[----:B------:R-:W-:Y:S05]  /*25a60*/  CALL.REL.NOINC `($__internal_5_$__cuda_sm70_shflsync_bfly_p) ;  /* 0x0000086000007944 */ /* 0x000fea0003c00000 */
[----:B01----:R-:W-:Y:S01]  /*25a70*/  FADD.FTZ R115, R115, R232 ;  /* 0x000000e873737221 */ /* 0x003fe20000010000 */
[----:B------:R-:W-:Y:S01]  /*25a80*/  MOV R100, 0x25ad0 ;  /* 0x00025ad000647802 */ /* 0x000fe20000000f00 */
[----:B------:R-:W-:Y:S02]  /*25a90*/  IMAD.MOV.U32 R232, RZ, RZ, 0x10 ;  /* 0x00000010ffe87424 */ /* 0x000fe400078e00ff */
[----:B------:R-:W-:Y:S02]  /*25aa0*/  IMAD.MOV.U32 R102, RZ, RZ, 0x1f ;  /* 0x0000001fff667424 */ /* 0x000fe400078e00ff */
[----:B------:R-:W-:Y:S02]  /*25ab0*/  IMAD.MOV.U32 R113, RZ, RZ, -0x1 ;  /* 0xffffffffff717424 */ /* 0x000fe400078e00ff */
[----:B------:R-:W-:Y:S05]  /*25ac0*/  CALL.REL.NOINC `($__internal_5_$__cuda_sm70_shflsync_bfly_p) ;  /* 0x0000080000007944 */ /* 0x000fea0003c00000 */
[----:B-1----:R-:W-:Y:S02]  /*25ad0*/  FADD.FTZ R103, R115, R232 ;  /* 0x000000e873677221 */ /* 0x002fe40000010000 */
[----:B------:R-:W-:-:S02]  /*25ae0*/  IMAD.MOV.U32 R232, RZ, RZ, 0x1 ;  /* 0x00000001ffe87424 */ /* 0x000fc400078e00ff */
[----:B------:R-:W-:Y:S02]  /*25af0*/  FMUL.FTZ R103, R103, c[0x0][0x1e0] ;  /* 0x0000780067677a20 */ /* 0x000fe40000410000 */
[----:B0-----:R-:W-:Y:S02]  /*25b00*/  IMAD.MOV.U32 R102, RZ, RZ, 0x1f ;  /* 0x0000001fff667424 */ /* 0x001fe400078e00ff */
[C---:B------:R-:W-:Y:S02]  /*25b10*/  FADD.FTZ R100, -R103.reuse, R105 ;  /* 0x0000006967647221 */ /* 0x040fe40000010100 */
[C---:B------:R-:W-:Y:S02]  /*25b20*/  FADD.FTZ R101, -R103.reuse, R108 ;  /* 0x0000006c67657221 */ /* 0x040fe40000010100 */
[----:B------:R-:W-:Y:S02]  /*25b30*/  FFMA.FTZ R100, R100, R100, RZ ;  /* 0x0000006464647223 */ /* 0x000fe400000100ff */
        /* <DEDUP_REMOVED lines=92> */
[----:B------:R-:W-:Y:S02]  /*26100*/  IMAD.MOV.U32 R113, RZ, RZ, -0x1 ;  /* 0xffffffffff717424 */ /* 0x000fe400078e00ff */
[----:B------:R-:W-:Y:S01]  /*26110*/  FFMA.FTZ R115, R101, R101, R100 ;  /* 0x0000006565737223 */ /* 0x000fe20000010064 */
[----:B------:R-:W-:Y:S02]  /*26120*/  MOV R100, 0x26140 ;  /* 0x0002614000647802 */ /* 0x000fe40000000f00 */
        /* <DEDUP_REMOVED lines=19> */
[----:B01----:R-:W-:Y:S01]  /*26260*/  FADD.FTZ R115, R115, R232 ;  /* 0x000000e873737221 */ /* 0x003fe20000010000 */
[----:B------:R-:W-:Y:S01]  /*26270*/  MOV R100, 0x262c0 ;  /* 0x000262c000647802 */ /* 0x000fe20000000f00 */
[----:B------:R-:W-:-:S02]  /*26280*/  IMAD.MOV.U32 R232, RZ, RZ, 0x10 ;  /* 0x00000010ffe87424 */ /* 0x000fc400078e00ff */
[----:B------:R-:W-:Y:S02]  /*26290*/  IMAD.MOV.U32 R102, RZ, RZ, 0x1f ;  /* 0x0000001fff667424 */ /* 0x000fe400078e00ff */
[----:B------:R-:W-:Y:S02]  /*262a0*/  IMAD.MOV.U32 R113, RZ, RZ, -0x1 ;  /* 0xffffffffff717424 */ /* 0x000fe400078e00ff */
[----:B------:R-:W-:Y:S05]  /*262b0*/  CALL.REL.NOINC `($__internal_5_$__cuda_sm70_shflsync_bfly_p) ;  /* 0x0000001000007944 */ /* 0x000fea0003c00000 */
[----:B01----:R-:W-:Y:S05]  /*262c0*/  BRA `(.L_x_2465) ;  /* 0xffffdd8000007947 */ /* 0x003fea000383ffff */
        .weak           $__internal_5_$__cuda_sm70_shflsync_bfly_p
        .type           $__internal_5_$__cuda_sm70_shflsync_bfly_p,@function
        .size           $__internal_5_$__cuda_sm70_shflsync_bfly_p,(.L_x_39449 - $__internal_5_$__cuda_sm70_shflsync_bfly_p)
$__internal_5_$__cuda_sm70_shflsync_bfly_p:
[----:B------:R-:W-:Y:S01]  /*262d0*/  IMAD.MOV.U32 R101, RZ, RZ, 0x0 ;  /* 0x00000000ff657424 */ /* 0x000fe200078e00ff */
[----:B------:R-:W-:Y:S04]  /*262e0*/  WARPSYNC R113 ;  /* 0x0000007100007348 */ /* 0x000fe80003800000 */
[----:B------:R0:W1:Y:S01]  /*262f0*/  SHFL.BFLY PT, R232, R115, R232, R102 ;  /* 0x0c0000e873e87389 */ /* 0x00006200000e0066 */
[----:B------:R-:W-:Y:S05]  /*26300*/  RET.REL.NODEC R100 `(_ZN10layer_norm31ln_parallel_residual_fwd_kernelINS_13Kernel_traitsI13__nv_bfloat16S2_S2_S2_fjLj1536ELj1ELj4ELj1ELj16ENS_18Kernel_traits_baseILj1536ES2_S2_S2_S2_fjLj128EEEEELb1ELb0ELb1EEEvNS_9FwdParamsE) ;  /* 0xfffd9cf064007950 */ /* 0x000fea0003c3ffff */
.L_x_2466:
        /* <DEDUP_REMOVED lines=15> */
.L_x_39449:


//--------------------- .text._ZN10layer_norm31ln_parallel_residual_fwd_kernelINS_13Kernel_traitsI13__nv_bfloat16S2_S2_S2_fjLj1536ELj1ELj4ELj1ELj16ENS_18Kernel_traits_baseILj1536ES2_S2_S2_S2_fjLj128EEEEELb1ELb1ELb0EEEvNS_9FwdParamsE --------------------------
	.section	.text._ZN10layer_norm31ln_parallel_residual_fwd_kernelINS_13Kernel_traitsI13__nv_bfloat16S2_S2_S2_fjLj1536ELj1ELj4ELj1ELj16ENS_18Kernel_traits_baseILj1536ES2_S2_S2_S2_fjLj128EEEEELb1ELb1ELb0EEEvNS_9FwdParamsE,"ax",@progbits
	.sectioninfo	@"SHI_REGISTERS=215"
	.align	128
        .global         _ZN10layer_norm31ln_parallel_residual_fwd_kernelINS_13Kernel_traitsI13__nv_bfloat16S2_S2_S2_fjLj1536ELj1ELj4ELj1ELj16ENS_18Kernel_traits_baseILj1536ES2_S2_S2_S2_fjLj128EEEEELb1ELb1ELb0EEEvNS_9FwdParamsE
        .type           _ZN10layer_norm31ln_parallel_residual_fwd_kernelINS_13Kernel_traitsI13__nv_bfloat16S2_S2_S2_fjLj1536ELj1ELj4ELj1ELj16ENS_18Kernel_traits_baseILj1536ES2_S2_S2_S2_fjLj128EEEEELb1ELb1ELb0EEEvNS_9FwdParamsE,@function
        .size           _ZN10layer_norm31ln_parallel_residual_fwd_kernelINS_13Kernel_traitsI13__nv_bfloat16S2_S2_S2_fjLj1536ELj1ELj4ELj1ELj16ENS_18Kernel_traits_baseILj1536ES2_S2_S2_S2_fjLj128EEEEELb1ELb1ELb0EEEvNS_9FwdParamsE,(.L_x_39450 - _ZN10layer_norm31ln_parallel_residual_fwd_kernelINS_13Kernel_traitsI13__nv_bfloat16S2_S2_S2_fjLj1536ELj1ELj4ELj1ELj16ENS_18Kernel_traits_baseILj1536ES2_S2_S2_S2_fjLj128EEEEELb1ELb1ELb0EEEvNS_9FwdParamsE)
        .other          _ZN10layer_norm31ln_parallel_residual_fwd_kernelINS_13Kernel_traitsI13__nv_bfloat16S2_S2_S2_fjLj1536ELj1ELj4ELj1ELj16ENS_18Kernel_traits_baseILj1536ES2_S2_S2_S2_fjLj128EEEEELb1ELb1ELb0EEEvNS_9FwdParamsE,@"STO_CUDA_ENTRY STV_DEFAULT"
_ZN10layer_norm31ln_parallel_residual_fwd_kernelINS_13Kernel_traitsI13__nv_bfloat16S2_S2_S2_fjLj1536ELj1ELj4ELj1ELj16ENS_18Kernel_traits_baseILj1536ES2_S2_S2_S2_fjLj128EEEEELb1ELb1ELb0EEEvNS_9FwdParamsE:
.text._ZN10layer_norm31ln_parallel_residual_fwd_kernelINS_13Kernel_traitsI13__nv_bfloat16S2_S2_S2_fjLj1536ELj1ELj4ELj1ELj16ENS_18Kernel_traits_baseILj1536ES2_S2_S2_S2_fjLj128EEEEELb1ELb1ELb0EEEvNS_9FwdParamsE:
[----:B------:R-:W-:Y:S02]  /*0000*/  IMAD.MOV.U32 R1, RZ, RZ, c[0x0][0x28] ;  /* 0x00000a00ff017624 */ /* 0x000fe400078e00ff */
[----:B------:R-:W-:Y:S01]  /*0010*/  ULDC.U8 UR4, c[0x0][0x244] ;  /* 0x0000910000047ab9 */ /* 0x000fe20000000000 */
[----:B------:R-:W-:Y:S01]  /*0020*/  IMAD.MOV.U32 R128, RZ, RZ, c[0x0][0x238] ;  /* 0x00008e00ff807624 */ /* 0x000fe200078e00ff */
[----:B------:R-:W-:Y:S01]  /*0030*/  ISETP.NE.AND P0, PT, RZ, UR4, PT ;  /* 0x00000004ff007c0c */ /* 0x000fe2000bf05270 */
[----:B------:R-:W-:Y:S01]  /*0040*/  IMAD.MOV.U32 R129, RZ, RZ, c[0x0][0x23c] ;  /* 0x00008f00ff817624 */ /* 0x000fe200078e00ff */
[----:B------:R-:W-:-:S11]  /*0050*/  ULDC.64 UR4, c[0x0][0x118] ;  /* 0x0000460000047ab9 */ /* 0x000fd60000000a00 */
[----:B------:R-:W-:Y:S02]  /*0060*/  @P0 IMAD.MOV.U32 R2, RZ, RZ, R128 ;  /* 0x000000ffff020224 */ /* 0x000fe400078e0080 */
[----:B------:R-:W-:-:S06]  /*0070*/  @P0 IMAD.MOV.U32 R3, RZ, RZ, R129 ;  /* 0x000000ffff030224 */ /* 0x000fcc00078e0081 */
[----:B------:R-:W2:Y:S01]  /*0080*/  @P0 LDG.E.64 R2, [R2.64] ;  /* 0x0000000402020981 */ /* 0x000ea2000c1e1b00 */
[----:B------:R-:W-:Y:S02]  /*0090*/  IMAD.MOV.U32 R200, RZ, RZ, c[0x0][0x230] ;  /* 0x00008c00ffc87624 */ /* 0x000fe400078e00ff */
[----:B------:R-:W-:-:S06]  /*00a0*/  IMAD.MOV.U32 R201, RZ, RZ, c[0x0][0x234] ;  /* 0x00008d00ffc97624 */ /* 0x000fcc00078e00ff */
[----:B------:R-:W3:Y:S01]  /*00b0*/  @P0 LDG.E.64 R200, [R200.64] ;  /* 0x00000004c8c80981 */ /* 0x000ee2000c1e1b00 */
[----:B------:R-:W-:Y:S01]  /*00c0*/  IMAD.MOV.U32 R0, RZ, RZ, c[0x0][0x168] ;  /* 0x00005a00ff007624 */ /* 0x000fe200078e00ff */
[----:B------:R-:W-:Y:S01]  /*00d0*/  LOP3.LUT R38, R38, 0xffffffdf, RZ, 0xc0, !PT ;  /* 0xffffffdf26267812 */ /* 0x000fe200078ec0ff */
[----:B------:R-:W-:Y:S01]  /*00e0*/  BSSY B0, `(.L_x_2467) ;  /* 0x0000042000007945 */ /* 0x000fe20003800000 */
[----:B------:R-:W0:Y:S02]  /*00f0*/  S2R R37, SR_TID.X ;  /* 0x0000000000257919 */ /* 0x000e240000002100 */
[----:B------:R-:W-:Y:S02]  /*0100*/  SHF.R.S32.HI R0, RZ, 0x1f, R0 ;  /* 0x0000001fff007819 */ /* 0x000fe40000011400 */
[----:B------:R-:W1:Y:S02]  /*0110*/  S2R R18, SR_CTAID.X ;  /* 0x0000000000127919 */ /* 0x000e640000002500 */
[----:B------:R-:W-:-:S02]  /*0120*/  LEA.HI R0, R0, c[0x0][0x168], RZ, 0x3 ;  /* 0x00005a0000007a11 */ /* 0x000fc400078f18ff */
[----:B0-----:R-:W-:-:S04]  /*0130*/  LOP3.LUT R56, R37, 0x1f, RZ, 0xc0, !PT ;  /* 0x0000001f25387812 */ /* 0x001fc800078ec0ff */
[----:B------:R-:W-:Y:S01]  /*0140*/  LOP3.LUT R43, R56, 0x1f, RZ, 0x3c, !PT ;  /* 0x0000001f382b7812 */ /* 0x000fe200078e3cff */
[--C-:B-1----:R-:W-:Y:S01]  /*0150*/  IMAD R51, R18, c[0x0][0x0], R37.reuse ;  /* 0x0000000012337a24 */ /* 0x102fe200078e0225 */
[----:B------:R-:W-:Y:S02]  /*0160*/  SHF.R.U32.HI R37, RZ, 0x5, R37 ;  /* 0x00000005ff257819 */ /* 0x000fe40000011625 */
[----:B------:R-:W-:Y:S01]  /*0170*/  LEA.HI.SX32 R43, R0, R43, 0x1d ;  /* 0x0000002b002b7211 */ /* 0x000fe200078feaff */
[----:B------:R-:W-:-:S03]  /*0180*/  IMAD.WIDE.U32 R4, R51, -0x326172a9, RZ ;  /* 0xcd9e8d5733047825 */ /* 0x000fc600078e00ff */
[C---:B------:R-:W-:Y:S02]  /*0190*/  LOP3.LUT P6, RZ, R43.reuse, 0xffffffe0, RZ, 0xc0, !PT ;  /* 0xffffffe02bff7812 */ /* 0x040fe400078cc0ff */
[C---:B------:R-:W-:Y:S02]  /*01a0*/  ISETP.GE.U32.AND P5, PT, R43.reuse, 0x40, PT ;  /* 0x000000402b00780c */ /* 0x040fe40003fa6070 */
[C---:B------:R-:W-:Y:S02]  /*01b0*/  ISETP.GE.U32.AND P4, PT, R43.reuse, 0x60, PT ;  /* 0x000000602b00780c */ /* 0x040fe40003f86070 */
[C---:B------:R-:W-:Y:S02]  /*01c0*/  ISETP.GE.U32.AND P3, PT, R43.reuse, 0x80, PT ;  /* 0x000000802b00780c */ /* 0x040fe40003f66070 */
[----:B------:R-:W-:-:S05]  /*01d0*/  ISETP.GE.U32.AND P2, PT, R43, 0xa0, PT ;  /* 0x000000a02b00780c */ /* 0x000fca0003f46070 */
[----:B------:R-:W-:-:S04]  /*01e0*/  @P6 LOP3.LUT R38, R38, 0x20, RZ, 0xfc, !PT ;  /* 0x0000002026266812 */ /* 0x000fc800078efcff */
[----:B------:R-:W-:-:S04]  /*01f0*/  LOP3.LUT R38, R38, 0xfffffbff, RZ, 0xc0, !PT ;  /* 0xfffffbff26267812 */ /* 0x000fc800078ec0ff */
[----:B------:R-:W-:-:S04]  /*0200*/  @P5 LOP3.LUT R38, R38, 0x400, RZ, 0xfc, !PT ;  /* 0x0000040026265812 */ /* 0x000fc800078efcff */
[----:B------:R-:W-:-:S04]  /*0210*/  LOP3.LUT R38, R38, 0xfffffdff, RZ, 0xc0, !PT ;  /* 0xfffffdff26267812 */ /* 0x000fc800078ec0ff */
[----:B------:R-:W-:-:S04]  /*0220*/  @P4 LOP3.LUT R38, R38, 0x200, RZ, 0xfc, !PT ;  /* 0x0000020026264812 */ /* 0x000fc800078efcff */
[----:B------:R-:W-:-:S04]  /*0230*/  LOP3.LUT R38, R38, 0xfffffeff, RZ, 0xc0, !PT ;  /* 0xfffffeff26267812 */ /* 0x000fc800078ec0ff */
[----:B------:R-:W-:-:S04]  /*0240*/  @P3 LOP3.LUT R38, R38, 0x100, RZ, 0xfc, !PT ;  /* 0x0000010026263812 */ /* 0x000fc800078efcff */
[----:B------:R-:W-:-:S04]  /*0250*/  LOP3.LUT R38, R38, 0xffffff7f, RZ, 0xc0, !PT ;  /* 0xffffff7f26267812 */ /* 0x000fc800078ec0ff */
[----:B------:R-:W-:Y:S02]  /*0260*/  @P2 LOP3.LUT R38, R38, 0x80, RZ, 0xfc, !PT ;  /* 0x0000008026262812 */ /* 0x000fe400078efcff */
[----:B--2---:R-:W-:-:S05]  /*0270*/  @P0 IADD3 R128, P1, R2, c[0x0][0x240], RZ ;  /* 0x0000900002800a10 */ /* 0x004fca0007f3e0ff */
[----:B------:R-:W-:Y:S01]  /*0280*/  @P0 IMAD.X R129, RZ, RZ, R3, P1 ;  /* 0x000000ffff810224 */ /* 0x000fe200008e0603 */
[----:B---3--:R-:W-:-:S04]  /*0290*/  IADD3 R48, R201, -0x4498517b, RZ ;  /* 0xbb67ae85c9307810 */ /* 0x008fc80007ffe0ff */
[--C-:B------:R-:W-:Y:S02]  /*02a0*/  SHF.R.U32.HI R50, RZ, 0x2, R129.reuse ;  /* 0x00000002ff327819 */ /* 0x100fe40000011681 */
[----:B------:R-:W-:Y:S02]  /*02b0*/  SHF.R.U64 R49, R128, 0x2, R129 ;  /* 0x0000000280317819 */ /* 0x000fe40000001281 */
[----:B------:R-:W-:Y:S02]  /*02c0*/  LOP3.LUT R6, R5, R50, R200, 0x96, !PT ;  /* 0x0000003205067212 */ /* 0x000fe400078e96c8 */
[C---:B------:R-:W-:Y:S01]  /*02d0*/  IADD3 R47, R200.reuse, -0x61c88647, RZ ;  /* 0x9e3779b9c82f7810 */ /* 0x040fe20007ffe0ff */
[----:B------:R-:W-:Y:S01]  /*02e0*/  IMAD.WIDE.U32 R2, R49, -0x2daee0ad, RZ ;  /* 0xd2511f5331027825 */ /* 0x000fe200078e00ff */
[----:B------:R-:W-:Y:S02]  /*02f0*/  IADD3 R46, R200, 0x3c6ef372, RZ ;  /* 0x3c6ef372c82e7810 */ /* 0x000fe40007ffe0ff */
[----:B------:R-:W-:Y:S01]  /*0300*/  IADD3 R45, R201, 0x76cf5d0a, RZ ;  /* 0x76cf5d0ac92d7810 */ /* 0x000fe20007ffe0ff */
[----:B------:R-:W-:Y:S01]  /*0310*/  IMAD.WIDE.U32 R6, R6, -0x2daee0ad, RZ ;  /* 0xd2511f5306067825 */ /* 0x000fe200078e00ff */
[----:B------:R-:W-:-:S02]  /*0320*/  LOP3.LUT R3, R3, R201, RZ, 0x3c, !PT ;  /* 0x000000c903037212 */ /* 0x000fc400078e3cff */
[----:B------:R-:W-:Y:S02]  /*0330*/  IADD3 R44, R201, 0x32370b8f, RZ ;  /* 0x32370b8fc92c7810 */ /* 0x000fe40007ffe0ff */
[----:B------:R-:W-:Y:S01]  /*0340*/  LOP3.LUT R8, R7, R2, R48, 0x96, !PT ;  /* 0x0000000207087212 */ /* 0x000fe200078e9630 */
[----:B------:R-:W-:Y:S01]  /*0350*/  IMAD.WIDE.U32 R2, R3, -0x326172a9, RZ ;  /* 0xcd9e8d5703027825 */ /* 0x000fe200078e00ff */
[C---:B------:R-:W-:Y:S02]  /*0360*/  IADD3 R42, R200.reuse, -0x255992d5, RZ ;  /* 0xdaa66d2bc82a7810 */ /* 0x040fe40007ffe0ff */
[----:B------:R-:W-:Y:S01]  /*0370*/  IADD3 R41, R200, 0x78dde6e4, RZ ;  /* 0x78dde6e4c8297810 */ /* 0x000fe20007ffe0ff */
[----:B------:R-:W-:Y:S01]  /*0380*/  IMAD.WIDE.U32 R8, R8, -0x326172a9, RZ ;  /* 0xcd9e8d5708087825 */ /* 0x000fe200078e00ff */
[----:B------:R-:W-:Y:S02]  /*0390*/  LOP3.LUT R3, R3, R47, R4, 0x96, !PT ;  /* 0x0000002f03037212 */ /* 0x000fe400078e9604 */
[----:B------:R-:W-:-:S02]  /*03a0*/  IADD3 R40, R201, -0x126145ec, RZ ;  /* 0xed9eba14c9287810 */ /* 0x000fc40007ffe0ff */
[----:B------:R-:W-:Y:S01]  /*03b0*/  LOP3.LUT R12, R9, R2, R46, 0x96, !PT ;  /* 0x00000002090c7212 */ /* 0x000fe200078e962e */
[----:B------:R-:W-:-:S04]  /*03c0*/  IMAD.WIDE.U32 R2, R3, -0x2daee0ad, RZ ;  /* 0xd2511f5303027825 */ /* 0x000fc800078e00ff */
[----:B------:R-:W-:Y:S01]  /*03d0*/  IMAD.WIDE.U32 R12, R12, -0x2daee0ad, RZ ;  /* 0xd2511f530c0c7825 */ /* 0x000fe200078e00ff */
[----:B------:R-:W-:-:S04]  /*03e0*/  LOP3.LUT R3, R3, R6, R45, 0x96, !PT ;  /* 0x0000000603037212 */ /* 0x000fc800078e962d */
[----:B------:R-:W-:Y:S01]  /*03f0*/  LOP3.LUT R14, R13, R2, R44, 0x96, !PT ;  /* 0x000000020d0e7212 */ /* 0x000fe200078e962c */
[----:B------:R-:W-:-:S04]  /*0400*/  IMAD.WIDE.U32 R2, R3, -0x326172a9, RZ ;  /* 0xcd9e8d5703027825 */ /* 0x000fc800078e00ff */
[----:B------:R-:W-:Y:S01]  /*0410*/  IMAD.WIDE.U32 R14, R14, -0x326172a9, RZ ;  /* 0xcd9e8d570e0e7825 */ /* 0x000fe200078e00ff */
[----:B------:R-:W-:-:S04]  /*0420*/  LOP3.LUT R0, R3, R8, R42, 0x96, !PT ;  /* 0x0000000803007212 */ /* 0x000fc800078e962a */
[----:B------:R-:W-:Y:S01]  /*0430*/  LOP3.LUT R16, R15, R2, R41, 0x96, !PT ;  /* 0x000000020f107212 */ /* 0x000fe200078e9629 */
        /* <DEDUP_REMOVED lines=9> */
[----:B------:R-:W-:Y:S01]  /*04d0*/  LOP3.LUT R56, R56, 0x20, RZ, 0xfc, !PT ;  /* 0x0000002038387812 */ /* 0x000fe200078efcff */
[----:B------:R-:W-:Y:S01]  /*04e0*/  @!P0 CS2R R4, SRZ ;  /* 0x0000000000048805 */ /* 0x000fe2000001ff00 */
[----:B------:R-:W-:Y:S02]  /*04f0*/  @!P0 CS2R R6, SRZ ;  /* 0x0000000000068805 */ /* 0x000fe4000001ff00 */
.L_x_2468:
[----:B0-----:R-:W-:Y:S05]  /*0500*/  BSYNC B0 ;  /* 0x0000000000007941 */ /* 0x001fea0003800000 */
.L_x_2467:
        /* <DEDUP_REMOVED lines=13> */
.L_x_2470:
[----:B0-----:R-:W-:Y:S05]  /*05e0*/  BSYNC B0 ;  /* 0x0000000000007941 */ /* 0x001fea0003800000 */
.L_x_2469:
        /* <DEDUP_REMOVED lines=13> */
.L_x_2472:
[----:B0-----:R-:W-:Y:S05]  /*06c0*/  BSYNC B0 ;  /* 0x0000000000007941 */ /* 0x001fea0003800000 */
.L_x_2471:
        /* <DEDUP_REMOVED lines=13> */
.L_x_2474:
[----:B0-----:R-:W-:Y:S05]  /*07a0*/  BSYNC B0 ;  /* 0x0000000000007941 */ /* 0x001fea0003800000 */
.L_x_2473:
        /* <DEDUP_REMOVED lines=13> */
.L_x_2476:
[----:B0-----:R-:W-:Y:S05]  /*0880*/  BSYNC B0 ;  /* 0x0000000000007941 */ /* 0x001fea0003800000 */
.L_x_2475:
[----:B------:R-:W-:Y:S01]  /*0890*/  ISETP.GE.U32.AND P0, PT, R43, 0xc0, PT ;  /* 0x000000c02b00780c */ /* 0x000fe20003f06070 */
[----:B------:R-:W-:Y:S01]  /*08a0*/  IMAD.WIDE.U32 R2, R0, -0x2daee0ad, RZ ;  /* 0xd2511f5300027825 */ /* 0x000fe200078e00ff */
[----:B------:R-:W-:Y:S01]  /*08b0*/  IADD3 R39, R201, -0x56f99767, RZ ;  /* 0xa9066899c9277810 */ /* 0x000fe20007ffe0ff */
[----:B------:R-:W-:Y:S01]  /*08c0*/  BSSY B0, `(.L_x_2477) ;  /* 0x0000012000007945 */ /* 0x000fe20003800000 */
[----:B------:R-:W-:Y:S01]  /*08d0*/  LOP3.LUT R38, R38, 0xffffffbf, RZ, 0xc0, !PT ;  /* 0xffffffbf26267812 */ /* 0x000fe200078ec0ff */
[----:B------:R-:W-:Y:S01]  /*08e0*/  IMAD.WIDE.U32 R16, R16, -0x2daee0ad, RZ ;  /* 0xd2511f5310107825 */ /* 0x000fe200078e00ff */
[----:B------:R-:W-:-:S03]  /*08f0*/  LOP3.LUT R12, R3, R12, R40, 0x96, !PT ;  /* 0x0000000c030c7212 */ /* 0x000fc600078e9628 */
[----:B------:R-:W-:Y:S01]  /*0900*/  IMAD R37, R18, 0x4, R37 ;  /* 0x0000000412257824 */ /* 0x000fe200078e0225 */
[----:B------:R-:W-:-:S03]  /*0910*/  LOP3.LUT R108, R17, R2, R39, 0x96, !PT ;  /* 0x00000002116c7212 */ /* 0x000fc600078e9627 */
[----:B------:R-:W-:Y:S01]  /*0920*/  @P0 LOP3.LUT R38, R38, 0x40, RZ, 0xfc, !PT ;  /* 0x0000004026260812 */ /* 0x000fe200078efcff */
        /* <DEDUP_REMOVED lines=11> */
.L_x_2478:
[----:B0-----:R-:W-:Y:S05]  /*09e0*/  BSYNC B0 ;  /* 0x0000000000007941 */ /* 0x001fea0003800000 */
.L_x_2477:
[----:B------:R-:W-:Y:S01]  /*09f0*/  ISETP.GE.AND P0, PT, R37, c[0x0][0x164], PT ;  /* 0x0000590025007a0c */ /* 0x000fe20003f06270 */
[----:B------:R-:W-:Y:S01]  /*0a00*/  IMAD.WIDE.U32 R2, R12, -0x326172a9, RZ ;  /* 0xcd9e8d570c027825 */ /* 0x000fe200078e00ff */
[C---:B------:R-:W-:Y:S02]  /*0a10*/  IADD3 R36, R200.reuse, 0x1715609d, RZ ;  /* 0x1715609dc8247810 */ /* 0x040fe40007ffe0ff */
[----:B------:R-:W-:Y:S01]  /*0a20*/  IADD3 R35, R200, -0x4ab325aa, RZ ;  /* 0xb54cda56c8237810 */ /* 0x000fe20007ffe0ff */
[----:B------:R-:W-:Y:S01]  /*0a30*/  IMAD.WIDE.U32 R108, R108, -0x326172a9, RZ ;  /* 0xcd9e8d576c6c7825 */ /* 0x000fe200078e00ff */
[----:B------:R-:W-:-:S02]  /*0a40*/  LOP3.LUT R110, R3, R14, R36, 0x96, !PT ;  /* 0x0000000e036e7212 */ /* 0x000fc400078e9624 */
[----:B------:R-:W-:Y:S02]  /*0a50*/  IADD3 R34, R201, 0x646e171e, RZ ;  /* 0x646e171ec9227810 */ /* 0x000fe40007ffe0ff */
[----:B------:R-:W-:Y:S01]  /*0a60*/  LOP3.LUT R104, R109, R2, R35, 0x96, !PT ;  /* 0x000000026d687212 */ /* 0x000fe200078e9623 */
[----:B------:R-:W-:Y:S02]  /*0a70*/  IMAD.WIDE.U32 R110, R110, -0x2daee0ad, RZ ;  /* 0xd2511f536e6e7825 */ /* 0x000fe400078e00ff */
[----:B------:R-:W-:Y:S05]  /*0a80*/  @P0 EXIT ;  /* 0x000000000000094d */ /* 0x000fea0003800000 */
[----:B------:R-:W-:Y:S01]  /*0a90*/  LOP3.LUT R114, R111, R16, R34, 0x96, !PT ;  /* 0x000000106f727212 */ /* 0x000fe200078e9622 */
[----:B------:R-:W-:Y:S01]  /*0aa0*/  IMAD.MOV.U32 R129, RZ, RZ, RZ ;  /* 0x000000ffff817224 */ /* 0x000fe200078e00ff */
[--C-:B-----5:R-:W-:Y:S01]  /*0ab0*/  PRMT R96, RZ, 0x5410, R76.reuse ;  /* 0x00005410ff607816 */ /* 0x120fe2000000004c */
[----:B------:R-:W-:Y:S01]  /*0ac0*/  ULDC.U8 UR6, c[0x0][0x1f0] ;  /* 0x00007c0000067ab9 */ /* 0x000fe20000000000 */
[----:B------:R-:W-:Y:S01]  /*0ad0*/  PRMT R97, RZ, 0x7610, R76 ;  /* 0x00007610ff617816 */ /* 0x000fe2000000004c */
[----:B------:R-:W-:Y:S01]  /*0ae0*/  IMAD.WIDE.U32 R114, R114, -0x326172a9, RZ ;  /* 0xcd9e8d5772727825 */ /* 0x000fe200078e00ff */
[----:B------:R-:W-:-:S02]  /*0af0*/  PRMT R76, RZ, 0x5410, R78 ;  /* 0x00005410ff4c7816 */ /* 0x000fc4000000004e */
[----:B------:R-:W-:Y:S02]  /*0b00*/  PRMT R101, RZ, 0x7610, R78 ;  /* 0x00007610ff657816 */ /* 0x000fe4000000004e */
[--C-:B------:R-:W-:Y:S02]  /*0b10*/  PRMT R78, RZ, 0x5410, R64.reuse ;  /* 0x00005410ff4e7816 */ /* 0x100fe40000000040 */
[----:B------:R-:W-:Y:S02]  /*0b20*/  PRMT R103, RZ, 0x7610, R64 ;  /* 0x00007610ff677816 */ /* 0x000fe40000000040 */
[--C-:B------:R-:W-:Y:S02]  /*0b30*/  PRMT R102, RZ, 0x5410, R65.reuse ;  /* 0x00005410ff667816 */ /* 0x100fe40000000041 */
[----:B------:R-:W-:Y:S01]  /*0b40*/  PRMT R105, RZ, 0x7610, R65 ;  /* 0x00007610ff697816 */ /* 0x000fe20000000041 */
[----:B------:R-:W-:Y:S01]  /*0b50*/  IMAD.WIDE.U32 R64, R104, -0x2daee0ad, RZ ;  /* 0xd2511f5368407825 */ /* 0x000fe200078e00ff */
[----:B------:R-:W-:-:S02]  /*0b60*/  PRMT R99, RZ, 0x5410, R79 ;  /* 0x00005410ff637816 */ /* 0x000fc4000000004f */
[----:B------:R-:W-:Y:S02]  /*0b70*/  PRMT R100, RZ, 0x7610, R79 ;  /* 0x00007610ff647816 */ /* 0x000fe4000000004f */
[----:B------:R-:W-:Y:S02]  /*0b80*/  IADD3 R98, R201, 0x1fd5c5a3, RZ ;  /* 0x1fd5c5a3c9627810 */ /* 0x000fe40007ffe0ff */
[----:B------:R-:W-:Y:S02]  /*0b90*/  IADD3 R79, R200, 0x5384540f, RZ ;  /* 0x5384540fc84f7810 */ /* 0x000fe40007ffe0ff */
[--C-:B------:R-:W-:Y:S02]  /*0ba0*/  PRMT R104, RZ, 0x5410, R66.reuse ;  /* 0x00005410ff687816 */ /* 0x100fe40000000042 */
[----:B------:R-:W-:Y:S02]  /*0bb0*/  PRMT R107, RZ, 0x7610, R66 ;  /* 0x00007610ff6b7816 */ /* 0x000fe40000000042 */
[----:B------:R-:W-:-:S02]  /*0bc0*/  LOP3.LUT R125, R65, R110, R98, 0x96, !PT ;  /* 0x0000006e417d7212 */ /* 0x000fc400078e9662 */
[----:B------:R-:W-:Y:S02]  /*0bd0*/  LOP3.LUT R66, R115, R108, R79, 0x96, !PT ;  /* 0x0000006c73427212 */ /* 0x000fe400078e964f */
[--C-:B------:R-:W-:Y:S02]  /*0be0*/  PRMT R106, RZ, 0x5410, R67.reuse ;  /* 0x00005410ff6a7816 */ /* 0x100fe40000000043 */
[----:B------:R-:W-:Y:S01]  /*0bf0*/  PRMT R111, RZ, 0x7610, R67 ;  /* 0x00007610ff6f7816 */ /* 0x000fe20000000043 */
[----:B------:R-:W-:Y:S01]  /*0c00*/  IMAD.HI.U32 R67, R125, -0x326172a9, RZ ;  /* 0xcd9e8d577d437827 */ /* 0x000fe200078e00ff */
[----:B------:R-:W-:Y:S02]  /*0c10*/  IADD3 R110, R201, -0x24c28bd8, RZ ;  /* 0xdb3d7428c96e7810 */ /* 0x000fe40007ffe0ff */
[----:B------:R-:W-:Y:S01]  /*0c20*/  IADD3 R108, R200, -0xe443238, RZ ;  /* 0xf1bbcdc8c86c7810 */ /* 0x000fe20007ffe0ff */
[----:B------:R-:W-:Y:S01]  /*0c30*/  IMAD.HI.U32 R65, R66, -0x2daee0ad, RZ ;  /* 0xd2511f5342417827 */ /* 0x000fe200078e00ff */
[----:B------:R-:W-:-:S02]  /*0c40*/  PRMT R89, RZ, 0x5410, R85 ;  /* 0x00005410ff597816 */ /* 0x000fc40000000055 */
[----:B------:R-:W-:Y:S01]  /*0c50*/  LOP3.LUT R67, R67, R114, R108, 0x96, !PT ;  /* 0x0000007243437212 */ /* 0x000fe200078e966c */
[----:B------:R-:W-:Y:S01]  /*0c60*/  IMAD R125, R125, -0x326172a9, RZ ;  /* 0xcd9e8d577d7d7824 */ /* 0x000fe200078e02ff */
[----:B------:R-:W-:Y:S02]  /*0c70*/  LOP3.LUT R65, R65, R64, R110, 0x96, !PT ;  /* 0x0000004041417212 */ /* 0x000fe400078e966e */
[----:B------:R-:W-:Y:S01]  /*0c80*/  PRMT R88, RZ, 0x7610, R85 ;  /* 0x00007610ff587816 */ /* 0x000fe20000000055 */
[C---:B------:R-:W-:Y:S01]  /*0c90*/  IMAD.HI.U32 R126, R67.reuse, -0x2daee0ad, RZ ;  /* 0xd2511f53437e7827 */ /* 0x040fe200078e00ff */
[--C-:B------:R-:W-:Y:S02]  /*0ca0*/  PRMT R115, RZ, 0x5410, R71.reuse ;  /* 0x00005410ff737816 */ /* 0x100fe40000000047 */
[----:B------:R-:W-:Y:S01]  /*0cb0*/  PRMT R118, RZ, 0x7610, R71 ;  /* 0x00007610ff767816 */ /* 0x000fe20000000047 */
[----:B------:R-:W-:Y:S01]  /*0cc0*/  IMAD R132, R67, -0x2daee0ad, RZ ;  /* 0xd2511f5343847824 */ /* 0x000fe200078e02ff */
[--C-:B------:R-:W-:Y:S01]  /*0cd0*/  PRMT R85, RZ, 0x5410, R86.reuse ;  /* 0x00005410ff557816 */ /* 0x100fe20000000056 */
[----:B------:R-:W-:Y:S01]  /*0ce0*/  IMAD R130, R65, -0x326172a9, RZ ;  /* 0xcd9e8d5741827824 */ /* 0x000fe200078e02ff */
[----:B------:R-:W-:-:S02]  /*0cf0*/  PRMT R91, RZ, 0x7610, R86 ;  /* 0x00007610ff5b7816 */ /* 0x000fc40000000056 */
[--C-:B------:R-:W-:Y:S02]  /*0d00*/  PRMT R71, RZ, 0x5410, R56.reuse ;  /* 0x00005410ff477816 */ /* 0x100fe40000000038 */
[----:B------:R-:W-:Y:S01]  /*0d10*/  PRMT R119, RZ, 0x7610, R56 ;  /* 0x00007610ff777816 */ /* 0x000fe20000000038 */
[----:B------:R-:W-:Y:S01]  /*0d20*/  IMAD.HI.U32 R56, R65, -0x326172a9, RZ ;  /* 0xcd9e8d5741387827 */ /* 0x000fe200078e00ff */
[--C-:B------:R-:W-:Y:S02]  /*0d30*/  PRMT R117, RZ, 0x5410, R57.reuse ;  /* 0x00005410ff757816 */ /* 0x100fe40000000039 */
[----:B------:R-:W-:Y:S01]  /*0d40*/  PRMT R121, RZ, 0x7610, R57 ;  /* 0x00007610ff797816 */ /* 0x000fe20000000039 */
[----:B------:R-:W-:Y:S01]  /*0d50*/  IMAD R57, R66, -0x2daee0ad, RZ ;  /* 0xd2511f5342397824 */ /* 0x000fe200078e02ff */
        /* <DEDUP_REMOVED lines=14> */
[----:B------:R-:W-:Y:S02]  /*0e40*/  IADD3 R116, R200, -0x700cb87f, RZ ;  /* 0x8ff34781c8747810 */ /* 0x000fe40007ffe0ff */
[----:B------:R-:W-:Y:S02]  /*0e50*/  IADD3 R114, R201, -0x695add53, RZ ;  /* 0x96a522adc9727810 */ /* 0x000fe40007ffe0ff */
        /* <DEDUP_REMOVED lines=37> */
[----:B------:R-:W-:Y:S02]  /*10b0*/  LOP3.LUT R131, R128, 0x3, RZ, 0xc0, !PT ;  /* 0x0000000380837812 */ /* 0x000fe400078ec0ff */
        /* <DEDUP_REMOVED lines=9> */
[--C-:B------:R-:W-:Y:S02]  /*1150*/  PRMT R120, RZ, 0x5410, R58.reuse ;  /* 0x00005410ff787816 */ /* 0x100fe4000000003a */
[----:B------:R-:W-:Y:S02]  /*1160*/  PRMT R123, RZ, 0x7610, R58 ;  /* 0x00007610ff7b7816 */ /* 0x000fe4000000003a */
[--C-:B------:R-:W-:Y:S02]  /*1170*/  PRMT R122, RZ, 0x5410, R59.reuse ;  /* 0x00005410ff7a7816 */ /* 0x100fe4000000003b */
[----:B------:R-:W-:Y:S02]  /*1180*/  PRMT R127, RZ, 0x7610, R59 ;  /* 0x00007610ff7f7816 */ /* 0x000fe4000000003b */
[----:B------:R-:W-:-:S02]  /*1190*/  LOP3.LUT R126, R126, R57, R114, 0x96, !PT ;  /* 0x000000397e7e7212 */ /* 0x000fc400078e9672 */
[----:B------:R-:W-:Y:S02]  /*11a0*/  LOP3.LUT R125, R56, R125, R116, 0x96, !PT ;  /* 0x0000007d387d7212 */ /* 0x000fe400078e9674 */
        /* <DEDUP_REMOVED lines=8> */
.L_x_3279:
[----:B------:R-:W0:Y:S01]  /*1230*/  S2R R193, SR_TID.X ;  /* 0x0000000000c17919 */ /* 0x000e220000002100 */
[----:B------:R-:W-:Y:S01]  /*1240*/  IMAD R64, R37, c[0x0][0x168], RZ ;  /* 0x00005a0025407a24 */ /* 0x000fe200078e02ff */
[----:B------:R-:W-:Y:S01]  /*1250*/  LOP3.LUT P0, RZ, R38, 0x20, RZ, 0xc0, !PT ;  /* 0x0000002026ff7812 */ /* 0x000fe2000780c0ff */
[----:B------:R-:W-:Y:S03]  /*1260*/  BSSY B0, `(.L_x_2479) ;  /* 0x00005c0000007945 */ /* 0x000fe60003800000 */
[----:B------:R-:W-:-:S04]  /*1270*/  SHF.R.S32.HI R65, RZ, 0x1f, R64 ;  /* 0x0000001fff417819 */ /* 0x000fc80000011440 */
[----:B------:R-:W-:Y:S02]  /*1280*/  LEA.HI R64, R65, R64, RZ, 0x3 ;  /* 0x0000004041407211 */ /* 0x000fe400078f18ff */
[----:B0-----:R-:W-:-:S04]  /*1290*/  LOP3.LUT R193, R193, 0x1f, RZ, 0xc0, !PT ;  /* 0x0000001fc1c17812 */ /* 0x001fc800078ec0ff */
[----:B------:R-:W-:-:S05]  /*12a0*/  LEA.HI.SX32 R148, R64, R193, 0x1d ;  /* 0x000000c140947211 */ /* 0x000fca00078feaff */
[----:B------:R-:W-:Y:S01]  /*12b0*/  IMAD.MOV.U32 R195, RZ, RZ, R148 ;  /* 0x000000ffffc37224 */ /* 0x000fe200078e0094 */
[----:B------:R-:W-:Y:S05]  /*12c0*/  @!P0 BRA `(.L_x_2480) ;  /* 0x00005b9000008947 */ /* 0x000fea0003800000 */
[----:B------:R-:W-:Y:S01]  /*12d0*/  ISETP.NE.U32.AND P0, PT, RZ, c[0x0][0x178], PT ;  /* 0x00005e00ff007a0c */ /* 0x000fe20003f05070 */
[----:B------:R-:W-:Y:S01]  /*12e0*/  IMAD.MOV.U32 R65, RZ, RZ, 0x10 ;  /* 0x00000010ff417424 */ /* 0x000fe200078e00ff */
[----:B------:R-:W-:Y:S02]  /*12f0*/  LOP3.LUT R38, R38, 0xffffffef, RZ, 0xc0, !PT ;  /* 0xffffffef26267812 */ /* 0x000fe400078ec0ff */
[----:B------:R-:W-:Y:S01]  /*1300*/  ISETP.NE.AND.EX P2, PT, RZ, c[0x0][0x17c], PT, P0 ;  /* 0x00005f00ff007a0c */ /* 0x000fe20003f45300 */
[----:B------:R-:W-:-:S06]  /*1310*/  IMAD.WIDE.U32 R64, R148, R65, c[0x0][0x170] ;  /* 0x00005c0094407625 */ /* 0x000fcc00078e0041 */
[----:B------:R-:W5:Y:S06]  /*1320*/  LDG.E.128 R64, [R64.64] ;  /* 0x0000000440407981 */ /* 0x000f6c000c1e1d00 */
[----:B------:R-:W-:Y:S01]  /*1330*/  @P2 LEA R202, P0, R148, c[0x0][0x178], 0x4 ;  /* 0x00005e0094ca2a11 */ /* 0x000fe200078020ff */
[----:B------:R-:W-:Y:S01]  /*1340*/  BSSY B1, `(.L_x_2481) ;  /* 0x0000015000017945 */ /* 0x000fe20003800000 */
[----:B------:R-:W-:Y:S02]  /*1350*/  @P2 LOP3.LUT R38, R38, 0x10, RZ, 0xfc, !PT ;  /* 0x0000001026262812 */ /* 0x000fe400078efcff */
[----:B------:R-:W-:-:S02]  /*1360*/  @P2 LEA.HI.X R203, R148, c[0x0][0x17c], RZ, 0x4, P0 ;  /* 0x00005f0094cb2a11 */ /* 0x000fc400000f24ff */
[----:B------:R-:W-:-:S03]  /*1370*/  ISETP.NE.U32.AND P0, PT, RZ, c[0x0][0x180], PT ;  /* 0x00006000ff007a0c */ /* 0x000fc60003f05070 */
[----:B------:R0:W5:Y:S01]  /*1380*/  @P2 LDG.E.128 R60, [R202.64] ;  /* 0x00000004ca3c2981 */ /* 0x000162000c1e1d00 */
[----:B------:R-:W-:-:S13]  /*1390*/  ISETP.NE.AND.EX P0, PT, RZ, c[0x0][0x184], PT, P0 ;  /* 0x00006100ff007a0c */ /* 0x000fda0003f05300 */
[----:B------:R-:W-:-:S04]  /*13a0*/  @P0 LEA R166, P1, R148, c[0x0][0x180], 0x4 ;  /* 0x0000600094a60a11 */ /* 0x000fc800078220ff */
[----:B------:R-:W-:-:S05]  /*13b0*/  @P0 LEA.HI.X R167, R148, c[0x0][0x184], RZ, 0x4, P1 ;  /* 0x0000610094a70a11 */ /* 0x000fca00008f24ff */
[----:B------:R0:W5:Y:S01]  /*13c0*/  @P0 LDG.E.128 R56, [R166.64] ;  /* 0x00000004a6380981 */ /* 0x000162000c1e1d00 */
[C---:B------:R-:W-:Y:S02]  /*13d0*/  ISETP.NE.AND P1, PT, R131.reuse, 0x1, PT ;  /* 0x000000018300780c */ /* 0x040fe40003f25270 */
        /* <DEDUP_REMOVED lines=10> */
.L_x_2482:
[----:B0-----:R-:W-:Y:S02]  /*1480*/  IMAD.MOV.U32 R156, RZ, RZ, R130 ;  /* 0x000000ffff9c7224 */ /* 0x001fe400078e0082 */
.L_x_2483:
[----:B------:R-:W-:Y:S05]  /*1490*/  BSYNC B1 ;  /* 0x0000000000017941 */ /* 0x000fea0003800000 */
.L_x_2481:
        /* <DEDUP_REMOVED lines=16> */
.L_x_2487:
[----:B------:R-:W-:Y:S05]  /*15a0*/  BSYNC B2 ;  /* 0x0000000000027941 */ /* 0x000fea0003800000 */
.L_x_2486:
[----:B------:R-:W-:Y:S01]  /*15b0*/  IMAD.HI.U32 R125, R51, -0x326172a9, RZ ;  /* 0xcd9e8d57337d7827 */ /* 0x000fe200078e00ff */
[----:B------:R-:W-:-:S03]  /*15c0*/  LOP3.LUT R126, R126, R129, R201, 0x96, !PT ;  /* 0x000000817e7e7212 */ /* 0x000fc600078e96c9 */
[----:B------:R-:W-:Y:S01]  /*15d0*/  IMAD R132, R51, -0x326172a9, RZ ;  /* 0xcd9e8d5733847824 */ /* 0x000fe200078e02ff */
[----:B------:R-:W-:Y:S01]  /*15e0*/  LOP3.LUT R125, R125, R50, R200, 0x96, !PT ;  /* 0x000000327d7d7212 */ /* 0x000fe200078e96c8 */
[----:B------:R-:W-:-:S04]  /*15f0*/  IMAD.WIDE.U32 R130, R126, -0x326172a9, RZ ;  /* 0xcd9e8d577e827825 */ /* 0x000fc800078e00ff */
[----:B------:R-:W-:Y:S01]  /*1600*/  IMAD R147, R49, -0x2daee0ad, RZ ;  /* 0xd2511f5331937824 */ /* 0x000fe200078e02ff */
[----:B------:R-:W-:Y:S01]  /*1610*/  LOP3.LUT R132, R131, R132, R47, 0x96, !PT ;  /* 0x0000008483847212 */ /* 0x000fe200078e962f */
[----:B------:R-:W-:-:S04]  /*1620*/  IMAD.WIDE.U32 R166, R125, -0x2daee0ad, RZ ;  /* 0xd2511f537da67825 */ /* 0x000fc800078e00ff */
[----:B------:R-:W-:Y:S01]  /*1630*/  IMAD.WIDE.U32 R204, R132, -0x2daee0ad, RZ ;  /* 0xd2511f5384cc7825 */ /* 0x000fe200078e00ff */
[----:B------:R-:W-:-:S03]  /*1640*/  LOP3.LUT R147, R167, R147, R48, 0x96, !PT ;  /* 0x00000093a7937212 */ /* 0x000fc600078e9630 */
[----:B------:R-:W-:Y:S01]  /*1650*/  IMAD.MOV.U32 R154, RZ, RZ, RZ ;  /* 0x000000ffff9a7224 */ /* 0x000fe200078e00ff */
[----:B------:R-:W-:Y:S01]  /*1660*/  LOP3.LUT R131, R205, R166, R45, 0x96, !PT ;  /* 0x000000a6cd837212 */ /* 0x000fe200078e962d */
[----:B------:R-:W-:-:S05]  /*1670*/  IMAD.WIDE.U32 R202, R147, -0x326172a9, RZ ;  /* 0xcd9e8d5793ca7825 */ /* 0x000fca00078e00ff */
        /* <DEDUP_REMOVED lines=27> */
[----:B------:R-:W-:-:S03]  /*1830*/  LOP3.LUT R125, R131, R204, R116, 0x96, !PT ;  /* 0x000000cc837d7212 */ /* 0x000fc600078e9674 */
[----:B------:R-:W-:Y:S01]  /*1840*/  IMAD.MOV.U32 R132, RZ, RZ, R166 ;  /* 0x000000ffff847224 */ /* 0x000fe200078e00a6 */
[----:B------:R-:W-:Y:S02]  /*1850*/  LOP3.LUT R126, R167, R202, R114, 0x96, !PT ;  /* 0x000000caa77e7212 */ /* 0x000fe400078e9672 */
.L_x_2485:
[----:B------:R-:W-:Y:S05]  /*1860*/  BSYNC B1 ;  /* 0x0000000000017941 */ /* 0x000fea0003800000 */
.L_x_2484:
[----:B------:R-:W0:Y:S01]  /*1870*/  I2F.U32 R156, R156 ;  /* 0x0000009c009c7306 */ /* 0x000e220000201000 */
[----:B------:R-:W-:Y:S01]  /*1880*/  IMAD.MOV.U32 R195, RZ, RZ, 0x2f800000 ;  /* 0x2f800000ffc37424 */ /* 0x000fe200078e00ff */
[----:B------:R-:W-:Y:S02]  /*1890*/  ISETP.NE.U32.AND P1, PT, RZ, c[0x0][0x178], PT ;  /* 0x00005e00ff007a0c */ /* 0x000fe40003f25070 */
[----:B-----5:R-:W-:Y:S02]  /*18a0*/  PRMT R147, RZ, 0x5410, R64 ;  /* 0x00005410ff937816 */ /* 0x020fe40000000040 */
[----:B------:R-:W-:Y:S02]  /*18b0*/  ISETP.NE.AND.EX P1, PT, RZ, c[0x0][0x17c], PT, P1 ;  /* 0x00005f00ff007a0c */ /* 0x000fe40003f25310 */
[----:B------:R-:W-:Y:S01]  /*18c0*/  LOP3.LUT R38, R38, 0xfffffff7, RZ, 0xc0, !PT ;  /* 0xfffffff726267812 */ /* 0x000fe200078ec0ff */
[----:B------:R-:W-:-:S02]  /*18d0*/  FMUL.FTZ R147, R147, c[0x0][0x1e8] ;  /* 0x00007a0093937a20 */ /* 0x000fc40000410000 */
[----:B0-----:R-:W-:-:S05]  /*18e0*/  FFMA.FTZ R131, R156, R195, 1.1641532182693481445e-10 ;  /* 0x2f0000009c837423 */ /* 0x001fca00000100c3 */
[----:B------:R-:W-:-:S04]  /*18f0*/  FSETP.GTU.FTZ.AND P2, PT, R131, c[0x0][0x1e4], PT ;  /* 0x0000790083007a0b */ /* 0x000fc80003f5c000 */
[----:B------:R-:W-:-:S09]  /*1900*/  FSEL R147, R147, RZ, !P2 ;  /* 0x000000ff93937208 */ /* 0x000fd20005000000 */
        /* <DEDUP_REMOVED lines=8> */
.L_x_2488:
        /* <DEDUP_REMOVED lines=12> */
.L_x_2491:
[----:B------:R-:W-:Y:S02]  /*1a50*/  IMAD.MOV.U32 R156, RZ, RZ, R130 ;  /* 0x000000ffff9c7224 */ /* 0x000fe400078e0082 */
.L_x_2492:
[----:B------:R-:W-:Y:S05]  /*1a60*/  BSYNC B1 ;  /* 0x0000000000017941 */ /* 0x000fea0003800000 */
.L_x_2490:
        /* <DEDUP_REMOVED lines=16> */
.L_x_2496:
[----:B------:R-:W-:Y:S05]  /*1b70*/  BSYNC B2 ;  /* 0x0000000000027941 */ /* 0x000fea0003800000 */
.L_x_2495:
        /* <DEDUP_REMOVED lines=9> */
[----:B------:R-:W-:-:S04]  /*1c10*/  LOP3.LUT R185, R167, R185, R48, 0x96, !PT ;  /* 0x000000b9a7b97212 */ /* 0x000fc800078e9630 */
        /* <DEDUP_REMOVED lines=31> */
[----:B------:R-:W-:Y:S01]  /*1e10*/  LOP3.LUT R126, R167, R202, R114, 0x96, !PT ;  /* 0x000000caa77e7212 */ /* 0x000fe200078e9672 */
[----:B------:R-:W-:Y:S02]  /*1e20*/  IMAD.MOV.U32 R131, RZ, RZ, RZ ;  /* 0x000000ffff837224 */ /* 0x000fe400078e00ff */
.L_x_2494:
[----:B------:R-:W-:Y:S05]  /*1e30*/  BSYNC B1 ;  /* 0x0000000000017941 */ /* 0x000fea0003800000 */
.L_x_2493:
        /* <DEDUP_REMOVED lines=10> */
.L_x_2489:
        /* <DEDUP_REMOVED lines=12> */
.L_x_2498:
[----:B------:R-:W-:Y:S02]  /*1fa0*/  IMAD.MOV.U32 R154, RZ, RZ, R130 ;  /* 0x000000ffff9a7224 */ /* 0x000fe400078e0082 */
.L_x_2499:
[----:B------:R-:W-:Y:S05]  /*1fb0*/  BSYNC B1 ;  /* 0x0000000000017941 */ /* 0x000fea0003800000 */
.L_x_2497:
        /* <DEDUP_REMOVED lines=16> */
.L_x_2503:
[----:B------:R-:W-:Y:S05]  /*20c0*/  BSYNC B2 ;  /* 0x0000000000027941 */ /* 0x000fea0003800000 */
.L_x_2502:
        /* <DEDUP_REMOVED lines=43> */
.L_x_2501:
[----:B------:R-:W-:Y:S05]  /*2380*/  BSYNC B1 ;  /* 0x0000000000017941 */ /* 0x000fea0003800000 */
.L_x_2500:
        /* <DEDUP_REMOVED lines=15> */
.L_x_2504:
        /* <DEDUP_REMOVED lines=12> */
.L_x_2507:
[----:B------:R-:W-:Y:S02]  /*2540*/  IMAD.MOV.U32 R64, RZ, RZ, R130 ;  /* 0x000000ffff407224 */ /* 0x000fe400078e0082 */
.L_x_2508:
[----:B------:R-:W-:Y:S05]  /*2550*/  BSYNC B1 ;  /* 0x0000000000017941 */ /* 0x000fea0003800000 */
.L_x_2506:
        /* <DEDUP_REMOVED lines=16> */
.L_x_2512:
[----:B------:R-:W-:Y:S05]  /*2660*/  BSYNC B2 ;  /* 0x0000000000027941 */ /* 0x000fea0003800000 */
.L_x_2511:
        /* <DEDUP_REMOVED lines=43> */
.L_x_2510:
[----:B------:R-:W-:Y:S05]  /*2920*/  BSYNC B1 ;  /* 0x0000000000017941 */ /* 0x000fea0003800000 */
.L_x_2509:
        /* <DEDUP_REMOVED lines=10> */
.L_x_2505:
        /* <DEDUP_REMOVED lines=12> */
.L_x_2514:
[----:B------:R-:W-:Y:S02]  /*2a90*/  IMAD.MOV.U32 R64, RZ, RZ, R130 ;  /* 0x000000ffff407224 */ /* 0x000fe400078e0082 */
.L_x_2515:
[----:B------:R-:W-:Y:S05]  /*2aa0*/  BSYNC B1 ;  /* 0x0000000000017941 */ /* 0x000fea0003800000 */
.L_x_2513:
        /* <DEDUP_REMOVED lines=16> */
.L_x_2519:
[----:B------:R-:W-:Y:S05]  /*2bb0*/  BSYNC B2 ;  /* 0x0000000000027941 */ /* 0x000fea0003800000 */
.L_x_2518:
        /* <DEDUP_REMOVED lines=43> */
.L_x_2517:
[----:B------:R-:W-:Y:S05]  /*2e70*/  BSYNC B1 ;  /* 0x0000000000017941 */ /* 0x000fea0003800000 */
.L_x_2516:
        /* <DEDUP_REMOVED lines=15> */
.L_x_2520:
        /* <DEDUP_REMOVED lines=12> */
.L_x_2523:
[----:B------:R-:W-:Y:S02]  /*3030*/  IMAD.MOV.U32 R64, RZ, RZ, R130 ;  /* 0x000000ffff407224 */ /* 0x000fe400078e0082 */
.L_x_2524:
[----:B------:R-:W-:Y:S05]  /*3040*/  BSYNC B1 ;  /* 0x0000000000017941 */ /* 0x000fea0003800000 */
.L_x_2522:
        /* <DEDUP_REMOVED lines=16> */
.L_x_2528:
[----:B------:R-:W-:Y:S05]  /*3150*/  BSYNC B2 ;  /* 0x0000000000027941 */ /* 0x000fea0003800000 */
.L_x_2527:
        /* <DEDUP_REMOVED lines=43> */
.L_x_2526:
[----:B------:R-:W-:Y:S05]  /*3410*/  BSYNC B1 ;  /* 0x0000000000017941 */ /* 0x000fea0003800000 */
.L_x_2525:
        /* <DEDUP_REMOVED lines=10> */
.L_x_2521:
        /* <DEDUP_REMOVED lines=12> */
.L_x_2530:
[----:B------:R-:W-:Y:S02]  /*3580*/  IMAD.MOV.U32 R64, RZ, RZ, R130 ;  /* 0x000000ffff407224 */ /* 0x000fe400078e0082 */
.L_x_2531:
[----:B------:R-:W-:Y:S05]  /*3590*/  BSYNC B1 ;  /* 0x0000000000017941 */ /* 0x000fea0003800000 */
.L_x_2529:
        /* <DEDUP_REMOVED lines=16> */
.L_x_2535:
[----:B------:R-:W-:Y:S05]  /*36a0*/  BSYNC B2 ;  /* 0x0000000000027941 */ /* 0x000fea0003800000 */
.L_x_2534:
        /* <DEDUP_REMOVED lines=11> */
[----:B------:R-:W-:-:S04]  /*3760*/  IMAD.WIDE.U32 R202, R185, -0x326172a9, RZ ;  /* 0xcd9e8d57b9ca7825 */ /* 0x000fc800078e00ff */
[----:B------:R-:W-:Y:S01]  /*3770*/  IMAD.MOV.U32 R185, RZ, RZ, RZ ;  /* 0x000000ffffb97224 */ /* 0x000fe200078e00ff */
        /* <DEDUP_REMOVED lines=30> */
.L_x_2533:
[----:B------:R-:W-:Y:S05]  /*3960*/  BSYNC B1 ;  /* 0x0000000000017941 */ /* 0x000fea0003800000 */
.L_x_2532:
        /* <DEDUP_REMOVED lines=15> */
.L_x_2536:
        /* <DEDUP_REMOVED lines=12> */
.L_x_2539:
[----:B------:R-:W-:Y:S02]  /*3b20*/  IMAD.MOV.U32 R166, RZ, RZ, R130 ;  /* 0x000000ffffa67224 */ /* 0x000fe400078e0082 */
.L_x_2540:
[----:B------:R-:W-:Y:S05]  /*3b30*/  BSYNC B1 ;  /* 0x0000000000017941 */ /* 0x000fea0003800000 */
.L_x_2538:
        /* <DEDUP_REMOVED lines=16> */
.L_x_2544:
[----:B------:R-:W-:Y:S05]  /*3c40*/  BSYNC B2 ;  /* 0x0000000000027941 */ /* 0x000fea0003800000 */
.L_x_2543:
        /* <DEDUP_REMOVED lines=43> */
.L_x_2542:
[----:B------:R-:W-:Y:S05]  /*3f00*/  BSYNC B1 ;  /* 0x0000000000017941 */ /* 0x000fea0003800000 */
.L_x_2541:
[----:B------:R-:W0:Y:S01]  /*3f10*/  I2F.U32 R166, R166 ;  /* 0x000000a600a67306 */ /* 0x000e220000201000 */
[----:B------:R-:W-:-:S05]  /*3f20*/  PRMT R131, RZ, 0x7610, R61 ;  /* 0x00007610ff837816 */ /* 0x000fca000000003d */
[----:B------:R-:W-:Y:S02]  /*3f30*/  FMUL.FTZ R131, R131, c[0x0][0x1e8] ;  /* 0x00007a0083837a20 */ /* 0x000fe40000410000 */
[----:B0-----:R-:W-:Y:S01]  /*3f40*/  FFMA.FTZ R65, R166, R195, 1.1641532182693481445e-10 ;  /* 0x2f000000a6417423 */ /* 0x001fe200000100c3 */
[----:B------:R-:W-:-:S04]  /*3f50*/  @P0 PRMT R166, RZ, 0x7610, R57 ;  /* 0x00007610ffa60816 */ /* 0x000fc80000000039 */
[----:B------:R-:W-:-:S04]  /*3f60*/  FSETP.GTU.FTZ.AND P2, PT, R65, c[0x0][0x1e4], PT ;  /* 0x0000790041007a0b */ /* 0x000fc80003f5c000 */
[----:B------:R-:W-:Y:S02]  /*3f70*/  FSEL R190, R131, RZ, !P2 ;  /* 0x000000ff83be7208 */ /* 0x000fe40005000000 */
[----:B------:R-:W-:-:S03]  /*3f80*/  SEL R143, RZ, 0x1, P2 ;  /* 0x00000001ff8f7807 */ /* 0x000fc60001000000 */
[----:B------:R-:W-:-:S04]  /*3f90*/  FADD.FTZ R167, R190, R167 ;  /* 0x000000a7bea77221 */ /* 0x000fc80000010000 */
[----:B------:R-:W-:Y:S02]  /*3fa0*/  @P0 FADD.FTZ R167, R166, R167 ;  /* 0x000000a7a6a70221 */ /* 0x000fe40000010000 */
.L_x_2537:
        /* <DEDUP_REMOVED lines=12> */
.L_x_2546:
[----:B------:R-:W-:Y:S02]  /*4070*/  IMAD.MOV.U32 R185, RZ, RZ, R130 ;  /* 0x000000ffffb97224 */ /* 0x000fe400078e0082 */
.L_x_2547:
[----:B------:R-:W-:Y:S05]  /*4080*/  BSYNC B1 ;  /* 0x0000000000017941 */ /* 0x000fea0003800000 */
.L_x_2545:
        /* <DEDUP_REMOVED lines=16> */
.L_x_2551:
[----:B------:R-:W-:Y:S05]  /*4190*/  BSYNC B2 ;  /* 0x0000000000027941 */ /* 0x000fea0003800000 */
.L_x_2550:
        /* <DEDUP_REMOVED lines=43> */
.L_x_2549:
[----:B------:R-:W-:Y:S05]  /*4450*/  BSYNC B1 ;  /* 0x0000000000017941 */ /* 0x000fea0003800000 */
.L_x_2548:
        /* <DEDUP_REMOVED lines=13> */
.L_x_2552:
        /* <DEDUP_REMOVED lines=12> */
.L_x_2555:
[----:B------:R-:W-:Y:S02]  /*45f0*/  IMAD.MOV.U32 R185, RZ, RZ, R130 ;  /* 0x000000ffffb97224 */ /* 0x000fe400078e0082 */
.L_x_2556:
[----:B------:R-:W-:Y:S05]  /*4600*/  BSYNC B1 ;  /* 0x0000000000017941 */ /* 0x000fea0003800000 */
.L_x_2554:
        /* <DEDUP_REMOVED lines=16> */
.L_x_2560:
[----:B------:R-:W-:Y:S05]  /*4710*/  BSYNC B2 ;  /* 0x0000000000027941 */ /* 0x000fea0003800000 */
.L_x_2559:
        /* <DEDUP_REMOVED lines=43> */
.L_x_2558:
[----:B------:R-:W-:Y:S05]  /*49d0*/  BSYNC B1 ;  /* 0x0000000000017941 */ /* 0x000fea0003800000 */
.L_x_2557:
        /* <DEDUP_REMOVED lines=10> */
.L_x_2553:
        /* <DEDUP_REMOVED lines=12> */
.L_x_2562:
[----:B------:R-:W-:Y:S02]  /*4b40*/  IMAD.MOV.U32 R185, RZ, RZ, R130 ;  /* 0x000000ffffb97224 */ /* 0x000fe400078e0082 */
.L_x_2563:
[----:B------:R-:W-:Y:S05]  /*4b50*/  BSYNC B1 ;  /* 0x0000000000017941 */ /* 0x000fea0003800000 */
.L_x_2561:
        /* <DEDUP_REMOVED lines=16> */
.L_x_2567:
[----:B------:R-:W-:Y:S05]  /*4c60*/  BSYNC B2 ;  /* 0x0000000000027941 */ /* 0x000fea0003800000 */
.L_x_2566:
        /* <DEDUP_REMOVED lines=43> */
.L_x_2565:
[----:B------:R-:W-:Y:S05]  /*4f20*/  BSYNC B1 ;  /* 0x0000000000017941 */ /* 0x000fea0003800000 */
.L_x_2564:
        /* <DEDUP_REMOVED lines=13> */
.L_x_2568:
        /* <DEDUP_REMOVED lines=12> */
.L_x_2571:
[----:B------:R-:W-:Y:S02]  /*50c0*/  IMAD.MOV.U32 R66, RZ, RZ, R130 ;  /* 0x000000ffff427224 */ /* 0x000fe400078e0082 */
.L_x_2572:
[----:B------:R-:W-:Y:S05]  /*50d0*/  BSYNC B1 ;  /* 0x0000000000017941 */ /* 0x000fea0003800000 */
.L_x_2570:
        /* <DEDUP_REMOVED lines=16> */
.L_x_2576:
[----:B------:R-:W-:Y:S05]  /*51e0*/  BSYNC B2 ;  /* 0x0000000000027941 */ /* 0x000fea0003800000 */
.L_x_2575:
        /* <DEDUP_REMOVED lines=43> */
.L_x_2574:
[----:B------:R-:W-:Y:S05]  /*54a0*/  BSYNC B1 ;  /* 0x0000000000017941 */ /* 0x000fea0003800000 */
.L_x_2573:
        /* <DEDUP_REMOVED lines=10> */
.L_x_2569:
        /* <DEDUP_REMOVED lines=12> */
.L_x_2578:
[----:B------:R-:W-:Y:S02]  /*5610*/  IMAD.MOV.U32 R66, RZ, RZ, R130 ;  /* 0x000000ffff427224 */ /* 0x000fe400078e0082 */
.L_x_2579:
[----:B------:R-:W-:Y:S05]  /*5620*/  BSYNC B1 ;  /* 0x0000000000017941 */ /* 0x000fea0003800000 */
.L_x_2577:
        /* <DEDUP_REMOVED lines=16> */
.L_x_2583:
[----:B------:R-:W-:Y:S05]  /*5730*/  BSYNC B2 ;  /* 0x0000000000027941 */ /* 0x000fea0003800000 */
.L_x_2582:
        /* <DEDUP_REMOVED lines=43> */
.L_x_2581:
[----:B------:R-:W-:Y:S05]  /*59f0*/  BSYNC B1 ;  /* 0x0000000000017941 */ /* 0x000fea0003800000 */
.L_x_2580:
        /* <DEDUP_REMOVED lines=13> */
.L_x_2584:
        /* <DEDUP_REMOVED lines=12> */
.L_x_2587:
[----:B------:R-:W-:Y:S02]  /*5b90*/  IMAD.MOV.U32 R66, RZ, RZ, R130 ;  /* 0x000000ffff427224 */ /* 0x000fe400078e0082 */
.L_x_2588:
[----:B------:R-:W-:Y:S05]  /*5ba0*/  BSYNC B1 ;  /* 0x0000000000017941 */ /* 0x000fea0003800000 */
.L_x_2586:
        /* <DEDUP_REMOVED lines=16> */
.L_x_2592:
[----:B------:R-:W-:Y:S05]  /*5cb0*/  BSYNC B2 ;  /* 0x0000000000027941 */ /* 0x000fea0003800000 */
.L_x_2591:
        /* <DEDUP_REMOVED lines=43> */
.L_x_2590:
[----:B------:R-:W-:Y:S05]  /*5f70*/  BSYNC B1 ;  /* 0x0000000000017941 */ /* 0x000fea0003800000 */
.L_x_2589:
        /* <DEDUP_REMOVED lines=10> */
.L_x_2585:
        /* <DEDUP_REMOVED lines=12> */
.L_x_2594:
[----:B------:R-:W-:Y:S02]  /*60e0*/  IMAD.MOV.U32 R66, RZ, RZ, R130 ;  /* 0x000000ffff427224 */ /* 0x000fe400078e0082 */
.L_x_2595:
[----:B------:R-:W-:Y:S05]  /*60f0*/  BSYNC B1 ;  /* 0x0000000000017941 */ /* 0x000fea0003800000 */
.L_x_2593:
        /* <DEDUP_REMOVED lines=16> */
.L_x_2599:
[----:B------:R-:W-:Y:S05]  /*6200*/  BSYNC B2 ;  /* 0x0000000000027941 */ /* 0x000fea0003800000 */
.L_x_2598:
        /* <DEDUP_REMOVED lines=43> */
.L_x_2597:
[----:B------:R-:W-:Y:S05]  /*64c0*/  BSYNC B1 ;  /* 0x0000000000017941 */ /* 0x000fea0003800000 */
.L_x_2596:
        /* <DEDUP_REMOVED lines=13> */
.L_x_2600:
        /* <DEDUP_REMOVED lines=12> */
.L_x_2603:
[----:B------:R-:W-:Y:S02]  /*6660*/  IMAD.MOV.U32 R197, RZ, RZ, R130 ;  /* 0x000000ffffc57224 */ /* 0x000fe400078e0082 */
.L_x_2604:
[----:B------:R-:W-:Y:S05]  /*6670*/  BSYNC B1 ;  /* 0x0000000000017941 */ /* 0x000fea0003800000 */
.L_x_2602:
        /* <DEDUP_REMOVED lines=16> */
.L_x_2608:
[----:B------:R-:W-:Y:S05]  /*6780*/  BSYNC B2 ;  /* 0x0000000000027941 */ /* 0x000fea0003800000 */
.L_x_2607:
        /* <DEDUP_REMOVED lines=43> */
.L_x_2606:
[----:B------:R-:W-:Y:S05]  /*6a40*/  BSYNC B1 ;  /* 0x0000000000017941 */ /* 0x000fea0003800000 */
.L_x_2605:
        /* <DEDUP_REMOVED lines=10> */
.L_x_2601:
[----:B------:R-:W-:Y:S01]  /*6af0*/  SEL R67, RZ, 0x1000000, P5 ;  /* 0x01000000ff437807 */ /* 0x000fe20002800000 */
[----:B------:R-:W-:Y:S01]  /*6b00*/  IMAD.SHL.U32 R199, R148, 0x8, RZ ;  /* 0x0000000894c77824 */ /* 0x000fe200078e00ff */
[----:B------:R-:W-:Y:S02]  /*6b10*/  SEL R65, RZ, 0x10000, P4 ;  /* 0x00010000ff417807 */ /* 0x000fe40002000000 */
[C---:B------:R-:W-:Y:S02]  /*6b20*/  LOP3.LUT P6, RZ, R38.reuse, 0x4, RZ, 0xc0, !PT ;  /* 0x0000000426ff7812 */ /* 0x040fe400078cc0ff */
[C---:B------:R-:W-:Y:S02]  /*6b30*/  LOP3.LUT P5, RZ, R38.reuse, 0x2, RZ, 0xc0, !PT ;  /* 0x0000000226ff7812 */ /* 0x040fe400078ac0ff */
[C---:B------:R-:W-:Y:S02]  /*6b40*/  LOP3.LUT P4, RZ, R38.reuse, 0x1, RZ, 0xc0, !PT ;  /* 0x0000000126ff7812 */ /* 0x040fe4000788c0ff */
[----:B------:R-:W-:-:S02]  /*6b50*/  LOP3.LUT P0, RZ, R38, 0x8, RZ, 0xc0, !PT ;  /* 0x0000000826ff7812 */ /* 0x000fc4000780c0ff */
[----:B------:R-:W-:Y:S02]  /*6b60*/  SEL R66, RZ, 0x100, P3 ;  /* 0x00000100ff427807 */ /* 0x000fe40001800000 */
[----:B------:R-:W-:Y:S02]  /*6b70*/  SEL R64, RZ, 0x1, P4 ;  /* 0x00000001ff407807 */ /* 0x000fe40002000000 */
[----:B------:R-:W-:Y:S02]  /*6b80*/  SEL R208, RZ, 0x1, P5 ;  /* 0x00000001ffd07807 */ /* 0x000fe40002800000 */
[----:B------:R-:W-:Y:S02]  /*6b90*/  SEL R206, RZ, 0x1, P6 ;  /* 0x00000001ffce7807 */ /* 0x000fe40003000000 */
[----:B------:R-:W-:Y:S01]  /*6ba0*/  SEL R210, RZ, 0x1, P0 ;  /* 0x00000001ffd27807 */ /* 0x000fe20000000000 */
[----:B------:R-:W-:Y:S01]  /*6bb0*/  IMAD.WIDE.U32 R208, R208, 0x10000, RZ ;  /* 0x00010000d0d07825 */ /* 0x000fe200078e00ff */
[----:B------:R-:W-:-:S02]  /*6bc0*/  LOP3.LUT R66, R66, R67, R65, 0xfe, !PT ;  /* 0x0000004342427212 */ /* 0x000fc400078efe41 */
[----:B------:R-:W-:Y:S01]  /*6bd0*/  LEA R204, P0, R148, c[0x0][0x188], 0x4 ;  /* 0x0000620094cc7a11 */ /* 0x000fe200078020ff */
[----:B------:R-:W-:Y:S01]  /*6be0*/  IMAD.WIDE.U32 R64, R64, 0x1000000, RZ ;  /* 0x0100000040407825 */ /* 0x000fe200078e00ff */
[----:B------:R-:W-:Y:S02]  /*6bf0*/  SEL R197, RZ, 0x1, P2 ;  /* 0x00000001ffc57807 */ /* 0x000fe40001000000 */
[----:B------:R-:W-:Y:S01]  /*6c00*/  LEA.HI.X R205, R148, c[0x0][0x18c], RZ, 0x4, P0 ;  /* 0x0000630094cd7a11 */ /* 0x000fe200000f24ff */
[----:B------:R-:W-:Y:S01]  /*6c10*/  IMAD.WIDE.U32 R206, R206, 0x100, RZ ;  /* 0x00000100cece7825 */ /* 0x000fe200078e00ff */
[----:B------:R-:W-:Y:S02]  /*6c20*/  SHF.L.U64.HI R211, R148, 0x3, RZ ;  /* 0x0000000394d37819 */ /* 0x000fe400000102ff */
[----:B------:R-:W-:Y:S02]  /*6c30*/  IADD3 R202, P0, R199, c[0x0][0x190], RZ ;  /* 0x00006400c7ca7a10 */ /* 0x000fe40007f1e0ff */
[----:B------:R-:W-:-:S02]  /*6c40*/  LOP3.LUT R197, R65, R66, R197, 0xfe, !PT ;  /* 0x0000004241c57212 */ /* 0x000fc400078efec5 */
[----:B------:R-:W-:Y:S02]  /*6c50*/  LOP3.LUT R195, R206, R64, R208, 0xfe, !PT ;  /* 0x00000040cec37212 */ /* 0x000fe400078efed0 */
[----:B------:R-:W-:Y:S02]  /*6c60*/  F2FP.BF16.PACK_AB R67, R190, R185 ;  /* 0x000000b9be43723e */ /* 0x000fe400000010ff */
[----:B------:R-:W-:Y:S02]  /*6c70*/  F2FP.BF16.PACK_AB R66, R187, R166 ;  /* 0x000000a6bb42723e */ /* 0x000fe400000010ff */
[----:B------:R-:W-:Y:S02]  /*6c80*/  F2FP.BF16.PACK_AB R65, R167, R154 ;  /* 0x0000009aa741723e */ /* 0x000fe400000010ff */
[----:B------:R-:W-:Y:S02]  /*6c90*/  F2FP.BF16.PACK_AB R64, R156, R147 ;  /* 0x000000939c40723e */ /* 0x000fe400000010ff */
[----:B------:R-:W-:-:S02]  /*6ca0*/  IADD3.X R203, R211, c[0x0][0x194], RZ, P0, !PT ;  /* 0x00006500d3cb7a10 */ /* 0x000fc400007fe4ff */
[----:B------:R-:W-:Y:S01]  /*6cb0*/  LOP3.LUT R207, R207, R197, R209, 0xfe, !PT ;  /* 0x000000c5cfcf7212 */ /* 0x000fe200078efed1 */
[----:B------:R0:W-:Y:S01]  /*6cc0*/  STG.E.128 [R204.64], R64 ;  /* 0x00000040cc007986 */ /* 0x0001e2000c101d04 */
[----:B------:R-:W-:Y:S02]  /*6cd0*/  LOP3.LUT R206, R195, R210, RZ, 0xfc, !PT ;  /* 0x000000d2c3ce7212 */ /* 0x000fe400078efcff */
[----:B------:R-:W-:-:S03]  /*6ce0*/  LOP3.LUT P1, RZ, R38, 0x10, RZ, 0xc0, !PT ;  /* 0x0000001026ff7812 */ /* 0x000fc6000782c0ff */
[----:B------:R0:W-:Y:S10]  /*6cf0*/  STG.E.64 [R202.64], R206 ;  /* 0x000000ceca007986 */ /* 0x0001f4000c101b04 */
[----:B------:R-:W-:Y:S05]  /*6d00*/  @!P1 BRA `(.L_x_2609) ;  /* 0x0000014000009947 */ /* 0x000fea0003800000 */
[----:B0-----:R-:W-:Y:S01]  /*6d10*/  IMAD.U32 R65, R140, 0x10000, RZ ;  /* 0x000100008c417824 */ /* 0x001fe200078e00ff */
[----:B------:R-:W-:-:S02]  /*6d20*/  LOP3.LUT R64, R139, 0xffff, RZ, 0xc0, !PT ;  /* 0x0000ffff8b407812 */ /* 0x000fc400078ec0ff */
[----:B------:R-:W-:Y:S02]  /*6d30*/  LOP3.LUT R204, R143, 0xff, RZ, 0xc0, !PT ;  /* 0x000000ff8fcc7812 */ /* 0x000fe400078ec0ff */
[----:B------:R-:W-:Y:S02]  /*6d40*/  LOP3.LUT R67, R65, 0xff0000, RZ, 0xc0, !PT ;  /* 0x00ff000041437812 */ /* 0x000fe400078ec0ff */
[----:B------:R-:W-:Y:S01]  /*6d50*/  PRMT R65, R141, 0x7104, RZ ;  /* 0x000071048d417816 */ /* 0x000fe200000000ff */
[----:B------:R-:W-:Y:S01]  /*6d60*/  IMAD.WIDE.U32 R204, R204, 0x1000000, RZ ;  /* 0x01000000cccc7825 */ /* 0x000fe200078e00ff */
[----:B------:R-:W-:Y:S02]  /*6d70*/  PRMT R64, R67, 0x4210, R64 ;  /* 0x0000421043407816 */ /* 0x000fe40000000040 */
[----:B------:R-:W-:Y:S02]  /*6d80*/  LOP3.LUT R202, R144, 0xff, RZ, 0xc0, !PT ;  /* 0x000000ff90ca7812 */ /* 0x000fe400078ec0ff */
[----:B------:R-:W-:-:S02]  /*6d90*/  LOP3.LUT R66, R145, 0xff, RZ, 0xc0, !PT ;  /* 0x000000ff91427812 */ /* 0x000fc400078ec0ff */
        /* <DEDUP_REMOVED lines=11> */
.L_x_2609:
[----:B------:R-:W-:Y:S02]  /*6e50*/  IADD3 R195, R148, 0x20, RZ ;  /* 0x0000002094c37810 */ /* 0x000fe40007ffe0ff */
.L_x_2480:
[----:B------:R-:W-:Y:S05]  /*6e60*/  BSYNC B0 ;  /* 0x0000000000007941 */ /* 0x000fea0003800000 */
.L_x_2479:
[----:B------:R-:W-:Y:S01]  /*6e70*/  LOP3.LUT P0, RZ, R38, 0x400, RZ, 0xc0, !PT ;  /* 0x0000040026ff7812 */ /* 0x000fe2000780c0ff */
[----:B------:R-:W-:-:S12]  /*6e80*/  BSSY B0, `(.L_x_2610) ;  /* 0x00005bb000007945 */ /* 0x000fd80003800000 */
[----:B------:R-:W-:Y:S05]  /*6e90*/  @!P0 BRA `(.L_x_2611) ;  /* 0x00005b9000008947 */ /* 0x000fea0003800000 */
[----:B------:R-:W-:Y:S01]  /*6ea0*/  ISETP.NE.U32.AND P0, PT, RZ, c[0x0][0x178], PT ;  /* 0x00005e00ff007a0c */ /* 0x000fe20003f05070 */
[----:B0-----:R-:W-:Y:S01]  /*6eb0*/  IMAD.MOV.U32 R64, RZ, RZ, 0x10 ;  /* 0x00000010ff407424 */ /* 0x001fe200078e00ff */
[----:B------:R-:W-:Y:S02]  /*6ec0*/  LOP3.LUT R38, R38, 0xffffffef, RZ, 0xc0, !PT ;  /* 0xffffffef26267812 */ /* 0x000fe400078ec0ff */
[----:B------:R-:W-:Y:S01]  /*6ed0*/  ISETP.NE.AND.EX P2, PT, RZ, c[0x0][0x17c], PT, P0 ;  /* 0x00005f00ff007a0c */ /* 0x000fe20003f45300 */
[----:B------:R-:W-:-:S06]  /*6ee0*/  IMAD.WIDE.U32 R64, R195, R64, c[0x0][0x170] ;  /* 0x00005c00c3407625 */ /* 0x000fcc00078e0040 */
[----:B------:R-:W5:Y:S06]  /*6ef0*/  LDG.E.128 R64, [R64.64] ;  /* 0x0000000440407981 */ /* 0x000f6c000c1e1d00 */
[C---:B------:R-:W-:Y:S01]  /*6f00*/  @P2 LEA R202, P0, R195.reuse, c[0x0][0x178], 0x4 ;  /* 0x00005e00c3ca2a11 */ /* 0x040fe200078020ff */
        /* <DEDUP_REMOVED lines=20> */
.L_x_2613:
[----:B0-----:R-:W-:Y:S02]  /*7050*/  IMAD.MOV.U32 R155, RZ, RZ, R130 ;  /* 0x000000ffff9b7224 */ /* 0x001fe400078e0082 */
.L_x_2614:
[----:B------:R-:W-:Y:S05]  /*7060*/  BSYNC B1 ;  /* 0x0000000000017941 */ /* 0x000fea0003800000 */
.L_x_2612:
        /* <DEDUP_REMOVED lines=16> */
.L_x_2618:
[----:B------:R-:W-:Y:S05]  /*7170*/  BSYNC B2 ;  /* 0x0000000000027941 */ /* 0x000fea0003800000 */
.L_x_2617:
        /* <DEDUP_REMOVED lines=43> */
.L_x_2616:
[----:B------:R-:W-:Y:S05]  /*7430*/  BSYNC B1 ;  /* 0x0000000000017941 */ /* 0x000fea0003800000 */
.L_x_2615:
        /* <DEDUP_REMOVED lines=18> */
.L_x_2619:
        /* <DEDUP_REMOVED lines=12> */
.L_x_2622:
[----:B------:R-:W-:Y:S02]  /*7620*/  IMAD.MOV.U32 R155, RZ, RZ, R130 ;  /* 0x000000ffff9b7224 */ /* 0x000fe400078e0082 */
.L_x_2623:
[----:B------:R-:W-:Y:S05]  /*7630*/  BSYNC B1 ;  /* 0x0000000000017941 */ /* 0x000fea0003800000 */
.L_x_2621:
        /* <DEDUP_REMOVED lines=16> */
.L_x_2627:
[----:B------:R-:W-:Y:S05]  /*7740*/  BSYNC B2 ;  /* 0x0000000000027941 */ /* 0x000fea0003800000 */
.L_x_2626:
        /* <DEDUP_REMOVED lines=43> */
.L_x_2625:
[----:B------:R-:W-:Y:S05]  /*7a00*/  BSYNC B1 ;  /* 0x0000000000017941 */ /* 0x000fea0003800000 */
.L_x_2624:
[----:B------:R0:W1:Y:S02]  /*7a10*/  I2F.U32 R146, R155 ;  /* 0x0000009b00927306 */ /* 0x0000640000201000 */
[----:B0-----:R-:W-:-:S05]  /*7a20*/  PRMT R155, RZ, 0x5410, R60 ;  /* 0x00005410ff9b7816 */ /* 0x001fca000000003c */
[----:B------:R-:W-:Y:S02]  /*7a30*/  FMUL.FTZ R158, R155, c[0x0][0x1e8] ;  /* 0x00007a009b9e7a20 */ /* 0x000fe40000410000 */
[----:B-1----:R-:W-:-:S05]  /*7a40*/  FFMA.FTZ R146, R146, R197, 1.1641532182693481445e-10 ;  /* 0x2f00000092927423 */ /* 0x002fca00000100c5 */
[----:B------:R-:W-:-:S04]  /*7a50*/  FSETP.GTU.FTZ.AND P2, PT, R146, c[0x0][0x1e4], PT ;  /* 0x0000790092007a0b */ /* 0x000fc80003f5c000 */
[----:B------:R-:W-:Y:S02]  /*7a60*/  FSEL R158, R158, RZ, !P2 ;  /* 0x000000ff9e9e7208 */ /* 0x000fe40005000000 */
[----:B------:R-:W-:-:S03]  /*7a70*/  SEL R146, RZ, 0x1, P2 ;  /* 0x00000001ff927807 */ /* 0x000fc60001000000 */
[----:B------:R-:W-:Y:S01]  /*7a80*/  FADD.FTZ R137, R158, R137 ;  /* 0x000000899e897221 */ /* 0x000fe20000010000 */
[----:B------:R-:W-:-:S05]  /*7a90*/  @P0 PRMT R158, RZ, 0x5410, R56 ;  /* 0x00005410ff9e0816 */ /* 0x000fca0000000038 */
[----:B------:R-:W-:Y:S02]  /*7aa0*/  @P0 FADD.FTZ R137, R158, R137 ;  /* 0x000000899e890221 */ /* 0x000fe40000010000 */
.L_x_2620:
        /* <DEDUP_REMOVED lines=12> */
.L_x_2629:
[----:B------:R-:W-:Y:S02]  /*7b70*/  IMAD.MOV.U32 R155, RZ, RZ, R130 ;  /* 0x000000ffff9b7224 */ /* 0x000fe400078e0082 */
.L_x_2630:
[----:B------:R-:W-:Y:S05]  /*7b80*/  BSYNC B1 ;  /* 0x0000000000017941 */ /* 0x000fea0003800000 */
.L_x_2628:
        /* <DEDUP_REMOVED lines=16> */
.L_x_2634:
[----:B------:R-:W-:Y:S05]  /*7c90*/  BSYNC B2 ;  /* 0x0000000000027941 */ /* 0x000fea0003800000 */
.L_x_2633:
        /* <DEDUP_REMOVED lines=43> */
.L_x_2632:
[----:B------:R-:W-:Y:S05]  /*7f50*/  BSYNC B1 ;  /* 0x0000000000017941 */ /* 0x000fea0003800000 */
.L_x_2631:
        /* <DEDUP_REMOVED lines=15> */
.L_x_2635:
        /* <DEDUP_REMOVED lines=12> */
.L_x_2638:
[----:B------:R-:W-:Y:S02]  /*8110*/  IMAD.MOV.U32 R64, RZ, RZ, R130 ;  /* 0x000000ffff407224 */ /* 0x000fe400078e0082 */
.L_x_2639:
[----:B------:R-:W-:Y:S05]  /*8120*/  BSYNC B1 ;  /* 0x0000000000017941 */ /* 0x000fea0003800000 */
.L_x_2637:
        /* <DEDUP_REMOVED lines=16> */
.L_x_2643:
[----:B------:R-:W-:Y:S05]  /*8230*/  BSYNC B2 ;  /* 0x0000000000027941 */ /* 0x000fea0003800000 */
.L_x_2642:
        /* <DEDUP_REMOVED lines=43> */
.L_x_2641:
[----:B------:R-:W-:Y:S05]  /*84f0*/  BSYNC B1 ;  /* 0x0000000000017941 */ /* 0x000fea0003800000 */
.L_x_2640:
        /* <DEDUP_REMOVED lines=10> */
.L_x_2636:
        /* <DEDUP_REMOVED lines=12> */
.L_x_2645:
[----:B------:R-:W-:Y:S02]  /*8660*/  IMAD.MOV.U32 R64, RZ, RZ, R130 ;  /* 0x000000ffff407224 */ /* 0x000fe400078e0082 */
.L_x_2646:
[----:B------:R-:W-:Y:S05]  /*8670*/  BSYNC B1 ;  /* 0x0000000000017941 */ /* 0x000fea0003800000 */
.L_x_2644:
        /* <DEDUP_REMOVED lines=16> */
.L_x_2650:
[----:B------:R-:W-:Y:S05]  /*8780*/  BSYNC B2 ;  /* 0x0000000000027941 */ /* 0x000fea0003800000 */
.L_x_2649:
        /* <DEDUP_REMOVED lines=43> */
.L_x_2648:
[----:B------:R-:W-:Y:S05]  /*8a40*/  BSYNC B1 ;  /* 0x0000000000017941 */ /* 0x000fea0003800000 */
.L_x_2647:
        /* <DEDUP_REMOVED lines=15> */
.L_x_2651:
        /* <DEDUP_REMOVED lines=12> */
.L_x_2654:
[----:B------:R-:W-:Y:S02]  /*8c00*/  IMAD.MOV.U32 R64, RZ, RZ, R130 ;  /* 0x000000ffff407224 */ /* 0x000fe400078e0082 */
.L_x_2655:
[----:B------:R-:W-:Y:S05]  /*8c10*/  BSYNC B1 ;  /* 0x0000000000017941 */ /* 0x000fea0003800000 */
.L_x_2653:
        /* <DEDUP_REMOVED lines=16> */
.L_x_2659:
[----:B------:R-:W-:Y:S05]  /*8d20*/  BSYNC B2 ;  /* 0x0000000000027941 */ /* 0x000fea0003800000 */
.L_x_2658:
        /* <DEDUP_REMOVED lines=43> */
.L_x_2657:
[----:B------:R-:W-:Y:S05]  /*8fe0*/  BSYNC B1 ;  /* 0x0000000000017941 */ /* 0x000fea0003800000 */
.L_x_2656:
        /* <DEDUP_REMOVED lines=10> */
.L_x_2652:
        /* <DEDUP_REMOVED lines=12> */
.L_x_2661:
[----:B------:R-:W-:Y:S02]  /*9150*/  IMAD.MOV.U32 R64, RZ, RZ, R130 ;  /* 0x000000ffff407224 */ /* 0x000fe400078e0082 */
.L_x_2662:
[----:B------:R-:W-:Y:S05]  /*9160*/  BSYNC B1 ;  /* 0x0000000000017941 */ /* 0x000fea0003800000 */
.L_x_2660:
        /* <DEDUP_REMOVED lines=16> */
.L_x_2666:
[----:B------:R-:W-:Y:S05]  /*9270*/  BSYNC B2 ;  /* 0x0000000000027941 */ /* 0x000fea0003800000 */
.L_x_2665:
        /* <DEDUP_REMOVED lines=43> */
.L_x_2664:
[----:B------:R-:W-:Y:S05]  /*9530*/  BSYNC B1 ;  /* 0x0000000000017941 */ /* 0x000fea0003800000 */
.L_x_2663:
        /* <DEDUP_REMOVED lines=15> */
.L_x_2667:
        /* <DEDUP_REMOVED lines=12> */
.L_x_2670:
[----:B------:R-:W-:Y:S02]  /*96f0*/  IMAD.MOV.U32 R169, RZ, RZ, R130 ;  /* 0x000000ffffa97224 */ /* 0x000fe400078e0082 */
.L_x_2671:
[----:B------:R-:W-:Y:S05]  /*9700*/  BSYNC B1 ;  /* 0x0000000000017941 */ /* 0x000fea0003800000 */
.L_x_2669:
        /* <DEDUP_REMOVED lines=16> */
.L_x_2675:
[----:B------:R-:W-:Y:S05]  /*9810*/  BSYNC B2 ;  /* 0x0000000000027941 */ /* 0x000fea0003800000 */
.L_x_2674:
        /* <DEDUP_REMOVED lines=43> */
.L_x_2673:
[----:B------:R-:W-:Y:S05]  /*9ad0*/  BSYNC B1 ;  /* 0x0000000000017941 */ /* 0x000fea0003800000 */
.L_x_2672:
        /* <DEDUP_REMOVED lines=10> */
.L_x_2668:
        /* <DEDUP_REMOVED lines=12> */
.L_x_2677:
[----:B------:R-:W-:Y:S02]  /*9c40*/  IMAD.MOV.U32 R183, RZ, RZ, R130 ;  /* 0x000000ffffb77224 */ /* 0x000fe400078e0082 */
.L_x_2678:
[----:B------:R-:W-:Y:S05]  /*9c50*/  BSYNC B1 ;  /* 0x0000000000017941 */ /* 0x000fea0003800000 */
.L_x_2676:
        /* <DEDUP_REMOVED lines=16> */
.L_x_2682:
[----:B------:R-:W-:Y:S05]  /*9d60*/  BSYNC B2 ;  /* 0x0000000000027941 */ /* 0x000fea0003800000 */
.L_x_2681:
        /* <DEDUP_REMOVED lines=43> */
.L_x_2680:
[----:B------:R-:W-:Y:S05]  /*a020*/  BSYNC B1 ;  /* 0x0000000000017941 */ /* 0x000fea0003800000 */
.L_x_2679:
        /* <DEDUP_REMOVED lines=13> */
.L_x_2683:
        /* <DEDUP_REMOVED lines=12> */
.L_x_2686:
[----:B------:R-:W-:Y:S02]  /*a1c0*/  IMAD.MOV.U32 R183, RZ, RZ, R130 ;  /* 0x000000ffffb77224 */ /* 0x000fe400078e0082 */
.L_x_2687:
[----:B------:R-:W-:Y:S05]  /*a1d0*/  BSYNC B1 ;  /* 0x0000000000017941 */ /* 0x000fea0003800000 */
.L_x_2685:
        /* <DEDUP_REMOVED lines=16> */
.L_x_2691:
[----:B------:R-:W-:Y:S05]  /*a2e0*/  BSYNC B2 ;  /* 0x0000000000027941 */ /* 0x000fea0003800000 */
.L_x_2690:
        /* <DEDUP_REMOVED lines=43> */
.L_x_2689:
[----:B------:R-:W-:Y:S05]  /*a5a0*/  BSYNC B1 ;  /* 0x0000000000017941 */ /* 0x000fea0003800000 */
.L_x_2688:
        /* <DEDUP_REMOVED lines=10> */
.L_x_2684:
        /* <DEDUP_REMOVED lines=12> */
.L_x_2693:
[----:B------:R-:W-:Y:S02]  /*a710*/  IMAD.MOV.U32 R183, RZ, RZ, R130 ;  /* 0x000000ffffb77224 */ /* 0x000fe400078e0082 */
.L_x_2694:
[----:B------:R-:W-:Y:S05]  /*a720*/  BSYNC B1 ;  /* 0x0000000000017941 */ /* 0x000fea0003800000 */
.L_x_2692:
        /* <DEDUP_REMOVED lines=16> */
.L_x_2698:
[----:B------:R-:W-:Y:S05]  /*a830*/  BSYNC B2 ;  /* 0x0000000000027941 */ /* 0x000fea0003800000 */
.L_x_2697:
        /* <DEDUP_REMOVED lines=43> */
.L_x_2696:
[----:B------:R-:W-:Y:S05]  /*aaf0*/  BSYNC B1 ;  /* 0x0000000000017941 */ /* 0x000fea0003800000 */
.L_x_2695:
        /* <DEDUP_REMOVED lines=13> */
.L_x_2699:
        /* <DEDUP_REMOVED lines=12> */
.L_x_2702:
[----:B------:R-:W-:Y:S02]  /*ac90*/  IMAD.MOV.U32 R66, RZ, RZ, R130 ;  /* 0x000000ffff427224 */ /* 0x000fe400078e0082 */
.L_x_2703:
[----:B------:R-:W-:Y:S05]  /*aca0*/  BSYNC B1 ;  /* 0x0000000000017941 */ /* 0x000fea0003800000 */
.L_x_2701:
        /* <DEDUP_REMOVED lines=16> */
.L_x_2707:
[----:B------:R-:W-:Y:S05]  /*adb0*/  BSYNC B2 ;  /* 0x0000000000027941 */ /* 0x000fea0003800000 */
.L_x_2706:
        /* <DEDUP_REMOVED lines=43> */
.L_x_2705:
[----:B------:R-:W-:Y:S05]  /*b070*/  BSYNC B1 ;  /* 0x0000000000017941 */ /* 0x000fea0003800000 */
.L_x_2704:
        /* <DEDUP_REMOVED lines=10> */
.L_x_2700:
        /* <DEDUP_REMOVED lines=12> */
.L_x_2709:
[----:B------:R-:W-:Y:S02]  /*b1e0*/  IMAD.MOV.U32 R66, RZ, RZ, R130 ;  /* 0x000000ffff427224 */ /* 0x000fe400078e0082 */
.L_x_2710:
[----:B------:R-:W-:Y:S05]  /*b1f0*/  BSYNC B1 ;  /* 0x0000000000017941 */ /* 0x000fea0003800000 */
.L_x_2708:
        /* <DEDUP_REMOVED lines=16> */
.L_x_2714:
[----:B------:R-:W-:Y:S05]  /*b300*/  BSYNC B2 ;  /* 0x0000000000027941 */ /* 0x000fea0003800000 */
.L_x_2713:
        /* <DEDUP_REMOVED lines=43> */
.L_x_2712:
[----:B------:R-:W-:Y:S05]  /*b5c0*/  BSYNC B1 ;  /* 0x0000000000017941 */ /* 0x000fea0003800000 */
.L_x_2711:
        /* <DEDUP_REMOVED lines=13> */
.L_x_2715:
        /* <DEDUP_REMOVED lines=12> */
.L_x_2718:
[----:B------:R-:W-:Y:S02]  /*b760*/  IMAD.MOV.U32 R66, RZ, RZ, R130 ;  /* 0x000000ffff427224 */ /* 0x000fe400078e0082 */
.L_x_2719:
[----:B------:R-:W-:Y:S05]  /*b770*/  BSYNC B1 ;  /* 0x0000000000017941 */ /* 0x000fea0003800000 */
.L_x_2717:
        /* <DEDUP_REMOVED lines=16> */
.L_x_2723:
[----:B------:R-:W-:Y:S05]  /*b880*/  BSYNC B2 ;  /* 0x0000000000027941 */ /* 0x000fea0003800000 */
.L_x_2722:
        /* <DEDUP_REMOVED lines=43> */
.L_x_2721:
[----:B------:R-:W-:Y:S05]  /*bb40*/  BSYNC B1 ;  /* 0x0000000000017941 */ /* 0x000fea0003800000 */
.L_x_2720:
        /* <DEDUP_REMOVED lines=10> */
.L_x_2716:
        /* <DEDUP_REMOVED lines=12> */
.L_x_2725:
[----:B------:R-:W-:Y:S02]  /*bcb0*/  IMAD.MOV.U32 R66, RZ, RZ, R130 ;  /* 0x000000ffff427224 */ /* 0x000fe400078e0082 */
.L_x_2726:
[----:B------:R-:W-:Y:S05]  /*bcc0*/  BSYNC B1 ;  /* 0x0000000000017941 */ /* 0x000fea0003800000 */
.L_x_2724:
        /* <DEDUP_REMOVED lines=16> */
.L_x_2730:
[----:B------:R-:W-:Y:S05]  /*bdd0*/  BSYNC B2 ;  /* 0x0000000000027941 */ /* 0x000fea0003800000 */
.L_x_2729:
        /* <DEDUP_REMOVED lines=43> */
.L_x_2728:
[----:B------:R-:W-:Y:S05]  /*c090*/  BSYNC B1 ;  /* 0x0000000000017941 */ /* 0x000fea0003800000 */
.L_x_2727:
        /* <DEDUP_REMOVED lines=13> */
.L_x_2731:
        /* <DEDUP_REMOVED lines=12> */
.L_x_2734:
[----:B------:R-:W-:Y:S02]  /*c230*/  IMAD.MOV.U32 R199, RZ, RZ, R130 ;  /* 0x000000ffffc77224 */ /* 0x000fe400078e0082 */
.L_x_2735:
[----:B------:R-:W-:Y:S05]  /*c240*/  BSYNC B1 ;  /* 0x0000000000017941 */ /* 0x000fea0003800000 */
.L_x_2733:
        /* <DEDUP_REMOVED lines=16> */
.L_x_2739:
[----:B------:R-:W-:Y:S05]  /*c350*/  BSYNC B2 ;  /* 0x0000000000027941 */ /* 0x000fea0003800000 */
.L_x_2738:
        /* <DEDUP_REMOVED lines=43> */
.L_x_2737:
[----:B------:R-:W-:Y:S05]  /*c610*/  BSYNC B1 ;  /* 0x0000000000017941 */ /* 0x000fea0003800000 */
.L_x_2736:
        /* <DEDUP_REMOVED lines=10> */
.L_x_2732:
        /* <DEDUP_REMOVED lines=14> */
[C---:B------:R-:W-:Y:S01]  /*c7a0*/  LEA R204, P0, R195.reuse, c[0x0][0x188], 0x4 ;  /* 0x00006200c3cc7a11 */ /* 0x040fe200078020ff */
[----:B------:R-:W-:Y:S01]  /*c7b0*/  IMAD.WIDE.U32 R64, R64, 0x1000000, RZ ;  /* 0x0100000040407825 */ /* 0x000fe200078e00ff */
[----:B------:R-:W-:Y:S02]  /*c7c0*/  SEL R199, RZ, 0x1, P2 ;  /* 0x00000001ffc77807 */ /* 0x000fe40001000000 */
[C---:B------:R-:W-:Y:S01]  /*c7d0*/  LEA.HI.X R205, R195.reuse, c[0x0][0x18c], RZ, 0x4, P0 ;  /* 0x00006300c3cd7a11 */ /* 0x040fe200000f24ff */
        /* <DEDUP_REMOVED lines=18> */
[----:B------:R-:W-:Y:S02]  /*c900*/  PRMT R67, R141, 0x7104, RZ ;  /* 0x000071048d437816 */ /* 0x000fe400000000ff */
[----:B------:R-:W-:Y:S02]  /*c910*/  LOP3.LUT R65, R65, 0xff0000, RZ, 0xc0, !PT ;  /* 0x00ff000041417812 */ /* 0x000fe400078ec0ff */
[----:B------:R-:W-:Y:S02]  /*c920*/  LOP3.LUT R202, R143, 0xff, RZ, 0xc0, !PT ;  /* 0x000000ff8fca7812 */ /* 0x000fe400078ec0ff */
[----:B------:R-:W-:Y:S02]  /*c930*/  PRMT R64, R65, 0x4210, R64 ;  /* 0x0000421041407816 */ /* 0x000fe40000000040 */
[----:B------:R-:W-:Y:S01]  /*c940*/  LOP3.LUT R66, R144, 0xff, RZ, 0xc0, !PT ;  /* 0x000000ff90427812 */ /* 0x000fe200078ec0ff */
[----:B------:R-:W-:Y:S01]  /*c950*/  IMAD.WIDE.U32 R202, R202, 0x1000000, RZ ;  /* 0x01000000caca7825 */ /* 0x000fe200078e00ff */
[----:B------:R-:W-:-:S02]  /*c960*/  LOP3.LUT R65, R145, 0xff, RZ, 0xc0, !PT ;  /* 0x000000ff91417812 */ /* 0x000fc400078ec0ff */
[----:B------:R-:W-:Y:S01]  /*c970*/  LOP3.LUT R197, R64, 0xff00, R67, 0xf8, !PT ;  /* 0x0000ff0040c57812 */ /* 0x000fe200078ef843 */
[----:B------:R-:W-:Y:S01]  /*c980*/  IMAD.WIDE.U32 R66, R66, 0x10000, RZ ;  /* 0x0001000042427825 */ /* 0x000fe200078e00ff */
[----:B------:R-:W-:Y:S02]  /*c990*/  IADD3 R204, P0, R211, c[0x0][0x198], RZ ;  /* 0x00006600d3cc7a10 */ /* 0x000fe40007f1e0ff */
[----:B------:R-:W-:Y:S01]  /*c9a0*/  LOP3.LUT R197, R197, 0xff, R142, 0xf8, !PT ;  /* 0x000000ffc5c57812 */ /* 0x000fe200078ef88e */
[----:B------:R-:W-:Y:S01]  /*c9b0*/  IMAD.WIDE.U32 R64, R65, 0x100, RZ ;  /* 0x0000010041407825 */ /* 0x000fe200078e00ff */
[----:B------:R-:W-:Y:S02]  /*c9c0*/  IADD3.X R205, R212, c[0x0][0x19c], RZ, P0, !PT ;  /* 0x00006700d4cd7a10 */ /* 0x000fe400007fe4ff */
[----:B------:R-:W-:Y:S02]  /*c9d0*/  LOP3.LUT R197, R67, R197, R203, 0xfe, !PT ;  /* 0x000000c543c57212 */ /* 0x000fe400078efecb */
[----:B------:R-:W-:-:S02]  /*c9e0*/  LOP3.LUT R199, R64, R202, R66, 0xfe, !PT ;  /* 0x000000ca40c77212 */ /* 0x000fc400078efe42 */
[----:B------:R-:W-:Y:S02]  /*c9f0*/  LOP3.LUT R65, R197, R65, RZ, 0xfc, !PT ;  /* 0x00000041c5417212 */ /* 0x000fe400078efcff */
[----:B------:R-:W-:-:S05]  /*ca00*/  LOP3.LUT R64, R199, 0xff, R146, 0xf8, !PT ;  /* 0x000000ffc7407812 */ /* 0x000fca00078ef892 */
[----:B------:R0:W-:Y:S02]  /*ca10*/  STG.E.64 [R204.64], R64 ;  /* 0x00000040cc007986 */ /* 0x0001e4000c101b04 */
.L_x_2740:
[----:B------:R-:W-:Y:S02]  /*ca20*/  IADD3 R195, R195, 0x20, RZ ;  /* 0x00000020c3c37810 */ /* 0x000fe40007ffe0ff */
.L_x_2611:
[----:B------:R-:W-:Y:S05]  /*ca30*/  BSYNC B0 ;  /* 0x0000000000007941 */ /* 0x000fea0003800000 */
.L_x_2610:
        /* <DEDUP_REMOVED lines=30> */
.L_x_2744:
[----:B0-----:R-:W-:Y:S02]  /*cc20*/  IMAD.MOV.U32 R157, RZ, RZ, R130 ;  /* 0x000000ffff9d7224 */ /* 0x001fe400078e0082 */
.L_x_2745:
[----:B------:R-:W-:Y:S05]  /*cc30*/  BSYNC B1 ;  /* 0x0000000000017941 */ /* 0x000fea0003800000 */
.L_x_2743:
        /* <DEDUP_REMOVED lines=16> */
.L_x_2749:
[----:B------:R-:W-:Y:S05]  /*cd40*/  BSYNC B2 ;  /* 0x0000000000027941 */ /* 0x000fea0003800000 */
.L_x_2748:
        /* <DEDUP_REMOVED lines=43> */
.L_x_2747:
[----:B------:R-:W-:Y:S05]  /*d000*/  BSYNC B1 ;  /* 0x0000000000017941 */ /* 0x000fea0003800000 */
.L_x_2746:
        /* <DEDUP_REMOVED lines=18> */
.L_x_2750:
        /* <DEDUP_REMOVED lines=12> */
.L_x_2753:
[----:B------:R-:W-:Y:S02]  /*d1f0*/  IMAD.MOV.U32 R157, RZ, RZ, R130 ;  /* 0x000000ffff9d7224 */ /* 0x000fe400078e0082 */
.L_x_2754:
[----:B------:R-:W-:Y:S05]  /*d200*/  BSYNC B1 ;  /* 0x0000000000017941 */ /* 0x000fea0003800000 */
.L_x_2752:
        /* <DEDUP_REMOVED lines=16> */
.L_x_2758:
[----:B------:R-:W-:Y:S05]  /*d310*/  BSYNC B2 ;  /* 0x0000000000027941 */ /* 0x000fea0003800000 */
.L_x_2757:
        /* <DEDUP_REMOVED lines=43> */
.L_x_2756:
[----:B------:R-:W-:Y:S05]  /*d5d0*/  BSYNC B1 ;  /* 0x0000000000017941 */ /* 0x000fea0003800000 */
.L_x_2755:
        /* <DEDUP_REMOVED lines=10> */
.L_x_2751:
        /* <DEDUP_REMOVED lines=12> */
.L_x_2760:
[----:B------:R-:W-:Y:S02]  /*d740*/  IMAD.MOV.U32 R157, RZ, RZ, R130 ;  /* 0x000000ffff9d7224 */ /* 0x000fe400078e0082 */
.L_x_2761:
[----:B------:R-:W-:Y:S05]  /*d750*/  BSYNC B1 ;  /* 0x0000000000017941 */ /* 0x000fea0003800000 */
.L_x_2759:
        /* <DEDUP_REMOVED lines=16> */
.L_x_2765:
[----:B------:R-:W-:Y:S05]  /*d860*/  BSYNC B2 ;  /* 0x0000000000027941 */ /* 0x000fea0003800000 */
.L_x_2764:
        /* <DEDUP_REMOVED lines=43> */
.L_x_2763:
[----:B------:R-:W-:Y:S05]  /*db20*/  BSYNC B1 ;  /* 0x0000000000017941 */ /* 0x000fea0003800000 */
.L_x_2762:
        /* <DEDUP_REMOVED lines=15> */
.L_x_2766:
        /* <DEDUP_REMOVED lines=12> */
.L_x_2769:
[----:B------:R-:W-:Y:S02]  /*dce0*/  IMAD.MOV.U32 R64, RZ, RZ, R130 ;  /* 0x000000ffff407224 */ /* 0x000fe400078e0082 */
.L_x_2770:
[----:B------:R-:W-:Y:S05]  /*dcf0*/  BSYNC B1 ;  /* 0x0000000000017941 */ /* 0x000fea0003800000 */
.L_x_2768:
        /* <DEDUP_REMOVED lines=16> */
.L_x_2774:
[----:B------:R-:W-:Y:S05]  /*de00*/  BSYNC B2 ;  /* 0x0000000000027941 */ /* 0x000fea0003800000 */
.L_x_2773:
        /* <DEDUP_REMOVED lines=43> */
.L_x_2772:
[----:B------:R-:W-:Y:S05]  /*e0c0*/  BSYNC B1 ;  /* 0x0000000000017941 */ /* 0x000fea0003800000 */
.L_x_2771:
        /* <DEDUP_REMOVED lines=10> */
.L_x_2767:
        /* <DEDUP_REMOVED lines=12> */
.L_x_2776:
[----:B------:R-:W-:Y:S02]  /*e230*/  IMAD.MOV.U32 R64, RZ, RZ, R130 ;  /* 0x000000ffff407224 */ /* 0x000fe400078e0082 */
.L_x_2777:
[----:B------:R-:W-:Y:S05]  /*e240*/  BSYNC B1 ;  /* 0x0000000000017941 */ /* 0x000fea0003800000 */
.L_x_2775:
        /* <DEDUP_REMOVED lines=16> */
.L_x_2781:
[----:B------:R-:W-:Y:S05]  /*e350*/  BSYNC B2 ;  /* 0x0000000000027941 */ /* 0x000fea0003800000 */
.L_x_2780:
        /* <DEDUP_REMOVED lines=43> */
.L_x_2779:
[----:B------:R-:W-:Y:S05]  /*e610*/  BSYNC B1 ;  /* 0x0000000000017941 */ /* 0x000fea0003800000 */
.L_x_2778:
        /* <DEDUP_REMOVED lines=15> */
.L_x_2782:
        /* <DEDUP_REMOVED lines=12> */
.L_x_2785:
[----:B------:R-:W-:Y:S02]  /*e7d0*/  IMAD.MOV.U32 R64, RZ, RZ, R130 ;  /* 0x000000ffff407224 */ /* 0x000fe400078e0082 */
.L_x_2786:
[----:B------:R-:W-:Y:S05]  /*e7e0*/  BSYNC B1 ;  /* 0x0000000000017941 */ /* 0x000fea0003800000 */
.L_x_2784:
        /* <DEDUP_REMOVED lines=16> */
.L_x_2790:
[----:B------:R-:W-:Y:S05]  /*e8f0*/  BSYNC B2 ;  /* 0x0000000000027941 */ /* 0x000fea0003800000 */
.L_x_2789:
        /* <DEDUP_REMOVED lines=43> */
.L_x_2788:
[----:B------:R-:W-:Y:S05]  /*ebb0*/  BSYNC B1 ;  /* 0x0000000000017941 */ /* 0x000fea0003800000 */
.L_x_2787:
        /* <DEDUP_REMOVED lines=10> */
.L_x_2783:
        /* <DEDUP_REMOVED lines=12> */
.L_x_2792:
[----:B------:R-:W-:Y:S02]  /*ed20*/  IMAD.MOV.U32 R64, RZ, RZ, R130 ;  /* 0x000000ffff407224 */ /* 0x000fe400078e0082 */
.L_x_2793:
[----:B------:R-:W-:Y:S05]  /*ed30*/  BSYNC B1 ;  /* 0x0000000000017941 */ /* 0x000fea0003800000 */
.L_x_2791:
        /* <DEDUP_REMOVED lines=16> */
.L_x_2797:
[----:B------:R-:W-:Y:S05]  /*ee40*/  BSYNC B2 ;  /* 0x0000000000027941 */ /* 0x000fea0003800000 */
.L_x_2796:
        /* <DEDUP_REMOVED lines=43> */
.L_x_2795:
[----:B------:R-:W-:Y:S05]  /*f100*/  BSYNC B1 ;  /* 0x0000000000017941 */ /* 0x000fea0003800000 */
.L_x_2794:
        /* <DEDUP_REMOVED lines=15> */
.L_x_2798:
        /* <DEDUP_REMOVED lines=12> */
.L_x_2801:
[----:B------:R-:W-:Y:S02]  /*f2c0*/  IMAD.MOV.U32 R171, RZ, RZ, R130 ;  /* 0x000000ffffab7224 */ /* 0x000fe400078e0082 */
.L_x_2802:
[----:B------:R-:W-:Y:S05]  /*f2d0*/  BSYNC B1 ;  /* 0x0000000000017941 */ /* 0x000fea0003800000 */
.L_x_2800:
        /* <DEDUP_REMOVED lines=16> */
.L_x_2806:
[----:B------:R-:W-:Y:S05]  /*f3e0*/  BSYNC B2 ;  /* 0x0000000000027941 */ /* 0x000fea0003800000 */
.L_x_2805:
        /* <DEDUP_REMOVED lines=43> */
.L_x_2804:
[----:B------:R-:W-:Y:S05]  /*f6a0*/  BSYNC B1 ;  /* 0x0000000000017941 */ /* 0x000fea0003800000 */
.L_x_2803:
        /* <DEDUP_REMOVED lines=10> */
.L_x_2799:
        /* <DEDUP_REMOVED lines=12> */
.L_x_2808:
[----:B------:R-:W-:Y:S02]  /*f810*/  IMAD.MOV.U32 R181, RZ, RZ, R130 ;  /* 0x000000ffffb57224 */ /* 0x000fe400078e0082 */
.L_x_2809:
[----:B------:R-:W-:Y:S05]  /*f820*/  BSYNC B1 ;  /* 0x0000000000017941 */ /* 0x000fea0003800000 */
.L_x_2807:
        /* <DEDUP_REMOVED lines=16> */
.L_x_2813:
[----:B------:R-:W-:Y:S05]  /*f930*/  BSYNC B2 ;  /* 0x0000000000027941 */ /* 0x000fea0003800000 */
.L_x_2812:
        /* <DEDUP_REMOVED lines=43> */
.L_x_2811:
[----:B------:R-:W-:Y:S05]  /*fbf0*/  BSYNC B1 ;  /* 0x0000000000017941 */ /* 0x000fea0003800000 */
.L_x_2810:
        /* <DEDUP_REMOVED lines=13> */
.L_x_2814:
        /* <DEDUP_REMOVED lines=12> */
.L_x_2817:
[----:B------:R-:W-:Y:S02]  /*fd90*/  IMAD.MOV.U32 R181, RZ, RZ, R130 ;  /* 0x000000ffffb57224 */ /* 0x000fe400078e0082 */
.L_x_2818:
[----:B------:R-:W-:Y:S05]  /*fda0*/  BSYNC B1 ;  /* 0x0000000000017941 */ /* 0x000fea0003800000 */
.L_x_2816:
        /* <DEDUP_REMOVED lines=16> */
.L_x_2822:
[----:B------:R-:W-:Y:S05]  /*feb0*/  BSYNC B2 ;  /* 0x0000000000027941 */ /* 0x000fea0003800000 */
.L_x_2821:
        /* <DEDUP_REMOVED lines=43> */
.L_x_2820:
[----:B------:R-:W-:Y:S05]  /*10170*/  BSYNC B1 ;  /* 0x0000000000017941 */ /* 0x000fea0003800000 */
.L_x_2819:
        /* <DEDUP_REMOVED lines=10> */
.L_x_2815:
        /* <DEDUP_REMOVED lines=12> */
.L_x_2824:
[----:B------:R-:W-:Y:S02]  /*102e0*/  IMAD.MOV.U32 R181, RZ, RZ, R130 ;  /* 0x000000ffffb57224 */ /* 0x000fe400078e0082 */
.L_x_2825:
[----:B------:R-:W-:Y:S05]  /*102f0*/  BSYNC B1 ;  /* 0x0000000000017941 */ /* 0x000fea0003800000 */
.L_x_2823:
        /* <DEDUP_REMOVED lines=16> */
.L_x_2829:
[----:B------:R-:W-:Y:S05]  /*10400*/  BSYNC B2 ;  /* 0x0000000000027941 */ /* 0x000fea0003800000 */
.L_x_2828:
        /* <DEDUP_REMOVED lines=43> */
.L_x_2827:
[----:B------:R-:W-:Y:S05]  /*106c0*/  BSYNC B1 ;  /* 0x0000000000017941 */ /* 0x000fea0003800000 */
.L_x_2826:
        /* <DEDUP_REMOVED lines=13> */
.L_x_2830:
        /* <DEDUP_REMOVED lines=12> */
.L_x_2833:
[----:B------:R-:W-:Y:S02]  /*10860*/  IMAD.MOV.U32 R66, RZ, RZ, R130 ;  /* 0x000000ffff427224 */ /* 0x000fe400078e0082 */
.L_x_2834:
[----:B------:R-:W-:Y:S05]  /*10870*/  BSYNC B1 ;  /* 0x0000000000017941 */ /* 0x000fea0003800000 */
.L_x_2832:
        /* <DEDUP_REMOVED lines=16> */
.L_x_2838:
[----:B------:R-:W-:Y:S05]  /*10980*/  BSYNC B2 ;  /* 0x0000000000027941 */ /* 0x000fea0003800000 */
.L_x_2837:
        /* <DEDUP_REMOVED lines=43> */
.L_x_2836:
[----:B------:R-:W-:Y:S05]  /*10c40*/  BSYNC B1 ;  /* 0x0000000000017941 */ /* 0x000fea0003800000 */
.L_x_2835:
        /* <DEDUP_REMOVED lines=10> */
.L_x_2831:
        /* <DEDUP_REMOVED lines=12> */
.L_x_2840:
[----:B------:R-:W-:Y:S02]  /*10db0*/  IMAD.MOV.U32 R66, RZ, RZ, R130 ;  /* 0x000000ffff427224 */ /* 0x000fe400078e0082 */
.L_x_2841:
[----:B------:R-:W-:Y:S05]  /*10dc0*/  BSYNC B1 ;  /* 0x0000000000017941 */ /* 0x000fea0003800000 */
.L_x_2839:
        /* <DEDUP_REMOVED lines=16> */
.L_x_2845:
[----:B------:R-:W-:Y:S05]  /*10ed0*/  BSYNC B2 ;  /* 0x0000000000027941 */ /* 0x000fea0003800000 */
.L_x_2844:
        /* <DEDUP_REMOVED lines=43> */
.L_x_2843:
[----:B------:R-:W-:Y:S05]  /*11190*/  BSYNC B1 ;  /* 0x0000000000017941 */ /* 0x000fea0003800000 */
.L_x_2842:
        /* <DEDUP_REMOVED lines=13> */
.L_x_2846:
        /* <DEDUP_REMOVED lines=12> */
.L_x_2849:
[----:B------:R-:W-:Y:S02]  /*11330*/  IMAD.MOV.U32 R66, RZ, RZ, R130 ;  /* 0x000000ffff427224 */ /* 0x000fe400078e0082 */
.L_x_2850:
[----:B------:R-:W-:Y:S05]  /*11340*/  BSYNC B1 ;  /* 0x0000000000017941 */ /* 0x000fea0003800000 */
.L_x_2848:
        /* <DEDUP_REMOVED lines=16> */
.L_x_2854:
[----:B------:R-:W-:Y:S05]  /*11450*/  BSYNC B2 ;  /* 0x0000000000027941 */ /* 0x000fea0003800000 */
.L_x_2853:
        /* <DEDUP_REMOVED lines=43> */
.L_x_2852:
[----:B------:R-:W-:Y:S05]  /*11710*/  BSYNC B1 ;  /* 0x0000000000017941 */ /* 0x000fea0003800000 */
.L_x_2851:
        /* <DEDUP_REMOVED lines=10> */
.L_x_2847:
        /* <DEDUP_REMOVED lines=12> */
.L_x_2856:
[----:B------:R-:W-:Y:S02]  /*11880*/  IMAD.MOV.U32 R66, RZ, RZ, R130 ;  /* 0x000000ffff427224 */ /* 0x000fe400078e0082 */
.L_x_2857:
[----:B------:R-:W-:Y:S05]  /*11890*/  BSYNC B1 ;  /* 0x0000000000017941 */ /* 0x000fea0003800000 */
.L_x_2855:
        /* <DEDUP_REMOVED lines=16> */
.L_x_2861:
[----:B------:R-:W-:Y:S05]  /*119a0*/  BSYNC B2 ;  /* 0x0000000000027941 */ /* 0x000fea0003800000 */
.L_x_2860:
        /* <DEDUP_REMOVED lines=43> */
.L_x_2859:
[----:B------:R-:W-:Y:S05]  /*11c60*/  BSYNC B1 ;  /* 0x0000000000017941 */ /* 0x000fea0003800000 */
.L_x_2858:
        /* <DEDUP_REMOVED lines=13> */
.L_x_2862:
        /* <DEDUP_REMOVED lines=12> */
.L_x_2865:
[----:B------:R-:W-:Y:S02]  /*11e00*/  IMAD.MOV.U32 R199, RZ, RZ, R130 ;  /* 0x000000ffffc77224 */ /* 0x000fe400078e0082 */
.L_x_2866:
[----:B------:R-:W-:Y:S05]  /*11e10*/  BSYNC B1 ;  /* 0x0000000000017941 */ /* 0x000fea0003800000 */
.L_x_2864:
        /* <DEDUP_REMOVED lines=16> */
.L_x_2870:
[----:B------:R-:W-:Y:S05]  /*11f20*/  BSYNC B2 ;  /* 0x0000000000027941 */ /* 0x000fea0003800000 */
.L_x_2869:
        /* <DEDUP_REMOVED lines=43> */
.L_x_2868:
[----:B------:R-:W-:Y:S05]  /*121e0*/  BSYNC B1 ;  /* 0x0000000000017941 */ /* 0x000fea0003800000 */
.L_x_2867:
        /* <DEDUP_REMOVED lines=10> */
.L_x_2863:
        /* <DEDUP_REMOVED lines=54> */
.L_x_2871:
[----:B------:R-:W-:Y:S02]  /*125f0*/  IADD3 R195, R195, 0x20, RZ ;  /* 0x00000020c3c37810 */ /* 0x000fe40007ffe0ff */
.L_x_2742:
[----:B------:R-:W-:Y:S05]  /*12600*/  BSYNC B0 ;  /* 0x0000000000007941 */ /* 0x000fea0003800000 */
.L_x_2741:
        /* <DEDUP_REMOVED lines=30> */
.L_x_2875:
[----:B0-----:R-:W-:Y:S02]  /*127f0*/  IMAD.MOV.U32 R159, RZ, RZ, R130 ;  /* 0x000000ffff9f7224 */ /* 0x001fe400078e0082 */
.L_x_2876:
[----:B------:R-:W-:Y:S05]  /*12800*/  BSYNC B1 ;  /* 0x0000000000017941 */ /* 0x000fea0003800000 */
.L_x_2874:
        /* <DEDUP_REMOVED lines=16> */
.L_x_2880:
[----:B------:R-:W-:Y:S05]  /*12910*/  BSYNC B2 ;  /* 0x0000000000027941 */ /* 0x000fea0003800000 */
.L_x_2879:
        /* <DEDUP_REMOVED lines=43> */
.L_x_2878:
[----:B------:R-:W-:Y:S05]  /*12bd0*/  BSYNC B1 ;  /* 0x0000000000017941 */ /* 0x000fea0003800000 */
.L_x_2877:
        /* <DEDUP_REMOVED lines=18> */
.L_x_2881:
        /* <DEDUP_REMOVED lines=12> */
.L_x_2884:
[----:B------:R-:W-:Y:S02]  /*12dc0*/  IMAD.MOV.U32 R159, RZ, RZ, R130 ;  /* 0x000000ffff9f7224 */ /* 0x000fe400078e0082 */
.L_x_2885:
[----:B------:R-:W-:Y:S05]  /*12dd0*/  BSYNC B1 ;  /* 0x0000000000017941 */ /* 0x000fea0003800000 */
.L_x_2883:
        /* <DEDUP_REMOVED lines=16> */
.L_x_2889:
[----:B------:R-:W-:Y:S05]  /*12ee0*/  BSYNC B2 ;  /* 0x0000000000027941 */ /* 0x000fea0003800000 */
.L_x_2888:
        /* <DEDUP_REMOVED lines=43> */
.L_x_2887:
[----:B------:R-:W-:Y:S05]  /*131a0*/  BSYNC B1 ;  /* 0x0000000000017941 */ /* 0x000fea0003800000 */
.L_x_2886:
        /* <DEDUP_REMOVED lines=10> */
.L_x_2882:
        /* <DEDUP_REMOVED lines=12> */
.L_x_2891:
[----:B------:R-:W-:Y:S02]  /*13310*/  IMAD.MOV.U32 R159, RZ, RZ, R130 ;  /* 0x000000ffff9f7224 */ /* 0x000fe400078e0082 */
.L_x_2892:
[----:B------:R-:W-:Y:S05]  /*13320*/  BSYNC B1 ;  /* 0x0000000000017941 */ /* 0x000fea0003800000 */
.L_x_2890:
        /* <DEDUP_REMOVED lines=16> */
.L_x_2896:
[----:B------:R-:W-:Y:S05]  /*13430*/  BSYNC B2 ;  /* 0x0000000000027941 */ /* 0x000fea0003800000 */
.L_x_2895:
        /* <DEDUP_REMOVED lines=43> */
.L_x_2894:
[----:B------:R-:W-:Y:S05]  /*136f0*/  BSYNC B1 ;  /* 0x0000000000017941 */ /* 0x000fea0003800000 */
.L_x_2893:
        /* <DEDUP_REMOVED lines=15> */
.L_x_2897:
        /* <DEDUP_REMOVED lines=12> */
.L_x_2900:
[----:B------:R-:W-:Y:S02]  /*138b0*/  IMAD.MOV.U32 R64, RZ, RZ, R130 ;  /* 0x000000ffff407224 */ /* 0x000fe400078e0082 */
.L_x_2901:
[----:B------:R-:W-:Y:S05]  /*138c0*/  BSYNC B1 ;  /* 0x0000000000017941 */ /* 0x000fea0003800000 */
.L_x_2899:
        /* <DEDUP_REMOVED lines=16> */
.L_x_2905:
[----:B------:R-:W-:Y:S05]  /*139d0*/  BSYNC B2 ;  /* 0x0000000000027941 */ /* 0x000fea0003800000 */
.L_x_2904:
        /* <DEDUP_REMOVED lines=43> */
.L_x_2903:
[----:B------:R-:W-:Y:S05]  /*13c90*/  BSYNC B1 ;  /* 0x0000000000017941 */ /* 0x000fea0003800000 */
.L_x_2902:
        /* <DEDUP_REMOVED lines=10> */
.L_x_2898:
        /* <DEDUP_REMOVED lines=12> */
.L_x_2907:
[----:B------:R-:W-:Y:S02]  /*13e00*/  IMAD.MOV.U32 R64, RZ, RZ, R130 ;  /* 0x000000ffff407224 */ /* 0x000fe400078e0082 */
.L_x_2908:
[----:B------:R-:W-:Y:S05]  /*13e10*/  BSYNC B1 ;  /* 0x0000000000017941 */ /* 0x000fea0003800000 */
.L_x_2906:
        /* <DEDUP_REMOVED lines=16> */
.L_x_2912:
[----:B------:R-:W-:Y:S05]  /*13f20*/  BSYNC B2 ;  /* 0x0000000000027941 */ /* 0x000fea0003800000 */
.L_x_2911:
        /* <DEDUP_REMOVED lines=43> */
.L_x_2910:
[----:B------:R-:W-:Y:S05]  /*141e0*/  BSYNC B1 ;  /* 0x0000000000017941 */ /* 0x000fea0003800000 */
.L_x_2909:
        /* <DEDUP_REMOVED lines=15> */
.L_x_2913:
        /* <DEDUP_REMOVED lines=12> */
.L_x_2916:
[----:B------:R-:W-:Y:S02]  /*143a0*/  IMAD.MOV.U32 R64, RZ, RZ, R130 ;  /* 0x000000ffff407224 */ /* 0x000fe400078e0082 */
.L_x_2917:
[----:B------:R-:W-:Y:S05]  /*143b0*/  BSYNC B1 ;  /* 0x0000000000017941 */ /* 0x000fea0003800000 */
.L_x_2915:
        /* <DEDUP_REMOVED lines=16> */
.L_x_2921:
[----:B------:R-:W-:Y:S05]  /*144c0*/  BSYNC B2 ;  /* 0x0000000000027941 */ /* 0x000fea0003800000 */
.L_x_2920:
        /* <DEDUP_REMOVED lines=43> */
.L_x_2919:
[----:B------:R-:W-:Y:S05]  /*14780*/  BSYNC B1 ;  /* 0x0000000000017941 */ /* 0x000fea0003800000 */
.L_x_2918:
        /* <DEDUP_REMOVED lines=10> */
.L_x_2914:
        /* <DEDUP_REMOVED lines=12> */
.L_x_2923:
[----:B------:R-:W-:Y:S02]  /*148f0*/  IMAD.MOV.U32 R64, RZ, RZ, R130 ;  /* 0x000000ffff407224 */ /* 0x000fe400078e0082 */
.L_x_2924:
[----:B------:R-:W-:Y:S05]  /*14900*/  BSYNC B1 ;  /* 0x0000000000017941 */ /* 0x000fea0003800000 */
.L_x_2922:
        /* <DEDUP_REMOVED lines=16> */
.L_x_2928:
[----:B------:R-:W-:Y:S05]  /*14a10*/  BSYNC B2 ;  /* 0x0000000000027941 */ /* 0x000fea0003800000 */
.L_x_2927:
        /* <DEDUP_REMOVED lines=43> */
.L_x_2926:
[----:B------:R-:W-:Y:S05]  /*14cd0*/  BSYNC B1 ;  /* 0x0000000000017941 */ /* 0x000fea0003800000 */
.L_x_2925:
        /* <DEDUP_REMOVED lines=15> */
.L_x_2929:
        /* <DEDUP_REMOVED lines=12> */
.L_x_2932:
[----:B------:R-:W-:Y:S02]  /*14e90*/  IMAD.MOV.U32 R173, RZ, RZ, R130 ;  /* 0x000000ffffad7224 */ /* 0x000fe400078e0082 */
.L_x_2933:
[----:B------:R-:W-:Y:S05]  /*14ea0*/  BSYNC B1 ;  /* 0x0000000000017941 */ /* 0x000fea0003800000 */
.L_x_2931:
        /* <DEDUP_REMOVED lines=16> */
.L_x_2937:
[----:B------:R-:W-:Y:S05]  /*14fb0*/  BSYNC B2 ;  /* 0x0000000000027941 */ /* 0x000fea0003800000 */
.L_x_2936:
        /* <DEDUP_REMOVED lines=43> */
.L_x_2935:
[----:B------:R-:W-:Y:S05]  /*15270*/  BSYNC B1 ;  /* 0x0000000000017941 */ /* 0x000fea0003800000 */
.L_x_2934:
        /* <DEDUP_REMOVED lines=10> */
.L_x_2930:
        /* <DEDUP_REMOVED lines=12> */
.L_x_2939:
[----:B------:R-:W-:Y:S02]  /*153e0*/  IMAD.MOV.U32 R179, RZ, RZ, R130 ;  /* 0x000000ffffb37224 */ /* 0x000fe400078e0082 */
.L_x_2940:
[----:B------:R-:W-:Y:S05]  /*153f0*/  BSYNC B1 ;  /* 0x0000000000017941 */ /* 0x000fea0003800000 */
.L_x_2938:
        /* <DEDUP_REMOVED lines=16> */
.L_x_2944:
[----:B------:R-:W-:Y:S05]  /*15500*/  BSYNC B2 ;  /* 0x0000000000027941 */ /* 0x000fea0003800000 */
.L_x_2943:
        /* <DEDUP_REMOVED lines=43> */
.L_x_2942:
[----:B------:R-:W-:Y:S05]  /*157c0*/  BSYNC B1 ;  /* 0x0000000000017941 */ /* 0x000fea0003800000 */
.L_x_2941:
        /* <DEDUP_REMOVED lines=13> */
.L_x_2945:
        /* <DEDUP_REMOVED lines=12> */
.L_x_2948:
[----:B------:R-:W-:Y:S02]  /*15960*/  IMAD.MOV.U32 R179, RZ, RZ, R130 ;  /* 0x000000ffffb37224 */ /* 0x000fe400078e0082 */
.L_x_2949:
[----:B------:R-:W-:Y:S05]  /*15970*/  BSYNC B1 ;  /* 0x0000000000017941 */ /* 0x000fea0003800000 */
.L_x_2947:
        /* <DEDUP_REMOVED lines=16> */
.L_x_2953:
[----:B------:R-:W-:Y:S05]  /*15a80*/  BSYNC B2 ;  /* 0x0000000000027941 */ /* 0x000fea0003800000 */
.L_x_2952:
        /* <DEDUP_REMOVED lines=43> */
.L_x_2951:
[----:B------:R-:W-:Y:S05]  /*15d40*/  BSYNC B1 ;  /* 0x0000000000017941 */ /* 0x000fea0003800000 */
.L_x_2950:
        /* <DEDUP_REMOVED lines=10> */
.L_x_2946:
        /* <DEDUP_REMOVED lines=12> */
.L_x_2955:
[----:B------:R-:W-:Y:S02]  /*15eb0*/  IMAD.MOV.U32 R179, RZ, RZ, R130 ;  /* 0x000000ffffb37224 */ /* 0x000fe400078e0082 */
.L_x_2956:
[----:B------:R-:W-:Y:S05]  /*15ec0*/  BSYNC B1 ;  /* 0x0000000000017941 */ /* 0x000fea0003800000 */
.L_x_2954:
        /* <DEDUP_REMOVED lines=16> */
.L_x_2960:
[----:B------:R-:W-:Y:S05]  /*15fd0*/  BSYNC B2 ;  /* 0x0000000000027941 */ /* 0x000fea0003800000 */
.L_x_2959:
        /* <DEDUP_REMOVED lines=43> */
.L_x_2958:
[----:B------:R-:W-:Y:S05]  /*16290*/  BSYNC B1 ;  /* 0x0000000000017941 */ /* 0x000fea0003800000 */
.L_x_2957:
        /* <DEDUP_REMOVED lines=13> */
.L_x_2961:
        /* <DEDUP_REMOVED lines=12> */
.L_x_2964:
[----:B------:R-:W-:Y:S02]  /*16430*/  IMAD.MOV.U32 R66, RZ, RZ, R130 ;  /* 0x000000ffff427224 */ /* 0x000fe400078e0082 */
.L_x_2965:
[----:B------:R-:W-:Y:S05]  /*16440*/  BSYNC B1 ;  /* 0x0000000000017941 */ /* 0x000fea0003800000 */
.L_x_2963:
        /* <DEDUP_REMOVED lines=16> */
.L_x_2969:
[----:B------:R-:W-:Y:S05]  /*16550*/  BSYNC B2 ;  /* 0x0000000000027941 */ /* 0x000fea0003800000 */
.L_x_2968:
        /* <DEDUP_REMOVED lines=43> */
.L_x_2967:
[----:B------:R-:W-:Y:S05]  /*16810*/  BSYNC B1 ;  /* 0x0000000000017941 */ /* 0x000fea0003800000 */
.L_x_2966:
        /* <DEDUP_REMOVED lines=10> */
.L_x_2962:
        /* <DEDUP_REMOVED lines=12> */
.L_x_2971:
[----:B------:R-:W-:Y:S02]  /*16980*/  IMAD.MOV.U32 R66, RZ, RZ, R130 ;  /* 0x000000ffff427224 */ /* 0x000fe400078e0082 */
.L_x_2972:
[----:B------:R-:W-:Y:S05]  /*16990*/  BSYNC B1 ;  /* 0x0000000000017941 */ /* 0x000fea0003800000 */
.L_x_2970:
        /* <DEDUP_REMOVED lines=16> */
.L_x_2976:
[----:B------:R-:W-:Y:S05]  /*16aa0*/  BSYNC B2 ;  /* 0x0000000000027941 */ /* 0x000fea0003800000 */
.L_x_2975:
        /* <DEDUP_REMOVED lines=43> */
.L_x_2974:
[----:B------:R-:W-:Y:S05]  /*16d60*/  BSYNC B1 ;  /* 0x0000000000017941 */ /* 0x000fea0003800000 */
.L_x_2973:
        /* <DEDUP_REMOVED lines=13> */
.L_x_2977:
        /* <DEDUP_REMOVED lines=12> */
.L_x_2980:
[----:B------:R-:W-:Y:S02]  /*16f00*/  IMAD.MOV.U32 R66, RZ, RZ, R130 ;  /* 0x000000ffff427224 */ /* 0x000fe400078e0082 */
.L_x_2981:
[----:B------:R-:W-:Y:S05]  /*16f10*/  BSYNC B1 ;  /* 0x0000000000017941 */ /* 0x000fea0003800000 */
.L_x_2979:
        /* <DEDUP_REMOVED lines=16> */
.L_x_2985:
[----:B------:R-:W-:Y:S05]  /*17020*/  BSYNC B2 ;  /* 0x0000000000027941 */ /* 0x000fea0003800000 */
.L_x_2984:
        /* <DEDUP_REMOVED lines=43> */
.L_x_2983:
[----:B------:R-:W-:Y:S05]  /*172e0*/  BSYNC B1 ;  /* 0x0000000000017941 */ /* 0x000fea0003800000 */
.L_x_2982:
        /* <DEDUP_REMOVED lines=10> */
.L_x_2978:
        /* <DEDUP_REMOVED lines=12> */
.L_x_2987:
[----:B------:R-:W-:Y:S02]  /*17450*/  IMAD.MOV.U32 R66, RZ, RZ, R130 ;  /* 0x000000ffff427224 */ /* 0x000fe400078e0082 */
.L_x_2988:
[----:B------:R-:W-:Y:S05]  /*17460*/  BSYNC B1 ;  /* 0x0000000000017941 */ /* 0x000fea0003800000 */
.L_x_2986:
        /* <DEDUP_REMOVED lines=16> */
.L_x_2992:
[----:B------:R-:W-:Y:S05]  /*17570*/  BSYNC B2 ;  /* 0x0000000000027941 */ /* 0x000fea0003800000 */
.L_x_2991:
        /* <DEDUP_REMOVED lines=43> */
.L_x_2990:
[----:B------:R-:W-:Y:S05]  /*17830*/  BSYNC B1 ;  /* 0x0000000000017941 */ /* 0x000fea0003800000 */
.L_x_2989:
        /* <DEDUP_REMOVED lines=13> */
.L_x_2993:
        /* <DEDUP_REMOVED lines=12> */
.L_x_2996:
[----:B------:R-:W-:Y:S02]  /*179d0*/  IMAD.MOV.U32 R197, RZ, RZ, R130 ;  /* 0x000000ffffc57224 */ /* 0x000fe400078e0082 */
.L_x_2997:
[----:B------:R-:W-:Y:S05]  /*179e0*/  BSYNC B1 ;  /* 0x0000000000017941 */ /* 0x000fea0003800000 */
.L_x_2995:
        /* <DEDUP_REMOVED lines=16> */
.L_x_3001:
[----:B------:R-:W-:Y:S05]  /*17af0*/  BSYNC B2 ;  /* 0x0000000000027941 */ /* 0x000fea0003800000 */
.L_x_3000:
        /* <DEDUP_REMOVED lines=43> */
.L_x_2999:
[----:B------:R-:W-:Y:S05]  /*17db0*/  BSYNC B1 ;  /* 0x0000000000017941 */ /* 0x000fea0003800000 */
.L_x_2998:
        /* <DEDUP_REMOVED lines=10> */
.L_x_2994:
        /* <DEDUP_REMOVED lines=54> */
.L_x_3002:
[----:B------:R-:W-:Y:S02]  /*181c0*/  IADD3 R195, R195, 0x20, RZ ;  /* 0x00000020c3c37810 */ /* 0x000fe40007ffe0ff */
.L_x_2873:
[----:B------:R-:W-:Y:S05]  /*181d0*/  BSYNC B0 ;  /* 0x0000000000007941 */ /* 0x000fea0003800000 */
.L_x_2872:
        /* <DEDUP_REMOVED lines=30> */
.L_x_3006:
[----:B0-----:R-:W-:Y:S02]  /*183c0*/  IMAD.MOV.U32 R161, RZ, RZ, R130 ;  /* 0x000000ffffa17224 */ /* 0x001fe400078e0082 */
.L_x_3007:
[----:B------:R-:W-:Y:S05]  /*183d0*/  BSYNC B1 ;  /* 0x0000000000017941 */ /* 0x000fea0003800000 */
.L_x_3005:
        /* <DEDUP_REMOVED lines=16> */
.L_x_3011:
[----:B------:R-:W-:Y:S05]  /*184e0*/  BSYNC B2 ;  /* 0x0000000000027941 */ /* 0x000fea0003800000 */
.L_x_3010:
        /* <DEDUP_REMOVED lines=43> */
.L_x_3009:
[----:B------:R-:W-:Y:S05]  /*187a0*/  BSYNC B1 ;  /* 0x0000000000017941 */ /* 0x000fea0003800000 */
.L_x_3008:
        /* <DEDUP_REMOVED lines=18> */
.L_x_3012:
        /* <DEDUP_REMOVED lines=12> */
.L_x_3015:
[----:B------:R-:W-:Y:S02]  /*18990*/  IMAD.MOV.U32 R161, RZ, RZ, R130 ;  /* 0x000000ffffa17224 */ /* 0x000fe400078e0082 */
.L_x_3016:
[----:B------:R-:W-:Y:S05]  /*189a0*/  BSYNC B1 ;  /* 0x0000000000017941 */ /* 0x000fea0003800000 */
.L_x_3014:
        /* <DEDUP_REMOVED lines=16> */
.L_x_3020:
[----:B------:R-:W-:Y:S05]  /*18ab0*/  BSYNC B2 ;  /* 0x0000000000027941 */ /* 0x000fea0003800000 */
.L_x_3019:
        /* <DEDUP_REMOVED lines=43> */
.L_x_3018:
[----:B------:R-:W-:Y:S05]  /*18d70*/  BSYNC B1 ;  /* 0x0000000000017941 */ /* 0x000fea0003800000 */
.L_x_3017:
        /* <DEDUP_REMOVED lines=10> */
.L_x_3013:
        /* <DEDUP_REMOVED lines=12> */
.L_x_3022:
[----:B------:R-:W-:Y:S02]  /*18ee0*/  IMAD.MOV.U32 R163, RZ, RZ, R130 ;  /* 0x000000ffffa37224 */ /* 0x000fe400078e0082 */
.L_x_3023:
[----:B------:R-:W-:Y:S05]  /*18ef0*/  BSYNC B1 ;  /* 0x0000000000017941 */ /* 0x000fea0003800000 */
.L_x_3021:
        /* <DEDUP_REMOVED lines=16> */
.L_x_3027:
[----:B------:R-:W-:Y:S05]  /*19000*/  BSYNC B2 ;  /* 0x0000000000027941 */ /* 0x000fea0003800000 */
.L_x_3026:
        /* <DEDUP_REMOVED lines=43> */
.L_x_3025:
[----:B------:R-:W-:Y:S05]  /*192c0*/  BSYNC B1 ;  /* 0x0000000000017941 */ /* 0x000fea0003800000 */
.L_x_3024:
        /* <DEDUP_REMOVED lines=15> */
.L_x_3028:
        /* <DEDUP_REMOVED lines=12> */
.L_x_3031:
[----:B------:R-:W-:Y:S02]  /*19480*/  IMAD.MOV.U32 R64, RZ, RZ, R130 ;  /* 0x000000ffff407224 */ /* 0x000fe400078e0082 */
.L_x_3032:
[----:B------:R-:W-:Y:S05]  /*19490*/  BSYNC B1 ;  /* 0x0000000000017941 */ /* 0x000fea0003800000 */
.L_x_3030:
        /* <DEDUP_REMOVED lines=16> */
.L_x_3036:
[----:B------:R-:W-:Y:S05]  /*195a0*/  BSYNC B2 ;  /* 0x0000000000027941 */ /* 0x000fea0003800000 */
.L_x_3035:
        /* <DEDUP_REMOVED lines=43> */
.L_x_3034:
[----:B------:R-:W-:Y:S05]  /*19860*/  BSYNC B1 ;  /* 0x0000000000017941 */ /* 0x000fea0003800000 */
.L_x_3033:
        /* <DEDUP_REMOVED lines=10> */
.L_x_3029:
        /* <DEDUP_REMOVED lines=12> */
.L_x_3038:
[----:B------:R-:W-:Y:S02]  /*199d0*/  IMAD.MOV.U32 R64, RZ, RZ, R130 ;  /* 0x000000ffff407224 */ /* 0x000fe400078e0082 */
.L_x_3039:
[----:B------:R-:W-:Y:S05]  /*199e0*/  BSYNC B1 ;  /* 0x0000000000017941 */ /* 0x000fea0003800000 */
.L_x_3037:
        /* <DEDUP_REMOVED lines=16> */
.L_x_3043:
[----:B------:R-:W-:Y:S05]  /*19af0*/  BSYNC B2 ;  /* 0x0000000000027941 */ /* 0x000fea0003800000 */
.L_x_3042:
        /* <DEDUP_REMOVED lines=43> */
.L_x_3041:
[----:B------:R-:W-:Y:S05]  /*19db0*/  BSYNC B1 ;  /* 0x0000000000017941 */ /* 0x000fea0003800000 */
.L_x_3040:
        /* <DEDUP_REMOVED lines=15> */
.L_x_3044:
        /* <DEDUP_REMOVED lines=12> */
.L_x_3047:
[----:B------:R-:W-:Y:S02]  /*19f70*/  IMAD.MOV.U32 R64, RZ, RZ, R130 ;  /* 0x000000ffff407224 */ /* 0x000fe400078e0082 */
.L_x_3048:
[----:B------:R-:W-:Y:S05]  /*19f80*/  BSYNC B1 ;  /* 0x0000000000017941 */ /* 0x000fea0003800000 */
.L_x_3046:
        /* <DEDUP_REMOVED lines=16> */
.L_x_3052:
[----:B------:R-:W-:Y:S05]  /*1a090*/  BSYNC B2 ;  /* 0x0000000000027941 */ /* 0x000fea0003800000 */
.L_x_3051:
        /* <DEDUP_REMOVED lines=43> */
.L_x_3050:
[----:B------:R-:W-:Y:S05]  /*1a350*/  BSYNC B1 ;  /* 0x0000000000017941 */ /* 0x000fea0003800000 */
.L_x_3049:
        /* <DEDUP_REMOVED lines=10> */
.L_x_3045:
        /* <DEDUP_REMOVED lines=12> */
.L_x_3054:
[----:B------:R-:W-:Y:S02]  /*1a4c0*/  IMAD.MOV.U32 R64, RZ, RZ, R130 ;  /* 0x000000ffff407224 */ /* 0x000fe400078e0082 */
.L_x_3055:
[----:B------:R-:W-:Y:S05]  /*1a4d0*/  BSYNC B1 ;  /* 0x0000000000017941 */ /* 0x000fea0003800000 */
.L_x_3053:
        /* <DEDUP_REMOVED lines=16> */
.L_x_3059:
[----:B------:R-:W-:Y:S05]  /*1a5e0*/  BSYNC B2 ;  /* 0x0000000000027941 */ /* 0x000fea0003800000 */
.L_x_3058:
        /* <DEDUP_REMOVED lines=43> */
.L_x_3057:
[----:B------:R-:W-:Y:S05]  /*1a8a0*/  BSYNC B1 ;  /* 0x0000000000017941 */ /* 0x000fea0003800000 */
.L_x_3056:
        /* <DEDUP_REMOVED lines=15> */
.L_x_3060:
        /* <DEDUP_REMOVED lines=12> */
.L_x_3063:
[----:B------:R-:W-:Y:S02]  /*1aa60*/  IMAD.MOV.U32 R175, RZ, RZ, R130 ;  /* 0x000000ffffaf7224 */ /* 0x000fe400078e0082 */
.L_x_3064:
[----:B------:R-:W-:Y:S05]  /*1aa70*/  BSYNC B1 ;  /* 0x0000000000017941 */ /* 0x000fea0003800000 */
.L_x_3062:
        /* <DEDUP_REMOVED lines=16> */
.L_x_3068:
[----:B------:R-:W-:Y:S05]  /*1ab80*/  BSYNC B2 ;  /* 0x0000000000027941 */ /* 0x000fea0003800000 */
.L_x_3067:
        /* <DEDUP_REMOVED lines=43> */
.L_x_3066:
[----:B------:R-:W-:Y:S05]  /*1ae40*/  BSYNC B1 ;  /* 0x0000000000017941 */ /* 0x000fea0003800000 */
.L_x_3065:
        /* <DEDUP_REMOVED lines=10> */
.L_x_3061:
        /* <DEDUP_REMOVED lines=12> */
.L_x_3070:
[----:B------:R-:W-:Y:S02]  /*1afb0*/  IMAD.MOV.U32 R178, RZ, RZ, R130 ;  /* 0x000000ffffb27224 */ /* 0x000fe400078e0082 */
.L_x_3071:
[----:B------:R-:W-:Y:S05]  /*1afc0*/  BSYNC B1 ;  /* 0x0000000000017941 */ /* 0x000fea0003800000 */
.L_x_3069:
        /* <DEDUP_REMOVED lines=16> */
.L_x_3075:
[----:B------:R-:W-:Y:S05]  /*1b0d0*/  BSYNC B2 ;  /* 0x0000000000027941 */ /* 0x000fea0003800000 */
.L_x_3074:
        /* <DEDUP_REMOVED lines=43> */
.L_x_3073:
[----:B------:R-:W-:Y:S05]  /*1b390*/  BSYNC B1 ;  /* 0x0000000000017941 */ /* 0x000fea0003800000 */
.L_x_3072:
        /* <DEDUP_REMOVED lines=13> */
.L_x_3076:
        /* <DEDUP_REMOVED lines=12> */
.L_x_3079:
[----:B------:R-:W-:Y:S02]  /*1b530*/  IMAD.MOV.U32 R178, RZ, RZ, R130 ;  /* 0x000000ffffb27224 */ /* 0x000fe400078e0082 */
.L_x_3080:
[----:B------:R-:W-:Y:S05]  /*1b540*/  BSYNC B1 ;  /* 0x0000000000017941 */ /* 0x000fea0003800000 */
.L_x_3078:
        /* <DEDUP_REMOVED lines=16> */
.L_x_3084:
[----:B------:R-:W-:Y:S05]  /*1b650*/  BSYNC B2 ;  /* 0x0000000000027941 */ /* 0x000fea0003800000 */
.L_x_3083:
        /* <DEDUP_REMOVED lines=43> */
.L_x_3082:
[----:B------:R-:W-:Y:S05]  /*1b910*/  BSYNC B1 ;  /* 0x0000000000017941 */ /* 0x000fea0003800000 */
.L_x_3081:
        /* <DEDUP_REMOVED lines=10> */
.L_x_3077:
        /* <DEDUP_REMOVED lines=12> */
.L_x_3086:
[----:B------:R-:W-:Y:S02]  /*1ba80*/  IMAD.MOV.U32 R178, RZ, RZ, R130 ;  /* 0x000000ffffb27224 */ /* 0x000fe400078e0082 */
.L_x_3087:
[----:B------:R-:W-:Y:S05]  /*1ba90*/  BSYNC B1 ;  /* 0x0000000000017941 */ /* 0x000fea0003800000 */
.L_x_3085:
        /* <DEDUP_REMOVED lines=16> */
.L_x_3091:
[----:B------:R-:W-:Y:S05]  /*1bba0*/  BSYNC B2 ;  /* 0x0000000000027941 */ /* 0x000fea0003800000 */
.L_x_3090:
        /* <DEDUP_REMOVED lines=43> */
.L_x_3089:
[----:B------:R-:W-:Y:S05]  /*1be60*/  BSYNC B1 ;  /* 0x0000000000017941 */ /* 0x000fea0003800000 */
.L_x_3088:
        /* <DEDUP_REMOVED lines=13> */
.L_x_3092:
        /* <DEDUP_REMOVED lines=12> */
.L_x_3095:
[----:B------:R-:W-:Y:S02]  /*1c000*/  IMAD.MOV.U32 R66, RZ, RZ, R130 ;  /* 0x000000ffff427224 */ /* 0x000fe400078e0082 */
.L_x_3096:
[----:B------:R-:W-:Y:S05]  /*1c010*/  BSYNC B1 ;  /* 0x0000000000017941 */ /* 0x000fea0003800000 */
.L_x_3094:
        /* <DEDUP_REMOVED lines=16> */
.L_x_3100:
[----:B------:R-:W-:Y:S05]  /*1c120*/  BSYNC B2 ;  /* 0x0000000000027941 */ /* 0x000fea0003800000 */
.L_x_3099:
        /* <DEDUP_REMOVED lines=43> */
.L_x_3098:
[----:B------:R-:W-:Y:S05]  /*1c3e0*/  BSYNC B1 ;  /* 0x0000000000017941 */ /* 0x000fea0003800000 */
.L_x_3097:
        /* <DEDUP_REMOVED lines=10> */
.L_x_3093:
        /* <DEDUP_REMOVED lines=12> */
.L_x_3102:
[----:B------:R-:W-:Y:S02]  /*1c550*/  IMAD.MOV.U32 R66, RZ, RZ, R130 ;  /* 0x000000ffff427224 */ /* 0x000fe400078e0082 */
.L_x_3103:
[----:B------:R-:W-:Y:S05]  /*1c560*/  BSYNC B1 ;  /* 0x0000000000017941 */ /* 0x000fea0003800000 */
.L_x_3101:
        /* <DEDUP_REMOVED lines=16> */
.L_x_3107:
[----:B------:R-:W-:Y:S05]  /*1c670*/  BSYNC B2 ;  /* 0x0000000000027941 */ /* 0x000fea0003800000 */
.L_x_3106:
        /* <DEDUP_REMOVED lines=43> */
.L_x_3105:
[----:B------:R-:W-:Y:S05]  /*1c930*/  BSYNC B1 ;  /* 0x0000000000017941 */ /* 0x000fea0003800000 */
.L_x_3104:
        /* <DEDUP_REMOVED lines=13> */
.L_x_3108:
        /* <DEDUP_REMOVED lines=12> */
.L_x_3111:
[----:B------:R-:W-:Y:S02]  /*1cad0*/  IMAD.MOV.U32 R66, RZ, RZ, R130 ;  /* 0x000000ffff427224 */ /* 0x000fe400078e0082 */
.L_x_3112:
[----:B------:R-:W-:Y:S05]  /*1cae0*/  BSYNC B1 ;  /* 0x0000000000017941 */ /* 0x000fea0003800000 */
.L_x_3110:
        /* <DEDUP_REMOVED lines=16> */
.L_x_3116:
[----:B------:R-:W-:Y:S05]  /*1cbf0*/  BSYNC B2 ;  /* 0x0000000000027941 */ /* 0x000fea0003800000 */
.L_x_3115:
        /* <DEDUP_REMOVED lines=43> */
.L_x_3114:
[----:B------:R-:W-:Y:S05]  /*1ceb0*/  BSYNC B1 ;  /* 0x0000000000017941 */ /* 0x000fea0003800000 */
.L_x_3113:
        /* <DEDUP_REMOVED lines=10> */
.L_x_3109:
        /* <DEDUP_REMOVED lines=12> */
.L_x_3118:
[----:B------:R-:W-:Y:S02]  /*1d020*/  IMAD.MOV.U32 R66, RZ, RZ, R130 ;  /* 0x000000ffff427224 */ /* 0x000fe400078e0082 */
.L_x_3119:
[----:B------:R-:W-:Y:S05]  /*1d030*/  BSYNC B1 ;  /* 0x0000000000017941 */ /* 0x000fea0003800000 */
.L_x_3117:
        /* <DEDUP_REMOVED lines=16> */
.L_x_3123:
[----:B------:R-:W-:Y:S05]  /*1d140*/  BSYNC B2 ;  /* 0x0000000000027941 */ /* 0x000fea0003800000 */
.L_x_3122:
        /* <DEDUP_REMOVED lines=43> */
.L_x_3121:
[----:B------:R-:W-:Y:S05]  /*1d400*/  BSYNC B1 ;  /* 0x0000000000017941 */ /* 0x000fea0003800000 */
.L_x_3120:
        /* <DEDUP_REMOVED lines=13> */
.L_x_3124:
        /* <DEDUP_REMOVED lines=12> */
.L_x_3127:
[----:B------:R-:W-:Y:S02]  /*1d5a0*/  IMAD.MOV.U32 R199, RZ, RZ, R130 ;  /* 0x000000ffffc77224 */ /* 0x000fe400078e0082 */
.L_x_3128:
[----:B------:R-:W-:Y:S05]  /*1d5b0*/  BSYNC B1 ;  /* 0x0000000000017941 */ /* 0x000fea0003800000 */
.L_x_3126:
        /* <DEDUP_REMOVED lines=16> */
.L_x_3132:
[----:B------:R-:W-:Y:S05]  /*1d6c0*/  BSYNC B2 ;  /* 0x0000000000027941 */ /* 0x000fea0003800000 */
.L_x_3131:
        /* <DEDUP_REMOVED lines=43> */
.L_x_3130:
[----:B------:R-:W-:Y:S05]  /*1d980*/  BSYNC B1 ;  /* 0x0000000000017941 */ /* 0x000fea0003800000 */
.L_x_3129:
        /* <DEDUP_REMOVED lines=10> */
.L_x_3125:
        /* <DEDUP_REMOVED lines=54> */
.L_x_3133:
[----:B------:R-:W-:Y:S02]  /*1dd90*/  IADD3 R195, R195, 0x20, RZ ;  /* 0x00000020c3c37810 */ /* 0x000fe40007ffe0ff */
.L_x_3004:
[----:B------:R-:W-:Y:S05]  /*1dda0*/  BSYNC B0 ;  /* 0x0000000000007941 */ /* 0x000fea0003800000 */
.L_x_3003:
        /* <DEDUP_REMOVED lines=30> */
.L_x_3137:
[----:B0-----:R-:W-:Y:S02]  /*1df90*/  IMAD.MOV.U32 R198, RZ, RZ, R130 ;  /* 0x000000ffffc67224 */ /* 0x001fe400078e0082 */
.L_x_3138:
[----:B------:R-:W-:Y:S05]  /*1dfa0*/  BSYNC B1 ;  /* 0x0000000000017941 */ /* 0x000fea0003800000 */
.L_x_3136:
        /* <DEDUP_REMOVED lines=16> */
.L_x_3142:
[----:B------:R-:W-:Y:S05]  /*1e0b0*/  BSYNC B2 ;  /* 0x0000000000027941 */ /* 0x000fea0003800000 */
.L_x_3141:
        /* <DEDUP_REMOVED lines=43> */
.L_x_3140:
[----:B------:R-:W-:Y:S05]  /*1e370*/  BSYNC B1 ;  /* 0x0000000000017941 */ /* 0x000fea0003800000 */
.L_x_3139:
        /* <DEDUP_REMOVED lines=18> */
.L_x_3143:
        /* <DEDUP_REMOVED lines=12> */
.L_x_3146:
[----:B------:R-:W-:Y:S02]  /*1e560*/  IMAD.MOV.U32 R198, RZ, RZ, R130 ;  /* 0x000000ffffc67224 */ /* 0x000fe400078e0082 */
.L_x_3147:
[----:B------:R-:W-:Y:S05]  /*1e570*/  BSYNC B1 ;  /* 0x0000000000017941 */ /* 0x000fea0003800000 */
.L_x_3145:
        /* <DEDUP_REMOVED lines=16> */
.L_x_3151:
[----:B------:R-:W-:Y:S05]  /*1e680*/  BSYNC B2 ;  /* 0x0000000000027941 */ /* 0x000fea0003800000 */
.L_x_3150:
        /* <DEDUP_REMOVED lines=43> */
.L_x_3149:
[----:B------:R-:W-:Y:S05]  /*1e940*/  BSYNC B1 ;  /* 0x0000000000017941 */ /* 0x000fea0003800000 */
.L_x_3148:
        /* <DEDUP_REMOVED lines=10> */
.L_x_3144:
        /* <DEDUP_REMOVED lines=12> */
.L_x_3153:
[----:B------:R-:W-:Y:S02]  /*1eab0*/  IMAD.MOV.U32 R198, RZ, RZ, R130 ;  /* 0x000000ffffc67224 */ /* 0x000fe400078e0082 */
.L_x_3154:
[----:B------:R-:W-:Y:S05]  /*1eac0*/  BSYNC B1 ;  /* 0x0000000000017941 */ /* 0x000fea0003800000 */
.L_x_3152:
        /* <DEDUP_REMOVED lines=16> */
.L_x_3158:
[----:B------:R-:W-:Y:S05]  /*1ebd0*/  BSYNC B2 ;  /* 0x0000000000027941 */ /* 0x000fea0003800000 */
.L_x_3157:
        /* <DEDUP_REMOVED lines=43> */
.L_x_3156:
[----:B------:R-:W-:Y:S05]  /*1ee90*/  BSYNC B1 ;  /* 0x0000000000017941 */ /* 0x000fea0003800000 */
.L_x_3155:
        /* <DEDUP_REMOVED lines=15> */
.L_x_3159:
        /* <DEDUP_REMOVED lines=12> */
.L_x_3162:
[----:B------:R-:W-:Y:S02]  /*1f050*/  IMAD.MOV.U32 R64, RZ, RZ, R130 ;  /* 0x000000ffff407224 */ /* 0x000fe400078e0082 */
.L_x_3163:
[----:B------:R-:W-:Y:S05]  /*1f060*/  BSYNC B1 ;  /* 0x0000000000017941 */ /* 0x000fea0003800000 */
.L_x_3161:
        /* <DEDUP_REMOVED lines=16> */
.L_x_3167:
[----:B------:R-:W-:Y:S05]  /*1f170*/  BSYNC B2 ;  /* 0x0000000000027941 */ /* 0x000fea0003800000 */
.L_x_3166:
        /* <DEDUP_REMOVED lines=43> */
.L_x_3165:
[----:B------:R-:W-:Y:S05]  /*1f430*/  BSYNC B1 ;  /* 0x0000000000017941 */ /* 0x000fea0003800000 */
.L_x_3164:
        /* <DEDUP_REMOVED lines=10> */
.L_x_3160:
        /* <DEDUP_REMOVED lines=12> */
.L_x_3169:
[----:B------:R-:W-:Y:S02]  /*1f5a0*/  IMAD.MOV.U32 R64, RZ, RZ, R130 ;  /* 0x000000ffff407224 */ /* 0x000fe400078e0082 */
.L_x_3170:
[----:B------:R-:W-:Y:S05]  /*1f5b0*/  BSYNC B1 ;  /* 0x0000000000017941 */ /* 0x000fea0003800000 */
.L_x_3168:
        /* <DEDUP_REMOVED lines=16> */
.L_x_3174:
[----:B------:R-:W-:Y:S05]  /*1f6c0*/  BSYNC B2 ;  /* 0x0000000000027941 */ /* 0x000fea0003800000 */
.L_x_3173:
        /* <DEDUP_REMOVED lines=43> */
.L_x_3172:
[----:B------:R-:W-:Y:S05]  /*1f980*/  BSYNC B1 ;  /* 0x0000000000017941 */ /* 0x000fea0003800000 */
.L_x_3171:
        /* <DEDUP_REMOVED lines=15> */
.L_x_3175:
        /* <DEDUP_REMOVED lines=12> */
.L_x_3178:
[----:B------:R-:W-:Y:S02]  /*1fb40*/  IMAD.MOV.U32 R64, RZ, RZ, R130 ;  /* 0x000000ffff407224 */ /* 0x000fe400078e0082 */
.L_x_3179:
[----:B------:R-:W-:Y:S05]  /*1fb50*/  BSYNC B1 ;  /* 0x0000000000017941 */ /* 0x000fea0003800000 */
.L_x_3177:
        /* <DEDUP_REMOVED lines=16> */
.L_x_3183:
[----:B------:R-:W-:Y:S05]  /*1fc60*/  BSYNC B2 ;  /* 0x0000000000027941 */ /* 0x000fea0003800000 */
.L_x_3182:
        /* <DEDUP_REMOVED lines=43> */
.L_x_3181:
[----:B------:R-:W-:Y:S05]  /*1ff20*/  BSYNC B1 ;  /* 0x0000000000017941 */ /* 0x000fea0003800000 */
.L_x_3180:
        /* <DEDUP_REMOVED lines=10> */
.L_x_3176:
        /* <DEDUP_REMOVED lines=12> */
.L_x_3185:
[----:B------:R-:W-:Y:S02]  /*20090*/  IMAD.MOV.U32 R64, RZ, RZ, R130 ;  /* 0x000000ffff407224 */ /* 0x000fe400078e0082 */
.L_x_3186:
[----:B------:R-:W-:Y:S05]  /*200a0*/  BSYNC B1 ;  /* 0x0000000000017941 */ /* 0x000fea0003800000 */
.L_x_3184:
        /* <DEDUP_REMOVED lines=16> */
.L_x_3190:
[----:B------:R-:W-:Y:S05]  /*201b0*/  BSYNC B2 ;  /* 0x0000000000027941 */ /* 0x000fea0003800000 */
.L_x_3189:
        /* <DEDUP_REMOVED lines=43> */
.L_x_3188:
[----:B------:R-:W-:Y:S05]  /*20470*/  BSYNC B1 ;  /* 0x0000000000017941 */ /* 0x000fea0003800000 */
.L_x_3187:
        /* <DEDUP_REMOVED lines=15> */
.L_x_3191:
        /* <DEDUP_REMOVED lines=12> */
.L_x_3194:
[----:B------:R-:W-:Y:S02]  /*20630*/  IMAD.MOV.U32 R177, RZ, RZ, R130 ;  /* 0x000000ffffb17224 */ /* 0x000fe400078e0082 */
.L_x_3195:
[----:B------:R-:W-:Y:S05]  /*20640*/  BSYNC B1 ;  /* 0x0000000000017941 */ /* 0x000fea0003800000 */
.L_x_3193:
        /* <DEDUP_REMOVED lines=16> */
.L_x_3199:
[----:B------:R-:W-:Y:S05]  /*20750*/  BSYNC B2 ;  /* 0x0000000000027941 */ /* 0x000fea0003800000 */
.L_x_3198:
        /* <DEDUP_REMOVED lines=43> */
.L_x_3197:
[----:B------:R-:W-:Y:S05]  /*20a10*/  BSYNC B1 ;  /* 0x0000000000017941 */ /* 0x000fea0003800000 */
.L_x_3196:
        /* <DEDUP_REMOVED lines=10> */
.L_x_3192:
        /* <DEDUP_REMOVED lines=12> */
.L_x_3201:
[----:B------:R-:W-:Y:S02]  /*20b80*/  IMAD.MOV.U32 R202, RZ, RZ, R130 ;  /* 0x000000ffffca7224 */ /* 0x000fe400078e0082 */
.L_x_3202:
[----:B------:R-:W-:Y:S05]  /*20b90*/  BSYNC B1 ;  /* 0x0000000000017941 */ /* 0x000fea0003800000 */
.L_x_3200:
        /* <DEDUP_REMOVED lines=16> */
.L_x_3206:
[----:B------:R-:W-:Y:S05]  /*20ca0*/  BSYNC B2 ;  /* 0x0000000000027941 */ /* 0x000fea0003800000 */
.L_x_3205:
        /* <DEDUP_REMOVED lines=43> */
.L_x_3204:
[----:B------:R-:W-:Y:S05]  /*20f60*/  BSYNC B1 ;  /* 0x0000000000017941 */ /* 0x000fea0003800000 */
.L_x_3203:
        /* <DEDUP_REMOVED lines=13> */
.L_x_3207:
        /* <DEDUP_REMOVED lines=12> */
.L_x_3210:
[----:B------:R-:W-:Y:S02]  /*21100*/  IMAD.MOV.U32 R202, RZ, RZ, R130 ;  /* 0x000000ffffca7224 */ /* 0x000fe400078e0082 */
.L_x_3211:
[----:B------:R-:W-:Y:S05]  /*21110*/  BSYNC B1 ;  /* 0x0000000000017941 */ /* 0x000fea0003800000 */
.L_x_3209:
        /* <DEDUP_REMOVED lines=16> */
.L_x_3215:
[----:B------:R-:W-:Y:S05]  /*21220*/  BSYNC B2 ;  /* 0x0000000000027941 */ /* 0x000fea0003800000 */
.L_x_3214:
        /* <DEDUP_REMOVED lines=43> */
.L_x_3213:
[----:B------:R-:W-:Y:S05]  /*214e0*/  BSYNC B1 ;  /* 0x0000000000017941 */ /* 0x000fea0003800000 */
.L_x_3212:
        /* <DEDUP_REMOVED lines=10> */
.L_x_3208:
        /* <DEDUP_REMOVED lines=12> */
.L_x_3217:
[----:B------:R-:W-:Y:S02]  /*21650*/  IMAD.MOV.U32 R202, RZ, RZ, R130 ;  /* 0x000000ffffca7224 */ /* 0x000fe400078e0082 */
.L_x_3218:
[----:B------:R-:W-:Y:S05]  /*21660*/  BSYNC B1 ;  /* 0x0000000000017941 */ /* 0x000fea0003800000 */
.L_x_3216:
        /* <DEDUP_REMOVED lines=16> */
.L_x_3222:
[----:B------:R-:W-:Y:S05]  /*21770*/  BSYNC B2 ;  /* 0x0000000000027941 */ /* 0x000fea0003800000 */
.L_x_3221:
        /* <DEDUP_REMOVED lines=43> */
.L_x_3220:
[----:B------:R-:W-:Y:S05]  /*21a30*/  BSYNC B1 ;  /* 0x0000000000017941 */ /* 0x000fea0003800000 */
.L_x_3219:
        /* <DEDUP_REMOVED lines=13> */
.L_x_3223:
        /* <DEDUP_REMOVED lines=12> */
.L_x_3226:
[----:B------:R-:W-:Y:S02]  /*21bd0*/  IMAD.MOV.U32 R66, RZ, RZ, R130 ;  /* 0x000000ffff427224 */ /* 0x000fe400078e0082 */
.L_x_3227:
[----:B------:R-:W-:Y:S05]  /*21be0*/  BSYNC B1 ;  /* 0x0000000000017941 */ /* 0x000fea0003800000 */
.L_x_3225:
        /* <DEDUP_REMOVED lines=16> */
.L_x_3231:
[----:B------:R-:W-:Y:S05]  /*21cf0*/  BSYNC B2 ;  /* 0x0000000000027941 */ /* 0x000fea0003800000 */
.L_x_3230:
        /* <DEDUP_REMOVED lines=43> */
.L_x_3229:
[----:B------:R-:W-:Y:S05]  /*21fb0*/  BSYNC B1 ;  /* 0x0000000000017941 */ /* 0x000fea0003800000 */
.L_x_3228:
        /* <DEDUP_REMOVED lines=10> */
.L_x_3224:
        /* <DEDUP_REMOVED lines=12> */
.L_x_3233:
[----:B------:R-:W-:Y:S02]  /*22120*/  IMAD.MOV.U32 R66, RZ, RZ, R130 ;  /* 0x000000ffff427224 */ /* 0x000fe400078e0082 */
.L_x_3234:
[----:B------:R-:W-:Y:S05]  /*22130*/  BSYNC B1 ;  /* 0x0000000000017941 */ /* 0x000fea0003800000 */
.L_x_3232:
        /* <DEDUP_REMOVED lines=16> */
.L_x_3238:
[----:B------:R-:W-:Y:S05]  /*22240*/  BSYNC B2 ;  /* 0x0000000000027941 */ /* 0x000fea0003800000 */
.L_x_3237:
        /* <DEDUP_REMOVED lines=43> */
.L_x_3236:
[----:B------:R-:W-:Y:S05]  /*22500*/  BSYNC B1 ;  /* 0x0000000000017941 */ /* 0x000fea0003800000 */
.L_x_3235:
        /* <DEDUP_REMOVED lines=13> */
.L_x_3239:
        /* <DEDUP_REMOVED lines=12> */
.L_x_3242:
[----:B------:R-:W-:Y:S02]  /*226a0*/  IMAD.MOV.U32 R66, RZ, RZ, R130 ;  /* 0x000000ffff427224 */ /* 0x000fe400078e0082 */
.L_x_3243:
[----:B------:R-:W-:Y:S05]  /*226b0*/  BSYNC B1 ;  /* 0x0000000000017941 */ /* 0x000fea0003800000 */
.L_x_3241:
        /* <DEDUP_REMOVED lines=16> */
.L_x_3247:
[----:B------:R-:W-:Y:S05]  /*227c0*/  BSYNC B2 ;  /* 0x0000000000027941 */ /* 0x000fea0003800000 */
.L_x_3246:
        /* <DEDUP_REMOVED lines=43> */
.L_x_3245:
[----:B------:R-:W-:Y:S05]  /*22a80*/  BSYNC B1 ;  /* 0x0000000000017941 */ /* 0x000fea0003800000 */
.L_x_3244:
        /* <DEDUP_REMOVED lines=10> */
.L_x_3240:
        /* <DEDUP_REMOVED lines=12> */
.L_x_3249:
[----:B------:R-:W-:Y:S02]  /*22bf0*/  IMAD.MOV.U32 R66, RZ, RZ, R130 ;  /* 0x000000ffff427224 */ /* 0x000fe400078e0082 */
.L_x_3250:
[----:B------:R-:W-:Y:S05]  /*22c00*/  BSYNC B1 ;  /* 0x0000000000017941 */ /* 0x000fea0003800000 */
.L_x_3248:
        /* <DEDUP_REMOVED lines=16> */
.L_x_3254:
[----:B------:R-:W-:Y:S05]  /*22d10*/  BSYNC B2 ;  /* 0x0000000000027941 */ /* 0x000fea0003800000 */
.L_x_3253:
        /* <DEDUP_REMOVED lines=43> */
.L_x_3252:
[----:B------:R-:W-:Y:S05]  /*22fd0*/  BSYNC B1 ;  /* 0x0000000000017941 */ /* 0x000fea0003800000 */
.L_x_3251:
        /* <DEDUP_REMOVED lines=13> */
.L_x_3255:
        /* <DEDUP_REMOVED lines=12> */
.L_x_3258:
[----:B------:R-:W-:Y:S02]  /*23170*/  IMAD.MOV.U32 R199, RZ, RZ, R130 ;  /* 0x000000ffffc77224 */ /* 0x000fe400078e0082 */
.L_x_3259:
[----:B------:R-:W-:Y:S05]  /*23180*/  BSYNC B1 ;  /* 0x0000000000017941 */ /* 0x000fea0003800000 */
.L_x_3257:
        /* <DEDUP_REMOVED lines=16> */
.L_x_3263:
[----:B------:R-:W-:Y:S05]  /*23290*/  BSYNC B2 ;  /* 0x0000000000027941 */ /* 0x000fea0003800000 */
.L_x_3262:
        /* <DEDUP_REMOVED lines=43> */
.L_x_3261:
[----:B------:R-:W-:Y:S05]  /*23550*/  BSYNC B1 ;  /* 0x0000000000017941 */ /* 0x000fea0003800000 */
.L_x_3260:
        /* <DEDUP_REMOVED lines=10> */
.L_x_3256:
        /* <DEDUP_REMOVED lines=17> */
[----:B------:R-:W-:Y:S01]  /*23710*/  LEA.HI.X R203, R195, c[0x0][0x18c], RZ, 0x4, P0 ;  /* 0x00006300c3cb7a11 */ /* 0x000fe200000f24ff */
[----:B------:R-:W-:Y:S01]  /*23720*/  IMAD.WIDE.U32 R206, R206, 0x100, RZ ;  /* 0x00000100cece7825 */ /* 0x000fe200078e00ff */
[----:B------:R-:W-:Y:S02]  /*23730*/  SHF.R.U32.HI R211, RZ, 0x1d, R195 ;  /* 0x0000001dffd37819 */ /* 0x000fe400000116c3 */
        /* <DEDUP_REMOVED lines=34> */
.L_x_3135:
[----:B------:R-:W-:Y:S05]  /*23960*/  BSYNC B0 ;  /* 0x0000000000007941 */ /* 0x000fea0003800000 */
.L_x_3134:
[----:B0-----:R-:W-:Y:S01]  /*23970*/  FADD.FTZ R65, RZ, R147 ;  /* 0x00000093ff417221 */ /* 0x001fe20000010000 */
[----:B------:R-:W-:Y:S02]  /*23980*/  LOP3.LUT P0, RZ, R38, 0x20, RZ, 0xc0, !PT ;  /* 0x0000002026ff7812 */ /* 0x000fe4000780c0ff */
[C---:B------:R-:W-:Y:S01]  /*23990*/  ISETP.GT.U32.AND P1, PT, R43.reuse, 0x5f, PT ;  /* 0x0000005f2b00780c */ /* 0x040fe20003f24070 */
[----:B------:R-:W-:Y:S01]  /*239a0*/  FADD.FTZ R65, R156, R65 ;  /* 0x000000419c417221 */ /* 0x000fe20000010000 */
[C---:B------:R-:W-:Y:S02]  /*239b0*/  ISETP.GT.U32.AND P2, PT, R43.reuse, 0x7f, PT ;  /* 0x0000007f2b00780c */ /* 0x040fe40003f44070 */
[C---:B------:R-:W-:Y:S01]  /*239c0*/  ISETP.GT.U32.AND P3, PT, R43.reuse, 0x9f, PT ;  /* 0x0000009f2b00780c */ /* 0x040fe20003f64070 */
        /* <DEDUP_REMOVED lines=52> */
.L_x_3280:
[----:B-1----:R-:W-:Y:S01]  /*23d10*/  FADD.FTZ R195, R66, R65 ;  /* 0x0000004142c37221 */ /* 0x002fe20000010000 */
[----:B------:R-:W-:Y:S05]  /*23d20*/  BRA.DIV ~URZ, `(.L_x_3265) ;  /* 0x000016727f007947 */ /* 0x000fea000b800000 */
[----:B------:R-:W1:Y:S01]  /*23d30*/  SHFL.BFLY PT, R64, R195, 0x2, 0x1f ;  /* 0x0c401f00c3407f89 */ /* 0x000e6200000e0000 */
[----:B------:R-:W-:Y:S01]  /*23d40*/  LOP3.LUT P6, RZ, R38, 0x20, RZ, 0xc0, !PT ;  /* 0x0000002026ff7812 */ /* 0x000fe200078cc0ff */
[----:B-1----:R-:W-:-:S05]  /*23d50*/  FADD.FTZ R64, R195, R64 ;  /* 0x00000040c3407221 */ /* 0x002fca0000010000 */
[----:B------:R-:W1:Y:S02]  /*23d60*/  SHFL.BFLY PT, R65, R64, 0x4, 0x1f ;  /* 0x0c801f0040417f89 */ /* 0x000e6400000e0000 */
[----:B-1----:R-:W-:-:S05]  /*23d70*/  FADD.FTZ R65, R64, R65 ;  /* 0x0000004140417221 */ /* 0x002fca0000010000 */
[----:B0-----:R-:W0:Y:S02]  /*23d80*/  SHFL.BFLY PT, R66, R65, 0x8, 0x1f ;  /* 0x0d001f0041427f89 */ /* 0x001e2400000e0000 */
        /* <DEDUP_REMOVED lines=37> */
[----:B------:R-:W-:Y:S02]  /*23fe0*/  @P0 FFMA.FTZ R64, R66, R66, R65 ;  /* 0x0000004242400223 */ /* 0x000fe40000010041 */
[--C-:B------:R-:W-:Y:S02]  /*23ff0*/  FADD.FTZ R65, R149, -R193.reuse ;  /* 0x800000c195417221 */ /* 0x100fe40000010000 */
[----:B------:R-:W-:Y:S02]  /*24000*/  FADD.FTZ R66, R160, -R193 ;  /* 0x800000c1a0427221 */ /* 0x000fe40000010000 */
        /* <DEDUP_REMOVED lines=70> */
.L_x_3281:
[----:B------:R-:W-:Y:S01]  /*24470*/  FMUL.FTZ R64, R193, R193 ;  /* 0x000000c1c1407220 */ /* 0x000fe20000410000 */
[----:B------:R-:W-:Y:S01]  /*24480*/  ISETP.NE.AND P0, PT, RZ, UR6, PT ;  /* 0x00000006ff007c0c */ /* 0x000fe2000bf05270 */
[----:B-1----:R-:W-:Y:S01]  /*24490*/  FADD.FTZ R197, R197, R202 ;  /* 0x000000cac5c57221 */ /* 0x002fe20000010000 */
[----:B------:R-:W-:Y:S01]  /*244a0*/  LOP3.LUT P1, RZ, R38, 0x20, RZ, 0xc0, !PT ;  /* 0x0000002026ff7812 */ /* 0x000fe2000782c0ff */
[----:B------:R-:W-:Y:S01]  /*244b0*/  @!P5 IMAD.MOV.U32 R66, RZ, RZ, 0x4 ;  /* 0x00000004ff42d424 */ /* 0x000fe200078e00ff */
[----:B------:R-:W-:Y:S01]  /*244c0*/  FSEL R65, R64, RZ, P0 ;  /* 0x000000ff40417208 */ /* 0x000fe20000000000 */
[----:B------:R-:W-:Y:S01]  /*244d0*/  IMAD.MOV.U32 R64, RZ, RZ, c[0x0][0x1e0] ;  /* 0x00007800ff407624 */ /* 0x000fe200078e00ff */
[----:B------:R-:W-:Y:S01]  /*244e0*/  BSSY B0, `(.L_x_3266) ;  /* 0x000002b000007945 */ /* 0x000fe20003800000 */
[----:B------:R-:W-:Y:S01]  /*244f0*/  @!P5 IMAD.WIDE R66, R37, R66, c[0x0][0x1a0] ;  /* 0x000068002542d625 */ /* 0x000fe200078e0242 */
[----:B------:R-:W-:-:S03]  /*24500*/  FSEL R195, R193, RZ, !P0 ;  /* 0x000000ffc1c37208 */ /* 0x000fc60004000000 */
[----:B------:R-:W-:Y:S01]  /*24510*/  FFMA.FTZ R64, R197, R64, c[0x0][0x228] ;  /* 0x00008a00c5407623 */ /* 0x000fe20000010040 */
[----:B------:R1:W-:Y:S03]  /*24520*/  @!P5 STG.E [R66.64], R193 ;  /* 0x000000c14200d986 */ /* 0x0003e6000c101904 */
[----:B------:R-:W-:Y:S02]  /*24530*/  FADD.FTZ R197, R64, R65 ;  /* 0x0000004140c57221 */ /* 0x000fe40000010000 */
[----:B------:R-:W-:-:S04]  /*24540*/  @!P5 IMAD.MOV.U32 R64, RZ, RZ, 0x4 ;  /* 0x00000004ff40d424 */ /* 0x000fc800078e00ff */
[----:B------:R-:W2:Y:S01]  /*24550*/  MUFU.RSQ R197, R197 ;  /* 0x000000c500c57308 */ /* 0x000ea20000001400 */
[----:B------:R-:W-:-:S05]  /*24560*/  @!P5 IMAD.WIDE R64, R37, R64, c[0x0][0x1a8] ;  /* 0x00006a002540d625 */ /* 0x000fca00078e0240 */
[----:B--2---:R1:W-:Y:S01]  /*24570*/  @!P5 STG.E [R64.64], R197 ;  /* 0x000000c54000d986 */ /* 0x0043e2000c101904 */
[----:B------:R-:W-:Y:S05]  /*24580*/  @!P1 BRA `(.L_x_3267) ;  /* 0x0000020000009947 */ /* 0x000fea0003800000 */
[--C-:B-1----:R-:W-:Y:S02]  /*24590*/  FADD.FTZ R64, R147, -R195.reuse ;  /* 0x800000c393407221 */ /* 0x102fe40000010000 */
[--C-:B------:R-:W-:Y:S02]  /*245a0*/  FADD.FTZ R66, R156, -R195.reuse ;  /* 0x800000c39c427221 */ /* 0x100fe40000010000 */
[--C-:B0-----:R-:W-:Y:S02]  /*245b0*/  FADD.FTZ R202, R154, -R195.reuse ;  /* 0x800000c39aca7221 */ /* 0x101fe40000010000 */
        /* <DEDUP_REMOVED lines=29> */
.L_x_3267:
[----:B------:R-:W-:Y:S05]  /*24790*/  BSYNC B0 ;  /* 0x0000000000007941 */ /* 0x000fea0003800000 */
.L_x_3266:
[----:B------:R-:W-:Y:S01]  /*247a0*/  LOP3.LUT P0, RZ, R38, 0x400, RZ, 0xc0, !PT ;  /* 0x0000040026ff7812 */ /* 0x000fe2000780c0ff */
        /* <DEDUP_REMOVED lines=34> */
.L_x_3269:
[----:B------:R-:W-:Y:S05]  /*249d0*/  BSYNC B0 ;  /* 0x0000000000007941 */ /* 0x000fea0003800000 */
.L_x_3268:
        /* <DEDUP_REMOVED lines=35> */
.L_x_3271:
[----:B------:R-:W-:Y:S05]  /*24c10*/  BSYNC B0 ;  /* 0x0000000000007941 */ /* 0x000fea0003800000 */
.L_x_3270:
        /* <DEDUP_REMOVED lines=35> */
.L_x_3273:
[----:B------:R-:W-:Y:S05]  /*24e50*/  BSYNC B0 ;  /* 0x0000000000007941 */ /* 0x000fea0003800000 */
.L_x_3272:
        /* <DEDUP_REMOVED lines=35> */
.L_x_3275:
[----:B------:R-:W-:Y:S05]  /*25090*/  BSYNC B0 ;  /* 0x0000000000007941 */ /* 0x000fea0003800000 */
.L_x_3274:
        /* <DEDUP_REMOVED lines=22> */
[----:B------:R-:W-:Y:S02]  /*25200*/  FFMA.FTZ R67, R122, R210, R135 ;  /* 0x000000d27a437223 */ /* 0x000fe40000010087 */
[----:B------:R-:W-:Y:S02]  /*25210*/  FFMA.FTZ R212, R127, R212, R150 ;  /* 0x000000d47fd47223 */ /* 0x000fe40000010096 */
        /* <DEDUP_REMOVED lines=8> */
[----:B------:R-:W-:-:S05]  /*252a0*/  IMAD.WIDE.U32 R202, R148, R203, c[0x0][0x208] ;  /* 0x0000820094ca7625 */ /* 0x000fca00078e00cb */
[----:B------:R0:W-:Y:S02]  /*252b0*/  STG.E.128 [R202.64], R64 ;  /* 0x00000040ca007986 */ /* 0x0001e4000c101d04 */
.L_x_3277:
[----:B------:R-:W-:Y:S05]  /*252c0*/  BSYNC B0 ;  /* 0x0000000000007941 */ /* 0x000fea0003800000 */
.L_x_3276:
[----:B01----:R-:W-:-:S04]  /*252d0*/  IMAD.MOV.U32 R64, RZ, RZ, 0x4 ;  /* 0x00000004ff407424 */ /* 0x003fc800078e00ff */
[----:B------:R-:W-:-:S05]  /*252e0*/  IMAD R37, R64, c[0x0][0x160], R37 ;  /* 0x0000580040257a24 */ /* 0x000fca00078e0225 */
[----:B------:R-:W-:-:S13]  /*252f0*/  ISETP.GE.AND P0, PT, R37, c[0x0][0x164], PT ;  /* 0x0000590025007a0c */ /* 0x000fda0003f06270 */
[----:B------:R-:W-:Y:S01]  /*25300*/  @P0 CALL.REL.NOINC `(.L_x_3278) ;  /* 0x0000001000000944 */ /* 0x000fe20003c00000 */
[----:B------:R-:W-:Y:S05]  /*25310*/  BRA `(.L_x_3279) ;  /* 0xfffdbf1000007947 */ /* 0x000fea000383ffff */
.L_x_3278:
[----:B------:R-:W-:Y:S05]  /*25320*/  EXIT ;  /* 0x000000000000794d */ /* 0x000fea0003800000 */
.L_x_3264:
[----:B------:R-:W-:Y:S01]  /*25330*/  IMAD.MOV.U32 R197, RZ, RZ, 0x1 ;  /* 0x00000001ffc57424 */ /* 0x000fe200078e00ff */
[----:B------:R-:W-:Y:S01]  /*25340*/  MOV R64, 0x25380 ;  /* 0x0002538000407802 */ /* 0x000fe20000000f00 */
[----:B------:R-:W-:Y:S02]  /*25350*/  IMAD.MOV.U32 R67, RZ, RZ, 0x1f ;  /* 0x0000001fff437424 */ /* 0x000fe400078e00ff */
[----:B------:R-:W-:Y:S02]  /*25360*/  IMAD.MOV.U32 R204, RZ, RZ, -0x1 ;  /* 0xffffffffffcc7424 */ /* 0x000fe400078e00ff */
[----:B------:R-:W-:Y:S05]  /*25370*/  CALL.REL.NOINC `($__internal_6_$__cuda_sm70_shflsync_bfly_p) ;  /* 0x000009d000007944 */ /* 0x000fea0003c00000 */
[----:B-1----:R-:W-:Y:S01]  /*25380*/  IMAD.MOV.U32 R65, RZ, RZ, R197 ;  /* 0x000000ffff417224 */ /* 0x002fe200078e00c5 */
[----:B0-----:R-:W-:Y:S05]  /*25390*/  BRA `(.L_x_3280) ;  /* 0xffffe97000007947 */ /* 0x001fea000383ffff */
.L_x_3265:
[----:B0-----:R-:W-:Y:S01]  /*253a0*/  IMAD.MOV.U32 R66, RZ, RZ, R195 ;  /* 0x000000ffff427224 */ /* 0x001fe200078e00c3 */
[----:B------:R-:W-:Y:S01]  /*253b0*/  MOV R64, 0x25400 ;  /* 0x0002540000407802 */ /* 0x000fe20000000f00 */
[----:B------:R-:W-:Y:S02]  /*253c0*/  IMAD.MOV.U32 R197, RZ, RZ, 0x2 ;  /* 0x00000002ffc57424 */ /* 0x000fe400078e00ff */
[----:B------:R-:W-:Y:S02]  /*253d0*/  IMAD.MOV.U32 R67, RZ, RZ, 0x1f ;  /* 0x0000001fff437424 */ /* 0x000fe400078e00ff */
[----:B------:R-:W-:-:S02]  /*253e0*/  IMAD.MOV.U32 R204, RZ, RZ, -0x1 ;  /* 0xffffffffffcc7424 */ /* 0x000fc400078e00ff */
[----:B------:R-:W-:Y:S05]  /*253f0*/  CALL.REL.NOINC `($__internal_6_$__cuda_sm70_shflsync_bfly_p) ;  /* 0x0000095000007944 */ /* 0x000fea0003c00000 */
[----:B01----:R-:W-:Y:S01]  /*25400*/  FADD.FTZ R66, R195, R197 ;  /* 0x000000c5c3427221 */ /* 0x003fe20000010000 */
[----:B------:R-:W-:Y:S01]  /*25410*/  MOV R64, 0x25460 ;  /* 0x0002546000407802 */ /* 0x000fe20000000f00 */
[----:B------:R-:W-:-:S02]  /*25420*/  IMAD.MOV.U32 R197, RZ, RZ, 0x4 ;  /* 0x00000004ffc57424 */ /* 0x000fc400078e00ff */
[----:B------:R-:W-:Y:S02]  /*25430*/  IMAD.MOV.U32 R67, RZ, RZ, 0x1f ;  /* 0x0000001fff437424 */ /* 0x000fe400078e00ff */
[----:B------:R-:W-:Y:S02]  /*25440*/  IMAD.MOV.U32 R204, RZ, RZ, -0x1 ;  /* 0xffffffffffcc7424 */ /* 0x000fe400078e00ff */
[----:B------:R-:W-:Y:S05]  /*25450*/  CALL.REL.NOINC `($__internal_6_$__cuda_sm70_shflsync_bfly_p) ;  /* 0x000008f000007944 */ /* 0x000fea0003c00000 */
[----:B01----:R-:W-:Y:S01]  /*25460*/  FADD.FTZ R66, R66, R197 ;  /* 0x000000c542427221 */ /* 0x003fe20000010000 */
[----:B------:R-:W-:Y:S01]  /*25470*/  MOV R64, 0x254c0 ;  /* 0x000254c000407802 */ /* 0x000fe20000000f00 */
[----:B------:R-:W-:Y:S02]  /*25480*/  IMAD.MOV.U32 R197, RZ, RZ, 0x8 ;  /* 0x00000008ffc57424 */ /* 0x000fe400078e00ff */
[----:B------:R-:W-:Y:S02]  /*25490*/  IMAD.MOV.U32 R67, RZ, RZ, 0x1f ;  /* 0x0000001fff437424 */ /* 0x000fe400078e00ff */
[----:B------:R-:W-:Y:S02]  /*254a0*/  IMAD.MOV.U32 R204, RZ, RZ, -0x1 ;  /* 0xffffffffffcc7424 */ /* 0x000fe400078e00ff */
[----:B------:R-:W-:Y:S05]  /*254b0*/  CALL.REL.NOINC `($__internal_6_$__cuda_sm70_shflsync_bfly_p) ;  /* 0x0000089000007944 */ /* 0x000fea0003c00000 */
[----:B01----:R-:W-:Y:S01]  /*254c0*/  FADD.FTZ R66, R66, R197 ;  /* 0x000000c542427221 */ /* 0x003fe20000010000 */
[----:B------:R-:W-:Y:S01]  /*254d0*/  MOV R64, 0x25520 ;  /* 0x0002552000407802 */ /* 0x000fe20000000f00 */
[----:B------:R-:W-:-:S02]  /*254e0*/  IMAD.MOV.U32 R197, RZ, RZ, 0x10 ;  /* 0x00000010ffc57424 */ /* 0x000fc400078e00ff */
[----:B------:R-:W-:Y:S02]  /*254f0*/  IMAD.MOV.U32 R67, RZ, RZ, 0x1f ;  /* 0x0000001fff437424 */ /* 0x000fe400078e00ff */
[----:B------:R-:W-:Y:S02]  /*25500*/  IMAD.MOV.U32 R204, RZ, RZ, -0x1 ;  /* 0xffffffffffcc7424 */ /* 0x000fe400078e00ff */
[----:B------:R-:W-:Y:S05]  /*25510*/  CALL.REL.NOINC `($__internal_6_$__cuda_sm70_shflsync_bfly_p) ;  /* 0x0000083000007944 */ /* 0x000fea0003c00000 */
[----:B-1----:R-:W-:Y:S01]  /*25520*/  FADD.FTZ R193, R66, R197 ;  /* 0x000000c542c17221 */ /* 0x002fe20000010000 */
[----:B------:R-:W-:Y:S01]  /*25530*/  LOP3.LUT P6, RZ, R38, 0x20, RZ, 0xc0, !PT ;  /* 0x0000002026ff7812 */ /* 0x000fe200078cc0ff */
[----:B------:R-:W-:Y:S02]  /*25540*/  IMAD.MOV.U32 R197, RZ, RZ, 0x1 ;  /* 0x00000001ffc57424 */ /* 0x000fe400078e00ff */
[----:B------:R-:W-:Y:S02]  /*25550*/  FMUL.FTZ R193, R193, c[0x0][0x1e0] ;  /* 0x00007800c1c17a20 */ /* 0x000fe40000410000 */
[----:B0-----:R-:W-:Y:S02]  /*25560*/  IMAD.MOV.U32 R204, RZ, RZ, -0x1 ;  /* 0xffffffffffcc7424 */ /* 0x001fe400078e00ff */
        /* <DEDUP_REMOVED lines=17> */
[--C-:B------:R-:W-:Y:S02]  /*25680*/  FADD.FTZ R65, R137, -R193.reuse ;  /* 0x800000c189417221 */ /* 0x100fe40000010000 */
[----:B------:R-:W-:Y:S01]  /*25690*/  IMAD.MOV.U32 R67, RZ, RZ, 0x1f ;  /* 0x0000001fff437424 */ /* 0x000fe200078e00ff */
[----:B------:R-:W-:Y:S01]  /*256a0*/  FSEL R66, R64, RZ, P6 ;  /* 0x000000ff40427208 */ /* 0x000fe20003000000 */
[----:B------:R-:W-:-:S04]  /*256b0*/  FADD.FTZ R64, R158, -R193 ;  /* 0x800000c19e407221 */ /* 0x000fc80000010000 */
        /* <DEDUP_REMOVED lines=76> */
[----:B------:R-:W-:Y:S01]  /*25b80*/  @P4 FFMA.FTZ R66, R64, R64, R65 ;  /* 0x0000004040424223 */ /* 0x000fe20000010041 */
[----:B------:R-:W-:Y:S02]  /*25b90*/  MOV R64, 0x25bb0 ;  /* 0x00025bb000407802 */ /* 0x000fe40000000f00 */
        /* <DEDUP_REMOVED lines=9> */
[----:B------:R-:W-:Y:S02]  /*25c30*/  IMAD.MOV.U32 R197, RZ, RZ, 0x4 ;  /* 0x00000004ffc57424 */ /* 0x000fe400078e00ff */
[----:B------:R-:W-:-:S02]  /*25c40*/  IMAD.MOV.U32 R67, RZ, RZ, 0x1f ;  /* 0x0000001fff437424 */ /* 0x000fc400078e00ff */
        /* <DEDUP_REMOVED lines=8> */
[----:B-1----:R-:W-:Y:S01]  /*25cd0*/  FADD.FTZ R202, R66, R197 ;  /* 0x000000c542ca7221 */ /* 0x002fe20000010000 */
[----:B------:R-:W-:Y:S01]  /*25ce0*/  MOV R64, 0x25d40 ;  /* 0x00025d4000407802 */ /* 0x000fe20000000f00 */
[----:B------:R-:W-:Y:S02]  /*25cf0*/  IMAD.MOV.U32 R197, RZ, RZ, 0x10 ;  /* 0x00000010ffc57424 */ /* 0x000fe400078e00ff */
[----:B0-----:R-:W-:-:S02]  /*25d00*/  IMAD.MOV.U32 R67, RZ, RZ, 0x1f ;  /* 0x0000001fff437424 */ /* 0x001fc400078e00ff */
[----:B------:R-:W-:Y:S02]  /*25d10*/  IMAD.MOV.U32 R204, RZ, RZ, -0x1 ;  /* 0xffffffffffcc7424 */ /* 0x000fe400078e00ff */
[----:B------:R-:W-:Y:S02]  /*25d20*/  IMAD.MOV.U32 R66, RZ, RZ, R202 ;  /* 0x000000ffff427224 */ /* 0x000fe400078e00ca */
[----:B------:R-:W-:Y:S05]  /*25d30*/  CALL.REL.NOINC `($__internal_6_$__cuda_sm70_shflsync_bfly_p) ;  /* 0x0000001000007944 */ /* 0x000fea0003c00000 */
[----:B01----:R-:W-:Y:S05]  /*25d40*/  BRA `(.L_x_3281) ;  /* 0xffffe72000007947 */ /* 0x003fea000383ffff */
        .weak           $__internal_6_$__cuda_sm70_shflsync_bfly_p
        .type           $__internal_6_$__cuda_sm70_shflsync_bfly_p,@function
        .size           $__internal_6_$__cuda_sm70_shflsync_bfly_p,(.L_x_39450 - $__internal_6_$__cuda_sm70_shflsync_bfly_p)
$__internal_6_$__cuda_sm70_shflsync_bfly_p:
[----:B------:R-:W-:Y:S01]  /*25d50*/  IMAD.MOV.U32 R65, RZ, RZ, 0x0 ;  /* 0x00000000ff417424 */ /* 0x000fe200078e00ff */
[----:B------:R-:W-:Y:S04]  /*25d60*/  WARPSYNC R204 ;  /* 0x000000cc00007348 */ /* 0x000fe80003800000 */
[----:B------:R0:W1:Y:S01]  /*25d70*/  SHFL.BFLY PT, R197, R66, R197, R67 ;  /* 0x0c0000c542c57389 */ /* 0x00006200000e0043 */
[----:B------:R-:W-:Y:S05]  /*25d80*/  RET.REL.NODEC R64 `(_ZN10layer_norm31ln_parallel_residual_fwd_kernelINS_13Kernel_traitsI13__nv_bfloat16S2_S2_S2_fjLj1536ELj1ELj4ELj1ELj16ENS_18Kernel_traits_baseILj1536ES2_S2_S2_S2_fjLj128EEEEELb1ELb1ELb0EEEvNS_9FwdParamsE) ;  /* 0xfffda27040007950 */ /* 0x000fea0003c3ffff */
.L_x_3282:
        /* <DEDUP_REMOVED lines=15> */
.L_x_39450:


//--------------------- .text._ZN10layer_norm31ln_parallel_residual_fwd_kernelINS_13Kernel_traitsI13__nv_bfloat16S2_S2_S2_fjLj1536ELj1ELj4ELj1ELj16ENS_18Kernel_traits_baseILj1536ES2_S2_S2_S2_fjLj128EEEEELb1ELb1ELb1EEEvNS_9FwdParamsE --------------------------
	.section	.text._ZN10layer_norm31ln_parallel_residual_fwd_kernelINS_13Kernel_traitsI13__nv_bfloat16S2_S2_S2_fjLj1536ELj1ELj4ELj1ELj16ENS_18Kernel_traits_baseILj1536ES2_S2_S2_S2_fjLj128EEEEELb1ELb1ELb1EEEvNS_9FwdParamsE,"ax",@progbits
	.sectioninfo	@"SHI_REGISTERS=168"
	.align	128
        .global         _ZN10layer_norm31ln_parallel_residual_fwd_kernelINS_13Kernel_traitsI13__nv_bfloat16S2_S2_S2_fjLj1536ELj1ELj4ELj1ELj16ENS_18Kernel_traits_baseILj1536ES2_S2_S2_S2_fjLj128EEEEELb1ELb1ELb1EEEvNS_9FwdParamsE
        .type           _ZN10layer_norm31ln_parallel_residual_fwd_kernelINS_13Kernel_traitsI13__nv_bfloat16S2_S2_S2_fjLj1536ELj1ELj4ELj1ELj16ENS_18Kernel_traits_baseILj1536ES2_S2_S2_S2_fjLj128EEEEELb1ELb1ELb1EEEvNS_9FwdParamsE,@function
        .size           _ZN10layer_norm31ln_parallel_residual_fwd_kernelINS_13Kernel_traitsI13__nv_bfloat16S2_S2_S2_fjLj1536ELj1ELj4ELj1ELj16ENS_18Kernel_traits_baseILj1536ES2_S2_S2_S2_fjLj128EEEEELb1ELb1ELb1EEEvNS_9FwdParamsE,(.L_x_39451 - _ZN10layer_norm31ln_parallel_residual_fwd_kernelINS_13Kernel_traitsI13__nv_bfloat16S2_S2_S2_fjLj1536ELj1ELj4ELj1ELj16ENS_18Kernel_traits_baseILj1536ES2_S2_S2_S2_fjLj128EEEEELb1ELb1ELb1EEEvNS_9FwdParamsE)
        .other          _ZN10layer_norm31ln_parallel_residual_fwd_kernelINS_13Kernel_traitsI13__nv_bfloat16S2_S2_S2_fjLj1536ELj1ELj4ELj1ELj16ENS_18Kernel_traits_baseILj1536ES2_S2_S2_S2_fjLj128EEEEELb1ELb1ELb1EEEvNS_9FwdParamsE,@"STO_CUDA_ENTRY STV_DEFAULT"
_ZN10layer_norm31ln_parallel_residual_fwd_kernelINS_13Kernel_traitsI13__nv_bfloat16S2_S2_S2_fjLj1536ELj1ELj4ELj1ELj16ENS_18Kernel_traits_baseILj1536ES2_S2_S2_S2_fjLj128EEEEELb1ELb1ELb1EEEvNS_9FwdParamsE:
.text._ZN10layer_norm31ln_parallel_residual_fwd_kernelINS_13Kernel_traitsI13__nv_bfloat16S2_S2_S2_fjLj1536ELj1ELj4ELj1ELj16ENS_18Kernel_traits_baseILj1536ES2_S2_S2_S2_fjLj128EEEEELb1ELb1ELb1EEEvNS_9FwdParamsE:
[----:B------:R-:W-:Y:S02]  /*0000*/  IMAD.MOV.U32 R1, RZ, RZ, c[0x0][0x28] ;  /* 0x00000a00ff017624 */ /* 0x000fe400078e00ff */
[----:B------:R-:W-:Y:S02]  /*0010*/  ULDC.U8 UR4, c[0x0][0x244] ;  /* 0x0000910000047ab9 */ /* 0x000fe40000000000 */
[----:B------:R-:W-:Y:S01]  /*0020*/  ISETP.NE.AND P0, PT, RZ, UR4, PT ;  /* 0x00000004ff007c0c */ /* 0x000fe2000bf05270 */
[----:B------:R-:W-:Y:S01]  /*0030*/  ULDC.64 UR4, c[0x0][0x230] ;  /* 0x00008c0000047ab9 */ /* 0x000fe20000000a00 */
[----:B------:R-:W-:Y:S01]  /*0040*/  IMAD.MOV.U32 R68, RZ, RZ, c[0x0][0x238] ;  /* 0x00008e00ff447624 */ /* 0x000fe200078e00ff */
[----:B------:R-:W-:Y:S01]  /*0050*/  ULDC.64 UR6, c[0x0][0x118] ;  /* 0x0000460000067ab9 */ /* 0x000fe20000000a00 */
[----:B------:R-:W-:Y:S02]  /*0060*/  IMAD.U32 R2, RZ, RZ, UR4 ;  /* 0x00000004ff027e24 */ /* 0x000fe4000f8e00ff */
[----:B------:R-:W-:Y:S02]  /*0070*/  IMAD.U32 R3, RZ, RZ, UR5 ;  /* 0x00000005ff037e24 */ /* 0x000fe4000f8e00ff */
[----:B------:R-:W-:-:S05]  /*0080*/  IMAD.MOV.U32 R69, RZ, RZ, c[0x0][0x23c] ;  /* 0x00008f00ff457624 */ /* 0x000fca00078e00ff */
[----:B------:R-:W-:Y:S01]  /*0090*/  @P0 IMAD.MOV.U32 R4, RZ, RZ, R68 ;  /* 0x000000ffff040224 */ /* 0x000fe200078e0044 */
[----:B------:R-:W2:Y:S01]  /*00a0*/  @P0 LDG.E.64 R2, [R2.64] ;  /* 0x0000000602020981 */ /* 0x000ea2000c1e1b00 */
[----:B------:R-:W-:-:S06]  /*00b0*/  @P0 IMAD.MOV.U32 R5, RZ, RZ, R69 ;  /* 0x000000ffff050224 */ /* 0x000fcc00078e0045 */
[----:B------:R-:W3:Y:S04]  /*00c0*/  @P0 LDG.E.64 R4, [R4.64] ;  /* 0x0000000604040981 */ /* 0x000ee8000c1e1b00 */
[----:B------:R-:W0:Y:S04]  /*00d0*/  S2R R26, SR_TID.X ;  /* 0x00000000001a7919 */ /* 0x000e280000002100 */
[----:B------:R-:W1:Y:S01]  /*00e0*/  S2R R21, SR_CTAID.X ;  /* 0x0000000000157919 */ /* 0x000e620000002500 */
[----:B0-----:R-:W-:Y:S02]  /*00f0*/  IMAD.SHL.U32 R0, R26, 0x10, RZ ;  /* 0x000000101a007824 */ /* 0x001fe400078e00ff */
[----:B-1----:R-:W-:-:S03]  /*0100*/  IMAD R104, R21, c[0x0][0x0], R26 ;  /* 0x0000000015687a24 */ /* 0x002fc600078e021a */
[----:B------:R-:W-:Y:S01]  /*0110*/  LOP3.LUT R0, R0, 0x1f0, RZ, 0xc0, !PT ;  /* 0x000001f000007812 */ /* 0x000fe200078ec0ff */
[----:B------:R-:W-:Y:S01]  /*0120*/  IMAD.WIDE.U32 R6, R104, -0x326172a9, RZ ;  /* 0xcd9e8d5768067825 */ /* 0x000fe200078e00ff */
[----:B--2---:R-:W0:Y:S01]  /*0130*/  @P0 R2UR UR4, R2 ;  /* 0x00000000020403c2 */ /* 0x004e2200000e0000 */
[----:B---3--:R-:W-:-:S07]  /*0140*/  @P0 IADD3 R68, P1, R4, c[0x0][0x240], RZ ;  /* 0x0000900004440a10 */ /* 0x008fce0007f3e0ff */
[----:B------:R1:W2:Y:S01]  /*0150*/  @P0 R2UR UR5, R3 ;  /* 0x00000000030503c2 */ /* 0x0002a200000e0000 */
[----:B------:R-:W-:Y:S01]  /*0160*/  @P0 IMAD.X R69, RZ, RZ, R5, P1 ;  /* 0x000000ffff450224 */ /* 0x000fe200008e0605 */
[----:B------:R-:W-:Y:S02]  /*0170*/  ISETP.NE.U32.AND P0, PT, RZ, c[0x0][0x218], PT ;  /* 0x00008600ff007a0c */ /* 0x000fe40003f05070 */
[----:B------:R-:W-:Y:S02]  /*0180*/  IADD3 R56, P1, R0, c[0x0][0x218], RZ ;  /* 0x0000860000387a10 */ /* 0x000fe40007f3e0ff */
[--C-:B------:R-:W-:Y:S02]  /*0190*/  SHF.R.U64 R103, R68, 0x2, R69.reuse ;  /* 0x0000000244677819 */ /* 0x100fe40000001245 */
[----:B------:R-:W-:Y:S01]  /*01a0*/  SHF.R.U32.HI R101, RZ, 0x2, R69 ;  /* 0x00000002ff657819 */ /* 0x000fe20000011645 */
[----:B------:R-:W-:Y:S01]  /*01b0*/  IMAD.X R57, RZ, RZ, c[0x0][0x21c], P1 ;  /* 0x00008700ff397624 */ /* 0x000fe200008e06ff */
[----:B------:R-:W-:Y:S01]  /*01c0*/  ISETP.NE.AND.EX P0, PT, RZ, c[0x0][0x21c], PT, P0 ;  /* 0x00008700ff007a0c */ /* 0x000fe20003f05300 */
[----:B------:R-:W-:Y:S01]  /*01d0*/  IMAD.WIDE.U32 R4, R103, -0x2daee0ad, RZ ;  /* 0xd2511f5367047825 */ /* 0x000fe200078e00ff */
[----:B0-----:R-:W-:Y:S01]  /*01e0*/  LOP3.LUT R2, R7, UR4, R101, 0x96, !PT ;  /* 0x0000000407027c12 */ /* 0x001fe2000f8e9665 */
[----:B------:R-:W-:-:S04]  /*01f0*/  UIADD3 UR9, UR4, -0x61c88647, URZ ;  /* 0x9e3779b904097890 */ /* 0x000fc8000fffe03f */
[----:B-1----:R-:W-:Y:S01]  /*0200*/  IMAD.WIDE.U32 R2, R2, -0x2daee0ad, RZ ;  /* 0xd2511f5302027825 */ /* 0x002fe200078e00ff */
[----:B--2---:R-:W-:Y:S01]  /*0210*/  LOP3.LUT R12, R5, UR5, RZ, 0x3c, !PT ;  /* 0x00000005050c7c12 */ /* 0x004fe2000f8e3cff */
[----:B------:R-:W-:-:S04]  /*0220*/  UIADD3 UR10, UR5, -0x4498517b, URZ ;  /* 0xbb67ae85050a7890 */ /* 0x000fc8000fffe03f */
[----:B------:R0:W5:Y:S01]  /*0230*/  @P0 LDG.E.128 R8, [R56.64] ;  /* 0x0000000638080981 */ /* 0x000162000c1e1d00 */
[----:B------:R-:W-:-:S03]  /*0240*/  IMAD.WIDE.U32 R12, R12, -0x326172a9, RZ ;  /* 0xcd9e8d570c0c7825 */ /* 0x000fc600078e00ff */
[----:B------:R0:W5:Y:S01]  /*0250*/  @P0 LDG.E.128 R28, [R56.64+0x400] ;  /* 0x00040006381c0981 */ /* 0x000162000c1e1d00 */
[----:B------:R-:W-:Y:S02]  /*0260*/  LOP3.LUT R16, R3, UR10, R4, 0x96, !PT ;  /* 0x0000000a03107c12 */ /* 0x000fe4000f8e9604 */
[----:B------:R-:W-:Y:S01]  /*0270*/  LOP3.LUT R14, R13, UR9, R6, 0x96, !PT ;  /* 0x000000090d0e7c12 */ /* 0x000fe2000f8e9606 */
[----:B------:R0:W5:Y:S04]  /*0280*/  @P0 LDG.E.128 R64, [R56.64+0x600] ;  /* 0x0006000638400981 */ /* 0x000168000c1e1d00 */
[----:B------:R0:W5:Y:S04]  /*0290*/  @P0 LDG.E.128 R4, [R56.64+0x200] ;  /* 0x0002000638040981 */ /* 0x000168000c1e1d00 */
[----:B------:R0:W5:Y:S04]  /*02a0*/  @P0 LDG.E.128 R60, [R56.64+0x800] ;  /* 0x00080006383c0981 */ /* 0x000168000c1e1d00 */
[----:B0-----:R-:W5:Y:S01]  /*02b0*/  @P0 LDG.E.128 R56, [R56.64+0xa00] ;  /* 0x000a000638380981 */ /* 0x001f62000c1e1d00 */
[----:B------:R-:W-:Y:S01]  /*02c0*/  UIADD3 UR11, UR4, 0x3c6ef372, URZ ;  /* 0x3c6ef372040b7890 */ /* 0x000fe2000fffe03f */
[----:B------:R-:W-:Y:S01]  /*02d0*/  IMAD.WIDE.U32 R16, R16, -0x326172a9, RZ ;  /* 0xcd9e8d5710107825 */ /* 0x000fe200078e00ff */
[----:B------:R-:W-:-:S03]  /*02e0*/  UIADD3 UR12, UR5, 0x76cf5d0a, URZ ;  /* 0x76cf5d0a050c7890 */ /* 0x000fc6000fffe03f */
        /* <DEDUP_REMOVED lines=19> */
[----:B------:R-:W-:-:S04]  /*0420*/  LOP3.LUT R17, R3, UR18, R14, 0x96, !PT ;  /* 0x0000001203117c12 */ /* 0x000fc8000f8e960e */
[----:B------:R-:W-:Y:S01]  /*0430*/  LOP3.LUT R14, R13, UR17, R16, 0x96, !PT ;  /* 0x000000110d0e7c12 */ /* 0x000fe2000f8e9610 */
[----:B------:R-:W-:Y:S01]  /*0440*/  UIADD3 UR19, UR4, -0x4ab325aa, URZ ;  /* 0xb54cda5604137890 */ /* 0x000fe2000fffe03f */
[----:B------:R-:W-:Y:S01]  /*0450*/  IMAD.WIDE.U32 R16, R17, -0x326172a9, RZ ;  /* 0xcd9e8d5711107825 */ /* 0x000fe200078e00ff */
[----:B------:R-:W-:Y:S01]  /*0460*/  UIADD3 UR20, UR5, 0x646e171e, URZ ;  /* 0x646e171e05147890 */ /* 0x000fe2000fffe03f */
[----:B------:R-:W-:Y:S02]  /*0470*/  SHF.R.U32.HI R26, RZ, 0x5, R26 ;  /* 0x00000005ff1a7819 */ /* 0x000fe4000001161a */
[----:B------:R-:W-:Y:S01]  /*0480*/  IMAD.WIDE.U32 R14, R14, -0x2daee0ad, RZ ;  /* 0xd2511f530e0e7825 */ /* 0x000fe200078e00ff */
[----:B------:R-:W-:-:S03]  /*0490*/  LOP3.LUT R12, R17, UR19, R12, 0x96, !PT ;  /* 0x00000013110c7c12 */ /* 0x000fc6000f8e960c */
[----:B------:R-:W-:Y:S01]  /*04a0*/  IMAD R26, R21, 0x4, R26 ;  /* 0x00000004151a7824 */ /* 0x000fe200078e021a */
[----:B------:R-:W-:Y:S01]  /*04b0*/  LOP3.LUT R18, R15, UR20, R2, 0x96, !PT ;  /* 0x000000140f127c12 */ /* 0x000fe2000f8e9602 */
[----:B------:R-:W-:Y:S01]  /*04c0*/  UIADD3 UR21, UR4, 0x5384540f, URZ ;  /* 0x5384540f04157890 */ /* 0x000fe2000fffe03f */
[----:B------:R-:W-:Y:S01]  /*04d0*/  IMAD.WIDE.U32 R12, R12, -0x2daee0ad, RZ ;  /* 0xd2511f530c0c7825 */ /* 0x000fe200078e00ff */
[----:B------:R-:W-:Y:S01]  /*04e0*/  UIADD3 UR22, UR5, 0x1fd5c5a3, URZ ;  /* 0x1fd5c5a305167890 */ /* 0x000fe2000fffe03f */
[----:B------:R-:W-:Y:S02]  /*04f0*/  ISETP.GE.AND P1, PT, R26, c[0x0][0x164], PT ;  /* 0x000059001a007a0c */ /* 0x000fe40003f26270 */
[----:B------:R-:W-:-:S03]  /*0500*/  IMAD.WIDE.U32 R18, R18, -0x326172a9, RZ ;  /* 0xcd9e8d5712127825 */ /* 0x000fc600078e00ff */
[----:B------:R-:W-:Y:S02]  /*0510*/  LOP3.LUT R96, R13, UR22, R14, 0x96, !PT ;  /* 0x000000160d607c12 */ /* 0x000fe4000f8e960e */
[----:B------:R-:W-:Y:S01]  /*0520*/  LOP3.LUT R95, R19, UR21, R16, 0x96, !PT ;  /* 0x00000015135f7c12 */ /* 0x000fe2000f8e9610 */
[----:B------:R-:W-:Y:S01]  /*0530*/  UIADD3 UR23, UR4, -0xe443238, URZ ;  /* 0xf1bbcdc804177890 */ /* 0x000fe2000fffe03f */
[----:B------:R-:W-:Y:S01]  /*0540*/  IADD3 R2, P2, R0, c[0x0][0x1b0], RZ ;  /* 0x00006c0000027a10 */ /* 0x000fe20007f5e0ff */
[----:B------:R-:W-:Y:S01]  /*0550*/  UIADD3 UR24, UR5, -0x24c28bd8, URZ ;  /* 0xdb3d742805187890 */ /* 0x000fe2000fffe03f */
[----:B------:R-:W-:-:S04]  /*0560*/  IMAD.HI.U32 R15, R96, -0x326172a9, RZ ;  /* 0xcd9e8d57600f7827 */ /* 0x000fc800078e00ff */
[----:B------:R-:W-:Y:S01]  /*0570*/  IMAD.HI.U32 R13, R95, -0x2daee0ad, RZ ;  /* 0xd2511f535f0d7827 */ /* 0x000fe200078e00ff */
[----:B------:R-:W-:-:S03]  /*0580*/  LOP3.LUT R100, R15, UR23, R18, 0x96, !PT ;  /* 0x000000170f647c12 */ /* 0x000fc6000f8e9612 */
[----:B------:R-:W-:Y:S01]  /*0590*/  IMAD.X R3, RZ, RZ, c[0x0][0x1b4], P2 ;  /* 0x00006d00ff037624 */ /* 0x000fe200010e06ff */
        /* <DEDUP_REMOVED lines=22> */
[----:B------:R-:W-:Y:S01]  /*0700*/  IMAD.HI.U32 R61, R102, -0x326172a9, RZ ;  /* 0xcd9e8d57663d7827 */ /* 0x000fe200078e00ff */
[----:B------:R-:W-:-:S02]  /*0710*/  PRMT R21, RZ, 0x5410, R10 ;  /* 0x00005410ff157816 */ /* 0x000fc4000000000a */
[----:B------:R0:W5:Y:S01]  /*0720*/  LDG.E.128 R48, [R2.64+0x200] ;  /* 0x0002000602307981 */ /* 0x000162000c1e1d00 */
[----:B------:R-:W-:Y:S02]  /*0730*/  IMAD R95, R95, -0x2daee0ad, RZ ;  /* 0xd2511f535f5f7824 */ /* 0x000fe400078e02ff */
[----:B------:R-:W-:Y:S01]  /*0740*/  IMAD.HI.U32 R60, R100, -0x2daee0ad, RZ ;  /* 0xd2511f53643c7827 */ /* 0x000fe200078e00ff */
        /* <DEDUP_REMOVED lines=18> */
[----:B------:R-:W-:Y:S01]  /*0870*/  PRMT R14, RZ, 0x7610, R5 ;  /* 0x00007610ff0e7816 */ /* 0x000fe20000000005 */
[----:B------:R-:W-:Y:S01]  /*0880*/  ULDC.U8 UR8, c[0x0][0x1f0] ;  /* 0x00007c0000087ab9 */ /* 0x000fe20000000000 */
        /* <DEDUP_REMOVED lines=10> */
[--C-:B0-----:R-:W-:Y:S02]  /*0930*/  PRMT R3, RZ, 0x5410, R31.reuse ;  /* 0x00005410ff037816 */ /* 0x101fe4000000001f */
        /* <DEDUP_REMOVED lines=15> */
[--C-:B------:R-:W-:Y:S02]  /*0a30*/  PRMT R94, RZ, 0x5410, R56.reuse ;  /* 0x00005410ff5e7816 */ /* 0x100fe40000000038 */
[----:B------:R-:W-:Y:S02]  /*0a40*/  PRMT R97, RZ, 0x7610, R56 ;  /* 0x00007610ff617816 */ /* 0x000fe40000000038 */
[----:B------:R-:W-:Y:S02]  /*0a50*/  LOP3.LUT R127, R68, 0x3, RZ, 0xc0, !PT ;  /* 0x00000003447f7812 */ /* 0x000fe400078ec0ff */
[--C-:B------:R-:W-:Y:S02]  /*0a60*/  PRMT R98, RZ, 0x5410, R57.reuse ;  /* 0x00005410ff627816 */ /* 0x100fe40000000039 */
[----:B------:R-:W-:-:S02]  /*0a70*/  PRMT R105, RZ, 0x7610, R57 ;  /* 0x00007610ff697816 */ /* 0x000fc40000000039 */
[--C-:B------:R-:W-:Y:S02]  /*0a80*/  PRMT R106, RZ, 0x5410, R58.reuse ;  /* 0x00005410ff6a7816 */ /* 0x100fe4000000003a */
[----:B------:R-:W-:Y:S02]  /*0a90*/  PRMT R107, RZ, 0x7610, R58 ;  /* 0x00007610ff6b7816 */ /* 0x000fe4000000003a */
[--C-:B------:R-:W-:Y:S02]  /*0aa0*/  PRMT R108, RZ, 0x5410, R59.reuse ;  /* 0x00005410ff6c7816 */ /* 0x100fe4000000003b */
[----:B------:R-:W-:Y:S02]  /*0ab0*/  PRMT R109, RZ, 0x7610, R59 ;  /* 0x00007610ff6d7816 */ /* 0x000fe4000000003b */
.L_x_4061:
[----:B------:R-:W0:Y:S01]  /*0ac0*/  S2R R70, SR_TID.X ;  /* 0x0000000000467919 */ /* 0x000e220000002100 */
        /* <DEDUP_REMOVED lines=8> */
[----:B------:R-:W-:Y:S01]  /*0b50*/  LEA.HI R65, R65, R64, RZ, 0x3 ;  /* 0x0000004041417211 */ /* 0x000fe200078f18ff */
[----:B------:R-:W-:Y:S01]  /*0b60*/  BSSY B1, `(.L_x_3284) ;  /* 0x0000018000017945 */ /* 0x000fe20003800000 */
[----:B------:R-:W-:-:S03]  /*0b70*/  IADD3 R74, R127, 0x1, RZ ;  /* 0x000000017f4a7810 */ /* 0x000fc60007ffe0ff */
[----:B------:R-:W-:Y:S02]  /*0b80*/  @P3 LOP3.LUT R118, R118, 0x20, RZ, 0xfc, !PT ;  /* 0x0000002076763812 */ /* 0x000fe400078efcff */
[----:B0-----:R-:W-:-:S04]  /*0b90*/  LOP3.LUT R70, R70, 0x1f, RZ, 0xc0, !PT ;  /* 0x0000001f46467812 */ /* 0x001fc800078ec0ff */
[----:B------:R-:W-:-:S04]  /*0ba0*/  LEA.HI.SX32 R82, R65, R70, 0x1d ;  /* 0x0000004641527211 */ /* 0x000fc800078feaff */
        /* <DEDUP_REMOVED lines=8> */
[----:B------:R-:W-:-:S13]  /*0c30*/  ISETP.NE.AND P1, PT, R127, 0x1, PT ;  /* 0x000000017f00780c */ /* 0x000fda0003f25270 */
        /* <DEDUP_REMOVED lines=9> */
.L_x_3285:
[----:B0-----:R-:W-:Y:S02]  /*0cd0*/  IMAD.MOV.U32 R71, RZ, RZ, R102 ;  /* 0x000000ffff477224 */ /* 0x001fe400078e0066 */
.L_x_3286:
[----:B------:R-:W-:Y:S05]  /*0ce0*/  BSYNC B1 ;  /* 0x0000000000017941 */ /* 0x000fea0003800000 */
.L_x_3284:
        /* <DEDUP_REMOVED lines=16> */
.L_x_3290:
[----:B------:R-:W-:Y:S05]  /*0df0*/  BSYNC B2 ;  /* 0x0000000000027941 */ /* 0x000fea0003800000 */
.L_x_3289:
        /* <DEDUP_REMOVED lines=42> */
[----:B------:R-:W-:Y:S01]  /*10a0*/  IMAD.MOV.U32 R74, RZ, RZ, RZ ;  /* 0x000000ffff4a7224 */ /* 0x000fe200078e00ff */
[----:B------:R-:W-:Y:S02]  /*10b0*/  MOV R100, R68 ;  /* 0x0000004400647202 */ /* 0x000fe40000000f00 */
.L_x_3288:
[----:B------:R-:W-:Y:S05]  /*10c0*/  BSYNC B1 ;  /* 0x0000000000017941 */ /* 0x000fea0003800000 */
.L_x_3287:
[----:B------:R-:W0:Y:S01]  /*10d0*/  I2F.U32 R68, R71 ;  /* 0x0000004700447306 */ /* 0x000e220000201000 */
[----:B------:R-:W-:Y:S01]  /*10e0*/  IMAD.MOV.U32 R77, RZ, RZ, 0x2f800000 ;  /* 0x2f800000ff4d7424 */ /* 0x000fe200078e00ff */
[----:B------:R-:W-:Y:S02]  /*10f0*/  ISETP.NE.U32.AND P1, PT, RZ, c[0x0][0x178], PT ;  /* 0x00005e00ff007a0c */ /* 0x000fe40003f25070 */
[----:B------:R-:W-:Y:S02]  /*1100*/  LOP3.LUT R118, R118, 0xfffffff7, RZ, 0xc0, !PT ;  /* 0xfffffff776767812 */ /* 0x000fe400078ec0ff */
[----:B------:R-:W-:Y:S02]  /*1110*/  ISETP.NE.AND.EX P6, PT, RZ, c[0x0][0x17c], PT, P1 ;  /* 0x00005f00ff007a0c */ /* 0x000fe40003fc5310 */
[----:B-----5:R-:W-:-:S05]  /*1120*/  PRMT R69, RZ, 0x5410, R64 ;  /* 0x00005410ff457816 */ /* 0x020fca0000000040 */
[----:B------:R-:W-:Y:S02]  /*1130*/  FMUL.FTZ R69, R69, c[0x0][0x1e8] ;  /* 0x00007a0045457a20 */ /* 0x000fe40000410000 */
[----:B0-----:R-:W-:-:S05]  /*1140*/  FFMA.FTZ R68, R68, R77, 1.1641532182693481445e-10 ;  /* 0x2f00000044447423 */ /* 0x001fca000001004d */
[----:B------:R-:W-:-:S04]  /*1150*/  FSETP.GTU.FTZ.AND P2, PT, R68, c[0x0][0x1e4], PT ;  /* 0x0000790044007a0b */ /* 0x000fc80003f5c000 */
[----:B------:R-:W-:-:S09]  /*1160*/  FSEL R69, R69, RZ, !P2 ;  /* 0x000000ff45457208 */ /* 0x000fd20005000000 */
[----:B------:R-:W-:-:S04]  /*1170*/  @P2 LOP3.LUT R118, R118, 0x8, RZ, 0xfc, !PT ;  /* 0x0000000876762812 */ /* 0x000fc800078efcff */
[----:B------:R-:W-:-:S04]  /*1180*/  LOP3.LUT R118, R118, 0xffffffef, RZ, 0xc0, !PT ;  /* 0xffffffef76767812 */ /* 0x000fc800078ec0ff */
        /* <DEDUP_REMOVED lines=8> */
.L_x_3291:
        /* <DEDUP_REMOVED lines=12> */
.L_x_3294:
[----:B------:R-:W-:Y:S02]  /*12d0*/  IMAD.MOV.U32 R68, RZ, RZ, R102 ;  /* 0x000000ffff447224 */ /* 0x000fe400078e0066 */
.L_x_3295:
[----:B------:R-:W-:Y:S05]  /*12e0*/  BSYNC B1 ;  /* 0x0000000000017941 */ /* 0x000fea0003800000 */
.L_x_3293:
        /* <DEDUP_REMOVED lines=16> */
.L_x_3299:
[----:B------:R-:W-:Y:S05]  /*13f0*/  BSYNC B2 ;  /* 0x0000000000027941 */ /* 0x000fea0003800000 */
.L_x_3298:
        /* <DEDUP_REMOVED lines=44> */
.L_x_3297:
[----:B------:R-:W-:Y:S05]  /*16c0*/  BSYNC B1 ;  /* 0x0000000000017941 */ /* 0x000fea0003800000 */
.L_x_3296:
        /* <DEDUP_REMOVED lines=10> */
.L_x_3292:
        /* <DEDUP_REMOVED lines=12> */
.L_x_3301:
[----:B------:R-:W-:Y:S02]  /*1830*/  IMAD.MOV.U32 R68, RZ, RZ, R102 ;  /* 0x000000ffff447224 */ /* 0x000fe400078e0066 */
.L_x_3302:
[----:B------:R-:W-:Y:S05]  /*1840*/  BSYNC B1 ;  /* 0x0000000000017941 */ /* 0x000fea0003800000 */
.L_x_3300:
        /* <DEDUP_REMOVED lines=16> */
.L_x_3306:
[----:B------:R-:W-:Y:S05]  /*1950*/  BSYNC B2 ;  /* 0x0000000000027941 */ /* 0x000fea0003800000 */
.L_x_3305:
        /* <DEDUP_REMOVED lines=42> */
[----:B------:R-:W-:Y:S01]  /*1c00*/  LOP3.LUT R95, R73, UR26, R74, 0x96, !PT ;  /* 0x0000001a495f7c12 */ /* 0x000fe2000f8e964a */
[----:B------:R-:W-:Y:S02]  /*1c10*/  IMAD.MOV.U32 R73, RZ, RZ, RZ ;  /* 0x000000ffff497224 */ /* 0x000fe400078e00ff */
.L_x_3304:
[----:B------:R-:W-:Y:S05]  /*1c20*/  BSYNC B1 ;  /* 0x0000000000017941 */ /* 0x000fea0003800000 */
.L_x_3303:
        /* <DEDUP_REMOVED lines=15> */
.L_x_3307:
        /* <DEDUP_REMOVED lines=12> */
.L_x_3310:
[----:B------:R-:W-:Y:S02]  /*1de0*/  IMAD.MOV.U32 R64, RZ, RZ, R102 ;  /* 0x000000ffff407224 */ /* 0x000fe400078e0066 */
.L_x_3311:
[----:B------:R-:W-:Y:S05]  /*1df0*/  BSYNC B1 ;  /* 0x0000000000017941 */ /* 0x000fea0003800000 */
.L_x_3309:
        /* <DEDUP_REMOVED lines=16> */
.L_x_3315:
[----:B------:R-:W-:Y:S05]  /*1f00*/  BSYNC B2 ;  /* 0x0000000000027941 */ /* 0x000fea0003800000 */
.L_x_3314:
        /* <DEDUP_REMOVED lines=44> */
.L_x_3313:
[----:B------:R-:W-:Y:S05]  /*21d0*/  BSYNC B1 ;  /* 0x0000000000017941 */ /* 0x000fea0003800000 */
.L_x_3312:
        /* <DEDUP_REMOVED lines=10> */
.L_x_3308:
        /* <DEDUP_REMOVED lines=12> */
.L_x_3317:
[----:B------:R-:W-:Y:S02]  /*2340*/  IMAD.MOV.U32 R64, RZ, RZ, R102 ;  /* 0x000000ffff407224 */ /* 0x000fe400078e0066 */
.L_x_3318:
[----:B------:R-:W-:Y:S05]  /*2350*/  BSYNC B1 ;  /* 0x0000000000017941 */ /* 0x000fea0003800000 */
.L_x_3316:
        /* <DEDUP_REMOVED lines=16> */
.L_x_3322:
[----:B------:R-:W-:Y:S05]  /*2460*/  BSYNC B2 ;  /* 0x0000000000027941 */ /* 0x000fea0003800000 */
.L_x_3321:
        /* <DEDUP_REMOVED lines=44> */
.L_x_3320:
[----:B------:R-:W-:Y:S05]  /*2730*/  BSYNC B1 ;  /* 0x0000000000017941 */ /* 0x000fea0003800000 */
.L_x_3319:
        /* <DEDUP_REMOVED lines=15> */
.L_x_3323:
        /* <DEDUP_REMOVED lines=12> */
.L_x_3326:
[----:B------:R-:W-:Y:S02]  /*28f0*/  IMAD.MOV.U32 R64, RZ, RZ, R102 ;  /* 0x000000ffff407224 */ /* 0x000fe400078e0066 */
.L_x_3327:
[----:B------:R-:W-:Y:S05]  /*2900*/  BSYNC B1 ;  /* 0x0000000000017941 */ /* 0x000fea0003800000 */
.L_x_3325:
        /* <DEDUP_REMOVED lines=16> */
.L_x_3331:
[----:B------:R-:W-:Y:S05]  /*2a10*/  BSYNC B2 ;  /* 0x0000000000027941 */ /* 0x000fea0003800000 */
.L_x_3330:
        /* <DEDUP_REMOVED lines=44> */
.L_x_3329:
[----:B------:R-:W-:Y:S05]  /*2ce0*/  BSYNC B1 ;  /* 0x0000000000017941 */ /* 0x000fea0003800000 */
.L_x_3328:
        /* <DEDUP_REMOVED lines=10> */
.L_x_3324:
        /* <DEDUP_REMOVED lines=12> */
.L_x_3333:
[----:B------:R-:W-:Y:S02]  /*2e50*/  IMAD.MOV.U32 R64, RZ, RZ, R102 ;  /* 0x000000ffff407224 */ /* 0x000fe400078e0066 */
.L_x_3334:
[----:B------:R-:W-:Y:S05]  /*2e60*/  BSYNC B1 ;  /* 0x0000000000017941 */ /* 0x000fea0003800000 */
.L_x_3332:
        /* <DEDUP_REMOVED lines=16> */
.L_x_3338:
[----:B------:R-:W-:Y:S05]  /*2f70*/  BSYNC B2 ;  /* 0x0000000000027941 */ /* 0x000fea0003800000 */
.L_x_3337:
        /* <DEDUP_REMOVED lines=44> */
.L_x_3336:
[----:B------:R-:W-:Y:S05]  /*3240*/  BSYNC B1 ;  /* 0x0000000000017941 */ /* 0x000fea0003800000 */
.L_x_3335:
        /* <DEDUP_REMOVED lines=13> */
.L_x_3339:
        /* <DEDUP_REMOVED lines=12> */
.L_x_3342:
[----:B------:R-:W-:Y:S02]  /*33e0*/  IMAD.MOV.U32 R68, RZ, RZ, R102 ;  /* 0x000000ffff447224 */ /* 0x000fe400078e0066 */
.L_x_3343:
[----:B------:R-:W-:Y:S05]  /*33f0*/  BSYNC B1 ;  /* 0x0000000000017941 */ /* 0x000fea0003800000 */
.L_x_3341:
        /* <DEDUP_REMOVED lines=16> */
.L_x_3347:
[----:B------:R-:W-:Y:S05]  /*3500*/  BSYNC B2 ;  /* 0x0000000000027941 */ /* 0x000fea0003800000 */
.L_x_3346:
        /* <DEDUP_REMOVED lines=44> */
.L_x_3345:
[----:B------:R-:W-:Y:S05]  /*37d0*/  BSYNC B1 ;  /* 0x0000000000017941 */ /* 0x000fea0003800000 */
.L_x_3344:
        /* <DEDUP_REMOVED lines=10> */
.L_x_3340:
        /* <DEDUP_REMOVED lines=12> */
.L_x_3349:
[----:B------:R-:W-:Y:S02]  /*3940*/  IMAD.MOV.U32 R68, RZ, RZ, R102 ;  /* 0x000000ffff447224 */ /* 0x000fe400078e0066 */
.L_x_3350:
[----:B------:R-:W-:Y:S05]  /*3950*/  BSYNC B1 ;  /* 0x0000000000017941 */ /* 0x000fea0003800000 */
.L_x_3348:
        /* <DEDUP_REMOVED lines=16> */
.L_x_3354:
[----:B------:R-:W-:Y:S05]  /*3a60*/  BSYNC B2 ;  /* 0x0000000000027941 */ /* 0x000fea0003800000 */
.L_x_3353:
        /* <DEDUP_REMOVED lines=44> */
.L_x_3352:
[----:B------:R-:W-:Y:S05]  /*3d30*/  BSYNC B1 ;  /* 0x0000000000017941 */ /* 0x000fea0003800000 */
.L_x_3351:
        /* <DEDUP_REMOVED lines=13> */
.L_x_3355:
        /* <DEDUP_REMOVED lines=12> */
.L_x_3358:
[----:B------:R-:W-:Y:S02]  /*3ed0*/  IMAD.MOV.U32 R68, RZ, RZ, R102 ;  /* 0x000000ffff447224 */ /* 0x000fe400078e0066 */
.L_x_3359:
[----:B------:R-:W-:Y:S05]  /*3ee0*/  BSYNC B1 ;  /* 0x0000000000017941 */ /* 0x000fea0003800000 */
.L_x_3357:
        /* <DEDUP_REMOVED lines=16> */
.L_x_3363:
[----:B------:R-:W-:Y:S05]  /*3ff0*/  BSYNC B2 ;  /* 0x0000000000027941 */ /* 0x000fea0003800000 */
.L_x_3362:
        /* <DEDUP_REMOVED lines=44> */
.L_x_3361:
[----:B------:R-:W-:Y:S05]  /*42c0*/  BSYNC B1 ;  /* 0x0000000000017941 */ /* 0x000fea0003800000 */
.L_x_3360:
        /* <DEDUP_REMOVED lines=10> */
.L_x_3356:
        /* <DEDUP_REMOVED lines=12> */
.L_x_3365:
[----:B------:R-:W-:Y:S02]  /*4430*/  IMAD.MOV.U32 R68, RZ, RZ, R102 ;  /* 0x000000ffff447224 */ /* 0x000fe400078e0066 */
.L_x_3366:
[----:B------:R-:W-:Y:S05]  /*4440*/  BSYNC B1 ;  /* 0x0000000000017941 */ /* 0x000fea0003800000 */
.L_x_3364:
        /* <DEDUP_REMOVED lines=16> */
.L_x_3370:
[----:B------:R-:W-:Y:S05]  /*4550*/  BSYNC B2 ;  /* 0x0000000000027941 */ /* 0x000fea0003800000 */
.L_x_3369:
        /* <DEDUP_REMOVED lines=44> */
.L_x_3368:
[----:B------:R-:W-:Y:S05]  /*4820*/  BSYNC B1 ;  /* 0x0000000000017941 */ /* 0x000fea0003800000 */
.L_x_3367:
        /* <DEDUP_REMOVED lines=13> */
.L_x_3371:
        /* <DEDUP_REMOVED lines=12> */
.L_x_3374:
[----:B------:R-:W-:Y:S02]  /*49c0*/  IMAD.MOV.U32 R66, RZ, RZ, R102 ;  /* 0x000000ffff427224 */ /* 0x000fe400078e0066 */
.L_x_3375:
[----:B------:R-:W-:Y:S05]  /*49d0*/  BSYNC B1 ;  /* 0x0000000000017941 */ /* 0x000fea0003800000 */
.L_x_3373:
        /* <DEDUP_REMOVED lines=16> */
.L_x_3379:
[----:B------:R-:W-:Y:S05]  /*4ae0*/  BSYNC B2 ;  /* 0x0000000000027941 */ /* 0x000fea0003800000 */
.L_x_3378:
        /* <DEDUP_REMOVED lines=44> */
.L_x_3377:
[----:B------:R-:W-:Y:S05]  /*4db0*/  BSYNC B1 ;  /* 0x0000000000017941 */ /* 0x000fea0003800000 */
.L_x_3376:
        /* <DEDUP_REMOVED lines=10> */
.L_x_3372:
        /* <DEDUP_REMOVED lines=12> */
.L_x_3381:
[----:B------:R-:W-:Y:S02]  /*4f20*/  IMAD.MOV.U32 R66, RZ, RZ, R102 ;  /* 0x000000ffff427224 */ /* 0x000fe400078e0066 */
.L_x_3382:
[----:B------:R-:W-:Y:S05]  /*4f30*/  BSYNC B1 ;  /* 0x0000000000017941 */ /* 0x000fea0003800000 */
.L_x_3380:
        /* <DEDUP_REMOVED lines=16> */
.L_x_3386:
[----:B------:R-:W-:Y:S05]  /*5040*/  BSYNC B2 ;  /* 0x0000000000027941 */ /* 0x000fea0003800000 */
.L_x_3385:
        /* <DEDUP_REMOVED lines=44> */
.L_x_3384:
[----:B------:R-:W-:Y:S05]  /*5310*/  BSYNC B1 ;  /* 0x0000000000017941 */ /* 0x000fea0003800000 */
.L_x_3383:
        /* <DEDUP_REMOVED lines=13> */
.L_x_3387:
        /* <DEDUP_REMOVED lines=12> */
.L_x_3390:
[----:B------:R-:W-:Y:S02]  /*54b0*/  IMAD.MOV.U32 R66, RZ, RZ, R102 ;  /* 0x000000ffff427224 */ /* 0x000fe400078e0066 */
.L_x_3391:
[----:B------:R-:W-:Y:S05]  /*54c0*/  BSYNC B1 ;  /* 0x0000000000017941 */ /* 0x000fea0003800000 */
.L_x_3389:
        /* <DEDUP_REMOVED lines=16> */
.L_x_3395:
[----:B------:R-:W-:Y:S05]  /*55d0*/  BSYNC B2 ;  /* 0x0000000000027941 */ /* 0x000fea0003800000 */
.L_x_3394:
        /* <DEDUP_REMOVED lines=44> */
.L_x_3393:
[----:B------:R-:W-:Y:S05]  /*58a0*/  BSYNC B1 ;  /* 0x0000000000017941 */ /* 0x000fea0003800000 */
.L_x_3392:
        /* <DEDUP_REMOVED lines=10> */
.L_x_3388:
        /* <DEDUP_REMOVED lines=12> */
.L_x_3397:
[----:B------:R-:W-:Y:S02]  /*5a10*/  IMAD.MOV.U32 R66, RZ, RZ, R102 ;  /* 0x000000ffff427224 */ /* 0x000fe400078e0066 */
.L_x_3398:
[----:B------:R-:W-:Y:S05]  /*5a20*/  BSYNC B1 ;  /* 0x0000000000017941 */ /* 0x000fea0003800000 */
.L_x_3396:
        /* <DEDUP_REMOVED lines=16> */
.L_x_3402:
[----:B------:R-:W-:Y:S05]  /*5b30*/  BSYNC B2 ;  /* 0x0000000000027941 */ /* 0x000fea0003800000 */
.L_x_3401:
        /* <DEDUP_REMOVED lines=44> */
.L_x_3400:
[----:B------:R-:W-:Y:S05]  /*5e00*/  BSYNC B1 ;  /* 0x0000000000017941 */ /* 0x000fea0003800000 */
.L_x_3399:
        /* <DEDUP_REMOVED lines=14> */
.L_x_3403:
        /* <DEDUP_REMOVED lines=12> */
.L_x_3406:
[----:B------:R-:W-:Y:S02]  /*5fb0*/  IMAD.MOV.U32 R68, RZ, RZ, R102 ;  /* 0x000000ffff447224 */ /* 0x000fe400078e0066 */
.L_x_3407:
[----:B------:R-:W-:Y:S05]  /*5fc0*/  BSYNC B1 ;  /* 0x0000000000017941 */ /* 0x000fea0003800000 */
.L_x_3405:
        /* <DEDUP_REMOVED lines=18> */
.L_x_3411:
[----:B------:R-:W-:Y:S05]  /*60f0*/  BSYNC B2 ;  /* 0x0000000000027941 */ /* 0x000fea0003800000 */
.L_x_3410:
        /* <DEDUP_REMOVED lines=44> */
.L_x_3409:
[----:B------:R-:W-:Y:S05]  /*63c0*/  BSYNC B1 ;  /* 0x0000000000017941 */ /* 0x000fea0003800000 */
.L_x_3408:
        /* <DEDUP_REMOVED lines=10> */
.L_x_3404:
[----:B------:R-:W-:Y:S01]  /*6470*/  SEL R65, RZ, 0x10000, P4 ;  /* 0x00010000ff417807 */ /* 0x000fe20002000000 */
[----:B------:R-:W-:Y:S01]  /*6480*/  IMAD.SHL.U32 R130, R82, 0x8, RZ ;  /* 0x0000000852827824 */ /* 0x000fe200078e00ff */
[----:B------:R-:W-:Y:S02]  /*6490*/  SEL R66, RZ, 0x100, P3 ;  /* 0x00000100ff427807 */ /* 0x000fe40001800000 */
[C---:B------:R-:W-:Y:S02]  /*64a0*/  LOP3.LUT P4, RZ, R118.reuse, 0x4, RZ, 0xc0, !PT ;  /* 0x0000000476ff7812 */ /* 0x040fe4000788c0ff */
[----:B------:R-:W-:Y:S02]  /*64b0*/  LOP3.LUT P3, RZ, R118, 0x2, RZ, 0xc0, !PT ;  /* 0x0000000276ff7812 */ /* 0x000fe4000786c0ff */
[----:B------:R-:W-:Y:S02]  /*64c0*/  SEL R67, RZ, 0x1000000, P5 ;  /* 0x01000000ff437807 */ /* 0x000fe40002800000 */
[----:B------:R-:W-:-:S02]  /*64d0*/  SEL R64, RZ, 0x1, P1 ;  /* 0x00000001ff407807 */ /* 0x000fc40000800000 */
[----:B------:R-:W-:Y:S02]  /*64e0*/  SEL R80, RZ, 0x1, P3 ;  /* 0x00000001ff507807 */ /* 0x000fe40001800000 */
[----:B------:R-:W-:Y:S02]  /*64f0*/  SEL R126, RZ, 0x1, P4 ;  /* 0x00000001ff7e7807 */ /* 0x000fe40002000000 */
[----:B------:R-:W-:Y:S01]  /*6500*/  LOP3.LUT R66, R66, R67, R65, 0xfe, !PT ;  /* 0x0000004342427212 */ /* 0x000fe200078efe41 */
[----:B------:R-:W-:Y:S01]  /*6510*/  IMAD.WIDE.U32 R64, R64, 0x1000000, RZ ;  /* 0x0100000040407825 */ /* 0x000fe200078e00ff */
[----:B------:R-:W-:Y:S02]  /*6520*/  LEA R128, P1, R82, c[0x0][0x188], 0x4 ;  /* 0x0000620052807a11 */ /* 0x000fe400078220ff */
[----:B------:R-:W-:Y:S01]  /*6530*/  LOP3.LUT P5, RZ, R118, 0x8, RZ, 0xc0, !PT ;  /* 0x0000000876ff7812 */ /* 0x000fe200078ac0ff */
        /* <DEDUP_REMOVED lines=44> */
.L_x_3412:
        /* <DEDUP_REMOVED lines=15> */
.L_x_3414:
[----:B-1----:R-:W-:Y:S02]  /*68f0*/  IMAD.MOV.U32 R119, RZ, RZ, R102 ;  /* 0x000000ffff777224 */ /* 0x002fe400078e0066 */
.L_x_3415:
[----:B------:R-:W-:Y:S05]  /*6900*/  BSYNC B1 ;  /* 0x0000000000017941 */ /* 0x000fea0003800000 */
.L_x_3413:
        /* <DEDUP_REMOVED lines=16> */
.L_x_3419:
[----:B------:R-:W-:Y:S05]  /*6a10*/  BSYNC B2 ;  /* 0x0000000000027941 */ /* 0x000fea0003800000 */
.L_x_3418:
        /* <DEDUP_REMOVED lines=44> */
.L_x_3417:
[----:B------:R-:W-:Y:S05]  /*6ce0*/  BSYNC B1 ;  /* 0x0000000000017941 */ /* 0x000fea0003800000 */
.L_x_3416:
        /* <DEDUP_REMOVED lines=16> */
.L_x_3420:
        /* <DEDUP_REMOVED lines=12> */
.L_x_3423:
[----:B------:R-:W-:Y:S02]  /*6eb0*/  IMAD.MOV.U32 R81, RZ, RZ, R102 ;  /* 0x000000ffff517224 */ /* 0x000fe400078e0066 */
.L_x_3424:
[----:B------:R-:W-:Y:S05]  /*6ec0*/  BSYNC B1 ;  /* 0x0000000000017941 */ /* 0x000fea0003800000 */
.L_x_3422:
        /* <DEDUP_REMOVED lines=16> */
.L_x_3428:
[----:B------:R-:W-:Y:S05]  /*6fd0*/  BSYNC B2 ;  /* 0x0000000000027941 */ /* 0x000fea0003800000 */
.L_x_3427:
        /* <DEDUP_REMOVED lines=44> */
.L_x_3426:
[----:B------:R-:W-:Y:S05]  /*72a0*/  BSYNC B1 ;  /* 0x0000000000017941 */ /* 0x000fea0003800000 */
.L_x_3425:
        /* <DEDUP_REMOVED lines=10> */
.L_x_3421:
        /* <DEDUP_REMOVED lines=12> */
.L_x_3430:
[----:B------:R-:W-:Y:S02]  /*7410*/  IMAD.MOV.U32 R81, RZ, RZ, R102 ;  /* 0x000000ffff517224 */ /* 0x000fe400078e0066 */
.L_x_3431:
[----:B------:R-:W-:Y:S05]  /*7420*/  BSYNC B1 ;  /* 0x0000000000017941 */ /* 0x000fea0003800000 */
.L_x_3429:
        /* <DEDUP_REMOVED lines=16> */
.L_x_3435:
[----:B------:R-:W-:Y:S05]  /*7530*/  BSYNC B2 ;  /* 0x0000000000027941 */ /* 0x000fea0003800000 */
.L_x_3434:
        /* <DEDUP_REMOVED lines=44> */
.L_x_3433:
[----:B------:R-:W-:Y:S05]  /*7800*/  BSYNC B1 ;  /* 0x0000000000017941 */ /* 0x000fea0003800000 */
.L_x_3432:
        /* <DEDUP_REMOVED lines=15> */
.L_x_3436:
        /* <DEDUP_REMOVED lines=12> */
.L_x_3439:
[----:B------:R-:W-:Y:S02]  /*79c0*/  IMAD.MOV.U32 R64, RZ, RZ, R102 ;  /* 0x000000ffff407224 */ /* 0x000fe400078e0066 */
.L_x_3440:
[----:B------:R-:W-:Y:S05]  /*79d0*/  BSYNC B1 ;  /* 0x0000000000017941 */ /* 0x000fea0003800000 */
.L_x_3438:
        /* <DEDUP_REMOVED lines=16> */
.L_x_3444:
[----:B------:R-:W-:Y:S05]  /*7ae0*/  BSYNC B2 ;  /* 0x0000000000027941 */ /* 0x000fea0003800000 */
.L_x_3443:
        /* <DEDUP_REMOVED lines=44> */
.L_x_3442:
[----:B------:R-:W-:Y:S05]  /*7db0*/  BSYNC B1 ;  /* 0x0000000000017941 */ /* 0x000fea0003800000 */
.L_x_3441:
        /* <DEDUP_REMOVED lines=10> */
.L_x_3437:
        /* <DEDUP_REMOVED lines=12> */
.L_x_3446:
[----:B------:R-:W-:Y:S02]  /*7f20*/  IMAD.MOV.U32 R64, RZ, RZ, R102 ;  /* 0x000000ffff407224 */ /* 0x000fe400078e0066 */
.L_x_3447:
[----:B------:R-:W-:Y:S05]  /*7f30*/  BSYNC B1 ;  /* 0x0000000000017941 */ /* 0x000fea0003800000 */
.L_x_3445:
        /* <DEDUP_REMOVED lines=16> */
.L_x_3451:
[----:B------:R-:W-:Y:S05]  /*8040*/  BSYNC B2 ;  /* 0x0000000000027941 */ /* 0x000fea0003800000 */
.L_x_3450:
        /* <DEDUP_REMOVED lines=44> */
.L_x_3449:
[----:B------:R-:W-:Y:S05]  /*8310*/  BSYNC B1 ;  /* 0x0000000000017941 */ /* 0x000fea0003800000 */
.L_x_3448:
        /* <DEDUP_REMOVED lines=15> */
.L_x_3452:
        /* <DEDUP_REMOVED lines=12> */
.L_x_3455:
[----:B------:R-:W-:Y:S02]  /*84d0*/  IMAD.MOV.U32 R64, RZ, RZ, R102 ;  /* 0x000000ffff407224 */ /* 0x000fe400078e0066 */
.L_x_3456:
[----:B------:R-:W-:Y:S05]  /*84e0*/  BSYNC B1 ;  /* 0x0000000000017941 */ /* 0x000fea0003800000 */
.L_x_3454:
        /* <DEDUP_REMOVED lines=16> */
.L_x_3460:
[----:B------:R-:W-:Y:S05]  /*85f0*/  BSYNC B2 ;  /* 0x0000000000027941 */ /* 0x000fea0003800000 */
.L_x_3459:
        /* <DEDUP_REMOVED lines=44> */
.L_x_3458:
[----:B------:R-:W-:Y:S05]  /*88c0*/  BSYNC B1 ;  /* 0x0000000000017941 */ /* 0x000fea0003800000 */
.L_x_3457:
        /* <DEDUP_REMOVED lines=10> */
.L_x_3453:
        /* <DEDUP_REMOVED lines=12> */
.L_x_3462:
[----:B------:R-:W-:Y:S02]  /*8a30*/  IMAD.MOV.U32 R64, RZ, RZ, R102 ;  /* 0x000000ffff407224 */ /* 0x000fe400078e0066 */
.L_x_3463:
[----:B------:R-:W-:Y:S05]  /*8a40*/  BSYNC B1 ;  /* 0x0000000000017941 */ /* 0x000fea0003800000 */
.L_x_3461:
        /* <DEDUP_REMOVED lines=16> */
.L_x_3467:
[----:B------:R-:W-:Y:S05]  /*8b50*/  BSYNC B2 ;  /* 0x0000000000027941 */ /* 0x000fea0003800000 */
.L_x_3466:
        /* <DEDUP_REMOVED lines=44> */
.L_x_3465:
[----:B------:R-:W-:Y:S05]  /*8e20*/  BSYNC B1 ;  /* 0x0000000000017941 */ /* 0x000fea0003800000 */
.L_x_3464:
        /* <DEDUP_REMOVED lines=13> */
.L_x_3468:
        /* <DEDUP_REMOVED lines=12> */
.L_x_3471:
[----:B------:R-:W-:Y:S02]  /*8fc0*/  IMAD.MOV.U32 R119, RZ, RZ, R102 ;  /* 0x000000ffff777224 */ /* 0x000fe400078e0066 */
.L_x_3472:
[----:B------:R-:W-:Y:S05]  /*8fd0*/  BSYNC B1 ;  /* 0x0000000000017941 */ /* 0x000fea0003800000 */
.L_x_3470:
        /* <DEDUP_REMOVED lines=16> */
.L_x_3476:
[----:B------:R-:W-:Y:S05]  /*90e0*/  BSYNC B2 ;  /* 0x0000000000027941 */ /* 0x000fea0003800000 */
.L_x_3475:
        /* <DEDUP_REMOVED lines=44> */
.L_x_3474:
[----:B------:R-:W-:Y:S05]  /*93b0*/  BSYNC B1 ;  /* 0x0000000000017941 */ /* 0x000fea0003800000 */
.L_x_3473:
        /* <DEDUP_REMOVED lines=10> */
.L_x_3469:
        /* <DEDUP_REMOVED lines=12> */
.L_x_3478:
[----:B------:R-:W-:Y:S02]  /*9520*/  IMAD.MOV.U32 R119, RZ, RZ, R102 ;  /* 0x000000ffff777224 */ /* 0x000fe400078e0066 */
.L_x_3479:
[----:B------:R-:W-:Y:S05]  /*9530*/  BSYNC B1 ;  /* 0x0000000000017941 */ /* 0x000fea0003800000 */
.L_x_3477:
        /* <DEDUP_REMOVED lines=16> */
.L_x_3483:
[----:B------:R-:W-:Y:S05]  /*9640*/  BSYNC B2 ;  /* 0x0000000000027941 */ /* 0x000fea0003800000 */
.L_x_3482:
        /* <DEDUP_REMOVED lines=44> */
.L_x_3481:
[----:B------:R-:W-:Y:S05]  /*9910*/  BSYNC B1 ;  /* 0x0000000000017941 */ /* 0x000fea0003800000 */
.L_x_3480:
        /* <DEDUP_REMOVED lines=13> */
.L_x_3484:
        /* <DEDUP_REMOVED lines=12> */
.L_x_3487:
[----:B------:R-:W-:Y:S02]  /*9ab0*/  IMAD.MOV.U32 R119, RZ, RZ, R102 ;  /* 0x000000ffff777224 */ /* 0x000fe400078e0066 */
.L_x_3488:
[----:B------:R-:W-:Y:S05]  /*9ac0*/  BSYNC B1 ;  /* 0x0000000000017941 */ /* 0x000fea0003800000 */
.L_x_3486:
        /* <DEDUP_REMOVED lines=16> */
.L_x_3492:
[----:B------:R-:W-:Y:S05]  /*9bd0*/  BSYNC B2 ;  /* 0x0000000000027941 */ /* 0x000fea0003800000 */
.L_x_3491:
        /* <DEDUP_REMOVED lines=44> */
.L_x_3490:
[----:B------:R-:W-:Y:S05]  /*9ea0*/  BSYNC B1 ;  /* 0x0000000000017941 */ /* 0x000fea0003800000 */
.L_x_3489:
        /* <DEDUP_REMOVED lines=10> */
.L_x_3485:
        /* <DEDUP_REMOVED lines=12> */
.L_x_3494:
[----:B------:R-:W-:Y:S02]  /*a010*/  IMAD.MOV.U32 R119, RZ, RZ, R102 ;  /* 0x000000ffff777224 */ /* 0x000fe400078e0066 */
.L_x_3495:
[----:B------:R-:W-:Y:S05]  /*a020*/  BSYNC B1 ;  /* 0x0000000000017941 */ /* 0x000fea0003800000 */
.L_x_3493:
        /* <DEDUP_REMOVED lines=16> */
.L_x_3499:
[----:B------:R-:W-:Y:S05]  /*a130*/  BSYNC B2 ;  /* 0x0000000000027941 */ /* 0x000fea0003800000 */
.L_x_3498:
        /* <DEDUP_REMOVED lines=44> */
.L_x_3497:
[----:B------:R-:W-:Y:S05]  /*a400*/  BSYNC B1 ;  /* 0x0000000000017941 */ /* 0x000fea0003800000 */
.L_x_3496:
        /* <DEDUP_REMOVED lines=13> */
.L_x_3500:
        /* <DEDUP_REMOVED lines=12> */
.L_x_3503:
[----:B------:R-:W-:Y:S02]  /*a5a0*/  IMAD.MOV.U32 R66, RZ, RZ, R102 ;  /* 0x000000ffff427224 */ /* 0x000fe400078e0066 */
.L_x_3504:
[----:B------:R-:W-:Y:S05]  /*a5b0*/  BSYNC B1 ;  /* 0x0000000000017941 */ /* 0x000fea0003800000 */
.L_x_3502:
        /* <DEDUP_REMOVED lines=16> */
.L_x_3508:
[----:B------:R-:W-:Y:S05]  /*a6c0*/  BSYNC B2 ;  /* 0x0000000000027941 */ /* 0x000fea0003800000 */
.L_x_3507:
        /* <DEDUP_REMOVED lines=44> */
.L_x_3506:
[----:B------:R-:W-:Y:S05]  /*a990*/  BSYNC B1 ;  /* 0x0000000000017941 */ /* 0x000fea0003800000 */
.L_x_3505:
        /* <DEDUP_REMOVED lines=10> */
.L_x_3501:
        /* <DEDUP_REMOVED lines=12> */
.L_x_3510:
[----:B------:R-:W-:Y:S02]  /*ab00*/  IMAD.MOV.U32 R66, RZ, RZ, R102 ;  /* 0x000000ffff427224 */ /* 0x000fe400078e0066 */
.L_x_3511:
[----:B------:R-:W-:Y:S05]  /*ab10*/  BSYNC B1 ;  /* 0x0000000000017941 */ /* 0x000fea0003800000 */
.L_x_3509:
        /* <DEDUP_REMOVED lines=16> */
.L_x_3515:
[----:B------:R-:W-:Y:S05]  /*ac20*/  BSYNC B2 ;  /* 0x0000000000027941 */ /* 0x000fea0003800000 */
.L_x_3514:
        /* <DEDUP_REMOVED lines=44> */
.L_x_3513:
[----:B------:R-:W-:Y:S05]  /*aef0*/  BSYNC B1 ;  /* 0x0000000000017941 */ /* 0x000fea0003800000 */
.L_x_3512:
        /* <DEDUP_REMOVED lines=13> */
.L_x_3516:
        /* <DEDUP_REMOVED lines=12> */
.L_x_3519:
[----:B------:R-:W-:Y:S02]  /*b090*/  IMAD.MOV.U32 R66, RZ, RZ, R102 ;  /* 0x000000ffff427224 */ /* 0x000fe400078e0066 */
.L_x_3520:
[----:B------:R-:W-:Y:S05]  /*b0a0*/  BSYNC B1 ;  /* 0x0000000000017941 */ /* 0x000fea0003800000 */
.L_x_3518:
        /* <DEDUP_REMOVED lines=16> */
.L_x_3524:
[----:B------:R-:W-:Y:S05]  /*b1b0*/  BSYNC B2 ;  /* 0x0000000000027941 */ /* 0x000fea0003800000 */
.L_x_3523:
        /* <DEDUP_REMOVED lines=44> */
.L_x_3522:
[----:B------:R-:W-:Y:S05]  /*b480*/  BSYNC B1 ;  /* 0x0000000000017941 */ /* 0x000fea0003800000 */
.L_x_3521:
        /* <DEDUP_REMOVED lines=10> */
.L_x_3517:
        /* <DEDUP_REMOVED lines=12> */
.L_x_3526:
[----:B------:R-:W-:Y:S02]  /*b5f0*/  IMAD.MOV.U32 R66, RZ, RZ, R102 ;  /* 0x000000ffff427224 */ /* 0x000fe400078e0066 */
.L_x_3527:
[----:B------:R-:W-:Y:S05]  /*b600*/  BSYNC B1 ;  /* 0x0000000000017941 */ /* 0x000fea0003800000 */
.L_x_3525:
        /* <DEDUP_REMOVED lines=16> */
.L_x_3531:
[----:B------:R-:W-:Y:S05]  /*b710*/  BSYNC B2 ;  /* 0x0000000000027941 */ /* 0x000fea0003800000 */
.L_x_3530:
        /* <DEDUP_REMOVED lines=44> */
.L_x_3529:
[----:B------:R-:W-:Y:S05]  /*b9e0*/  BSYNC B1 ;  /* 0x0000000000017941 */ /* 0x000fea0003800000 */
.L_x_3528:
        /* <DEDUP_REMOVED lines=14> */
.L_x_3532:
        /* <DEDUP_REMOVED lines=12> */
.L_x_3535:
[----:B------:R-:W-:Y:S02]  /*bb90*/  IMAD.MOV.U32 R119, RZ, RZ, R102 ;  /* 0x000000ffff777224 */ /* 0x000fe400078e0066 */
.L_x_3536:
[----:B------:R-:W-:Y:S05]  /*bba0*/  BSYNC B1 ;  /* 0x0000000000017941 */ /* 0x000fea0003800000 */
.L_x_3534:
        /* <DEDUP_REMOVED lines=18> */
.L_x_3540:
[----:B------:R-:W-:Y:S05]  /*bcd0*/  BSYNC B2 ;  /* 0x0000000000027941 */ /* 0x000fea0003800000 */
.L_x_3539:
        /* <DEDUP_REMOVED lines=44> */
.L_x_3538:
[----:B------:R-:W-:Y:S05]  /*bfa0*/  BSYNC B1 ;  /* 0x0000000000017941 */ /* 0x000fea0003800000 */
.L_x_3537:
        /* <DEDUP_REMOVED lines=10> */
.L_x_3533:
[----:B------:R-:W-:Y:S01]  /*c050*/  SEL R65, RZ, 0x10000, P4 ;  /* 0x00010000ff417807 */ /* 0x000fe20002000000 */
[----:B------:R-:W-:Y:S01]  /*c060*/  IMAD.MOV.U32 R125, RZ, RZ, 0x8 ;  /* 0x00000008ff7d7424 */ /* 0x000fe200078e00ff */
[----:B------:R-:W-:Y:S01]  /*c070*/  SEL R64, RZ, 0x100, P3 ;  /* 0x00000100ff407807 */ /* 0x000fe20001800000 */
[----:B------:R-:W-:Y:S01]  /*c080*/  IMAD.WIDE.U32 R140, R68, R79, c[0x0][0x188] ;  /* 0x00006200448c7625 */ /* 0x000fe200078e004f */
[C---:B------:R-:W-:Y:S02]  /*c090*/  LOP3.LUT P4, RZ, R118.reuse, 0x4, RZ, 0xc0, !PT ;  /* 0x0000000476ff7812 */ /* 0x040fe4000788c0ff */
[----:B------:R-:W-:Y:S01]  /*c0a0*/  LOP3.LUT P3, RZ, R118, 0x2, RZ, 0xc0, !PT ;  /* 0x0000000276ff7812 */ /* 0x000fe2000786c0ff */
[----:B------:R-:W-:Y:S01]  /*c0b0*/  IMAD.WIDE.U32 R138, R68, R125, c[0x0][0x190] ;  /* 0x00006400448a7625 */ /* 0x000fe200078e007d */
[----:B------:R-:W-:Y:S02]  /*c0c0*/  SEL R134, RZ, 0x1, P1 ;  /* 0x00000001ff867807 */ /* 0x000fe40000800000 */
[----:B------:R-:W-:-:S02]  /*c0d0*/  SEL R132, RZ, 0x1, P3 ;  /* 0x00000001ff847807 */ /* 0x000fc40001800000 */
[----:B------:R-:W-:Y:S01]  /*c0e0*/  SEL R130, RZ, 0x1, P4 ;  /* 0x00000001ff827807 */ /* 0x000fe20002000000 */
[----:B------:R-:W-:Y:S01]  /*c0f0*/  IMAD.WIDE.U32 R134, R134, 0x1000000, RZ ;  /* 0x0100000086867825 */ /* 0x000fe200078e00ff */
[----:B------:R-:W-:Y:S02]  /*c100*/  SEL R66, RZ, 0x1000000, P5 ;  /* 0x01000000ff427807 */ /* 0x000fe40002800000 */
[----:B------:R-:W-:Y:S01]  /*c110*/  LOP3.LUT P5, RZ, R118, 0x8, RZ, 0xc0, !PT ;  /* 0x0000000876ff7812 */ /* 0x000fe200078ac0ff */
[----:B------:R-:W-:Y:S01]  /*c120*/  IMAD.WIDE.U32 R132, R132, 0x10000, RZ ;  /* 0x0001000084847825 */ /* 0x000fe200078e00ff */
[----:B------:R-:W-:Y:S02]  /*c130*/  SEL R129, RZ, 0x1, P2 ;  /* 0x00000001ff817807 */ /* 0x000fe40001000000 */
[----:B------:R-:W-:Y:S01]  /*c140*/  LOP3.LUT R64, R64, R66, R65, 0xfe, !PT ;  /* 0x0000004240407212 */ /* 0x000fe200078efe41 */
[----:B------:R-:W-:Y:S01]  /*c150*/  IMAD.WIDE.U32 R130, R130, 0x100, RZ ;  /* 0x0000010082827825 */ /* 0x000fe200078e00ff */
[----:B------:R-:W-:-:S02]  /*c160*/  SEL R127, RZ, 0x1, P5 ;  /* 0x00000001ff7f7807 */ /* 0x000fc40002800000 */
[----:B------:R-:W-:Y:S02]  /*c170*/  LOP3.LUT R129, R135, R64, R129, 0xfe, !PT ;  /* 0x0000004087817212 */ /* 0x000fe400078efe81 */
        /* <DEDUP_REMOVED lines=34> */
.L_x_3541:
        /* <DEDUP_REMOVED lines=15> */
.L_x_3543:
[----:B-1----:R-:W-:Y:S02]  /*c490*/  MOV R122, R102 ;  /* 0x00000066007a7202 */ /* 0x002fe40000000f00 */
.L_x_3544:
[----:B------:R-:W-:Y:S05]  /*c4a0*/  BSYNC B1 ;  /* 0x0000000000017941 */ /* 0x000fea0003800000 */
.L_x_3542:
        /* <DEDUP_REMOVED lines=16> */
.L_x_3548:
[----:B------:R-:W-:Y:S05]  /*c5b0*/  BSYNC B2 ;  /* 0x0000000000027941 */ /* 0x000fea0003800000 */
.L_x_3547:
        /* <DEDUP_REMOVED lines=44> */
.L_x_3546:
[----:B------:R-:W-:Y:S05]  /*c880*/  BSYNC B1 ;  /* 0x0000000000017941 */ /* 0x000fea0003800000 */
.L_x_3545:
[----:B------:R0:W1:Y:S01]  /*c890*/  I2F.U32 R120, R122 ;  /* 0x0000007a00787306 */ /* 0x0000620000201000 */
[C---:B------:R-:W-:Y:S02]  /*c8a0*/  LOP3.LUT P6, RZ, R118.reuse, 0x10, RZ, 0xc0, !PT ;  /* 0x0000001076ff7812 */ /* 0x040fe400078cc0ff */
[----:B------:R-:W-:Y:S02]  /*c8b0*/  LOP3.LUT R118, R118, 0xfffffff7, RZ, 0xc0, !PT ;  /* 0xfffffff776767812 */ /* 0x000fe400078ec0ff */
[----:B0----5:R-:W-:-:S05]  /*c8c0*/  PRMT R122, RZ, 0x5410, R64 ;  /* 0x00005410ff7a7816 */ /* 0x021fca0000000040 */
[----:B------:R-:W-:Y:S02]  /*c8d0*/  FMUL.FTZ R129, R122, c[0x0][0x1e8] ;  /* 0x00007a007a817a20 */ /* 0x000fe40000410000 */
[----:B-1----:R-:W-:-:S05]  /*c8e0*/  FFMA.FTZ R120, R120, R77, 1.1641532182693481445e-10 ;  /* 0x2f00000078787423 */ /* 0x002fca000001004d */
        /* <DEDUP_REMOVED lines=10> */
.L_x_3549:
        /* <DEDUP_REMOVED lines=12> */
.L_x_3552:
[----:B------:R-:W-:Y:S02]  /*ca50*/  IMAD.MOV.U32 R120, RZ, RZ, R102 ;  /* 0x000000ffff787224 */ /* 0x000fe400078e0066 */
.L_x_3553:
[----:B------:R-:W-:Y:S05]  /*ca60*/  BSYNC B1 ;  /* 0x0000000000017941 */ /* 0x000fea0003800000 */
.L_x_3551:
        /* <DEDUP_REMOVED lines=16> */
.L_x_3557:
[----:B------:R-:W-:Y:S05]  /*cb70*/  BSYNC B2 ;  /* 0x0000000000027941 */ /* 0x000fea0003800000 */
.L_x_3556:
        /* <DEDUP_REMOVED lines=44> */
.L_x_3555:
[----:B------:R-:W-:Y:S05]  /*ce40*/  BSYNC B1 ;  /* 0x0000000000017941 */ /* 0x000fea0003800000 */
.L_x_3554:
        /* <DEDUP_REMOVED lines=10> */
.L_x_3550:
        /* <DEDUP_REMOVED lines=12> */
.L_x_3559:
[----:B------:R-:W-:Y:S02]  /*cfb0*/  MOV R120, R102 ;  /* 0x0000006600787202 */ /* 0x000fe40000000f00 */
.L_x_3560:
[----:B------:R-:W-:Y:S05]  /*cfc0*/  BSYNC B1 ;  /* 0x0000000000017941 */ /* 0x000fea0003800000 */
.L_x_3558:
        /* <DEDUP_REMOVED lines=16> */
.L_x_3564:
[----:B------:R-:W-:Y:S05]  /*d0d0*/  BSYNC B2 ;  /* 0x0000000000027941 */ /* 0x000fea0003800000 */
.L_x_3563:
        /* <DEDUP_REMOVED lines=44> */
.L_x_3562:
[----:B------:R-:W-:Y:S05]  /*d3a0*/  BSYNC B1 ;  /* 0x0000000000017941 */ /* 0x000fea0003800000 */
.L_x_3561:
        /* <DEDUP_REMOVED lines=15> */
.L_x_3565:
        /* <DEDUP_REMOVED lines=12> */
.L_x_3568:
[----:B------:R-:W-:Y:S02]  /*d560*/  IMAD.MOV.U32 R64, RZ, RZ, R102 ;  /* 0x000000ffff407224 */ /* 0x000fe400078e0066 */
.L_x_3569:
[----:B------:R-:W-:Y:S05]  /*d570*/  BSYNC B1 ;  /* 0x0000000000017941 */ /* 0x000fea0003800000 */
.L_x_3567:
        /* <DEDUP_REMOVED lines=16> */
.L_x_3573:
[----:B------:R-:W-:Y:S05]  /*d680*/  BSYNC B2 ;  /* 0x0000000000027941 */ /* 0x000fea0003800000 */
.L_x_3572:
        /* <DEDUP_REMOVED lines=44> */
.L_x_3571:
[----:B------:R-:W-:Y:S05]  /*d950*/  BSYNC B1 ;  /* 0x0000000000017941 */ /* 0x000fea0003800000 */
.L_x_3570:
        /* <DEDUP_REMOVED lines=10> */
.L_x_3566:
        /* <DEDUP_REMOVED lines=12> */
.L_x_3575:
[----:B------:R-:W-:Y:S02]  /*dac0*/  MOV R64, R102 ;  /* 0x0000006600407202 */ /* 0x000fe40000000f00 */
.L_x_3576:
[----:B------:R-:W-:Y:S05]  /*dad0*/  BSYNC B1 ;  /* 0x0000000000017941 */ /* 0x000fea0003800000 */
.L_x_3574:
        /* <DEDUP_REMOVED lines=16> */
.L_x_3580:
[----:B------:R-:W-:Y:S05]  /*dbe0*/  BSYNC B2 ;  /* 0x0000000000027941 */ /* 0x000fea0003800000 */
.L_x_3579:
        /* <DEDUP_REMOVED lines=44> */
.L_x_3578:
[----:B------:R-:W-:Y:S05]  /*deb0*/  BSYNC B1 ;  /* 0x0000000000017941 */ /* 0x000fea0003800000 */
.L_x_3577:
        /* <DEDUP_REMOVED lines=15> */
.L_x_3581:
        /* <DEDUP_REMOVED lines=12> */
.L_x_3584:
[----:B------:R-:W-:Y:S02]  /*e070*/  IMAD.MOV.U32 R64, RZ, RZ, R102 ;  /* 0x000000ffff407224 */ /* 0x000fe400078e0066 */
.L_x_3585:
[----:B------:R-:W-:Y:S05]  /*e080*/  BSYNC B1 ;  /* 0x0000000000017941 */ /* 0x000fea0003800000 */
.L_x_3583:
        /* <DEDUP_REMOVED lines=16> */
.L_x_3589:
[----:B------:R-:W-:Y:S05]  /*e190*/  BSYNC B2 ;  /* 0x0000000000027941 */ /* 0x000fea0003800000 */
.L_x_3588:
        /* <DEDUP_REMOVED lines=44> */
.L_x_3587:
[----:B------:R-:W-:Y:S05]  /*e460*/  BSYNC B1 ;  /* 0x0000000000017941 */ /* 0x000fea0003800000 */
.L_x_3586:
        /* <DEDUP_REMOVED lines=10> */
.L_x_3582:
        /* <DEDUP_REMOVED lines=12> */
.L_x_3591:
[----:B------:R-:W-:Y:S02]  /*e5d0*/  MOV R64, R102 ;  /* 0x0000006600407202 */ /* 0x000fe40000000f00 */
.L_x_3592:
[----:B------:R-:W-:Y:S05]  /*e5e0*/  BSYNC B1 ;  /* 0x0000000000017941 */ /* 0x000fea0003800000 */
.L_x_3590:
        /* <DEDUP_REMOVED lines=16> */
.L_x_3596:
[----:B------:R-:W-:Y:S05]  /*e6f0*/  BSYNC B2 ;  /* 0x0000000000027941 */ /* 0x000fea0003800000 */
.L_x_3595:
        /* <DEDUP_REMOVED lines=44> */
.L_x_3594:
[----:B------:R-:W-:Y:S05]  /*e9c0*/  BSYNC B1 ;  /* 0x0000000000017941 */ /* 0x000fea0003800000 */
.L_x_3593:
        /* <DEDUP_REMOVED lines=13> */
.L_x_3597:
        /* <DEDUP_REMOVED lines=12> */
.L_x_3600:
[----:B------:R-:W-:Y:S02]  /*eb60*/  IMAD.MOV.U32 R120, RZ, RZ, R102 ;  /* 0x000000ffff787224 */ /* 0x000fe400078e0066 */
.L_x_3601:
[----:B------:R-:W-:Y:S05]  /*eb70*/  BSYNC B1 ;  /* 0x0000000000017941 */ /* 0x000fea0003800000 */
.L_x_3599:
        /* <DEDUP_REMOVED lines=16> */
.L_x_3605:
[----:B------:R-:W-:Y:S05]  /*ec80*/  BSYNC B2 ;  /* 0x0000000000027941 */ /* 0x000fea0003800000 */
.L_x_3604:
        /* <DEDUP_REMOVED lines=44> */
.L_x_3603:
[----:B------:R-:W-:Y:S05]  /*ef50*/  BSYNC B1 ;  /* 0x0000000000017941 */ /* 0x000fea0003800000 */
.L_x_3602:
        /* <DEDUP_REMOVED lines=10> */
.L_x_3598:
        /* <DEDUP_REMOVED lines=12> */
.L_x_3607:
[----:B------:R-:W-:Y:S02]  /*f0c0*/  MOV R120, R102 ;  /* 0x0000006600787202 */ /* 0x000fe40000000f00 */
.L_x_3608:
[----:B------:R-:W-:Y:S05]  /*f0d0*/  BSYNC B1 ;  /* 0x0000000000017941 */ /* 0x000fea0003800000 */
.L_x_3606:
        /* <DEDUP_REMOVED lines=16> */
.L_x_3612:
[----:B------:R-:W-:Y:S05]  /*f1e0*/  BSYNC B2 ;  /* 0x0000000000027941 */ /* 0x000fea0003800000 */
.L_x_3611:
        /* <DEDUP_REMOVED lines=44> */
.L_x_3610:
[----:B------:R-:W-:Y:S05]  /*f4b0*/  BSYNC B1 ;  /* 0x0000000000017941 */ /* 0x000fea0003800000 */
.L_x_3609:
        /* <DEDUP_REMOVED lines=13> */
.L_x_3613:
        /* <DEDUP_REMOVED lines=12> */
.L_x_3616:
[----:B------:R-:W-:Y:S02]  /*f650*/  IMAD.MOV.U32 R120, RZ, RZ, R102 ;  /* 0x000000ffff787224 */ /* 0x000fe400078e0066 */
.L_x_3617:
[----:B------:R-:W-:Y:S05]  /*f660*/  BSYNC B1 ;  /* 0x0000000000017941 */ /* 0x000fea0003800000 */
.L_x_3615:
        /* <DEDUP_REMOVED lines=16> */
.L_x_3621:
[----:B------:R-:W-:Y:S05]  /*f770*/  BSYNC B2 ;  /* 0x0000000000027941 */ /* 0x000fea0003800000 */
.L_x_3620:
        /* <DEDUP_REMOVED lines=44> */
.L_x_3619:
[----:B------:R-:W-:Y:S05]  /*fa40*/  BSYNC B1 ;  /* 0x0000000000017941 */ /* 0x000fea0003800000 */
.L_x_3618:
        /* <DEDUP_REMOVED lines=10> */
.L_x_3614:
        /* <DEDUP_REMOVED lines=12> */
.L_x_3623:
[----:B------:R-:W-:Y:S02]  /*fbb0*/  MOV R120, R102 ;  /* 0x0000006600787202 */ /* 0x000fe40000000f00 */
.L_x_3624:
[----:B------:R-:W-:Y:S05]  /*fbc0*/  BSYNC B1 ;  /* 0x0000000000017941 */ /* 0x000fea0003800000 */
.L_x_3622:
        /* <DEDUP_REMOVED lines=16> */
.L_x_3628:
[----:B------:R-:W-:Y:S05]  /*fcd0*/  BSYNC B2 ;  /* 0x0000000000027941 */ /* 0x000fea0003800000 */
.L_x_3627:
        /* <DEDUP_REMOVED lines=44> */
.L_x_3626:
[----:B------:R-:W-:Y:S05]  /*ffa0*/  BSYNC B1 ;  /* 0x0000000000017941 */ /* 0x000fea0003800000 */
.L_x_3625:
        /* <DEDUP_REMOVED lines=13> */
.L_x_3629:
        /* <DEDUP_REMOVED lines=12> */
.L_x_3632:
[----:B------:R-:W-:Y:S02]  /*10140*/  IMAD.MOV.U32 R66, RZ, RZ, R102 ;  /* 0x000000ffff427224 */ /* 0x000fe400078e0066 */
.L_x_3633:
[----:B------:R-:W-:Y:S05]  /*10150*/  BSYNC B1 ;  /* 0x0000000000017941 */ /* 0x000fea0003800000 */
.L_x_3631:
        /* <DEDUP_REMOVED lines=16> */
.L_x_3637:
[----:B------:R-:W-:Y:S05]  /*10260*/  BSYNC B2 ;  /* 0x0000000000027941 */ /* 0x000fea0003800000 */
.L_x_3636:
        /* <DEDUP_REMOVED lines=44> */
.L_x_3635:
[----:B------:R-:W-:Y:S05]  /*10530*/  BSYNC B1 ;  /* 0x0000000000017941 */ /* 0x000fea0003800000 */
.L_x_3634:
        /* <DEDUP_REMOVED lines=10> */
.L_x_3630:
        /* <DEDUP_REMOVED lines=12> */
.L_x_3639:
[----:B------:R-:W-:Y:S02]  /*106a0*/  MOV R66, R102 ;  /* 0x0000006600427202 */ /* 0x000fe40000000f00 */
.L_x_3640:
[----:B------:R-:W-:Y:S05]  /*106b0*/  BSYNC B1 ;  /* 0x0000000000017941 */ /* 0x000fea0003800000 */
.L_x_3638:
        /* <DEDUP_REMOVED lines=16> */
.L_x_3644:
[----:B------:R-:W-:Y:S05]  /*107c0*/  BSYNC B2 ;  /* 0x0000000000027941 */ /* 0x000fea0003800000 */
.L_x_3643:
        /* <DEDUP_REMOVED lines=44> */
.L_x_3642:
[----:B------:R-:W-:Y:S05]  /*10a90*/  BSYNC B1 ;  /* 0x0000000000017941 */ /* 0x000fea0003800000 */
.L_x_3641:
        /* <DEDUP_REMOVED lines=13> */
.L_x_3645:
        /* <DEDUP_REMOVED lines=12> */
.L_x_3648:
[----:B------:R-:W-:Y:S02]  /*10c30*/  IMAD.MOV.U32 R66, RZ, RZ, R102 ;  /* 0x000000ffff427224 */ /* 0x000fe400078e0066 */
.L_x_3649:
[----:B------:R-:W-:Y:S05]  /*10c40*/  BSYNC B1 ;  /* 0x0000000000017941 */ /* 0x000fea0003800000 */
.L_x_3647:
        /* <DEDUP_REMOVED lines=16> */
.L_x_3653:
[----:B------:R-:W-:Y:S05]  /*10d50*/  BSYNC B2 ;  /* 0x0000000000027941 */ /* 0x000fea0003800000 */
.L_x_3652:
        /* <DEDUP_REMOVED lines=44> */
.L_x_3651:
[----:B------:R-:W-:Y:S05]  /*11020*/  BSYNC B1 ;  /* 0x0000000000017941 */ /* 0x000fea0003800000 */
.L_x_3650:
        /* <DEDUP_REMOVED lines=10> */
.L_x_3646:
        /* <DEDUP_REMOVED lines=12> */
.L_x_3655:
[----:B------:R-:W-:Y:S02]  /*11190*/  MOV R66, R102 ;  /* 0x0000006600427202 */ /* 0x000fe40000000f00 */
.L_x_3656:
[----:B------:R-:W-:Y:S05]  /*111a0*/  BSYNC B1 ;  /* 0x0000000000017941 */ /* 0x000fea0003800000 */
.L_x_3654:
        /* <DEDUP_REMOVED lines=16> */
.L_x_3660:
[----:B------:R-:W-:Y:S05]  /*112b0*/  BSYNC B2 ;  /* 0x0000000000027941 */ /* 0x000fea0003800000 */
.L_x_3659:
        /* <DEDUP_REMOVED lines=44> */
.L_x_3658:
[----:B------:R-:W-:Y:S05]  /*11580*/  BSYNC B1 ;  /* 0x0000000000017941 */ /* 0x000fea0003800000 */
.L_x_3657:
        /* <DEDUP_REMOVED lines=14> */
.L_x_3661:
        /* <DEDUP_REMOVED lines=12> */
.L_x_3664:
[----:B------:R-:W-:Y:S02]  /*11730*/  IMAD.MOV.U32 R120, RZ, RZ, R102 ;  /* 0x000000ffff787224 */ /* 0x000fe400078e0066 */
.L_x_3665:
[----:B------:R-:W-:Y:S05]  /*11740*/  BSYNC B1 ;  /* 0x0000000000017941 */ /* 0x000fea0003800000 */
.L_x_3663:
        /* <DEDUP_REMOVED lines=18> */
.L_x_3669:
[----:B------:R-:W-:Y:S05]  /*11870*/  BSYNC B2 ;  /* 0x0000000000027941 */ /* 0x000fea0003800000 */
.L_x_3668:
        /* <DEDUP_REMOVED lines=44> */
.L_x_3667:
[----:B------:R-:W-:Y:S05]  /*11b40*/  BSYNC B1 ;  /* 0x0000000000017941 */ /* 0x000fea0003800000 */
.L_x_3666:
        /* <DEDUP_REMOVED lines=10> */
.L_x_3662:
        /* <DEDUP_REMOVED lines=52> */
.L_x_3670:
        /* <DEDUP_REMOVED lines=13> */
[----:B------:R-:W-:Y:S01]  /*12000*/  MOV R127, R100 ;  /* 0x00000064007f7202 */ /* 0x000fe20000000f00 */
[----:B------:R-:W-:Y:S05]  /*12010*/  BRA `(.L_x_3673) ;  /* 0x0000001000007947 */ /* 0x000fea0003800000 */
.L_x_3672:
[----:B-1----:R-:W-:Y:S02]  /*12020*/  IMAD.MOV.U32 R127, RZ, RZ, R102 ;  /* 0x000000ffff7f7224 */ /* 0x002fe400078e0066 */
.L_x_3673:
[----:B------:R-:W-:Y:S05]  /*12030*/  BSYNC B1 ;  /* 0x0000000000017941 */ /* 0x000fea0003800000 */
.L_x_3671:
        /* <DEDUP_REMOVED lines=16> */
.L_x_3677:
[----:B------:R-:W-:Y:S05]  /*12140*/  BSYNC B2 ;  /* 0x0000000000027941 */ /* 0x000fea0003800000 */
.L_x_3676:
        /* <DEDUP_REMOVED lines=44> */
.L_x_3675:
[----:B------:R-:W-:Y:S05]  /*12410*/  BSYNC B1 ;  /* 0x0000000000017941 */ /* 0x000fea0003800000 */
.L_x_3674:
        /* <DEDUP_REMOVED lines=16> */
.L_x_3678:
        /* <DEDUP_REMOVED lines=12> */
.L_x_3681:
[----:B------:R-:W-:Y:S02]  /*125e0*/  IMAD.MOV.U32 R122, RZ, RZ, R102 ;  /* 0x000000ffff7a7224 */ /* 0x000fe400078e0066 */
.L_x_3682:
[----:B------:R-:W-:Y:S05]  /*125f0*/  BSYNC B1 ;  /* 0x0000000000017941 */ /* 0x000fea0003800000 */
.L_x_3680:
        /* <DEDUP_REMOVED lines=16> */
.L_x_3686:
[----:B------:R-:W-:Y:S05]  /*12700*/  BSYNC B2 ;  /* 0x0000000000027941 */ /* 0x000fea0003800000 */
.L_x_3685:
        /* <DEDUP_REMOVED lines=44> */
.L_x_3684:
[----:B------:R-:W-:Y:S05]  /*129d0*/  BSYNC B1 ;  /* 0x0000000000017941 */ /* 0x000fea0003800000 */
.L_x_3683:
        /* <DEDUP_REMOVED lines=10> */
.L_x_3679:
        /* <DEDUP_REMOVED lines=12> */
.L_x_3688:
[----:B------:R-:W-:Y:S02]  /*12b40*/  IMAD.MOV.U32 R122, RZ, RZ, R102 ;  /* 0x000000ffff7a7224 */ /* 0x000fe400078e0066 */
.L_x_3689:
[----:B------:R-:W-:Y:S05]  /*12b50*/  BSYNC B1 ;  /* 0x0000000000017941 */ /* 0x000fea0003800000 */
.L_x_3687:
        /* <DEDUP_REMOVED lines=16> */
.L_x_3693:
[----:B------:R-:W-:Y:S05]  /*12c60*/  BSYNC B2 ;  /* 0x0000000000027941 */ /* 0x000fea0003800000 */
.L_x_3692:
        /* <DEDUP_REMOVED lines=44> */
.L_x_3691:
[----:B------:R-:W-:Y:S05]  /*12f30*/  BSYNC B1 ;  /* 0x0000000000017941 */ /* 0x000fea0003800000 */
.L_x_3690:
        /* <DEDUP_REMOVED lines=15> */
.L_x_3694:
        /* <DEDUP_REMOVED lines=12> */
.L_x_3697:
[----:B------:R-:W-:Y:S02]  /*130f0*/  IMAD.MOV.U32 R64, RZ, RZ, R102 ;  /* 0x000000ffff407224 */ /* 0x000fe400078e0066 */
.L_x_3698:
[----:B------:R-:W-:Y:S05]  /*13100*/  BSYNC B1 ;  /* 0x0000000000017941 */ /* 0x000fea0003800000 */
.L_x_3696:
        /* <DEDUP_REMOVED lines=16> */
.L_x_3702:
[----:B------:R-:W-:Y:S05]  /*13210*/  BSYNC B2 ;  /* 0x0000000000027941 */ /* 0x000fea0003800000 */
.L_x_3701:
        /* <DEDUP_REMOVED lines=44> */
.L_x_3700:
[----:B------:R-:W-:Y:S05]  /*134e0*/  BSYNC B1 ;  /* 0x0000000000017941 */ /* 0x000fea0003800000 */
.L_x_3699:
        /* <DEDUP_REMOVED lines=10> */
.L_x_3695:
        /* <DEDUP_REMOVED lines=12> */
.L_x_3704:
[----:B------:R-:W-:Y:S02]  /*13650*/  IMAD.MOV.U32 R64, RZ, RZ, R102 ;  /* 0x000000ffff407224 */ /* 0x000fe400078e0066 */
.L_x_3705:
[----:B------:R-:W-:Y:S05]  /*13660*/  BSYNC B1 ;  /* 0x0000000000017941 */ /* 0x000fea0003800000 */
.L_x_3703:
        /* <DEDUP_REMOVED lines=16> */
.L_x_3709:
[----:B------:R-:W-:Y:S05]  /*13770*/  BSYNC B2 ;  /* 0x0000000000027941 */ /* 0x000fea0003800000 */
.L_x_3708:
        /* <DEDUP_REMOVED lines=44> */
.L_x_3707:
[----:B------:R-:W-:Y:S05]  /*13a40*/  BSYNC B1 ;  /* 0x0000000000017941 */ /* 0x000fea0003800000 */
.L_x_3706:
        /* <DEDUP_REMOVED lines=15> */
.L_x_3710:
        /* <DEDUP_REMOVED lines=12> */
.L_x_3713:
[----:B------:R-:W-:Y:S02]  /*13c00*/  IMAD.MOV.U32 R64, RZ, RZ, R102 ;  /* 0x000000ffff407224 */ /* 0x000fe400078e0066 */
.L_x_3714:
[----:B------:R-:W-:Y:S05]  /*13c10*/  BSYNC B1 ;  /* 0x0000000000017941 */ /* 0x000fea0003800000 */
.L_x_3712:
        /* <DEDUP_REMOVED lines=16> */
.L_x_3718:
[----:B------:R-:W-:Y:S05]  /*13d20*/  BSYNC B2 ;  /* 0x0000000000027941 */ /* 0x000fea0003800000 */
.L_x_3717:
        /* <DEDUP_REMOVED lines=44> */
.L_x_3716:
[----:B------:R-:W-:Y:S05]  /*13ff0*/  BSYNC B1 ;  /* 0x0000000000017941 */ /* 0x000fea0003800000 */
.L_x_3715:
        /* <DEDUP_REMOVED lines=10> */
.L_x_3711:
        /* <DEDUP_REMOVED lines=12> */
.L_x_3720:
[----:B------:R-:W-:Y:S02]  /*14160*/  IMAD.MOV.U32 R64, RZ, RZ, R102 ;  /* 0x000000ffff407224 */ /* 0x000fe400078e0066 */
.L_x_3721:
[----:B------:R-:W-:Y:S05]  /*14170*/  BSYNC B1 ;  /* 0x0000000000017941 */ /* 0x000fea0003800000 */
.L_x_3719:
        /* <DEDUP_REMOVED lines=16> */
.L_x_3725:
[----:B------:R-:W-:Y:S05]  /*14280*/  BSYNC B2 ;  /* 0x0000000000027941 */ /* 0x000fea0003800000 */
.L_x_3724:
        /* <DEDUP_REMOVED lines=44> */
.L_x_3723:
[----:B------:R-:W-:Y:S05]  /*14550*/  BSYNC B1 ;  /* 0x0000000000017941 */ /* 0x000fea0003800000 */
.L_x_3722:
        /* <DEDUP_REMOVED lines=13> */
.L_x_3726:
        /* <DEDUP_REMOVED lines=12> */
.L_x_3729:
[----:B------:R-:W-:Y:S02]  /*146f0*/  IMAD.MOV.U32 R122, RZ, RZ, R102 ;  /* 0x000000ffff7a7224 */ /* 0x000fe400078e0066 */
.L_x_3730:
[----:B------:R-:W-:Y:S05]  /*14700*/  BSYNC B1 ;  /* 0x0000000000017941 */ /* 0x000fea0003800000 */
.L_x_3728:
        /* <DEDUP_REMOVED lines=16> */
.L_x_3734:
[----:B------:R-:W-:Y:S05]  /*14810*/  BSYNC B2 ;  /* 0x0000000000027941 */ /* 0x000fea0003800000 */
.L_x_3733:
        /* <DEDUP_REMOVED lines=44> */
.L_x_3732:
[----:B------:R-:W-:Y:S05]  /*14ae0*/  BSYNC B1 ;  /* 0x0000000000017941 */ /* 0x000fea0003800000 */
.L_x_3731:
        /* <DEDUP_REMOVED lines=10> */
.L_x_3727:
        /* <DEDUP_REMOVED lines=12> */
.L_x_3736:
[----:B------:R-:W-:Y:S02]  /*14c50*/  IMAD.MOV.U32 R122, RZ, RZ, R102 ;  /* 0x000000ffff7a7224 */ /* 0x000fe400078e0066 */
.L_x_3737:
[----:B------:R-:W-:Y:S05]  /*14c60*/  BSYNC B1 ;  /* 0x0000000000017941 */ /* 0x000fea0003800000 */
.L_x_3735:
        /* <DEDUP_REMOVED lines=16> */
.L_x_3741:
[----:B------:R-:W-:Y:S05]  /*14d70*/  BSYNC B2 ;  /* 0x0000000000027941 */ /* 0x000fea0003800000 */
.L_x_3740:
        /* <DEDUP_REMOVED lines=44> */
.L_x_3739:
[----:B------:R-:W-:Y:S05]  /*15040*/  BSYNC B1 ;  /* 0x0000000000017941 */ /* 0x000fea0003800000 */
.L_x_3738:
        /* <DEDUP_REMOVED lines=13> */
.L_x_3742:
        /* <DEDUP_REMOVED lines=12> */
.L_x_3745:
[----:B------:R-:W-:Y:S02]  /*151e0*/  IMAD.MOV.U32 R122, RZ, RZ, R102 ;  /* 0x000000ffff7a7224 */ /* 0x000fe400078e0066 */
.L_x_3746:
[----:B------:R-:W-:Y:S05]  /*151f0*/  BSYNC B1 ;  /* 0x0000000000017941 */ /* 0x000fea0003800000 */
.L_x_3744:
        /* <DEDUP_REMOVED lines=16> */
.L_x_3750:
[----:B------:R-:W-:Y:S05]  /*15300*/  BSYNC B2 ;  /* 0x0000000000027941 */ /* 0x000fea0003800000 */
.L_x_3749:
        /* <DEDUP_REMOVED lines=44> */
.L_x_3748:
[----:B------:R-:W-:Y:S05]  /*155d0*/  BSYNC B1 ;  /* 0x0000000000017941 */ /* 0x000fea0003800000 */
.L_x_3747:
        /* <DEDUP_REMOVED lines=10> */
.L_x_3743:
        /* <DEDUP_REMOVED lines=12> */
.L_x_3752:
[----:B------:R-:W-:Y:S02]  /*15740*/  IMAD.MOV.U32 R122, RZ, RZ, R102 ;  /* 0x000000ffff7a7224 */ /* 0x000fe400078e0066 */
.L_x_3753:
[----:B------:R-:W-:Y:S05]  /*15750*/  BSYNC B1 ;  /* 0x0000000000017941 */ /* 0x000fea0003800000 */
.L_x_3751:
        /* <DEDUP_REMOVED lines=16> */
.L_x_3757:
[----:B------:R-:W-:Y:S05]  /*15860*/  BSYNC B2 ;  /* 0x0000000000027941 */ /* 0x000fea0003800000 */
.L_x_3756:
        /* <DEDUP_REMOVED lines=44> */
.L_x_3755:
[----:B------:R-:W-:Y:S05]  /*15b30*/  BSYNC B1 ;  /* 0x0000000000017941 */ /* 0x000fea0003800000 */
.L_x_3754:
        /* <DEDUP_REMOVED lines=13> */
.L_x_3758:
        /* <DEDUP_REMOVED lines=12> */
.L_x_3761:
[----:B------:R-:W-:Y:S02]  /*15cd0*/  IMAD.MOV.U32 R66, RZ, RZ, R102 ;  /* 0x000000ffff427224 */ /* 0x000fe400078e0066 */
.L_x_3762:
[----:B------:R-:W-:Y:S05]  /*15ce0*/  BSYNC B1 ;  /* 0x0000000000017941 */ /* 0x000fea0003800000 */
.L_x_3760:
        /* <DEDUP_REMOVED lines=16> */
.L_x_3766:
[----:B------:R-:W-:Y:S05]  /*15df0*/  BSYNC B2 ;  /* 0x0000000000027941 */ /* 0x000fea0003800000 */
.L_x_3765:
        /* <DEDUP_REMOVED lines=44> */
.L_x_3764:
[----:B------:R-:W-:Y:S05]  /*160c0*/  BSYNC B1 ;  /* 0x0000000000017941 */ /* 0x000fea0003800000 */
.L_x_3763:
        /* <DEDUP_REMOVED lines=10> */
.L_x_3759:
        /* <DEDUP_REMOVED lines=12> */
.L_x_3768:
[----:B------:R-:W-:Y:S02]  /*16230*/  IMAD.MOV.U32 R66, RZ, RZ, R102 ;  /* 0x000000ffff427224 */ /* 0x000fe400078e0066 */
.L_x_3769:
[----:B------:R-:W-:Y:S05]  /*16240*/  BSYNC B1 ;  /* 0x0000000000017941 */ /* 0x000fea0003800000 */
.L_x_3767:
        /* <DEDUP_REMOVED lines=16> */
.L_x_3773:
[----:B------:R-:W-:Y:S05]  /*16350*/  BSYNC B2 ;  /* 0x0000000000027941 */ /* 0x000fea0003800000 */
.L_x_3772:
        /* <DEDUP_REMOVED lines=44> */
.L_x_3771:
[----:B------:R-:W-:Y:S05]  /*16620*/  BSYNC B1 ;  /* 0x0000000000017941 */ /* 0x000fea0003800000 */
.L_x_3770:
        /* <DEDUP_REMOVED lines=13> */
.L_x_3774:
        /* <DEDUP_REMOVED lines=12> */
.L_x_3777:
[----:B------:R-:W-:Y:S02]  /*167c0*/  IMAD.MOV.U32 R66, RZ, RZ, R102 ;  /* 0x000000ffff427224 */ /* 0x000fe400078e0066 */
.L_x_3778:
[----:B------:R-:W-:Y:S05]  /*167d0*/  BSYNC B1 ;  /* 0x0000000000017941 */ /* 0x000fea0003800000 */
.L_x_3776:
        /* <DEDUP_REMOVED lines=16> */
.L_x_3782:
[----:B------:R-:W-:Y:S05]  /*168e0*/  BSYNC B2 ;  /* 0x0000000000027941 */ /* 0x000fea0003800000 */
.L_x_3781:
        /* <DEDUP_REMOVED lines=44> */
.L_x_3780:
[----:B------:R-:W-:Y:S05]  /*16bb0*/  BSYNC B1 ;  /* 0x0000000000017941 */ /* 0x000fea0003800000 */
.L_x_3779:
        /* <DEDUP_REMOVED lines=10> */
.L_x_3775:
        /* <DEDUP_REMOVED lines=12> */
.L_x_3784:
[----:B------:R-:W-:Y:S02]  /*16d20*/  IMAD.MOV.U32 R66, RZ, RZ, R102 ;  /* 0x000000ffff427224 */ /* 0x000fe400078e0066 */
.L_x_3785:
[----:B------:R-:W-:Y:S05]  /*16d30*/  BSYNC B1 ;  /* 0x0000000000017941 */ /* 0x000fea0003800000 */
.L_x_3783:
        /* <DEDUP_REMOVED lines=16> */
.L_x_3789:
[----:B------:R-:W-:Y:S05]  /*16e40*/  BSYNC B2 ;  /* 0x0000000000027941 */ /* 0x000fea0003800000 */
.L_x_3788:
        /* <DEDUP_REMOVED lines=44> */
.L_x_3787:
[----:B------:R-:W-:Y:S05]  /*17110*/  BSYNC B1 ;  /* 0x0000000000017941 */ /* 0x000fea0003800000 */
.L_x_3786:
        /* <DEDUP_REMOVED lines=14> */
.L_x_3790:
        /* <DEDUP_REMOVED lines=12> */
.L_x_3793:
[----:B------:R-:W-:Y:S02]  /*172c0*/  IMAD.MOV.U32 R122, RZ, RZ, R102 ;  /* 0x000000ffff7a7224 */ /* 0x000fe400078e0066 */
.L_x_3794:
[----:B------:R-:W-:Y:S05]  /*172d0*/  BSYNC B1 ;  /* 0x0000000000017941 */ /* 0x000fea0003800000 */
.L_x_3792:
        /* <DEDUP_REMOVED lines=18> */
.L_x_3798:
[----:B------:R-:W-:Y:S05]  /*17400*/  BSYNC B2 ;  /* 0x0000000000027941 */ /* 0x000fea0003800000 */
.L_x_3797:
        /* <DEDUP_REMOVED lines=44> */
.L_x_3796:
[----:B------:R-:W-:Y:S05]  /*176d0*/  BSYNC B1 ;  /* 0x0000000000017941 */ /* 0x000fea0003800000 */
.L_x_3795:
        /* <DEDUP_REMOVED lines=10> */
.L_x_3791:
[----:B------:R-:W-:Y:S01]  /*17780*/  SEL R145, RZ, 0x10000, P4 ;  /* 0x00010000ff917807 */ /* 0x000fe20002000000 */
[----:B------:R-:W-:Y:S01]  /*17790*/  IMAD.WIDE.U32 R154, R120, R79, c[0x0][0x188] ;  /* 0x00006200789a7625 */ /* 0x000fe200078e004f */
[----:B------:R-:W-:Y:S02]  /*177a0*/  SEL R122, RZ, 0x100, P3 ;  /* 0x00000100ff7a7807 */ /* 0x000fe40001800000 */
[C---:B------:R-:W-:Y:S02]  /*177b0*/  LOP3.LUT P4, RZ, R118.reuse, 0x4, RZ, 0xc0, !PT ;  /* 0x0000000476ff7812 */ /* 0x040fe4000788c0ff */
        /* <DEDUP_REMOVED lines=8> */
[----:B------:R-:W-:Y:S02]  /*17840*/  LOP3.LUT R122, R122, R134, R145, 0xfe, !PT ;  /* 0x000000867a7a7212 */ /* 0x000fe400078efe91 */
[----:B------:R-:W-:Y:S01]  /*17850*/  SEL R147, RZ, 0x1, P2 ;  /* 0x00000001ff937807 */ /* 0x000fe20001000000 */
[----:B------:R-:W-:Y:S01]  /*17860*/  IMAD.WIDE.U32 R148, R148, 0x100, RZ ;  /* 0x0000010094947825 */ /* 0x000fe200078e00ff */
[----:B------:R-:W-:-:S02]  /*17870*/  F2FP.BF16.PACK_AB R67, R146, R143 ;  /* 0x0000008f9243723e */ /* 0x000fc400000010ff */
[----:B------:R-:W-:Y:S02]  /*17880*/  F2FP.BF16.PACK_AB R66, R144, R141 ;  /* 0x0000008d9042723e */ /* 0x000fe400000010ff */
[----:B------:R-:W-:Y:S02]  /*17890*/  F2FP.BF16.PACK_AB R65, R142, R139 ;  /* 0x0000008b8e41723e */ /* 0x000fe400000010ff */
[----:B------:R-:W-:Y:S02]  /*178a0*/  F2FP.BF16.PACK_AB R64, R140, R137 ;  /* 0x000000898c40723e */ /* 0x000fe400000010ff */
[----:B------:R-:W-:Y:S02]  /*178b0*/  LOP3.LUT R147, R153, R122, R147, 0xfe, !PT ;  /* 0x0000007a99937212 */ /* 0x000fe400078efe93 */
[----:B------:R-:W-:Y:S01]  /*178c0*/  LOP3.LUT R152, R148, R152, R150, 0xfe, !PT ;  /* 0x0000009894987212 */ /* 0x000fe200078efe96 */
[----:B------:R0:W-:Y:S01]  /*178d0*/  STG.E.128 [R154.64], R64 ;  /* 0x000000409a007986 */ /* 0x0001e2000c101d06 */
[----:B------:R-:W-:-:S02]  /*178e0*/  SEL R145, RZ, 0x1, P5 ;  /* 0x00000001ff917807 */ /* 0x000fc40002800000 */
[----:B------:R-:W-:Y:S02]  /*178f0*/  LOP3.LUT P6, RZ, R118, 0x20, RZ, 0xc0, !PT ;  /* 0x0000002076ff7812 */ /* 0x000fe400078cc0ff */
[----:B------:R-:W-:Y:S02]  /*17900*/  IADD3 R122, R82, 0x80, RZ ;  /* 0x00000080527a7810 */ /* 0x000fe40007ffe0ff */
[----:B0-----:R-:W-:Y:S01]  /*17910*/  LOP3.LUT R65, R149, R147, R151, 0xfe, !PT ;  /* 0x0000009395417212 */ /* 0x001fe200078efe97 */
[----:B------:R-:W-:Y:S01]  /*17920*/  IMAD.WIDE.U32 R66, R120, R125, c[0x0][0x190] ;  /* 0x0000640078427625 */ /* 0x000fe200078e007d */
[----:B------:R-:W-:-:S07]  /*17930*/  LOP3.LUT R64, R152, R145, RZ, 0xfc, !PT ;  /* 0x0000009198407212 */ /* 0x000fce00078efcff */
[CC--:B------:R-:W-:Y:S01]  /*17940*/  @P6 IMAD.WIDE.U32 R152, R122.reuse, R79.reuse, c[0x0][0x178] ;  /* 0x00005e007a986625 */ /* 0x0c0fe200078e004f */
[----:B------:R0:W-:Y:S03]  /*17950*/  STG.E.64 [R66.64], R64 ;  /* 0x0000004042007986 */ /* 0x0001e6000c101b06 */
[----:B------:R-:W-:-:S04]  /*17960*/  @P0 IMAD.WIDE.U32 R150, R122, R79, c[0x0][0x180] ;  /* 0x000060007a960625 */ /* 0x000fc800078e004f */
[----:B------:R-:W-:Y:S01]  /*17970*/  IMAD.WIDE.U32 R154, R122, R79, c[0x0][0x170] ;  /* 0x00005c007a9a7625 */ /* 0x000fe200078e004f */
        /* <DEDUP_REMOVED lines=10> */
[----:B------:R-:W-:Y:S02]  /*17a20*/  LOP3.LUT R64, R116, 0xff, RZ, 0xc0, !PT ;  /* 0x000000ff74407812 */ /* 0x000fe400078ec0ff */
[----:B------:R-:W-:Y:S01]  /*17a30*/  LOP3.LUT R145, R67, 0xff, R110, 0xf8, !PT ;  /* 0x000000ff43917812 */ /* 0x000fe200078ef86e */
[----:B------:R-:W-:-:S04]  /*17a40*/  IMAD.WIDE.U32 R66, R66, 0x10000, RZ ;  /* 0x0001000042427825 */ /* 0x000fc800078e00ff */
[----:B------:R-:W-:Y:S01]  /*17a50*/  IMAD.WIDE.U32 R64, R64, 0x100, RZ ;  /* 0x0000010040407825 */ /* 0x000fe200078e00ff */
[----:B------:R-:W-:-:S04]  /*17a60*/  LOP3.LUT R145, R67, R145, R149, 0xfe, !PT ;  /* 0x0000009143917212 */ /* 0x000fc800078efe95 */
[----:B------:R-:W-:Y:S01]  /*17a70*/  LOP3.LUT R64, R64, R148, R66, 0xfe, !PT ;  /* 0x0000009440407212 */ /* 0x000fe200078efe42 */
[----:B------:R-:W-:Y:S01]  /*17a80*/  IMAD.WIDE.U32 R66, R120, R125, c[0x0][0x198] ;  /* 0x0000660078427625 */ /* 0x000fe200078e007d */
[----:B------:R-:W-:Y:S02]  /*17a90*/  LOP3.LUT R65, R145, R65, RZ, 0xfc, !PT ;  /* 0x0000004191417212 */ /* 0x000fe400078efcff */
[----:B------:R-:W-:-:S05]  /*17aa0*/  LOP3.LUT R64, R64, 0xff, R117, 0xf8, !PT ;  /* 0x000000ff40407812 */ /* 0x000fca00078ef875 */
[----:B------:R0:W-:Y:S02]  /*17ab0*/  STG.E.64 [R66.64], R64 ;  /* 0x0000004042007986 */ /* 0x0001e4000c101b06 */
.L_x_3799:
        /* <DEDUP_REMOVED lines=10> */
[----:B------:R-:W-:Y:S02]  /*17b60*/  ISETP.NE.AND P1, PT, R127, 0x3, PT ;  /* 0x000000037f00780c */ /* 0x000fe40003f25270 */
[----:B------:R-:W-:-:S11]  /*17b70*/  MOV R134, R96 ;  /* 0x0000006000867202 */ /* 0x000fd60000000f00 */
[----:B------:R-:W-:Y:S05]  /*17b80*/  @P1 BRA `(.L_x_3802) ;  /* 0x0000003000001947 */ /* 0x000fea0003800000 */
[----:B------:R-:W-:Y:S01]  /*17b90*/  IMAD.MOV.U32 R134, RZ, RZ, R100 ;  /* 0x000000ffff867224 */ /* 0x000fe200078e0064 */
[----:B------:R-:W-:Y:S05]  /*17ba0*/  BRA `(.L_x_3802) ;  /* 0x0000001000007947 */ /* 0x000fea0003800000 */
.L_x_3801:
[----:B-1----:R-:W-:Y:S02]  /*17bb0*/  IMAD.MOV.U32 R134, RZ, RZ, R102 ;  /* 0x000000ffff867224 */ /* 0x002fe400078e0066 */
.L_x_3802:
[----:B------:R-:W-:Y:S05]  /*17bc0*/  BSYNC B1 ;  /* 0x0000000000017941 */ /* 0x000fea0003800000 */
.L_x_3800:
        /* <DEDUP_REMOVED lines=16> */
.L_x_3806:
[----:B------:R-:W-:Y:S05]  /*17cd0*/  BSYNC B2 ;  /* 0x0000000000027941 */ /* 0x000fea0003800000 */
.L_x_3805:
        /* <DEDUP_REMOVED lines=44> */
.L_x_3804:
[----:B------:R-:W-:Y:S05]  /*17fa0*/  BSYNC B1 ;  /* 0x0000000000017941 */ /* 0x000fea0003800000 */
.L_x_3803:
[----:B------:R-:W0:Y:S01]  /*17fb0*/  I2F.U32 R134, R134 ;  /* 0x0000008600867306 */ /* 0x000e220000201000 */
[C---:B------:R-:W-:Y:S02]  /*17fc0*/  LOP3.LUT P6, RZ, R118.reuse, 0x10, RZ, 0xc0, !PT ;  /* 0x0000001076ff7812 */ /* 0x040fe400078cc0ff */
[----:B------:R-:W-:Y:S01]  /*17fd0*/  LOP3.LUT R118, R118, 0xfffffff7, RZ, 0xc0, !PT ;  /* 0xfffffff776767812 */ /* 0x000fe200078ec0ff */
[----:B0-----:R-:W-:Y:S01]  /*17fe0*/  FFMA.FTZ R127, R134, R77, 1.1641532182693481445e-10 ;  /* 0x2f000000867f7423 */ /* 0x001fe2000001004d */
[----:B-----5:R-:W-:-:S04]  /*17ff0*/  PRMT R134, RZ, 0x5410, R64 ;  /* 0x00005410ff867816 */ /* 0x020fc80000000040 */
        /* <DEDUP_REMOVED lines=11> */
.L_x_3807:
        /* <DEDUP_REMOVED lines=12> */
.L_x_3810:
[----:B------:R-:W-:Y:S02]  /*18170*/  IMAD.MOV.U32 R127, RZ, RZ, R102 ;  /* 0x000000ffff7f7224 */ /* 0x000fe400078e0066 */
.L_x_3811:
[----:B------:R-:W-:Y:S05]  /*18180*/  BSYNC B1 ;  /* 0x0000000000017941 */ /* 0x000fea0003800000 */
.L_x_3809:
        /* <DEDUP_REMOVED lines=16> */
.L_x_3815:
[----:B------:R-:W-:Y:S05]  /*18290*/  BSYNC B2 ;  /* 0x0000000000027941 */ /* 0x000fea0003800000 */
.L_x_3814:
        /* <DEDUP_REMOVED lines=44> */
.L_x_3813:
[----:B------:R-:W-:Y:S05]  /*18560*/  BSYNC B1 ;  /* 0x0000000000017941 */ /* 0x000fea0003800000 */
.L_x_3812:
        /* <DEDUP_REMOVED lines=10> */
.L_x_3808:
        /* <DEDUP_REMOVED lines=12> */
.L_x_3817:
[----:B------:R-:W-:Y:S02]  /*186d0*/  IMAD.MOV.U32 R127, RZ, RZ, R102 ;  /* 0x000000ffff7f7224 */ /* 0x000fe400078e0066 */
.L_x_3818:
[----:B------:R-:W-:Y:S05]  /*186e0*/  BSYNC B1 ;  /* 0x0000000000017941 */ /* 0x000fea0003800000 */
.L_x_3816:
        /* <DEDUP_REMOVED lines=16> */
.L_x_3822:
[----:B------:R-:W-:Y:S05]  /*187f0*/  BSYNC B2 ;  /* 0x0000000000027941 */ /* 0x000fea0003800000 */
.L_x_3821:
        /* <DEDUP_REMOVED lines=44> */
.L_x_3820:
[----:B------:R-:W-:Y:S05]  /*18ac0*/  BSYNC B1 ;  /* 0x0000000000017941 */ /* 0x000fea0003800000 */
.L_x_3819:
        /* <DEDUP_REMOVED lines=15> */
.L_x_3823:
        /* <DEDUP_REMOVED lines=12> */
.L_x_3826:
[----:B------:R-:W-:Y:S02]  /*18c80*/  IMAD.MOV.U32 R64, RZ, RZ, R102 ;  /* 0x000000ffff407224 */ /* 0x000fe400078e0066 */
.L_x_3827:
[----:B------:R-:W-:Y:S05]  /*18c90*/  BSYNC B1 ;  /* 0x0000000000017941 */ /* 0x000fea0003800000 */
.L_x_3825:
        /* <DEDUP_REMOVED lines=16> */
.L_x_3831:
[----:B------:R-:W-:Y:S05]  /*18da0*/  BSYNC B2 ;  /* 0x0000000000027941 */ /* 0x000fea0003800000 */
.L_x_3830:
        /* <DEDUP_REMOVED lines=44> */
.L_x_3829:
[----:B------:R-:W-:Y:S05]  /*19070*/  BSYNC B1 ;  /* 0x0000000000017941 */ /* 0x000fea0003800000 */
.L_x_3828:
        /* <DEDUP_REMOVED lines=10> */
.L_x_3824:
        /* <DEDUP_REMOVED lines=12> */
.L_x_3833:
[----:B------:R-:W-:Y:S02]  /*191e0*/  IMAD.MOV.U32 R64, RZ, RZ, R102 ;  /* 0x000000ffff407224 */ /* 0x000fe400078e0066 */
.L_x_3834:
[----:B------:R-:W-:Y:S05]  /*191f0*/  BSYNC B1 ;  /* 0x0000000000017941 */ /* 0x000fea0003800000 */
.L_x_3832:
        /* <DEDUP_REMOVED lines=16> */
.L_x_3838:
[----:B------:R-:W-:Y:S05]  /*19300*/  BSYNC B2 ;  /* 0x0000000000027941 */ /* 0x000fea0003800000 */
.L_x_3837:
        /* <DEDUP_REMOVED lines=44> */
.L_x_3836:
[----:B------:R-:W-:Y:S05]  /*195d0*/  BSYNC B1 ;  /* 0x0000000000017941 */ /* 0x000fea0003800000 */
.L_x_3835:
        /* <DEDUP_REMOVED lines=15> */
.L_x_3839:
        /* <DEDUP_REMOVED lines=12> */
.L_x_3842:
[----:B------:R-:W-:Y:S02]  /*19790*/  IMAD.MOV.U32 R64, RZ, RZ, R102 ;  /* 0x000000ffff407224 */ /* 0x000fe400078e0066 */
.L_x_3843:
[----:B------:R-:W-:Y:S05]  /*197a0*/  BSYNC B1 ;  /* 0x0000000000017941 */ /* 0x000fea0003800000 */
.L_x_3841:
        /* <DEDUP_REMOVED lines=16> */
.L_x_3847:
[----:B------:R-:W-:Y:S05]  /*198b0*/  BSYNC B2 ;  /* 0x0000000000027941 */ /* 0x000fea0003800000 */
.L_x_3846:
        /* <DEDUP_REMOVED lines=44> */
.L_x_3845:
[----:B------:R-:W-:Y:S05]  /*19b80*/  BSYNC B1 ;  /* 0x0000000000017941 */ /* 0x000fea0003800000 */
.L_x_3844:
        /* <DEDUP_REMOVED lines=10> */
.L_x_3840:
        /* <DEDUP_REMOVED lines=12> */
.L_x_3849:
[----:B------:R-:W-:Y:S02]  /*19cf0*/  IMAD.MOV.U32 R64, RZ, RZ, R102 ;  /* 0x000000ffff407224 */ /* 0x000fe400078e0066 */
.L_x_3850:
[----:B------:R-:W-:Y:S05]  /*19d00*/  BSYNC B1 ;  /* 0x0000000000017941 */ /* 0x000fea0003800000 */
.L_x_3848:
        /* <DEDUP_REMOVED lines=16> */
.L_x_3854:
[----:B------:R-:W-:Y:S05]  /*19e10*/  BSYNC B2 ;  /* 0x0000000000027941 */ /* 0x000fea0003800000 */
.L_x_3853:
        /* <DEDUP_REMOVED lines=44> */
.L_x_3852:
[----:B------:R-:W-:Y:S05]  /*1a0e0*/  BSYNC B1 ;  /* 0x0000000000017941 */ /* 0x000fea0003800000 */
.L_x_3851:
        /* <DEDUP_REMOVED lines=13> */
.L_x_3855:
        /* <DEDUP_REMOVED lines=12> */
.L_x_3858:
[----:B------:R-:W-:Y:S02]  /*1a280*/  IMAD.MOV.U32 R127, RZ, RZ, R102 ;  /* 0x000000ffff7f7224 */ /* 0x000fe400078e0066 */
.L_x_3859:
[----:B------:R-:W-:Y:S05]  /*1a290*/  BSYNC B1 ;  /* 0x0000000000017941 */ /* 0x000fea0003800000 */
.L_x_3857:
        /* <DEDUP_REMOVED lines=16> */
.L_x_3863:
[----:B------:R-:W-:Y:S05]  /*1a3a0*/  BSYNC B2 ;  /* 0x0000000000027941 */ /* 0x000fea0003800000 */
.L_x_3862:
        /* <DEDUP_REMOVED lines=44> */
.L_x_3861:
[----:B------:R-:W-:Y:S05]  /*1a670*/  BSYNC B1 ;  /* 0x0000000000017941 */ /* 0x000fea0003800000 */
.L_x_3860:
        /* <DEDUP_REMOVED lines=10> */
.L_x_3856:
        /* <DEDUP_REMOVED lines=12> */
.L_x_3865:
[----:B------:R-:W-:Y:S02]  /*1a7e0*/  IMAD.MOV.U32 R127, RZ, RZ, R102 ;  /* 0x000000ffff7f7224 */ /* 0x000fe400078e0066 */
.L_x_3866:
[----:B------:R-:W-:Y:S05]  /*1a7f0*/  BSYNC B1 ;  /* 0x0000000000017941 */ /* 0x000fea0003800000 */
.L_x_3864:
        /* <DEDUP_REMOVED lines=16> */
.L_x_3870:
[----:B------:R-:W-:Y:S05]  /*1a900*/  BSYNC B2 ;  /* 0x0000000000027941 */ /* 0x000fea0003800000 */
.L_x_3869:
        /* <DEDUP_REMOVED lines=44> */
.L_x_3868:
[----:B------:R-:W-:Y:S05]  /*1abd0*/  BSYNC B1 ;  /* 0x0000000000017941 */ /* 0x000fea0003800000 */
.L_x_3867:
        /* <DEDUP_REMOVED lines=13> */
.L_x_3871:
        /* <DEDUP_REMOVED lines=12> */
.L_x_3874:
[----:B------:R-:W-:Y:S02]  /*1ad70*/  IMAD.MOV.U32 R127, RZ, RZ, R102 ;  /* 0x000000ffff7f7224 */ /* 0x000fe400078e0066 */
.L_x_3875:
[----:B------:R-:W-:Y:S05]  /*1ad80*/  BSYNC B1 ;  /* 0x0000000000017941 */ /* 0x000fea0003800000 */
.L_x_3873:
        /* <DEDUP_REMOVED lines=16> */
.L_x_3879:
[----:B------:R-:W-:Y:S05]  /*1ae90*/  BSYNC B2 ;  /* 0x0000000000027941 */ /* 0x000fea0003800000 */
.L_x_3878:
        /* <DEDUP_REMOVED lines=44> */
.L_x_3877:
[----:B------:R-:W-:Y:S05]  /*1b160*/  BSYNC B1 ;  /* 0x0000000000017941 */ /* 0x000fea0003800000 */
.L_x_3876:
        /* <DEDUP_REMOVED lines=10> */
.L_x_3872:
        /* <DEDUP_REMOVED lines=12> */
.L_x_3881:
[----:B------:R-:W-:Y:S02]  /*1b2d0*/  IMAD.MOV.U32 R127, RZ, RZ, R102 ;  /* 0x000000ffff7f7224 */ /* 0x000fe400078e0066 */
.L_x_3882:
[----:B------:R-:W-:Y:S05]  /*1b2e0*/  BSYNC B1 ;  /* 0x0000000000017941 */ /* 0x000fea0003800000 */
.L_x_3880:
        /* <DEDUP_REMOVED lines=16> */
.L_x_3886:
[----:B------:R-:W-:Y:S05]  /*1b3f0*/  BSYNC B2 ;  /* 0x0000000000027941 */ /* 0x000fea0003800000 */
.L_x_3885:
        /* <DEDUP_REMOVED lines=44> */
.L_x_3884:
[----:B------:R-:W-:Y:S05]  /*1b6c0*/  BSYNC B1 ;  /* 0x0000000000017941 */ /* 0x000fea0003800000 */
.L_x_3883:
        /* <DEDUP_REMOVED lines=13> */
.L_x_3887:
        /* <DEDUP_REMOVED lines=12> */
.L_x_3890:
[----:B------:R-:W-:Y:S02]  /*1b860*/  IMAD.MOV.U32 R66, RZ, RZ, R102 ;  /* 0x000000ffff427224 */ /* 0x000fe400078e0066 */
.L_x_3891:
[----:B------:R-:W-:Y:S05]  /*1b870*/  BSYNC B1 ;  /* 0x0000000000017941 */ /* 0x000fea0003800000 */
.L_x_3889:
        /* <DEDUP_REMOVED lines=16> */
.L_x_3895:
[----:B------:R-:W-:Y:S05]  /*1b980*/  BSYNC B2 ;  /* 0x0000000000027941 */ /* 0x000fea0003800000 */
.L_x_3894:
        /* <DEDUP_REMOVED lines=44> */
.L_x_3893:
[----:B------:R-:W-:Y:S05]  /*1bc50*/  BSYNC B1 ;  /* 0x0000000000017941 */ /* 0x000fea0003800000 */
.L_x_3892:
        /* <DEDUP_REMOVED lines=10> */
.L_x_3888:
        /* <DEDUP_REMOVED lines=12> */
.L_x_3897:
[----:B------:R-:W-:Y:S02]  /*1bdc0*/  IMAD.MOV.U32 R66, RZ, RZ, R102 ;  /* 0x000000ffff427224 */ /* 0x000fe400078e0066 */
.L_x_3898:
[----:B------:R-:W-:Y:S05]  /*1bdd0*/  BSYNC B1 ;  /* 0x0000000000017941 */ /* 0x000fea0003800000 */
.L_x_3896:
        /* <DEDUP_REMOVED lines=16> */
.L_x_3902:
[----:B------:R-:W-:Y:S05]  /*1bee0*/  BSYNC B2 ;  /* 0x0000000000027941 */ /* 0x000fea0003800000 */
.L_x_3901:
        /* <DEDUP_REMOVED lines=44> */
.L_x_3900:
[----:B------:R-:W-:Y:S05]  /*1c1b0*/  BSYNC B1 ;  /* 0x0000000000017941 */ /* 0x000fea0003800000 */
.L_x_3899:
        /* <DEDUP_REMOVED lines=13> */
.L_x_3903:
        /* <DEDUP_REMOVED lines=12> */
.L_x_3906:
[----:B------:R-:W-:Y:S02]  /*1c350*/  IMAD.MOV.U32 R66, RZ, RZ, R102 ;  /* 0x000000ffff427224 */ /* 0x000fe400078e0066 */
.L_x_3907:
[----:B------:R-:W-:Y:S05]  /*1c360*/  BSYNC B1 ;  /* 0x0000000000017941 */ /* 0x000fea0003800000 */
.L_x_3905:
        /* <DEDUP_REMOVED lines=16> */
.L_x_3911:
[----:B------:R-:W-:Y:S05]  /*1c470*/  BSYNC B2 ;  /* 0x0000000000027941 */ /* 0x000fea0003800000 */
.L_x_3910:
        /* <DEDUP_REMOVED lines=44> */
.L_x_3909:
[----:B------:R-:W-:Y:S05]  /*1c740*/  BSYNC B1 ;  /* 0x0000000000017941 */ /* 0x000fea0003800000 */
.L_x_3908:
        /* <DEDUP_REMOVED lines=10> */
.L_x_3904:
        /* <DEDUP_REMOVED lines=12> */
.L_x_3913:
[----:B------:R-:W-:Y:S02]  /*1c8b0*/  IMAD.MOV.U32 R66, RZ, RZ, R102 ;  /* 0x000000ffff427224 */ /* 0x000fe400078e0066 */
.L_x_3914:
[----:B------:R-:W-:Y:S05]  /*1c8c0*/  BSYNC B1 ;  /* 0x0000000000017941 */ /* 0x000fea0003800000 */
.L_x_3912:
        /* <DEDUP_REMOVED lines=16> */
.L_x_3918:
[----:B------:R-:W-:Y:S05]  /*1c9d0*/  BSYNC B2 ;  /* 0x0000000000027941 */ /* 0x000fea0003800000 */
.L_x_3917:
        /* <DEDUP_REMOVED lines=44> */
.L_x_3916:
[----:B------:R-:W-:Y:S05]  /*1cca0*/  BSYNC B1 ;  /* 0x0000000000017941 */ /* 0x000fea0003800000 */
.L_x_3915:
        /* <DEDUP_REMOVED lines=14> */
.L_x_3919:
        /* <DEDUP_REMOVED lines=12> */
.L_x_3922:
[----:B------:R-:W-:Y:S02]  /*1ce50*/  IMAD.MOV.U32 R134, RZ, RZ, R102 ;  /* 0x000000ffff867224 */ /* 0x000fe400078e0066 */
.L_x_3923:
[----:B------:R-:W-:Y:S05]  /*1ce60*/  BSYNC B1 ;  /* 0x0000000000017941 */ /* 0x000fea0003800000 */
.L_x_3921:
        /* <DEDUP_REMOVED lines=18> */
.L_x_3927:
[----:B------:R-:W-:Y:S05]  /*1cf90*/  BSYNC B2 ;  /* 0x0000000000027941 */ /* 0x000fea0003800000 */
.L_x_3926:
        /* <DEDUP_REMOVED lines=44> */
.L_x_3925:
[----:B------:R-:W-:Y:S05]  /*1d260*/  BSYNC B1 ;  /* 0x0000000000017941 */ /* 0x000fea0003800000 */
.L_x_3924:
        /* <DEDUP_REMOVED lines=10> */
.L_x_3920:
        /* <DEDUP_REMOVED lines=10> */
[----:B------:R-:W-:Y:S01]  /*1d3b0*/  F2FP.BF16.PACK_AB R67, R154, R151 ;  /* 0x000000979a43723e */ /* 0x000fe200000010ff */
[----:B------:R-:W-:Y:S01]  /*1d3c0*/  IMAD.WIDE.U32 R158, R158, 0x10000, RZ ;  /* 0x000100009e9e7825 */ /* 0x000fe200078e00ff */
[----:B------:R-:W-:Y:S02]  /*1d3d0*/  F2FP.BF16.PACK_AB R66, R152, R149 ;  /* 0x000000959842723e */ /* 0x000fe400000010ff */
[----:B------:R-:W-:Y:S01]  /*1d3e0*/  F2FP.BF16.PACK_AB R65, R150, R147 ;  /* 0x000000939641723e */ /* 0x000fe200000010ff */
[----:B------:R-:W-:Y:S01]  /*1d3f0*/  IMAD.WIDE.U32 R156, R156, 0x100, RZ ;  /* 0x000001009c9c7825 */ /* 0x000fe200078e00ff */
[----:B------:R-:W-:-:S02]  /*1d400*/  F2FP.BF16.PACK_AB R64, R148, R145 ;  /* 0x000000919440723e */ /* 0x000fc400000010ff */
[----:B------:R-:W-:Y:S02]  /*1d410*/  LOP3.LUT P5, RZ, R118, 0x8, RZ, 0xc0, !PT ;  /* 0x0000000876ff7812 */ /* 0x000fe400078ac0ff */
[----:B------:R-:W-:Y:S01]  /*1d420*/  LOP3.LUT R134, R134, R155, R153, 0xfe, !PT ;  /* 0x0000009b86867212 */ /* 0x000fe200078efe99 */
[----:B------:R0:W-:Y:S01]  /*1d430*/  STG.E.128 [R162.64], R64 ;  /* 0x00000040a2007986 */ /* 0x0001e2000c101d06 */
[----:B------:R-:W-:Y:S02]  /*1d440*/  SEL R153, RZ, 0x1, P2 ;  /* 0x00000001ff997807 */ /* 0x000fe40001000000 */
[----:B------:R-:W-:Y:S02]  /*1d450*/  LOP3.LUT R160, R156, R160, R158, 0xfe, !PT ;  /* 0x000000a09ca07212 */ /* 0x000fe400078efe9e */
[----:B------:R-:W-:Y:S02]  /*1d460*/  LOP3.LUT R153, R161, R134, R153, 0xfe, !PT ;  /* 0x00000086a1997212 */ /* 0x000fe400078efe99 */
[----:B------:R-:W-:-:S02]  /*1d470*/  LOP3.LUT P6, RZ, R118, 0x20, RZ, 0xc0, !PT ;  /* 0x0000002076ff7812 */ /* 0x000fc400078cc0ff */
[----:B------:R-:W-:Y:S02]  /*1d480*/  LOP3.LUT R157, R157, R153, R159, 0xfe, !PT ;  /* 0x000000999d9d7212 */ /* 0x000fe400078efe9f */
[----:B------:R-:W-:Y:S02]  /*1d490*/  IADD3 R134, R82, 0xa0, RZ ;  /* 0x000000a052867810 */ /* 0x000fe40007ffe0ff */
[----:B0-----:R-:W-:-:S07]  /*1d4a0*/  SEL R65, RZ, 0x1, P5 ;  /* 0x00000001ff417807 */ /* 0x001fce0002800000 */
[----:B------:R-:W-:Y:S01]  /*1d4b0*/  @P6 IMAD.WIDE.U32 R158, R134, R79, c[0x0][0x178] ;  /* 0x00005e00869e6625 */ /* 0x000fe200078e004f */
[----:B------:R-:W-:-:S03]  /*1d4c0*/  LOP3.LUT R156, R160, R65, RZ, 0xfc, !PT ;  /* 0x00000041a09c7212 */ /* 0x000fc600078efcff */
[----:B------:R-:W-:-:S05]  /*1d4d0*/  IMAD.WIDE.U32 R64, R122, R125, c[0x0][0x190] ;  /* 0x000064007a407625 */ /* 0x000fca00078e007d */
[----:B------:R0:W-:Y:S01]  /*1d4e0*/  STG.E.64 [R64.64], R156 ;  /* 0x0000009c40007986 */ /* 0x0001e2000c101b06 */
[----:B------:R-:W-:Y:S05]  /*1d4f0*/  @!P6 BRA `(.L_x_3928) ;  /* 0x000001300000e947 */ /* 0x000fea0003800000 */
[----:B0-----:R-:W-:Y:S01]  /*1d500*/  IMAD.U32 R64, R112, 0x10000, RZ ;  /* 0x0001000070407824 */ /* 0x001fe200078e00ff */
[----:B------:R-:W-:Y:S02]  /*1d510*/  LOP3.LUT R156, R114, 0xff, RZ, 0xc0, !PT ;  /* 0x000000ff729c7812 */ /* 0x000fe400078ec0ff */
[----:B------:R-:W-:Y:S02]  /*1d520*/  LOP3.LUT R66, R115, 0xff, RZ, 0xc0, !PT ;  /* 0x000000ff73427812 */ /* 0x000fe400078ec0ff */
[----:B------:R-:W-:Y:S01]  /*1d530*/  LOP3.LUT R65, R64, 0xff0000, RZ, 0xc0, !PT ;  /* 0x00ff000040417812 */ /* 0x000fe200078ec0ff */
[----:B------:R-:W-:Y:S01]  /*1d540*/  IMAD.WIDE.U32 R156, R156, 0x1000000, RZ ;  /* 0x010000009c9c7825 */ /* 0x000fe200078e00ff */
[----:B------:R-:W-:-:S03]  /*1d550*/  LOP3.LUT R64, R113, 0xffff, RZ, 0xc0, !PT ;  /* 0x0000ffff71407812 */ /* 0x000fc600078ec0ff */
[----:B------:R-:W-:Y:S01]  /*1d560*/  IMAD.WIDE.U32 R66, R66, 0x10000, RZ ;  /* 0x0001000042427825 */ /* 0x000fe200078e00ff */
[----:B------:R-:W-:Y:S02]  /*1d570*/  PRMT R64, R65, 0x4210, R64 ;  /* 0x0000421041407816 */ /* 0x000fe40000000040 */
[----:B------:R-:W-:-:S04]  /*1d580*/  PRMT R65, R111, 0x7104, RZ ;  /* 0x000071046f417816 */ /* 0x000fc800000000ff */
[----:B------:R-:W-:Y:S02]  /*1d590*/  LOP3.LUT R65, R64, 0xff00, R65, 0xf8, !PT ;  /* 0x0000ff0040417812 */ /* 0x000fe400078ef841 */
[----:B------:R-:W-:Y:S02]  /*1d5a0*/  LOP3.LUT R64, R116, 0xff, RZ, 0xc0, !PT ;  /* 0x000000ff74407812 */ /* 0x000fe400078ec0ff */
[----:B------:R-:W-:-:S03]  /*1d5b0*/  LOP3.LUT R153, R65, 0xff, R110, 0xf8, !PT ;  /* 0x000000ff41997812 */ /* 0x000fc600078ef86e */
[----:B------:R-:W-:Y:S01]  /*1d5c0*/  IMAD.WIDE.U32 R64, R64, 0x100, RZ ;  /* 0x0000010040407825 */ /* 0x000fe200078e00ff */
[----:B------:R-:W-:-:S04]  /*1d5d0*/  LOP3.LUT R153, R67, R153, R157, 0xfe, !PT ;  /* 0x0000009943997212 */ /* 0x000fc800078efe9d */
[----:B------:R-:W-:Y:S02]  /*1d5e0*/  LOP3.LUT R66, R64, R156, R66, 0xfe, !PT ;  /* 0x0000009c40427212 */ /* 0x000fe400078efe42 */
[----:B------:R-:W-:Y:S02]  /*1d5f0*/  LOP3.LUT R65, R153, R65, RZ, 0xfc, !PT ;  /* 0x0000004199417212 */ /* 0x000fe400078efcff */
[----:B------:R-:W-:Y:S01]  /*1d600*/  LOP3.LUT R64, R66, 0xff, R117, 0xf8, !PT ;  /* 0x000000ff42407812 */ /* 0x000fe200078ef875 */
[----:B------:R-:W-:-:S05]  /*1d610*/  IMAD.WIDE.U32 R66, R122, R125, c[0x0][0x198] ;  /* 0x000066007a427625 */ /* 0x000fca00078e007d */
[----:B------:R0:W-:Y:S02]  /*1d620*/  STG.E.64 [R66.64], R64 ;  /* 0x0000004042007986 */ /* 0x0001e4000c101b06 */
.L_x_3928:
[CC--:B0-----:R-:W-:Y:S01]  /*1d630*/  IMAD.WIDE.U32 R64, R134.reuse, R79.reuse, c[0x0][0x170] ;  /* 0x00005c0086407625 */ /* 0x0c1fe200078e004f */
[----:B------:R0:W5:Y:S03]  /*1d640*/  @P6 LDG.E.128 R56, [R158.64] ;  /* 0x000000069e386981 */ /* 0x000166000c1e1d00 */
[----:B------:R-:W-:Y:S02]  /*1d650*/  @P0 IMAD.WIDE.U32 R156, R134, R79, c[0x0][0x180] ;  /* 0x00006000869c0625 */ /* 0x000fe400078e004f */
[----:B------:R-:W5:Y:S04]  /*1d660*/  LDG.E.128 R64, [R64.64] ;  /* 0x0000000640407981 */ /* 0x000f68000c1e1d00 */
[----:B------:R0:W5:Y:S01]  /*1d670*/  @P0 LDG.E.128 R60, [R156.64] ;  /* 0x000000069c3c0981 */ /* 0x000162000c1e1d00 */
[C---:B------:R-:W-:Y:S01]  /*1d680*/  ISETP.NE.AND P1, PT, R127.reuse, 0x1, PT ;  /* 0x000000017f00780c */ /* 0x040fe20003f25270 */
[----:B------:R-:W-:Y:S01]  /*1d690*/  BSSY B1, `(.L_x_3929) ;  /* 0x000000c000017945 */ /* 0x000fe20003800000 */
[----:B------:R-:W-:-:S11]  /*1d6a0*/  IADD3 R155, R127, 0x1, RZ ;  /* 0x000000017f9b7810 */ /* 0x000fd60007ffe0ff */
[----:B------:R-:W-:Y:S05]  /*1d6b0*/  @!P1 BRA `(.L_x_3930) ;  /* 0x0000008000009947 */ /* 0x000fea0003800000 */
[----:B0-----:R-:W-:Y:S02]  /*1d6c0*/  ISETP.NE.AND P1, PT, R127, 0x2, PT ;  /* 0x000000027f00780c */ /* 0x001fe40003f25270 */
[----:B------:R-:W-:-:S11]  /*1d6d0*/  MOV R153, R95 ;  /* 0x0000005f00997202 */ /* 0x000fd60000000f00 */
[----:B------:R-:W-:Y:S05]  /*1d6e0*/  @!P1 BRA `(.L_x_3931) ;  /* 0x0000006000009947 */ /* 0x000fea0003800000 */
[----:B------:R-:W-:Y:S01]  /*1d6f0*/  ISETP.NE.AND P1, PT, R127, 0x3, PT ;  /* 0x000000037f00780c */ /* 0x000fe20003f25270 */
[----:B------:R-:W-:-:S12]  /*1d700*/  IMAD.MOV.U32 R153, RZ, RZ, R96 ;  /* 0x000000ffff997224 */ /* 0x000fd800078e0060 */
[----:B------:R-:W-:Y:S05]  /*1d710*/  @P1 BRA `(.L_x_3931) ;  /* 0x0000003000001947 */ /* 0x000fea0003800000 */
[----:B------:R-:W-:Y:S01]  /*1d720*/  IMAD.MOV.U32 R153, RZ, RZ, R100 ;  /* 0x000000ffff997224 */ /* 0x000fe200078e0064 */
[----:B------:R-:W-:Y:S05]  /*1d730*/  BRA `(.L_x_3931) ;  /* 0x0000001000007947 */ /* 0x000fea0003800000 */
.L_x_3930:
[----:B0-----:R-:W-:Y:S02]  /*1d740*/  IMAD.MOV.U32 R153, RZ, RZ, R102 ;  /* 0x000000ffff997224 */ /* 0x001fe400078e0066 */
.L_x_3931:
[----:B------:R-:W-:Y:S05]  /*1d750*/  BSYNC B1 ;  /* 0x0000000000017941 */ /* 0x000fea0003800000 */
.L_x_3929:
        /* <DEDUP_REMOVED lines=16> */
.L_x_3935:
[----:B------:R-:W-:Y:S05]  /*1d860*/  BSYNC B2 ;  /* 0x0000000000027941 */ /* 0x000fea0003800000 */
.L_x_3934:
        /* <DEDUP_REMOVED lines=38> */
[----:B------:R-:W-:-:S04]  /*1dad0*/  IMAD.WIDE.U32 R156, R157, -0x326172a9, RZ ;  /* 0xcd9e8d579d9c7825 */ /* 0x000fc800078e00ff */
[----:B------:R-:W-:Y:S01]  /*1dae0*/  IMAD.MOV.U32 R102, RZ, RZ, R156 ;  /* 0x000000ffff667224 */ /* 0x000fe200078e009c */
[----:B------:R-:W-:Y:S01]  /*1daf0*/  LOP3.LUT R96, R157, UR25, R160, 0x96, !PT ;  /* 0x000000199d607c12 */ /* 0x000fe2000f8e96a0 */
[----:B------:R-:W-:-:S04]  /*1db00*/  IMAD.WIDE.U32 R156, R82, -0x2daee0ad, RZ ;  /* 0xd2511f53529c7825 */ /* 0x000fc800078e00ff */
[----:B------:R-:W-:Y:S01]  /*1db10*/  IMAD.MOV.U32 R100, RZ, RZ, R156 ;  /* 0x000000ffff647224 */ /* 0x000fe200078e009c */
[----:B------:R-:W-:Y:S02]  /*1db20*/  LOP3.LUT R95, R157, UR26, R158, 0x96, !PT ;  /* 0x0000001a9d5f7c12 */ /* 0x000fe4000f8e969e */
.L_x_3933:
[----:B------:R-:W-:Y:S05]  /*1db30*/  BSYNC B1 ;  /* 0x0000000000017941 */ /* 0x000fea0003800000 */
.L_x_3932:
[----:B------:R-:W0:Y:S01]  /*1db40*/  I2F.U32 R82, R153 ;  /* 0x0000009900527306 */ /* 0x000e220000201000 */
[C---:B------:R-:W-:Y:S02]  /*1db50*/  LOP3.LUT P6, RZ, R118.reuse, 0x10, RZ, 0xc0, !PT ;  /* 0x0000001076ff7812 */ /* 0x040fe400078cc0ff */
[----:B------:R-:W-:Y:S01]  /*1db60*/  LOP3.LUT R118, R118, 0xfffffff7, RZ, 0xc0, !PT ;  /* 0xfffffff776767812 */ /* 0x000fe200078ec0ff */
        /* <DEDUP_REMOVED lines=13> */
.L_x_3936:
        /* <DEDUP_REMOVED lines=12> */
.L_x_3939:
[----:B------:R-:W-:Y:S02]  /*1dd00*/  IMAD.MOV.U32 R127, RZ, RZ, R102 ;  /* 0x000000ffff7f7224 */ /* 0x000fe400078e0066 */
.L_x_3940:
[----:B------:R-:W-:Y:S05]  /*1dd10*/  BSYNC B1 ;  /* 0x0000000000017941 */ /* 0x000fea0003800000 */
.L_x_3938:
        /* <DEDUP_REMOVED lines=16> */
.L_x_3944:
[----:B------:R-:W-:Y:S05]  /*1de20*/  BSYNC B2 ;  /* 0x0000000000027941 */ /* 0x000fea0003800000 */
.L_x_3943:
        /* <DEDUP_REMOVED lines=44> */
.L_x_3942:
[----:B------:R-:W-:Y:S05]  /*1e0f0*/  BSYNC B1 ;  /* 0x0000000000017941 */ /* 0x000fea0003800000 */
.L_x_3941:
[----:B------:R-:W0:Y:S01]  /*1e100*/  I2F.U32 R156, R127 ;  /* 0x0000007f009c7306 */ /* 0x000e220000201000 */
[----:B------:R-:W-:-:S05]  /*1e110*/  PRMT R117, RZ, 0x5410, R56 ;  /* 0x00005410ff757816 */ /* 0x000fca0000000038 */
[----:B------:R-:W-:Y:S02]  /*1e120*/  FMUL.FTZ R117, R117, c[0x0][0x1e8] ;  /* 0x00007a0075757a20 */ /* 0x000fe40000410000 */
[----:B0-----:R-:W-:-:S05]  /*1e130*/  FFMA.FTZ R156, R156, R77, 1.1641532182693481445e-10 ;  /* 0x2f0000009c9c7423 */ /* 0x001fca000001004d */
[----:B------:R-:W-:-:S04]  /*1e140*/  FSETP.GTU.FTZ.AND P1, PT, R156, c[0x0][0x1e4], PT ;  /* 0x000079009c007a0b */ /* 0x000fc80003f3c000 */
[----:B------:R-:W-:-:S05]  /*1e150*/  FSEL R117, R117, RZ, !P1 ;  /* 0x000000ff75757208 */ /* 0x000fca0004800000 */
[----:B------:R-:W-:Y:S01]  /*1e160*/  FADD.FTZ R82, R82, R117 ;  /* 0x0000007552527221 */ /* 0x000fe20000010000 */
[----:B------:R-:W-:-:S05]  /*1e170*/  @P0 PRMT R117, RZ, 0x5410, R60 ;  /* 0x00005410ff750816 */ /* 0x000fca000000003c */
[----:B------:R-:W-:Y:S01]  /*1e180*/  @P0 FADD.FTZ R82, R117, R82 ;  /* 0x0000005275520221 */ /* 0x000fe20000010000 */
[----:B------:R-:W-:Y:S02]  /*1e190*/  SEL R117, RZ, 0x1, P1 ;  /* 0x00000001ff757807 */ /* 0x000fe40000800000 */
.L_x_3937:
        /* <DEDUP_REMOVED lines=12> */
.L_x_3946:
[----:B------:R-:W-:Y:S02]  /*1e260*/  IMAD.MOV.U32 R127, RZ, RZ, R102 ;  /* 0x000000ffff7f7224 */ /* 0x000fe400078e0066 */
.L_x_3947:
[----:B------:R-:W-:Y:S05]  /*1e270*/  BSYNC B1 ;  /* 0x0000000000017941 */ /* 0x000fea0003800000 */
.L_x_3945:
        /* <DEDUP_REMOVED lines=16> */
.L_x_3951:
[----:B------:R-:W-:Y:S05]  /*1e380*/  BSYNC B2 ;  /* 0x0000000000027941 */ /* 0x000fea0003800000 */
.L_x_3950:
        /* <DEDUP_REMOVED lines=42> */
[----:B------:R-:W-:Y:S01]  /*1e630*/  LOP3.LUT R95, R157, UR26, R158, 0x96, !PT ;  /* 0x0000001a9d5f7c12 */ /* 0x000fe2000f8e969e */
[----:B------:R-:W-:Y:S02]  /*1e640*/  IMAD.MOV.U32 R156, RZ, RZ, RZ ;  /* 0x000000ffff9c7224 */ /* 0x000fe400078e00ff */
.L_x_3949:
[----:B------:R-:W-:Y:S05]  /*1e650*/  BSYNC B1 ;  /* 0x0000000000017941 */ /* 0x000fea0003800000 */
.L_x_3948:
        /* <DEDUP_REMOVED lines=15> */
.L_x_3952:
        /* <DEDUP_REMOVED lines=12> */
.L_x_3955:
[----:B------:R-:W-:Y:S02]  /*1e810*/  IMAD.MOV.U32 R64, RZ, RZ, R102 ;  /* 0x000000ffff407224 */ /* 0x000fe400078e0066 */
.L_x_3956:
[----:B------:R-:W-:Y:S05]  /*1e820*/  BSYNC B1 ;  /* 0x0000000000017941 */ /* 0x000fea0003800000 */
.L_x_3954:
        /* <DEDUP_REMOVED lines=16> */
.L_x_3960:
[----:B------:R-:W-:Y:S05]  /*1e930*/  BSYNC B2 ;  /* 0x0000000000027941 */ /* 0x000fea0003800000 */
.L_x_3959:
        /* <DEDUP_REMOVED lines=44> */
.L_x_3958:
[----:B------:R-:W-:Y:S05]  /*1ec00*/  BSYNC B1 ;  /* 0x0000000000017941 */ /* 0x000fea0003800000 */
.L_x_3957:
[----:B------:R-:W0:Y:S02]  /*1ec10*/  I2F.U32 R64, R64 ;  /* 0x0000004000407306 */ /* 0x000e240000201000 */
[----:B0-----:R-:W-:Y:S01]  /*1ec20*/  FFMA.FTZ R116, R64, R77, 1.1641532182693481445e-10 ;  /* 0x2f00000040747423 */ /* 0x001fe2000001004d */
[----:B------:R-:W-:-:S04]  /*1ec30*/  PRMT R64, RZ, 0x7610, R56 ;  /* 0x00007610ff407816 */ /* 0x000fc80000000038 */
[----:B------:R-:W-:Y:S01]  /*1ec40*/  FSETP.GTU.FTZ.AND P1, PT, R116, c[0x0][0x1e4], PT ;  /* 0x0000790074007a0b */ /* 0x000fe20003f3c000 */
[----:B------:R-:W-:Y:S01]  /*1ec50*/  FMUL.FTZ R116, R64, c[0x0][0x1e8] ;  /* 0x00007a0040747a20 */ /* 0x000fe20000410000 */
[----:B------:R-:W-:-:S04]  /*1ec60*/  @P0 PRMT R64, RZ, 0x7610, R60 ;  /* 0x00007610ff400816 */ /* 0x000fc8000000003c */
[----:B------:R-:W-:-:S05]  /*1ec70*/  FSEL R116, R116, RZ, !P1 ;  /* 0x000000ff74747208 */ /* 0x000fca0004800000 */
[----:B------:R-:W-:Y:S01]  /*1ec80*/  FADD.FTZ R155, R155, R116 ;  /* 0x000000749b9b7221 */ /* 0x000fe20000010000 */
[----:B------:R-:W-:-:S03]  /*1ec90*/  SEL R116, RZ, 0x1, P1 ;  /* 0x00000001ff747807 */ /* 0x000fc60000800000 */
[----:B------:R-:W-:Y:S02]  /*1eca0*/  @P0 FADD.FTZ R155, R64, R155 ;  /* 0x0000009b409b0221 */ /* 0x000fe40000010000 */
.L_x_3953:
        /* <DEDUP_REMOVED lines=12> */
.L_x_3962:
[----:B------:R-:W-:Y:S02]  /*1ed70*/  IMAD.MOV.U32 R64, RZ, RZ, R102 ;  /* 0x000000ffff407224 */ /* 0x000fe400078e0066 */
.L_x_3963:
[----:B------:R-:W-:Y:S05]  /*1ed80*/  BSYNC B1 ;  /* 0x0000000000017941 */ /* 0x000fea0003800000 */
.L_x_3961:
        /* <DEDUP_REMOVED lines=16> */
.L_x_3967:
[----:B------:R-:W-:Y:S05]  /*1ee90*/  BSYNC B2 ;  /* 0x0000000000027941 */ /* 0x000fea0003800000 */
.L_x_3966:
        /* <DEDUP_REMOVED lines=44> */
.L_x_3965:
[----:B------:R-:W-:Y:S05]  /*1f160*/  BSYNC B1 ;  /* 0x0000000000017941 */ /* 0x000fea0003800000 */
.L_x_3964:
        /* <DEDUP_REMOVED lines=15> */
.L_x_3968:
        /* <DEDUP_REMOVED lines=12> */
.L_x_3971:
[----:B------:R-:W-:Y:S02]  /*1f320*/  IMAD.MOV.U32 R64, RZ, RZ, R102 ;  /* 0x000000ffff407224 */ /* 0x000fe400078e0066 */
.L_x_3972:
[----:B------:R-:W-:Y:S05]  /*1f330*/  BSYNC B1 ;  /* 0x0000000000017941 */ /* 0x000fea0003800000 */
.L_x_3970:
        /* <DEDUP_REMOVED lines=16> */
.L_x_3976:
[----:B------:R-:W-:Y:S05]  /*1f440*/  BSYNC B2 ;  /* 0x0000000000027941 */ /* 0x000fea0003800000 */
.L_x_3975:
[----:B------:R-:W-:Y:S01]  /*1f450*/  LOP3.LUT R156, R96, UR5, R99, 0x96, !PT ;  /* 0x00000005609c7c12 */ /* 0x000fe2000f8e9663 */
[----:B------:R-:W-:Y:S01]  /*1f460*/  IMAD.HI.U32 R96, R104, -0x326172a9, RZ ;  /* 0xcd9e8d5768607827 */ /* 0x000fe200078e00ff */
[----:B------:R-:W-:-:S03]  /*1f470*/  HFMA2.MMA R127, -RZ, RZ, 0, 0 ;  /* 0x00000000ff7f7435 */ /* 0x000fc600000001ff */
        /* <DEDUP_REMOVED lines=41> */
.L_x_3974:
[----:B------:R-:W-:Y:S05]  /*1f710*/  BSYNC B1 ;  /* 0x0000000000017941 */ /* 0x000fea0003800000 */
.L_x_3973:
        /* <DEDUP_REMOVED lines=10> */
.L_x_3969:
        /* <DEDUP_REMOVED lines=12> */
.L_x_3978:
[----:B------:R-:W-:Y:S02]  /*1f880*/  IMAD.MOV.U32 R64, RZ, RZ, R102 ;  /* 0x000000ffff407224 */ /* 0x000fe400078e0066 */
.L_x_3979:
[----:B------:R-:W-:Y:S05]  /*1f890*/  BSYNC B1 ;  /* 0x0000000000017941 */ /* 0x000fea0003800000 */
.L_x_3977:
        /* <DEDUP_REMOVED lines=16> */
.L_x_3983:
[----:B------:R-:W-:Y:S05]  /*1f9a0*/  BSYNC B2 ;  /* 0x0000000000027941 */ /* 0x000fea0003800000 */
.L_x_3982:
        /* <DEDUP_REMOVED lines=44> */
.L_x_3981:
[----:B------:R-:W-:Y:S05]  /*1fc70*/  BSYNC B1 ;  /* 0x0000000000017941 */ /* 0x000fea0003800000 */
.L_x_3980:
        /* <DEDUP_REMOVED lines=13> */
.L_x_3984:
        /* <DEDUP_REMOVED lines=12> */
.L_x_3987:
[----:B------:R-:W-:Y:S02]  /*1fe10*/  IMAD.MOV.U32 R127, RZ, RZ, R102 ;  /* 0x000000ffff7f7224 */ /* 0x000fe400078e0066 */
.L_x_3988:
[----:B------:R-:W-:Y:S05]  /*1fe20*/  BSYNC B1 ;  /* 0x0000000000017941 */ /* 0x000fea0003800000 */
.L_x_3986:
        /* <DEDUP_REMOVED lines=16> */
.L_x_3992:
[----:B------:R-:W-:Y:S05]  /*1ff30*/  BSYNC B2 ;  /* 0x0000000000027941 */ /* 0x000fea0003800000 */
.L_x_3991:
[----:B------:R-:W-:Y:S01]  /*1ff40*/  LOP3.LUT R64, R64, UR5, R99, 0x96, !PT ;  /* 0x0000000540407c12 */ /* 0x000fe2000f8e9663 */
[----:B------:R-:W-:-:S04]  /*1ff50*/  IMAD.HI.U32 R96, R104, -0x326172a9, RZ ;  /* 0xcd9e8d5768607827 */ /* 0x000fc800078e00ff */
[----:B------:R-:W-:Y:S01]  /*1ff60*/  IMAD R95, R104, -0x326172a9, RZ ;  /* 0xcd9e8d57685f7824 */ /* 0x000fe200078e02ff */
[----:B------:R-:W-:Y:S01]  /*1ff70*/  LOP3.LUT R96, R96, UR4, R101, 0x96, !PT ;  /* 0x0000000460607c12 */ /* 0x000fe2000f8e9665 */
[----:B------:R-:W-:-:S04]  /*1ff80*/  IMAD.WIDE.U32 R64, R64, -0x326172a9, RZ ;  /* 0xcd9e8d5740407825 */ /* 0x000fc800078e00ff */
[----:B------:R-:W-:Y:S01]  /*1ff90*/  IMAD.WIDE.U32 R160, R96, -0x2daee0ad, RZ ;  /* 0xd2511f5360a07825 */ /* 0x000fe200078e00ff */
[----:B------:R-:W-:-:S03]  /*1ffa0*/  LOP3.LUT R95, R65, UR9, R95, 0x96, !PT ;  /* 0x00000009415f7c12 */ /* 0x000fc6000f8e965f */
[----:B------:R-:W-:Y:S02]  /*1ffb0*/  IMAD R65, R103, -0x2daee0ad, RZ ;  /* 0xd2511f5367417824 */ /* 0x000fe400078e02ff */
[----:B------:R-:W-:-:S03]  /*1ffc0*/  IMAD.WIDE.U32 R156, R95, -0x2daee0ad, RZ ;  /* 0xd2511f535f9c7825 */ /* 0x000fc600078e00ff */
[----:B------:R-:W-:Y:S02]  /*1ffd0*/  LOP3.LUT R65, R161, UR10, R65, 0x96, !PT ;  /* 0x0000000aa1417c12 */ /* 0x000fe4000f8e9641 */
[----:B------:R-:W-:-:S03]  /*1ffe0*/  LOP3.LUT R95, R157, UR12, R160, 0x96, !PT ;  /* 0x0000000c9d5f7c12 */ /* 0x000fc6000f8e96a0 */
        /* <DEDUP_REMOVED lines=29> */
[----:B------:R-:W-:-:S05]  /*201c0*/  IMAD.WIDE.U32 R64, R95, -0x2daee0ad, RZ ;  /* 0xd2511f535f407825 */ /* 0x000fca00078e00ff */
[----:B------:R-:W-:Y:S01]  /*201d0*/  MOV R100, R64 ;  /* 0x0000004000647202 */ /* 0x000fe20000000f00 */
[----:B------:R-:W-:Y:S01]  /*201e0*/  IMAD.MOV.U32 R64, RZ, RZ, RZ ;  /* 0x000000ffff407224 */ /* 0x000fe200078e00ff */
[----:B------:R-:W-:Y:S02]  /*201f0*/  LOP3.LUT R95, R65, UR26, R156, 0x96, !PT ;  /* 0x0000001a415f7c12 */ /* 0x000fe4000f8e969c */
.L_x_3990:
[----:B------:R-:W-:Y:S05]  /*20200*/  BSYNC B1 ;  /* 0x0000000000017941 */ /* 0x000fea0003800000 */
.L_x_3989:
        /* <DEDUP_REMOVED lines=10> */
.L_x_3985:
        /* <DEDUP_REMOVED lines=12> */
.L_x_3994:
[----:B------:R-:W-:Y:S02]  /*20370*/  IMAD.MOV.U32 R127, RZ, RZ, R102 ;  /* 0x000000ffff7f7224 */ /* 0x000fe400078e0066 */
.L_x_3995:
[----:B------:R-:W-:Y:S05]  /*20380*/  BSYNC B1 ;  /* 0x0000000000017941 */ /* 0x000fea0003800000 */
.L_x_3993:
        /* <DEDUP_REMOVED lines=16> */
.L_x_3999:
[----:B------:R-:W-:Y:S05]  /*20490*/  BSYNC B2 ;  /* 0x0000000000027941 */ /* 0x000fea0003800000 */
.L_x_3998:
        /* <DEDUP_REMOVED lines=44> */
.L_x_3997:
[----:B------:R-:W-:Y:S05]  /*20760*/  BSYNC B1 ;  /* 0x0000000000017941 */ /* 0x000fea0003800000 */
.L_x_3996:
        /* <DEDUP_REMOVED lines=13> */
.L_x_4000:
        /* <DEDUP_REMOVED lines=12> */
.L_x_4003:
[----:B------:R-:W-:Y:S02]  /*20900*/  IMAD.MOV.U32 R127, RZ, RZ, R102 ;  /* 0x000000ffff7f7224 */ /* 0x000fe400078e0066 */
.L_x_4004:
[----:B------:R-:W-:Y:S05]  /*20910*/  BSYNC B1 ;  /* 0x0000000000017941 */ /* 0x000fea0003800000 */
.L_x_4002:
        /* <DEDUP_REMOVED lines=16> */
.L_x_4008:
[----:B------:R-:W-:Y:S05]  /*20a20*/  BSYNC B2 ;  /* 0x0000000000027941 */ /* 0x000fea0003800000 */
.L_x_4007:
        /* <DEDUP_REMOVED lines=38> */
[----:B------:R-:W-:Y:S02]  /*20c90*/  LOP3.LUT R96, R65, UR25, R162, 0x96, !PT ;  /* 0x0000001941607c12 */ /* 0x000fe4000f8e96a2 */
[----:B------:R-:W-:Y:S01]  /*20ca0*/  MOV R102, R64 ;  /* 0x0000004000667202 */ /* 0x000fe20000000f00 */
[----:B------:R-:W-:-:S04]  /*20cb0*/  IMAD.WIDE.U32 R64, R95, -0x2daee0ad, RZ ;  /* 0xd2511f535f407825 */ /* 0x000fc800078e00ff */
[----:B------:R-:W-:Y:S01]  /*20cc0*/  IMAD.MOV.U32 R100, RZ, RZ, R64 ;  /* 0x000000ffff647224 */ /* 0x000fe200078e0040 */
[----:B------:R-:W-:Y:S01]  /*20cd0*/  LOP3.LUT R95, R65, UR26, R160, 0x96, !PT ;  /* 0x0000001a415f7c12 */ /* 0x000fe2000f8e96a0 */
[----:B------:R-:W-:Y:S02]  /*20ce0*/  IMAD.MOV.U32 R64, RZ, RZ, RZ ;  /* 0x000000ffff407224 */ /* 0x000fe400078e00ff */
.L_x_4006:
[----:B------:R-:W-:Y:S05]  /*20cf0*/  BSYNC B1 ;  /* 0x0000000000017941 */ /* 0x000fea0003800000 */
.L_x_4005:
        /* <DEDUP_REMOVED lines=10> */
.L_x_4001:
        /* <DEDUP_REMOVED lines=12> */
.L_x_4010:
[----:B------:R-:W-:Y:S02]  /*20e60*/  IMAD.MOV.U32 R127, RZ, RZ, R102 ;  /* 0x000000ffff7f7224 */ /* 0x000fe400078e0066 */
.L_x_4011:
[----:B------:R-:W-:Y:S05]  /*20e70*/  BSYNC B1 ;  /* 0x0000000000017941 */ /* 0x000fea0003800000 */
.L_x_4009:
        /* <DEDUP_REMOVED lines=16> */
.L_x_4015:
[----:B------:R-:W-:Y:S05]  /*20f80*/  BSYNC B2 ;  /* 0x0000000000027941 */ /* 0x000fea0003800000 */
.L_x_4014:
        /* <DEDUP_REMOVED lines=44> */
.L_x_4013:
[----:B------:R-:W-:Y:S05]  /*21250*/  BSYNC B1 ;  /* 0x0000000000017941 */ /* 0x000fea0003800000 */
.L_x_4012:
        /* <DEDUP_REMOVED lines=13> */
.L_x_4016:
        /* <DEDUP_REMOVED lines=12> */
.L_x_4019:
[----:B------:R-:W-:Y:S02]  /*213f0*/  IMAD.MOV.U32 R66, RZ, RZ, R102 ;  /* 0x000000ffff427224 */ /* 0x000fe400078e0066 */
.L_x_4020:
[----:B------:R-:W-:Y:S05]  /*21400*/  BSYNC B1 ;  /* 0x0000000000017941 */ /* 0x000fea0003800000 */
.L_x_4018:
        /* <DEDUP_REMOVED lines=16> */
.L_x_4024:
[----:B------:R-:W-:Y:S05]  /*21510*/  BSYNC B2 ;  /* 0x0000000000027941 */ /* 0x000fea0003800000 */
.L_x_4023:
        /* <DEDUP_REMOVED lines=44> */
.L_x_4022:
[----:B------:R-:W-:Y:S05]  /*217e0*/  BSYNC B1 ;  /* 0x0000000000017941 */ /* 0x000fea0003800000 */
.L_x_4021:
        /* <DEDUP_REMOVED lines=10> */
.L_x_4017:
        /* <DEDUP_REMOVED lines=12> */
.L_x_4026:
[----:B------:R-:W-:Y:S02]  /*21950*/  IMAD.MOV.U32 R66, RZ, RZ, R102 ;  /* 0x000000ffff427224 */ /* 0x000fe400078e0066 */
.L_x_4027:
[----:B------:R-:W-:Y:S05]  /*21960*/  BSYNC B1 ;  /* 0x0000000000017941 */ /* 0x000fea0003800000 */
.L_x_4025:
        /* <DEDUP_REMOVED lines=16> */
.L_x_4031:
[----:B------:R-:W-:Y:S05]  /*21a70*/  BSYNC B2 ;  /* 0x0000000000027941 */ /* 0x000fea0003800000 */
.L_x_4030:
        /* <DEDUP_REMOVED lines=44> */
.L_x_4029:
[----:B------:R-:W-:Y:S05]  /*21d40*/  BSYNC B1 ;  /* 0x0000000000017941 */ /* 0x000fea0003800000 */
.L_x_4028:
        /* <DEDUP_REMOVED lines=13> */
.L_x_4032:
        /* <DEDUP_REMOVED lines=12> */
.L_x_4035:
[----:B------:R-:W-:Y:S02]  /*21ee0*/  IMAD.MOV.U32 R66, RZ, RZ, R102 ;  /* 0x000000ffff427224 */ /* 0x000fe400078e0066 */
.L_x_4036:
[----:B------:R-:W-:Y:S05]  /*21ef0*/  BSYNC B1 ;  /* 0x0000000000017941 */ /* 0x000fea0003800000 */
.L_x_4034:
        /* <DEDUP_REMOVED lines=16> */
.L_x_4040:
[----:B------:R-:W-:Y:S05]  /*22000*/  BSYNC B2 ;  /* 0x0000000000027941 */ /* 0x000fea0003800000 */
.L_x_4039:
        /* <DEDUP_REMOVED lines=44> */
.L_x_4038:
[----:B------:R-:W-:Y:S05]  /*222d0*/  BSYNC B1 ;  /* 0x0000000000017941 */ /* 0x000fea0003800000 */
.L_x_4037:
        /* <DEDUP_REMOVED lines=10> */
.L_x_4033:
        /* <DEDUP_REMOVED lines=12> */
.L_x_4042:
[----:B------:R-:W-:Y:S02]  /*22440*/  IMAD.MOV.U32 R66, RZ, RZ, R102 ;  /* 0x000000ffff427224 */ /* 0x000fe400078e0066 */
.L_x_4043:
[----:B------:R-:W-:Y:S05]  /*22450*/  BSYNC B1 ;  /* 0x0000000000017941 */ /* 0x000fea0003800000 */
.L_x_4041:
        /* <DEDUP_REMOVED lines=16> */
.L_x_4047:
[----:B------:R-:W-:Y:S05]  /*22560*/  BSYNC B2 ;  /* 0x0000000000027941 */ /* 0x000fea0003800000 */
.L_x_4046:
        /* <DEDUP_REMOVED lines=44> */
.L_x_4045:
[----:B------:R-:W-:Y:S05]  /*22830*/  BSYNC B1 ;  /* 0x0000000000017941 */ /* 0x000fea0003800000 */
.L_x_4044:
        /* <DEDUP_REMOVED lines=14> */
.L_x_4048:
        /* <DEDUP_REMOVED lines=12> */
.L_x_4051:
[----:B------:R-:W-:Y:S02]  /*229e0*/  IMAD.MOV.U32 R161, RZ, RZ, R102 ;  /* 0x000000ffffa17224 */ /* 0x000fe400078e0066 */
.L_x_4052:
[----:B------:R-:W-:Y:S05]  /*229f0*/  BSYNC B1 ;  /* 0x0000000000017941 */ /* 0x000fea0003800000 */
.L_x_4050:
        /* <DEDUP_REMOVED lines=15> */
[----:B------:R-:W-:Y:S02]  /*22af0*/  @P0 IADD3 R66, R99, RZ, RZ ;  /* 0x000000ff63420210 */ /* 0x000fe40007ffe0ff */
[----:B------:R-:W-:-:S03]  /*22b00*/  ISETP.NE.AND P0, PT, R65, RZ, PT ;  /* 0x000000ff4100720c */ /* 0x000fc60003f05270 */
[----:B------:R-:W-:-:S05]  /*22b10*/  @!P6 IMAD.MOV.U32 R99, RZ, RZ, R66 ;  /* 0x000000ffff63e224 */ /* 0x000fca00078e0042 */
.L_x_4056:
[----:B------:R-:W-:Y:S05]  /*22b20*/  BSYNC B2 ;  /* 0x0000000000027941 */ /* 0x000fea0003800000 */
.L_x_4055:
        /* <DEDUP_REMOVED lines=9> */
[----:B------:R-:W-:Y:S01]  /*22bc0*/  LOP3.LUT R65, R163, UR10, R65, 0x96, !PT ;  /* 0x0000000aa3417c12 */ /* 0x000fe2000f8e9641 */
[----:B------:R-:W-:Y:S01]  /*22bd0*/  IMAD.MOV.U32 R127, RZ, RZ, RZ ;  /* 0x000000ffff7f7224 */ /* 0x000fe200078e00ff */
        /* <DEDUP_REMOVED lines=33> */
.L_x_4054:
[----:B------:R-:W-:Y:S05]  /*22df0*/  BSYNC B1 ;  /* 0x0000000000017941 */ /* 0x000fea0003800000 */
.L_x_4053:
        /* <DEDUP_REMOVED lines=10> */
.L_x_4049:
[----:B------:R-:W-:Y:S01]  /*22ea0*/  SEL R161, RZ, 0x1000000, P5 ;  /* 0x01000000ffa17807 */ /* 0x000fe20002800000 */
[----:B------:R-:W-:Y:S01]  /*22eb0*/  IMAD.WIDE.U32 R162, R134, R79, c[0x0][0x188] ;  /* 0x0000620086a27625 */ /* 0x000fe200078e004f */
[----:B------:R-:W-:Y:S02]  /*22ec0*/  SEL R164, RZ, 0x10000, P4 ;  /* 0x00010000ffa47807 */ /* 0x000fe40002000000 */
[----:B------:R-:W-:Y:S02]  /*22ed0*/  SEL R77, RZ, 0x100, P3 ;  /* 0x00000100ff4d7807 */ /* 0x000fe40001800000 */
[----:B------:R-:W-:Y:S02]  /*22ee0*/  LOP3.LUT P6, RZ, R118, 0x4, RZ, 0xc0, !PT ;  /* 0x0000000476ff7812 */ /* 0x000fe400078cc0ff */
[----:B------:R-:W-:Y:S02]  /*22ef0*/  LOP3.LUT R77, R77, R161, R164, 0xfe, !PT ;  /* 0x000000a14d4d7212 */ /* 0x000fe400078efea4 */
[----:B------:R-:W-:-:S02]  /*22f00*/  SEL R164, RZ, 0x1, P1 ;  /* 0x00000001ffa47807 */ /* 0x000fc40000800000 */
[----:B------:R-:W-:Y:S02]  /*22f10*/  SEL R161, RZ, 0x1, P2 ;  /* 0x00000001ffa17807 */ /* 0x000fe40001000000 */
[----:B------:R-:W-:Y:S01]  /*22f20*/  LOP3.LUT P5, RZ, R118, 0x2, RZ, 0xc0, !PT ;  /* 0x0000000276ff7812 */ /* 0x000fe200078ac0ff */
[----:B------:R-:W-:Y:S01]  /*22f30*/  IMAD.WIDE.U32 R164, R164, 0x1000000, RZ ;  /* 0x01000000a4a47825 */ /* 0x000fe200078e00ff */
[----:B------:R-:W-:Y:S02]  /*22f40*/  F2FP.BF16.PACK_AB R67, R160, R157 ;  /* 0x0000009da043723e */ /* 0x000fe400000010ff */
[----:B------:R-:W-:Y:S02]  /*22f50*/  F2FP.BF16.PACK_AB R66, R159, R156 ;  /* 0x0000009c9f42723e */ /* 0x000fe400000010ff */
[----:B------:R-:W-:Y:S02]  /*22f60*/  F2FP.BF16.PACK_AB R65, R158, R153 ;  /* 0x000000999e41723e */ /* 0x000fe400000010ff */
[----:B------:R-:W-:-:S02]  /*22f70*/  F2FP.BF16.PACK_AB R64, R155, R82 ;  /* 0x000000529b40723e */ /* 0x000fc400000010ff */
[----:B------:R-:W-:Y:S02]  /*22f80*/  LOP3.LUT R161, R165, R77, R161, 0xfe, !PT ;  /* 0x0000004da5a17212 */ /* 0x000fe400078efea1 */
[----:B------:R-:W-:Y:S01]  /*22f90*/  SEL R77, RZ, 0x1, P5 ;  /* 0x00000001ff4d7807 */ /* 0x000fe20002800000 */
[----:B------:R0:W-:Y:S01]  /*22fa0*/  STG.E.128 [R162.64], R64 ;  /* 0x00000040a2007986 */ /* 0x0001e2000c101d06 */
[----:B------:R-:W-:Y:S02]  /*22fb0*/  SEL R79, RZ, 0x1, P6 ;  /* 0x00000001ff4f7807 */ /* 0x000fe40003000000 */
[----:B------:R-:W-:Y:S02]  /*22fc0*/  LOP3.LUT P0, RZ, R118, 0x8, RZ, 0xc0, !PT ;  /* 0x0000000876ff7812 */ /* 0x000fe4000780c0ff */
[----:B------:R-:W-:Y:S01]  /*22fd0*/  ISETP.NE.AND P1, PT, R70, RZ, PT ;  /* 0x000000ff4600720c */ /* 0x000fe20003f25270 */
[----:B0-----:R-:W-:Y:S01]  /*22fe0*/  IMAD.WIDE.U32 R162, R77, 0x10000, RZ ;  /* 0x000100004da27825 */ /* 0x001fe200078e00ff */
[----:B------:R-:W-:-:S02]  /*22ff0*/  SEL R67, RZ, 0x1, P0 ;  /* 0x00000001ff437807 */ /* 0x000fc40000000000 */
[----:B------:R-:W-:Y:S01]  /*23000*/  LOP3.LUT P0, RZ, R118, 0x20, RZ, 0xc0, !PT ;  /* 0x0000002076ff7812 */ /* 0x000fe2000780c0ff */
[----:B------:R-:W-:-:S04]  /*23010*/  IMAD.WIDE.U32 R64, R79, 0x100, RZ ;  /* 0x000001004f407825 */ /* 0x000fc800078e00ff */
[----:B------:R-:W-:Y:S01]  /*23020*/  FADD.FTZ R77, RZ, R69 ;  /* 0x00000045ff4d7221 */ /* 0x000fe20000010000 */
[----:B------:R-:W-:Y:S02]  /*23030*/  LOP3.LUT R164, R64, R164, R162, 0xfe, !PT ;  /* 0x000000a440a47212 */ /* 0x000fe400078efea2 */
[----:B------:R-:W-:Y:S01]  /*23040*/  LOP3.LUT R65, R65, R161, R163, 0xfe, !PT ;  /* 0x000000a141417212 */ /* 0x000fe200078efea3 */
[----:B------:R-:W-:Y:S01]  /*23050*/  FADD.FTZ R162, R77, R72 ;  /* 0x000000484da27221 */ /* 0x000fe20000010000 */
[----:B------:R-:W-:Y:S01]  /*23060*/  LOP3.LUT R64, R164, R67, RZ, 0xfc, !PT ;  /* 0x00000043a4407212 */ /* 0x000fe200078efcff */
[----:B------:R-:W-:-:S04]  /*23070*/  IMAD.WIDE.U32 R66, R134, R125, c[0x0][0x190] ;  /* 0x0000640086427625 */ /* 0x000fc800078e007d */
[----:B------:R-:W-:Y:S01]  /*23080*/  FADD.FTZ R77, R162, R71 ;  /* 0x00000047a24d7221 */ /* 0x000fe20000010000 */
[----:B------:R0:W-:Y:S03]  /*23090*/  STG.E.64 [R66.64], R64 ;  /* 0x0000004042007986 */ /* 0x0001e6000c101b06 */
[----:B------:R-:W-:-:S04]  /*230a0*/  FADD.FTZ R162, R77, R74 ;  /* 0x0000004a4da27221 */ /* 0x000fc80000010000 */
[----:B------:R-:W-:-:S04]  /*230b0*/  FADD.FTZ R77, R162, R73 ;  /* 0x00000049a24d7221 */ /* 0x000fc80000010000 */
[----:B------:R-:W-:-:S04]  /*230c0*/  FADD.FTZ R162, R77, R76 ;  /* 0x0000004c4da27221 */ /* 0x000fc80000010000 */
[----:B------:R-:W-:-:S04]  /*230d0*/  FADD.FTZ R77, R162, R75 ;  /* 0x0000004ba24d7221 */ /* 0x000fc80000010000 */
[----:B------:R-:W-:-:S04]  /*230e0*/  FADD.FTZ R77, R77, R78 ;  /* 0x0000004e4d4d7221 */ /* 0x000fc80000010000 */
[----:B------:R-:W-:-:S04]  /*230f0*/  FADD.FTZ R162, R77, R80 ;  /* 0x000000504da27221 */ /* 0x000fc80000010000 */
[----:B------:R-:W-:-:S04]  /*23100*/  FADD.FTZ R162, R162, R83 ;  /* 0x00000053a2a27221 */ /* 0x000fc80000010000 */
[----:B0-----:R-:W-:-:S04]  /*23110*/  FADD.FTZ R65, R162, R81 ;  /* 0x00000051a2417221 */ /* 0x001fc80000010000 */
        /* <DEDUP_REMOVED lines=35> */
[----:B------:R-:W-:Y:S05]  /*23350*/  @!P0 BRA `(.L_x_4057) ;  /* 0x0000013000008947 */ /* 0x000fea0003800000 */
[----:B------:R-:W-:Y:S01]  /*23360*/  IMAD.U32 R64, R112, 0x10000, RZ ;  /* 0x0001000070407824 */ /* 0x000fe200078e00ff */
        /* <DEDUP_REMOVED lines=18> */
.L_x_4057:
[----:B0-----:R-:W-:-:S04]  /*23490*/  FADD.FTZ R65, R70, R157 ;  /* 0x0000009d46417221 */ /* 0x001fc80000010000 */
[----:B------:R-:W-:Y:S01]  /*234a0*/  FADD.FTZ R79, R65, R160 ;  /* 0x000000a0414f7221 */ /* 0x000fe20000010000 */
[----:B------:R-:W-:Y:S05]  /*234b0*/  BRA.DIV ~URZ, `(.L_x_4058) ;  /* 0x000017627f007947 */ /* 0x000fea000b800000 */
[----:B------:R0:W1:Y:S02]  /*234c0*/  SHFL.BFLY PT, R66, R79, 0x1, 0x1f ;  /* 0x0c201f004f427f89 */ /* 0x00006400000e0000 */
.L_x_4062:
        /* <DEDUP_REMOVED lines=14> */
[----:B------:R-:W-:Y:S02]  /*235b0*/  FADD.FTZ R64, -R77, R71 ;  /* 0x000000474d407221 */ /* 0x000fe40000010100 */
[----:B------:R-:W-:-:S04]  /*235c0*/  FFMA.FTZ R67, R70, R70, R67 ;  /* 0x0000004646437223 */ /* 0x000fc80000010043 */
[----:B------:R-:W-:Y:S02]  /*235d0*/  FFMA.FTZ R67, R64, R64, R67 ;  /* 0x0000004040437223 */ /* 0x000fe40000010043 */
[----:B------:R-:W-:-:S04]  /*235e0*/  FADD.FTZ R64, -R77, R74 ;  /* 0x0000004a4d407221 */ /* 0x000fc80000010100 */
        /* <DEDUP_REMOVED lines=98> */
.L_x_4063:
[----:B------:R-:W-:Y:S01]  /*23c10*/  FMUL.FTZ R65, R77, R77 ;  /* 0x0000004d4d417220 */ /* 0x000fe20000410000 */
[----:B------:R-:W-:Y:S01]  /*23c20*/  ISETP.NE.AND P0, PT, RZ, UR8, PT ;  /* 0x00000008ff007c0c */ /* 0x000fe2000bf05270 */
[----:B01----:R-:W-:Y:S01]  /*23c30*/  FADD.FTZ R79, R66, R79 ;  /* 0x0000004f424f7221 */ /* 0x003fe20000010000 */
[----:B------:R-:W0:Y:S01]  /*23c40*/  S2R R70, SR_TID.X ;  /* 0x0000000000467919 */ /* 0x000e220000002100 */
[----:B------:R-:W-:Y:S01]  /*23c50*/  IMAD.MOV.U32 R64, RZ, RZ, c[0x0][0x1e0] ;  /* 0x00007800ff407624 */ /* 0x000fe200078e00ff */
[----:B------:R-:W-:Y:S01]  /*23c60*/  FSEL R65, R65, RZ, P0 ;  /* 0x000000ff41417208 */ /* 0x000fe20000000000 */
[----:B------:R-:W-:Y:S01]  /*23c70*/  IMAD R67, R26, c[0x0][0x168], RZ ;  /* 0x00005a001a437a24 */ /* 0x000fe200078e02ff */
[----:B------:R-:W-:Y:S01]  /*23c80*/  FSEL R66, R77, RZ, !P0 ;  /* 0x000000ff4d427208 */ /* 0x000fe20004000000 */
[----:B------:R-:W-:Y:S02]  /*23c90*/  FFMA.FTZ R64, R79, R64, c[0x0][0x228] ;  /* 0x00008a004f407623 */ /* 0x000fe40000010040 */
[----:B------:R-:W-:-:S02]  /*23ca0*/  IMAD.MOV.U32 R125, RZ, RZ, 0x4 ;  /* 0x00000004ff7d7424 */ /* 0x000fc400078e00ff */
[----:B------:R-:W-:Y:S01]  /*23cb0*/  FADD.FTZ R65, R64, R65 ;  /* 0x0000004140417221 */ /* 0x000fe20000010000 */
[----:B------:R-:W-:Y:S01]  /*23cc0*/  SHF.R.S32.HI R64, RZ, 0x1f, R67 ;  /* 0x0000001fff407819 */ /* 0x000fe20000011443 */
[C---:B------:R-:W-:Y:S02]  /*23cd0*/  FADD.FTZ R78, -R66.reuse, R78 ;  /* 0x0000004e424e7221 */ /* 0x040fe40000010100 */
[----:B------:R-:W-:Y:S01]  /*23ce0*/  FADD.FTZ R76, -R66, R76 ;  /* 0x0000004c424c7221 */ /* 0x000fe20000010100 */
[----:B------:R-:W-:Y:S01]  /*23cf0*/  LEA.HI R67, R64, R67, RZ, 0x3 ;  /* 0x0000004340437211 */ /* 0x000fe200078f18ff */
[----:B------:R-:W1:Y:S01]  /*23d00*/  MUFU.RSQ R65, R65 ;  /* 0x0000004100417308 */ /* 0x000e620000001400 */
[----:B------:R-:W-:-:S04]  /*23d10*/  @!P1 IMAD.WIDE R164, R26, R125, c[0x0][0x1a0] ;  /* 0x000068001aa49625 */ /* 0x000fc800078e027d */
[----:B------:R-:W-:Y:S01]  /*23d20*/  FADD.FTZ R74, -R66, R74 ;  /* 0x0000004a424a7221 */ /* 0x000fe20000010100 */
[----:B------:R2:W-:Y:S01]  /*23d30*/  @!P1 STG.E [R164.64], R77 ;  /* 0x0000004da4009986 */ /* 0x0005e2000c101906 */
[----:B------:R-:W-:Y:S01]  /*23d40*/  @!P1 IMAD.WIDE R162, R26, R125, c[0x0][0x1a8] ;  /* 0x00006a001aa29625 */ /* 0x000fe200078e027d */
[----:B0-----:R-:W-:-:S03]  /*23d50*/  LOP3.LUT R64, R70, 0x1f, RZ, 0xc0, !PT ;  /* 0x0000001f46407812 */ /* 0x001fc600078ec0ff */
[C---:B------:R-:W-:Y:S01]  /*23d60*/  FADD.FTZ R70, -R66.reuse, R69 ;  /* 0x0000004542467221 */ /* 0x040fe20000010100 */
[----:B------:R-:W-:Y:S01]  /*23d70*/  PRMT R69, RZ, 0x7610, R54 ;  /* 0x00007610ff457816 */ /* 0x000fe20000000036 */
[C---:B------:R-:W-:Y:S01]  /*23d80*/  FADD.FTZ R75, -R66.reuse, R75 ;  /* 0x0000004b424b7221 */ /* 0x040fe20000010100 */
[----:B------:R-:W-:Y:S01]  /*23d90*/  LEA.HI.SX32 R64, R67, R64, 0x1d ;  /* 0x0000004043407211 */ /* 0x000fe200078feaff */
[----:B------:R-:W-:Y:S01]  /*23da0*/  FADD.FTZ R72, -R66, R72 ;  /* 0x0000004842487221 */ /* 0x000fe20000010100 */
[--C-:B------:R-:W-:Y:S01]  /*23db0*/  PRMT R67, RZ, 0x7610, R55.reuse ;  /* 0x00007610ff437816 */ /* 0x100fe20000000037 */
[C---:B-1----:R-:W-:Y:S01]  /*23dc0*/  FMUL.FTZ R79, R65.reuse, R78 ;  /* 0x0000004e414f7220 */ /* 0x042fe20000410000 */
[----:B------:R0:W-:Y:S01]  /*23dd0*/  @!P1 STG.E [R162.64], R65 ;  /* 0x00000041a2009986 */ /* 0x0001e2000c101906 */
[----:B--2---:R-:W-:Y:S01]  /*23de0*/  FMUL.FTZ R77, R65, R74 ;  /* 0x0000004a414d7220 */ /* 0x004fe20000410000 */
        /* <DEDUP_REMOVED lines=8> */
[C---:B------:R-:W-:Y:S02]  /*23e70*/  FADD.FTZ R164, -R66.reuse, R73 ;  /* 0x0000004942a47221 */ /* 0x040fe40000010100 */
[C---:B0-----:R-:W-:Y:S02]  /*23e80*/  FADD.FTZ R162, -R66.reuse, R71 ;  /* 0x0000004742a27221 */ /* 0x041fe40000010100 */
[----:B------:R-:W-:Y:S01]  /*23e90*/  FFMA.FTZ R77, R77, R69, R22 ;  /* 0x000000454d4d7223 */ /* 0x000fe20000010016 */
[----:B------:R-:W-:Y:S01]  /*23ea0*/  PRMT R69, RZ, 0x5410, R52 ;  /* 0x00005410ff457816 */ /* 0x000fe20000000034 */
        /* <DEDUP_REMOVED lines=39> */
[----:B------:R-:W-:Y:S02]  /*24120*/  FADD.FTZ R66, -R66, R160 ;  /* 0x000000a042427221 */ /* 0x000fe40000010100 */
[C---:B------:R-:W-:Y:S02]  /*24130*/  FMUL.FTZ R160, R65.reuse, R75 ;  /* 0x0000004b41a07220 */ /* 0x040fe40000410000 */
[----:B------:R-:W-:Y:S01]  /*24140*/  FFMA.FTZ R70, R70, R69, R25 ;  /* 0x0000004546467223 */ /* 0x000fe20000010019 */
[----:B------:R-:W-:Y:S01]  /*24150*/  PRMT R69, RZ, 0x7610, R52 ;  /* 0x00007610ff457816 */ /* 0x000fe20000000034 */
[C---:B------:R-:W-:Y:S02]  /*24160*/  FMUL.FTZ R164, R65.reuse, R164 ;  /* 0x000000a441a47220 */ /* 0x040fe40000410000 */
[----:B------:R-:W-:-:S02]  /*24170*/  FMUL.FTZ R71, R65, R72 ;  /* 0x0000004841477220 */ /* 0x000fc40000410000 */
[----:B------:R-:W-:Y:S01]  /*24180*/  FFMA.FTZ R78, R160, R78, R19 ;  /* 0x0000004ea04e7223 */ /* 0x000fe20000010013 */
[----:B------:R-:W-:Y:S01]  /*24190*/  LEA R160, P0, R64, c[0x0][0x208], 0x4 ;  /* 0x0000820040a07a11 */ /* 0x000fe200078020ff */
[----:B------:R-:W-:Y:S02]  /*241a0*/  FFMA.FTZ R76, R164, R76, R21 ;  /* 0x0000004ca44c7223 */ /* 0x000fe40000010015 */
[----:B------:R-:W-:Y:S01]  /*241b0*/  FFMA.FTZ R69, R71, R69, R24 ;  /* 0x0000004547457223 */ /* 0x000fe20000010018 */
[----:B------:R-:W-:Y:S01]  /*241c0*/  F2FP.BF16.PACK_AB R79, R79, R78 ;  /* 0x0000004e4f4f723e */ /* 0x000fe200000010ff */
[----:B------:R-:W-:Y:S01]  /*241d0*/  FMUL.FTZ R72, R65, R81 ;  /* 0x0000005141487220 */ /* 0x000fe20000410000 */
[----:B------:R-:W-:Y:S01]  /*241e0*/  F2FP.BF16.PACK_AB R78, R67, R76 ;  /* 0x0000004c434e723e */ /* 0x000fe200000010ff */
[----:B------:R-:W-:Y:S01]  /*241f0*/  FMUL.FTZ R81, R65, R132 ;  /* 0x0000008441517220 */ /* 0x000fe20000410000 */
[----:B------:R-:W-:Y:S01]  /*24200*/  F2FP.BF16.PACK_AB R76, R69, R70 ;  /* 0x00000046454c723e */ /* 0x000fe200000010ff */
[C---:B------:R-:W-:Y:S01]  /*24210*/  FMUL.FTZ R132, R65.reuse, R131 ;  /* 0x0000008341847220 */ /* 0x040fe20000410000 */
[--C-:B------:R-:W-:Y:S01]  /*24220*/  PRMT R69, RZ, 0x5410, R46.reuse ;  /* 0x00005410ff457816 */ /* 0x100fe2000000002e */
[C---:B------:R-:W-:Y:S01]  /*24230*/  FMUL.FTZ R71, R65.reuse, R124 ;  /* 0x0000007c41477220 */ /* 0x040fe20000410000 */
[--C-:B------:R-:W-:Y:S01]  /*24240*/  PRMT R67, RZ, 0x5410, R47.reuse ;  /* 0x00005410ff437816 */ /* 0x100fe2000000002f */
[C---:B------:R-:W-:Y:S01]  /*24250*/  FMUL.FTZ R124, R65.reuse, R121 ;  /* 0x00000079417c7220 */ /* 0x040fe20000410000 */
[----:B------:R-:W-:Y:S01]  /*24260*/  PRMT R70, RZ, 0x7610, R47 ;  /* 0x00007610ff467816 */ /* 0x000fe2000000002f */
[----:B------:R-:W-:Y:S01]  /*24270*/  FFMA.FTZ R132, R132, R69, R5 ;  /* 0x0000004584847223 */ /* 0x000fe20000010005 */
[----:B------:R-:W-:Y:S01]  /*24280*/  PRMT R69, RZ, 0x7610, R46 ;  /* 0x00007610ff457816 */ /* 0x000fe2000000002e */
[C---:B------:R-:W-:Y:S01]  /*24290*/  FMUL.FTZ R121, R65.reuse, R136 ;  /* 0x0000008841797220 */ /* 0x040fe20000410000 */
[----:B------:R-:W-:Y:S01]  /*242a0*/  LEA.HI.X R161, R64, c[0x0][0x20c], RZ, 0x4, P0 ;  /* 0x0000830040a17a11 */ /* 0x000fe200000f24ff */
[----:B------:R-:W-:Y:S01]  /*242b0*/  FMUL.FTZ R130, R65, R130 ;  /* 0x0000008241827220 */ /* 0x000fe20000410000 */
[----:B------:R-:W-:Y:S01]  /*242c0*/  PRMT R64, RZ, 0x7610, R32 ;  /* 0x00007610ff407816 */ /* 0x000fe20000000020 */
[----:B------:R-:W-:Y:S01]  /*242d0*/  FFMA.FTZ R121, R121, R69, R4 ;  /* 0x0000004579797223 */ /* 0x000fe20000010004 */
[----:B------:R-:W-:Y:S01]  /*242e0*/  PRMT R69, RZ, 0x5410, R45 ;  /* 0x00005410ff457816 */ /* 0x000fe2000000002d */
[----:B------:R-:W-:-:S02]  /*242f0*/  FMUL.FTZ R133, R65, R133 ;  /* 0x0000008541857220 */ /* 0x000fc40000410000 */
[C---:B------:R-:W-:Y:S02]  /*24300*/  FMUL.FTZ R162, R65.reuse, R162 ;  /* 0x000000a241a27220 */ /* 0x040fe40000410000 */
[----:B------:R-:W-:Y:S01]  /*24310*/  FFMA.FTZ R130, R130, R69, R7 ;  /* 0x0000004582827223 */ /* 0x000fe20000010007 */
[----:B------:R-:W-:Y:S01]  /*24320*/  PRMT R69, RZ, 0x7610, R45 ;  /* 0x00007610ff457816 */ /* 0x000fe2000000002d */
[C---:B------:R-:W-:Y:S02]  /*24330*/  FMUL.FTZ R75, R65.reuse, R128 ;  /* 0x00000080414b7220 */ /* 0x040fe40000410000 */
[----:B------:R-:W-:Y:S02]  /*24340*/  FMUL.FTZ R73, R65, R126 ;  /* 0x0000007e41497220 */ /* 0x000fe40000410000 */
[----:B------:R-:W-:Y:S01]  /*24350*/  FFMA.FTZ R133, R133, R69, R6 ;  /* 0x0000004585857223 */ /* 0x000fe20000010006 */
[----:B------:R-:W-:Y:S01]  /*24360*/  PRMT R69, RZ, 0x5410, R44 ;  /* 0x00005410ff457816 */ /* 0x000fe2000000002c */
[----:B------:R-:W-:-:S02]  /*24370*/  FMUL.FTZ R128, R65, R129 ;  /* 0x0000008141807220 */ /* 0x000fc40000410000 */
[C---:B------:R-:W-:Y:S02]  /*24380*/  FMUL.FTZ R126, R65.reuse, R123 ;  /* 0x0000007b417e7220 */ /* 0x040fe40000410000 */
[----:B------:R-:W-:Y:S02]  /*24390*/  FFMA.FTZ R74, R162, R74, R23 ;  /* 0x0000004aa24a7223 */ /* 0x000fe40000010017 */
[C---:B------:R-:W-:Y:S02]  /*243a0*/  FMUL.FTZ R123, R65.reuse, R138 ;  /* 0x0000008a417b7220 */ /* 0x040fe40000410000 */
[----:B------:R-:W-:Y:S01]  /*243b0*/  FMUL.FTZ R136, R65, R135 ;  /* 0x0000008741887220 */ /* 0x000fe20000410000 */
[----:B------:R-:W-:Y:S01]  /*243c0*/  F2FP.BF16.PACK_AB R77, R77, R74 ;  /* 0x0000004a4d4d723e */ /* 0x000fe200000010ff */
[C---:B------:R-:W-:Y:S01]  /*243d0*/  FMUL.FTZ R129, R65.reuse, R140 ;  /* 0x0000008c41817220 */ /* 0x040fe20000410000 */
[----:B------:R-:W-:Y:S01]  /*243e0*/  PRMT R74, RZ, 0x5410, R43 ;  /* 0x00005410ff4a7816 */ /* 0x000fe2000000002b */
[----:B------:R-:W-:-:S02]  /*243f0*/  FMUL.FTZ R138, R65, R139 ;  /* 0x0000008b418a7220 */ /* 0x000fc40000410000 */
[C---:B------:R-:W-:Y:S01]  /*24400*/  FMUL.FTZ R131, R65.reuse, R142 ;  /* 0x0000008e41837220 */ /* 0x040fe20000410000 */
[----:B------:R0:W-:Y:S01]  /*24410*/  STG.E.128 [R160.64], R76 ;  /* 0x0000004ca0007986 */ /* 0x0001e2000c101d06 */
[C---:B------:R-:W-:Y:S02]  /*24420*/  FMUL.FTZ R140, R65.reuse, R141 ;  /* 0x0000008d418c7220 */ /* 0x040fe40000410000 */
[C---:B------:R-:W-:Y:S02]  /*24430*/  FMUL.FTZ R135, R65.reuse, R144 ;  /* 0x0000009041877220 */ /* 0x040fe40000410000 */
[C---:B------:R-:W-:Y:S02]  /*24440*/  FMUL.FTZ R139, R65.reuse, R146 ;  /* 0x00000092418b7220 */ /* 0x040fe40000410000 */
[----:B------:R-:W-:Y:S01]  /*24450*/  FFMA.FTZ R128, R128, R69, R9 ;  /* 0x0000004580807223 */ /* 0x000fe20000010009 */
        /* <DEDUP_REMOVED lines=82> */
[----:B------:R-:W-:Y:S01]  /*24980*/  IMAD.MOV.U32 R129, RZ, RZ, 0x10 ;  /* 0x00000010ff817424 */ /* 0x000fe200078e00ff */
[----:B------:R-:W-:Y:S01]  /*24990*/  F2FP.BF16.PACK_AB R80, R65, R80 ;  /* 0x000000504150723e */ /* 0x000fe200000010ff */
[----:B------:R-:W-:Y:S01]  /*249a0*/  FFMA.FTZ R157, R157, R81, R108 ;  /* 0x000000519d9d7223 */ /* 0x000fe2000001006c */
[----:B------:R-:W-:Y:S01]  /*249b0*/  F2FP.BF16.PACK_AB R81, R71, R72 ;  /* 0x000000484751723e */ /* 0x000fe200000010ff */
[----:B------:R-:W-:Y:S01]  /*249c0*/  FFMA.FTZ R154, R82, R154, R107 ;  /* 0x0000009a529a7223 */ /* 0x000fe2000001006b */
[----:B------:R-:W-:Y:S01]  /*249d0*/  F2FP.BF16.PACK_AB R82, R73, R124 ;  /* 0x0000007c4952723e */ /* 0x000fe200000010ff */
[----:B------:R-:W-:Y:S01]  /*249e0*/  FFMA.FTZ R158, R158, R66, R105 ;  /* 0x000000429e9e7223 */ /* 0x000fe20000010069 */
[----:B------:R-:W-:Y:S01]  /*249f0*/  PRMT R66, RZ, 0x5410, R32 ;  /* 0x00005410ff427816 */ /* 0x000fe20000000020 */
[----:B------:R-:W-:Y:S01]  /*24a00*/  IMAD.WIDE.U32 R72, R68, R129, c[0x0][0x208] ;  /* 0x0000820044487625 */ /* 0x000fe200078e0081 */
[----:B------:R-:W-:-:S02]  /*24a10*/  F2FP.BF16.PACK_AB R65, R133, R130 ;  /* 0x000000828541723e */ /* 0x000fc400000010ff */
[----:B------:R-:W-:Y:S01]  /*24a20*/  F2FP.BF16.PACK_AB R71, R139, R142 ;  /* 0x0000008e8b47723e */ /* 0x000fe200000010ff */
[----:B------:R-:W-:Y:S01]  /*24a30*/  FFMA.FTZ R147, R147, R66, R94 ;  /* 0x0000004293937223 */ /* 0x000fe2000001005e */
[----:B------:R1:W-:Y:S01]  /*24a40*/  STG.E.128 [R72.64], R80 ;  /* 0x0000005048007986 */ /* 0x0003e2000c101d06 */
[----:B------:R-:W-:Y:S01]  /*24a50*/  FFMA.FTZ R150, R150, R64, R97 ;  /* 0x0000004096967223 */ /* 0x000fe20000010061 */
[----:B------:R-:W-:Y:S01]  /*24a60*/  F2FP.BF16.PACK_AB R66, R121, R132 ;  /* 0x000000847942723e */ /* 0x000fe200000010ff */
[----:B------:R-:W-:Y:S01]  /*24a70*/  IMAD.WIDE.U32 R120, R120, R129, c[0x0][0x208] ;  /* 0x0000820078787625 */ /* 0x000fe200078e0081 */
[----:B------:R-:W-:Y:S02]  /*24a80*/  F2FP.BF16.PACK_AB R64, R69, R128 ;  /* 0x000000804540723e */ /* 0x000fe400000010ff */
[----:B------:R-:W-:Y:S01]  /*24a90*/  F2FP.BF16.PACK_AB R70, R135, R140 ;  /* 0x0000008c8746723e */ /* 0x000fe200000010ff */
[----:B------:R-:W-:Y:S01]  /*24aa0*/  IMAD R26, R125, c[0x0][0x160], R26 ;  /* 0x000058007d1a7a24 */ /* 0x000fe200078e021a */
[----:B------:R-:W-:-:S02]  /*24ab0*/  F2FP.BF16.PACK_AB R69, R131, R138 ;  /* 0x0000008a8345723e */ /* 0x000fc400000010ff */
[----:B------:R-:W-:Y:S02]  /*24ac0*/  F2FP.BF16.PACK_AB R68, R74, R137 ;  /* 0x000000894a44723e */ /* 0x000fe400000010ff */
[----:B------:R-:W-:Y:S01]  /*24ad0*/  F2FP.BF16.PACK_AB R75, R123, R152 ;  /* 0x000000987b4b723e */ /* 0x000fe200000010ff */
[----:B------:R-:W-:Y:S01]  /*24ae0*/  IMAD.WIDE.U32 R122, R122, R129, c[0x0][0x208] ;  /* 0x000082007a7a7625 */ /* 0x000fe200078e0081 */
[----:B------:R-:W-:Y:S02]  /*24af0*/  F2FP.BF16.PACK_AB R74, R145, R148 ;  /* 0x00000094914a723e */ /* 0x000fe400000010ff */
[----:B0-----:R-:W-:Y:S02]  /*24b00*/  F2FP.BF16.PACK_AB R79, R136, R157 ;  /* 0x0000009d884f723e */ /* 0x001fe400000010ff */
[----:B-1----:R-:W-:Y:S01]  /*24b10*/  LEA R80, P0, R134, c[0x0][0x208], 0x4 ;  /* 0x0000820086507a11 */ /* 0x002fe200078020ff */
[----:B------:R-:W-:Y:S01]  /*24b20*/  IMAD.WIDE.U32 R82, R119, R129, c[0x0][0x208] ;  /* 0x0000820077527625 */ /* 0x000fe200078e0081 */
[----:B------:R-:W-:-:S02]  /*24b30*/  F2FP.BF16.PACK_AB R73, R143, R146 ;  /* 0x000000928f49723e */ /* 0x000fc400000010ff */
[----:B------:R-:W-:Y:S02]  /*24b40*/  F2FP.BF16.PACK_AB R72, R141, R144 ;  /* 0x000000908d48723e */ /* 0x000fe400000010ff */
[----:B------:R-:W-:Y:S01]  /*24b50*/  F2FP.BF16.PACK_AB R78, R154, R149 ;  /* 0x000000959a4e723e */ /* 0x000fe200000010ff */
[----:B------:R0:W-:Y:S01]  /*24b60*/  STG.E.128 [R82.64], R64 ;  /* 0x0000004052007986 */ /* 0x0001e2000c101d06 */
[----:B------:R-:W-:Y:S02]  /*24b70*/  F2FP.BF16.PACK_AB R77, R158, R153 ;  /* 0x000000999e4d723e */ /* 0x000fe400000010ff */
[----:B------:R-:W-:Y:S01]  /*24b80*/  LEA.HI.X R81, R134, c[0x0][0x20c], RZ, 0x4, P0 ;  /* 0x0000830086517a11 */ /* 0x000fe200000f24ff */
[----:B------:R0:W-:Y:S01]  /*24b90*/  STG.E.128 [R120.64], R68 ;  /* 0x0000004478007986 */ /* 0x0001e2000c101d06 */
[----:B------:R-:W-:Y:S02]  /*24ba0*/  F2FP.BF16.PACK_AB R76, R150, R147 ;  /* 0x00000093964c723e */ /* 0x000fe400000010ff */
[----:B------:R-:W-:Y:S01]  /*24bb0*/  ISETP.GE.AND P0, PT, R26, c[0x0][0x164], PT ;  /* 0x000059001a007a0c */ /* 0x000fe20003f06270 */
[----:B------:R0:W-:Y:S04]  /*24bc0*/  STG.E.128 [R122.64], R72 ;  /* 0x000000487a007986 */ /* 0x0001e8000c101d06 */
[----:B------:R0:W-:Y:S08]  /*24bd0*/  STG.E.128 [R80.64], R76 ;  /* 0x0000004c50007986 */ /* 0x0001f0000c101d06 */
[----:B0-----:R-:W-:Y:S01]  /*24be0*/  @P0 CALL.REL.NOINC `(.L_x_4060) ;  /* 0x0000001000000944 */ /* 0x001fe20003c00000 */
[----:B------:R-:W-:Y:S05]  /*24bf0*/  BRA `(.L_x_4061) ;  /* 0xfffdbec000007947 */ /* 0x000fea000383ffff */
.L_x_4060:
[----:B------:R-:W-:Y:S05]  /*24c00*/  BSYNC B0 ;  /* 0x0000000000007941 */ /* 0x000fea0003800000 */
.L_x_3283:
[----:B------:R-:W-:Y:S05]  /*24c10*/  EXIT ;  /* 0x000000000000794d */ /* 0x000fea0003800000 */
.L_x_4058:
[----:B------:R-:W-:Y:S01]  /*24c20*/  IMAD.MOV.U32 R70, RZ, RZ, 0x1 ;  /* 0x00000001ff467424 */ /* 0x000fe200078e00ff */
[----:B------:R-:W-:Y:S01]  /*24c30*/  MOV R64, 0x24c70 ;  /* 0x00024c7000407802 */ /* 0x000fe20000000f00 */
[----:B------:R-:W-:-:S02]  /*24c40*/  IMAD.MOV.U32 R67, RZ, RZ, 0x1f ;  /* 0x0000001fff437424 */ /* 0x000fc400078e00ff */
[----:B------:R-:W-:Y:S02]  /*24c50*/  IMAD.MOV.U32 R66, RZ, RZ, -0x1 ;  /* 0xffffffffff427424 */ /* 0x000fe400078e00ff */
[----:B------:R-:W-:Y:S05]  /*24c60*/  CALL.REL.NOINC `($__internal_7_$__cuda_sm70_shflsync_bfly_p) ;  /* 0x0000098000007944 */ /* 0x000fea0003c00000 */
[----:B01----:R-:W-:Y:S05]  /*24c70*/  BRA `(.L_x_4062) ;  /* 0xffffe85000007947 */ /* 0x003fea000383ffff */
.L_x_4059:
[----:B------:R-:W-:Y:S01]  /*24c80*/  IMAD.MOV.U32 R70, RZ, RZ, 0x2 ;  /* 0x00000002ff467424 */ /* 0x000fe200078e00ff */
[----:B------:R-:W-:Y:S01]  /*24c90*/  MOV R64, 0x24cd0 ;  /* 0x00024cd000407802 */ /* 0x000fe20000000f00 */
[----:B------:R-:W-:Y:S02]  /*24ca0*/  IMAD.MOV.U32 R67, RZ, RZ, 0x1f ;  /* 0x0000001fff437424 */ /* 0x000fe400078e00ff */
[----:B------:R-:W-:Y:S02]  /*24cb0*/  IMAD.MOV.U32 R66, RZ, RZ, -0x1 ;  /* 0xffffffffff427424 */ /* 0x000fe400078e00ff */
[----:B------:R-:W-:Y:S05]  /*24cc0*/  CALL.REL.NOINC `($__internal_7_$__cuda_sm70_shflsync_bfly_p) ;  /* 0x0000092000007944 */ /* 0x000fea0003c00000 */
[----:B01----:R-:W-:Y:S01]  /*24cd0*/  FADD.FTZ R79, R79, R66 ;  /* 0x000000424f4f7221 */ /* 0x003fe20000010000 */
[----:B------:R-:W-:Y:S01]  /*24ce0*/  MOV R64, 0x24d30 ;  /* 0x00024d3000407802 */ /* 0x000fe20000000f00 */
[----:B------:R-:W-:Y:S02]  /*24cf0*/  IMAD.MOV.U32 R70, RZ, RZ, 0x4 ;  /* 0x00000004ff467424 */ /* 0x000fe400078e00ff */
[----:B------:R-:W-:Y:S02]  /*24d00*/  IMAD.MOV.U32 R67, RZ, RZ, 0x1f ;  /* 0x0000001fff437424 */ /* 0x000fe400078e00ff */
[----:B------:R-:W-:-:S02]  /*24d10*/  IMAD.MOV.U32 R66, RZ, RZ, -0x1 ;  /* 0xffffffffff427424 */ /* 0x000fc400078e00ff */
[----:B------:R-:W-:Y:S05]  /*24d20*/  CALL.REL.NOINC `($__internal_7_$__cuda_sm70_shflsync_bfly_p) ;  /* 0x000008c000007944 */ /* 0x000fea0003c00000 */
[----:B01----:R-:W-:Y:S01]  /*24d30*/  FADD.FTZ R79, R79, R66 ;  /* 0x000000424f4f7221 */ /* 0x003fe20000010000 */
[----:B------:R-:W-:Y:S01]  /*24d40*/  MOV R66, 0xffffffff ;  /* 0xffffffff00427802 */ /* 0x000fe20000000f00 */
[----:B------:R-:W-:Y:S01]  /*24d50*/  IMAD.MOV.U32 R70, RZ, RZ, 0x8 ;  /* 0x00000008ff467424 */ /* 0x000fe200078e00ff */
[----:B------:R-:W-:Y:S01]  /*24d60*/  MOV R64, 0x24d90 ;  /* 0x00024d9000407802 */ /* 0x000fe20000000f00 */
[----:B------:R-:W-:-:S02]  /*24d70*/  IMAD.MOV.U32 R67, RZ, RZ, 0x1f ;  /* 0x0000001fff437424 */ /* 0x000fc400078e00ff */
[----:B------:R-:W-:Y:S05]  /*24d80*/  CALL.REL.NOINC `($__internal_7_$__cuda_sm70_shflsync_bfly_p) ;  /* 0x0000086000007944 */ /* 0x000fea0003c00000 */
[----:B01----:R-:W-:Y:S01]  /*24d90*/  FADD.FTZ R79, R79, R66 ;  /* 0x000000424f4f7221 */ /* 0x003fe20000010000 */
[----:B------:R-:W-:Y:S01]  /*24da0*/  MOV R64, 0x24df0 ;  /* 0x00024df000407802 */ /* 0x000fe20000000f00 */
[----:B------:R-:W-:-:S02]  /*24db0*/  IMAD.MOV.U32 R70, RZ, RZ, 0x10 ;  /* 0x00000010ff467424 */ /* 0x000fc400078e00ff */
[----:B------:R-:W-:Y:S02]  /*24dc0*/  IMAD.MOV.U32 R67, RZ, RZ, 0x1f ;  /* 0x0000001fff437424 */ /* 0x000fe400078e00ff */
[----:B------:R-:W-:Y:S02]  /*24dd0*/  IMAD.MOV.U32 R66, RZ, RZ, -0x1 ;  /* 0xffffffffff427424 */ /* 0x000fe400078e00ff */
[----:B------:R-:W-:Y:S05]  /*24de0*/  CALL.REL.NOINC `($__internal_7_$__cuda_sm70_shflsync_bfly_p) ;  /* 0x0000080000007944 */ /* 0x000fea0003c00000 */
[----:B-1----:R-:W-:Y:S02]  /*24df0*/  FADD.FTZ R66, R79, R66 ;  /* 0x000000424f427221 */ /* 0x002fe40000010000 */
[----:B0-----:R-:W-:Y:S02]  /*24e00*/  IMAD.MOV.U32 R70, RZ, RZ, 0x1 ;  /* 0x00000001ff467424 */ /* 0x001fe400078e00ff */
[----:B------:R-:W-:Y:S02]  /*24e10*/  FMUL.FTZ R77, R66, c[0x0][0x1e0] ;  /* 0x00007800424d7a20 */ /* 0x000fe40000410000 */
[----:B------:R-:W-:Y:S02]  /*24e20*/  IMAD.MOV.U32 R67, RZ, RZ, 0x1f ;  /* 0x0000001fff437424 */ /* 0x000fe400078e00ff */
[----:B------:R-:W-:-:S02]  /*24e30*/  FADD.FTZ R64, -R77, R69 ;  /* 0x000000454d407221 */ /* 0x000fc40000010100 */
[----:B------:R-:W-:Y:S02]  /*24e40*/  FADD.FTZ R65, -R77, R72 ;  /* 0x000000484d417221 */ /* 0x000fe40000010100 */
[----:B------:R-:W-:Y:S02]  /*24e50*/  FFMA.FTZ R64, R64, R64, RZ ;  /* 0x0000004040407223 */ /* 0x000fe400000100ff */
[----:B------:R-:W-:Y:S02]  /*24e60*/  IMAD.MOV.U32 R66, RZ, RZ, -0x1 ;  /* 0xffffffffff427424 */ /* 0x000fe400078e00ff */
        /* <DEDUP_REMOVED lines=92> */
[----:B------:R-:W-:Y:S01]  /*25430*/  FFMA.FTZ R79, R65, R65, R64 ;  /* 0x00000041414f7223 */ /* 0x000fe20000010040 */
[----:B------:R-:W-:Y:S02]  /*25440*/  MOV R64, 0x25460 ;  /* 0x0002546000407802 */ /* 0x000fe40000000f00 */
[----:B------:R-:W-:Y:S05]  /*25450*/  CALL.REL.NOINC `($__internal_7_$__cuda_sm70_shflsync_bfly_p) ;  /* 0x0000019000007944 */ /* 0x000fea0003c00000 */
[----:B01----:R-:W-:Y:S01]  /*25460*/  FADD.FTZ R79, R79, R66 ;  /* 0x000000424f4f7221 */ /* 0x003fe20000010000 */
[----:B------:R-:W-:Y:S01]  /*25470*/  MOV R64, 0x254c0 ;  /* 0x000254c000407802 */ /* 0x000fe20000000f00 */
[----:B------:R-:W-:Y:S02]  /*25480*/  IMAD.MOV.U32 R70, RZ, RZ, 0x2 ;  /* 0x00000002ff467424 */ /* 0x000fe400078e00ff */
[----:B------:R-:W-:Y:S02]  /*25490*/  IMAD.MOV.U32 R67, RZ, RZ, 0x1f ;  /* 0x0000001fff437424 */ /* 0x000fe400078e00ff */
[----:B------:R-:W-:Y:S02]  /*254a0*/  IMAD.MOV.U32 R66, RZ, RZ, -0x1 ;  /* 0xffffffffff427424 */ /* 0x000fe400078e00ff */
[----:B------:R-:W-:Y:S05]  /*254b0*/  CALL.REL.NOINC `($__internal_7_$__cuda_sm70_shflsync_bfly_p) ;  /* 0x0000013000007944 */ /* 0x000fea0003c00000 */
[----:B01----:R-:W-:Y:S01]  /*254c0*/  FADD.FTZ R79, R79, R66 ;  /* 0x000000424f4f7221 */ /* 0x003fe20000010000 */
[----:B------:R-:W-:Y:S01]  /*254d0*/  MOV R64, 0x25520 ;  /* 0x0002552000407802 */ /* 0x000fe20000000f00 */
[----:B------:R-:W-:Y:S02]  /*254e0*/  IMAD.MOV.U32 R70, RZ, RZ, 0x4 ;  /* 0x00000004ff467424 */ /* 0x000fe400078e00ff */
[----:B------:R-:W-:-:S02]  /*254f0*/  IMAD.MOV.U32 R67, RZ, RZ, 0x1f ;  /* 0x0000001fff437424 */ /* 0x000fc400078e00ff */
[----:B------:R-:W-:Y:S02]  /*25500*/  IMAD.MOV.U32 R66, RZ, RZ, -0x1 ;  /* 0xffffffffff427424 */ /* 0x000fe400078e00ff */
        /* <DEDUP_REMOVED lines=13> */
[----:B01----:R-:W-:Y:S05]  /*255e0*/  BRA `(.L_x_4063) ;  /* 0xffffe62000007947 */ /* 0x003fea000383ffff */
        .weak           $__internal_7_$__cuda_sm70_shflsync_bfly_p
        .type           $__internal_7_$__cuda_sm70_shflsync_bfly_p,@function
        .size           $__internal_7_$__cuda_sm70_shflsync_bfly_p,(.L_x_39451 - $__internal_7_$__cuda_sm70_shflsync_bfly_p)
$__internal_7_$__cuda_sm70_shflsync_bfly_p:
[----:B------:R-:W-:Y:S01]  /*255f0*/  IMAD.MOV.U32 R65, RZ, RZ, 0x0 ;  /* 0x00000000ff417424 */ /* 0x000fe200078e00ff */
[----:B------:R-:W-:Y:S04]  /*25600*/  WARPSYNC R66 ;  /* 0x0000004200007348 */ /* 0x000fe80003800000 */
[----:B------:R0:W1:Y:S01]  /*25610*/  SHFL.BFLY PT, R66, R79, R70, R67 ;  /* 0x0c0000464f427389 */ /* 0x00006200000e0043 */
[----:B------:R-:W-:Y:S05]  /*25620*/  RET.REL.NODEC R64 `(_ZN10layer_norm31ln_parallel_residual_fwd_kernelINS_13Kernel_traitsI13__nv_bfloat16S2_S2_S2_fjLj1536ELj1ELj4ELj1ELj16ENS_18Kernel_traits_baseILj1536ES2_S2_S2_S2_fjLj128EEEEELb1ELb1ELb1EEEvNS_9FwdParamsE) ;  /* 0xfffda9d040007950 */ /* 0x000fea0003c3ffff */
.L_x_4064:
        /* <DEDUP_REMOVED lines=13> */
.L_x_39451:


//--------------------- .text._ZN10layer_norm31ln_parallel_residual_fwd_kernelINS_13Kernel_traitsI6__halfS2_S2_S2_fjLj1536ELj1ELj4ELj1ELj16ENS_18Kernel_traits_baseILj1536ES2_S2_S2_S2_fjLj128EEEEELb0ELb0ELb0EEEvNS_9FwdParamsE --------------------------
	.section	.text._ZN10layer_norm31ln_parallel_residual_fwd_kernelINS_13Kernel_traitsI6__halfS2_S2_S2_fjLj1536ELj1ELj4ELj1ELj16ENS_18Kernel_traits_baseILj1536ES2_S2_S2_S2_fjLj128EEEEELb0ELb0ELb0EEEvNS_9FwdParamsE,"ax",@progbits
	.sectioninfo	@"SHI_REGISTERS=255"
	.align	128
        .global         _ZN10layer_norm31ln_parallel_residual_fwd_kernelINS_13Kernel_traitsI6__halfS2_S2_S2_fjLj1536ELj1ELj4ELj1ELj16ENS_18Kernel_traits_baseILj1536ES2_S2_S2_S2_fjLj128EEEEELb0ELb0ELb0EEEvNS_9FwdParamsE
        .type           _ZN10layer_norm31ln_parallel_residual_fwd_kernelINS_13Kernel_traitsI6__halfS2_S2_S2_fjLj1536ELj1ELj4ELj1ELj16ENS_18Kernel_traits_baseILj1536ES2_S2_S2_S2_fjLj128EEEEELb0ELb0ELb0EEEvNS_9FwdParamsE,@function
        .size           _ZN10layer_norm31ln_parallel_residual_fwd_kernelINS_13Kernel_traitsI6__halfS2_S2_S2_fjLj1536ELj1ELj4ELj1ELj16ENS_18Kernel_traits_baseILj1536ES2_S2_S2_S2_fjLj128EEEEELb0ELb0ELb0EEEvNS_9FwdParamsE,(.L_x_39452 - _ZN10layer_norm31ln_parallel_residual_fwd_kernelINS_13Kernel_traitsI6__halfS2_S2_S2_fjLj1536ELj1ELj4ELj1ELj16ENS_18Kernel_traits_baseILj1536ES2_S2_S2_S2_fjLj128EEEEELb0ELb0ELb0EEEvNS_9FwdParamsE)
        .other          _ZN10layer_norm31ln_parallel_residual_fwd_kernelINS_13Kernel_traitsI6__halfS2_S2_S2_fjLj1536ELj1ELj4ELj1ELj16ENS_18Kernel_traits_baseILj1536ES2_S2_S2_S2_fjLj128EEEEELb0ELb0ELb0EEEvNS_9FwdParamsE,@"STO_CUDA_ENTRY STV_DEFAULT"
_ZN10layer_norm31ln_parallel_residual_fwd_kernelINS_13Kernel_traitsI6__halfS2_S2_S2_fjLj1536ELj1ELj4ELj1ELj16ENS_18Kernel_traits_baseILj1536ES2_S2_S2_S2_fjLj128EEEEELb0ELb0ELb0EEEvNS_9FwdParamsE:
.text._ZN10layer_norm31ln_parallel_residual_fwd_kernelINS_13Kernel_traitsI6__halfS2_S2_S2_fjLj1536ELj1ELj4ELj1ELj16ENS_18Kernel_traits_baseILj1536ES2_S2_S2_S2_fjLj128EEEEELb0ELb0ELb0EEEvNS_9FwdParamsE:
[----:B------:R-:W-:Y:S02]  /*0000*/  MOV R1, c[0x0][0x28] ;  /* 0x00000a0000017a02 */ /* 0x000fe40000000f00 */
[----:B------:R-:W0:Y:S01]  /*0010*/  S2R R97, SR_TID.X ;  /* 0x0000000000617919 */ /* 0x000e220000002100 */
[----:B------:R-:W-:Y:S01]  /*0020*/  MOV R0, c[0x0][0x168] ;  /* 0x00005a0000007a02 */ /* 0x000fe20000000f00 */
[----:B------:R-:W-:Y:S01]  /*0030*/  ULDC.64 UR4, c[0x0][0x118] ;  /* 0x0000460000047ab9 */ /* 0x000fe20000000a00 */
[----:B------:R-:W-:Y:S01]  /*0040*/  LOP3.LUT R84, R84, 0xffffffdf, RZ, 0xc0, !PT ;  /* 0xffffffdf54547812 */ /* 0x000fe200078ec0ff */
[----:B------:R-:W1:Y:S01]  /*0050*/  S2R R78, SR_CTAID.X ;  /* 0x00000000004e7919 */ /* 0x000e620000002500 */
[----:B------:R-:W-:Y:S01]  /*0060*/  SHF.R.S32.HI R0, RZ, 0x1f, R0 ;  /* 0x0000001fff007819 */ /* 0x000fe20000011400 */
[----:B------:R-:W-:Y:S01]  /*0070*/  BSSY B0, `(.L_x_4065) ;  /* 0x0000027000007945 */ /* 0x000fe20003800000 */
[----:B------:R-:W-:Y:S02]  /*0080*/  IADD3 R1, R1, -0x58, RZ ;  /* 0xffffffa801017810 */ /* 0x000fe40007ffe0ff */
[----:B------:R-:W-:Y:S02]  /*0090*/  LEA.HI R0, R0, c[0x0][0x168], RZ, 0x3 ;  /* 0x00005a0000007a11 */ /* 0x000fe400078f18ff */
[----:B0-----:R-:W-:-:S02]  /*00a0*/  LOP3.LUT R85, R97, 0x1f, RZ, 0xc, !PT ;  /* 0x0000001f61557812 */ /* 0x001fc400078e0cff */
        /* <DEDUP_REMOVED lines=12> */
[----:B-1----:R-:W-:Y:S02]  /*0170*/  ISETP.NE.U32.AND P0, PT, RZ, c[0x0][0x218], PT ;  /* 0x00008600ff007a0c */ /* 0x002fe40003f05070 */
[----:B------:R-:W-:Y:S02]  /*0180*/  ISETP.NE.U32.AND P1, PT, RZ, c[0x0][0x220], PT ;  /* 0x00008800ff007a0c */ /* 0x000fe40003f25070 */
[----:B------:R-:W-:Y:S02]  /*0190*/  ISETP.NE.AND.EX P0, PT, RZ, c[0x0][0x21c], PT, P0 ;  /* 0x00008700ff007a0c */ /* 0x000fe40003f05300 */
[----:B------:R-:W-:Y:S02]  /*01a0*/  ISETP.NE.AND.EX P1, PT, RZ, c[0x0][0x224], PT, P1 ;  /* 0x00008900ff007a0c */ /* 0x000fe40003f25310 */
[C---:B------:R-:W-:Y:S01]  /*01b0*/  SHF.L.U32 R56, R64.reuse, 0x4, RZ ;  /* 0x0000000440387819 */ /* 0x040fe200000006ff */
[----:B------:R-:W-:Y:S01]  /*01c0*/  HFMA2.MMA R73, -RZ, RZ, 0, 9.5367431640625e-07 ;  /* 0x00000010ff497435 */ /* 0x000fe200000001ff */
[----:B------:R-:W-:-:S07]  /*01d0*/  SHF.L.U64.HI R0, R64, 0x4, RZ ;  /* 0x0000000440007819 */ /* 0x000fce00000102ff */
[----:B------:R-:W-:-:S04]  /*01e0*/  @P0 LEA R234, P3, R64, c[0x0][0x218], 0x4 ;  /* 0x0000860040ea0a11 */ /* 0x000fc800078620ff */
[----:B------:R-:W-:Y:S02]  /*01f0*/  @P0 LEA.HI.X R235, R64, c[0x0][0x21c], RZ, 0x4, P3 ;  /* 0x0000870040eb0a11 */ /* 0x000fe400018f24ff */
[----:B------:R-:W-:-:S04]  /*0200*/  @P1 IADD3 R54, P3, R56, c[0x0][0x220], RZ ;  /* 0x0000880038361a10 */ /* 0x000fc80007f7e0ff */
[----:B------:R-:W-:Y:S01]  /*0210*/  @P1 IADD3.X R55, R0, c[0x0][0x224], RZ, P3, !PT ;  /* 0x0000890000371a10 */ /* 0x000fe20001ffe4ff */
[----:B------:R-:W-:Y:S01]  /*0220*/  IMAD.WIDE.U32 R72, R64, R73, c[0x0][0x1b0] ;  /* 0x00006c0040487625 */ /* 0x000fe200078e0049 */
[----:B------:R-:W-:Y:S01]  /*0230*/  IADD3 R56, P3, R56, c[0x0][0x1b8], RZ ;  /* 0x00006e0038387a10 */ /* 0x000fe20007f7e0ff */
[----:B------:R-:W5:Y:S03]  /*0240*/  @P0 LDG.E.128 R232, [R234.64] ;  /* 0x00000004eae80981 */ /* 0x000f66000c1e1d00 */
        /* <DEDUP_REMOVED lines=9> */
.L_x_4066:
[----:B-1----:R-:W-:Y:S05]  /*02e0*/  BSYNC B0 ;  /* 0x0000000000007941 */ /* 0x002fea0003800000 */
.L_x_4065:
[----:B------:R-:W-:Y:S01]  /*02f0*/  BSSY B0, `(.L_x_4067) ;  /* 0x0000019000007945 */ /* 0x000fe20003800000 */
[----:B------:R-:W-:Y:S05]  /*0300*/  @!P6 BRA `(.L_x_4068) ;  /* 0x000001700000e947 */ /* 0x000fea0003800000 */
[----:B------:R-:W-:Y:S02]  /*0310*/  ISETP.NE.U32.AND P0, PT, RZ, c[0x0][0x218], PT ;  /* 0x00008600ff007a0c */ /* 0x000fe40003f05070 */
[----:B------:R-:W-:-:S02]  /*0320*/  ISETP.NE.U32.AND P1, PT, RZ, c[0x0][0x220], PT ;  /* 0x00008800ff007a0c */ /* 0x000fc40003f25070 */
[----:B------:R-:W-:Y:S02]  /*0330*/  ISETP.NE.AND.EX P0, PT, RZ, c[0x0][0x21c], PT, P0 ;  /* 0x00008700ff007a0c */ /* 0x000fe40003f05300 */
[----:B------:R-:W-:Y:S02]  /*0340*/  ISETP.NE.AND.EX P1, PT, RZ, c[0x0][0x224], PT, P1 ;  /* 0x00008900ff007a0c */ /* 0x000fe40003f25310 */
[C---:B------:R-:W-:Y:S02]  /*0350*/  SHF.L.U32 R48, R64.reuse, 0x4, RZ ;  /* 0x0000000440307819 */ /* 0x040fe400000006ff */
[----:B------:R-:W-:-:S07]  /*0360*/  SHF.L.U64.HI R0, R64, 0x4, RZ ;  /* 0x0000000440007819 */ /* 0x000fce00000102ff */
[----:B------:R-:W-:-:S04]  /*0370*/  @P0 LEA R202, P3, R64, c[0x0][0x218], 0x4 ;  /* 0x0000860040ca0a11 */ /* 0x000fc800078620ff */
[----:B------:R-:W-:Y:S02]  /*0380*/  @P0 LEA.HI.X R203, R64, c[0x0][0x21c], RZ, 0x4, P3 ;  /* 0x0000870040cb0a11 */ /* 0x000fe400018f24ff */
[----:B------:R-:W-:Y:S02]  /*0390*/  @P1 IADD3 R46, P3, R48, c[0x0][0x220], RZ ;  /* 0x00008800302e1a10 */ /* 0x000fe40007f7e0ff */
[----:B------:R-:W-:Y:S02]  /*03a0*/  MOV R229, 0x10 ;  /* 0x0000001000e57802 */ /* 0x000fe40000000f00 */
        /* <DEDUP_REMOVED lines=13> */
.L_x_4068:
[----:B------:R-:W-:Y:S05]  /*0480*/  BSYNC B0 ;  /* 0x0000000000007941 */ /* 0x000fea0003800000 */
.L_x_4067:
[----:B------:R-:W-:Y:S01]  /*0490*/  BSSY B0, `(.L_x_4069) ;  /* 0x0000019000007945 */ /* 0x000fe20003800000 */
[----:B------:R-:W-:Y:S05]  /*04a0*/  @!P5 BRA `(.L_x_4070) ;  /* 0x000001700000d947 */ /* 0x000fea0003800000 */
[----:B------:R-:W-:Y:S02]  /*04b0*/  ISETP.NE.U32.AND P0, PT, RZ, c[0x0][0x218], PT ;  /* 0x00008600ff007a0c */ /* 0x000fe40003f05070 */
[----:B------:R-:W-:-:S02]  /*04c0*/  ISETP.NE.U32.AND P1, PT, RZ, c[0x0][0x220], PT ;  /* 0x00008800ff007a0c */ /* 0x000fc40003f25070 */
        /* <DEDUP_REMOVED lines=21> */
.L_x_4070:
[----:B------:R-:W-:Y:S05]  /*0620*/  BSYNC B0 ;  /* 0x0000000000007941 */ /* 0x000fea0003800000 */
.L_x_4069:
        /* <DEDUP_REMOVED lines=25> */
.L_x_4072:
[----:B------:R-:W-:Y:S05]  /*07c0*/  BSYNC B0 ;  /* 0x0000000000007941 */ /* 0x000fea0003800000 */
.L_x_4071:
[----:B------:R-:W-:Y:S01]  /*07d0*/  ISETP.GE.U32.AND P0, PT, R85, 0xa0, PT ;  /* 0x000000a05500780c */ /* 0x000fe20003f06070 */
[----:B------:R-:W-:Y:S01]  /*07e0*/  BSSY B0, `(.L_x_4073) ;  /* 0x000001b000007945 */ /* 0x000fe20003800000 */
[----:B------:R-:W-:-:S11]  /*07f0*/  LOP3.LUT R84, R84, 0xfffffffb, RZ, 0xc0, !PT ;  /* 0xfffffffb54547812 */ /* 0x000fd600078ec0ff */
[----:B------:R-:W-:Y:S01]  /*0800*/  @P0 LOP3.LUT R84, R84, 0x4, RZ, 0xfc, !PT ;  /* 0x0000000454540812 */ /* 0x000fe200078efcff */
[----:B------:R-:W-:Y:S05]  /*0810*/  @!P0 BRA `(.L_x_4074) ;  /* 0x0000017000008947 */ /* 0x000fea0003800000 */
[----:B------:R-:W-:Y:S02]  /*0820*/  ISETP.NE.U32.AND P0, PT, RZ, c[0x0][0x218], PT ;  /* 0x00008600ff007a0c */ /* 0x000fe40003f05070 */
[C---:B------:R-:W-:Y:S02]  /*0830*/  SHF.L.U32 R10, R64.reuse, 0x4, RZ ;  /* 0x00000004400a7819 */ /* 0x040fe400000006ff */
[----:B------:R-:W-:Y:S02]  /*0840*/  ISETP.NE.AND.EX P0, PT, RZ, c[0x0][0x21c], PT, P0 ;  /* 0x00008700ff007a0c */ /* 0x000fe40003f05300 */
[----:B------:R-:W-:-:S11]  /*0850*/  SHF.L.U64.HI R0, R64, 0x4, RZ ;  /* 0x0000000440007819 */ /* 0x000fd600000102ff */
[----:B------:R-:W-:-:S04]  /*0860*/  @P0 LEA R2, P1, R64, c[0x0][0x218], 0x4 ;  /* 0x0000860040020a11 */ /* 0x000fc800078220ff */
[----:B------:R-:W-:Y:S02]  /*0870*/  @P0 LEA.HI.X R3, R64, c[0x0][0x21c], RZ, 0x4, P1 ;  /* 0x0000870040030a11 */ /* 0x000fe400008f24ff */
[----:B------:R-:W-:Y:S01]  /*0880*/  IADD3 R12, P1, R10, c[0x0][0x1b8], RZ ;  /* 0x00006e000a0c7a10 */ /* 0x000fe20007f3e0ff */
[----:B------:R-:W-:Y:S02]  /*0890*/  HFMA2.MMA R21, -RZ, RZ, 0, 9.5367431640625e-07 ;  /* 0x00000010ff157435 */ /* 0x000fe400000001ff */
        /* <DEDUP_REMOVED lines=15> */
.L_x_4074:
[----:B0-----:R-:W-:Y:S05]  /*0990*/  BSYNC B0 ;  /* 0x0000000000007941 */ /* 0x001fea0003800000 */
.L_x_4073:
[----:B------:R-:W-:Y:S01]  /*09a0*/  ISETP.GE.U32.AND P0, PT, R85, 0xc0, PT ;  /* 0x000000c05500780c */ /* 0x000fe20003f06070 */
[----:B------:R-:W-:Y:S01]  /*09b0*/  BSSY B0, `(.L_x_4075) ;  /* 0x000001c000007945 */ /* 0x000fe20003800000 */
[----:B------:R-:W-:Y:S02]  /*09c0*/  LOP3.LUT R84, R84, 0xfffffffd, RZ, 0xc0, !PT ;  /* 0xfffffffd54547812 */ /* 0x000fe400078ec0ff */
[----:B------:R-:W-:Y:S02]  /*09d0*/  MOV R0, c[0x0][0x180] ;  /* 0x0000600000007a02 */ /* 0x000fe40000000f00 */
[----:B------:R-:W-:-:S07]  /*09e0*/  SHF.R.U32.HI R97, RZ, 0x5, R97 ;  /* 0x00000005ff617819 */ /* 0x000fce0000011661 */
[----:B------:R-:W-:Y:S01]  /*09f0*/  @P0 LOP3.LUT R84, R84, 0x2, RZ, 0xfc, !PT ;  /* 0x0000000254540812 */ /* 0x000fe200078efcff */
[----:B------:R-:W-:Y:S05]  /*0a00*/  @!P0 BRA `(.L_x_4076) ;  /* 0x0000016000008947 */ /* 0x000fea0003800000 */
[----:B------:R-:W-:Y:S02]  /*0a10*/  SHF.L.U32 R76, R64, 0x4, RZ ;  /* 0x00000004404c7819 */ /* 0x000fe400000006ff */
[----:B------:R-:W-:Y:S02]  /*0a20*/  SHF.R.U32.HI R4, RZ, 0x1c, R64 ;  /* 0x0000001cff047819 */ /* 0x000fe40000011640 */
[----:B------:R-:W-:-:S04]  /*0a30*/  IADD3 R68, P0, R76, c[0x0][0x1b8], RZ ;  /* 0x00006e004c447a10 */ /* 0x000fc80007f1e0ff */
[----:B------:R-:W-:Y:S02]  /*0a40*/  IADD3.X R69, R4, c[0x0][0x1bc], RZ, P0, !PT ;  /* 0x00006f0004457a10 */ /* 0x000fe400007fe4ff */
[----:B------:R-:W-:-:S04]  /*0a50*/  ISETP.NE.U32.AND P0, PT, RZ, c[0x0][0x218], PT ;  /* 0x00008600ff007a0c */ /* 0x000fc80003f05070 */
[----:B------:R-:W-:Y:S01]  /*0a60*/  ISETP.NE.AND.EX P0, PT, RZ, c[0x0][0x21c], PT, P0 ;  /* 0x00008700ff007a0c */ /* 0x000fe20003f05300 */
[----:B------:R-:W-:Y:S01]  /*0a70*/  HFMA2.MMA R65, -RZ, RZ, 0, 9.5367431640625e-07 ;  /* 0x00000010ff417435 */ /* 0x000fe200000001ff */
        /* <DEDUP_REMOVED lines=15> */
.L_x_4076:
[----:B0-----:R-:W-:Y:S05]  /*0b70*/  BSYNC B0 ;  /* 0x0000000000007941 */ /* 0x001fea0003800000 */
.L_x_4075:
[----:B------:R-:W-:Y:S02]  /*0b80*/  LEA R97, R78, R97, 0x2 ;  /* 0x000000614e617211 */ /* 0x000fe400078e10ff */
[----:B------:R-:W-:-:S02]  /*0b90*/  LOP3.LUT P1, RZ, R0, c[0x0][0x178], RZ, 0xfc, !PT ;  /* 0x00005e0000ff7a12 */ /* 0x000fc4000782fcff */
[----:B------:R-:W-:Y:S02]  /*0ba0*/  ISETP.GE.AND P0, PT, R97, c[0x0][0x164], PT ;  /* 0x0000590061007a0c */ /* 0x000fe40003f06270 */
[----:B------:R-:W-:-:S04]  /*0bb0*/  MOV R0, c[0x0][0x184] ;  /* 0x0000610000007a02 */ /* 0x000fc80000000f00 */
[----:B------:R-:W-:-:S07]  /*0bc0*/  LOP3.LUT P1, RZ, R0, c[0x0][0x17c], RZ, 0xfc, P1 ;  /* 0x00005f0000ff7a12 */ /* 0x000fce000082fcff */
[----:B------:R-:W-:Y:S06]  /*0bd0*/  @P0 EXIT ;  /* 0x000000000000094d */ /* 0x000fec0003800000 */
[--C-:B-----5:R-:W-:Y:S01]  /*0be0*/  HADD2.F32 R2, -RZ, R72.reuse.H0_H0 ;  /* 0x20000048ff027230 */ /* 0x120fe20000004100 */
[----:B------:R-:W-:Y:S01]  /*0bf0*/  ULDC.U8 UR6, c[0x0][0x1f0] ;  /* 0x00007c0000067ab9 */ /* 0x000fe20000000000 */
[----:B------:R-:W-:Y:S02]  /*0c00*/  HADD2.F32 R0, -RZ, R72.H1_H1 ;  /* 0x30000048ff007230 */ /* 0x000fe40000004100 */
[----:B------:R-:W-:Y:S01]  /*0c10*/  HADD2.F32 R3, -RZ, R73.H0_H0 ;  /* 0x20000049ff037230 */ /* 0x000fe20000004100 */
[----:B------:R0:W-:Y:S01]  /*0c20*/  STL [R1+0x4c], R2 ;  /* 0x00004c0201007387 */ /* 0x0001e20000100800 */
[--C-:B------:R-:W-:Y:S02]  /*0c30*/  HADD2.F32 R208, -RZ, R231.reuse.H0_H0 ;  /* 0x200000e7ffd07230 */ /* 0x100fe40000004100 */
[----:B------:R-:W-:Y:S01]  /*0c40*/  HADD2.F32 R204, -RZ, R231.H1_H1 ;  /* 0x300000e7ffcc7230 */ /* 0x000fe20000004100 */
[----:B------:R1:W-:Y:S01]  /*0c50*/  STL [R1+0x3c], R0 ;  /* 0x00003c0001007387 */ /* 0x0003e20000100800 */
[----:B------:R-:W-:-:S02]  /*0c60*/  HADD2.F32 R243, -RZ, R234.H1_H1 ;  /* 0x300000eafff37230 */ /* 0x000fc40000004100 */
[--C-:B------:R-:W-:Y:S01]  /*0c70*/  HADD2.F32 R231, -RZ, R200.reuse.H0_H0 ;  /* 0x200000c8ffe77230 */ /* 0x100fe20000004100 */
[----:B------:R2:W-:Y:S01]  /*0c80*/  STL [R1+0x2c], R3 ;  /* 0x00002c0301007387 */ /* 0x0005e20000100800 */
[----:B------:R-:W-:Y:S02]  /*0c90*/  HADD2.F32 R227, -RZ, R200.H1_H1 ;  /* 0x300000c8ffe37230 */ /* 0x000fe40000004100 */
[----:B0-----:R-:W-:Y:S02]  /*0ca0*/  HADD2.F32 R2, -RZ, R73.H1_H1 ;  /* 0x30000049ff027230 */ /* 0x001fe40000004100 */
[----:B------:R-:W-:Y:S02]  /*0cb0*/  HADD2.F32 R242, -RZ, R58.H1_H1 ;  /* 0x3000003afff27230 */ /* 0x000fe40000004100 */
[----:B-1----:R-:W-:Y:S01]  /*0cc0*/  HADD2.F32 R0, -RZ, R74.H0_H0 ;  /* 0x2000004aff007230 */ /* 0x002fe20000004100 */
[----:B------:R0:W-:Y:S01]  /*0cd0*/  STL [R1+0x1c], R2 ;  /* 0x00001c0201007387 */ /* 0x0001e20000100800 */
[----:B------:R-:W-:-:S02]  /*0ce0*/  HADD2.F32 R238, -RZ, R59.H0_H0 ;  /* 0x2000003bffee7230 */ /* 0x000fc40000004100 */
[----:B--2---:R-:W-:Y:S01]  /*0cf0*/  HADD2.F32 R3, -RZ, R233.H0_H0 ;  /* 0x200000e9ff037230 */ /* 0x004fe20000004100 */
[----:B------:R1:W-:Y:S01]  /*0d00*/  STL [R1+0xc], R0 ;  /* 0x00000c0001007387 */ /* 0x0003e20000100800 */
[--C-:B------:R-:W-:Y:S02]  /*0d10*/  HADD2.F32 R216, -RZ, R230.reuse.H0_H0 ;  /* 0x200000e6ffd87230 */ /* 0x100fe40000004100 */
[----:B------:R-:W-:Y:S02]  /*0d20*/  HADD2.F32 R212, -RZ, R230.H1_H1 ;  /* 0x300000e6ffd47230 */ /* 0x000fe40000004100 */
[--C-:B------:R-:W-:Y:S02]  /*0d30*/  HADD2.F32 R223, -RZ, R201.reuse.H0_H0 ;  /* 0x200000c9ffdf7230 */ /* 0x100fe40000004100 */
[----:B0-----:R-:W-:Y:S02]  /*0d40*/  HADD2.F32 R2, -RZ, R232.H0_H0 ;  /* 0x200000e8ff027230 */ /* 0x001fe40000004100 */
[----:B------:R-:W-:-:S02]  /*0d50*/  HADD2.F32 R219, -RZ, R201.H1_H1 ;  /* 0x300000c9ffdb7230 */ /* 0x000fc40000004100 */
[----:B-1----:R-:W-:Y:S01]  /*0d60*/  HADD2.F32 R0, -RZ, R232.H1_H1 ;  /* 0x300000e8ff007230 */ /* 0x002fe20000004100 */
[----:B------:R0:W-:Y:S01]  /*0d70*/  STL [R1+0x48], R2 ;  /* 0x0000480201007387 */ /* 0x0001e20000100800 */
[--C-:B------:R-:W-:Y:S02]  /*0d80*/  HADD2.F32 R200, -RZ, R176.reuse.H0_H0 ;  /* 0x200000b0ffc87230 */ /* 0x100fe40000004100 */
[----:B------:R-:W-:Y:S01]  /*0d90*/  HADD2.F32 R194, -RZ, R176.H1_H1 ;  /* 0x300000b0ffc27230 */ /* 0x000fe20000004100 */
[----:B------:R1:W-:Y:S01]  /*0da0*/  STL [R1+0x38], R0 ;  /* 0x0000380001007387 */ /* 0x0003e20000100800 */
[--C-:B------:R-:W-:Y:S02]  /*0db0*/  HADD2.F32 R195, -RZ, R164.reuse.H0_H0 ;  /* 0x200000a4ffc37230 */ /* 0x100fe40000004100 */
[----:B------:R-:W-:Y:S01]  /*0dc0*/  HADD2.F32 R191, -RZ, R164.H1_H1 ;  /* 0x300000a4ffbf7230 */ /* 0x000fe20000004100 */
[----:B------:R2:W-:Y:S01]  /*0dd0*/  STL [R1+0x28], R3 ;  /* 0x0000280301007387 */ /* 0x0005e20000100800 */
[----:B------:R-:W-:-:S02]  /*0de0*/  HADD2.F32 R158, -RZ, R145.H0_H0 ;  /* 0x20000091ff9e7230 */ /* 0x000fc40000004100 */
[----:B0-----:R-:W-:Y:S02]  /*0df0*/  HADD2.F32 R2, -RZ, R233.H1_H1 ;  /* 0x300000e9ff027230 */ /* 0x001fe40000004100 */
[----:B------:R-:W-:Y:S02]  /*0e00*/  HADD2.F32 R154, -RZ, R145.H1_H1 ;  /* 0x30000091ff9a7230 */ /* 0x000fe40000004100 */
[----:B-1----:R-:W-:Y:S01]  /*0e10*/  HADD2.F32 R0, -RZ, R234.H0_H0 ;  /* 0x200000eaff007230 */ /* 0x002fe20000004100 */
[----:B------:R0:W-:Y:S01]  /*0e20*/  STL [R1+0x18], R2 ;  /* 0x0000180201007387 */ /* 0x0001e20000100800 */
[----:B------:R-:W-:Y:S02]  /*0e30*/  HADD2.F32 R234, -RZ, R59.H1_H1 ;  /* 0x3000003bffea7230 */ /* 0x000fe40000004100 */
[----:B--2---:R-:W-:Y:S01]  /*0e40*/  HADD2.F32 R3, -RZ, R57.H0_H0 ;  /* 0x20000039ff037230 */ /* 0x004fe20000004100 */
[----:B------:R1:W-:Y:S01]  /*0e50*/  STL [R1+0x8], R0 ;  /* 0x0000080001007387 */ /* 0x0003e20000100800 */
[----:B------:R-:W-:-:S02]  /*0e60*/  HADD2.F32 R83, -RZ, R147.H0_H0 ;  /* 0x20000093ff537230 */ /* 0x000fc40000004100 */
[----:B------:R-:W-:Y:S02]  /*0e70*/  HADD2.F32 R82, -RZ, R147.H1_H1 ;  /* 0x30000093ff527230 */ /* 0x000fe40000004100 */
[--C-:B------:R-:W-:Y:S02]  /*0e80*/  HADD2.F32 R224, -RZ, R229.reuse.H0_H0 ;  /* 0x200000e5ffe07230 */ /* 0x100fe40000004100 */
[--C-:B0-----:R-:W-:Y:S02]  /*0e90*/  HADD2.F32 R2, -RZ, R56.reuse.H0_H0 ;  /* 0x20000038ff027230 */ /* 0x101fe40000004100 */
[----:B------:R-:W-:Y:S02]  /*0ea0*/  HADD2.F32 R220, -RZ, R229.H1_H1 ;  /* 0x300000e5ffdc7230 */ /* 0x000fe40000004100 */
[----:B-1----:R-:W-:Y:S01]  /*0eb0*/  HADD2.F32 R0, -RZ, R56.H1_H1 ;  /* 0x30000038ff007230 */ /* 0x002fe20000004100 */
[----:B------:R0:W-:Y:S01]  /*0ec0*/  STL [R1+0x44], R2 ;  /* 0x0000440201007387 */ /* 0x0001e20000100800 */
[----:B------:R-:W-:-:S02]  /*0ed0*/  HADD2.F32 R215, -RZ, R202.H0_H0 ;  /* 0x200000caffd77230 */ /* 0x000fc40000004100 */
[----:B------:R-:W-:Y:S01]  /*0ee0*/  HADD2.F32 R211, -RZ, R202.H1_H1 ;  /* 0x300000caffd37230 */ /* 0x000fe20000004100 */
[----:B------:R1:W-:Y:S01]  /*0ef0*/  STL [R1+0x34], R0 ;  /* 0x0000340001007387 */ /* 0x0003e20000100800 */
[--C-:B------:R-:W-:Y:S02]  /*0f00*/  HADD2.F32 R230, -RZ, R48.reuse.H0_H0 ;  /* 0x20000030ffe67230 */ /* 0x100fe40000004100 */
[----:B------:R-:W-:Y:S01]  /*0f10*/  HADD2.F32 R226, -RZ, R48.H1_H1 ;  /* 0x30000030ffe27230 */ /* 0x000fe20000004100 */
[----:B------:R2:W-:Y:S01]  /*0f20*/  STL [R1+0x24], R3 ;  /* 0x0000240301007387 */ /* 0x0005e20000100800 */
[----:B------:R-:W-:Y:S02]  /*0f30*/  HADD2.F32 R222, -RZ, R49.H0_H0 ;  /* 0x20000031ffde7230 */ /* 0x000fe40000004100 */
[----:B0-----:R-:W-:Y:S02]  /*0f40*/  HADD2.F32 R2, -RZ, R57.H1_H1 ;  /* 0x30000039ff027230 */ /* 0x001fe40000004100 */
[----:B------:R-:W-:-:S02]  /*0f50*/  HADD2.F32 R218, -RZ, R49.H1_H1 ;  /* 0x30000031ffda7230 */ /* 0x000fc40000004100 */
[----:B-1----:R-:W-:Y:S01]  /*0f60*/  HADD2.F32 R0, -RZ, R58.H0_H0 ;  /* 0x2000003aff007230 */ /* 0x002fe20000004100 */
[----:B------:R0:W-:Y:S01]  /*0f70*/  STL [R1+0x14], R2 ;  /* 0x0000140201007387 */ /* 0x0001e20000100800 */
[--C-:B------:R-:W-:Y:S02]  /*0f80*/  HADD2.F32 R213, -RZ, R46.reuse.H0_H0 ;  /* 0x2000002effd57230 */ /* 0x100fe40000004100 */
[----:B--2---:R-:W-:Y:S01]  /*0f90*/  HADD2.F32 R3, -RZ, R53.H0_H0 ;  /* 0x20000035ff037230 */ /* 0x004fe20000004100 */
[----:B------:R1:W-:Y:S01]  /*0fa0*/  STL [R1+0x4], R0 ;  /* 0x0000040001007387 */ /* 0x0003e20000100800 */
[----:B------:R-:W-:Y:S02]  /*0fb0*/  HADD2.F32 R209, -RZ, R46.H1_H1 ;  /* 0x3000002effd17230 */ /* 0x000fe40000004100 */
[--C-:B------:R-:W-:Y:S02]  /*0fc0*/  HADD2.F32 R205, -RZ, R47.reuse.H0_H0 ;  /* 0x2000002fffcd7230 */ /* 0x100fe40000004100 */
[----:B------:R-:W-:-:S02]  /*0fd0*/  HADD2.F32 R201, -RZ, R47.H1_H1 ;  /* 0x3000002fffc97230 */ /* 0x000fc40000004100 */
[--C-:B0-----:R-:W-:Y:S02]  /*0fe0*/  HADD2.F32 R2, -RZ, R52.reuse.H0_H0 ;  /* 0x20000034ff027230 */ /* 0x101fe40000004100 */
[--C-:B------:R-:W-:Y:S02]  /*0ff0*/  HADD2.F32 R190, -RZ, R177.reuse.H0_H0 ;  /* 0x200000b1ffbe7230 */ /* 0x100fe40000004100 */
[----:B-1----:R-:W-:Y:S01]  /*1000*/  HADD2.F32 R0, -RZ, R52.H1_H1 ;  /* 0x30000034ff007230 */ /* 0x002fe20000004100 */
[----:B------:R0:W-:Y:S01]  /*1010*/  STL [R1+0x40], R2 ;  /* 0x0000400201007387 */ /* 0x0001e20000100800 */
[----:B------:R-:W-:Y:S02]  /*1020*/  HADD2.F32 R186, -RZ, R177.H1_H1 ;  /* 0x300000b1ffba7230 */ /* 0x000fe40000004100 */
[--C-:B------:R-:W-:Y:S01]  /*1030*/  HADD2.F32 R199, -RZ, R40.reuse.H0_H0 ;  /* 0x20000028ffc77230 */ /* 0x100fe20000004100 */
[----:B------:R1:W-:Y:S01]  /*1040*/  STL [R1+0x30], R0 ;  /* 0x0000300001007387 */ /* 0x0003e20000100800 */
[----:B------:R-:W-:-:S02]  /*1050*/  HADD2.F32 R193, -RZ, R40.H1_H1 ;  /* 0x30000028ffc17230 */ /* 0x000fc40000004100 */
[--C-:B------:R-:W-:Y:S01]  /*1060*/  HADD2.F32 R189, -RZ, R41.reuse.H0_H0 ;  /* 0x20000029ffbd7230 */ /* 0x100fe20000004100 */
[----:B------:R2:W-:Y:S01]  /*1070*/  STL [R1+0x20], R3 ;  /* 0x0000200301007387 */ /* 0x0005e20000100800 */
[----:B------:R-:W-:Y:S02]  /*1080*/  HADD2.F32 R185, -RZ, R41.H1_H1 ;  /* 0x30000029ffb97230 */ /* 0x000fe40000004100 */
[----:B0-----:R-:W-:Y:S02]  /*1090*/  HADD2.F32 R2, -RZ, R53.H1_H1 ;  /* 0x30000035ff027230 */ /* 0x001fe40000004100 */
[----:B------:R-:W-:Y:S02]  /*10a0*/  HADD2.F32 R197, -RZ, R36.H0_H0 ;  /* 0x20000024ffc57230 */ /* 0x000fe40000004100 */
[----:B-1----:R-:W-:Y:S01]  /*10b0*/  HADD2.F32 R0, -RZ, R54.H0_H0 ;  /* 0x20000036ff007230 */ /* 0x002fe20000004100 */
[----:B------:R0:W-:Y:S01]  /*10c0*/  STL [R1+0x10], R2 ;  /* 0x0000100201007387 */ /* 0x0001e20000100800 */
[----:B------:R-:W-:-:S02]  /*10d0*/  HADD2.F32 R192, -RZ, R36.H1_H1 ;  /* 0x30000024ffc07230 */ /* 0x000fc40000004100 */
[--C-:B------:R-:W-:Y:S01]  /*10e0*/  HADD2.F32 R188, -RZ, R37.reuse.H0_H0 ;  /* 0x20000025ffbc7230 */ /* 0x100fe20000004100 */
[----:B------:R1:W-:Y:S01]  /*10f0*/  STL [R1], R0 ;  /* 0x0000000001007387 */ /* 0x0003e20000100800 */
[----:B------:R-:W-:Y:S02]  /*1100*/  HADD2.F32 R184, -RZ, R37.H1_H1 ;  /* 0x30000025ffb87230 */ /* 0x000fe40000004100 */
[--C-:B------:R-:W-:Y:S02]  /*1110*/  HADD2.F32 R180, -RZ, R38.reuse.H0_H0 ;  /* 0x20000026ffb47230 */ /* 0x100fe40000004100 */
[----:B------:R-:W-:Y:S02]  /*1120*/  HADD2.F32 R176, -RZ, R38.H1_H1 ;  /* 0x30000026ffb07230 */ /* 0x000fe40000004100 */
[--C-:B------:R-:W-:Y:S02]  /*1130*/  HADD2.F32 R172, -RZ, R39.reuse.H0_H0 ;  /* 0x20000027ffac7230 */ /* 0x100fe40000004100 */
[----:B------:R-:W-:-:S02]  /*1140*/  HADD2.F32 R168, -RZ, R39.H1_H1 ;  /* 0x30000027ffa87230 */ /* 0x000fc40000004100 */
[--C-:B------:R-:W-:Y:S02]  /*1150*/  HADD2.F32 R187, -RZ, R165.reuse.H0_H0 ;  /* 0x200000a5ffbb7230 */ /* 0x100fe40000004100 */
        /* <DEDUP_REMOVED lines=13> */
[----:B------:R-:W-:Y:S02]  /*1230*/  HADD2.F32 R241, -RZ, R54.H1_H1 ;  /* 0x30000036fff17230 */ /* 0x000fe40000004100 */
[--C-:B------:R-:W-:Y:S02]  /*1240*/  HADD2.F32 R237, -RZ, R55.reuse.H0_H0 ;  /* 0x20000037ffed7230 */ /* 0x100fe40000004100 */
[----:B------:R-:W-:Y:S02]  /*1250*/  HADD2.F32 R233, -RZ, R55.H1_H1 ;  /* 0x30000037ffe97230 */ /* 0x000fe40000004100 */
[----:B------:R-:W-:-:S02]  /*1260*/  HADD2.F32 R214, -RZ, R50.H0_H0 ;  /* 0x20000032ffd67230 */ /* 0x000fc40000004100 */
[----:B------:R-:W-:Y:S02]  /*1270*/  HADD2.F32 R210, -RZ, R50.H1_H1 ;  /* 0x30000032ffd27230 */ /* 0x000fe40000004100 */
[--C-:B------:R-:W-:Y:S02]  /*1280*/  HADD2.F32 R206, -RZ, R51.reuse.H0_H0 ;  /* 0x20000033ffce7230 */ /* 0x100fe40000004100 */
        /* <DEDUP_REMOVED lines=35> */
[----:B------:R-:W-:Y:S02]  /*14c0*/  HADD2.F32 R239, -RZ, R235.H0_H0 ;  /* 0x200000ebffef7230 */ /* 0x000fe40000004100 */
[----:B------:R-:W-:Y:S02]  /*14d0*/  HADD2.F32 R232, -RZ, R228.H0_H0 ;  /* 0x200000e4ffe87230 */ /* 0x000fe40000004100 */
[----:B------:R-:W-:Y:S02]  /*14e0*/  HADD2.F32 R207, -RZ, R203.H0_H0 ;  /* 0x200000cbffcf7230 */ /* 0x000fe40000004100 */
[----:B------:R-:W-:Y:S02]  /*14f0*/  HADD2.F32 R182, -RZ, R178.H0_H0 ;  /* 0x200000b2ffb67230 */ /* 0x000fe40000004100 */
[----:B------:R-:W-:-:S02]  /*1500*/  HADD2.F32 R179, -RZ, R166.H0_H0 ;  /* 0x200000a6ffb37230 */ /* 0x000fc40000004100 */
[----:B------:R-:W-:Y:S02]  /*1510*/  HADD2.F32 R175, -RZ, R166.H1_H1 ;  /* 0x300000a6ffaf7230 */ /* 0x000fe40000004100 */
[----:B------:R-:W-:Y:S02]  /*1520*/  HADD2.F32 R171, -RZ, R167.H0_H0 ;  /* 0x200000a7ffab7230 */ /* 0x000fe40000004100 */
[----:B------:R-:W-:Y:S02]  /*1530*/  HADD2.F32 R150, -RZ, R146.H0_H0 ;  /* 0x20000092ff967230 */ /* 0x000fe40000004100 */
        /* <DEDUP_REMOVED lines=28> */
[----:B------:R-:W-:Y:S02]  /*1700*/  HADD2.F32 R244, -RZ, R74.H1_H1 ;  /* 0x3000004afff47230 */ /* 0x000fe40000004100 */
[--C-:B------:R-:W-:Y:S02]  /*1710*/  HADD2.F32 R240, -RZ, R75.reuse.H0_H0 ;  /* 0x2000004bfff07230 */ /* 0x100fe40000004100 */
[----:B------:R-:W-:Y:S02]  /*1720*/  HADD2.F32 R236, -RZ, R75.H1_H1 ;  /* 0x3000004bffec7230 */ /* 0x000fe40000004100 */
[----:B------:R-:W-:Y:S02]  /*1730*/  HADD2.F32 R235, -RZ, R235.H1_H1 ;  /* 0x300000ebffeb7230 */ /* 0x000fe40000004100 */
[----:B------:R-:W-:-:S02]  /*1740*/  HADD2.F32 R228, -RZ, R228.H1_H1 ;  /* 0x300000e4ffe47230 */ /* 0x000fc40000004100 */
[----:B------:R-:W-:Y:S02]  /*1750*/  HADD2.F32 R203, -RZ, R203.H1_H1 ;  /* 0x300000cbffcb7230 */ /* 0x000fe40000004100 */
[----:B------:R-:W-:Y:S02]  /*1760*/  HADD2.F32 R178, -RZ, R178.H1_H1 ;  /* 0x300000b2ffb27230 */ /* 0x000fe40000004100 */
[----:B------:R-:W-:Y:S02]  /*1770*/  HADD2.F32 R167, -RZ, R167.H1_H1 ;  /* 0x300000a7ffa77230 */ /* 0x000fe40000004100 */
[--C-:B------:R-:W-:Y:S02]  /*1780*/  HADD2.F32 R166, -RZ, R144.reuse.H0_H0 ;  /* 0x20000090ffa67230 */ /* 0x100fe40000004100 */
[----:B------:R-:W-:Y:S02]  /*1790*/  HADD2.F32 R162, -RZ, R144.H1_H1 ;  /* 0x30000090ffa27230 */ /* 0x000fe40000004100 */
        /* <DEDUP_REMOVED lines=15> */
[--C-:B--2---:R-:W-:Y:S02]  /*1890*/  HADD2.F32 R3, -RZ, R71.reuse.H0_H0 ;  /* 0x20000047ff037230 */ /* 0x104fe40000004100 */
[----:B0-----:R-:W-:Y:S02]  /*18a0*/  HADD2.F32 R2, -RZ, R71.H1_H1 ;  /* 0x30000047ff027230 */ /* 0x001fe40000004100 */
[--C-:B-1----:R-:W-:Y:S02]  /*18b0*/  HADD2.F32 R0, -RZ, R60.reuse.H0_H0 ;  /* 0x2000003cff007230 */ /* 0x102fe40000004100 */
[----:B------:R-:W-:-:S02]  /*18c0*/  HADD2.F32 R87, -RZ, R60.H1_H1 ;  /* 0x3000003cff577230 */ /* 0x000fc40000004100 */
[--C-:B------:R-:W-:Y:S02]  /*18d0*/  HADD2.F32 R86, -RZ, R61.reuse.H0_H0 ;  /* 0x2000003dff567230 */ /* 0x100fe40000004100 */
[----:B------:R-:W-:Y:S02]  /*18e0*/  HADD2.F32 R89, -RZ, R61.H1_H1 ;  /* 0x3000003dff597230 */ /* 0x000fe40000004100 */
[--C-:B------:R-:W-:Y:S02]  /*18f0*/  HADD2.F32 R88, -RZ, R62.reuse.H0_H0 ;  /* 0x2000003eff587230 */ /* 0x100fe40000004100 */
[----:B------:R-:W-:Y:S02]  /*1900*/  HADD2.F32 R91, -RZ, R62.H1_H1 ;  /* 0x3000003eff5b7230 */ /* 0x000fe40000004100 */
[--C-:B------:R-:W-:Y:S02]  /*1910*/  HADD2.F32 R90, -RZ, R63.reuse.H0_H0 ;  /* 0x2000003fff5a7230 */ /* 0x100fe40000004100 */
[----:B------:R-:W-:-:S02]  /*1920*/  HADD2.F32 R98, -RZ, R63.H1_H1 ;  /* 0x3000003fff627230 */ /* 0x000fc40000004100 */
.L_x_4296:
[----:B------:R-:W0:Y:S01]  /*1930*/  S2R R135, SR_TID.X ;  /* 0x0000000000877919 */ /* 0x000e220000002100 */
[----:B------:R-:W-:Y:S01]  /*1940*/  IMAD R72, R97, c[0x0][0x168], RZ ;  /* 0x00005a0061487a24 */ /* 0x000fe200078e02ff */
[----:B------:R-:W-:Y:S04]  /*1950*/  BSSY B0, `(.L_x_4077) ;  /* 0x000009a000007945 */ /* 0x000fe80003800000 */
[----:B------:R-:W-:-:S04]  /*1960*/  SHF.R.S32.HI R73, RZ, 0x1f, R72 ;  /* 0x0000001fff497819 */ /* 0x000fc80000011448 */
[----:B------:R-:W-:Y:S02]  /*1970*/  LEA.HI R73, R73, R72, RZ, 0x3 ;  /* 0x0000004849497211 */ /* 0x000fe400078f18ff */
[----:B0-----:R-:W-:-:S04]  /*1980*/  LOP3.LUT R135, R135, 0x1f, RZ, 0xc0, !PT ;  /* 0x0000001f87877812 */ /* 0x001fc800078ec0ff */
[----:B------:R-:W-:-:S04]  /*1990*/  LEA.HI.SX32 R100, R73, R135, 0x1d ;  /* 0x0000008749647211 */ /* 0x000fc800078feaff */
[----:B------:R-:W-:Y:S01]  /*19a0*/  MOV R134, R100 ;  /* 0x0000006400867202 */ /* 0x000fe20000000f00 */
        /* <DEDUP_REMOVED lines=8> */
[----:B------:R-:W-:-:S12]  /*1a30*/  HFMA2.MMA R75, -RZ, RZ, 0, 9.5367431640625e-07 ;  /* 0x00000010ff4b7435 */ /* 0x000fd800000001ff */
[----:B0-----:R-:W-:-:S04]  /*1a40*/  @P0 LEA R72, P3, R100, c[0x0][0x180], 0x4 ;  /* 0x0000600064480a11 */ /* 0x001fc800078620ff */
[----:B------:R-:W-:-:S05]  /*1a50*/  @P0 LEA.HI.X R73, R100, c[0x0][0x184], RZ, 0x4, P3 ;  /* 0x0000610064490a11 */ /* 0x000fca00018f24ff */
[----:B------:R0:W5:Y:S02]  /*1a60*/  @P0 LDG.E.128 R64, [R72.64] ;  /* 0x0000000448400981 */ /* 0x000164000c1e1d00 */
[----:B0-----:R-:W-:-:S06]  /*1a70*/  IMAD.WIDE.U32 R72, R100, R75, c[0x0][0x170] ;  /* 0x00005c0064487625 */ /* 0x001fcc00078e004b */
[----:B------:R-:W2:Y:S01]  /*1a80*/  LDG.E.128 R72, [R72.64] ;  /* 0x0000000448487981 */ /* 0x000ea2000c1e1d00 */
[----:B------:R-:W-:-:S04]  /*1a90*/  ISETP.NE.U32.AND P3, PT, RZ, c[0x0][0x178], PT ;  /* 0x00005e00ff007a0c */ /* 0x000fc80003f65070 */
[----:B------:R-:W-:Y:S01]  /*1aa0*/  ISETP.NE.AND.EX P3, PT, RZ, c[0x0][0x17c], PT, P3 ;  /* 0x00005f00ff007a0c */ /* 0x000fe20003f65330 */
[----:B--2---:R-:W-:-:S12]  /*1ab0*/  HADD2.F32 R96, -RZ, R72.H0_H0 ;  /* 0x20000048ff607230 */ /* 0x004fd80000004100 */
[----:B------:R-:W-:Y:S05]  /*1ac0*/  @P3 BRA `(.L_x_4079) ;  /* 0x0000008000003947 */ /* 0x000fea0003800000 */
[----:B------:R-:W-:-:S04]  /*1ad0*/  ISETP.NE.U32.AND P4, PT, RZ, c[0x0][0x180], PT ;  /* 0x00006000ff007a0c */ /* 0x000fc80003f85070 */
[----:B------:R-:W-:-:S13]  /*1ae0*/  ISETP.NE.AND.EX P4, PT, RZ, c[0x0][0x184], PT, P4 ;  /* 0x00006100ff007a0c */ /* 0x000fda0003f85340 */
[----:B------:R-:W-:Y:S05]  /*1af0*/  @P4 BRA `(.L_x_4080) ;  /* 0x0000002000004947 */ /* 0x000fea0003800000 */
[----:B------:R-:W-:Y:S05]  /*1b00*/  @P1 BRA `(.L_x_4081) ;  /* 0x0000008000001947 */ /* 0x000fea0003800000 */
[----:B------:R-:W-:Y:S05]  /*1b10*/  BRA `(.L_x_4082) ;  /* 0x0000009000007947 */ /* 0x000fea0003800000 */
.L_x_4080:
[----:B-----5:R-:W-:-:S05]  /*1b20*/  HADD2.F32 R101, -RZ, R64.H0_H0 ;  /* 0x20000040ff657230 */ /* 0x020fca0000004100 */
[----:B------:R-:W-:Y:S01]  /*1b30*/  FADD.FTZ R96, R101, R96 ;  /* 0x0000006065607221 */ /* 0x000fe20000010000 */
[----:B------:R-:W-:Y:S05]  /*1b40*/  BRA `(.L_x_4081) ;  /* 0x0000004000007947 */ /* 0x000fea0003800000 */
.L_x_4079:
[----:B-----5:R-:W-:-:S05]  /*1b50*/  HADD2.F32 R101, -RZ, R68.H0_H0 ;  /* 0x20000044ff657230 */ /* 0x020fca0000004100 */
[----:B------:R-:W-:Y:S01]  /*1b60*/  FADD.FTZ R96, R101, R96 ;  /* 0x0000006065607221 */ /* 0x000fe20000010000 */
[----:B------:R-:W-:-:S05]  /*1b70*/  @P0 HADD2.F32 R101, -RZ, R64.H0_H0 ;  /* 0x20000040ff650230 */ /* 0x000fca0000004100 */
[----:B------:R-:W-:-:S05]  /*1b80*/  @P0 FADD.FTZ R96, R101, R96 ;  /* 0x0000006065600221 */ /* 0x000fca0000010000 */
.L_x_4081:
[----:B------:R-:W-:-:S04]  /*1b90*/  F2FP.PACK_AB R101, RZ, R96 ;  /* 0x00000060ff65723e */ /* 0x000fc800000000ff */
[----:B------:R-:W-:Y:S02]  /*1ba0*/  PRMT R60, R101, 0x7610, R60 ;  /* 0x00007610653c7816 */ /* 0x000fe4000000003c */
.L_x_4082:
[----:B------:R-:W-:Y:S01]  /*1bb0*/  HADD2.F32 R102, -RZ, R72.H1_H1 ;  /* 0x30000048ff667230 */ /* 0x000fe20000004100 */
[----:B------:R-:W-:Y:S05]  /*1bc0*/  @P3 BRA `(.L_x_4083) ;  /* 0x0000008000003947 */ /* 0x000fea0003800000 */
[----:B------:R-:W-:-:S04]  /*1bd0*/  ISETP.NE.U32.AND P4, PT, RZ, c[0x0][0x180], PT ;  /* 0x00006000ff007a0c */ /* 0x000fc80003f85070 */
[----:B------:R-:W-:-:S13]  /*1be0*/  ISETP.NE.AND.EX P4, PT, RZ, c[0x0][0x184], PT, P4 ;  /* 0x00006100ff007a0c */ /* 0x000fda0003f85340 */
[----:B------:R-:W-:Y:S05]  /*1bf0*/  @P4 BRA `(.L_x_4084) ;  /* 0x0000002000004947 */ /* 0x000fea0003800000 */
[----:B------:R-:W-:Y:S05]  /*1c00*/  @P1 BRA `(.L_x_4085) ;  /* 0x0000008000001947 */ /* 0x000fea0003800000 */
[----:B------:R-:W-:Y:S05]  /*1c10*/  BRA `(.L_x_4086) ;  /* 0x0000009000007947 */ /* 0x000fea0003800000 */
.L_x_4084:
[----:B-----5:R-:W-:-:S05]  /*1c20*/  HADD2.F32 R72, -RZ, R64.H1_H1 ;  /* 0x30000040ff487230 */ /* 0x020fca0000004100 */
[----:B------:R-:W-:Y:S01]  /*1c30*/  FADD.FTZ R102, R72, R102 ;  /* 0x0000006648667221 */ /* 0x000fe20000010000 */
[----:B------:R-:W-:Y:S05]  /*1c40*/  BRA `(.L_x_4085) ;  /* 0x0000004000007947 */ /* 0x000fea0003800000 */
.L_x_4083:
[----:B-----5:R-:W-:-:S05]  /*1c50*/  HADD2.F32 R72, -RZ, R68.H1_H1 ;  /* 0x30000044ff487230 */ /* 0x020fca0000004100 */
[----:B------:R-:W-:Y:S01]  /*1c60*/  FADD.FTZ R102, R72, R102 ;  /* 0x0000006648667221 */ /* 0x000fe20000010000 */
[----:B------:R-:W-:-:S05]  /*1c70*/  @P0 HADD2.F32 R72, -RZ, R64.H1_H1 ;  /* 0x30000040ff480230 */ /* 0x000fca0000004100 */
[----:B------:R-:W-:-:S05]  /*1c80*/  @P0 FADD.FTZ R102, R72, R102 ;  /* 0x0000006648660221 */ /* 0x000fca0000010000 */
.L_x_4085:
[----:B------:R-:W-:-:S04]  /*1c90*/  F2FP.PACK_AB R72, RZ, R102 ;  /* 0x00000066ff48723e */ /* 0x000fc800000000ff */
[----:B------:R-:W-:Y:S02]  /*1ca0*/  PRMT R60, R60, 0x5410, R72 ;  /* 0x000054103c3c7816 */ /* 0x000fe40000000048 */
.L_x_4086:
[----:B------:R-:W-:Y:S01]  /*1cb0*/  HADD2.F32 R101, -RZ, R73.H0_H0 ;  /* 0x20000049ff657230 */ /* 0x000fe20000004100 */
[----:B------:R-:W-:Y:S05]  /*1cc0*/  @P3 BRA `(.L_x_4087) ;  /* 0x0000008000003947 */ /* 0x000fea0003800000 */
[----:B------:R-:W-:-:S04]  /*1cd0*/  ISETP.NE.U32.AND P4, PT, RZ, c[0x0][0x180], PT ;  /* 0x00006000ff007a0c */ /* 0x000fc80003f85070 */
[----:B------:R-:W-:-:S13]  /*1ce0*/  ISETP.NE.AND.EX P4, PT, RZ, c[0x0][0x184], PT, P4 ;  /* 0x00006100ff007a0c */ /* 0x000fda0003f85340 */
[----:B------:R-:W-:Y:S05]  /*1cf0*/  @P4 BRA `(.L_x_4088) ;  /* 0x0000002000004947 */ /* 0x000fea0003800000 */
[----:B------:R-:W-:Y:S05]  /*1d00*/  @P1 BRA `(.L_x_4089) ;  /* 0x0000008000001947 */ /* 0x000fea0003800000 */
[----:B------:R-:W-:Y:S05]  /*1d10*/  BRA `(.L_x_4090) ;  /* 0x0000009000007947 */ /* 0x000fea0003800000 */
.L_x_4088:
[----:B-----5:R-:W-:-:S05]  /*1d20*/  HADD2.F32 R72, -RZ, R65.H0_H0 ;  /* 0x20000041ff487230 */ /* 0x020fca0000004100 */
[----:B------:R-:W-:Y:S01]  /*1d30*/  FADD.FTZ R101, R72, R101 ;  /* 0x0000006548657221 */ /* 0x000fe20000010000 */
[----:B------:R-:W-:Y:S05]  /*1d40*/  BRA `(.L_x_4089) ;  /* 0x0000004000007947 */ /* 0x000fea0003800000 */
.L_x_4087:
[----:B-----5:R-:W-:-:S05]  /*1d50*/  HADD2.F32 R72, -RZ, R69.H0_H0 ;  /* 0x20000045ff487230 */ /* 0x020fca0000004100 */
[----:B------:R-:W-:Y:S01]  /*1d60*/  FADD.FTZ R101, R72, R101 ;  /* 0x0000006548657221 */ /* 0x000fe20000010000 */
[----:B------:R-:W-:-:S05]  /*1d70*/  @P0 HADD2.F32 R72, -RZ, R65.H0_H0 ;  /* 0x20000041ff480230 */ /* 0x000fca0000004100 */
[----:B------:R-:W-:-:S05]  /*1d80*/  @P0 FADD.FTZ R101, R72, R101 ;  /* 0x0000006548650221 */ /* 0x000fca0000010000 */
.L_x_4089:
[----:B------:R-:W-:-:S04]  /*1d90*/  F2FP.PACK_AB R72, RZ, R101 ;  /* 0x00000065ff48723e */ /* 0x000fc800000000ff */
[----:B------:R-:W-:Y:S02]  /*1da0*/  PRMT R61, R72, 0x7610, R61 ;  /* 0x00007610483d7816 */ /* 0x000fe4000000003d */
.L_x_4090:
[----:B------:R-:W-:Y:S01]  /*1db0*/  HADD2.F32 R123, -RZ, R73.H1_H1 ;  /* 0x30000049ff7b7230 */ /* 0x000fe20000004100 */
[----:B------:R-:W-:Y:S05]  /*1dc0*/  @P3 BRA `(.L_x_4091) ;  /* 0x0000008000003947 */ /* 0x000fea0003800000 */
[----:B------:R-:W-:-:S04]  /*1dd0*/  ISETP.NE.U32.AND P4, PT, RZ, c[0x0][0x180], PT ;  /* 0x00006000ff007a0c */ /* 0x000fc80003f85070 */
[----:B------:R-:W-:-:S13]  /*1de0*/  ISETP.NE.AND.EX P4, PT, RZ, c[0x0][0x184], PT, P4 ;  /* 0x00006100ff007a0c */ /* 0x000fda0003f85340 */
[----:B------:R-:W-:Y:S05]  /*1df0*/  @P4 BRA `(.L_x_4092) ;  /* 0x0000002000004947 */ /* 0x000fea0003800000 */
[----:B------:R-:W-:Y:S05]  /*1e00*/  @P1 BRA `(.L_x_4093) ;  /* 0x0000008000001947 */ /* 0x000fea0003800000 */
[----:B------:R-:W-:Y:S05]  /*1e10*/  BRA `(.L_x_4094) ;  /* 0x0000009000007947 */ /* 0x000fea0003800000 */
.L_x_4092:
[----:B-----5:R-:W-:-:S05]  /*1e20*/  HADD2.F32 R72, -RZ, R65.H1_H1 ;  /* 0x30000041ff487230 */ /* 0x020fca0000004100 */
[----:B------:R-:W-:Y:S01]  /*1e30*/  FADD.FTZ R123, R72, R123 ;  /* 0x0000007b487b7221 */ /* 0x000fe20000010000 */
[----:B------:R-:W-:Y:S05]  /*1e40*/  BRA `(.L_x_4093) ;  /* 0x0000004000007947 */ /* 0x000fea0003800000 */
.L_x_4091:
[----:B-----5:R-:W-:-:S05]  /*1e50*/  HADD2.F32 R72, -RZ, R69.H1_H1 ;  /* 0x30000045ff487230 */ /* 0x020fca0000004100 */
[----:B------:R-:W-:Y:S01]  /*1e60*/  FADD.FTZ R123, R72, R123 ;  /* 0x0000007b487b7221 */ /* 0x000fe20000010000 */
[----:B------:R-:W-:-:S05]  /*1e70*/  @P0 HADD2.F32 R72, -RZ, R65.H1_H1 ;  /* 0x30000041ff480230 */ /* 0x000fca0000004100 */
[----:B------:R-:W-:-:S05]  /*1e80*/  @P0 FADD.FTZ R123, R72, R123 ;  /* 0x0000007b487b0221 */ /* 0x000fca0000010000 */
.L_x_4093:
[----:B------:R-:W-:-:S04]  /*1e90*/  F2FP.PACK_AB R72, RZ, R123 ;  /* 0x0000007bff48723e */ /* 0x000fc800000000ff */
[----:B------:R-:W-:Y:S02]  /*1ea0*/  PRMT R61, R61, 0x5410, R72 ;  /* 0x000054103d3d7816 */ /* 0x000fe40000000048 */
.L_x_4094:
[----:B------:R-:W-:Y:S01]  /*1eb0*/  HADD2.F32 R124, -RZ, R74.H0_H0 ;  /* 0x2000004aff7c7230 */ /* 0x000fe20000004100 */
[----:B------:R-:W-:Y:S05]  /*1ec0*/  @P3 BRA `(.L_x_4095) ;  /* 0x0000008000003947 */ /* 0x000fea0003800000 */
[----:B------:R-:W-:-:S04]  /*1ed0*/  ISETP.NE.U32.AND P4, PT, RZ, c[0x0][0x180], PT ;  /* 0x00006000ff007a0c */ /* 0x000fc80003f85070 */
[----:B------:R-:W-:-:S13]  /*1ee0*/  ISETP.NE.AND.EX P4, PT, RZ, c[0x0][0x184], PT, P4 ;  /* 0x00006100ff007a0c */ /* 0x000fda0003f85340 */
[----:B------:R-:W-:Y:S05]  /*1ef0*/  @P4 BRA `(.L_x_4096) ;  /* 0x0000002000004947 */ /* 0x000fea0003800000 */
[----:B------:R-:W-:Y:S05]  /*1f00*/  @P1 BRA `(.L_x_4097) ;  /* 0x0000008000001947 */ /* 0x000fea0003800000 */
[----:B------:R-:W-:Y:S05]  /*1f10*/  BRA `(.L_x_4098) ;  /* 0x0000009000007947 */ /* 0x000fea0003800000 */
.L_x_4096:
[----:B-----5:R-:W-:-:S05]  /*1f20*/  HADD2.F32 R72, -RZ, R66.H0_H0 ;  /* 0x20000042ff487230 */ /* 0x020fca0000004100 */
[----:B------:R-:W-:Y:S01]  /*1f30*/  FADD.FTZ R124, R72, R124 ;  /* 0x0000007c487c7221 */ /* 0x000fe20000010000 */
[----:B------:R-:W-:Y:S05]  /*1f40*/  BRA `(.L_x_4097) ;  /* 0x0000004000007947 */ /* 0x000fea0003800000 */
.L_x_4095:
[----:B-----5:R-:W-:-:S05]  /*1f50*/  HADD2.F32 R72, -RZ, R70.H0_H0 ;  /* 0x20000046ff487230 */ /* 0x020fca0000004100 */
[----:B------:R-:W-:Y:S01]  /*1f60*/  FADD.FTZ R124, R72, R124 ;  /* 0x0000007c487c7221 */ /* 0x000fe20000010000 */
[----:B------:R-:W-:-:S05]  /*1f70*/  @P0 HADD2.F32 R72, -RZ, R66.H0_H0 ;  /* 0x20000042ff480230 */ /* 0x000fca0000004100 */
[----:B------:R-:W-:-:S05]  /*1f80*/  @P0 FADD.FTZ R124, R72, R124 ;  /* 0x0000007c487c0221 */ /* 0x000fca0000010000 */
.L_x_4097:
[----:B------:R-:W-:-:S04]  /*1f90*/  F2FP.PACK_AB R72, RZ, R124 ;  /* 0x0000007cff48723e */ /* 0x000fc800000000ff */
[----:B------:R-:W-:Y:S02]  /*1fa0*/  PRMT R62, R72, 0x7610, R62 ;  /* 0x00007610483e7816 */ /* 0x000fe4000000003e */
.L_x_4098:
[----:B------:R-:W-:Y:S01]  /*1fb0*/  HADD2.F32 R137, -RZ, R74.H1_H1 ;  /* 0x3000004aff897230 */ /* 0x000fe20000004100 */
[----:B------:R-:W-:Y:S05]  /*1fc0*/  @P3 BRA `(.L_x_4099) ;  /* 0x0000008000003947 */ /* 0x000fea0003800000 */
[----:B------:R-:W-:-:S04]  /*1fd0*/  ISETP.NE.U32.AND P4, PT, RZ, c[0x0][0x180], PT ;  /* 0x00006000ff007a0c */ /* 0x000fc80003f85070 */
[----:B------:R-:W-:-:S13]  /*1fe0*/  ISETP.NE.AND.EX P4, PT, RZ, c[0x0][0x184], PT, P4 ;  /* 0x00006100ff007a0c */ /* 0x000fda0003f85340 */
[----:B------:R-:W-:Y:S05]  /*1ff0*/  @P4 BRA `(.L_x_4100) ;  /* 0x0000002000004947 */ /* 0x000fea0003800000 */
[----:B------:R-:W-:Y:S05]  /*2000*/  @P1 BRA `(.L_x_4101) ;  /* 0x0000008000001947 */ /* 0x000fea0003800000 */
[----:B------:R-:W-:Y:S05]  /*2010*/  BRA `(.L_x_4102) ;  /* 0x0000009000007947 */ /* 0x000fea0003800000 */
.L_x_4100:
[----:B-----5:R-:W-:-:S05]  /*2020*/  HADD2.F32 R72, -RZ, R66.H1_H1 ;  /* 0x30000042ff487230 */ /* 0x020fca0000004100 */
[----:B------:R-:W-:Y:S01]  /*2030*/  FADD.FTZ R137, R72, R137 ;  /* 0x0000008948897221 */ /* 0x000fe20000010000 */
[----:B------:R-:W-:Y:S05]  /*2040*/  BRA `(.L_x_4101) ;  /* 0x0000004000007947 */ /* 0x000fea0003800000 */
.L_x_4099:
[----:B-----5:R-:W-:-:S05]  /*2050*/  HADD2.F32 R72, -RZ, R70.H1_H1 ;  /* 0x30000046ff487230 */ /* 0x020fca0000004100 */
[----:B------:R-:W-:Y:S01]  /*2060*/  FADD.FTZ R137, R72, R137 ;  /* 0x0000008948897221 */ /* 0x000fe20000010000 */
[----:B------:R-:W-:-:S05]  /*2070*/  @P0 HADD2.F32 R72, -RZ, R66.H1_H1 ;  /* 0x30000042ff480230 */ /* 0x000fca0000004100 */
[----:B------:R-:W-:-:S05]  /*2080*/  @P0 FADD.FTZ R137, R72, R137 ;  /* 0x0000008948890221 */ /* 0x000fca0000010000 */
.L_x_4101:
[----:B------:R-:W-:-:S04]  /*2090*/  F2FP.PACK_AB R72, RZ, R137 ;  /* 0x00000089ff48723e */ /* 0x000fc800000000ff */
[----:B------:R-:W-:Y:S02]  /*20a0*/  PRMT R62, R62, 0x5410, R72 ;  /* 0x000054103e3e7816 */ /* 0x000fe40000000048 */
.L_x_4102:
[----:B------:R-:W-:Y:S01]  /*20b0*/  HADD2.F32 R138, -RZ, R75.H0_H0 ;  /* 0x2000004bff8a7230 */ /* 0x000fe20000004100 */
[----:B------:R-:W-:Y:S05]  /*20c0*/  @P3 BRA `(.L_x_4103) ;  /* 0x0000008000003947 */ /* 0x000fea0003800000 */
[----:B------:R-:W-:-:S04]  /*20d0*/  ISETP.NE.U32.AND P4, PT, RZ, c[0x0][0x180], PT ;  /* 0x00006000ff007a0c */ /* 0x000fc80003f85070 */
[----:B------:R-:W-:-:S13]  /*20e0*/  ISETP.NE.AND.EX P4, PT, RZ, c[0x0][0x184], PT, P4 ;  /* 0x00006100ff007a0c */ /* 0x000fda0003f85340 */
[----:B------:R-:W-:Y:S05]  /*20f0*/  @P4 BRA `(.L_x_4104) ;  /* 0x0000002000004947 */ /* 0x000fea0003800000 */
[----:B------:R-:W-:Y:S05]  /*2100*/  @P1 BRA `(.L_x_4105) ;  /* 0x0000008000001947 */ /* 0x000fea0003800000 */
[----:B------:R-:W-:Y:S05]  /*2110*/  BRA `(.L_x_4106) ;  /* 0x0000009000007947 */ /* 0x000fea0003800000 */
.L_x_4104:
[----:B-----5:R-:W-:-:S05]  /*2120*/  HADD2.F32 R72, -RZ, R67.H0_H0 ;  /* 0x20000043ff487230 */ /* 0x020fca0000004100 */
[----:B------:R-:W-:Y:S01]  /*2130*/  FADD.FTZ R138, R72, R138 ;  /* 0x0000008a488a7221 */ /* 0x000fe20000010000 */
[----:B------:R-:W-:Y:S05]  /*2140*/  BRA `(.L_x_4105) ;  /* 0x0000004000007947 */ /* 0x000fea0003800000 */
.L_x_4103:
[----:B-----5:R-:W-:-:S05]  /*2150*/  HADD2.F32 R72, -RZ, R71.H0_H0 ;  /* 0x20000047ff487230 */ /* 0x020fca0000004100 */
[----:B------:R-:W-:Y:S01]  /*2160*/  FADD.FTZ R138, R72, R138 ;  /* 0x0000008a488a7221 */ /* 0x000fe20000010000 */
[----:B------:R-:W-:-:S05]  /*2170*/  @P0 HADD2.F32 R72, -RZ, R67.H0_H0 ;  /* 0x20000043ff480230 */ /* 0x000fca0000004100 */
[----:B------:R-:W-:-:S05]  /*2180*/  @P0 FADD.FTZ R138, R72, R138 ;  /* 0x0000008a488a0221 */ /* 0x000fca0000010000 */
.L_x_4105:
[----:B------:R-:W-:-:S04]  /*2190*/  F2FP.PACK_AB R72, RZ, R138 ;  /* 0x0000008aff48723e */ /* 0x000fc800000000ff */
[----:B------:R-:W-:Y:S02]  /*21a0*/  PRMT R63, R72, 0x7610, R63 ;  /* 0x00007610483f7816 */ /* 0x000fe4000000003f */
.L_x_4106:
[----:B------:R-:W-:Y:S01]  /*21b0*/  HADD2.F32 R144, -RZ, R75.H1_H1 ;  /* 0x3000004bff907230 */ /* 0x000fe20000004100 */
[----:B------:R-:W-:Y:S05]  /*21c0*/  @P3 BRA `(.L_x_4107) ;  /* 0x0000008000003947 */ /* 0x000fea0003800000 */
[----:B------:R-:W-:-:S04]  /*21d0*/  ISETP.NE.U32.AND P0, PT, RZ, c[0x0][0x180], PT ;  /* 0x00006000ff007a0c */ /* 0x000fc80003f05070 */
[----:B------:R-:W-:-:S13]  /*21e0*/  ISETP.NE.AND.EX P0, PT, RZ, c[0x0][0x184], PT, P0 ;  /* 0x00006100ff007a0c */ /* 0x000fda0003f05300 */
[----:B------:R-:W-:Y:S05]  /*21f0*/  @P0 BRA `(.L_x_4108) ;  /* 0x0000002000000947 */ /* 0x000fea0003800000 */
[----:B------:R-:W-:Y:S05]  /*2200*/  @P1 BRA `(.L_x_4109) ;  /* 0x0000008000001947 */ /* 0x000fea0003800000 */
[----:B------:R-:W-:Y:S05]  /*2210*/  BRA `(.L_x_4110) ;  /* 0x0000009000007947 */ /* 0x000fea0003800000 */
.L_x_4108:
[----:B-----5:R-:W-:-:S05]  /*2220*/  HADD2.F32 R72, -RZ, R67.H1_H1 ;  /* 0x30000043ff487230 */ /* 0x020fca0000004100 */
[----:B------:R-:W-:Y:S01]  /*2230*/  FADD.FTZ R144, R72, R144 ;  /* 0x0000009048907221 */ /* 0x000fe20000010000 */
[----:B------:R-:W-:Y:S05]  /*2240*/  BRA `(.L_x_4109) ;  /* 0x0000004000007947 */ /* 0x000fea0003800000 */
.L_x_4107:
[----:B-----5:R-:W-:-:S05]  /*2250*/  HADD2.F32 R72, -RZ, R71.H1_H1 ;  /* 0x30000047ff487230 */ /* 0x020fca0000004100 */
[----:B------:R-:W-:Y:S01]  /*2260*/  FADD.FTZ R144, R72, R144 ;  /* 0x0000009048907221 */ /* 0x000fe20000010000 */
[----:B------:R-:W-:-:S05]  /*2270*/  @P0 HADD2.F32 R72, -RZ, R67.H1_H1 ;  /* 0x30000043ff480230 */ /* 0x000fca0000004100 */
[----:B------:R-:W-:-:S05]  /*2280*/  @P0 FADD.FTZ R144, R72, R144 ;  /* 0x0000009048900221 */ /* 0x000fca0000010000 */
.L_x_4109:
[----:B------:R-:W-:-:S04]  /*2290*/  F2FP.PACK_AB R72, RZ, R144 ;  /* 0x00000090ff48723e */ /* 0x000fc800000000ff */
[----:B------:R-:W-:Y:S02]  /*22a0*/  PRMT R63, R63, 0x5410, R72 ;  /* 0x000054103f3f7816 */ /* 0x000fe40000000048 */
.L_x_4110:
[C---:B------:R-:W-:Y:S02]  /*22b0*/  @P1 LEA R72, P0, R100.reuse, c[0x0][0x188], 0x4 ;  /* 0x0000620064481a11 */ /* 0x040fe400078020ff */
[C---:B------:R-:W-:Y:S02]  /*22c0*/  IADD3 R134, R100.reuse, 0x20, RZ ;  /* 0x0000002064867810 */ /* 0x040fe40007ffe0ff */
[----:B------:R-:W-:-:S05]  /*22d0*/  @P1 LEA.HI.X R73, R100, c[0x0][0x18c], RZ, 0x4, P0 ;  /* 0x0000630064491a11 */ /* 0x000fca00000f24ff */
[----:B------:R0:W-:Y:S04]  /*22e0*/  @P1 STG.E.128 [R72.64], R60 ;  /* 0x0000003c48001986 */ /* 0x0001e8000c101d04 */
.L_x_4078:
[----:B------:R-:W-:Y:S05]  /*22f0*/  BSYNC B0 ;  /* 0x0000000000007941 */ /* 0x000fea0003800000 */
.L_x_4077:
        /* <DEDUP_REMOVED lines=9> */
[----:B------:R-:W-:Y:S02]  /*2390*/  ISETP.NE.AND.EX P0, PT, RZ, c[0x0][0x184], PT, P0 ;  /* 0x00006100ff007a0c */ /* 0x000fe40003f05300 */
[----:B------:R-:W-:-:S11]  /*23a0*/  MOV R75, 0x10 ;  /* 0x00000010004b7802 */ /* 0x000fd60000000f00 */
        /* <DEDUP_REMOVED lines=14> */
.L_x_4114:
[----:B-----5:R-:W-:-:S05]  /*2490*/  HADD2.F32 R103, -RZ, R64.H0_H0 ;  /* 0x20000040ff677230 */ /* 0x020fca0000004100 */
[----:B------:R-:W-:Y:S01]  /*24a0*/  FADD.FTZ R95, R103, R95 ;  /* 0x0000005f675f7221 */ /* 0x000fe20000010000 */
[----:B------:R-:W-:Y:S05]  /*24b0*/  BRA `(.L_x_4115) ;  /* 0x0000004000007947 */ /* 0x000fea0003800000 */
.L_x_4113:
[----:B-----5:R-:W-:-:S05]  /*24c0*/  HADD2.F32 R103, -RZ, R68.H0_H0 ;  /* 0x20000044ff677230 */ /* 0x020fca0000004100 */
[----:B------:R-:W-:Y:S01]  /*24d0*/  FADD.FTZ R95, R103, R95 ;  /* 0x0000005f675f7221 */ /* 0x000fe20000010000 */
[----:B------:R-:W-:-:S05]  /*24e0*/  @P0 HADD2.F32 R103, -RZ, R64.H0_H0 ;  /* 0x20000040ff670230 */ /* 0x000fca0000004100 */
[----:B------:R-:W-:-:S05]  /*24f0*/  @P0 FADD.FTZ R95, R103, R95 ;  /* 0x0000005f675f0221 */ /* 0x000fca0000010000 */
.L_x_4115:
[----:B------:R-:W-:-:S04]  /*2500*/  F2FP.PACK_AB R103, RZ, R95 ;  /* 0x0000005fff67723e */ /* 0x000fc800000000ff */
[----:B------:R-:W-:Y:S02]  /*2510*/  PRMT R60, R103, 0x7610, R60 ;  /* 0x00007610673c7816 */ /* 0x000fe4000000003c */
.L_x_4116:
[----:B------:R-:W-:Y:S01]  /*2520*/  HADD2.F32 R103, -RZ, R72.H1_H1 ;  /* 0x30000048ff677230 */ /* 0x000fe20000004100 */
[----:B------:R-:W-:Y:S05]  /*2530*/  @P3 BRA `(.L_x_4117) ;  /* 0x0000008000003947 */ /* 0x000fea0003800000 */
[----:B------:R-:W-:-:S04]  /*2540*/  ISETP.NE.U32.AND P4, PT, RZ, c[0x0][0x180], PT ;  /* 0x00006000ff007a0c */ /* 0x000fc80003f85070 */
[----:B------:R-:W-:-:S13]  /*2550*/  ISETP.NE.AND.EX P4, PT, RZ, c[0x0][0x184], PT, P4 ;  /* 0x00006100ff007a0c */ /* 0x000fda0003f85340 */
[----:B------:R-:W-:Y:S05]  /*2560*/  @P4 BRA `(.L_x_4118) ;  /* 0x0000002000004947 */ /* 0x000fea0003800000 */
[----:B------:R-:W-:Y:S05]  /*2570*/  @P1 BRA `(.L_x_4119) ;  /* 0x0000008000001947 */ /* 0x000fea0003800000 */
[----:B------:R-:W-:Y:S05]  /*2580*/  BRA `(.L_x_4120) ;  /* 0x0000009000007947 */ /* 0x000fea0003800000 */
.L_x_4118:
[----:B-----5:R-:W-:-:S05]  /*2590*/  HADD2.F32 R72, -RZ, R64.H1_H1 ;  /* 0x30000040ff487230 */ /* 0x020fca0000004100 */
[----:B------:R-:W-:Y:S01]  /*25a0*/  FADD.FTZ R103, R72, R103 ;  /* 0x0000006748677221 */ /* 0x000fe20000010000 */
[----:B------:R-:W-:Y:S05]  /*25b0*/  BRA `(.L_x_4119) ;  /* 0x0000004000007947 */ /* 0x000fea0003800000 */
.L_x_4117:
[----:B-----5:R-:W-:-:S05]  /*25c0*/  HADD2.F32 R72, -RZ, R68.H1_H1 ;  /* 0x30000044ff487230 */ /* 0x020fca0000004100 */
[----:B------:R-:W-:Y:S01]  /*25d0*/  FADD.FTZ R103, R72, R103 ;  /* 0x0000006748677221 */ /* 0x000fe20000010000 */
[----:B------:R-:W-:-:S05]  /*25e0*/  @P0 HADD2.F32 R72, -RZ, R64.H1_H1 ;  /* 0x30000040ff480230 */ /* 0x000fca0000004100 */
[----:B------:R-:W-:-:S05]  /*25f0*/  @P0 FADD.FTZ R103, R72, R103 ;  /* 0x0000006748670221 */ /* 0x000fca0000010000 */
.L_x_4119:
[----:B------:R-:W-:-:S04]  /*2600*/  F2FP.PACK_AB R72, RZ, R103 ;  /* 0x00000067ff48723e */ /* 0x000fc800000000ff */
[----:B------:R-:W-:Y:S02]  /*2610*/  PRMT R60, R60, 0x5410, R72 ;  /* 0x000054103c3c7816 */ /* 0x000fe40000000048 */
.L_x_4120:
[----:B------:R-:W-:Y:S01]  /*2620*/  HADD2.F32 R104, -RZ, R73.H0_H0 ;  /* 0x20000049ff687230 */ /* 0x000fe20000004100 */
[----:B------:R-:W-:Y:S05]  /*2630*/  @P3 BRA `(.L_x_4121) ;  /* 0x0000008000003947 */ /* 0x000fea0003800000 */
[----:B------:R-:W-:-:S04]  /*2640*/  ISETP.NE.U32.AND P4, PT, RZ, c[0x0][0x180], PT ;  /* 0x00006000ff007a0c */ /* 0x000fc80003f85070 */
[----:B------:R-:W-:-:S13]  /*2650*/  ISETP.NE.AND.EX P4, PT, RZ, c[0x0][0x184], PT, P4 ;  /* 0x00006100ff007a0c */ /* 0x000fda0003f85340 */
[----:B------:R-:W-:Y:S05]  /*2660*/  @P4 BRA `(.L_x_4122) ;  /* 0x0000002000004947 */ /* 0x000fea0003800000 */
[----:B------:R-:W-:Y:S05]  /*2670*/  @P1 BRA `(.L_x_4123) ;  /* 0x0000008000001947 */ /* 0x000fea0003800000 */
[----:B------:R-:W-:Y:S05]  /*2680*/  BRA `(.L_x_4124) ;  /* 0x0000009000007947 */ /* 0x000fea0003800000 */
.L_x_4122:
[----:B-----5:R-:W-:-:S05]  /*2690*/  HADD2.F32 R72, -RZ, R65.H0_H0 ;  /* 0x20000041ff487230 */ /* 0x020fca0000004100 */
[----:B------:R-:W-:Y:S01]  /*26a0*/  FADD.FTZ R104, R72, R104 ;  /* 0x0000006848687221 */ /* 0x000fe20000010000 */
[----:B------:R-:W-:Y:S05]  /*26b0*/  BRA `(.L_x_4123) ;  /* 0x0000004000007947 */ /* 0x000fea0003800000 */
.L_x_4121:
[----:B-----5:R-:W-:-:S05]  /*26c0*/  HADD2.F32 R72, -RZ, R69.H0_H0 ;  /* 0x20000045ff487230 */ /* 0x020fca0000004100 */
[----:B------:R-:W-:Y:S01]  /*26d0*/  FADD.FTZ R104, R72, R104 ;  /* 0x0000006848687221 */ /* 0x000fe20000010000 */
[----:B------:R-:W-:-:S05]  /*26e0*/  @P0 HADD2.F32 R72, -RZ, R65.H0_H0 ;  /* 0x20000041ff480230 */ /* 0x000fca0000004100 */
[----:B------:R-:W-:-:S05]  /*26f0*/  @P0 FADD.FTZ R104, R72, R104 ;  /* 0x0000006848680221 */ /* 0x000fca0000010000 */
.L_x_4123:
[----:B------:R-:W-:-:S04]  /*2700*/  F2FP.PACK_AB R72, RZ, R104 ;  /* 0x00000068ff48723e */ /* 0x000fc800000000ff */
[----:B------:R-:W-:Y:S02]  /*2710*/  PRMT R61, R72, 0x7610, R61 ;  /* 0x00007610483d7816 */ /* 0x000fe4000000003d */
.L_x_4124:
[----:B------:R-:W-:Y:S01]  /*2720*/  HADD2.F32 R115, -RZ, R73.H1_H1 ;  /* 0x30000049ff737230 */ /* 0x000fe20000004100 */
[----:B------:R-:W-:Y:S05]  /*2730*/  @P3 BRA `(.L_x_4125) ;  /* 0x0000008000003947 */ /* 0x000fea0003800000 */
[----:B------:R-:W-:-:S04]  /*2740*/  ISETP.NE.U32.AND P4, PT, RZ, c[0x0][0x180], PT ;  /* 0x00006000ff007a0c */ /* 0x000fc80003f85070 */
[----:B------:R-:W-:-:S13]  /*2750*/  ISETP.NE.AND.EX P4, PT, RZ, c[0x0][0x184], PT, P4 ;  /* 0x00006100ff007a0c */ /* 0x000fda0003f85340 */
[----:B------:R-:W-:Y:S05]  /*2760*/  @P4 BRA `(.L_x_4126) ;  /* 0x0000002000004947 */ /* 0x000fea0003800000 */
[----:B------:R-:W-:Y:S05]  /*2770*/  @P1 BRA `(.L_x_4127) ;  /* 0x0000008000001947 */ /* 0x000fea0003800000 */
[----:B------:R-:W-:Y:S05]  /*2780*/  BRA `(.L_x_4128) ;  /* 0x0000009000007947 */ /* 0x000fea0003800000 */
.L_x_4126:
[----:B-----5:R-:W-:-:S05]  /*2790*/  HADD2.F32 R72, -RZ, R65.H1_H1 ;  /* 0x30000041ff487230 */ /* 0x020fca0000004100 */
[----:B------:R-:W-:Y:S01]  /*27a0*/  FADD.FTZ R115, R72, R115 ;  /* 0x0000007348737221 */ /* 0x000fe20000010000 */
[----:B------:R-:W-:Y:S05]  /*27b0*/  BRA `(.L_x_4127) ;  /* 0x0000004000007947 */ /* 0x000fea0003800000 */
.L_x_4125:
[----:B-----5:R-:W-:-:S05]  /*27c0*/  HADD2.F32 R72, -RZ, R69.H1_H1 ;  /* 0x30000045ff487230 */ /* 0x020fca0000004100 */
[----:B------:R-:W-:Y:S01]  /*27d0*/  FADD.FTZ R115, R72, R115 ;  /* 0x0000007348737221 */ /* 0x000fe20000010000 */
[----:B------:R-:W-:-:S05]  /*27e0*/  @P0 HADD2.F32 R72, -RZ, R65.H1_H1 ;  /* 0x30000041ff480230 */ /* 0x000fca0000004100 */
[----:B------:R-:W-:-:S05]  /*27f0*/  @P0 FADD.FTZ R115, R72, R115 ;  /* 0x0000007348730221 */ /* 0x000fca0000010000 */
.L_x_4127:
[----:B------:R-:W-:-:S04]  /*2800*/  F2FP.PACK_AB R72, RZ, R115 ;  /* 0x00000073ff48723e */ /* 0x000fc800000000ff */
[----:B------:R-:W-:Y:S02]  /*2810*/  PRMT R61, R61, 0x5410, R72 ;  /* 0x000054103d3d7816 */ /* 0x000fe40000000048 */
.L_x_4128:
[----:B------:R-:W-:Y:S01]  /*2820*/  HADD2.F32 R116, -RZ, R74.H0_H0 ;  /* 0x2000004aff747230 */ /* 0x000fe20000004100 */
[----:B------:R-:W-:Y:S05]  /*2830*/  @P3 BRA `(.L_x_4129) ;  /* 0x0000008000003947 */ /* 0x000fea0003800000 */
[----:B------:R-:W-:-:S04]  /*2840*/  ISETP.NE.U32.AND P4, PT, RZ, c[0x0][0x180], PT ;  /* 0x00006000ff007a0c */ /* 0x000fc80003f85070 */
[----:B------:R-:W-:-:S13]  /*2850*/  ISETP.NE.AND.EX P4, PT, RZ, c[0x0][0x184], PT, P4 ;  /* 0x00006100ff007a0c */ /* 0x000fda0003f85340 */
[----:B------:R-:W-:Y:S05]  /*2860*/  @P4 BRA `(.L_x_4130) ;  /* 0x0000002000004947 */ /* 0x000fea0003800000 */
[----:B------:R-:W-:Y:S05]  /*2870*/  @P1 BRA `(.L_x_4131) ;  /* 0x0000008000001947 */ /* 0x000fea0003800000 */
[----:B------:R-:W-:Y:S05]  /*2880*/  BRA `(.L_x_4132) ;  /* 0x0000009000007947 */ /* 0x000fea0003800000 */
.L_x_4130:
[----:B-----5:R-:W-:-:S05]  /*2890*/  HADD2.F32 R72, -RZ, R66.H0_H0 ;  /* 0x20000042ff487230 */ /* 0x020fca0000004100 */
[----:B------:R-:W-:Y:S01]  /*28a0*/  FADD.FTZ R116, R72, R116 ;  /* 0x0000007448747221 */ /* 0x000fe20000010000 */
[----:B------:R-:W-:Y:S05]  /*28b0*/  BRA `(.L_x_4131) ;  /* 0x0000004000007947 */ /* 0x000fea0003800000 */
.L_x_4129:
[----:B-----5:R-:W-:-:S05]  /*28c0*/  HADD2.F32 R72, -RZ, R70.H0_H0 ;  /* 0x20000046ff487230 */ /* 0x020fca0000004100 */
[----:B------:R-:W-:Y:S01]  /*28d0*/  FADD.FTZ R116, R72, R116 ;  /* 0x0000007448747221 */ /* 0x000fe20000010000 */
[----:B------:R-:W-:-:S05]  /*28e0*/  @P0 HADD2.F32 R72, -RZ, R66.H0_H0 ;  /* 0x20000042ff480230 */ /* 0x000fca0000004100 */
[----:B------:R-:W-:-:S05]  /*28f0*/  @P0 FADD.FTZ R116, R72, R116 ;  /* 0x0000007448740221 */ /* 0x000fca0000010000 */
.L_x_4131:
[----:B------:R-:W-:-:S04]  /*2900*/  F2FP.PACK_AB R72, RZ, R116 ;  /* 0x00000074ff48723e */ /* 0x000fc800000000ff */
[----:B------:R-:W-:Y:S02]  /*2910*/  PRMT R62, R72, 0x7610, R62 ;  /* 0x00007610483e7816 */ /* 0x000fe4000000003e */
.L_x_4132:
[----:B------:R-:W-:Y:S01]  /*2920*/  HADD2.F32 R127, -RZ, R74.H1_H1 ;  /* 0x3000004aff7f7230 */ /* 0x000fe20000004100 */
[----:B------:R-:W-:Y:S05]  /*2930*/  @P3 BRA `(.L_x_4133) ;  /* 0x0000008000003947 */ /* 0x000fea0003800000 */
[----:B------:R-:W-:-:S04]  /*2940*/  ISETP.NE.U32.AND P4, PT, RZ, c[0x0][0x180], PT ;  /* 0x00006000ff007a0c */ /* 0x000fc80003f85070 */
[----:B------:R-:W-:-:S13]  /*2950*/  ISETP.NE.AND.EX P4, PT, RZ, c[0x0][0x184], PT, P4 ;  /* 0x00006100ff007a0c */ /* 0x000fda0003f85340 */
[----:B------:R-:W-:Y:S05]  /*2960*/  @P4 BRA `(.L_x_4134) ;  /* 0x0000002000004947 */ /* 0x000fea0003800000 */
[----:B------:R-:W-:Y:S05]  /*2970*/  @P1 BRA `(.L_x_4135) ;  /* 0x0000008000001947 */ /* 0x000fea0003800000 */
[----:B------:R-:W-:Y:S05]  /*2980*/  BRA `(.L_x_4136) ;  /* 0x0000009000007947 */ /* 0x000fea0003800000 */
.L_x_4134:
[----:B-----5:R-:W-:-:S05]  /*2990*/  HADD2.F32 R72, -RZ, R66.H1_H1 ;  /* 0x30000042ff487230 */ /* 0x020fca0000004100 */
[----:B------:R-:W-:Y:S01]  /*29a0*/  FADD.FTZ R127, R72, R127 ;  /* 0x0000007f487f7221 */ /* 0x000fe20000010000 */
[----:B------:R-:W-:Y:S05]  /*29b0*/  BRA `(.L_x_4135) ;  /* 0x0000004000007947 */ /* 0x000fea0003800000 */
.L_x_4133:
[----:B-----5:R-:W-:-:S05]  /*29c0*/  HADD2.F32 R72, -RZ, R70.H1_H1 ;  /* 0x30000046ff487230 */ /* 0x020fca0000004100 */
[----:B------:R-:W-:Y:S01]  /*29d0*/  FADD.FTZ R127, R72, R127 ;  /* 0x0000007f487f7221 */ /* 0x000fe20000010000 */
[----:B------:R-:W-:-:S05]  /*29e0*/  @P0 HADD2.F32 R72, -RZ, R66.H1_H1 ;  /* 0x30000042ff480230 */ /* 0x000fca0000004100 */
[----:B------:R-:W-:-:S05]  /*29f0*/  @P0 FADD.FTZ R127, R72, R127 ;  /* 0x0000007f487f0221 */ /* 0x000fca0000010000 */
.L_x_4135:
[----:B------:R-:W-:-:S04]  /*2a00*/  F2FP.PACK_AB R72, RZ, R127 ;  /* 0x0000007fff48723e */ /* 0x000fc800000000ff */
[----:B------:R-:W-:Y:S02]  /*2a10*/  PRMT R62, R62, 0x5410, R72 ;  /* 0x000054103e3e7816 */ /* 0x000fe40000000048 */
.L_x_4136:
[----:B------:R-:W-:Y:S01]  /*2a20*/  HADD2.F32 R128, -RZ, R75.H0_H0 ;  /* 0x2000004bff807230 */ /* 0x000fe20000004100 */
[----:B------:R-:W-:Y:S05]  /*2a30*/  @P3 BRA `(.L_x_4137) ;  /* 0x0000008000003947 */ /* 0x000fea0003800000 */
[----:B------:R-:W-:-:S04]  /*2a40*/  ISETP.NE.U32.AND P4, PT, RZ, c[0x0][0x180], PT ;  /* 0x00006000ff007a0c */ /* 0x000fc80003f85070 */
[----:B------:R-:W-:-:S13]  /*2a50*/  ISETP.NE.AND.EX P4, PT, RZ, c[0x0][0x184], PT, P4 ;  /* 0x00006100ff007a0c */ /* 0x000fda0003f85340 */
[----:B------:R-:W-:Y:S05]  /*2a60*/  @P4 BRA `(.L_x_4138) ;  /* 0x0000002000004947 */ /* 0x000fea0003800000 */
[----:B------:R-:W-:Y:S05]  /*2a70*/  @P1 BRA `(.L_x_4139) ;  /* 0x0000008000001947 */ /* 0x000fea0003800000 */
[----:B------:R-:W-:Y:S05]  /*2a80*/  BRA `(.L_x_4140) ;  /* 0x0000009000007947 */ /* 0x000fea0003800000 */
.L_x_4138:
[----:B-----5:R-:W-:-:S05]  /*2a90*/  HADD2.F32 R72, -RZ, R67.H0_H0 ;  /* 0x20000043ff487230 */ /* 0x020fca0000004100 */
[----:B------:R-:W-:Y:S01]  /*2aa0*/  FADD.FTZ R128, R72, R128 ;  /* 0x0000008048807221 */ /* 0x000fe20000010000 */
[----:B------:R-:W-:Y:S05]  /*2ab0*/  BRA `(.L_x_4139) ;  /* 0x0000004000007947 */ /* 0x000fea0003800000 */
.L_x_4137:
[----:B-----5:R-:W-:-:S05]  /*2ac0*/  HADD2.F32 R72, -RZ, R71.H0_H0 ;  /* 0x20000047ff487230 */ /* 0x020fca0000004100 */
[----:B------:R-:W-:Y:S01]  /*2ad0*/  FADD.FTZ R128, R72, R128 ;  /* 0x0000008048807221 */ /* 0x000fe20000010000 */
[----:B------:R-:W-:-:S05]  /*2ae0*/  @P0 HADD2.F32 R72, -RZ, R67.H0_H0 ;  /* 0x20000043ff480230 */ /* 0x000fca0000004100 */
[----:B------:R-:W-:-:S05]  /*2af0*/  @P0 FADD.FTZ R128, R72, R128 ;  /* 0x0000008048800221 */ /* 0x000fca0000010000 */
.L_x_4139:
[----:B------:R-:W-:-:S04]  /*2b00*/  F2FP.PACK_AB R72, RZ, R128 ;  /* 0x00000080ff48723e */ /* 0x000fc800000000ff */
[----:B------:R-:W-:Y:S02]  /*2b10*/  PRMT R63, R72, 0x7610, R63 ;  /* 0x00007610483f7816 */ /* 0x000fe4000000003f */
.L_x_4140:
[----:B------:R-:W-:Y:S01]  /*2b20*/  HADD2.F32 R140, -RZ, R75.H1_H1 ;  /* 0x3000004bff8c7230 */ /* 0x000fe20000004100 */
[----:B------:R-:W-:Y:S05]  /*2b30*/  @P3 BRA `(.L_x_4141) ;  /* 0x0000008000003947 */ /* 0x000fea0003800000 */
[----:B------:R-:W-:-:S04]  /*2b40*/  ISETP.NE.U32.AND P0, PT, RZ, c[0x0][0x180], PT ;  /* 0x00006000ff007a0c */ /* 0x000fc80003f05070 */
[----:B------:R-:W-:-:S13]  /*2b50*/  ISETP.NE.AND.EX P0, PT, RZ, c[0x0][0x184], PT, P0 ;  /* 0x00006100ff007a0c */ /* 0x000fda0003f05300 */
[----:B------:R-:W-:Y:S05]  /*2b60*/  @P0 BRA `(.L_x_4142) ;  /* 0x0000002000000947 */ /* 0x000fea0003800000 */
[----:B------:R-:W-:Y:S05]  /*2b70*/  @P1 BRA `(.L_x_4143) ;  /* 0x0000008000001947 */ /* 0x000fea0003800000 */
[----:B------:R-:W-:Y:S05]  /*2b80*/  BRA `(.L_x_4144) ;  /* 0x0000009000007947 */ /* 0x000fea0003800000 */
.L_x_4142:
[----:B-----5:R-:W-:-:S05]  /*2b90*/  HADD2.F32 R72, -RZ, R67.H1_H1 ;  /* 0x30000043ff487230 */ /* 0x020fca0000004100 */
[----:B------:R-:W-:Y:S01]  /*2ba0*/  FADD.FTZ R140, R72, R140 ;  /* 0x0000008c488c7221 */ /* 0x000fe20000010000 */
[----:B------:R-:W-:Y:S05]  /*2bb0*/  BRA `(.L_x_4143) ;  /* 0x0000004000007947 */ /* 0x000fea0003800000 */
.L_x_4141:
[----:B-----5:R-:W-:-:S05]  /*2bc0*/  HADD2.F32 R72, -RZ, R71.H1_H1 ;  /* 0x30000047ff487230 */ /* 0x020fca0000004100 */
[----:B------:R-:W-:Y:S01]  /*2bd0*/  FADD.FTZ R140, R72, R140 ;  /* 0x0000008c488c7221 */ /* 0x000fe20000010000 */
[----:B------:R-:W-:-:S05]  /*2be0*/  @P0 HADD2.F32 R72, -RZ, R67.H1_H1 ;  /* 0x30000043ff480230 */ /* 0x000fca0000004100 */
[----:B------:R-:W-:-:S05]  /*2bf0*/  @P0 FADD.FTZ R140, R72, R140 ;  /* 0x0000008c488c0221 */ /* 0x000fca0000010000 */
.L_x_4143:
[----:B------:R-:W-:-:S04]  /*2c00*/  F2FP.PACK_AB R72, RZ, R140 ;  /* 0x0000008cff48723e */ /* 0x000fc800000000ff */
[----:B------:R-:W-:Y:S02]  /*2c10*/  PRMT R63, R63, 0x5410, R72 ;  /* 0x000054103f3f7816 */ /* 0x000fe40000000048 */
.L_x_4144:
[----:B------:R-:W-:-:S04]  /*2c20*/  @P1 LEA R72, P0, R134, c[0x0][0x188], 0x4 ;  /* 0x0000620086481a11 */ /* 0x000fc800078020ff */
[C---:B------:R-:W-:Y:S02]  /*2c30*/  @P1 LEA.HI.X R73, R134.reuse, c[0x0][0x18c], RZ, 0x4, P0 ;  /* 0x0000630086491a11 */ /* 0x040fe400000f24ff */
[----:B------:R-:W-:-:S03]  /*2c40*/  IADD3 R134, R134, 0x20, RZ ;  /* 0x0000002086867810 */ /* 0x000fc60007ffe0ff */
[----:B------:R0:W-:Y:S04]  /*2c50*/  @P1 STG.E.128 [R72.64], R60 ;  /* 0x0000003c48001986 */ /* 0x0001e8000c101d04 */
.L_x_4112:
[----:B------:R-:W-:Y:S05]  /*2c60*/  BSYNC B0 ;  /* 0x0000000000007941 */ /* 0x000fea0003800000 */
.L_x_4111:
        /* <DEDUP_REMOVED lines=25> */
.L_x_4148:
[----:B-----5:R-:W-:-:S05]  /*2e00*/  HADD2.F32 R105, -RZ, R64.H0_H0 ;  /* 0x20000040ff697230 */ /* 0x020fca0000004100 */
[----:B------:R-:W-:Y:S01]  /*2e10*/  FADD.FTZ R94, R105, R94 ;  /* 0x0000005e695e7221 */ /* 0x000fe20000010000 */
[----:B------:R-:W-:Y:S05]  /*2e20*/  BRA `(.L_x_4149) ;  /* 0x0000004000007947 */ /* 0x000fea0003800000 */
.L_x_4147:
[----:B-----5:R-:W-:-:S05]  /*2e30*/  HADD2.F32 R105, -RZ, R68.H0_H0 ;  /* 0x20000044ff697230 */ /* 0x020fca0000004100 */
[----:B------:R-:W-:Y:S01]  /*2e40*/  FADD.FTZ R94, R105, R94 ;  /* 0x0000005e695e7221 */ /* 0x000fe20000010000 */
[----:B------:R-:W-:-:S05]  /*2e50*/  @P0 HADD2.F32 R105, -RZ, R64.H0_H0 ;  /* 0x20000040ff690230 */ /* 0x000fca0000004100 */
[----:B------:R-:W-:-:S05]  /*2e60*/  @P0 FADD.FTZ R94, R105, R94 ;  /* 0x0000005e695e0221 */ /* 0x000fca0000010000 */
.L_x_4149:
[----:B------:R-:W-:-:S04]  /*2e70*/  F2FP.PACK_AB R105, RZ, R94 ;  /* 0x0000005eff69723e */ /* 0x000fc800000000ff */
[----:B------:R-:W-:Y:S02]  /*2e80*/  PRMT R60, R105, 0x7610, R60 ;  /* 0x00007610693c7816 */ /* 0x000fe4000000003c */
.L_x_4150:
[----:B------:R-:W-:Y:S01]  /*2e90*/  HADD2.F32 R105, -RZ, R72.H1_H1 ;  /* 0x30000048ff697230 */ /* 0x000fe20000004100 */
[----:B------:R-:W-:Y:S05]  /*2ea0*/  @P3 BRA `(.L_x_4151) ;  /* 0x0000008000003947 */ /* 0x000fea0003800000 */
[----:B------:R-:W-:-:S04]  /*2eb0*/  ISETP.NE.U32.AND P4, PT, RZ, c[0x0][0x180], PT ;  /* 0x00006000ff007a0c */ /* 0x000fc80003f85070 */
[----:B------:R-:W-:-:S13]  /*2ec0*/  ISETP.NE.AND.EX P4, PT, RZ, c[0x0][0x184], PT, P4 ;  /* 0x00006100ff007a0c */ /* 0x000fda0003f85340 */
[----:B------:R-:W-:Y:S05]  /*2ed0*/  @P4 BRA `(.L_x_4152) ;  /* 0x0000002000004947 */ /* 0x000fea0003800000 */
[----:B------:R-:W-:Y:S05]  /*2ee0*/  @P1 BRA `(.L_x_4153) ;  /* 0x0000008000001947 */ /* 0x000fea0003800000 */
[----:B------:R-:W-:Y:S05]  /*2ef0*/  BRA `(.L_x_4154) ;  /* 0x0000009000007947 */ /* 0x000fea0003800000 */
.L_x_4152:
[----:B-----5:R-:W-:-:S05]  /*2f00*/  HADD2.F32 R72, -RZ, R64.H1_H1 ;  /* 0x30000040ff487230 */ /* 0x020fca0000004100 */
[----:B------:R-:W-:Y:S01]  /*2f10*/  FADD.FTZ R105, R72, R105 ;  /* 0x0000006948697221 */ /* 0x000fe20000010000 */
[----:B------:R-:W-:Y:S05]  /*2f20*/  BRA `(.L_x_4153) ;  /* 0x0000004000007947 */ /* 0x000fea0003800000 */
.L_x_4151:
[----:B-----5:R-:W-:-:S05]  /*2f30*/  HADD2.F32 R72, -RZ, R68.H1_H1 ;  /* 0x30000044ff487230 */ /* 0x020fca0000004100 */
[----:B------:R-:W-:Y:S01]  /*2f40*/  FADD.FTZ R105, R72, R105 ;  /* 0x0000006948697221 */ /* 0x000fe20000010000 */
[----:B------:R-:W-:-:S05]  /*2f50*/  @P0 HADD2.F32 R72, -RZ, R64.H1_H1 ;  /* 0x30000040ff480230 */ /* 0x000fca0000004100 */
[----:B------:R-:W-:-:S05]  /*2f60*/  @P0 FADD.FTZ R105, R72, R105 ;  /* 0x0000006948690221 */ /* 0x000fca0000010000 */
.L_x_4153:
[----:B------:R-:W-:-:S04]  /*2f70*/  F2FP.PACK_AB R72, RZ, R105 ;  /* 0x00000069ff48723e */ /* 0x000fc800000000ff */
[----:B------:R-:W-:Y:S02]  /*2f80*/  PRMT R60, R60, 0x5410, R72 ;  /* 0x000054103c3c7816 */ /* 0x000fe40000000048 */
.L_x_4154:
[----:B------:R-:W-:Y:S01]  /*2f90*/  HADD2.F32 R106, -RZ, R73.H0_H0 ;  /* 0x20000049ff6a7230 */ /* 0x000fe20000004100 */
[----:B------:R-:W-:Y:S05]  /*2fa0*/  @P3 BRA `(.L_x_4155) ;  /* 0x0000008000003947 */ /* 0x000fea0003800000 */
[----:B------:R-:W-:-:S04]  /*2fb0*/  ISETP.NE.U32.AND P4, PT, RZ, c[0x0][0x180], PT ;  /* 0x00006000ff007a0c */ /* 0x000fc80003f85070 */
[----:B------:R-:W-:-:S13]  /*2fc0*/  ISETP.NE.AND.EX P4, PT, RZ, c[0x0][0x184], PT, P4 ;  /* 0x00006100ff007a0c */ /* 0x000fda0003f85340 */
[----:B------:R-:W-:Y:S05]  /*2fd0*/  @P4 BRA `(.L_x_4156) ;  /* 0x0000002000004947 */ /* 0x000fea0003800000 */
[----:B------:R-:W-:Y:S05]  /*2fe0*/  @P1 BRA `(.L_x_4157) ;  /* 0x0000008000001947 */ /* 0x000fea0003800000 */
[----:B------:R-:W-:Y:S05]  /*2ff0*/  BRA `(.L_x_4158) ;  /* 0x0000009000007947 */ /* 0x000fea0003800000 */
.L_x_4156:
[----:B-----5:R-:W-:-:S05]  /*3000*/  HADD2.F32 R72, -RZ, R65.H0_H0 ;  /* 0x20000041ff487230 */ /* 0x020fca0000004100 */
[----:B------:R-:W-:Y:S01]  /*3010*/  FADD.FTZ R106, R72, R106 ;  /* 0x0000006a486a7221 */ /* 0x000fe20000010000 */
[----:B------:R-:W-:Y:S05]  /*3020*/  BRA `(.L_x_4157) ;  /* 0x0000004000007947 */ /* 0x000fea0003800000 */
.L_x_4155:
[----:B-----5:R-:W-:-:S05]  /*3030*/  HADD2.F32 R72, -RZ, R69.H0_H0 ;  /* 0x20000045ff487230 */ /* 0x020fca0000004100 */
[----:B------:R-:W-:Y:S01]  /*3040*/  FADD.FTZ R106, R72, R106 ;  /* 0x0000006a486a7221 */ /* 0x000fe20000010000 */
[----:B------:R-:W-:-:S05]  /*3050*/  @P0 HADD2.F32 R72, -RZ, R65.H0_H0 ;  /* 0x20000041ff480230 */ /* 0x000fca0000004100 */
[----:B------:R-:W-:-:S05]  /*3060*/  @P0 FADD.FTZ R106, R72, R106 ;  /* 0x0000006a486a0221 */ /* 0x000fca0000010000 */
.L_x_4157:
[----:B------:R-:W-:-:S04]  /*3070*/  F2FP.PACK_AB R72, RZ, R106 ;  /* 0x0000006aff48723e */ /* 0x000fc800000000ff */
[----:B------:R-:W-:Y:S02]  /*3080*/  PRMT R61, R72, 0x7610, R61 ;  /* 0x00007610483d7816 */ /* 0x000fe4000000003d */
.L_x_4158:
[----:B------:R-:W-:Y:S01]  /*3090*/  HADD2.F32 R117, -RZ, R73.H1_H1 ;  /* 0x30000049ff757230 */ /* 0x000fe20000004100 */
[----:B------:R-:W-:Y:S05]  /*30a0*/  @P3 BRA `(.L_x_4159) ;  /* 0x0000008000003947 */ /* 0x000fea0003800000 */
[----:B------:R-:W-:-:S04]  /*30b0*/  ISETP.NE.U32.AND P4, PT, RZ, c[0x0][0x180], PT ;  /* 0x00006000ff007a0c */ /* 0x000fc80003f85070 */
[----:B------:R-:W-:-:S13]  /*30c0*/  ISETP.NE.AND.EX P4, PT, RZ, c[0x0][0x184], PT, P4 ;  /* 0x00006100ff007a0c */ /* 0x000fda0003f85340 */
[----:B------:R-:W-:Y:S05]  /*30d0*/  @P4 BRA `(.L_x_4160) ;  /* 0x0000002000004947 */ /* 0x000fea0003800000 */
[----:B------:R-:W-:Y:S05]  /*30e0*/  @P1 BRA `(.L_x_4161) ;  /* 0x0000008000001947 */ /* 0x000fea0003800000 */
[----:B------:R-:W-:Y:S05]  /*30f0*/  BRA `(.L_x_4162) ;  /* 0x0000009000007947 */ /* 0x000fea0003800000 */
.L_x_4160:
[----:B-----5:R-:W-:-:S05]  /*3100*/  HADD2.F32 R72, -RZ, R65.H1_H1 ;  /* 0x30000041ff487230 */ /* 0x020fca0000004100 */
[----:B------:R-:W-:Y:S01]  /*3110*/  FADD.FTZ R117, R72, R117 ;  /* 0x0000007548757221 */ /* 0x000fe20000010000 */
[----:B------:R-:W-:Y:S05]  /*3120*/  BRA `(.L_x_4161) ;  /* 0x0000004000007947 */ /* 0x000fea0003800000 */
.L_x_4159:
[----:B-----5:R-:W-:-:S05]  /*3130*/  HADD2.F32 R72, -RZ, R69.H1_H1 ;  /* 0x30000045ff487230 */ /* 0x020fca0000004100 */
[----:B------:R-:W-:Y:S01]  /*3140*/  FADD.FTZ R117, R72, R117 ;  /* 0x0000007548757221 */ /* 0x000fe20000010000 */
[----:B------:R-:W-:-:S05]  /*3150*/  @P0 HADD2.F32 R72, -RZ, R65.H1_H1 ;  /* 0x30000041ff480230 */ /* 0x000fca0000004100 */
[----:B------:R-:W-:-:S05]  /*3160*/  @P0 FADD.FTZ R117, R72, R117 ;  /* 0x0000007548750221 */ /* 0x000fca0000010000 */
.L_x_4161:
[----:B------:R-:W-:-:S04]  /*3170*/  F2FP.PACK_AB R72, RZ, R117 ;  /* 0x00000075ff48723e */ /* 0x000fc800000000ff */
[----:B------:R-:W-:Y:S02]  /*3180*/  PRMT R61, R61, 0x5410, R72 ;  /* 0x000054103d3d7816 */ /* 0x000fe40000000048 */
.L_x_4162:
[----:B------:R-:W-:Y:S01]  /*3190*/  HADD2.F32 R118, -RZ, R74.H0_H0 ;  /* 0x2000004aff767230 */ /* 0x000fe20000004100 */
[----:B------:R-:W-:Y:S05]  /*31a0*/  @P3 BRA `(.L_x_4163) ;  /* 0x0000008000003947 */ /* 0x000fea0003800000 */
[----:B------:R-:W-:-:S04]  /*31b0*/  ISETP.NE.U32.AND P4, PT, RZ, c[0x0][0x180], PT ;  /* 0x00006000ff007a0c */ /* 0x000fc80003f85070 */
[----:B------:R-:W-:-:S13]  /*31c0*/  ISETP.NE.AND.EX P4, PT, RZ, c[0x0][0x184], PT, P4 ;  /* 0x00006100ff007a0c */ /* 0x000fda0003f85340 */
[----:B------:R-:W-:Y:S05]  /*31d0*/  @P4 BRA `(.L_x_4164) ;  /* 0x0000002000004947 */ /* 0x000fea0003800000 */
[----:B------:R-:W-:Y:S05]  /*31e0*/  @P1 BRA `(.L_x_4165) ;  /* 0x0000008000001947 */ /* 0x000fea0003800000 */
[----:B------:R-:W-:Y:S05]  /*31f0*/  BRA `(.L_x_4166) ;  /* 0x0000009000007947 */ /* 0x000fea0003800000 */
.L_x_4164:
[----:B-----5:R-:W-:-:S05]  /*3200*/  HADD2.F32 R72, -RZ, R66.H0_H0 ;  /* 0x20000042ff487230 */ /* 0x020fca0000004100 */
[----:B------:R-:W-:Y:S01]  /*3210*/  FADD.FTZ R118, R72, R118 ;  /* 0x0000007648767221 */ /* 0x000fe20000010000 */
[----:B------:R-:W-:Y:S05]  /*3220*/  BRA `(.L_x_4165) ;  /* 0x0000004000007947 */ /* 0x000fea0003800000 */
.L_x_4163:
[----:B-----5:R-:W-:-:S05]  /*3230*/  HADD2.F32 R72, -RZ, R70.H0_H0 ;  /* 0x20000046ff487230 */ /* 0x020fca0000004100 */
[----:B------:R-:W-:Y:S01]  /*3240*/  FADD.FTZ R118, R72, R118 ;  /* 0x0000007648767221 */ /* 0x000fe20000010000 */
[----:B------:R-:W-:-:S05]  /*3250*/  @P0 HADD2.F32 R72, -RZ, R66.H0_H0 ;  /* 0x20000042ff480230 */ /* 0x000fca0000004100 */
[----:B------:R-:W-:-:S05]  /*3260*/  @P0 FADD.FTZ R118, R72, R118 ;  /* 0x0000007648760221 */ /* 0x000fca0000010000 */
.L_x_4165:
[----:B------:R-:W-:-:S04]  /*3270*/  F2FP.PACK_AB R72, RZ, R118 ;  /* 0x00000076ff48723e */ /* 0x000fc800000000ff */
[----:B------:R-:W-:Y:S02]  /*3280*/  PRMT R62, R72, 0x7610, R62 ;  /* 0x00007610483e7816 */ /* 0x000fe4000000003e */
.L_x_4166:
[----:B------:R-:W-:Y:S01]  /*3290*/  HADD2.F32 R129, -RZ, R74.H1_H1 ;  /* 0x3000004aff817230 */ /* 0x000fe20000004100 */
[----:B------:R-:W-:Y:S05]  /*32a0*/  @P3 BRA `(.L_x_4167) ;  /* 0x0000008000003947 */ /* 0x000fea0003800000 */
[----:B------:R-:W-:-:S04]  /*32b0*/  ISETP.NE.U32.AND P4, PT, RZ, c[0x0][0x180], PT ;  /* 0x00006000ff007a0c */ /* 0x000fc80003f85070 */
[----:B------:R-:W-:-:S13]  /*32c0*/  ISETP.NE.AND.EX P4, PT, RZ, c[0x0][0x184], PT, P4 ;  /* 0x00006100ff007a0c */ /* 0x000fda0003f85340 */
[----:B------:R-:W-:Y:S05]  /*32d0*/  @P4 BRA `(.L_x_4168) ;  /* 0x0000002000004947 */ /* 0x000fea0003800000 */
[----:B------:R-:W-:Y:S05]  /*32e0*/  @P1 BRA `(.L_x_4169) ;  /* 0x0000008000001947 */ /* 0x000fea0003800000 */
[----:B------:R-:W-:Y:S05]  /*32f0*/  BRA `(.L_x_4170) ;  /* 0x0000009000007947 */ /* 0x000fea0003800000 */
.L_x_4168:
[----:B-----5:R-:W-:-:S05]  /*3300*/  HADD2.F32 R72, -RZ, R66.H1_H1 ;  /* 0x30000042ff487230 */ /* 0x020fca0000004100 */
[----:B------:R-:W-:Y:S01]  /*3310*/  FADD.FTZ R129, R72, R129 ;  /* 0x0000008148817221 */ /* 0x000fe20000010000 */
[----:B------:R-:W-:Y:S05]  /*3320*/  BRA `(.L_x_4169) ;  /* 0x0000004000007947 */ /* 0x000fea0003800000 */
.L_x_4167:
[----:B-----5:R-:W-:-:S05]  /*3330*/  HADD2.F32 R72, -RZ, R70.H1_H1 ;  /* 0x30000046ff487230 */ /* 0x020fca0000004100 */
[----:B------:R-:W-:Y:S01]  /*3340*/  FADD.FTZ R129, R72, R129 ;  /* 0x0000008148817221 */ /* 0x000fe20000010000 */
[----:B------:R-:W-:-:S05]  /*3350*/  @P0 HADD2.F32 R72, -RZ, R66.H1_H1 ;  /* 0x30000042ff480230 */ /* 0x000fca0000004100 */
[----:B------:R-:W-:-:S05]  /*3360*/  @P0 FADD.FTZ R129, R72, R129 ;  /* 0x0000008148810221 */ /* 0x000fca0000010000 */
.L_x_4169:
[----:B------:R-:W-:-:S04]  /*3370*/  F2FP.PACK_AB R72, RZ, R129 ;  /* 0x00000081ff48723e */ /* 0x000fc800000000ff */
[----:B------:R-:W-:Y:S02]  /*3380*/  PRMT R62, R62, 0x5410, R72 ;  /* 0x000054103e3e7816 */ /* 0x000fe40000000048 */
.L_x_4170:
[----:B------:R-:W-:Y:S01]  /*3390*/  HADD2.F32 R130, -RZ, R75.H0_H0 ;  /* 0x2000004bff827230 */ /* 0x000fe20000004100 */
[----:B------:R-:W-:Y:S05]  /*33a0*/  @P3 BRA `(.L_x_4171) ;  /* 0x0000008000003947 */ /* 0x000fea0003800000 */
[----:B------:R-:W-:-:S04]  /*33b0*/  ISETP.NE.U32.AND P4, PT, RZ, c[0x0][0x180], PT ;  /* 0x00006000ff007a0c */ /* 0x000fc80003f85070 */
[----:B------:R-:W-:-:S13]  /*33c0*/  ISETP.NE.AND.EX P4, PT, RZ, c[0x0][0x184], PT, P4 ;  /* 0x00006100ff007a0c */ /* 0x000fda0003f85340 */
[----:B------:R-:W-:Y:S05]  /*33d0*/  @P4 BRA `(.L_x_4172) ;  /* 0x0000002000004947 */ /* 0x000fea0003800000 */
[----:B------:R-:W-:Y:S05]  /*33e0*/  @P1 BRA `(.L_x_4173) ;  /* 0x0000008000001947 */ /* 0x000fea0003800000 */
[----:B------:R-:W-:Y:S05]  /*33f0*/  BRA `(.L_x_4174) ;  /* 0x0000009000007947 */ /* 0x000fea0003800000 */
.L_x_4172:
[----:B-----5:R-:W-:-:S05]  /*3400*/  HADD2.F32 R72, -RZ, R67.H0_H0 ;  /* 0x20000043ff487230 */ /* 0x020fca0000004100 */
[----:B------:R-:W-:Y:S01]  /*3410*/  FADD.FTZ R130, R72, R130 ;  /* 0x0000008248827221 */ /* 0x000fe20000010000 */
[----:B------:R-:W-:Y:S05]  /*3420*/  BRA `(.L_x_4173) ;  /* 0x0000004000007947 */ /* 0x000fea0003800000 */
.L_x_4171:
[----:B-----5:R-:W-:-:S05]  /*3430*/  HADD2.F32 R72, -RZ, R71.H0_H0 ;  /* 0x20000047ff487230 */ /* 0x020fca0000004100 */
[----:B------:R-:W-:Y:S01]  /*3440*/  FADD.FTZ R130, R72, R130 ;  /* 0x0000008248827221 */ /* 0x000fe20000010000 */
[----:B------:R-:W-:-:S05]  /*3450*/  @P0 HADD2.F32 R72, -RZ, R67.H0_H0 ;  /* 0x20000043ff480230 */ /* 0x000fca0000004100 */
[----:B------:R-:W-:-:S05]  /*3460*/  @P0 FADD.FTZ R130, R72, R130 ;  /* 0x0000008248820221 */ /* 0x000fca0000010000 */
.L_x_4173:
[----:B------:R-:W-:-:S04]  /*3470*/  F2FP.PACK_AB R72, RZ, R130 ;  /* 0x00000082ff48723e */ /* 0x000fc800000000ff */
[----:B------:R-:W-:Y:S02]  /*3480*/  PRMT R63, R72, 0x7610, R63 ;  /* 0x00007610483f7816 */ /* 0x000fe4000000003f */
.L_x_4174:
[----:B------:R-:W-:Y:S01]  /*3490*/  HADD2.F32 R141, -RZ, R75.H1_H1 ;  /* 0x3000004bff8d7230 */ /* 0x000fe20000004100 */
[----:B------:R-:W-:Y:S05]  /*34a0*/  @P3 BRA `(.L_x_4175) ;  /* 0x0000008000003947 */ /* 0x000fea0003800000 */
[----:B------:R-:W-:-:S04]  /*34b0*/  ISETP.NE.U32.AND P0, PT, RZ, c[0x0][0x180], PT ;  /* 0x00006000ff007a0c */ /* 0x000fc80003f05070 */
[----:B------:R-:W-:-:S13]  /*34c0*/  ISETP.NE.AND.EX P0, PT, RZ, c[0x0][0x184], PT, P0 ;  /* 0x00006100ff007a0c */ /* 0x000fda0003f05300 */
[----:B------:R-:W-:Y:S05]  /*34d0*/  @P0 BRA `(.L_x_4176) ;  /* 0x0000002000000947 */ /* 0x000fea0003800000 */
[----:B------:R-:W-:Y:S05]  /*34e0*/  @P1 BRA `(.L_x_4177) ;  /* 0x0000008000001947 */ /* 0x000fea0003800000 */
[----:B------:R-:W-:Y:S05]  /*34f0*/  BRA `(.L_x_4178) ;  /* 0x0000009000007947 */ /* 0x000fea0003800000 */
.L_x_4176:
[----:B-----5:R-:W-:-:S05]  /*3500*/  HADD2.F32 R72, -RZ, R67.H1_H1 ;  /* 0x30000043ff487230 */ /* 0x020fca0000004100 */
[----:B------:R-:W-:Y:S01]  /*3510*/  FADD.FTZ R141, R72, R141 ;  /* 0x0000008d488d7221 */ /* 0x000fe20000010000 */
[----:B------:R-:W-:Y:S05]  /*3520*/  BRA `(.L_x_4177) ;  /* 0x0000004000007947 */ /* 0x000fea0003800000 */
.L_x_4175:
[----:B-----5:R-:W-:-:S05]  /*3530*/  HADD2.F32 R72, -RZ, R71.H1_H1 ;  /* 0x30000047ff487230 */ /* 0x020fca0000004100 */
[----:B------:R-:W-:Y:S01]  /*3540*/  FADD.FTZ R141, R72, R141 ;  /* 0x0000008d488d7221 */ /* 0x000fe20000010000 */
[----:B------:R-:W-:-:S05]  /*3550*/  @P0 HADD2.F32 R72, -RZ, R67.H1_H1 ;  /* 0x30000043ff480230 */ /* 0x000fca0000004100 */
[----:B------:R-:W-:-:S05]  /*3560*/  @P0 FADD.FTZ R141, R72, R141 ;  /* 0x0000008d488d0221 */ /* 0x000fca0000010000 */
.L_x_4177:
[----:B------:R-:W-:-:S04]  /*3570*/  F2FP.PACK_AB R72, RZ, R141 ;  /* 0x0000008dff48723e */ /* 0x000fc800000000ff */
[----:B------:R-:W-:Y:S02]  /*3580*/  PRMT R63, R63, 0x5410, R72 ;  /* 0x000054103f3f7816 */ /* 0x000fe40000000048 */
.L_x_4178:
[----:B------:R-:W-:-:S04]  /*3590*/  @P1 LEA R72, P0, R134, c[0x0][0x188], 0x4 ;  /* 0x0000620086481a11 */ /* 0x000fc800078020ff */
[C---:B------:R-:W-:Y:S02]  /*35a0*/  @P1 LEA.HI.X R73, R134.reuse, c[0x0][0x18c], RZ, 0x4, P0 ;  /* 0x0000630086491a11 */ /* 0x040fe400000f24ff */
[----:B------:R-:W-:-:S03]  /*35b0*/  IADD3 R134, R134, 0x20, RZ ;  /* 0x0000002086867810 */ /* 0x000fc60007ffe0ff */
[----:B------:R0:W-:Y:S04]  /*35c0*/  @P1 STG.E.128 [R72.64], R60 ;  /* 0x0000003c48001986 */ /* 0x0001e8000c101d04 */
.L_x_4146:
[----:B------:R-:W-:Y:S05]  /*35d0*/  BSYNC B0 ;  /* 0x0000000000007941 */ /* 0x000fea0003800000 */
.L_x_4145:
        /* <DEDUP_REMOVED lines=25> */
.L_x_4182:
[----:B-----5:R-:W-:-:S05]  /*3770*/  HADD2.F32 R107, -RZ, R64.H0_H0 ;  /* 0x20000040ff6b7230 */ /* 0x020fca0000004100 */
[----:B------:R-:W-:Y:S01]  /*3780*/  FADD.FTZ R93, R107, R93 ;  /* 0x0000005d6b5d7221 */ /* 0x000fe20000010000 */
[----:B------:R-:W-:Y:S05]  /*3790*/  BRA `(.L_x_4183) ;  /* 0x0000004000007947 */ /* 0x000fea0003800000 */
.L_x_4181:
[----:B-----5:R-:W-:-:S05]  /*37a0*/  HADD2.F32 R107, -RZ, R68.H0_H0 ;  /* 0x20000044ff6b7230 */ /* 0x020fca0000004100 */
[----:B------:R-:W-:Y:S01]  /*37b0*/  FADD.FTZ R93, R107, R93 ;  /* 0x0000005d6b5d7221 */ /* 0x000fe20000010000 */
[----:B------:R-:W-:-:S05]  /*37c0*/  @P0 HADD2.F32 R107, -RZ, R64.H0_H0 ;  /* 0x20000040ff6b0230 */ /* 0x000fca0000004100 */
[----:B------:R-:W-:-:S05]  /*37d0*/  @P0 FADD.FTZ R93, R107, R93 ;  /* 0x0000005d6b5d0221 */ /* 0x000fca0000010000 */
.L_x_4183:
[----:B------:R-:W-:-:S04]  /*37e0*/  F2FP.PACK_AB R107, RZ, R93 ;  /* 0x0000005dff6b723e */ /* 0x000fc800000000ff */
[----:B------:R-:W-:Y:S02]  /*37f0*/  PRMT R60, R107, 0x7610, R60 ;  /* 0x000076106b3c7816 */ /* 0x000fe4000000003c */
.L_x_4184:
[----:B------:R-:W-:Y:S01]  /*3800*/  HADD2.F32 R107, -RZ, R72.H1_H1 ;  /* 0x30000048ff6b7230 */ /* 0x000fe20000004100 */
[----:B------:R-:W-:Y:S05]  /*3810*/  @P3 BRA `(.L_x_4185) ;  /* 0x0000008000003947 */ /* 0x000fea0003800000 */
[----:B------:R-:W-:-:S04]  /*3820*/  ISETP.NE.U32.AND P4, PT, RZ, c[0x0][0x180], PT ;  /* 0x00006000ff007a0c */ /* 0x000fc80003f85070 */
[----:B------:R-:W-:-:S13]  /*3830*/  ISETP.NE.AND.EX P4, PT, RZ, c[0x0][0x184], PT, P4 ;  /* 0x00006100ff007a0c */ /* 0x000fda0003f85340 */
[----:B------:R-:W-:Y:S05]  /*3840*/  @P4 BRA `(.L_x_4186) ;  /* 0x0000002000004947 */ /* 0x000fea0003800000 */
[----:B------:R-:W-:Y:S05]  /*3850*/  @P1 BRA `(.L_x_4187) ;  /* 0x0000008000001947 */ /* 0x000fea0003800000 */
[----:B------:R-:W-:Y:S05]  /*3860*/  BRA `(.L_x_4188) ;  /* 0x0000009000007947 */ /* 0x000fea0003800000 */
.L_x_4186:
[----:B-----5:R-:W-:-:S05]  /*3870*/  HADD2.F32 R72, -RZ, R64.H1_H1 ;  /* 0x30000040ff487230 */ /* 0x020fca0000004100 */
[----:B------:R-:W-:Y:S01]  /*3880*/  FADD.FTZ R107, R72, R107 ;  /* 0x0000006b486b7221 */ /* 0x000fe20000010000 */
[----:B------:R-:W-:Y:S05]  /*3890*/  BRA `(.L_x_4187) ;  /* 0x0000004000007947 */ /* 0x000fea0003800000 */
.L_x_4185:
[----:B-----5:R-:W-:-:S05]  /*38a0*/  HADD2.F32 R72, -RZ, R68.H1_H1 ;  /* 0x30000044ff487230 */ /* 0x020fca0000004100 */
[----:B------:R-:W-:Y:S01]  /*38b0*/  FADD.FTZ R107, R72, R107 ;  /* 0x0000006b486b7221 */ /* 0x000fe20000010000 */
[----:B------:R-:W-:-:S05]  /*38c0*/  @P0 HADD2.F32 R72, -RZ, R64.H1_H1 ;  /* 0x30000040ff480230 */ /* 0x000fca0000004100 */
[----:B------:R-:W-:-:S05]  /*38d0*/  @P0 FADD.FTZ R107, R72, R107 ;  /* 0x0000006b486b0221 */ /* 0x000fca0000010000 */
.L_x_4187:
[----:B------:R-:W-:-:S04]  /*38e0*/  F2FP.PACK_AB R72, RZ, R107 ;  /* 0x0000006bff48723e */ /* 0x000fc800000000ff */
[----:B------:R-:W-:Y:S02]  /*38f0*/  PRMT R60, R60, 0x5410, R72 ;  /* 0x000054103c3c7816 */ /* 0x000fe40000000048 */
.L_x_4188:
[----:B------:R-:W-:Y:S01]  /*3900*/  HADD2.F32 R108, -RZ, R73.H0_H0 ;  /* 0x20000049ff6c7230 */ /* 0x000fe20000004100 */
[----:B------:R-:W-:Y:S05]  /*3910*/  @P3 BRA `(.L_x_4189) ;  /* 0x0000008000003947 */ /* 0x000fea0003800000 */
[----:B------:R-:W-:-:S04]  /*3920*/  ISETP.NE.U32.AND P4, PT, RZ, c[0x0][0x180], PT ;  /* 0x00006000ff007a0c */ /* 0x000fc80003f85070 */
[----:B------:R-:W-:-:S13]  /*3930*/  ISETP.NE.AND.EX P4, PT, RZ, c[0x0][0x184], PT, P4 ;  /* 0x00006100ff007a0c */ /* 0x000fda0003f85340 */
[----:B------:R-:W-:Y:S05]  /*3940*/  @P4 BRA `(.L_x_4190) ;  /* 0x0000002000004947 */ /* 0x000fea0003800000 */
[----:B------:R-:W-:Y:S05]  /*3950*/  @P1 BRA `(.L_x_4191) ;  /* 0x0000008000001947 */ /* 0x000fea0003800000 */
[----:B------:R-:W-:Y:S05]  /*3960*/  BRA `(.L_x_4192) ;  /* 0x0000009000007947 */ /* 0x000fea0003800000 */
.L_x_4190:
[----:B-----5:R-:W-:-:S05]  /*3970*/  HADD2.F32 R72, -RZ, R65.H0_H0 ;  /* 0x20000041ff487230 */ /* 0x020fca0000004100 */
[----:B------:R-:W-:Y:S01]  /*3980*/  FADD.FTZ R108, R72, R108 ;  /* 0x0000006c486c7221 */ /* 0x000fe20000010000 */
[----:B------:R-:W-:Y:S05]  /*3990*/  BRA `(.L_x_4191) ;  /* 0x0000004000007947 */ /* 0x000fea0003800000 */
.L_x_4189:
[----:B-----5:R-:W-:-:S05]  /*39a0*/  HADD2.F32 R72, -RZ, R69.H0_H0 ;  /* 0x20000045ff487230 */ /* 0x020fca0000004100 */
[----:B------:R-:W-:Y:S01]  /*39b0*/  FADD.FTZ R108, R72, R108 ;  /* 0x0000006c486c7221 */ /* 0x000fe20000010000 */
[----:B------:R-:W-:-:S05]  /*39c0*/  @P0 HADD2.F32 R72, -RZ, R65.H0_H0 ;  /* 0x20000041ff480230 */ /* 0x000fca0000004100 */
[----:B------:R-:W-:-:S05]  /*39d0*/  @P0 FADD.FTZ R108, R72, R108 ;  /* 0x0000006c486c0221 */ /* 0x000fca0000010000 */
.L_x_4191:
[----:B------:R-:W-:-:S04]  /*39e0*/  F2FP.PACK_AB R72, RZ, R108 ;  /* 0x0000006cff48723e */ /* 0x000fc800000000ff */
[----:B------:R-:W-:Y:S02]  /*39f0*/  PRMT R61, R72, 0x7610, R61 ;  /* 0x00007610483d7816 */ /* 0x000fe4000000003d */
.L_x_4192:
[----:B------:R-:W-:Y:S01]  /*3a00*/  HADD2.F32 R119, -RZ, R73.H1_H1 ;  /* 0x30000049ff777230 */ /* 0x000fe20000004100 */
[----:B------:R-:W-:Y:S05]  /*3a10*/  @P3 BRA `(.L_x_4193) ;  /* 0x0000008000003947 */ /* 0x000fea0003800000 */
[----:B------:R-:W-:-:S04]  /*3a20*/  ISETP.NE.U32.AND P4, PT, RZ, c[0x0][0x180], PT ;  /* 0x00006000ff007a0c */ /* 0x000fc80003f85070 */
[----:B------:R-:W-:-:S13]  /*3a30*/  ISETP.NE.AND.EX P4, PT, RZ, c[0x0][0x184], PT, P4 ;  /* 0x00006100ff007a0c */ /* 0x000fda0003f85340 */
[----:B------:R-:W-:Y:S05]  /*3a40*/  @P4 BRA `(.L_x_4194) ;  /* 0x0000002000004947 */ /* 0x000fea0003800000 */
[----:B------:R-:W-:Y:S05]  /*3a50*/  @P1 BRA `(.L_x_4195) ;  /* 0x0000008000001947 */ /* 0x000fea0003800000 */
[----:B------:R-:W-:Y:S05]  /*3a60*/  BRA `(.L_x_4196) ;  /* 0x0000009000007947 */ /* 0x000fea0003800000 */
.L_x_4194:
[----:B-----5:R-:W-:-:S05]  /*3a70*/  HADD2.F32 R72, -RZ, R65.H1_H1 ;  /* 0x30000041ff487230 */ /* 0x020fca0000004100 */
[----:B------:R-:W-:Y:S01]  /*3a80*/  FADD.FTZ R119, R72, R119 ;  /* 0x0000007748777221 */ /* 0x000fe20000010000 */
[----:B------:R-:W-:Y:S05]  /*3a90*/  BRA `(.L_x_4195) ;  /* 0x0000004000007947 */ /* 0x000fea0003800000 */
.L_x_4193:
[----:B-----5:R-:W-:-:S05]  /*3aa0*/  HADD2.F32 R72, -RZ, R69.H1_H1 ;  /* 0x30000045ff487230 */ /* 0x020fca0000004100 */
[----:B------:R-:W-:Y:S01]  /*3ab0*/  FADD.FTZ R119, R72, R119 ;  /* 0x0000007748777221 */ /* 0x000fe20000010000 */
[----:B------:R-:W-:-:S05]  /*3ac0*/  @P0 HADD2.F32 R72, -RZ, R65.H1_H1 ;  /* 0x30000041ff480230 */ /* 0x000fca0000004100 */
[----:B------:R-:W-:-:S05]  /*3ad0*/  @P0 FADD.FTZ R119, R72, R119 ;  /* 0x0000007748770221 */ /* 0x000fca0000010000 */
.L_x_4195:
[----:B------:R-:W-:-:S04]  /*3ae0*/  F2FP.PACK_AB R72, RZ, R119 ;  /* 0x00000077ff48723e */ /* 0x000fc800000000ff */
[----:B------:R-:W-:Y:S02]  /*3af0*/  PRMT R61, R61, 0x5410, R72 ;  /* 0x000054103d3d7816 */ /* 0x000fe40000000048 */
.L_x_4196:
[----:B------:R-:W-:Y:S01]  /*3b00*/  HADD2.F32 R120, -RZ, R74.H0_H0 ;  /* 0x2000004aff787230 */ /* 0x000fe20000004100 */
[----:B------:R-:W-:Y:S05]  /*3b10*/  @P3 BRA `(.L_x_4197) ;  /* 0x0000008000003947 */ /* 0x000fea0003800000 */
[----:B------:R-:W-:-:S04]  /*3b20*/  ISETP.NE.U32.AND P4, PT, RZ, c[0x0][0x180], PT ;  /* 0x00006000ff007a0c */ /* 0x000fc80003f85070 */
[----:B------:R-:W-:-:S13]  /*3b30*/  ISETP.NE.AND.EX P4, PT, RZ, c[0x0][0x184], PT, P4 ;  /* 0x00006100ff007a0c */ /* 0x000fda0003f85340 */
[----:B------:R-:W-:Y:S05]  /*3b40*/  @P4 BRA `(.L_x_4198) ;  /* 0x0000002000004947 */ /* 0x000fea0003800000 */
[----:B------:R-:W-:Y:S05]  /*3b50*/  @P1 BRA `(.L_x_4199) ;  /* 0x0000008000001947 */ /* 0x000fea0003800000 */
[----:B------:R-:W-:Y:S05]  /*3b60*/  BRA `(.L_x_4200) ;  /* 0x0000009000007947 */ /* 0x000fea0003800000 */
.L_x_4198:
[----:B-----5:R-:W-:-:S05]  /*3b70*/  HADD2.F32 R72, -RZ, R66.H0_H0 ;  /* 0x20000042ff487230 */ /* 0x020fca0000004100 */
[----:B------:R-:W-:Y:S01]  /*3b80*/  FADD.FTZ R120, R72, R120 ;  /* 0x0000007848787221 */ /* 0x000fe20000010000 */
[----:B------:R-:W-:Y:S05]  /*3b90*/  BRA `(.L_x_4199) ;  /* 0x0000004000007947 */ /* 0x000fea0003800000 */
.L_x_4197:
[----:B-----5:R-:W-:-:S05]  /*3ba0*/  HADD2.F32 R72, -RZ, R70.H0_H0 ;  /* 0x20000046ff487230 */ /* 0x020fca0000004100 */
[----:B------:R-:W-:Y:S01]  /*3bb0*/  FADD.FTZ R120, R72, R120 ;  /* 0x0000007848787221 */ /* 0x000fe20000010000 */
[----:B------:R-:W-:-:S05]  /*3bc0*/  @P0 HADD2.F32 R72, -RZ, R66.H0_H0 ;  /* 0x20000042ff480230 */ /* 0x000fca0000004100 */
[----:B------:R-:W-:-:S05]  /*3bd0*/  @P0 FADD.FTZ R120, R72, R120 ;  /* 0x0000007848780221 */ /* 0x000fca0000010000 */
.L_x_4199:
[----:B------:R-:W-:-:S04]  /*3be0*/  F2FP.PACK_AB R72, RZ, R120 ;  /* 0x00000078ff48723e */ /* 0x000fc800000000ff */
[----:B------:R-:W-:Y:S02]  /*3bf0*/  PRMT R62, R72, 0x7610, R62 ;  /* 0x00007610483e7816 */ /* 0x000fe4000000003e */
.L_x_4200:
[----:B------:R-:W-:Y:S01]  /*3c00*/  HADD2.F32 R131, -RZ, R74.H1_H1 ;  /* 0x3000004aff837230 */ /* 0x000fe20000004100 */
[----:B------:R-:W-:Y:S05]  /*3c10*/  @P3 BRA `(.L_x_4201) ;  /* 0x0000008000003947 */ /* 0x000fea0003800000 */
[----:B------:R-:W-:-:S04]  /*3c20*/  ISETP.NE.U32.AND P4, PT, RZ, c[0x0][0x180], PT ;  /* 0x00006000ff007a0c */ /* 0x000fc80003f85070 */
[----:B------:R-:W-:-:S13]  /*3c30*/  ISETP.NE.AND.EX P4, PT, RZ, c[0x0][0x184], PT, P4 ;  /* 0x00006100ff007a0c */ /* 0x000fda0003f85340 */
[----:B------:R-:W-:Y:S05]  /*3c40*/  @P4 BRA `(.L_x_4202) ;  /* 0x0000002000004947 */ /* 0x000fea0003800000 */
[----:B------:R-:W-:Y:S05]  /*3c50*/  @P1 BRA `(.L_x_4203) ;  /* 0x0000008000001947 */ /* 0x000fea0003800000 */
[----:B------:R-:W-:Y:S05]  /*3c60*/  BRA `(.L_x_4204) ;  /* 0x0000009000007947 */ /* 0x000fea0003800000 */
.L_x_4202:
[----:B-----5:R-:W-:-:S05]  /*3c70*/  HADD2.F32 R72, -RZ, R66.H1_H1 ;  /* 0x30000042ff487230 */ /* 0x020fca0000004100 */
[----:B------:R-:W-:Y:S01]  /*3c80*/  FADD.FTZ R131, R72, R131 ;  /* 0x0000008348837221 */ /* 0x000fe20000010000 */
[----:B------:R-:W-:Y:S05]  /*3c90*/  BRA `(.L_x_4203) ;  /* 0x0000004000007947 */ /* 0x000fea0003800000 */
.L_x_4201:
[----:B-----5:R-:W-:-:S05]  /*3ca0*/  HADD2.F32 R72, -RZ, R70.H1_H1 ;  /* 0x30000046ff487230 */ /* 0x020fca0000004100 */
[----:B------:R-:W-:Y:S01]  /*3cb0*/  FADD.FTZ R131, R72, R131 ;  /* 0x0000008348837221 */ /* 0x000fe20000010000 */
[----:B------:R-:W-:-:S05]  /*3cc0*/  @P0 HADD2.F32 R72, -RZ, R66.H1_H1 ;  /* 0x30000042ff480230 */ /* 0x000fca0000004100 */
[----:B------:R-:W-:-:S05]  /*3cd0*/  @P0 FADD.FTZ R131, R72, R131 ;  /* 0x0000008348830221 */ /* 0x000fca0000010000 */
.L_x_4203:
[----:B------:R-:W-:-:S04]  /*3ce0*/  F2FP.PACK_AB R72, RZ, R131 ;  /* 0x00000083ff48723e */ /* 0x000fc800000000ff */
[----:B------:R-:W-:Y:S02]  /*3cf0*/  PRMT R62, R62, 0x5410, R72 ;  /* 0x000054103e3e7816 */ /* 0x000fe40000000048 */
.L_x_4204:
[----:B------:R-:W-:Y:S01]  /*3d00*/  HADD2.F32 R132, -RZ, R75.H0_H0 ;  /* 0x2000004bff847230 */ /* 0x000fe20000004100 */
[----:B------:R-:W-:Y:S05]  /*3d10*/  @P3 BRA `(.L_x_4205) ;  /* 0x0000008000003947 */ /* 0x000fea0003800000 */
[----:B------:R-:W-:-:S04]  /*3d20*/  ISETP.NE.U32.AND P4, PT, RZ, c[0x0][0x180], PT ;  /* 0x00006000ff007a0c */ /* 0x000fc80003f85070 */
[----:B------:R-:W-:-:S13]  /*3d30*/  ISETP.NE.AND.EX P4, PT, RZ, c[0x0][0x184], PT, P4 ;  /* 0x00006100ff007a0c */ /* 0x000fda0003f85340 */
[----:B------:R-:W-:Y:S05]  /*3d40*/  @P4 BRA `(.L_x_4206) ;  /* 0x0000002000004947 */ /* 0x000fea0003800000 */
[----:B------:R-:W-:Y:S05]  /*3d50*/  @P1 BRA `(.L_x_4207) ;  /* 0x0000008000001947 */ /* 0x000fea0003800000 */
[----:B------:R-:W-:Y:S05]  /*3d60*/  BRA `(.L_x_4208) ;  /* 0x0000009000007947 */ /* 0x000fea0003800000 */
.L_x_4206:
[----:B-----5:R-:W-:-:S05]  /*3d70*/  HADD2.F32 R72, -RZ, R67.H0_H0 ;  /* 0x20000043ff487230 */ /* 0x020fca0000004100 */
[----:B------:R-:W-:Y:S01]  /*3d80*/  FADD.FTZ R132, R72, R132 ;  /* 0x0000008448847221 */ /* 0x000fe20000010000 */
[----:B------:R-:W-:Y:S05]  /*3d90*/  BRA `(.L_x_4207) ;  /* 0x0000004000007947 */ /* 0x000fea0003800000 */
.L_x_4205:
[----:B-----5:R-:W-:-:S05]  /*3da0*/  HADD2.F32 R72, -RZ, R71.H0_H0 ;  /* 0x20000047ff487230 */ /* 0x020fca0000004100 */
[----:B------:R-:W-:Y:S01]  /*3db0*/  FADD.FTZ R132, R72, R132 ;  /* 0x0000008448847221 */ /* 0x000fe20000010000 */
[----:B------:R-:W-:-:S05]  /*3dc0*/  @P0 HADD2.F32 R72, -RZ, R67.H0_H0 ;  /* 0x20000043ff480230 */ /* 0x000fca0000004100 */
[----:B------:R-:W-:-:S05]  /*3dd0*/  @P0 FADD.FTZ R132, R72, R132 ;  /* 0x0000008448840221 */ /* 0x000fca0000010000 */
.L_x_4207:
[----:B------:R-:W-:-:S04]  /*3de0*/  F2FP.PACK_AB R72, RZ, R132 ;  /* 0x00000084ff48723e */ /* 0x000fc800000000ff */
[----:B------:R-:W-:Y:S02]  /*3df0*/  PRMT R63, R72, 0x7610, R63 ;  /* 0x00007610483f7816 */ /* 0x000fe4000000003f */
.L_x_4208:
[----:B------:R-:W-:Y:S01]  /*3e00*/  HADD2.F32 R142, -RZ, R75.H1_H1 ;  /* 0x3000004bff8e7230 */ /* 0x000fe20000004100 */
[----:B------:R-:W-:Y:S05]  /*3e10*/  @P3 BRA `(.L_x_4209) ;  /* 0x0000008000003947 */ /* 0x000fea0003800000 */
[----:B------:R-:W-:-:S04]  /*3e20*/  ISETP.NE.U32.AND P0, PT, RZ, c[0x0][0x180], PT ;  /* 0x00006000ff007a0c */ /* 0x000fc80003f05070 */
[----:B------:R-:W-:-:S13]  /*3e30*/  ISETP.NE.AND.EX P0, PT, RZ, c[0x0][0x184], PT, P0 ;  /* 0x00006100ff007a0c */ /* 0x000fda0003f05300 */
[----:B------:R-:W-:Y:S05]  /*3e40*/  @P0 BRA `(.L_x_4210) ;  /* 0x0000002000000947 */ /* 0x000fea0003800000 */
[----:B------:R-:W-:Y:S05]  /*3e50*/  @P1 BRA `(.L_x_4211) ;  /* 0x0000008000001947 */ /* 0x000fea0003800000 */
[----:B------:R-:W-:Y:S05]  /*3e60*/  BRA `(.L_x_4212) ;  /* 0x0000009000007947 */ /* 0x000fea0003800000 */
.L_x_4210:
[----:B-----5:R-:W-:-:S05]  /*3e70*/  HADD2.F32 R72, -RZ, R67.H1_H1 ;  /* 0x30000043ff487230 */ /* 0x020fca0000004100 */
[----:B------:R-:W-:Y:S01]  /*3e80*/  FADD.FTZ R142, R72, R142 ;  /* 0x0000008e488e7221 */ /* 0x000fe20000010000 */
[----:B------:R-:W-:Y:S05]  /*3e90*/  BRA `(.L_x_4211) ;  /* 0x0000004000007947 */ /* 0x000fea0003800000 */
.L_x_4209:
[----:B-----5:R-:W-:-:S05]  /*3ea0*/  HADD2.F32 R72, -RZ, R71.H1_H1 ;  /* 0x30000047ff487230 */ /* 0x020fca0000004100 */
[----:B------:R-:W-:Y:S01]  /*3eb0*/  FADD.FTZ R142, R72, R142 ;  /* 0x0000008e488e7221 */ /* 0x000fe20000010000 */
[----:B------:R-:W-:-:S05]  /*3ec0*/  @P0 HADD2.F32 R72, -RZ, R67.H1_H1 ;  /* 0x30000043ff480230 */ /* 0x000fca0000004100 */
[----:B------:R-:W-:-:S05]  /*3ed0*/  @P0 FADD.FTZ R142, R72, R142 ;  /* 0x0000008e488e0221 */ /* 0x000fca0000010000 */
.L_x_4211:
[----:B------:R-:W-:-:S04]  /*3ee0*/  F2FP.PACK_AB R72, RZ, R142 ;  /* 0x0000008eff48723e */ /* 0x000fc800000000ff */
[----:B------:R-:W-:Y:S02]  /*3ef0*/  PRMT R63, R63, 0x5410, R72 ;  /* 0x000054103f3f7816 */ /* 0x000fe40000000048 */
.L_x_4212:
[----:B------:R-:W-:-:S04]  /*3f00*/  @P1 LEA R72, P0, R134, c[0x0][0x188], 0x4 ;  /* 0x0000620086481a11 */ /* 0x000fc800078020ff */
[C---:B------:R-:W-:Y:S02]  /*3f10*/  @P1 LEA.HI.X R73, R134.reuse, c[0x0][0x18c], RZ, 0x4, P0 ;  /* 0x0000630086491a11 */ /* 0x040fe400000f24ff */
[----:B------:R-:W-:-:S03]  /*3f20*/  IADD3 R134, R134, 0x20, RZ ;  /* 0x0000002086867810 */ /* 0x000fc60007ffe0ff */
[----:B------:R0:W-:Y:S04]  /*3f30*/  @P1 STG.E.128 [R72.64], R60 ;  /* 0x0000003c48001986 */ /* 0x0001e8000c101d04 */
.L_x_4180:
[----:B------:R-:W-:Y:S05]  /*3f40*/  BSYNC B0 ;  /* 0x0000000000007941 */ /* 0x000fea0003800000 */
.L_x_4179:
        /* <DEDUP_REMOVED lines=25> */
.L_x_4216:
[----:B-----5:R-:W-:-:S05]  /*40e0*/  HADD2.F32 R109, -RZ, R64.H0_H0 ;  /* 0x20000040ff6d7230 */ /* 0x020fca0000004100 */
[----:B------:R-:W-:Y:S01]  /*40f0*/  FADD.FTZ R92, R109, R92 ;  /* 0x0000005c6d5c7221 */ /* 0x000fe20000010000 */
[----:B------:R-:W-:Y:S05]  /*4100*/  BRA `(.L_x_4217) ;  /* 0x0000004000007947 */ /* 0x000fea0003800000 */
.L_x_4215:
[----:B-----5:R-:W-:-:S05]  /*4110*/  HADD2.F32 R109, -RZ, R68.H0_H0 ;  /* 0x20000044ff6d7230 */ /* 0x020fca0000004100 */
[----:B------:R-:W-:Y:S01]  /*4120*/  FADD.FTZ R92, R109, R92 ;  /* 0x0000005c6d5c7221 */ /* 0x000fe20000010000 */
[----:B------:R-:W-:-:S05]  /*4130*/  @P0 HADD2.F32 R109, -RZ, R64.H0_H0 ;  /* 0x20000040ff6d0230 */ /* 0x000fca0000004100 */
[----:B------:R-:W-:-:S05]  /*4140*/  @P0 FADD.FTZ R92, R109, R92 ;  /* 0x0000005c6d5c0221 */ /* 0x000fca0000010000 */
.L_x_4217:
[----:B------:R-:W-:-:S04]  /*4150*/  F2FP.PACK_AB R109, RZ, R92 ;  /* 0x0000005cff6d723e */ /* 0x000fc800000000ff */
[----:B------:R-:W-:Y:S02]  /*4160*/  PRMT R60, R109, 0x7610, R60 ;  /* 0x000076106d3c7816 */ /* 0x000fe4000000003c */
.L_x_4218:
[----:B------:R-:W-:Y:S01]  /*4170*/  HADD2.F32 R109, -RZ, R72.H1_H1 ;  /* 0x30000048ff6d7230 */ /* 0x000fe20000004100 */
[----:B------:R-:W-:Y:S05]  /*4180*/  @P3 BRA `(.L_x_4219) ;  /* 0x0000008000003947 */ /* 0x000fea0003800000 */
[----:B------:R-:W-:-:S04]  /*4190*/  ISETP.NE.U32.AND P4, PT, RZ, c[0x0][0x180], PT ;  /* 0x00006000ff007a0c */ /* 0x000fc80003f85070 */
[----:B------:R-:W-:-:S13]  /*41a0*/  ISETP.NE.AND.EX P4, PT, RZ, c[0x0][0x184], PT, P4 ;  /* 0x00006100ff007a0c */ /* 0x000fda0003f85340 */
[----:B------:R-:W-:Y:S05]  /*41b0*/  @P4 BRA `(.L_x_4220) ;  /* 0x0000002000004947 */ /* 0x000fea0003800000 */
[----:B------:R-:W-:Y:S05]  /*41c0*/  @P1 BRA `(.L_x_4221) ;  /* 0x0000008000001947 */ /* 0x000fea0003800000 */
[----:B------:R-:W-:Y:S05]  /*41d0*/  BRA `(.L_x_4222) ;  /* 0x0000009000007947 */ /* 0x000fea0003800000 */
.L_x_4220:
[----:B-----5:R-:W-:-:S05]  /*41e0*/  HADD2.F32 R72, -RZ, R64.H1_H1 ;  /* 0x30000040ff487230 */ /* 0x020fca0000004100 */
[----:B------:R-:W-:Y:S01]  /*41f0*/  FADD.FTZ R109, R72, R109 ;  /* 0x0000006d486d7221 */ /* 0x000fe20000010000 */
[----:B------:R-:W-:Y:S05]  /*4200*/  BRA `(.L_x_4221) ;  /* 0x0000004000007947 */ /* 0x000fea0003800000 */
.L_x_4219:
[----:B-----5:R-:W-:-:S05]  /*4210*/  HADD2.F32 R72, -RZ, R68.H1_H1 ;  /* 0x30000044ff487230 */ /* 0x020fca0000004100 */
[----:B------:R-:W-:Y:S01]  /*4220*/  FADD.FTZ R109, R72, R109 ;  /* 0x0000006d486d7221 */ /* 0x000fe20000010000 */
[----:B------:R-:W-:-:S05]  /*4230*/  @P0 HADD2.F32 R72, -RZ, R64.H1_H1 ;  /* 0x30000040ff480230 */ /* 0x000fca0000004100 */
[----:B------:R-:W-:-:S05]  /*4240*/  @P0 FADD.FTZ R109, R72, R109 ;  /* 0x0000006d486d0221 */ /* 0x000fca0000010000 */
.L_x_4221:
[----:B------:R-:W-:-:S04]  /*4250*/  F2FP.PACK_AB R72, RZ, R109 ;  /* 0x0000006dff48723e */ /* 0x000fc800000000ff */
[----:B------:R-:W-:Y:S02]  /*4260*/  PRMT R60, R60, 0x5410, R72 ;  /* 0x000054103c3c7816 */ /* 0x000fe40000000048 */
.L_x_4222:
[----:B------:R-:W-:Y:S01]  /*4270*/  HADD2.F32 R110, -RZ, R73.H0_H0 ;  /* 0x20000049ff6e7230 */ /* 0x000fe20000004100 */
[----:B------:R-:W-:Y:S05]  /*4280*/  @P3 BRA `(.L_x_4223) ;  /* 0x0000008000003947 */ /* 0x000fea0003800000 */
[----:B------:R-:W-:-:S04]  /*4290*/  ISETP.NE.U32.AND P4, PT, RZ, c[0x0][0x180], PT ;  /* 0x00006000ff007a0c */ /* 0x000fc80003f85070 */
[----:B------:R-:W-:-:S13]  /*42a0*/  ISETP.NE.AND.EX P4, PT, RZ, c[0x0][0x184], PT, P4 ;  /* 0x00006100ff007a0c */ /* 0x000fda0003f85340 */
[----:B------:R-:W-:Y:S05]  /*42b0*/  @P4 BRA `(.L_x_4224) ;  /* 0x0000002000004947 */ /* 0x000fea0003800000 */
[----:B------:R-:W-:Y:S05]  /*42c0*/  @P1 BRA `(.L_x_4225) ;  /* 0x0000008000001947 */ /* 0x000fea0003800000 */
[----:B------:R-:W-:Y:S05]  /*42d0*/  BRA `(.L_x_4226) ;  /* 0x0000009000007947 */ /* 0x000fea0003800000 */
.L_x_4224:
[----:B-----5:R-:W-:-:S05]  /*42e0*/  HADD2.F32 R72, -RZ, R65.H0_H0 ;  /* 0x20000041ff487230 */ /* 0x020fca0000004100 */
[----:B------:R-:W-:Y:S01]  /*42f0*/  FADD.FTZ R110, R72, R110 ;  /* 0x0000006e486e7221 */ /* 0x000fe20000010000 */
[----:B------:R-:W-:Y:S05]  /*4300*/  BRA `(.L_x_4225) ;  /* 0x0000004000007947 */ /* 0x000fea0003800000 */
.L_x_4223:
[----:B-----5:R-:W-:-:S05]  /*4310*/  HADD2.F32 R72, -RZ, R69.H0_H0 ;  /* 0x20000045ff487230 */ /* 0x020fca0000004100 */
[----:B------:R-:W-:Y:S01]  /*4320*/  FADD.FTZ R110, R72, R110 ;  /* 0x0000006e486e7221 */ /* 0x000fe20000010000 */
[----:B------:R-:W-:-:S05]  /*4330*/  @P0 HADD2.F32 R72, -RZ, R65.H0_H0 ;  /* 0x20000041ff480230 */ /* 0x000fca0000004100 */
[----:B------:R-:W-:-:S05]  /*4340*/  @P0 FADD.FTZ R110, R72, R110 ;  /* 0x0000006e486e0221 */ /* 0x000fca0000010000 */
.L_x_4225:
[----:B------:R-:W-:-:S04]  /*4350*/  F2FP.PACK_AB R72, RZ, R110 ;  /* 0x0000006eff48723e */ /* 0x000fc800000000ff */
[----:B------:R-:W-:Y:S02]  /*4360*/  PRMT R61, R72, 0x7610, R61 ;  /* 0x00007610483d7816 */ /* 0x000fe4000000003d */
.L_x_4226:
[----:B------:R-:W-:Y:S01]  /*4370*/  HADD2.F32 R121, -RZ, R73.H1_H1 ;  /* 0x30000049ff797230 */ /* 0x000fe20000004100 */
[----:B------:R-:W-:Y:S05]  /*4380*/  @P3 BRA `(.L_x_4227) ;  /* 0x0000008000003947 */ /* 0x000fea0003800000 */
[----:B------:R-:W-:-:S04]  /*4390*/  ISETP.NE.U32.AND P4, PT, RZ, c[0x0][0x180], PT ;  /* 0x00006000ff007a0c */ /* 0x000fc80003f85070 */
[----:B------:R-:W-:-:S13]  /*43a0*/  ISETP.NE.AND.EX P4, PT, RZ, c[0x0][0x184], PT, P4 ;  /* 0x00006100ff007a0c */ /* 0x000fda0003f85340 */
[----:B------:R-:W-:Y:S05]  /*43b0*/  @P4 BRA `(.L_x_4228) ;  /* 0x0000002000004947 */ /* 0x000fea0003800000 */
[----:B------:R-:W-:Y:S05]  /*43c0*/  @P1 BRA `(.L_x_4229) ;  /* 0x0000008000001947 */ /* 0x000fea0003800000 */
[----:B------:R-:W-:Y:S05]  /*43d0*/  BRA `(.L_x_4230) ;  /* 0x0000009000007947 */ /* 0x000fea0003800000 */
.L_x_4228:
[----:B-----5:R-:W-:-:S05]  /*43e0*/  HADD2.F32 R72, -RZ, R65.H1_H1 ;  /* 0x30000041ff487230 */ /* 0x020fca0000004100 */
[----:B------:R-:W-:Y:S01]  /*43f0*/  FADD.FTZ R121, R72, R121 ;  /* 0x0000007948797221 */ /* 0x000fe20000010000 */
[----:B------:R-:W-:Y:S05]  /*4400*/  BRA `(.L_x_4229) ;  /* 0x0000004000007947 */ /* 0x000fea0003800000 */
.L_x_4227:
[----:B-----5:R-:W-:-:S05]  /*4410*/  HADD2.F32 R72, -RZ, R69.H1_H1 ;  /* 0x30000045ff487230 */ /* 0x020fca0000004100 */
[----:B------:R-:W-:Y:S01]  /*4420*/  FADD.FTZ R121, R72, R121 ;  /* 0x0000007948797221 */ /* 0x000fe20000010000 */
[----:B------:R-:W-:-:S05]  /*4430*/  @P0 HADD2.F32 R72, -RZ, R65.H1_H1 ;  /* 0x30000041ff480230 */ /* 0x000fca0000004100 */
[----:B------:R-:W-:-:S05]  /*4440*/  @P0 FADD.FTZ R121, R72, R121 ;  /* 0x0000007948790221 */ /* 0x000fca0000010000 */
.L_x_4229:
[----:B------:R-:W-:-:S04]  /*4450*/  F2FP.PACK_AB R72, RZ, R121 ;  /* 0x00000079ff48723e */ /* 0x000fc800000000ff */
[----:B------:R-:W-:Y:S02]  /*4460*/  PRMT R61, R61, 0x5410, R72 ;  /* 0x000054103d3d7816 */ /* 0x000fe40000000048 */
.L_x_4230:
[----:B------:R-:W-:Y:S01]  /*4470*/  HADD2.F32 R122, -RZ, R74.H0_H0 ;  /* 0x2000004aff7a7230 */ /* 0x000fe20000004100 */
[----:B------:R-:W-:Y:S05]  /*4480*/  @P3 BRA `(.L_x_4231) ;  /* 0x0000008000003947 */ /* 0x000fea0003800000 */
[----:B------:R-:W-:-:S04]  /*4490*/  ISETP.NE.U32.AND P4, PT, RZ, c[0x0][0x180], PT ;  /* 0x00006000ff007a0c */ /* 0x000fc80003f85070 */
[----:B------:R-:W-:-:S13]  /*44a0*/  ISETP.NE.AND.EX P4, PT, RZ, c[0x0][0x184], PT, P4 ;  /* 0x00006100ff007a0c */ /* 0x000fda0003f85340 */
[----:B------:R-:W-:Y:S05]  /*44b0*/  @P4 BRA `(.L_x_4232) ;  /* 0x0000002000004947 */ /* 0x000fea0003800000 */
[----:B------:R-:W-:Y:S05]  /*44c0*/  @P1 BRA `(.L_x_4233) ;  /* 0x0000008000001947 */ /* 0x000fea0003800000 */
[----:B------:R-:W-:Y:S05]  /*44d0*/  BRA `(.L_x_4234) ;  /* 0x0000009000007947 */ /* 0x000fea0003800000 */
.L_x_4232:
[----:B-----5:R-:W-:-:S05]  /*44e0*/  HADD2.F32 R72, -RZ, R66.H0_H0 ;  /* 0x20000042ff487230 */ /* 0x020fca0000004100 */
[----:B------:R-:W-:Y:S01]  /*44f0*/  FADD.FTZ R122, R72, R122 ;  /* 0x0000007a487a7221 */ /* 0x000fe20000010000 */
[----:B------:R-:W-:Y:S05]  /*4500*/  BRA `(.L_x_4233) ;  /* 0x0000004000007947 */ /* 0x000fea0003800000 */
.L_x_4231:
[----:B-----5:R-:W-:-:S05]  /*4510*/  HADD2.F32 R72, -RZ, R70.H0_H0 ;  /* 0x20000046ff487230 */ /* 0x020fca0000004100 */
[----:B------:R-:W-:Y:S01]  /*4520*/  FADD.FTZ R122, R72, R122 ;  /* 0x0000007a487a7221 */ /* 0x000fe20000010000 */
[----:B------:R-:W-:-:S05]  /*4530*/  @P0 HADD2.F32 R72, -RZ, R66.H0_H0 ;  /* 0x20000042ff480230 */ /* 0x000fca0000004100 */
[----:B------:R-:W-:-:S05]  /*4540*/  @P0 FADD.FTZ R122, R72, R122 ;  /* 0x0000007a487a0221 */ /* 0x000fca0000010000 */
.L_x_4233:
[----:B------:R-:W-:-:S04]  /*4550*/  F2FP.PACK_AB R72, RZ, R122 ;  /* 0x0000007aff48723e */ /* 0x000fc800000000ff */
[----:B------:R-:W-:Y:S02]  /*4560*/  PRMT R62, R72, 0x7610, R62 ;  /* 0x00007610483e7816 */ /* 0x000fe4000000003e */
.L_x_4234:
[----:B------:R-:W-:Y:S01]  /*4570*/  HADD2.F32 R133, -RZ, R74.H1_H1 ;  /* 0x3000004aff857230 */ /* 0x000fe20000004100 */
[----:B------:R-:W-:Y:S05]  /*4580*/  @P3 BRA `(.L_x_4235) ;  /* 0x0000008000003947 */ /* 0x000fea0003800000 */
[----:B------:R-:W-:-:S04]  /*4590*/  ISETP.NE.U32.AND P4, PT, RZ, c[0x0][0x180], PT ;  /* 0x00006000ff007a0c */ /* 0x000fc80003f85070 */
[----:B------:R-:W-:-:S13]  /*45a0*/  ISETP.NE.AND.EX P4, PT, RZ, c[0x0][0x184], PT, P4 ;  /* 0x00006100ff007a0c */ /* 0x000fda0003f85340 */
[----:B------:R-:W-:Y:S05]  /*45b0*/  @P4 BRA `(.L_x_4236) ;  /* 0x0000002000004947 */ /* 0x000fea0003800000 */
[----:B------:R-:W-:Y:S05]  /*45c0*/  @P1 BRA `(.L_x_4237) ;  /* 0x0000008000001947 */ /* 0x000fea0003800000 */
[----:B------:R-:W-:Y:S05]  /*45d0*/  BRA `(.L_x_4238) ;  /* 0x0000009000007947 */ /* 0x000fea0003800000 */
.L_x_4236:
[----:B-----5:R-:W-:-:S05]  /*45e0*/  HADD2.F32 R72, -RZ, R66.H1_H1 ;  /* 0x30000042ff487230 */ /* 0x020fca0000004100 */
[----:B------:R-:W-:Y:S01]  /*45f0*/  FADD.FTZ R133, R72, R133 ;  /* 0x0000008548857221 */ /* 0x000fe20000010000 */
[----:B------:R-:W-:Y:S05]  /*4600*/  BRA `(.L_x_4237) ;  /* 0x0000004000007947 */ /* 0x000fea0003800000 */
.L_x_4235:
[----:B-----5:R-:W-:-:S05]  /*4610*/  HADD2.F32 R72, -RZ, R70.H1_H1 ;  /* 0x30000046ff487230 */ /* 0x020fca0000004100 */
[----:B------:R-:W-:Y:S01]  /*4620*/  FADD.FTZ R133, R72, R133 ;  /* 0x0000008548857221 */ /* 0x000fe20000010000 */
[----:B------:R-:W-:-:S05]  /*4630*/  @P0 HADD2.F32 R72, -RZ, R66.H1_H1 ;  /* 0x30000042ff480230 */ /* 0x000fca0000004100 */
[----:B------:R-:W-:-:S05]  /*4640*/  @P0 FADD.FTZ R133, R72, R133 ;  /* 0x0000008548850221 */ /* 0x000fca0000010000 */
.L_x_4237:
[----:B------:R-:W-:-:S04]  /*4650*/  F2FP.PACK_AB R72, RZ, R133 ;  /* 0x00000085ff48723e */ /* 0x000fc800000000ff */
[----:B------:R-:W-:Y:S02]  /*4660*/  PRMT R62, R62, 0x5410, R72 ;  /* 0x000054103e3e7816 */ /* 0x000fe40000000048 */
.L_x_4238:
[----:B------:R-:W-:Y:S01]  /*4670*/  HADD2.F32 R136, -RZ, R75.H0_H0 ;  /* 0x2000004bff887230 */ /* 0x000fe20000004100 */
[----:B------:R-:W-:Y:S05]  /*4680*/  @P3 BRA `(.L_x_4239) ;  /* 0x0000008000003947 */ /* 0x000fea0003800000 */
[----:B------:R-:W-:-:S04]  /*4690*/  ISETP.NE.U32.AND P4, PT, RZ, c[0x0][0x180], PT ;  /* 0x00006000ff007a0c */ /* 0x000fc80003f85070 */
[----:B------:R-:W-:-:S13]  /*46a0*/  ISETP.NE.AND.EX P4, PT, RZ, c[0x0][0x184], PT, P4 ;  /* 0x00006100ff007a0c */ /* 0x000fda0003f85340 */
[----:B------:R-:W-:Y:S05]  /*46b0*/  @P4 BRA `(.L_x_4240) ;  /* 0x0000002000004947 */ /* 0x000fea0003800000 */
[----:B------:R-:W-:Y:S05]  /*46c0*/  @P1 BRA `(.L_x_4241) ;  /* 0x0000008000001947 */ /* 0x000fea0003800000 */
[----:B------:R-:W-:Y:S05]  /*46d0*/  BRA `(.L_x_4242) ;  /* 0x0000009000007947 */ /* 0x000fea0003800000 */
.L_x_4240:
[----:B-----5:R-:W-:-:S05]  /*46e0*/  HADD2.F32 R72, -RZ, R67.H0_H0 ;  /* 0x20000043ff487230 */ /* 0x020fca0000004100 */
[----:B------:R-:W-:Y:S01]  /*46f0*/  FADD.FTZ R136, R72, R136 ;  /* 0x0000008848887221 */ /* 0x000fe20000010000 */
[----:B------:R-:W-:Y:S05]  /*4700*/  BRA `(.L_x_4241) ;  /* 0x0000004000007947 */ /* 0x000fea0003800000 */
.L_x_4239:
[----:B-----5:R-:W-:-:S05]  /*4710*/  HADD2.F32 R72, -RZ, R71.H0_H0 ;  /* 0x20000047ff487230 */ /* 0x020fca0000004100 */
[----:B------:R-:W-:Y:S01]  /*4720*/  FADD.FTZ R136, R72, R136 ;  /* 0x0000008848887221 */ /* 0x000fe20000010000 */
[----:B------:R-:W-:-:S05]  /*4730*/  @P0 HADD2.F32 R72, -RZ, R67.H0_H0 ;  /* 0x20000043ff480230 */ /* 0x000fca0000004100 */
[----:B------:R-:W-:-:S05]  /*4740*/  @P0 FADD.FTZ R136, R72, R136 ;  /* 0x0000008848880221 */ /* 0x000fca0000010000 */
.L_x_4241:
[----:B------:R-:W-:-:S04]  /*4750*/  F2FP.PACK_AB R72, RZ, R136 ;  /* 0x00000088ff48723e */ /* 0x000fc800000000ff */
[----:B------:R-:W-:Y:S02]  /*4760*/  PRMT R63, R72, 0x7610, R63 ;  /* 0x00007610483f7816 */ /* 0x000fe4000000003f */
.L_x_4242:
[----:B------:R-:W-:Y:S01]  /*4770*/  HADD2.F32 R143, -RZ, R75.H1_H1 ;  /* 0x3000004bff8f7230 */ /* 0x000fe20000004100 */
[----:B------:R-:W-:Y:S05]  /*4780*/  @P3 BRA `(.L_x_4243) ;  /* 0x0000008000003947 */ /* 0x000fea0003800000 */
[----:B------:R-:W-:-:S04]  /*4790*/  ISETP.NE.U32.AND P0, PT, RZ, c[0x0][0x180], PT ;  /* 0x00006000ff007a0c */ /* 0x000fc80003f05070 */
[----:B------:R-:W-:-:S13]  /*47a0*/  ISETP.NE.AND.EX P0, PT, RZ, c[0x0][0x184], PT, P0 ;  /* 0x00006100ff007a0c */ /* 0x000fda0003f05300 */
[----:B------:R-:W-:Y:S05]  /*47b0*/  @P0 BRA `(.L_x_4244) ;  /* 0x0000002000000947 */ /* 0x000fea0003800000 */
[----:B------:R-:W-:Y:S05]  /*47c0*/  @P1 BRA `(.L_x_4245) ;  /* 0x0000008000001947 */ /* 0x000fea0003800000 */
[----:B------:R-:W-:Y:S05]  /*47d0*/  BRA `(.L_x_4246) ;  /* 0x0000009000007947 */ /* 0x000fea0003800000 */
.L_x_4244:
[----:B-----5:R-:W-:-:S05]  /*47e0*/  HADD2.F32 R72, -RZ, R67.H1_H1 ;  /* 0x30000043ff487230 */ /* 0x020fca0000004100 */
[----:B------:R-:W-:Y:S01]  /*47f0*/  FADD.FTZ R143, R72, R143 ;  /* 0x0000008f488f7221 */ /* 0x000fe20000010000 */
[----:B------:R-:W-:Y:S05]  /*4800*/  BRA `(.L_x_4245) ;  /* 0x0000004000007947 */ /* 0x000fea0003800000 */
.L_x_4243:
[----:B-----5:R-:W-:-:S05]  /*4810*/  HADD2.F32 R72, -RZ, R71.H1_H1 ;  /* 0x30000047ff487230 */ /* 0x020fca0000004100 */
[----:B------:R-:W-:Y:S01]  /*4820*/  FADD.FTZ R143, R72, R143 ;  /* 0x0000008f488f7221 */ /* 0x000fe20000010000 */
[----:B------:R-:W-:-:S05]  /*4830*/  @P0 HADD2.F32 R72, -RZ, R67.H1_H1 ;  /* 0x30000043ff480230 */ /* 0x000fca0000004100 */
[----:B------:R-:W-:-:S05]  /*4840*/  @P0 FADD.FTZ R143, R72, R143 ;  /* 0x0000008f488f0221 */ /* 0x000fca0000010000 */
.L_x_4245:
[----:B------:R-:W-:-:S04]  /*4850*/  F2FP.PACK_AB R72, RZ, R143 ;  /* 0x0000008fff48723e */ /* 0x000fc800000000ff */
[----:B------:R-:W-:Y:S02]  /*4860*/  PRMT R63, R63, 0x5410, R72 ;  /* 0x000054103f3f7816 */ /* 0x000fe40000000048 */
.L_x_4246:
[----:B------:R-:W-:-:S04]  /*4870*/  @P1 LEA R72, P0, R134, c[0x0][0x188], 0x4 ;  /* 0x0000620086481a11 */ /* 0x000fc800078020ff */
[C---:B------:R-:W-:Y:S02]  /*4880*/  @P1 LEA.HI.X R73, R134.reuse, c[0x0][0x18c], RZ, 0x4, P0 ;  /* 0x0000630086491a11 */ /* 0x040fe400000f24ff */
[----:B------:R-:W-:-:S03]  /*4890*/  IADD3 R134, R134, 0x20, RZ ;  /* 0x0000002086867810 */ /* 0x000fc60007ffe0ff */
[----:B------:R0:W-:Y:S04]  /*48a0*/  @P1 STG.E.128 [R72.64], R60 ;  /* 0x0000003c48001986 */ /* 0x0001e8000c101d04 */
.L_x_4214:
[----:B------:R-:W-:Y:S05]  /*48b0*/  BSYNC B0 ;  /* 0x0000000000007941 */ /* 0x000fea0003800000 */
.L_x_4213:
        /* <DEDUP_REMOVED lines=25> */
.L_x_4250:
[----:B-----5:R-:W-:-:S05]  /*4a50*/  HADD2.F32 R111, -RZ, R64.H0_H0 ;  /* 0x20000040ff6f7230 */ /* 0x020fca0000004100 */
[----:B------:R-:W-:Y:S01]  /*4a60*/  FADD.FTZ R99, R111, R99 ;  /* 0x000000636f637221 */ /* 0x000fe20000010000 */
[----:B------:R-:W-:Y:S05]  /*4a70*/  BRA `(.L_x_4251) ;  /* 0x0000004000007947 */ /* 0x000fea0003800000 */
.L_x_4249:
[----:B-----5:R-:W-:-:S05]  /*4a80*/  HADD2.F32 R111, -RZ, R68.H0_H0 ;  /* 0x20000044ff6f7230 */ /* 0x020fca0000004100 */
[----:B------:R-:W-:Y:S01]  /*4a90*/  FADD.FTZ R99, R111, R99 ;  /* 0x000000636f637221 */ /* 0x000fe20000010000 */
[----:B------:R-:W-:-:S05]  /*4aa0*/  @P0 HADD2.F32 R111, -RZ, R64.H0_H0 ;  /* 0x20000040ff6f0230 */ /* 0x000fca0000004100 */
[----:B------:R-:W-:-:S05]  /*4ab0*/  @P0 FADD.FTZ R99, R111, R99 ;  /* 0x000000636f630221 */ /* 0x000fca0000010000 */
.L_x_4251:
[----:B------:R-:W-:-:S04]  /*4ac0*/  F2FP.PACK_AB R111, RZ, R99 ;  /* 0x00000063ff6f723e */ /* 0x000fc800000000ff */
[----:B------:R-:W-:Y:S02]  /*4ad0*/  PRMT R60, R111, 0x7610, R60 ;  /* 0x000076106f3c7816 */ /* 0x000fe4000000003c */
.L_x_4252:
[----:B------:R-:W-:Y:S01]  /*4ae0*/  HADD2.F32 R111, -RZ, R72.H1_H1 ;  /* 0x30000048ff6f7230 */ /* 0x000fe20000004100 */
[----:B------:R-:W-:Y:S05]  /*4af0*/  @P3 BRA `(.L_x_4253) ;  /* 0x0000008000003947 */ /* 0x000fea0003800000 */
[----:B------:R-:W-:-:S04]  /*4b00*/  ISETP.NE.U32.AND P4, PT, RZ, c[0x0][0x180], PT ;  /* 0x00006000ff007a0c */ /* 0x000fc80003f85070 */
[----:B------:R-:W-:-:S13]  /*4b10*/  ISETP.NE.AND.EX P4, PT, RZ, c[0x0][0x184], PT, P4 ;  /* 0x00006100ff007a0c */ /* 0x000fda0003f85340 */
[----:B------:R-:W-:Y:S05]  /*4b20*/  @P4 BRA `(.L_x_4254) ;  /* 0x0000002000004947 */ /* 0x000fea0003800000 */
[----:B------:R-:W-:Y:S05]  /*4b30*/  @P1 BRA `(.L_x_4255) ;  /* 0x0000008000001947 */ /* 0x000fea0003800000 */
[----:B------:R-:W-:Y:S05]  /*4b40*/  BRA `(.L_x_4256) ;  /* 0x0000009000007947 */ /* 0x000fea0003800000 */
.L_x_4254:
[----:B-----5:R-:W-:-:S05]  /*4b50*/  HADD2.F32 R72, -RZ, R64.H1_H1 ;  /* 0x30000040ff487230 */ /* 0x020fca0000004100 */
[----:B------:R-:W-:Y:S01]  /*4b60*/  FADD.FTZ R111, R72, R111 ;  /* 0x0000006f486f7221 */ /* 0x000fe20000010000 */
[----:B------:R-:W-:Y:S05]  /*4b70*/  BRA `(.L_x_4255) ;  /* 0x0000004000007947 */ /* 0x000fea0003800000 */
.L_x_4253:
[----:B-----5:R-:W-:-:S05]  /*4b80*/  HADD2.F32 R72, -RZ, R68.H1_H1 ;  /* 0x30000044ff487230 */ /* 0x020fca0000004100 */
[----:B------:R-:W-:Y:S01]  /*4b90*/  FADD.FTZ R111, R72, R111 ;  /* 0x0000006f486f7221 */ /* 0x000fe20000010000 */
[----:B------:R-:W-:-:S05]  /*4ba0*/  @P0 HADD2.F32 R72, -RZ, R64.H1_H1 ;  /* 0x30000040ff480230 */ /* 0x000fca0000004100 */
[----:B------:R-:W-:-:S05]  /*4bb0*/  @P0 FADD.FTZ R111, R72, R111 ;  /* 0x0000006f486f0221 */ /* 0x000fca0000010000 */
.L_x_4255:
[----:B------:R-:W-:-:S04]  /*4bc0*/  F2FP.PACK_AB R72, RZ, R111 ;  /* 0x0000006fff48723e */ /* 0x000fc800000000ff */
[----:B------:R-:W-:Y:S02]  /*4bd0*/  PRMT R60, R60, 0x5410, R72 ;  /* 0x000054103c3c7816 */ /* 0x000fe40000000048 */
.L_x_4256:
[----:B------:R-:W-:Y:S01]  /*4be0*/  HADD2.F32 R112, -RZ, R73.H0_H0 ;  /* 0x20000049ff707230 */ /* 0x000fe20000004100 */
[----:B------:R-:W-:Y:S05]  /*4bf0*/  @P3 BRA `(.L_x_4257) ;  /* 0x0000008000003947 */ /* 0x000fea0003800000 */
[----:B------:R-:W-:-:S04]  /*4c00*/  ISETP.NE.U32.AND P4, PT, RZ, c[0x0][0x180], PT ;  /* 0x00006000ff007a0c */ /* 0x000fc80003f85070 */
[----:B------:R-:W-:-:S13]  /*4c10*/  ISETP.NE.AND.EX P4, PT, RZ, c[0x0][0x184], PT, P4 ;  /* 0x00006100ff007a0c */ /* 0x000fda0003f85340 */
[----:B------:R-:W-:Y:S05]  /*4c20*/  @P4 BRA `(.L_x_4258) ;  /* 0x0000002000004947 */ /* 0x000fea0003800000 */
[----:B------:R-:W-:Y:S05]  /*4c30*/  @P1 BRA `(.L_x_4259) ;  /* 0x0000008000001947 */ /* 0x000fea0003800000 */
[----:B------:R-:W-:Y:S05]  /*4c40*/  BRA `(.L_x_4260) ;  /* 0x0000009000007947 */ /* 0x000fea0003800000 */
.L_x_4258:
[----:B-----5:R-:W-:-:S05]  /*4c50*/  HADD2.F32 R72, -RZ, R65.H0_H0 ;  /* 0x20000041ff487230 */ /* 0x020fca0000004100 */
[----:B------:R-:W-:Y:S01]  /*4c60*/  FADD.FTZ R112, R72, R112 ;  /* 0x0000007048707221 */ /* 0x000fe20000010000 */
[----:B------:R-:W-:Y:S05]  /*4c70*/  BRA `(.L_x_4259) ;  /* 0x0000004000007947 */ /* 0x000fea0003800000 */
.L_x_4257:
[----:B-----5:R-:W-:-:S05]  /*4c80*/  HADD2.F32 R72, -RZ, R69.H0_H0 ;  /* 0x20000045ff487230 */ /* 0x020fca0000004100 */
[----:B------:R-:W-:Y:S01]  /*4c90*/  FADD.FTZ R112, R72, R112 ;  /* 0x0000007048707221 */ /* 0x000fe20000010000 */
[----:B------:R-:W-:-:S05]  /*4ca0*/  @P0 HADD2.F32 R72, -RZ, R65.H0_H0 ;  /* 0x20000041ff480230 */ /* 0x000fca0000004100 */
[----:B------:R-:W-:-:S05]  /*4cb0*/  @P0 FADD.FTZ R112, R72, R112 ;  /* 0x0000007048700221 */ /* 0x000fca0000010000 */
.L_x_4259:
[----:B------:R-:W-:-:S04]  /*4cc0*/  F2FP.PACK_AB R72, RZ, R112 ;  /* 0x00000070ff48723e */ /* 0x000fc800000000ff */
[----:B------:R-:W-:Y:S02]  /*4cd0*/  PRMT R61, R72, 0x7610, R61 ;  /* 0x00007610483d7816 */ /* 0x000fe4000000003d */
.L_x_4260:
[----:B------:R-:W-:Y:S01]  /*4ce0*/  HADD2.F32 R114, -RZ, R73.H1_H1 ;  /* 0x30000049ff727230 */ /* 0x000fe20000004100 */
[----:B------:R-:W-:Y:S05]  /*4cf0*/  @P3 BRA `(.L_x_4261) ;  /* 0x0000008000003947 */ /* 0x000fea0003800000 */
[----:B------:R-:W-:-:S04]  /*4d00*/  ISETP.NE.U32.AND P4, PT, RZ, c[0x0][0x180], PT ;  /* 0x00006000ff007a0c */ /* 0x000fc80003f85070 */
[----:B------:R-:W-:-:S13]  /*4d10*/  ISETP.NE.AND.EX P4, PT, RZ, c[0x0][0x184], PT, P4 ;  /* 0x00006100ff007a0c */ /* 0x000fda0003f85340 */
[----:B------:R-:W-:Y:S05]  /*4d20*/  @P4 BRA `(.L_x_4262) ;  /* 0x0000002000004947 */ /* 0x000fea0003800000 */
[----:B------:R-:W-:Y:S05]  /*4d30*/  @P1 BRA `(.L_x_4263) ;  /* 0x0000008000001947 */ /* 0x000fea0003800000 */
[----:B------:R-:W-:Y:S05]  /*4d40*/  BRA `(.L_x_4264) ;  /* 0x0000009000007947 */ /* 0x000fea0003800000 */
.L_x_4262:
[----:B-----5:R-:W-:-:S05]  /*4d50*/  HADD2.F32 R72, -RZ, R65.H1_H1 ;  /* 0x30000041ff487230 */ /* 0x020fca0000004100 */
[----:B------:R-:W-:Y:S01]  /*4d60*/  FADD.FTZ R114, R72, R114 ;  /* 0x0000007248727221 */ /* 0x000fe20000010000 */
[----:B------:R-:W-:Y:S05]  /*4d70*/  BRA `(.L_x_4263) ;  /* 0x0000004000007947 */ /* 0x000fea0003800000 */
.L_x_4261:
[----:B-----5:R-:W-:-:S05]  /*4d80*/  HADD2.F32 R72, -RZ, R69.H1_H1 ;  /* 0x30000045ff487230 */ /* 0x020fca0000004100 */
[----:B------:R-:W-:Y:S01]  /*4d90*/  FADD.FTZ R114, R72, R114 ;  /* 0x0000007248727221 */ /* 0x000fe20000010000 */
[----:B------:R-:W-:-:S05]  /*4da0*/  @P0 HADD2.F32 R72, -RZ, R65.H1_H1 ;  /* 0x30000041ff480230 */ /* 0x000fca0000004100 */
[----:B------:R-:W-:-:S05]  /*4db0*/  @P0 FADD.FTZ R114, R72, R114 ;  /* 0x0000007248720221 */ /* 0x000fca0000010000 */
.L_x_4263:
[----:B------:R-:W-:-:S04]  /*4dc0*/  F2FP.PACK_AB R72, RZ, R114 ;  /* 0x00000072ff48723e */ /* 0x000fc800000000ff */
[----:B------:R-:W-:Y:S02]  /*4dd0*/  PRMT R61, R61, 0x5410, R72 ;  /* 0x000054103d3d7816 */ /* 0x000fe40000000048 */
.L_x_4264:
[----:B------:R-:W-:Y:S01]  /*4de0*/  HADD2.F32 R113, -RZ, R74.H0_H0 ;  /* 0x2000004aff717230 */ /* 0x000fe20000004100 */
[----:B------:R-:W-:Y:S05]  /*4df0*/  @P3 BRA `(.L_x_4265) ;  /* 0x0000008000003947 */ /* 0x000fea0003800000 */
[----:B------:R-:W-:-:S04]  /*4e00*/  ISETP.NE.U32.AND P4, PT, RZ, c[0x0][0x180], PT ;  /* 0x00006000ff007a0c */ /* 0x000fc80003f85070 */
[----:B------:R-:W-:-:S13]  /*4e10*/  ISETP.NE.AND.EX P4, PT, RZ, c[0x0][0x184], PT, P4 ;  /* 0x00006100ff007a0c */ /* 0x000fda0003f85340 */
[----:B------:R-:W-:Y:S05]  /*4e20*/  @P4 BRA `(.L_x_4266) ;  /* 0x0000002000004947 */ /* 0x000fea0003800000 */
[----:B------:R-:W-:Y:S05]  /*4e30*/  @P1 BRA `(.L_x_4267) ;  /* 0x0000008000001947 */ /* 0x000fea0003800000 */
[----:B------:R-:W-:Y:S05]  /*4e40*/  BRA `(.L_x_4268) ;  /* 0x0000009000007947 */ /* 0x000fea0003800000 */
.L_x_4266:
[----:B-----5:R-:W-:-:S05]  /*4e50*/  HADD2.F32 R72, -RZ, R66.H0_H0 ;  /* 0x20000042ff487230 */ /* 0x020fca0000004100 */
[----:B------:R-:W-:Y:S01]  /*4e60*/  FADD.FTZ R113, R72, R113 ;  /* 0x0000007148717221 */ /* 0x000fe20000010000 */
[----:B------:R-:W-:Y:S05]  /*4e70*/  BRA `(.L_x_4267) ;  /* 0x0000004000007947 */ /* 0x000fea0003800000 */
.L_x_4265:
[----:B-----5:R-:W-:-:S05]  /*4e80*/  HADD2.F32 R72, -RZ, R70.H0_H0 ;  /* 0x20000046ff487230 */ /* 0x020fca0000004100 */
[----:B------:R-:W-:Y:S01]  /*4e90*/  FADD.FTZ R113, R72, R113 ;  /* 0x0000007148717221 */ /* 0x000fe20000010000 */
[----:B------:R-:W-:-:S05]  /*4ea0*/  @P0 HADD2.F32 R72, -RZ, R66.H0_H0 ;  /* 0x20000042ff480230 */ /* 0x000fca0000004100 */
[----:B------:R-:W-:-:S05]  /*4eb0*/  @P0 FADD.FTZ R113, R72, R113 ;  /* 0x0000007148710221 */ /* 0x000fca0000010000 */
.L_x_4267:
[----:B------:R-:W-:-:S04]  /*4ec0*/  F2FP.PACK_AB R72, RZ, R113 ;  /* 0x00000071ff48723e */ /* 0x000fc800000000ff */
[----:B------:R-:W-:Y:S02]  /*4ed0*/  PRMT R62, R72, 0x7610, R62 ;  /* 0x00007610483e7816 */ /* 0x000fe4000000003e */
.L_x_4268:
[----:B------:R-:W-:Y:S01]  /*4ee0*/  HADD2.F32 R126, -RZ, R74.H1_H1 ;  /* 0x3000004aff7e7230 */ /* 0x000fe20000004100 */
[----:B------:R-:W-:Y:S05]  /*4ef0*/  @P3 BRA `(.L_x_4269) ;  /* 0x0000008000003947 */ /* 0x000fea0003800000 */
[----:B------:R-:W-:-:S04]  /*4f00*/  ISETP.NE.U32.AND P4, PT, RZ, c[0x0][0x180], PT ;  /* 0x00006000ff007a0c */ /* 0x000fc80003f85070 */
[----:B------:R-:W-:-:S13]  /*4f10*/  ISETP.NE.AND.EX P4, PT, RZ, c[0x0][0x184], PT, P4 ;  /* 0x00006100ff007a0c */ /* 0x000fda0003f85340 */
[----:B------:R-:W-:Y:S05]  /*4f20*/  @P4 BRA `(.L_x_4270) ;  /* 0x0000002000004947 */ /* 0x000fea0003800000 */
[----:B------:R-:W-:Y:S05]  /*4f30*/  @P1 BRA `(.L_x_4271) ;  /* 0x0000008000001947 */ /* 0x000fea0003800000 */
[----:B------:R-:W-:Y:S05]  /*4f40*/  BRA `(.L_x_4272) ;  /* 0x0000009000007947 */ /* 0x000fea0003800000 */
.L_x_4270:
[----:B-----5:R-:W-:-:S05]  /*4f50*/  HADD2.F32 R72, -RZ, R66.H1_H1 ;  /* 0x30000042ff487230 */ /* 0x020fca0000004100 */
[----:B------:R-:W-:Y:S01]  /*4f60*/  FADD.FTZ R126, R72, R126 ;  /* 0x0000007e487e7221 */ /* 0x000fe20000010000 */
[----:B------:R-:W-:Y:S05]  /*4f70*/  BRA `(.L_x_4271) ;  /* 0x0000004000007947 */ /* 0x000fea0003800000 */
.L_x_4269:
[----:B-----5:R-:W-:-:S05]  /*4f80*/  HADD2.F32 R72, -RZ, R70.H1_H1 ;  /* 0x30000046ff487230 */ /* 0x020fca0000004100 */
[----:B------:R-:W-:Y:S01]  /*4f90*/  FADD.FTZ R126, R72, R126 ;  /* 0x0000007e487e7221 */ /* 0x000fe20000010000 */
[----:B------:R-:W-:-:S05]  /*4fa0*/  @P0 HADD2.F32 R72, -RZ, R66.H1_H1 ;  /* 0x30000042ff480230 */ /* 0x000fca0000004100 */
[----:B------:R-:W-:-:S05]  /*4fb0*/  @P0 FADD.FTZ R126, R72, R126 ;  /* 0x0000007e487e0221 */ /* 0x000fca0000010000 */
.L_x_4271:
[----:B------:R-:W-:-:S04]  /*4fc0*/  F2FP.PACK_AB R72, RZ, R126 ;  /* 0x0000007eff48723e */ /* 0x000fc800000000ff */
[----:B------:R-:W-:Y:S02]  /*4fd0*/  PRMT R62, R62, 0x5410, R72 ;  /* 0x000054103e3e7816 */ /* 0x000fe40000000048 */
.L_x_4272:
[----:B------:R-:W-:Y:S01]  /*4fe0*/  HADD2.F32 R125, -RZ, R75.H0_H0 ;  /* 0x2000004bff7d7230 */ /* 0x000fe20000004100 */
[----:B------:R-:W-:Y:S05]  /*4ff0*/  @P3 BRA `(.L_x_4273) ;  /* 0x0000008000003947 */ /* 0x000fea0003800000 */
[----:B------:R-:W-:-:S04]  /*5000*/  ISETP.NE.U32.AND P4, PT, RZ, c[0x0][0x180], PT ;  /* 0x00006000ff007a0c */ /* 0x000fc80003f85070 */
[----:B------:R-:W-:-:S13]  /*5010*/  ISETP.NE.AND.EX P4, PT, RZ, c[0x0][0x184], PT, P4 ;  /* 0x00006100ff007a0c */ /* 0x000fda0003f85340 */
[----:B------:R-:W-:Y:S05]  /*5020*/  @P4 BRA `(.L_x_4274) ;  /* 0x0000002000004947 */ /* 0x000fea0003800000 */
[----:B------:R-:W-:Y:S05]  /*5030*/  @P1 BRA `(.L_x_4275) ;  /* 0x0000008000001947 */ /* 0x000fea0003800000 */
[----:B------:R-:W-:Y:S05]  /*5040*/  BRA `(.L_x_4276) ;  /* 0x0000009000007947 */ /* 0x000fea0003800000 */
.L_x_4274:
[----:B-----5:R-:W-:-:S05]  /*5050*/  HADD2.F32 R72, -RZ, R67.H0_H0 ;  /* 0x20000043ff487230 */ /* 0x020fca0000004100 */
[----:B------:R-:W-:Y:S01]  /*5060*/  FADD.FTZ R125, R72, R125 ;  /* 0x0000007d487d7221 */ /* 0x000fe20000010000 */
[----:B------:R-:W-:Y:S05]  /*5070*/  BRA `(.L_x_4275) ;  /* 0x0000004000007947 */ /* 0x000fea0003800000 */
.L_x_4273:
[----:B-----5:R-:W-:-:S05]  /*5080*/  HADD2.F32 R72, -RZ, R71.H0_H0 ;  /* 0x20000047ff487230 */ /* 0x020fca0000004100 */
[----:B------:R-:W-:Y:S01]  /*5090*/  FADD.FTZ R125, R72, R125 ;  /* 0x0000007d487d7221 */ /* 0x000fe20000010000 */
[----:B------:R-:W-:-:S05]  /*50a0*/  @P0 HADD2.F32 R72, -RZ, R67.H0_H0 ;  /* 0x20000043ff480230 */ /* 0x000fca0000004100 */
[----:B------:R-:W-:-:S05]  /*50b0*/  @P0 FADD.FTZ R125, R72, R125 ;  /* 0x0000007d487d0221 */ /* 0x000fca0000010000 */
.L_x_4275:
[----:B------:R-:W-:-:S04]  /*50c0*/  F2FP.PACK_AB R72, RZ, R125 ;  /* 0x0000007dff48723e */ /* 0x000fc800000000ff */
[----:B------:R-:W-:Y:S02]  /*50d0*/  PRMT R63, R72, 0x7610, R63 ;  /* 0x00007610483f7816 */ /* 0x000fe4000000003f */
.L_x_4276:
[----:B------:R-:W-:Y:S01]  /*50e0*/  HADD2.F32 R139, -RZ, R75.H1_H1 ;  /* 0x3000004bff8b7230 */ /* 0x000fe20000004100 */
[----:B------:R-:W-:Y:S05]  /*50f0*/  @P3 BRA `(.L_x_4277) ;  /* 0x0000008000003947 */ /* 0x000fea0003800000 */
[----:B------:R-:W-:-:S04]  /*5100*/  ISETP.NE.U32.AND P0, PT, RZ, c[0x0][0x180], PT ;  /* 0x00006000ff007a0c */ /* 0x000fc80003f05070 */
[----:B------:R-:W-:-:S13]  /*5110*/  ISETP.NE.AND.EX P0, PT, RZ, c[0x0][0x184], PT, P0 ;  /* 0x00006100ff007a0c */ /* 0x000fda0003f05300 */
[----:B------:R-:W-:Y:S05]  /*5120*/  @P0 BRA `(.L_x_4278) ;  /* 0x0000002000000947 */ /* 0x000fea0003800000 */
[----:B------:R-:W-:Y:S05]  /*5130*/  @P1 BRA `(.L_x_4279) ;  /* 0x0000008000001947 */ /* 0x000fea0003800000 */
[----:B------:R-:W-:Y:S05]  /*5140*/  BRA `(.L_x_4280) ;  /* 0x0000009000007947 */ /* 0x000fea0003800000 */
.L_x_4278:
[----:B-----5:R-:W-:-:S05]  /*5150*/  HADD2.F32 R72, -RZ, R67.H1_H1 ;  /* 0x30000043ff487230 */ /* 0x020fca0000004100 */
[----:B------:R-:W-:Y:S01]  /*5160*/  FADD.FTZ R139, R72, R139 ;  /* 0x0000008b488b7221 */ /* 0x000fe20000010000 */
[----:B------:R-:W-:Y:S05]  /*5170*/  BRA `(.L_x_4279) ;  /* 0x0000004000007947 */ /* 0x000fea0003800000 */
.L_x_4277:
[----:B-----5:R-:W-:-:S05]  /*5180*/  HADD2.F32 R72, -RZ, R71.H1_H1 ;  /* 0x30000047ff487230 */ /* 0x020fca0000004100 */
[----:B------:R-:W-:Y:S01]  /*5190*/  FADD.FTZ R139, R72, R139 ;  /* 0x0000008b488b7221 */ /* 0x000fe20000010000 */
[----:B------:R-:W-:-:S05]  /*51a0*/  @P0 HADD2.F32 R72, -RZ, R67.H1_H1 ;  /* 0x30000043ff480230 */ /* 0x000fca0000004100 */
[----:B------:R-:W-:-:S05]  /*51b0*/  @P0 FADD.FTZ R139, R72, R139 ;  /* 0x0000008b488b0221 */ /* 0x000fca0000010000 */
.L_x_4279:
[----:B------:R-:W-:-:S04]  /*51c0*/  F2FP.PACK_AB R72, RZ, R139 ;  /* 0x0000008bff48723e */ /* 0x000fc800000000ff */
[----:B------:R-:W-:Y:S02]  /*51d0*/  PRMT R63, R63, 0x5410, R72 ;  /* 0x000054103f3f7816 */ /* 0x000fe40000000048 */
.L_x_4280:
[----:B------:R-:W-:-:S04]  /*51e0*/  @P1 LEA R72, P0, R134, c[0x0][0x188], 0x4 ;  /* 0x0000620086481a11 */ /* 0x000fc800078020ff */
[----:B------:R-:W-:-:S05]  /*51f0*/  @P1 LEA.HI.X R73, R134, c[0x0][0x18c], RZ, 0x4, P0 ;  /* 0x0000630086491a11 */ /* 0x000fca00000f24ff */
[----:B------:R0:W-:Y:S04]  /*5200*/  @P1 STG.E.128 [R72.64], R60 ;  /* 0x0000003c48001986 */ /* 0x0001e8000c101d04 */
.L_x_4248:
[----:B------:R-:W-:Y:S05]  /*5210*/  BSYNC B0 ;  /* 0x0000000000007941 */ /* 0x000fea0003800000 */
.L_x_4247:
        /* <DEDUP_REMOVED lines=59> */
.L_x_4297:
        /* <DEDUP_REMOVED lines=121> */
.L_x_4298:
[----:B------:R-:W-:Y:S01]  /*5d60*/  @!P0 MOV R72, 0x4 ;  /* 0x0000000400488802 */ /* 0x000fe20000000f00 */
[----:B01----:R-:W-:Y:S01]  /*5d70*/  FADD.FTZ R75, R74, R75 ;  /* 0x0000004b4a4b7221 */ /* 0x003fe20000010000 */
[----:B------:R-:W-:Y:S01]  /*5d80*/  ISETP.NE.AND P3, PT, RZ, UR6, PT ;  /* 0x00000006ff007c0c */ /* 0x000fe2000bf65270 */
[----:B------:R-:W-:Y:S02]  /*5d90*/  BSSY B0, `(.L_x_4283) ;  /* 0x0000055000007945 */ /* 0x000fe40003800000 */
[----:B------:R-:W-:-:S05]  /*5da0*/  @!P0 IMAD.WIDE R72, R97, R72, c[0x0][0x1a0] ;  /* 0x0000680061488625 */ /* 0x000fca00078e0248 */
[----:B------:R0:W-:Y:S02]  /*5db0*/  @!P0 STG.E [R72.64], R198 ;  /* 0x000000c648008986 */ /* 0x0001e4000c101904 */
[----:B0-----:R-:W-:-:S05]  /*5dc0*/  MOV R72, c[0x0][0x1e0] ;  /* 0x0000780000487a02 */ /* 0x001fca0000000f00 */
[----:B------:R-:W-:Y:S02]  /*5dd0*/  FFMA.FTZ R75, R75, R72, c[0x0][0x228] ;  /* 0x00008a004b4b7623 */ /* 0x000fe40000010048 */
[C---:B------:R-:W-:Y:S01]  /*5de0*/  FMUL.FTZ R72, R198.reuse, R198 ;  /* 0x000000c6c6487220 */ /* 0x040fe20000410000 */
[----:B------:R-:W-:-:S04]  /*5df0*/  FSEL R198, R198, RZ, !P3 ;  /* 0x000000ffc6c67208 */ /* 0x000fc80005800000 */
[----:B------:R-:W-:-:S05]  /*5e00*/  FSEL R72, R72, RZ, P3 ;  /* 0x000000ff48487208 */ /* 0x000fca0001800000 */
[----:B------:R-:W-:-:S04]  /*5e10*/  FADD.FTZ R72, R75, R72 ;  /* 0x000000484b487221 */ /* 0x000fc80000010000 */
[----:B------:R0:W1:Y:S02]  /*5e20*/  MUFU.RSQ R196, R72 ;  /* 0x0000004800c47308 */ /* 0x0000640000001400 */
[----:B0-----:R-:W-:-:S05]  /*5e30*/  @!P0 MOV R72, 0x4 ;  /* 0x0000000400488802 */ /* 0x001fca0000000f00 */
        /* <DEDUP_REMOVED lines=33> */
[----:B------:R-:W-:Y:S01]  /*6050*/  F2FP.PACK_AB R72, R75, R72 ;  /* 0x000000484b48723e */ /* 0x000fe200000000ff */
[--C-:B------:R-:W-:Y:S02]  /*6060*/  FADD.FTZ R251, R138, -R198.reuse ;  /* 0x800000c68afb7221 */ /* 0x100fe40000010000 */
[----:B------:R-:W-:Y:S01]  /*6070*/  FADD.FTZ R252, R144, -R198 ;  /* 0x800000c690fc7221 */ /* 0x000fe20000010000 */
[----:B------:R-:W-:Y:S01]  /*6080*/  F2FP.PACK_AB R73, R74, R73 ;  /* 0x000000494a49723e */ /* 0x000fe200000000ff */
[----:B------:R-:W-:Y:S02]  /*6090*/  FFMA.FTZ R75, R244, R250, R243 ;  /* 0x000000faf44b7223 */ /* 0x000fe400000100f3 */
[----:B------:R-:W-:Y:S01]  /*60a0*/  FFMA.FTZ R74, R134, R249, R135 ;  /* 0x000000f9864a7223 */ /* 0x000fe20000010087 */
[----:B------:R-:W-:Y:S01]  /*60b0*/  HFMA2.MMA R135, -RZ, RZ, 0, 9.5367431640625e-07 ;  /* 0x00000010ff877435 */ /* 0x000fe200000001ff */
[----:B------:R-:W-:-:S02]  /*60c0*/  FMUL.FTZ R251, R196, R251 ;  /* 0x000000fbc4fb7220 */ /* 0x000fc40000410000 */
[----:B------:R-:W-:Y:S01]  /*60d0*/  FMUL.FTZ R252, R196, R252 ;  /* 0x000000fcc4fc7220 */ /* 0x000fe20000410000 */
[----:B------:R-:W-:Y:S01]  /*60e0*/  F2FP.PACK_AB R74, R75, R74 ;  /* 0x0000004a4b4a723e */ /* 0x000fe200000000ff */
[----:B------:R-:W-:Y:S02]  /*60f0*/  FFMA.FTZ R75, R240, R251, R239 ;  /* 0x000000fbf04b7223 */ /* 0x000fe400000100ef */
[----:B------:R-:W-:-:S05]  /*6100*/  FFMA.FTZ R134, R236, R252, R235 ;  /* 0x000000fcec867223 */ /* 0x000fca00000100eb */
[----:B------:R-:W-:Y:S01]  /*6110*/  F2FP.PACK_AB R75, R134, R75 ;  /* 0x0000004b864b723e */ /* 0x000fe200000000ff */
[----:B------:R-:W-:-:S05]  /*6120*/  IMAD.WIDE.U32 R134, R100, R135, c[0x0][0x208] ;  /* 0x0000820064867625 */ /* 0x000fca00078e0087 */
[----:B------:R0:W-:Y:S04]  /*6130*/  STG.E.128 [R134.64], R72 ;  /* 0x0000004886007986 */ /* 0x0001e8000c101d04 */
[----:B0-----:R-:W2:Y:S04]  /*6140*/  LDL R72, [R1+0x44] ;  /* 0x0000440001487983 */ /* 0x001ea80000100800 */
[----:B------:R-:W3:Y:S01]  /*6150*/  LDL R73, [R1+0x24] ;  /* 0x0000240001497983 */ /* 0x000ee20000100800 */
[----:B------:R-:W-:Y:S02]  /*6160*/  FFMA.FTZ R75, R238, R251, R237 ;  /* 0x000000fbee4b7223 */ /* 0x000fe400000100ed */
[----:B------:R-:W-:Y:S01]  /*6170*/  FFMA.FTZ R252, R234, R252, R233 ;  /* 0x000000fceafc7223 */ /* 0x000fe200000100e9 */
[----:B------:R-:W4:Y:S04]  /*6180*/  LDL R74, [R1+0x4] ;  /* 0x00000400014a7983 */ /* 0x000f280000100800 */
[----:B------:R-:W-:Y:S01]  /*6190*/  F2FP.PACK_AB R75, R252, R75 ;  /* 0x0000004bfc4b723e */ /* 0x000fe200000000ff */
        /* <DEDUP_REMOVED lines=10> */
[----:B----4-:R-:W-:Y:S01]  /*6240*/  FFMA.FTZ R246, R135, R246, R134 ;  /* 0x000000f687f67223 */ /* 0x010fe20000010086 */
[----:B------:R-:W-:Y:S01]  /*6250*/  MOV R135, 0x10 ;  /* 0x0000001000877802 */ /* 0x000fe20000000f00 */
[----:B------:R-:W-:-:S03]  /*6260*/  FFMA.FTZ R245, R251, R245, R252 ;  /* 0x000000f5fbf57223 */ /* 0x000fc600000100fc */
[----:B------:R-:W-:Y:S01]  /*6270*/  F2FP.PACK_AB R72, R246, R72 ;  /* 0x00000048f648723e */ /* 0x000fe200000000ff */
[C---:B------:R-:W-:Y:S01]  /*6280*/  IMAD.WIDE.U32 R134, R100.reuse, R135, c[0x0][0x210] ;  /* 0x0000840064867625 */ /* 0x040fe200078e0087 */
[----:B------:R-:W-:Y:S02]  /*6290*/  F2FP.PACK_AB R73, R245, R73 ;  /* 0x00000049f549723e */ /* 0x000fe400000000ff */
[----:B------:R-:W-:Y:S01]  /*62a0*/  IADD3 R100, R100, 0x20, RZ ;  /* 0x0000002064647810 */ /* 0x000fe20007ffe0ff */
[----:B--2---:R-:W-:-:S05]  /*62b0*/  FFMA.FTZ R74, R74, R249, R247 ;  /* 0x000000f94a4a7223 */ /* 0x004fca00000100f7 */
[----:B------:R-:W-:-:S05]  /*62c0*/  F2FP.PACK_AB R74, R250, R74 ;  /* 0x0000004afa4a723e */ /* 0x000fca00000000ff */
[----:B------:R0:W-:Y:S02]  /*62d0*/  STG.E.128 [R134.64], R72 ;  /* 0x0000004886007986 */ /* 0x0001e4000c101d04 */
.L_x_4284:
[----:B------:R-:W-:Y:S05]  /*62e0*/  BSYNC B0 ;  /* 0x0000000000007941 */ /* 0x000fea0003800000 */
.L_x_4283:
[----:B------:R-:W-:Y:S01]  /*62f0*/  ISETP.GE.U32.AND P0, PT, R85, 0x40, PT ;  /* 0x000000405500780c */ /* 0x000fe20003f06070 */
[----:B------:R-:W-:-:S12]  /*6300*/  BSSY B0, `(.L_x_4285) ;  /* 0x0000031000007945 */ /* 0x000fd80003800000 */
[----:B------:R-:W-:Y:S05]  /*6310*/  @!P0 BRA `(.L_x_4286) ;  /* 0x000002f000008947 */ /* 0x000fea0003800000 */
[--C-:B------:R-:W-:Y:S01]  /*6320*/  FADD.FTZ R247, R95, -R198.reuse ;  /* 0x800000c65ff77221 */ /* 0x100fe20000010000 */
[----:B0-----:R-:W-:Y:S01]  /*6330*/  HFMA2.MMA R135, -RZ, RZ, 0, 9.5367431640625e-07 ;  /* 0x00000010ff877435 */ /* 0x001fe200000001ff */
        /* <DEDUP_REMOVED lines=9> */
[----:B------:R-:W-:Y:S02]  /*63d0*/  FFMA.FTZ R72, R232, R247, R231 ;  /* 0x000000f7e8487223 */ /* 0x000fe400000100e7 */
[----:B------:R-:W-:-:S02]  /*63e0*/  FFMA.FTZ R75, R228, R246, R227 ;  /* 0x000000f6e44b7223 */ /* 0x000fc400000100e3 */
[----:B------:R-:W-:Y:S02]  /*63f0*/  FFMA.FTZ R73, R224, R248, R223 ;  /* 0x000000f8e0497223 */ /* 0x000fe400000100df */
[----:B------:R-:W-:Y:S01]  /*6400*/  FFMA.FTZ R74, R220, R245, R219 ;  /* 0x000000f5dc4a7223 */ /* 0x000fe200000100db */
[----:B------:R-:W-:Y:S01]  /*6410*/  F2FP.PACK_AB R72, R75, R72 ;  /* 0x000000484b48723e */ /* 0x000fe200000000ff */
[C---:B------:R-:W-:Y:S02]  /*6420*/  FMUL.FTZ R249, R196.reuse, R249 ;  /* 0x000000f9c4f97220 */ /* 0x040fe40000410000 */
[----:B------:R-:W-:Y:S01]  /*6430*/  FMUL.FTZ R250, R196, R250 ;  /* 0x000000fac4fa7220 */ /* 0x000fe20000410000 */
[----:B------:R-:W-:Y:S01]  /*6440*/  F2FP.PACK_AB R73, R74, R73 ;  /* 0x000000494a49723e */ /* 0x000fe200000000ff */
[--C-:B------:R-:W-:Y:S02]  /*6450*/  FADD.FTZ R251, R128, -R198.reuse ;  /* 0x800000c680fb7221 */ /* 0x100fe40000010000 */
[----:B------:R-:W-:-:S02]  /*6460*/  FADD.FTZ R252, R140, -R198 ;  /* 0x800000c68cfc7221 */ /* 0x000fc40000010000 */
[----:B------:R-:W-:Y:S02]  /*6470*/  FFMA.FTZ R74, R216, R249, R215 ;  /* 0x000000f9d84a7223 */ /* 0x000fe400000100d7 */
[----:B------:R-:W-:Y:S02]  /*6480*/  FFMA.FTZ R75, R212, R250, R211 ;  /* 0x000000fad44b7223 */ /* 0x000fe400000100d3 */
[C---:B------:R-:W-:Y:S02]  /*6490*/  FMUL.FTZ R251, R196.reuse, R251 ;  /* 0x000000fbc4fb7220 */ /* 0x040fe40000410000 */
[----:B------:R-:W-:Y:S01]  /*64a0*/  FMUL.FTZ R252, R196, R252 ;  /* 0x000000fcc4fc7220 */ /* 0x000fe20000410000 */
[----:B------:R-:W-:Y:S01]  /*64b0*/  F2FP.PACK_AB R74, R75, R74 ;  /* 0x0000004a4b4a723e */ /* 0x000fe200000000ff */
[----:B------:R-:W-:Y:S02]  /*64c0*/  FFMA.FTZ R75, R208, R251, R207 ;  /* 0x000000fbd04b7223 */ /* 0x000fe400000100cf */
[----:B------:R-:W-:-:S02]  /*64d0*/  FFMA.FTZ R134, R204, R252, R203 ;  /* 0x000000fccc867223 */ /* 0x000fc400000100cb */
[----:B------:R-:W-:Y:S02]  /*64e0*/  FFMA.FTZ R252, R202, R252, R201 ;  /* 0x000000fccafc7223 */ /* 0x000fe400000100c9 */
[----:B------:R-:W-:Y:S01]  /*64f0*/  FFMA.FTZ R250, R210, R250, R209 ;  /* 0x000000fad2fa7223 */ /* 0x000fe200000100d1 */
[----:B------:R-:W-:Y:S01]  /*6500*/  F2FP.PACK_AB R75, R134, R75 ;  /* 0x0000004b864b723e */ /* 0x000fe200000000ff */
[----:B------:R-:W-:-:S04]  /*6510*/  IMAD.WIDE.U32 R134, R100, R135, c[0x0][0x208] ;  /* 0x0000820064867625 */ /* 0x000fc800078e0087 */
[----:B------:R-:W-:Y:S01]  /*6520*/  FFMA.FTZ R245, R218, R245, R217 ;  /* 0x000000f5daf57223 */ /* 0x000fe200000100d9 */
[----:B------:R0:W-:Y:S01]  /*6530*/  STG.E.128 [R134.64], R72 ;  /* 0x0000004886007986 */ /* 0x0001e2000c101d04 */
[----:B------:R-:W-:Y:S02]  /*6540*/  FFMA.FTZ R246, R226, R246, R225 ;  /* 0x000000f6e2f67223 */ /* 0x000fe400000100e1 */
[----:B0-----:R-:W-:Y:S01]  /*6550*/  FFMA.FTZ R75, R206, R251, R205 ;  /* 0x000000fbce4b7223 */ /* 0x001fe200000100cd */
[----:B------:R-:W-:Y:S01]  /*6560*/  MOV R135, 0x10 ;  /* 0x0000001000877802 */ /* 0x000fe20000000f00 */
[----:B------:R-:W-:Y:S02]  /*6570*/  FFMA.FTZ R72, R230, R247, R229 ;  /* 0x000000f7e6487223 */ /* 0x000fe400000100e5 */
[----:B------:R-:W-:Y:S01]  /*6580*/  FFMA.FTZ R73, R222, R248, R221 ;  /* 0x000000f8de497223 */ /* 0x000fe200000100dd */
[----:B------:R-:W-:Y:S01]  /*6590*/  F2FP.PACK_AB R75, R252, R75 ;  /* 0x0000004bfc4b723e */ /* 0x000fe200000000ff */
[----:B------:R-:W-:Y:S01]  /*65a0*/  FFMA.FTZ R74, R214, R249, R213 ;  /* 0x000000f9d64a7223 */ /* 0x000fe200000100d5 */
[----:B------:R-:W-:Y:S01]  /*65b0*/  F2FP.PACK_AB R72, R246, R72 ;  /* 0x00000048f648723e */ /* 0x000fe200000000ff */
[----:B------:R-:W-:Y:S01]  /*65c0*/  IMAD.WIDE.U32 R134, R100, R135, c[0x0][0x210] ;  /* 0x0000840064867625 */ /* 0x000fe200078e0087 */
[----:B------:R-:W-:-:S02]  /*65d0*/  F2FP.PACK_AB R73, R245, R73 ;  /* 0x00000049f549723e */ /* 0x000fc400000000ff */
[----:B------:R-:W-:Y:S02]  /*65e0*/  F2FP.PACK_AB R74, R250, R74 ;  /* 0x0000004afa4a723e */ /* 0x000fe400000000ff */
[----:B------:R-:W-:-:S03]  /*65f0*/  IADD3 R100, R100, 0x20, RZ ;  /* 0x0000002064647810 */ /* 0x000fc60007ffe0ff */
[----:B------:R0:W-:Y:S04]  /*6600*/  STG.E.128 [R134.64], R72 ;  /* 0x0000004886007986 */ /* 0x0001e8000c101d04 */
.L_x_4286:
[----:B------:R-:W-:Y:S05]  /*6610*/  BSYNC B0 ;  /* 0x0000000000007941 */ /* 0x000fea0003800000 */
.L_x_4285:
        /* <DEDUP_REMOVED lines=50> */
.L_x_4288:
[----:B------:R-:W-:Y:S05]  /*6940*/  BSYNC B0 ;  /* 0x0000000000007941 */ /* 0x000fea0003800000 */
.L_x_4287:
        /* <DEDUP_REMOVED lines=50> */
.L_x_4290:
[----:B------:R-:W-:Y:S05]  /*6c70*/  BSYNC B0 ;  /* 0x0000000000007941 */ /* 0x000fea0003800000 */
.L_x_4289:
        /* <DEDUP_REMOVED lines=50> */
.L_x_4292:
[----:B------:R-:W-:Y:S05]  /*6fa0*/  BSYNC B0 ;  /* 0x0000000000007941 */ /* 0x000fea0003800000 */
.L_x_4291:
[----:B------:R-:W-:Y:S01]  /*6fb0*/  ISETP.GE.U32.AND P0, PT, R85, 0xc0, PT ;  /* 0x000000c05500780c */ /* 0x000fe20003f06070 */
[----:B------:R-:W-:-:S12]  /*6fc0*/  BSSY B0, `(.L_x_4293) ;  /* 0x000002f000007945 */ /* 0x000fd80003800000 */
[----:B------:R-:W-:Y:S05]  /*6fd0*/  @!P0 BRA `(.L_x_4294) ;  /* 0x000002d000008947 */ /* 0x000fea0003800000 */
[--C-:B------:R-:W-:Y:S01]  /*6fe0*/  FADD.FTZ R246, R99, -R198.reuse ;  /* 0x800000c663f67221 */ /* 0x100fe20000010000 */
[----:B------:R-:W-:Y:S01]  /*6ff0*/  HFMA2.MMA R251, -RZ, RZ, 0, 9.5367431640625e-07 ;  /* 0x00000010fffb7435 */ /* 0x000fe200000001ff */
        /* <DEDUP_REMOVED lines=19> */
[----:B------:R-:W-:Y:S01]  /*7130*/  F2FP.PACK_AB R72, R75, R72 ;  /* 0x000000484b48723e */ /* 0x000fe200000000ff */
[----:B------:R-:W-:Y:S02]  /*7140*/  FFMA.FTZ R75, R20, R249, R12 ;  /* 0x000000f9144b7223 */ /* 0x000fe4000001000c */
[----:B------:R-:W-:Y:S01]  /*7150*/  FFMA.FTZ R134, R18, R196, R10 ;  /* 0x000000c412867223 */ /* 0x000fe2000001000a */
[----:B------:R-:W-:Y:S01]  /*7160*/  F2FP.PACK_AB R73, R74, R73 ;  /* 0x000000494a49723e */ /* 0x000fe200000000ff */
[----:B------:R-:W-:Y:S02]  /*7170*/  FFMA.FTZ R74, R21, R248, R13 ;  /* 0x000000f8154a7223 */ /* 0x000fe4000001000d */
[----:B-----5:R-:W-:-:S02]  /*7180*/  FFMA.FTZ R196, R2, R196, R98 ;  /* 0x000000c402c47223 */ /* 0x020fc40000010062 */
[----:B------:R-:W-:Y:S01]  /*7190*/  FFMA.FTZ R249, R4, R249, R91 ;  /* 0x000000f904f97223 */ /* 0x000fe2000001005b */
[----:B------:R-:W-:Y:S01]  /*71a0*/  F2FP.PACK_AB R74, R75, R74 ;  /* 0x0000004a4b4a723e */ /* 0x000fe200000000ff */
[----:B------:R-:W-:Y:S02]  /*71b0*/  FFMA.FTZ R75, R19, R250, R11 ;  /* 0x000000fa134b7223 */ /* 0x000fe4000001000b */
[----:B------:R-:W-:Y:S02]  /*71c0*/  FFMA.FTZ R198, R6, R198, R89 ;  /* 0x000000c606c67223 */ /* 0x000fe40000010059 */
[----:B------:R-:W-:Y:S01]  /*71d0*/  FFMA.FTZ R245, R8, R245, R87 ;  /* 0x000000f508f57223 */ /* 0x000fe20000010057 */
[----:B------:R-:W-:Y:S01]  /*71e0*/  F2FP.PACK_AB R75, R134, R75 ;  /* 0x0000004b864b723e */ /* 0x000fe200000000ff */
[----:B------:R-:W-:-:S05]  /*71f0*/  IMAD.WIDE.U32 R134, R100, R251, c[0x0][0x208] ;  /* 0x0000820064867625 */ /* 0x000fca00078e00fb */
[----:B------:R0:W-:Y:S02]  /*7200*/  STG.E.128 [R134.64], R72 ;  /* 0x0000004886007986 */ /* 0x0001e4000c101d04 */
[----:B0-----:R-:W-:Y:S02]  /*7210*/  FFMA.FTZ R75, R3, R250, R90 ;  /* 0x000000fa034b7223 */ /* 0x001fe4000001005a */
[----:B------:R-:W-:Y:S02]  /*7220*/  FFMA.FTZ R72, R9, R246, R0 ;  /* 0x000000f609487223 */ /* 0x000fe40000010000 */
[----:B------:R-:W-:Y:S01]  /*7230*/  FFMA.FTZ R73, R7, R247, R86 ;  /* 0x000000f707497223 */ /* 0x000fe20000010056 */
[----:B------:R-:W-:Y:S01]  /*7240*/  F2FP.PACK_AB R75, R196, R75 ;  /* 0x0000004bc44b723e */ /* 0x000fe200000000ff */
[----:B------:R-:W-:Y:S01]  /*7250*/  FFMA.FTZ R74, R5, R248, R88 ;  /* 0x000000f8054a7223 */ /* 0x000fe20000010058 */
[----:B------:R-:W-:Y:S01]  /*7260*/  F2FP.PACK_AB R72, R245, R72 ;  /* 0x00000048f548723e */ /* 0x000fe200000000ff */
[----:B------:R-:W-:Y:S01]  /*7270*/  IMAD.WIDE.U32 R134, R100, R251, c[0x0][0x210] ;  /* 0x0000840064867625 */ /* 0x000fe200078e00fb */
[----:B------:R-:W-:-:S02]  /*7280*/  F2FP.PACK_AB R73, R198, R73 ;  /* 0x00000049c649723e */ /* 0x000fc400000000ff */
[----:B------:R-:W-:-:S05]  /*7290*/  F2FP.PACK_AB R74, R249, R74 ;  /* 0x0000004af94a723e */ /* 0x000fca00000000ff */
[----:B------:R0:W-:Y:S02]  /*72a0*/  STG.E.128 [R134.64], R72 ;  /* 0x0000004886007986 */ /* 0x0001e4000c101d04 */
.L_x_4294:
[----:B------:R-:W-:Y:S05]  /*72b0*/  BSYNC B0 ;  /* 0x0000000000007941 */ /* 0x000fea0003800000 */
.L_x_4293:
[----:B0-----:R-:W-:-:S05]  /*72c0*/  MOV R72, 0x4 ;  /* 0x0000000400487802 */ /* 0x001fca0000000f00 */
[----:B------:R-:W-:-:S05]  /*72d0*/  IMAD R97, R72, c[0x0][0x160], R97 ;  /* 0x0000580048617a24 */ /* 0x000fca00078e0261 */
[----:B------:R-:W-:-:S13]  /*72e0*/  ISETP.GE.AND P0, PT, R97, c[0x0][0x164], PT ;  /* 0x0000590061007a0c */ /* 0x000fda0003f06270 */
[----:B-----5:R-:W-:Y:S01]  /*72f0*/  @P0 CALL.REL.NOINC `(.L_x_4295) ;  /* 0x0000001000000944 */ /* 0x020fe20003c00000 */
[----:B------:R-:W-:Y:S05]  /*7300*/  BRA `(.L_x_4296) ;  /* 0xffffa62000007947 */ /* 0x000fea000383ffff */
.L_x_4295:
[----:B------:R-:W-:Y:S05]  /*7310*/  EXIT ;  /* 0x000000000000794d */ /* 0x000fea0003800000 */
.L_x_4281:
[----:B------:R-:W-:Y:S01]  /*7320*/  HFMA2.MMA R74, -RZ, RZ, 0, 5.9604644775390625e-08 ;  /* 0x00000001ff4a7435 */ /* 0x000fe200000001ff */
[----:B------:R-:W-:Y:S02]  /*7330*/  MOV R134, 0x1f ;  /* 0x0000001f00867802 */ /* 0x000fe40000000f00 */
[----:B------:R-:W-:Y:S02]  /*7340*/  MOV R73, 0xffffffff ;  /* 0xffffffff00497802 */ /* 0x000fe40000000f00 */
[----:B------:R-:W-:Y:S02]  /*7350*/  MOV R72, 0x7370 ;  /* 0x0000737000487802 */ /* 0x000fe40000000f00 */
[----:B-----5:R-:W-:Y:S05]  /*7360*/  CALL.REL.NOINC `($__internal_8_$__cuda_sm70_shflsync_bfly_p) ;  /* 0x000009d000007944 */ /* 0x020fea0003c00000 */
[----:B-1----:R-:W-:Y:S05]  /*7370*/  BRA `(.L_x_4297) ;  /* 0xffffe25000007947 */ /* 0x002fea000383ffff */
.L_x_4282:
[----:B------:R-:W-:Y:S01]  /*7380*/  HFMA2.MMA R74, -RZ, RZ, 0, 1.1920928955078125e-07 ;  /* 0x00000002ff4a7435 */ /* 0x000fe200000001ff */
[----:B------:R-:W-:Y:S02]  /*7390*/  MOV R134, 0x1f ;  /* 0x0000001f00867802 */ /* 0x000fe40000000f00 */
[----:B------:R-:W-:Y:S02]  /*73a0*/  MOV R73, 0xffffffff ;  /* 0xffffffff00497802 */ /* 0x000fe40000000f00 */
[----:B------:R-:W-:-:S02]  /*73b0*/  MOV R72, 0x73d0 ;  /* 0x000073d000487802 */ /* 0x000fc40000000f00 */
[----:B-----5:R-:W-:Y:S05]  /*73c0*/  CALL.REL.NOINC `($__internal_8_$__cuda_sm70_shflsync_bfly_p) ;  /* 0x0000097000007944 */ /* 0x020fea0003c00000 */
[----:B-1----:R-:W-:Y:S01]  /*73d0*/  FADD.FTZ R75, R75, R74 ;  /* 0x0000004a4b4b7221 */ /* 0x002fe20000010000 */
[----:B------:R-:W-:Y:S01]  /*73e0*/  HFMA2.MMA R74, -RZ, RZ, 0, 2.384185791015625e-07 ;  /* 0x00000004ff4a7435 */ /* 0x000fe200000001ff */
[----:B------:R-:W-:-:S02]  /*73f0*/  MOV R134, 0x1f ;  /* 0x0000001f00867802 */ /* 0x000fc40000000f00 */
[----:B------:R-:W-:Y:S02]  /*7400*/  MOV R73, 0xffffffff ;  /* 0xffffffff00497802 */ /* 0x000fe40000000f00 */
[----:B------:R-:W-:Y:S02]  /*7410*/  MOV R72, 0x7430 ;  /* 0x0000743000487802 */ /* 0x000fe40000000f00 */
[----:B------:R-:W-:Y:S05]  /*7420*/  CALL.REL.NOINC `($__internal_8_$__cuda_sm70_shflsync_bfly_p) ;  /* 0x0000091000007944 */ /* 0x000fea0003c00000 */
[----:B-1----:R-:W-:Y:S01]  /*7430*/  FADD.FTZ R75, R75, R74 ;  /* 0x0000004a4b4b7221 */ /* 0x002fe20000010000 */
[----:B------:R-:W-:Y:S01]  /*7440*/  HFMA2.MMA R74, -RZ, RZ, 0, 4.76837158203125e-07 ;  /* 0x00000008ff4a7435 */ /* 0x000fe200000001ff */
[----:B------:R-:W-:Y:S02]  /*7450*/  MOV R134, 0x1f ;  /* 0x0000001f00867802 */ /* 0x000fe40000000f00 */
[----:B------:R-:W-:Y:S02]  /*7460*/  MOV R73, 0xffffffff ;  /* 0xffffffff00497802 */ /* 0x000fe40000000f00 */
[----:B------:R-:W-:Y:S02]  /*7470*/  MOV R72, 0x7490 ;  /* 0x0000749000487802 */ /* 0x000fe40000000f00 */
[----:B------:R-:W-:Y:S05]  /*7480*/  CALL.REL.NOINC `($__internal_8_$__cuda_sm70_shflsync_bfly_p) ;  /* 0x000008b000007944 */ /* 0x000fea0003c00000 */
[----:B-1----:R-:W-:Y:S01]  /*7490*/  FADD.FTZ R75, R75, R74 ;  /* 0x0000004a4b4b7221 */ /* 0x002fe20000010000 */
[----:B------:R-:W-:Y:S01]  /*74a0*/  HFMA2.MMA R74, -RZ, RZ, 0, 9.5367431640625e-07 ;  /* 0x00000010ff4a7435 */ /* 0x000fe200000001ff */
[----:B------:R-:W-:-:S02]  /*74b0*/  MOV R134, 0x1f ;  /* 0x0000001f00867802 */ /* 0x000fc40000000f00 */
[----:B------:R-:W-:Y:S02]  /*74c0*/  MOV R73, 0xffffffff ;  /* 0xffffffff00497802 */ /* 0x000fe40000000f00 */
[----:B------:R-:W-:Y:S02]  /*74d0*/  MOV R72, 0x74f0 ;  /* 0x000074f000487802 */ /* 0x000fe40000000f00 */
[----:B------:R-:W-:Y:S05]  /*74e0*/  CALL.REL.NOINC `($__internal_8_$__cuda_sm70_shflsync_bfly_p) ;  /* 0x0000085000007944 */ /* 0x000fea0003c00000 */
[----:B-1----:R-:W-:Y:S01]  /*74f0*/  FADD.FTZ R74, R75, R74 ;  /* 0x0000004a4b4a7221 */ /* 0x002fe20000010000 */
[----:B------:R-:W-:Y:S02]  /*7500*/  LOP3.LUT R84, R84, 0xffffffbf, RZ, 0xc0, !PT ;  /* 0xffffffbf54547812 */ /* 0x000fe400078ec0ff */
[----:B------:R-:W-:Y:S01]  /*7510*/  MOV R134, 0x1f ;  /* 0x0000001f00867802 */ /* 0x000fe20000000f00 */
[----:B------:R-:W-:Y:S01]  /*7520*/  FMUL.FTZ R198, R74, c[0x0][0x1e0] ;  /* 0x000078004ac67a20 */ /* 0x000fe20000410000 */
[----:B------:R-:W-:Y:S01]  /*7530*/  @P0 LOP3.LUT R84, R84, 0x40, RZ, 0xfc, !PT ;  /* 0x0000004054540812 */ /* 0x000fe200078efcff */
[----:B------:R-:W-:Y:S01]  /*7540*/  HFMA2.MMA R74, -RZ, RZ, 0, 5.9604644775390625e-08 ;  /* 0x00000001ff4a7435 */ /* 0x000fe200000001ff */
        /* <DEDUP_REMOVED lines=99> */
[----:B------:R-:W-:Y:S02]  /*7b80*/  MOV R73, 0xffffffff ;  /* 0xffffffff00497802 */ /* 0x000fe40000000f00 */
[----:B------:R-:W-:Y:S02]  /*7b90*/  MOV R72, 0x7bb0 ;  /* 0x00007bb000487802 */ /* 0x000fe40000000f00 */
[----:B------:R-:W-:Y:S05]  /*7ba0*/  CALL.REL.NOINC `($__internal_8_$__cuda_sm70_shflsync_bfly_p) ;  /* 0x0000019000007944 */ /* 0x000fea0003c00000 */
[----:B-1----:R-:W-:Y:S01]  /*7bb0*/  FADD.FTZ R75, R75, R74 ;  /* 0x0000004a4b4b7221 */ /* 0x002fe20000010000 */
[----:B------:R-:W-:Y:S01]  /*7bc0*/  HFMA2.MMA R74, -RZ, RZ, 0, 1.1920928955078125e-07 ;  /* 0x00000002ff4a7435 */ /* 0x000fe200000001ff */
[----:B------:R-:W-:Y:S02]  /*7bd0*/  MOV R134, 0x1f ;  /* 0x0000001f00867802 */ /* 0x000fe40000000f00 */
[----:B------:R-:W-:Y:S02]  /*7be0*/  MOV R73, 0xffffffff ;  /* 0xffffffff00497802 */ /* 0x000fe40000000f00 */
[----:B------:R-:W-:Y:S02]  /*7bf0*/  MOV R72, 0x7c10 ;  /* 0x00007c1000487802 */ /* 0x000fe40000000f00 */
[----:B------:R-:W-:Y:S05]  /*7c00*/  CALL.REL.NOINC `($__internal_8_$__cuda_sm70_shflsync_bfly_p) ;  /* 0x0000013000007944 */ /* 0x000fea0003c00000 */
        /* <DEDUP_REMOVED lines=18> */
[----:B-1----:R-:W-:Y:S05]  /*7d30*/  BRA `(.L_x_4298) ;  /* 0xffffe02000007947 */ /* 0x002fea000383ffff */
        .weak           $__internal_8_$__cuda_sm70_shflsync_bfly_p
        .type           $__internal_8_$__cuda_sm70_shflsync_bfly_p,@function
        .size           $__internal_8_$__cuda_sm70_shflsync_bfly_p,(.L_x_39452 - $__internal_8_$__cuda_sm70_shflsync_bfly_p)
$__internal_8_$__cuda_sm70_shflsync_bfly_p:
[----:B------:R-:W-:Y:S04]  /*7d40*/  WARPSYNC R73 ;  /* 0x0000004900007348 */ /* 0x000fe80003800000 */
[----:B------:R0:W1:Y:S02]  /*7d50*/  SHFL.BFLY PT, R74, R75, R74, R134 ;  /* 0x0c00004a4b4a7389 */ /* 0x00006400000e0086 */
[----:B0-----:R-:W-:-:S06]  /*7d60*/  HFMA2.MMA R73, -RZ, RZ, 0, 0 ;  /* 0x00000000ff497435 */ /* 0x001fcc00000001ff */
[----:B------:R-:W-:Y:S05]  /*7d70*/  RET.REL.NODEC R72 `(_ZN10layer_norm31ln_parallel_residual_fwd_kernelINS_13Kernel_traitsI6__halfS2_S2_S2_fjLj1536ELj1ELj4ELj1ELj16ENS_18Kernel_traits_baseILj1536ES2_S2_S2_S2_fjLj128EEEEELb0ELb0ELb0EEEvNS_9FwdParamsE) ;  /* 0xffff828048007950 */ /* 0x000fea0003c3ffff */
.L_x_4299:
        /* <DEDUP_REMOVED lines=16> */
.L_x_39452:


//--------------------- .text._ZN10layer_norm31ln_parallel_residual_fwd_kernelINS_13Kernel_traitsI6__halfS2_S2_S2_fjLj1536ELj1ELj4ELj1ELj16ENS_18Kernel_traits_baseILj1536ES2_S2_S2_S2_fjLj128EEEEELb0ELb0ELb1EEEvNS_9FwdParamsE --------------------------
	.section	.text._ZN10layer_norm31ln_parallel_residual_fwd_kernelINS_13Kernel_traitsI6__halfS2_S2_S2_fjLj1536ELj1ELj4ELj1ELj16ENS_18Kernel_traits_baseILj1536ES2_S2_S2_S2_fjLj128EEEEELb0ELb0ELb1EEEvNS_9FwdParamsE,"ax",@progbits
	.sectioninfo	@"SHI_REGISTERS=255"
	.align	128
        .global         _ZN10layer_norm31ln_parallel_residual_fwd_kernelINS_13Kernel_traitsI6__halfS2_S2_S2_fjLj1536ELj1ELj4ELj1ELj16ENS_18Kernel_traits_baseILj1536ES2_S2_S2_S2_fjLj128EEEEELb0ELb0ELb1EEEvNS_9FwdParamsE
        .type           _ZN10layer_norm31ln_parallel_residual_fwd_kernelINS_13Kernel_traitsI6__halfS2_S2_S2_fjLj1536ELj1ELj4ELj1ELj16ENS_18Kernel_traits_baseILj1536ES2_S2_S2_S2_fjLj128EEEEELb0ELb0ELb1EEEvNS_9FwdParamsE,@function
        .size           _ZN10layer_norm31ln_parallel_residual_fwd_kernelINS_13Kernel_traitsI6__halfS2_S2_S2_fjLj1536ELj1ELj4ELj1ELj16ENS_18Kernel_traits_baseILj1536ES2_S2_S2_S2_fjLj128EEEEELb0ELb0ELb1EEEvNS_9FwdParamsE,(.L_x_39453 - _ZN10layer_norm31ln_parallel_residual_fwd_kernelINS_13Kernel_traitsI6__halfS2_S2_S2_fjLj1536ELj1ELj4ELj1ELj16ENS_18Kernel_traits_baseILj1536ES2_S2_S2_S2_fjLj128EEEEELb0ELb0ELb1EEEvNS_9FwdParamsE)
        .other          _ZN10layer_norm31ln_parallel_residual_fwd_kernelINS_13Kernel_traitsI6__halfS2_S2_S2_fjLj1536ELj1ELj4ELj1ELj16ENS_18Kernel_traits_baseILj1536ES2_S2_S2_S2_fjLj128EEEEELb0ELb0ELb1EEEvNS_9FwdParamsE,@"STO_CUDA_ENTRY STV_DEFAULT"
_ZN10layer_norm31ln_parallel_residual_fwd_kernelINS_13Kernel_traitsI6__halfS2_S2_S2_fjLj1536ELj1ELj4ELj1ELj16ENS_18Kernel_traits_baseILj1536ES2_S2_S2_S2_fjLj128EEEEELb0ELb0ELb1EEEvNS_9FwdParamsE:
.text._ZN10layer_norm31ln_parallel_residual_fwd_kernelINS_13Kernel_traitsI6__halfS2_S2_S2_fjLj1536ELj1ELj4ELj1ELj16ENS_18Kernel_traits_baseILj1536ES2_S2_S2_S2_fjLj128EEEEELb0ELb0ELb1EEEvNS_9FwdParamsE:
[----:B------:R-:W-:Y:S02]  /*0000*/  MOV R1, c[0x0][0x28] ;  /* 0x00000a0000017a02 */ /* 0x000fe40000000f00 */
[----:B------:R-:W0:Y:S01]  /*0010*/  S2R R8, SR_TID.X ;  /* 0x0000000000087919 */ /* 0x000e220000002100 */
[----:B------:R-:W-:Y:S01]  /*0020*/  ISETP.NE.U32.AND P2, PT, RZ, c[0x0][0x220], PT ;  /* 0x00008800ff007a0c */ /* 0x000fe20003f45070 */
[----:B------:R-:W-:Y:S01]  /*0030*/  ULDC.64 UR4, c[0x0][0x118] ;  /* 0x0000460000047ab9 */ /* 0x000fe20000000a00 */
[----:B------:R-:W-:Y:S02]  /*0040*/  ISETP.NE.U32.AND P1, PT, RZ, c[0x0][0x218], PT ;  /* 0x00008600ff007a0c */ /* 0x000fe40003f25070 */
[----:B------:R-:W-:Y:S01]  /*0050*/  ISETP.NE.AND.EX P2, PT, RZ, c[0x0][0x224], PT, P2 ;  /* 0x00008900ff007a0c */ /* 0x000fe20003f45320 */
[----:B------:R-:W1:Y:S01]  /*0060*/  S2R R9, SR_CTAID.X ;  /* 0x0000000000097919 */ /* 0x000e620000002500 */
[----:B------:R-:W-:Y:S02]  /*0070*/  ISETP.NE.AND.EX P1, PT, RZ, c[0x0][0x21c], PT, P1 ;  /* 0x00008700ff007a0c */ /* 0x000fe40003f25310 */
[C---:B0-----:R-:W-:Y:S02]  /*0080*/  SHF.L.U32 R0, R8.reuse, 0x4, RZ ;  /* 0x0000000408007819 */ /* 0x041fe400000006ff */
[----:B------:R-:W-:-:S02]  /*0090*/  LOP3.LUT R42, R8, 0x1f, RZ, 0xc0, !PT ;  /* 0x0000001f082a7812 */ /* 0x000fc400078ec0ff */
[----:B------:R-:W-:Y:S02]  /*00a0*/  LOP3.LUT R21, R0, 0x1f0, RZ, 0xc0, !PT ;  /* 0x000001f000157812 */ /* 0x000fe400078ec0ff */
[----:B------:R-:W-:Y:S02]  /*00b0*/  SHF.L.U32 R20, R42, 0x4, RZ ;  /* 0x000000042a147819 */ /* 0x000fe400000006ff */
[----:B------:R-:W-:-:S04]  /*00c0*/  IADD3 R2, P0, R21, c[0x0][0x218], RZ ;  /* 0x0000860015027a10 */ /* 0x000fc80007f1e0ff */
[----:B------:R-:W-:Y:S02]  /*00d0*/  IADD3.X R3, RZ, c[0x0][0x21c], RZ, P0, !PT ;  /* 0x00008700ff037a10 */ /* 0x000fe400007fe4ff */
[----:B------:R-:W-:Y:S02]  /*00e0*/  IADD3 R10, P0, R20, c[0x0][0x220], RZ ;  /* 0x00008800140a7a10 */ /* 0x000fe40007f1e0ff */
[----:B------:R-:W-:Y:S01]  /*00f0*/  SHF.R.U32.HI R0, RZ, 0x5, R8 ;  /* 0x00000005ff007819 */ /* 0x000fe20000011608 */
[----:B------:R0:W5:Y:S01]  /*0100*/  @P1 LDG.E.128 R12, [R2.64] ;  /* 0x00000004020c1981 */ /* 0x000162000c1e1d00 */
[----:B------:R-:W-:-:S03]  /*0110*/  IADD3.X R11, RZ, c[0x0][0x224], RZ, P0, !PT ;  /* 0x00008900ff0b7a10 */ /* 0x000fc600007fe4ff */
[----:B------:R0:W5:Y:S04]  /*0120*/  @P1 LDG.E.128 R16, [R2.64+0x200] ;  /* 0x0002000402101981 */ /* 0x000168000c1e1d00 */
[----:B------:R2:W5:Y:S04]  /*0130*/  @P2 LDG.E.128 R112, [R10.64] ;  /* 0x000000040a702981 */ /* 0x000568000c1e1d00 */
[----:B------:R2:W5:Y:S04]  /*0140*/  @P2 LDG.E.128 R108, [R10.64+0x200] ;  /* 0x000200040a6c2981 */ /* 0x000568000c1e1d00 */
[----:B------:R2:W5:Y:S04]  /*0150*/  @P2 LDG.E.128 R104, [R10.64+0x400] ;  /* 0x000400040a682981 */ /* 0x000568000c1e1d00 */
[----:B------:R2:W5:Y:S04]  /*0160*/  @P2 LDG.E.128 R100, [R10.64+0x600] ;  /* 0x000600040a642981 */ /* 0x000568000c1e1d00 */
[----:B------:R2:W5:Y:S04]  /*0170*/  @P2 LDG.E.128 R96, [R10.64+0x800] ;  /* 0x000800040a602981 */ /* 0x000568000c1e1d00 */
[----:B------:R2:W5:Y:S01]  /*0180*/  @P2 LDG.E.128 R92, [R10.64+0xa00] ;  /* 0x000a00040a5c2981 */ /* 0x000562000c1e1d00 */
[----:B-1----:R-:W-:-:S03]  /*0190*/  LEA R194, R9, R0, 0x2 ;  /* 0x0000000009c27211 */ /* 0x002fc600078e10ff */
[----:B------:R0:W5:Y:S01]  /*01a0*/  @P1 LDG.E.128 R124, [R2.64+0x400] ;  /* 0x00040004027c1981 */ /* 0x000162000c1e1d00 */
[----:B------:R-:W-:Y:S02]  /*01b0*/  ISETP.GE.AND P0, PT, R194, c[0x0][0x164], PT ;  /* 0x00005900c2007a0c */ /* 0x000fe40003f06270 */
[----:B------:R-:W-:Y:S01]  /*01c0*/  IADD3 R8, P4, R20, c[0x0][0x1b8], RZ ;  /* 0x00006e0014087a10 */ /* 0x000fe20007f9e0ff */
[----:B------:R0:W5:Y:S04]  /*01d0*/  @P1 LDG.E.128 R4, [R2.64+0x600] ;  /* 0x0006000402041981 */ /* 0x000168000c1e1d00 */
[----:B------:R0:W5:Y:S04]  /*01e0*/  @P1 LDG.E.128 R120, [R2.64+0x800] ;  /* 0x0008000402781981 */ /* 0x000168000c1e1d00 */
[----:B------:R0:W5:Y:S01]  /*01f0*/  @P1 LDG.E.128 R116, [R2.64+0xa00] ;  /* 0x000a000402741981 */ /* 0x000162000c1e1d00 */
[----:B------:R-:W-:-:S02]  /*0200*/  IADD3.X R9, RZ, c[0x0][0x1bc], RZ, P4, !PT ;  /* 0x00006f00ff097a10 */ /* 0x000fc400027fe4ff */
[----:B0-----:R-:W-:-:S04]  /*0210*/  IADD3 R2, P3, R21, c[0x0][0x1b0], RZ ;  /* 0x00006c0015027a10 */ /* 0x001fc80007f7e0ff */
[----:B------:R-:W-:Y:S01]  /*0220*/  IADD3.X R3, RZ, c[0x0][0x1b4], RZ, P3, !PT ;  /* 0x00006d00ff037a10 */ /* 0x000fe20001ffe4ff */
[----:B------:R-:W-:Y:S08]  /*0230*/  @P0 EXIT ;  /* 0x000000000000094d */ /* 0x000ff00003800000 */
[----:B--2---:R-:W-:Y:S01]  /*0240*/  MOV R0, c[0x0][0x180] ;  /* 0x0000600000007a02 */ /* 0x004fe20000000f00 */
[----:B-----5:R-:W-:Y:S01]  /*0250*/  @!P1 CS2R R12, SRZ ;  /* 0x00000000000c9805 */ /* 0x020fe2000001ff00 */
[----:B------:R-:W-:Y:S01]  /*0260*/  @!P1 CS2R R14, SRZ ;  /* 0x00000000000e9805 */ /* 0x000fe2000001ff00 */
[----:B------:R-:W-:Y:S01]  /*0270*/  @!P1 CS2R R16, SRZ ;  /* 0x0000000000109805 */ /* 0x000fe2000001ff00 */
[----:B------:R-:W-:Y:S01]  /*0280*/  @!P1 CS2R R18, SRZ ;  /* 0x0000000000129805 */ /* 0x000fe2000001ff00 */
        /* <DEDUP_REMOVED lines=22> */
[--C-:B------:R-:W-:Y:S01]  /*03f0*/  HADD2.F32 R41, -RZ, R12.reuse.H0_H0 ;  /* 0x2000000cff297230 */ /* 0x100fe20000004100 */
[----:B------:R0:W5:Y:S01]  /*0400*/  LDG.E.128 R44, [R2.64] ;  /* 0x00000004022c7981 */ /* 0x000162000c1e1d00 */
[----:B------:R-:W-:Y:S01]  /*0410*/  HADD2.F32 R40, -RZ, R12.H1_H1 ;  /* 0x3000000cff287230 */ /* 0x000fe20000004100 */
[----:B------:R-:W-:Y:S01]  /*0420*/  LOP3.LUT P0, RZ, R0, c[0x0][0x17c], RZ, 0xfc, P0 ;  /* 0x00005f0000ff7a12 */ /* 0x000fe2000000fcff */
[--C-:B------:R-:W-:Y:S01]  /*0430*/  HADD2.F32 R39, -RZ, R13.reuse.H0_H0 ;  /* 0x2000000dff277230 */ /* 0x100fe20000004100 */
[----:B------:R0:W5:Y:S01]  /*0440*/  LDG.E.128 R48, [R2.64+0x200] ;  /* 0x0002000402307981 */ /* 0x000162000c1e1d00 */
[----:B------:R-:W-:-:S02]  /*0450*/  HADD2.F32 R38, -RZ, R13.H1_H1 ;  /* 0x3000000dff267230 */ /* 0x000fc40000004100 */
[--C-:B------:R-:W-:Y:S01]  /*0460*/  HADD2.F32 R37, -RZ, R14.reuse.H0_H0 ;  /* 0x2000000eff257230 */ /* 0x100fe20000004100 */
[----:B------:R0:W5:Y:S01]  /*0470*/  LDG.E.128 R52, [R2.64+0x400] ;  /* 0x0004000402347981 */ /* 0x000162000c1e1d00 */
[----:B------:R-:W-:Y:S02]  /*0480*/  HADD2.F32 R36, -RZ, R14.H1_H1 ;  /* 0x3000000eff247230 */ /* 0x000fe40000004100 */
[--C-:B------:R-:W-:Y:S01]  /*0490*/  HADD2.F32 R35, -RZ, R15.reuse.H0_H0 ;  /* 0x2000000fff237230 */ /* 0x100fe20000004100 */
[----:B------:R0:W5:Y:S01]  /*04a0*/  LDG.E.128 R56, [R2.64+0x600] ;  /* 0x0006000402387981 */ /* 0x000162000c1e1d00 */
[----:B------:R-:W-:Y:S02]  /*04b0*/  HADD2.F32 R34, -RZ, R15.H1_H1 ;  /* 0x3000000fff227230 */ /* 0x000fe40000004100 */
[--C-:B------:R-:W-:Y:S01]  /*04c0*/  HADD2.F32 R33, -RZ, R16.reuse.H0_H0 ;  /* 0x20000010ff217230 */ /* 0x100fe20000004100 */
[----:B------:R0:W5:Y:S01]  /*04d0*/  LDG.E.128 R60, [R2.64+0x800] ;  /* 0x00080004023c7981 */ /* 0x000162000c1e1d00 */
[----:B------:R-:W-:-:S02]  /*04e0*/  HADD2.F32 R32, -RZ, R16.H1_H1 ;  /* 0x30000010ff207230 */ /* 0x000fc40000004100 */
[--C-:B------:R-:W-:Y:S01]  /*04f0*/  HADD2.F32 R31, -RZ, R17.reuse.H0_H0 ;  /* 0x20000011ff1f7230 */ /* 0x100fe20000004100 */
[----:B------:R0:W5:Y:S01]  /*0500*/  LDG.E.128 R64, [R2.64+0xa00] ;  /* 0x000a000402407981 */ /* 0x000162000c1e1d00 */
[----:B------:R-:W-:Y:S02]  /*0510*/  HADD2.F32 R30, -RZ, R17.H1_H1 ;  /* 0x30000011ff1e7230 */ /* 0x000fe40000004100 */
[--C-:B------:R-:W-:Y:S01]  /*0520*/  HADD2.F32 R29, -RZ, R18.reuse.H0_H0 ;  /* 0x20000012ff1d7230 */ /* 0x100fe20000004100 */
[----:B------:R1:W5:Y:S01]  /*0530*/  LDG.E.128 R68, [R8.64] ;  /* 0x0000000408447981 */ /* 0x000362000c1e1d00 */
        /* <DEDUP_REMOVED lines=15> */
[----:B------:R-:W-:Y:S01]  /*0630*/  HADD2.F32 R10, -RZ, R7.H1_H1 ;  /* 0x30000007ff0a7230 */ /* 0x000fe20000004100 */
[----:B------:R-:W-:Y:S01]  /*0640*/  ULDC.U8 UR6, c[0x0][0x1f0] ;  /* 0x00007c0000067ab9 */ /* 0x000fe20000000000 */
        /* <DEDUP_REMOVED lines=8> */
[--C-:B-1----:R-:W-:Y:S02]  /*06d0*/  HADD2.F32 R9, -RZ, R120.reuse.H0_H0 ;  /* 0x20000078ff097230 */ /* 0x102fe40000004100 */
[----:B------:R-:W-:-:S02]  /*06e0*/  HADD2.F32 R8, -RZ, R120.H1_H1 ;  /* 0x30000078ff087230 */ /* 0x000fc40000004100 */
[--C-:B------:R-:W-:Y:S02]  /*06f0*/  HADD2.F32 R7, -RZ, R121.reuse.H0_H0 ;  /* 0x20000079ff077230 */ /* 0x100fe40000004100 */
[----:B------:R-:W-:Y:S02]  /*0700*/  HADD2.F32 R6, -RZ, R121.H1_H1 ;  /* 0x30000079ff067230 */ /* 0x000fe40000004100 */
[--C-:B------:R-:W-:Y:S02]  /*0710*/  HADD2.F32 R5, -RZ, R122.reuse.H0_H0 ;  /* 0x2000007aff057230 */ /* 0x100fe40000004100 */
[----:B------:R-:W-:Y:S02]  /*0720*/  HADD2.F32 R4, -RZ, R122.H1_H1 ;  /* 0x3000007aff047230 */ /* 0x000fe40000004100 */
[--C-:B0-----:R-:W-:Y:S02]  /*0730*/  HADD2.F32 R3, -RZ, R123.reuse.H0_H0 ;  /* 0x2000007bff037230 */ /* 0x101fe40000004100 */
        /* <DEDUP_REMOVED lines=57> */
.L_x_4495:
[----:B------:R-:W-:Y:S01]  /*0ad0*/  IMAD R104, R194, c[0x0][0x168], RZ ;  /* 0x00005a00c2687a24 */ /* 0x000fe200078e02ff */
[----:B------:R-:W-:Y:S01]  /*0ae0*/  ISETP.NE.U32.AND P1, PT, RZ, c[0x0][0x178], PT ;  /* 0x00005e00ff007a0c */ /* 0x000fe20003f25070 */
[----:B------:R-:W-:Y:S01]  /*0af0*/  HFMA2.MMA R117, -RZ, RZ, 0, 9.5367431640625e-07 ;  /* 0x00000010ff757435 */ /* 0x000fe200000001ff */
[----:B------:R-:W-:Y:S02]  /*0b00*/  ISETP.NE.U32.AND P2, PT, RZ, c[0x0][0x180], PT ;  /* 0x00006000ff007a0c */ /* 0x000fe40003f45070 */
[----:B------:R-:W-:Y:S02]  /*0b10*/  SHF.R.S32.HI R105, RZ, 0x1f, R104 ;  /* 0x0000001fff697819 */ /* 0x000fe40000011468 */
[----:B------:R-:W-:Y:S02]  /*0b20*/  ISETP.NE.AND.EX P1, PT, RZ, c[0x0][0x17c], PT, P1 ;  /* 0x00005f00ff007a0c */ /* 0x000fe40003f25310 */
[----:B------:R-:W-:-:S02]  /*0b30*/  LEA.HI R105, R105, R104, RZ, 0x3 ;  /* 0x0000006869697211 */ /* 0x000fc400078f18ff */
        /* <DEDUP_REMOVED lines=9> */
[----:B------:R-:W-:Y:S01]  /*0bd0*/  ISETP.NE.AND.EX P3, PT, RZ, c[0x0][0x17c], PT, P3 ;  /* 0x00005f00ff007a0c */ /* 0x000fe20003f65330 */
[----:B--2---:R-:W-:-:S12]  /*0be0*/  HADD2.F32 R122, -RZ, R104.H0_H0 ;  /* 0x20000068ff7a7230 */ /* 0x004fd80000004100 */
[----:B------:R-:W-:Y:S05]  /*0bf0*/  @P3 BRA `(.L_x_4300) ;  /* 0x0000008000003947 */ /* 0x000fea0003800000 */
[----:B0-----:R-:W-:-:S04]  /*0c00*/  ISETP.NE.U32.AND P4, PT, RZ, c[0x0][0x180], PT ;  /* 0x00006000ff007a0c */ /* 0x001fc80003f85070 */
[----:B------:R-:W-:-:S13]  /*0c10*/  ISETP.NE.AND.EX P4, PT, RZ, c[0x0][0x184], PT, P4 ;  /* 0x00006100ff007a0c */ /* 0x000fda0003f85340 */
[----:B------:R-:W-:Y:S05]  /*0c20*/  @P4 BRA `(.L_x_4301) ;  /* 0x0000002000004947 */ /* 0x000fea0003800000 */
[----:B------:R-:W-:Y:S05]  /*0c30*/  @P0 BRA `(.L_x_4302) ;  /* 0x0000008000000947 */ /* 0x000fea0003800000 */
[----:B------:R-:W-:Y:S05]  /*0c40*/  BRA `(.L_x_4303) ;  /* 0x0000009000007947 */ /* 0x000fea0003800000 */
.L_x_4301:
[----:B-----5:R-:W-:-:S05]  /*0c50*/  HADD2.F32 R109, -RZ, R96.H0_H0 ;  /* 0x20000060ff6d7230 */ /* 0x020fca0000004100 */
[----:B------:R-:W-:Y:S01]  /*0c60*/  FADD.FTZ R122, R122, R109 ;  /* 0x0000006d7a7a7221 */ /* 0x000fe20000010000 */
[----:B------:R-:W-:Y:S05]  /*0c70*/  BRA `(.L_x_4302) ;  /* 0x0000004000007947 */ /* 0x000fea0003800000 */
.L_x_4300:
[----:B0----5:R-:W-:Y:S02]  /*0c80*/  HADD2.F32 R109, -RZ, R92.H0_H0 ;  /* 0x2000005cff6d7230 */ /* 0x021fe40000004100 */
[----:B------:R-:W-:-:S03]  /*0c90*/  @P2 HADD2.F32 R111, -RZ, R96.H0_H0 ;  /* 0x20000060ff6f2230 */ /* 0x000fc60000004100 */
[----:B------:R-:W-:-:S04]  /*0ca0*/  FADD.FTZ R122, R122, R109 ;  /* 0x0000006d7a7a7221 */ /* 0x000fc80000010000 */
[----:B------:R-:W-:-:S05]  /*0cb0*/  @P2 FADD.FTZ R122, R122, R111 ;  /* 0x0000006f7a7a2221 */ /* 0x000fca0000010000 */
.L_x_4302:
[----:B------:R-:W-:-:S04]  /*0cc0*/  F2FP.PACK_AB R108, RZ, R122 ;  /* 0x0000007aff6c723e */ /* 0x000fc800000000ff */
[----:B------:R-:W-:Y:S02]  /*0cd0*/  PRMT R100, R108, 0x7610, R100 ;  /* 0x000076106c647816 */ /* 0x000fe40000000064 */
.L_x_4303:
[----:B------:R-:W-:Y:S01]  /*0ce0*/  HADD2.F32 R131, -RZ, R104.H1_H1 ;  /* 0x30000068ff837230 */ /* 0x000fe20000004100 */
[----:B------:R-:W-:Y:S05]  /*0cf0*/  @P3 BRA `(.L_x_4304) ;  /* 0x0000008000003947 */ /* 0x000fea0003800000 */
[----:B------:R-:W-:-:S04]  /*0d00*/  ISETP.NE.U32.AND P4, PT, RZ, c[0x0][0x180], PT ;  /* 0x00006000ff007a0c */ /* 0x000fc80003f85070 */
[----:B------:R-:W-:-:S13]  /*0d10*/  ISETP.NE.AND.EX P4, PT, RZ, c[0x0][0x184], PT, P4 ;  /* 0x00006100ff007a0c */ /* 0x000fda0003f85340 */
[----:B------:R-:W-:Y:S05]  /*0d20*/  @P4 BRA `(.L_x_4305) ;  /* 0x0000002000004947 */ /* 0x000fea0003800000 */
[----:B------:R-:W-:Y:S05]  /*0d30*/  @P0 BRA `(.L_x_4306) ;  /* 0x0000008000000947 */ /* 0x000fea0003800000 */
[----:B------:R-:W-:Y:S05]  /*0d40*/  BRA `(.L_x_4307) ;  /* 0x0000009000007947 */ /* 0x000fea0003800000 */
.L_x_4305:
[----:B-----5:R-:W-:-:S05]  /*0d50*/  HADD2.F32 R104, -RZ, R96.H1_H1 ;  /* 0x30000060ff687230 */ /* 0x020fca0000004100 */
[----:B------:R-:W-:Y:S01]  /*0d60*/  FADD.FTZ R131, R131, R104 ;  /* 0x0000006883837221 */ /* 0x000fe20000010000 */
[----:B------:R-:W-:Y:S05]  /*0d70*/  BRA `(.L_x_4306) ;  /* 0x0000004000007947 */ /* 0x000fea0003800000 */
.L_x_4304:
[----:B-----5:R-:W-:Y:S02]  /*0d80*/  HADD2.F32 R104, -RZ, R92.H1_H1 ;  /* 0x3000005cff687230 */ /* 0x020fe40000004100 */
[----:B------:R-:W-:-:S03]  /*0d90*/  @P2 HADD2.F32 R108, -RZ, R96.H1_H1 ;  /* 0x30000060ff6c2230 */ /* 0x000fc60000004100 */
[----:B------:R-:W-:-:S04]  /*0da0*/  FADD.FTZ R131, R131, R104 ;  /* 0x0000006883837221 */ /* 0x000fc80000010000 */
[----:B------:R-:W-:-:S05]  /*0db0*/  @P2 FADD.FTZ R131, R131, R108 ;  /* 0x0000006c83832221 */ /* 0x000fca0000010000 */
.L_x_4306:
[----:B------:R-:W-:-:S04]  /*0dc0*/  F2FP.PACK_AB R104, RZ, R131 ;  /* 0x00000083ff68723e */ /* 0x000fc800000000ff */
[----:B------:R-:W-:Y:S02]  /*0dd0*/  PRMT R100, R100, 0x5410, R104 ;  /* 0x0000541064647816 */ /* 0x000fe40000000068 */
.L_x_4307:
[----:B------:R-:W-:Y:S01]  /*0de0*/  HADD2.F32 R176, -RZ, R105.H0_H0 ;  /* 0x20000069ffb07230 */ /* 0x000fe20000004100 */
[----:B------:R-:W-:Y:S05]  /*0df0*/  @P3 BRA `(.L_x_4308) ;  /* 0x0000008000003947 */ /* 0x000fea0003800000 */
[----:B------:R-:W-:-:S04]  /*0e00*/  ISETP.NE.U32.AND P4, PT, RZ, c[0x0][0x180], PT ;  /* 0x00006000ff007a0c */ /* 0x000fc80003f85070 */
[----:B------:R-:W-:-:S13]  /*0e10*/  ISETP.NE.AND.EX P4, PT, RZ, c[0x0][0x184], PT, P4 ;  /* 0x00006100ff007a0c */ /* 0x000fda0003f85340 */
[----:B------:R-:W-:Y:S05]  /*0e20*/  @P4 BRA `(.L_x_4309) ;  /* 0x0000002000004947 */ /* 0x000fea0003800000 */
[----:B------:R-:W-:Y:S05]  /*0e30*/  @P0 BRA `(.L_x_4310) ;  /* 0x0000008000000947 */ /* 0x000fea0003800000 */
[----:B------:R-:W-:Y:S05]  /*0e40*/  BRA `(.L_x_4311) ;  /* 0x0000009000007947 */ /* 0x000fea0003800000 */
.L_x_4309:
[----:B-----5:R-:W-:-:S05]  /*0e50*/  HADD2.F32 R109, -RZ, R97.H0_H0 ;  /* 0x20000061ff6d7230 */ /* 0x020fca0000004100 */
[----:B------:R-:W-:Y:S01]  /*0e60*/  FADD.FTZ R176, R176, R109 ;  /* 0x0000006db0b07221 */ /* 0x000fe20000010000 */
[----:B------:R-:W-:Y:S05]  /*0e70*/  BRA `(.L_x_4310) ;  /* 0x0000004000007947 */ /* 0x000fea0003800000 */
.L_x_4308:
[----:B-----5:R-:W-:Y:S02]  /*0e80*/  HADD2.F32 R109, -RZ, R93.H0_H0 ;  /* 0x2000005dff6d7230 */ /* 0x020fe40000004100 */
[----:B------:R-:W-:-:S03]  /*0e90*/  @P2 HADD2.F32 R111, -RZ, R97.H0_H0 ;  /* 0x20000061ff6f2230 */ /* 0x000fc60000004100 */
[----:B------:R-:W-:-:S04]  /*0ea0*/  FADD.FTZ R176, R176, R109 ;  /* 0x0000006db0b07221 */ /* 0x000fc80000010000 */
[----:B------:R-:W-:-:S05]  /*0eb0*/  @P2 FADD.FTZ R176, R176, R111 ;  /* 0x0000006fb0b02221 */ /* 0x000fca0000010000 */
.L_x_4310:
[----:B------:R-:W-:-:S04]  /*0ec0*/  F2FP.PACK_AB R104, RZ, R176 ;  /* 0x000000b0ff68723e */ /* 0x000fc800000000ff */
[----:B------:R-:W-:Y:S02]  /*0ed0*/  PRMT R101, R104, 0x7610, R101 ;  /* 0x0000761068657816 */ /* 0x000fe40000000065 */
.L_x_4311:
[----:B------:R-:W-:Y:S01]  /*0ee0*/  HADD2.F32 R225, -RZ, R105.H1_H1 ;  /* 0x30000069ffe17230 */ /* 0x000fe20000004100 */
[----:B------:R-:W-:Y:S05]  /*0ef0*/  @P3 BRA `(.L_x_4312) ;  /* 0x0000008000003947 */ /* 0x000fea0003800000 */
[----:B------:R-:W-:-:S04]  /*0f00*/  ISETP.NE.U32.AND P4, PT, RZ, c[0x0][0x180], PT ;  /* 0x00006000ff007a0c */ /* 0x000fc80003f85070 */
[----:B------:R-:W-:-:S13]  /*0f10*/  ISETP.NE.AND.EX P4, PT, RZ, c[0x0][0x184], PT, P4 ;  /* 0x00006100ff007a0c */ /* 0x000fda0003f85340 */
[----:B------:R-:W-:Y:S05]  /*0f20*/  @P4 BRA `(.L_x_4313) ;  /* 0x0000002000004947 */ /* 0x000fea0003800000 */
[----:B------:R-:W-:Y:S05]  /*0f30*/  @P0 BRA `(.L_x_4314) ;  /* 0x0000008000000947 */ /* 0x000fea0003800000 */
[----:B------:R-:W-:Y:S05]  /*0f40*/  BRA `(.L_x_4315) ;  /* 0x0000009000007947 */ /* 0x000fea0003800000 */
.L_x_4313:
[----:B-----5:R-:W-:-:S05]  /*0f50*/  HADD2.F32 R104, -RZ, R97.H1_H1 ;  /* 0x30000061ff687230 */ /* 0x020fca0000004100 */
[----:B------:R-:W-:Y:S01]  /*0f60*/  FADD.FTZ R225, R225, R104 ;  /* 0x00000068e1e17221 */ /* 0x000fe20000010000 */
[----:B------:R-:W-:Y:S05]  /*0f70*/  BRA `(.L_x_4314) ;  /* 0x0000004000007947 */ /* 0x000fea0003800000 */
.L_x_4312:
[----:B-----5:R-:W-:Y:S02]  /*0f80*/  HADD2.F32 R104, -RZ, R93.H1_H1 ;  /* 0x3000005dff687230 */ /* 0x020fe40000004100 */
[----:B------:R-:W-:-:S03]  /*0f90*/  @P2 HADD2.F32 R108, -RZ, R97.H1_H1 ;  /* 0x30000061ff6c2230 */ /* 0x000fc60000004100 */
[----:B------:R-:W-:-:S04]  /*0fa0*/  FADD.FTZ R225, R225, R104 ;  /* 0x00000068e1e17221 */ /* 0x000fc80000010000 */
[----:B------:R-:W-:-:S05]  /*0fb0*/  @P2 FADD.FTZ R225, R225, R108 ;  /* 0x0000006ce1e12221 */ /* 0x000fca0000010000 */
.L_x_4314:
[----:B------:R-:W-:-:S04]  /*0fc0*/  F2FP.PACK_AB R104, RZ, R225 ;  /* 0x000000e1ff68723e */ /* 0x000fc800000000ff */
[----:B------:R-:W-:Y:S02]  /*0fd0*/  PRMT R101, R101, 0x5410, R104 ;  /* 0x0000541065657816 */ /* 0x000fe40000000068 */
.L_x_4315:
[----:B------:R-:W-:Y:S01]  /*0fe0*/  HADD2.F32 R224, -RZ, R106.H0_H0 ;  /* 0x2000006affe07230 */ /* 0x000fe20000004100 */
[----:B------:R-:W-:Y:S05]  /*0ff0*/  @P3 BRA `(.L_x_4316) ;  /* 0x0000008000003947 */ /* 0x000fea0003800000 */
[----:B------:R-:W-:-:S04]  /*1000*/  ISETP.NE.U32.AND P4, PT, RZ, c[0x0][0x180], PT ;  /* 0x00006000ff007a0c */ /* 0x000fc80003f85070 */
[----:B------:R-:W-:-:S13]  /*1010*/  ISETP.NE.AND.EX P4, PT, RZ, c[0x0][0x184], PT, P4 ;  /* 0x00006100ff007a0c */ /* 0x000fda0003f85340 */
[----:B------:R-:W-:Y:S05]  /*1020*/  @P4 BRA `(.L_x_4317) ;  /* 0x0000002000004947 */ /* 0x000fea0003800000 */
[----:B------:R-:W-:Y:S05]  /*1030*/  @P0 BRA `(.L_x_4318) ;  /* 0x0000008000000947 */ /* 0x000fea0003800000 */
[----:B------:R-:W-:Y:S05]  /*1040*/  BRA `(.L_x_4319) ;  /* 0x0000009000007947 */ /* 0x000fea0003800000 */
.L_x_4317:
[----:B-----5:R-:W-:-:S05]  /*1050*/  HADD2.F32 R105, -RZ, R98.H0_H0 ;  /* 0x20000062ff697230 */ /* 0x020fca0000004100 */
[----:B------:R-:W-:Y:S01]  /*1060*/  FADD.FTZ R224, R224, R105 ;  /* 0x00000069e0e07221 */ /* 0x000fe20000010000 */
[----:B------:R-:W-:Y:S05]  /*1070*/  BRA `(.L_x_4318) ;  /* 0x0000004000007947 */ /* 0x000fea0003800000 */
.L_x_4316:
[----:B-----5:R-:W-:Y:S02]  /*1080*/  HADD2.F32 R105, -RZ, R94.H0_H0 ;  /* 0x2000005eff697230 */ /* 0x020fe40000004100 */
[----:B------:R-:W-:-:S03]  /*1090*/  @P2 HADD2.F32 R109, -RZ, R98.H0_H0 ;  /* 0x20000062ff6d2230 */ /* 0x000fc60000004100 */
[----:B------:R-:W-:-:S04]  /*10a0*/  FADD.FTZ R224, R224, R105 ;  /* 0x00000069e0e07221 */ /* 0x000fc80000010000 */
[----:B------:R-:W-:-:S05]  /*10b0*/  @P2 FADD.FTZ R224, R224, R109 ;  /* 0x0000006de0e02221 */ /* 0x000fca0000010000 */
.L_x_4318:
[----:B------:R-:W-:-:S04]  /*10c0*/  F2FP.PACK_AB R104, RZ, R224 ;  /* 0x000000e0ff68723e */ /* 0x000fc800000000ff */
[----:B------:R-:W-:Y:S02]  /*10d0*/  PRMT R102, R104, 0x7610, R102 ;  /* 0x0000761068667816 */ /* 0x000fe40000000066 */
.L_x_4319:
[----:B------:R-:W-:Y:S01]  /*10e0*/  HADD2.F32 R227, -RZ, R106.H1_H1 ;  /* 0x3000006affe37230 */ /* 0x000fe20000004100 */
[----:B------:R-:W-:Y:S05]  /*10f0*/  @P3 BRA `(.L_x_4320) ;  /* 0x0000008000003947 */ /* 0x000fea0003800000 */
[----:B------:R-:W-:-:S04]  /*1100*/  ISETP.NE.U32.AND P4, PT, RZ, c[0x0][0x180], PT ;  /* 0x00006000ff007a0c */ /* 0x000fc80003f85070 */
[----:B------:R-:W-:-:S13]  /*1110*/  ISETP.NE.AND.EX P4, PT, RZ, c[0x0][0x184], PT, P4 ;  /* 0x00006100ff007a0c */ /* 0x000fda0003f85340 */
[----:B------:R-:W-:Y:S05]  /*1120*/  @P4 BRA `(.L_x_4321) ;  /* 0x0000002000004947 */ /* 0x000fea0003800000 */
[----:B------:R-:W-:Y:S05]  /*1130*/  @P0 BRA `(.L_x_4322) ;  /* 0x0000008000000947 */ /* 0x000fea0003800000 */
[----:B------:R-:W-:Y:S05]  /*1140*/  BRA `(.L_x_4323) ;  /* 0x0000009000007947 */ /* 0x000fea0003800000 */
.L_x_4321:
[----:B-----5:R-:W-:-:S05]  /*1150*/  HADD2.F32 R104, -RZ, R98.H1_H1 ;  /* 0x30000062ff687230 */ /* 0x020fca0000004100 */
[----:B------:R-:W-:Y:S01]  /*1160*/  FADD.FTZ R227, R227, R104 ;  /* 0x00000068e3e37221 */ /* 0x000fe20000010000 */
[----:B------:R-:W-:Y:S05]  /*1170*/  BRA `(.L_x_4322) ;  /* 0x0000004000007947 */ /* 0x000fea0003800000 */
.L_x_4320:
[----:B-----5:R-:W-:Y:S02]  /*1180*/  HADD2.F32 R104, -RZ, R94.H1_H1 ;  /* 0x3000005eff687230 */ /* 0x020fe40000004100 */
[----:B------:R-:W-:-:S03]  /*1190*/  @P2 HADD2.F32 R106, -RZ, R98.H1_H1 ;  /* 0x30000062ff6a2230 */ /* 0x000fc60000004100 */
[----:B------:R-:W-:-:S04]  /*11a0*/  FADD.FTZ R227, R227, R104 ;  /* 0x00000068e3e37221 */ /* 0x000fc80000010000 */
[----:B------:R-:W-:-:S05]  /*11b0*/  @P2 FADD.FTZ R227, R227, R106 ;  /* 0x0000006ae3e32221 */ /* 0x000fca0000010000 */
.L_x_4322:
[----:B------:R-:W-:-:S04]  /*11c0*/  F2FP.PACK_AB R104, RZ, R227 ;  /* 0x000000e3ff68723e */ /* 0x000fc800000000ff */
[----:B------:R-:W-:Y:S02]  /*11d0*/  PRMT R102, R102, 0x5410, R104 ;  /* 0x0000541066667816 */ /* 0x000fe40000000068 */
.L_x_4323:
[----:B------:R-:W-:Y:S01]  /*11e0*/  HADD2.F32 R226, -RZ, R107.H0_H0 ;  /* 0x2000006bffe27230 */ /* 0x000fe20000004100 */
[----:B------:R-:W-:Y:S05]  /*11f0*/  @P3 BRA `(.L_x_4324) ;  /* 0x0000008000003947 */ /* 0x000fea0003800000 */
[----:B------:R-:W-:-:S04]  /*1200*/  ISETP.NE.U32.AND P4, PT, RZ, c[0x0][0x180], PT ;  /* 0x00006000ff007a0c */ /* 0x000fc80003f85070 */
[----:B------:R-:W-:-:S13]  /*1210*/  ISETP.NE.AND.EX P4, PT, RZ, c[0x0][0x184], PT, P4 ;  /* 0x00006100ff007a0c */ /* 0x000fda0003f85340 */
[----:B------:R-:W-:Y:S05]  /*1220*/  @P4 BRA `(.L_x_4325) ;  /* 0x0000002000004947 */ /* 0x000fea0003800000 */
[----:B------:R-:W-:Y:S05]  /*1230*/  @P0 BRA `(.L_x_4326) ;  /* 0x0000008000000947 */ /* 0x000fea0003800000 */
[----:B------:R-:W-:Y:S05]  /*1240*/  BRA `(.L_x_4327) ;  /* 0x0000009000007947 */ /* 0x000fea0003800000 */
.L_x_4325:
[----:B-----5:R-:W-:-:S05]  /*1250*/  HADD2.F32 R105, -RZ, R99.H0_H0 ;  /* 0x20000063ff697230 */ /* 0x020fca0000004100 */
[----:B------:R-:W-:Y:S01]  /*1260*/  FADD.FTZ R226, R226, R105 ;  /* 0x00000069e2e27221 */ /* 0x000fe20000010000 */
[----:B------:R-:W-:Y:S05]  /*1270*/  BRA `(.L_x_4326) ;  /* 0x0000004000007947 */ /* 0x000fea0003800000 */
.L_x_4324:
[----:B-----5:R-:W-:Y:S02]  /*1280*/  HADD2.F32 R105, -RZ, R95.H0_H0 ;  /* 0x2000005fff697230 */ /* 0x020fe40000004100 */
[----:B------:R-:W-:-:S03]  /*1290*/  @P2 HADD2.F32 R109, -RZ, R99.H0_H0 ;  /* 0x20000063ff6d2230 */ /* 0x000fc60000004100 */
[----:B------:R-:W-:-:S04]  /*12a0*/  FADD.FTZ R226, R226, R105 ;  /* 0x00000069e2e27221 */ /* 0x000fc80000010000 */
[----:B------:R-:W-:-:S05]  /*12b0*/  @P2 FADD.FTZ R226, R226, R109 ;  /* 0x0000006de2e22221 */ /* 0x000fca0000010000 */
.L_x_4326:
[----:B------:R-:W-:-:S04]  /*12c0*/  F2FP.PACK_AB R104, RZ, R226 ;  /* 0x000000e2ff68723e */ /* 0x000fc800000000ff */
[----:B------:R-:W-:Y:S02]  /*12d0*/  PRMT R103, R104, 0x7610, R103 ;  /* 0x0000761068677816 */ /* 0x000fe40000000067 */
.L_x_4327:
[----:B------:R-:W-:Y:S01]  /*12e0*/  HADD2.F32 R235, -RZ, R107.H1_H1 ;  /* 0x3000006bffeb7230 */ /* 0x000fe20000004100 */
[----:B------:R-:W-:Y:S05]  /*12f0*/  @P3 BRA `(.L_x_4328) ;  /* 0x0000008000003947 */ /* 0x000fea0003800000 */
[----:B------:R-:W-:-:S04]  /*1300*/  ISETP.NE.U32.AND P4, PT, RZ, c[0x0][0x180], PT ;  /* 0x00006000ff007a0c */ /* 0x000fc80003f85070 */
[----:B------:R-:W-:-:S13]  /*1310*/  ISETP.NE.AND.EX P4, PT, RZ, c[0x0][0x184], PT, P4 ;  /* 0x00006100ff007a0c */ /* 0x000fda0003f85340 */
[----:B------:R-:W-:Y:S05]  /*1320*/  @P4 BRA `(.L_x_4329) ;  /* 0x0000002000004947 */ /* 0x000fea0003800000 */
[----:B------:R-:W-:Y:S05]  /*1330*/  @P0 BRA `(.L_x_4330) ;  /* 0x0000008000000947 */ /* 0x000fea0003800000 */
[----:B------:R-:W-:Y:S05]  /*1340*/  BRA `(.L_x_4331) ;  /* 0x0000009000007947 */ /* 0x000fea0003800000 */
.L_x_4329:
[----:B-----5:R-:W-:-:S05]  /*1350*/  HADD2.F32 R104, -RZ, R99.H1_H1 ;  /* 0x30000063ff687230 */ /* 0x020fca0000004100 */
[----:B------:R-:W-:Y:S01]  /*1360*/  FADD.FTZ R235, R235, R104 ;  /* 0x00000068ebeb7221 */ /* 0x000fe20000010000 */
[----:B------:R-:W-:Y:S05]  /*1370*/  BRA `(.L_x_4330) ;  /* 0x0000004000007947 */ /* 0x000fea0003800000 */
.L_x_4328:
[----:B-----5:R-:W-:Y:S02]  /*1380*/  HADD2.F32 R104, -RZ, R95.H1_H1 ;  /* 0x3000005fff687230 */ /* 0x020fe40000004100 */
[----:B------:R-:W-:-:S03]  /*1390*/  @P2 HADD2.F32 R106, -RZ, R99.H1_H1 ;  /* 0x30000063ff6a2230 */ /* 0x000fc60000004100 */
[----:B------:R-:W-:-:S04]  /*13a0*/  FADD.FTZ R235, R235, R104 ;  /* 0x00000068ebeb7221 */ /* 0x000fc80000010000 */
[----:B------:R-:W-:-:S05]  /*13b0*/  @P2 FADD.FTZ R235, R235, R106 ;  /* 0x0000006aebeb2221 */ /* 0x000fca0000010000 */
.L_x_4330:
[----:B------:R-:W-:-:S04]  /*13c0*/  F2FP.PACK_AB R104, RZ, R235 ;  /* 0x000000ebff68723e */ /* 0x000fc800000000ff */
[----:B------:R-:W-:Y:S02]  /*13d0*/  PRMT R103, R103, 0x5410, R104 ;  /* 0x0000541067677816 */ /* 0x000fe40000000068 */
.L_x_4331:
        /* <DEDUP_REMOVED lines=9> */
[----:B--2---:R-:W-:Y:S01]  /*1470*/  HADD2.F32 R112, -RZ, R104.H0_H0 ;  /* 0x20000068ff707230 */ /* 0x004fe20000004100 */
[----:B------:R-:W-:Y:S05]  /*1480*/  @P3 BRA `(.L_x_4332) ;  /* 0x0000008000003947 */ /* 0x000fea0003800000 */
[----:B0-----:R-:W-:-:S04]  /*1490*/  ISETP.NE.U32.AND P4, PT, RZ, c[0x0][0x180], PT ;  /* 0x00006000ff007a0c */ /* 0x001fc80003f85070 */
[----:B------:R-:W-:-:S13]  /*14a0*/  ISETP.NE.AND.EX P4, PT, RZ, c[0x0][0x184], PT, P4 ;  /* 0x00006100ff007a0c */ /* 0x000fda0003f85340 */
[----:B------:R-:W-:Y:S05]  /*14b0*/  @P4 BRA `(.L_x_4333) ;  /* 0x0000002000004947 */ /* 0x000fea0003800000 */
[----:B------:R-:W-:Y:S05]  /*14c0*/  @P0 BRA `(.L_x_4334) ;  /* 0x0000008000000947 */ /* 0x000fea0003800000 */
[----:B------:R-:W-:Y:S05]  /*14d0*/  BRA `(.L_x_4335) ;  /* 0x0000009000007947 */ /* 0x000fea0003800000 */
.L_x_4333:
[----:B-----5:R-:W-:-:S05]  /*14e0*/  HADD2.F32 R109, -RZ, R96.H0_H0 ;  /* 0x20000060ff6d7230 */ /* 0x020fca0000004100 */
[----:B------:R-:W-:Y:S01]  /*14f0*/  FADD.FTZ R112, R109, R112 ;  /* 0x000000706d707221 */ /* 0x000fe20000010000 */
[----:B------:R-:W-:Y:S05]  /*1500*/  BRA `(.L_x_4334) ;  /* 0x0000004000007947 */ /* 0x000fea0003800000 */
.L_x_4332:
[----:B0----5:R-:W-:Y:S02]  /*1510*/  HADD2.F32 R109, -RZ, R92.H0_H0 ;  /* 0x2000005cff6d7230 */ /* 0x021fe40000004100 */
[----:B------:R-:W-:-:S03]  /*1520*/  @P2 HADD2.F32 R111, -RZ, R96.H0_H0 ;  /* 0x20000060ff6f2230 */ /* 0x000fc60000004100 */
[----:B------:R-:W-:-:S04]  /*1530*/  FADD.FTZ R112, R109, R112 ;  /* 0x000000706d707221 */ /* 0x000fc80000010000 */
[----:B------:R-:W-:-:S05]  /*1540*/  @P2 FADD.FTZ R112, R111, R112 ;  /* 0x000000706f702221 */ /* 0x000fca0000010000 */
.L_x_4334:
[----:B------:R-:W-:-:S04]  /*1550*/  F2FP.PACK_AB R108, RZ, R112 ;  /* 0x00000070ff6c723e */ /* 0x000fc800000000ff */
[----:B------:R-:W-:Y:S02]  /*1560*/  PRMT R100, R108, 0x7610, R100 ;  /* 0x000076106c647816 */ /* 0x000fe40000000064 */
.L_x_4335:
[----:B------:R-:W-:Y:S01]  /*1570*/  HADD2.F32 R252, -RZ, R104.H1_H1 ;  /* 0x30000068fffc7230 */ /* 0x000fe20000004100 */
[----:B------:R-:W-:Y:S05]  /*1580*/  @P3 BRA `(.L_x_4336) ;  /* 0x0000008000003947 */ /* 0x000fea0003800000 */
[----:B------:R-:W-:-:S04]  /*1590*/  ISETP.NE.U32.AND P4, PT, RZ, c[0x0][0x180], PT ;  /* 0x00006000ff007a0c */ /* 0x000fc80003f85070 */
[----:B------:R-:W-:-:S13]  /*15a0*/  ISETP.NE.AND.EX P4, PT, RZ, c[0x0][0x184], PT, P4 ;  /* 0x00006100ff007a0c */ /* 0x000fda0003f85340 */
[----:B------:R-:W-:Y:S05]  /*15b0*/  @P4 BRA `(.L_x_4337) ;  /* 0x0000002000004947 */ /* 0x000fea0003800000 */
[----:B------:R-:W-:Y:S05]  /*15c0*/  @P0 BRA `(.L_x_4338) ;  /* 0x0000008000000947 */ /* 0x000fea0003800000 */
[----:B------:R-:W-:Y:S05]  /*15d0*/  BRA `(.L_x_4339) ;  /* 0x0000009000007947 */ /* 0x000fea0003800000 */
.L_x_4337:
[----:B-----5:R-:W-:-:S05]  /*15e0*/  HADD2.F32 R109, -RZ, R96.H1_H1 ;  /* 0x30000060ff6d7230 */ /* 0x020fca0000004100 */
[----:B------:R-:W-:Y:S01]  /*15f0*/  FADD.FTZ R252, R109, R252 ;  /* 0x000000fc6dfc7221 */ /* 0x000fe20000010000 */
[----:B------:R-:W-:Y:S05]  /*1600*/  BRA `(.L_x_4338) ;  /* 0x0000004000007947 */ /* 0x000fea0003800000 */
.L_x_4336:
[----:B-----5:R-:W-:Y:S02]  /*1610*/  HADD2.F32 R109, -RZ, R92.H1_H1 ;  /* 0x3000005cff6d7230 */ /* 0x020fe40000004100 */
[----:B------:R-:W-:-:S03]  /*1620*/  @P2 HADD2.F32 R111, -RZ, R96.H1_H1 ;  /* 0x30000060ff6f2230 */ /* 0x000fc60000004100 */
[----:B------:R-:W-:-:S04]  /*1630*/  FADD.FTZ R252, R109, R252 ;  /* 0x000000fc6dfc7221 */ /* 0x000fc80000010000 */
[----:B------:R-:W-:-:S05]  /*1640*/  @P2 FADD.FTZ R252, R111, R252 ;  /* 0x000000fc6ffc2221 */ /* 0x000fca0000010000 */
.L_x_4338:
[----:B------:R-:W-:-:S04]  /*1650*/  F2FP.PACK_AB R104, RZ, R252 ;  /* 0x000000fcff68723e */ /* 0x000fc800000000ff */
[----:B------:R-:W-:Y:S02]  /*1660*/  PRMT R100, R100, 0x5410, R104 ;  /* 0x0000541064647816 */ /* 0x000fe40000000068 */
.L_x_4339:
[----:B------:R-:W-:Y:S01]  /*1670*/  HADD2.F32 R210, -RZ, R105.H0_H0 ;  /* 0x20000069ffd27230 */ /* 0x000fe20000004100 */
[----:B------:R-:W-:Y:S05]  /*1680*/  @P3 BRA `(.L_x_4340) ;  /* 0x0000008000003947 */ /* 0x000fea0003800000 */
[----:B------:R-:W-:-:S04]  /*1690*/  ISETP.NE.U32.AND P4, PT, RZ, c[0x0][0x180], PT ;  /* 0x00006000ff007a0c */ /* 0x000fc80003f85070 */
[----:B------:R-:W-:-:S13]  /*16a0*/  ISETP.NE.AND.EX P4, PT, RZ, c[0x0][0x184], PT, P4 ;  /* 0x00006100ff007a0c */ /* 0x000fda0003f85340 */
[----:B------:R-:W-:Y:S05]  /*16b0*/  @P4 BRA `(.L_x_4341) ;  /* 0x0000002000004947 */ /* 0x000fea0003800000 */
[----:B------:R-:W-:Y:S05]  /*16c0*/  @P0 BRA `(.L_x_4342) ;  /* 0x0000008000000947 */ /* 0x000fea0003800000 */
[----:B------:R-:W-:Y:S05]  /*16d0*/  BRA `(.L_x_4343) ;  /* 0x0000009000007947 */ /* 0x000fea0003800000 */
.L_x_4341:
[----:B-----5:R-:W-:-:S05]  /*16e0*/  HADD2.F32 R109, -RZ, R97.H0_H0 ;  /* 0x20000061ff6d7230 */ /* 0x020fca0000004100 */
[----:B------:R-:W-:Y:S01]  /*16f0*/  FADD.FTZ R210, R109, R210 ;  /* 0x000000d26dd27221 */ /* 0x000fe20000010000 */
[----:B------:R-:W-:Y:S05]  /*1700*/  BRA `(.L_x_4342) ;  /* 0x0000004000007947 */ /* 0x000fea0003800000 */
.L_x_4340:
[----:B-----5:R-:W-:Y:S02]  /*1710*/  HADD2.F32 R109, -RZ, R93.H0_H0 ;  /* 0x2000005dff6d7230 */ /* 0x020fe40000004100 */
[----:B------:R-:W-:-:S03]  /*1720*/  @P2 HADD2.F32 R111, -RZ, R97.H0_H0 ;  /* 0x20000061ff6f2230 */ /* 0x000fc60000004100 */
[----:B------:R-:W-:-:S04]  /*1730*/  FADD.FTZ R210, R109, R210 ;  /* 0x000000d26dd27221 */ /* 0x000fc80000010000 */
[----:B------:R-:W-:-:S05]  /*1740*/  @P2 FADD.FTZ R210, R111, R210 ;  /* 0x000000d26fd22221 */ /* 0x000fca0000010000 */
.L_x_4342:
[----:B------:R-:W-:-:S04]  /*1750*/  F2FP.PACK_AB R104, RZ, R210 ;  /* 0x000000d2ff68723e */ /* 0x000fc800000000ff */
[----:B------:R-:W-:Y:S02]  /*1760*/  PRMT R101, R104, 0x7610, R101 ;  /* 0x0000761068657816 */ /* 0x000fe40000000065 */
.L_x_4343:
[----:B------:R-:W-:Y:S01]  /*1770*/  HADD2.F32 R250, -RZ, R105.H1_H1 ;  /* 0x30000069fffa7230 */ /* 0x000fe20000004100 */
[----:B------:R-:W-:Y:S05]  /*1780*/  @P3 BRA `(.L_x_4344) ;  /* 0x0000008000003947 */ /* 0x000fea0003800000 */
[----:B------:R-:W-:-:S04]  /*1790*/  ISETP.NE.U32.AND P4, PT, RZ, c[0x0][0x180], PT ;  /* 0x00006000ff007a0c */ /* 0x000fc80003f85070 */
[----:B------:R-:W-:-:S13]  /*17a0*/  ISETP.NE.AND.EX P4, PT, RZ, c[0x0][0x184], PT, P4 ;  /* 0x00006100ff007a0c */ /* 0x000fda0003f85340 */
[----:B------:R-:W-:Y:S05]  /*17b0*/  @P4 BRA `(.L_x_4345) ;  /* 0x0000002000004947 */ /* 0x000fea0003800000 */
[----:B------:R-:W-:Y:S05]  /*17c0*/  @P0 BRA `(.L_x_4346) ;  /* 0x0000008000000947 */ /* 0x000fea0003800000 */
[----:B------:R-:W-:Y:S05]  /*17d0*/  BRA `(.L_x_4347) ;  /* 0x0000009000007947 */ /* 0x000fea0003800000 */
.L_x_4345:
[----:B-----5:R-:W-:-:S05]  /*17e0*/  HADD2.F32 R105, -RZ, R97.H1_H1 ;  /* 0x30000061ff697230 */ /* 0x020fca0000004100 */
[----:B------:R-:W-:Y:S01]  /*17f0*/  FADD.FTZ R250, R105, R250 ;  /* 0x000000fa69fa7221 */ /* 0x000fe20000010000 */
[----:B------:R-:W-:Y:S05]  /*1800*/  BRA `(.L_x_4346) ;  /* 0x0000004000007947 */ /* 0x000fea0003800000 */
.L_x_4344:
[----:B-----5:R-:W-:Y:S02]  /*1810*/  HADD2.F32 R105, -RZ, R93.H1_H1 ;  /* 0x3000005dff697230 */ /* 0x020fe40000004100 */
[----:B------:R-:W-:-:S03]  /*1820*/  @P2 HADD2.F32 R109, -RZ, R97.H1_H1 ;  /* 0x30000061ff6d2230 */ /* 0x000fc60000004100 */
[----:B------:R-:W-:-:S04]  /*1830*/  FADD.FTZ R250, R105, R250 ;  /* 0x000000fa69fa7221 */ /* 0x000fc80000010000 */
[----:B------:R-:W-:-:S05]  /*1840*/  @P2 FADD.FTZ R250, R109, R250 ;  /* 0x000000fa6dfa2221 */ /* 0x000fca0000010000 */
.L_x_4346:
[----:B------:R-:W-:-:S04]  /*1850*/  F2FP.PACK_AB R104, RZ, R250 ;  /* 0x000000faff68723e */ /* 0x000fc800000000ff */
[----:B------:R-:W-:Y:S02]  /*1860*/  PRMT R101, R101, 0x5410, R104 ;  /* 0x0000541065657816 */ /* 0x000fe40000000068 */
.L_x_4347:
[----:B------:R-:W-:Y:S01]  /*1870*/  HADD2.F32 R248, -RZ, R106.H0_H0 ;  /* 0x2000006afff87230 */ /* 0x000fe20000004100 */
[----:B------:R-:W-:Y:S05]  /*1880*/  @P3 BRA `(.L_x_4348) ;  /* 0x0000008000003947 */ /* 0x000fea0003800000 */
[----:B------:R-:W-:-:S04]  /*1890*/  ISETP.NE.U32.AND P4, PT, RZ, c[0x0][0x180], PT ;  /* 0x00006000ff007a0c */ /* 0x000fc80003f85070 */
[----:B------:R-:W-:-:S13]  /*18a0*/  ISETP.NE.AND.EX P4, PT, RZ, c[0x0][0x184], PT, P4 ;  /* 0x00006100ff007a0c */ /* 0x000fda0003f85340 */
[----:B------:R-:W-:Y:S05]  /*18b0*/  @P4 BRA `(.L_x_4349) ;  /* 0x0000002000004947 */ /* 0x000fea0003800000 */
[----:B------:R-:W-:Y:S05]  /*18c0*/  @P0 BRA `(.L_x_4350) ;  /* 0x0000008000000947 */ /* 0x000fea0003800000 */
[----:B------:R-:W-:Y:S05]  /*18d0*/  BRA `(.L_x_4351) ;  /* 0x0000009000007947 */ /* 0x000fea0003800000 */
.L_x_4349:
[----:B-----5:R-:W-:-:S05]  /*18e0*/  HADD2.F32 R105, -RZ, R98.H0_H0 ;  /* 0x20000062ff697230 */ /* 0x020fca0000004100 */
[----:B------:R-:W-:Y:S01]  /*18f0*/  FADD.FTZ R248, R105, R248 ;  /* 0x000000f869f87221 */ /* 0x000fe20000010000 */
[----:B------:R-:W-:Y:S05]  /*1900*/  BRA `(.L_x_4350) ;  /* 0x0000004000007947 */ /* 0x000fea0003800000 */
.L_x_4348:
[----:B-----5:R-:W-:Y:S02]  /*1910*/  HADD2.F32 R105, -RZ, R94.H0_H0 ;  /* 0x2000005eff697230 */ /* 0x020fe40000004100 */
[----:B------:R-:W-:-:S03]  /*1920*/  @P2 HADD2.F32 R109, -RZ, R98.H0_H0 ;  /* 0x20000062ff6d2230 */ /* 0x000fc60000004100 */
[----:B------:R-:W-:-:S04]  /*1930*/  FADD.FTZ R248, R105, R248 ;  /* 0x000000f869f87221 */ /* 0x000fc80000010000 */
[----:B------:R-:W-:-:S05]  /*1940*/  @P2 FADD.FTZ R248, R109, R248 ;  /* 0x000000f86df82221 */ /* 0x000fca0000010000 */
.L_x_4350:
[----:B------:R-:W-:-:S04]  /*1950*/  F2FP.PACK_AB R104, RZ, R248 ;  /* 0x000000f8ff68723e */ /* 0x000fc800000000ff */
[----:B------:R-:W-:Y:S02]  /*1960*/  PRMT R102, R104, 0x7610, R102 ;  /* 0x0000761068667816 */ /* 0x000fe40000000066 */
.L_x_4351:
[----:B------:R-:W-:Y:S01]  /*1970*/  HADD2.F32 R113, -RZ, R106.H1_H1 ;  /* 0x3000006aff717230 */ /* 0x000fe20000004100 */
[----:B------:R-:W-:Y:S05]  /*1980*/  @P3 BRA `(.L_x_4352) ;  /* 0x0000008000003947 */ /* 0x000fea0003800000 */
[----:B------:R-:W-:-:S04]  /*1990*/  ISETP.NE.U32.AND P4, PT, RZ, c[0x0][0x180], PT ;  /* 0x00006000ff007a0c */ /* 0x000fc80003f85070 */
[----:B------:R-:W-:-:S13]  /*19a0*/  ISETP.NE.AND.EX P4, PT, RZ, c[0x0][0x184], PT, P4 ;  /* 0x00006100ff007a0c */ /* 0x000fda0003f85340 */
[----:B------:R-:W-:Y:S05]  /*19b0*/  @P4 BRA `(.L_x_4353) ;  /* 0x0000002000004947 */ /* 0x000fea0003800000 */
[----:B------:R-:W-:Y:S05]  /*19c0*/  @P0 BRA `(.L_x_4354) ;  /* 0x0000008000000947 */ /* 0x000fea0003800000 */
[----:B------:R-:W-:Y:S05]  /*19d0*/  BRA `(.L_x_4355) ;  /* 0x0000009000007947 */ /* 0x000fea0003800000 */
.L_x_4353:
[----:B-----5:R-:W-:-:S05]  /*19e0*/  HADD2.F32 R104, -RZ, R98.H1_H1 ;  /* 0x30000062ff687230 */ /* 0x020fca0000004100 */
[----:B------:R-:W-:Y:S01]  /*19f0*/  FADD.FTZ R113, R104, R113 ;  /* 0x0000007168717221 */ /* 0x000fe20000010000 */
[----:B------:R-:W-:Y:S05]  /*1a00*/  BRA `(.L_x_4354) ;  /* 0x0000004000007947 */ /* 0x000fea0003800000 */
.L_x_4352:
[----:B-----5:R-:W-:Y:S02]  /*1a10*/  HADD2.F32 R104, -RZ, R94.H1_H1 ;  /* 0x3000005eff687230 */ /* 0x020fe40000004100 */
[----:B------:R-:W-:-:S03]  /*1a20*/  @P2 HADD2.F32 R106, -RZ, R98.H1_H1 ;  /* 0x30000062ff6a2230 */ /* 0x000fc60000004100 */
[----:B------:R-:W-:-:S04]  /*1a30*/  FADD.FTZ R113, R104, R113 ;  /* 0x0000007168717221 */ /* 0x000fc80000010000 */
[----:B------:R-:W-:-:S05]  /*1a40*/  @P2 FADD.FTZ R113, R106, R113 ;  /* 0x000000716a712221 */ /* 0x000fca0000010000 */
.L_x_4354:
[----:B------:R-:W-:-:S04]  /*1a50*/  F2FP.PACK_AB R104, RZ, R113 ;  /* 0x00000071ff68723e */ /* 0x000fc800000000ff */
[----:B------:R-:W-:Y:S02]  /*1a60*/  PRMT R102, R102, 0x5410, R104 ;  /* 0x0000541066667816 */ /* 0x000fe40000000068 */
.L_x_4355:
[----:B------:R-:W-:Y:S01]  /*1a70*/  HADD2.F32 R246, -RZ, R107.H0_H0 ;  /* 0x2000006bfff67230 */ /* 0x000fe20000004100 */
[----:B------:R-:W-:Y:S05]  /*1a80*/  @P3 BRA `(.L_x_4356) ;  /* 0x0000008000003947 */ /* 0x000fea0003800000 */
[----:B------:R-:W-:-:S04]  /*1a90*/  ISETP.NE.U32.AND P4, PT, RZ, c[0x0][0x180], PT ;  /* 0x00006000ff007a0c */ /* 0x000fc80003f85070 */
[----:B------:R-:W-:-:S13]  /*1aa0*/  ISETP.NE.AND.EX P4, PT, RZ, c[0x0][0x184], PT, P4 ;  /* 0x00006100ff007a0c */ /* 0x000fda0003f85340 */
[----:B------:R-:W-:Y:S05]  /*1ab0*/  @P4 BRA `(.L_x_4357) ;  /* 0x0000002000004947 */ /* 0x000fea0003800000 */
[----:B------:R-:W-:Y:S05]  /*1ac0*/  @P0 BRA `(.L_x_4358) ;  /* 0x0000008000000947 */ /* 0x000fea0003800000 */
[----:B------:R-:W-:Y:S05]  /*1ad0*/  BRA `(.L_x_4359) ;  /* 0x0000009000007947 */ /* 0x000fea0003800000 */
.L_x_4357:
[----:B-----5:R-:W-:-:S05]  /*1ae0*/  HADD2.F32 R105, -RZ, R99.H0_H0 ;  /* 0x20000063ff697230 */ /* 0x020fca0000004100 */
[----:B------:R-:W-:Y:S01]  /*1af0*/  FADD.FTZ R246, R105, R246 ;  /* 0x000000f669f67221 */ /* 0x000fe20000010000 */
[----:B------:R-:W-:Y:S05]  /*1b00*/  BRA `(.L_x_4358) ;  /* 0x0000004000007947 */ /* 0x000fea0003800000 */
.L_x_4356:
[----:B-----5:R-:W-:Y:S02]  /*1b10*/  HADD2.F32 R105, -RZ, R95.H0_H0 ;  /* 0x2000005fff697230 */ /* 0x020fe40000004100 */
[----:B------:R-:W-:-:S03]  /*1b20*/  @P2 HADD2.F32 R109, -RZ, R99.H0_H0 ;  /* 0x20000063ff6d2230 */ /* 0x000fc60000004100 */
[----:B------:R-:W-:-:S04]  /*1b30*/  FADD.FTZ R246, R105, R246 ;  /* 0x000000f669f67221 */ /* 0x000fc80000010000 */
[----:B------:R-:W-:-:S05]  /*1b40*/  @P2 FADD.FTZ R246, R109, R246 ;  /* 0x000000f66df62221 */ /* 0x000fca0000010000 */
.L_x_4358:
[----:B------:R-:W-:-:S04]  /*1b50*/  F2FP.PACK_AB R104, RZ, R246 ;  /* 0x000000f6ff68723e */ /* 0x000fc800000000ff */
[----:B------:R-:W-:Y:S02]  /*1b60*/  PRMT R103, R104, 0x7610, R103 ;  /* 0x0000761068677816 */ /* 0x000fe40000000067 */
.L_x_4359:
[----:B------:R-:W-:Y:S01]  /*1b70*/  HADD2.F32 R208, -RZ, R107.H1_H1 ;  /* 0x3000006bffd07230 */ /* 0x000fe20000004100 */
[----:B------:R-:W-:Y:S05]  /*1b80*/  @P3 BRA `(.L_x_4360) ;  /* 0x0000008000003947 */ /* 0x000fea0003800000 */
[----:B------:R-:W-:-:S04]  /*1b90*/  ISETP.NE.U32.AND P4, PT, RZ, c[0x0][0x180], PT ;  /* 0x00006000ff007a0c */ /* 0x000fc80003f85070 */
[----:B------:R-:W-:-:S13]  /*1ba0*/  ISETP.NE.AND.EX P4, PT, RZ, c[0x0][0x184], PT, P4 ;  /* 0x00006100ff007a0c */ /* 0x000fda0003f85340 */
[----:B------:R-:W-:Y:S05]  /*1bb0*/  @P4 BRA `(.L_x_4361) ;  /* 0x0000002000004947 */ /* 0x000fea0003800000 */
[----:B------:R-:W-:Y:S05]  /*1bc0*/  @P0 BRA `(.L_x_4362) ;  /* 0x0000008000000947 */ /* 0x000fea0003800000 */
[----:B------:R-:W-:Y:S05]  /*1bd0*/  BRA `(.L_x_4363) ;  /* 0x0000009000007947 */ /* 0x000fea0003800000 */
.L_x_4361:
[----:B-----5:R-:W-:-:S05]  /*1be0*/  HADD2.F32 R105, -RZ, R99.H1_H1 ;  /* 0x30000063ff697230 */ /* 0x020fca0000004100 */
[----:B------:R-:W-:Y:S01]  /*1bf0*/  FADD.FTZ R208, R105, R208 ;  /* 0x000000d069d07221 */ /* 0x000fe20000010000 */
[----:B------:R-:W-:Y:S05]  /*1c00*/  BRA `(.L_x_4362) ;  /* 0x0000004000007947 */ /* 0x000fea0003800000 */
.L_x_4360:
[----:B-----5:R-:W-:Y:S02]  /*1c10*/  HADD2.F32 R105, -RZ, R95.H1_H1 ;  /* 0x3000005fff697230 */ /* 0x020fe40000004100 */
[----:B------:R-:W-:-:S03]  /*1c20*/  @P2 HADD2.F32 R107, -RZ, R99.H1_H1 ;  /* 0x30000063ff6b2230 */ /* 0x000fc60000004100 */
[----:B------:R-:W-:-:S04]  /*1c30*/  FADD.FTZ R208, R105, R208 ;  /* 0x000000d069d07221 */ /* 0x000fc80000010000 */
[----:B------:R-:W-:-:S05]  /*1c40*/  @P2 FADD.FTZ R208, R107, R208 ;  /* 0x000000d06bd02221 */ /* 0x000fca0000010000 */
.L_x_4362:
[----:B------:R-:W-:-:S04]  /*1c50*/  F2FP.PACK_AB R104, RZ, R208 ;  /* 0x000000d0ff68723e */ /* 0x000fc800000000ff */
[----:B------:R-:W-:Y:S02]  /*1c60*/  PRMT R103, R103, 0x5410, R104 ;  /* 0x0000541067677816 */ /* 0x000fe40000000068 */
.L_x_4363:
        /* <DEDUP_REMOVED lines=16> */
.L_x_4365:
[----:B-----5:R-:W-:-:S05]  /*1d70*/  HADD2.F32 R109, -RZ, R96.H0_H0 ;  /* 0x20000060ff6d7230 */ /* 0x020fca0000004100 */
[----:B------:R-:W-:Y:S01]  /*1d80*/  FADD.FTZ R170, R109, R170 ;  /* 0x000000aa6daa7221 */ /* 0x000fe20000010000 */
[----:B------:R-:W-:Y:S05]  /*1d90*/  BRA `(.L_x_4366) ;  /* 0x0000004000007947 */ /* 0x000fea0003800000 */
.L_x_4364:
[----:B0----5:R-:W-:Y:S02]  /*1da0*/  HADD2.F32 R109, -RZ, R92.H0_H0 ;  /* 0x2000005cff6d7230 */ /* 0x021fe40000004100 */
[----:B------:R-:W-:-:S03]  /*1db0*/  @P2 HADD2.F32 R111, -RZ, R96.H0_H0 ;  /* 0x20000060ff6f2230 */ /* 0x000fc60000004100 */
[----:B------:R-:W-:-:S04]  /*1dc0*/  FADD.FTZ R170, R109, R170 ;  /* 0x000000aa6daa7221 */ /* 0x000fc80000010000 */
[----:B------:R-:W-:-:S05]  /*1dd0*/  @P2 FADD.FTZ R170, R111, R170 ;  /* 0x000000aa6faa2221 */ /* 0x000fca0000010000 */
.L_x_4366:
[----:B------:R-:W-:-:S04]  /*1de0*/  F2FP.PACK_AB R108, RZ, R170 ;  /* 0x000000aaff6c723e */ /* 0x000fc800000000ff */
[----:B------:R-:W-:Y:S02]  /*1df0*/  PRMT R100, R108, 0x7610, R100 ;  /* 0x000076106c647816 */ /* 0x000fe40000000064 */
.L_x_4367:
[----:B------:R-:W-:Y:S01]  /*1e00*/  HADD2.F32 R244, -RZ, R104.H1_H1 ;  /* 0x30000068fff47230 */ /* 0x000fe20000004100 */
[----:B------:R-:W-:Y:S05]  /*1e10*/  @P3 BRA `(.L_x_4368) ;  /* 0x0000008000003947 */ /* 0x000fea0003800000 */
[----:B------:R-:W-:-:S04]  /*1e20*/  ISETP.NE.U32.AND P4, PT, RZ, c[0x0][0x180], PT ;  /* 0x00006000ff007a0c */ /* 0x000fc80003f85070 */
[----:B------:R-:W-:-:S13]  /*1e30*/  ISETP.NE.AND.EX P4, PT, RZ, c[0x0][0x184], PT, P4 ;  /* 0x00006100ff007a0c */ /* 0x000fda0003f85340 */
[----:B------:R-:W-:Y:S05]  /*1e40*/  @P4 BRA `(.L_x_4369) ;  /* 0x0000002000004947 */ /* 0x000fea0003800000 */
[----:B------:R-:W-:Y:S05]  /*1e50*/  @P0 BRA `(.L_x_4370) ;  /* 0x0000008000000947 */ /* 0x000fea0003800000 */
[----:B------:R-:W-:Y:S05]  /*1e60*/  BRA `(.L_x_4371) ;  /* 0x0000009000007947 */ /* 0x000fea0003800000 */
.L_x_4369:
[----:B-----5:R-:W-:-:S05]  /*1e70*/  HADD2.F32 R109, -RZ, R96.H1_H1 ;  /* 0x30000060ff6d7230 */ /* 0x020fca0000004100 */
[----:B------:R-:W-:Y:S01]  /*1e80*/  FADD.FTZ R244, R109, R244 ;  /* 0x000000f46df47221 */ /* 0x000fe20000010000 */
[----:B------:R-:W-:Y:S05]  /*1e90*/  BRA `(.L_x_4370) ;  /* 0x0000004000007947 */ /* 0x000fea0003800000 */
.L_x_4368:
[----:B-----5:R-:W-:Y:S02]  /*1ea0*/  HADD2.F32 R109, -RZ, R92.H1_H1 ;  /* 0x3000005cff6d7230 */ /* 0x020fe40000004100 */
[----:B------:R-:W-:-:S03]  /*1eb0*/  @P2 HADD2.F32 R111, -RZ, R96.H1_H1 ;  /* 0x30000060ff6f2230 */ /* 0x000fc60000004100 */
[----:B------:R-:W-:-:S04]  /*1ec0*/  FADD.FTZ R244, R109, R244 ;  /* 0x000000f46df47221 */ /* 0x000fc80000010000 */
[----:B------:R-:W-:-:S05]  /*1ed0*/  @P2 FADD.FTZ R244, R111, R244 ;  /* 0x000000f46ff42221 */ /* 0x000fca0000010000 */
.L_x_4370:
[----:B------:R-:W-:-:S04]  /*1ee0*/  F2FP.PACK_AB R104, RZ, R244 ;  /* 0x000000f4ff68723e */ /* 0x000fc800000000ff */
[----:B------:R-:W-:Y:S02]  /*1ef0*/  PRMT R100, R100, 0x5410, R104 ;  /* 0x0000541064647816 */ /* 0x000fe40000000068 */
.L_x_4371:
[----:B------:R-:W-:Y:S01]  /*1f00*/  HADD2.F32 R116, -RZ, R105.H0_H0 ;  /* 0x20000069ff747230 */ /* 0x000fe20000004100 */
[----:B------:R-:W-:Y:S05]  /*1f10*/  @P3 BRA `(.L_x_4372) ;  /* 0x0000008000003947 */ /* 0x000fea0003800000 */
[----:B------:R-:W-:-:S04]  /*1f20*/  ISETP.NE.U32.AND P4, PT, RZ, c[0x0][0x180], PT ;  /* 0x00006000ff007a0c */ /* 0x000fc80003f85070 */
[----:B------:R-:W-:-:S13]  /*1f30*/  ISETP.NE.AND.EX P4, PT, RZ, c[0x0][0x184], PT, P4 ;  /* 0x00006100ff007a0c */ /* 0x000fda0003f85340 */
[----:B------:R-:W-:Y:S05]  /*1f40*/  @P4 BRA `(.L_x_4373) ;  /* 0x0000002000004947 */ /* 0x000fea0003800000 */
[----:B------:R-:W-:Y:S05]  /*1f50*/  @P0 BRA `(.L_x_4374) ;  /* 0x0000008000000947 */ /* 0x000fea0003800000 */
[----:B------:R-:W-:Y:S05]  /*1f60*/  BRA `(.L_x_4375) ;  /* 0x0000009000007947 */ /* 0x000fea0003800000 */
.L_x_4373:
[----:B-----5:R-:W-:-:S05]  /*1f70*/  HADD2.F32 R109, -RZ, R97.H0_H0 ;  /* 0x20000061ff6d7230 */ /* 0x020fca0000004100 */
[----:B------:R-:W-:Y:S01]  /*1f80*/  FADD.FTZ R116, R109, R116 ;  /* 0x000000746d747221 */ /* 0x000fe20000010000 */
[----:B------:R-:W-:Y:S05]  /*1f90*/  BRA `(.L_x_4374) ;  /* 0x0000004000007947 */ /* 0x000fea0003800000 */
.L_x_4372:
[----:B-----5:R-:W-:Y:S02]  /*1fa0*/  HADD2.F32 R109, -RZ, R93.H0_H0 ;  /* 0x2000005dff6d7230 */ /* 0x020fe40000004100 */
[----:B------:R-:W-:-:S03]  /*1fb0*/  @P2 HADD2.F32 R111, -RZ, R97.H0_H0 ;  /* 0x20000061ff6f2230 */ /* 0x000fc60000004100 */
[----:B------:R-:W-:-:S04]  /*1fc0*/  FADD.FTZ R116, R109, R116 ;  /* 0x000000746d747221 */ /* 0x000fc80000010000 */
[----:B------:R-:W-:-:S05]  /*1fd0*/  @P2 FADD.FTZ R116, R111, R116 ;  /* 0x000000746f742221 */ /* 0x000fca0000010000 */
.L_x_4374:
[----:B------:R-:W-:-:S04]  /*1fe0*/  F2FP.PACK_AB R104, RZ, R116 ;  /* 0x00000074ff68723e */ /* 0x000fc800000000ff */
[----:B------:R-:W-:Y:S02]  /*1ff0*/  PRMT R101, R104, 0x7610, R101 ;  /* 0x0000761068657816 */ /* 0x000fe40000000065 */
.L_x_4375:
[----:B------:R-:W-:Y:S01]  /*2000*/  HADD2.F32 R242, -RZ, R105.H1_H1 ;  /* 0x30000069fff27230 */ /* 0x000fe20000004100 */
[----:B------:R-:W-:Y:S05]  /*2010*/  @P3 BRA `(.L_x_4376) ;  /* 0x0000008000003947 */ /* 0x000fea0003800000 */
[----:B------:R-:W-:-:S04]  /*2020*/  ISETP.NE.U32.AND P4, PT, RZ, c[0x0][0x180], PT ;  /* 0x00006000ff007a0c */ /* 0x000fc80003f85070 */
[----:B------:R-:W-:-:S13]  /*2030*/  ISETP.NE.AND.EX P4, PT, RZ, c[0x0][0x184], PT, P4 ;  /* 0x00006100ff007a0c */ /* 0x000fda0003f85340 */
[----:B------:R-:W-:Y:S05]  /*2040*/  @P4 BRA `(.L_x_4377) ;  /* 0x0000002000004947 */ /* 0x000fea0003800000 */
[----:B------:R-:W-:Y:S05]  /*2050*/  @P0 BRA `(.L_x_4378) ;  /* 0x0000008000000947 */ /* 0x000fea0003800000 */
[----:B------:R-:W-:Y:S05]  /*2060*/  BRA `(.L_x_4379) ;  /* 0x0000009000007947 */ /* 0x000fea0003800000 */
.L_x_4377:
[----:B-----5:R-:W-:-:S05]  /*2070*/  HADD2.F32 R105, -RZ, R97.H1_H1 ;  /* 0x30000061ff697230 */ /* 0x020fca0000004100 */
[----:B------:R-:W-:Y:S01]  /*2080*/  FADD.FTZ R242, R105, R242 ;  /* 0x000000f269f27221 */ /* 0x000fe20000010000 */
[----:B------:R-:W-:Y:S05]  /*2090*/  BRA `(.L_x_4378) ;  /* 0x0000004000007947 */ /* 0x000fea0003800000 */
.L_x_4376:
[----:B-----5:R-:W-:Y:S02]  /*20a0*/  HADD2.F32 R105, -RZ, R93.H1_H1 ;  /* 0x3000005dff697230 */ /* 0x020fe40000004100 */
[----:B------:R-:W-:-:S03]  /*20b0*/  @P2 HADD2.F32 R109, -RZ, R97.H1_H1 ;  /* 0x30000061ff6d2230 */ /* 0x000fc60000004100 */
[----:B------:R-:W-:-:S04]  /*20c0*/  FADD.FTZ R242, R105, R242 ;  /* 0x000000f269f27221 */ /* 0x000fc80000010000 */
[----:B------:R-:W-:-:S05]  /*20d0*/  @P2 FADD.FTZ R242, R109, R242 ;  /* 0x000000f26df22221 */ /* 0x000fca0000010000 */
.L_x_4378:
[----:B------:R-:W-:-:S04]  /*20e0*/  F2FP.PACK_AB R104, RZ, R242 ;  /* 0x000000f2ff68723e */ /* 0x000fc800000000ff */
[----:B------:R-:W-:Y:S02]  /*20f0*/  PRMT R101, R101, 0x5410, R104 ;  /* 0x0000541065657816 */ /* 0x000fe40000000068 */
.L_x_4379:
[----:B------:R-:W-:Y:S01]  /*2100*/  HADD2.F32 R240, -RZ, R106.H0_H0 ;  /* 0x2000006afff07230 */ /* 0x000fe20000004100 */
[----:B------:R-:W-:Y:S05]  /*2110*/  @P3 BRA `(.L_x_4380) ;  /* 0x0000008000003947 */ /* 0x000fea0003800000 */
[----:B------:R-:W-:-:S04]  /*2120*/  ISETP.NE.U32.AND P4, PT, RZ, c[0x0][0x180], PT ;  /* 0x00006000ff007a0c */ /* 0x000fc80003f85070 */
[----:B------:R-:W-:-:S13]  /*2130*/  ISETP.NE.AND.EX P4, PT, RZ, c[0x0][0x184], PT, P4 ;  /* 0x00006100ff007a0c */ /* 0x000fda0003f85340 */
[----:B------:R-:W-:Y:S05]  /*2140*/  @P4 BRA `(.L_x_4381) ;  /* 0x0000002000004947 */ /* 0x000fea0003800000 */
[----:B------:R-:W-:Y:S05]  /*2150*/  @P0 BRA `(.L_x_4382) ;  /* 0x0000008000000947 */ /* 0x000fea0003800000 */
[----:B------:R-:W-:Y:S05]  /*2160*/  BRA `(.L_x_4383) ;  /* 0x0000009000007947 */ /* 0x000fea0003800000 */
.L_x_4381:
[----:B-----5:R-:W-:-:S05]  /*2170*/  HADD2.F32 R105, -RZ, R98.H0_H0 ;  /* 0x20000062ff697230 */ /* 0x020fca0000004100 */
[----:B------:R-:W-:Y:S01]  /*2180*/  FADD.FTZ R240, R105, R240 ;  /* 0x000000f069f07221 */ /* 0x000fe20000010000 */
[----:B------:R-:W-:Y:S05]  /*2190*/  BRA `(.L_x_4382) ;  /* 0x0000004000007947 */ /* 0x000fea0003800000 */
.L_x_4380:
[----:B-----5:R-:W-:Y:S02]  /*21a0*/  HADD2.F32 R105, -RZ, R94.H0_H0 ;  /* 0x2000005eff697230 */ /* 0x020fe40000004100 */
[----:B------:R-:W-:-:S03]  /*21b0*/  @P2 HADD2.F32 R109, -RZ, R98.H0_H0 ;  /* 0x20000062ff6d2230 */ /* 0x000fc60000004100 */
[----:B------:R-:W-:-:S04]  /*21c0*/  FADD.FTZ R240, R105, R240 ;  /* 0x000000f069f07221 */ /* 0x000fc80000010000 */
[----:B------:R-:W-:-:S05]  /*21d0*/  @P2 FADD.FTZ R240, R109, R240 ;  /* 0x000000f06df02221 */ /* 0x000fca0000010000 */
.L_x_4382:
[----:B------:R-:W-:-:S04]  /*21e0*/  F2FP.PACK_AB R104, RZ, R240 ;  /* 0x000000f0ff68723e */ /* 0x000fc800000000ff */
[----:B------:R-:W-:Y:S02]  /*21f0*/  PRMT R102, R104, 0x7610, R102 ;  /* 0x0000761068667816 */ /* 0x000fe40000000066 */
.L_x_4383:
[----:B------:R-:W-:Y:S01]  /*2200*/  HADD2.F32 R118, -RZ, R106.H1_H1 ;  /* 0x3000006aff767230 */ /* 0x000fe20000004100 */
[----:B------:R-:W-:Y:S05]  /*2210*/  @P3 BRA `(.L_x_4384) ;  /* 0x0000008000003947 */ /* 0x000fea0003800000 */
[----:B------:R-:W-:-:S04]  /*2220*/  ISETP.NE.U32.AND P4, PT, RZ, c[0x0][0x180], PT ;  /* 0x00006000ff007a0c */ /* 0x000fc80003f85070 */
[----:B------:R-:W-:-:S13]  /*2230*/  ISETP.NE.AND.EX P4, PT, RZ, c[0x0][0x184], PT, P4 ;  /* 0x00006100ff007a0c */ /* 0x000fda0003f85340 */
[----:B------:R-:W-:Y:S05]  /*2240*/  @P4 BRA `(.L_x_4385) ;  /* 0x0000002000004947 */ /* 0x000fea0003800000 */
[----:B------:R-:W-:Y:S05]  /*2250*/  @P0 BRA `(.L_x_4386) ;  /* 0x0000008000000947 */ /* 0x000fea0003800000 */
[----:B------:R-:W-:Y:S05]  /*2260*/  BRA `(.L_x_4387) ;  /* 0x0000009000007947 */ /* 0x000fea0003800000 */
.L_x_4385:
[----:B-----5:R-:W-:-:S05]  /*2270*/  HADD2.F32 R105, -RZ, R98.H1_H1 ;  /* 0x30000062ff697230 */ /* 0x020fca0000004100 */
[----:B------:R-:W-:Y:S01]  /*2280*/  FADD.FTZ R118, R105, R118 ;  /* 0x0000007669767221 */ /* 0x000fe20000010000 */
[----:B------:R-:W-:Y:S05]  /*2290*/  BRA `(.L_x_4386) ;  /* 0x0000004000007947 */ /* 0x000fea0003800000 */
.L_x_4384:
[----:B-----5:R-:W-:Y:S02]  /*22a0*/  HADD2.F32 R105, -RZ, R94.H1_H1 ;  /* 0x3000005eff697230 */ /* 0x020fe40000004100 */
[----:B------:R-:W-:-:S03]  /*22b0*/  @P2 HADD2.F32 R109, -RZ, R98.H1_H1 ;  /* 0x30000062ff6d2230 */ /* 0x000fc60000004100 */
[----:B------:R-:W-:-:S04]  /*22c0*/  FADD.FTZ R118, R105, R118 ;  /* 0x0000007669767221 */ /* 0x000fc80000010000 */
[----:B------:R-:W-:-:S05]  /*22d0*/  @P2 FADD.FTZ R118, R109, R118 ;  /* 0x000000766d762221 */ /* 0x000fca0000010000 */
.L_x_4386:
[----:B------:R-:W-:-:S04]  /*22e0*/  F2FP.PACK_AB R104, RZ, R118 ;  /* 0x00000076ff68723e */ /* 0x000fc800000000ff */
[----:B------:R-:W-:Y:S02]  /*22f0*/  PRMT R102, R102, 0x5410, R104 ;  /* 0x0000541066667816 */ /* 0x000fe40000000068 */
.L_x_4387:
[----:B------:R-:W-:Y:S01]  /*2300*/  HADD2.F32 R238, -RZ, R107.H0_H0 ;  /* 0x2000006bffee7230 */ /* 0x000fe20000004100 */
[----:B------:R-:W-:Y:S05]  /*2310*/  @P3 BRA `(.L_x_4388) ;  /* 0x0000008000003947 */ /* 0x000fea0003800000 */
[----:B------:R-:W-:-:S04]  /*2320*/  ISETP.NE.U32.AND P4, PT, RZ, c[0x0][0x180], PT ;  /* 0x00006000ff007a0c */ /* 0x000fc80003f85070 */
[----:B------:R-:W-:-:S13]  /*2330*/  ISETP.NE.AND.EX P4, PT, RZ, c[0x0][0x184], PT, P4 ;  /* 0x00006100ff007a0c */ /* 0x000fda0003f85340 */
[----:B------:R-:W-:Y:S05]  /*2340*/  @P4 BRA `(.L_x_4389) ;  /* 0x0000002000004947 */ /* 0x000fea0003800000 */
[----:B------:R-:W-:Y:S05]  /*2350*/  @P0 BRA `(.L_x_4390) ;  /* 0x0000008000000947 */ /* 0x000fea0003800000 */
[----:B------:R-:W-:Y:S05]  /*2360*/  BRA `(.L_x_4391) ;  /* 0x0000009000007947 */ /* 0x000fea0003800000 */
.L_x_4389:
[----:B-----5:R-:W-:-:S05]  /*2370*/  HADD2.F32 R105, -RZ, R99.H0_H0 ;  /* 0x20000063ff697230 */ /* 0x020fca0000004100 */
[----:B------:R-:W-:Y:S01]  /*2380*/  FADD.FTZ R238, R105, R238 ;  /* 0x000000ee69ee7221 */ /* 0x000fe20000010000 */
[----:B------:R-:W-:Y:S05]  /*2390*/  BRA `(.L_x_4390) ;  /* 0x0000004000007947 */ /* 0x000fea0003800000 */
.L_x_4388:
[----:B-----5:R-:W-:Y:S02]  /*23a0*/  HADD2.F32 R105, -RZ, R95.H0_H0 ;  /* 0x2000005fff697230 */ /* 0x020fe40000004100 */
[----:B------:R-:W-:-:S03]  /*23b0*/  @P2 HADD2.F32 R109, -RZ, R99.H0_H0 ;  /* 0x20000063ff6d2230 */ /* 0x000fc60000004100 */
[----:B------:R-:W-:-:S04]  /*23c0*/  FADD.FTZ R238, R105, R238 ;  /* 0x000000ee69ee7221 */ /* 0x000fc80000010000 */
[----:B------:R-:W-:-:S05]  /*23d0*/  @P2 FADD.FTZ R238, R109, R238 ;  /* 0x000000ee6dee2221 */ /* 0x000fca0000010000 */
.L_x_4390:
[----:B------:R-:W-:-:S04]  /*23e0*/  F2FP.PACK_AB R104, RZ, R238 ;  /* 0x000000eeff68723e */ /* 0x000fc800000000ff */
[----:B------:R-:W-:Y:S02]  /*23f0*/  PRMT R103, R104, 0x7610, R103 ;  /* 0x0000761068677816 */ /* 0x000fe40000000067 */
.L_x_4391:
[----:B------:R-:W-:Y:S01]  /*2400*/  HADD2.F32 R120, -RZ, R107.H1_H1 ;  /* 0x3000006bff787230 */ /* 0x000fe20000004100 */
[----:B------:R-:W-:Y:S05]  /*2410*/  @P3 BRA `(.L_x_4392) ;  /* 0x0000008000003947 */ /* 0x000fea0003800000 */
[----:B------:R-:W-:-:S04]  /*2420*/  ISETP.NE.U32.AND P4, PT, RZ, c[0x0][0x180], PT ;  /* 0x00006000ff007a0c */ /* 0x000fc80003f85070 */
[----:B------:R-:W-:-:S13]  /*2430*/  ISETP.NE.AND.EX P4, PT, RZ, c[0x0][0x184], PT, P4 ;  /* 0x00006100ff007a0c */ /* 0x000fda0003f85340 */
[----:B------:R-:W-:Y:S05]  /*2440*/  @P4 BRA `(.L_x_4393) ;  /* 0x0000002000004947 */ /* 0x000fea0003800000 */
[----:B------:R-:W-:Y:S05]  /*2450*/  @P0 BRA `(.L_x_4394) ;  /* 0x0000008000000947 */ /* 0x000fea0003800000 */
[----:B------:R-:W-:Y:S05]  /*2460*/  BRA `(.L_x_4395) ;  /* 0x0000009000007947 */ /* 0x000fea0003800000 */
.L_x_4393:
[----:B-----5:R-:W-:-:S05]  /*2470*/  HADD2.F32 R105, -RZ, R99.H1_H1 ;  /* 0x30000063ff697230 */ /* 0x020fca0000004100 */
[----:B------:R-:W-:Y:S01]  /*2480*/  FADD.FTZ R120, R105, R120 ;  /* 0x0000007869787221 */ /* 0x000fe20000010000 */
[----:B------:R-:W-:Y:S05]  /*2490*/  BRA `(.L_x_4394) ;  /* 0x0000004000007947 */ /* 0x000fea0003800000 */
.L_x_4392:
[----:B-----5:R-:W-:Y:S02]  /*24a0*/  HADD2.F32 R105, -RZ, R95.H1_H1 ;  /* 0x3000005fff697230 */ /* 0x020fe40000004100 */
[----:B------:R-:W-:-:S03]  /*24b0*/  @P2 HADD2.F32 R107, -RZ, R99.H1_H1 ;  /* 0x30000063ff6b2230 */ /* 0x000fc60000004100 */
[----:B------:R-:W-:-:S04]  /*24c0*/  FADD.FTZ R120, R105, R120 ;  /* 0x0000007869787221 */ /* 0x000fc80000010000 */
[----:B------:R-:W-:-:S05]  /*24d0*/  @P2 FADD.FTZ R120, R107, R120 ;  /* 0x000000786b782221 */ /* 0x000fca0000010000 */
.L_x_4394:
[----:B------:R-:W-:-:S04]  /*24e0*/  F2FP.PACK_AB R104, RZ, R120 ;  /* 0x00000078ff68723e */ /* 0x000fc800000000ff */
[----:B------:R-:W-:Y:S02]  /*24f0*/  PRMT R103, R103, 0x5410, R104 ;  /* 0x0000541067677816 */ /* 0x000fe40000000068 */
.L_x_4395:
        /* <DEDUP_REMOVED lines=17> */
.L_x_4397:
[----:B-----5:R-:W-:-:S05]  /*2610*/  HADD2.F32 R109, -RZ, R96.H0_H0 ;  /* 0x20000060ff6d7230 */ /* 0x020fca0000004100 */
[----:B------:R-:W-:Y:S01]  /*2620*/  FADD.FTZ R230, R109, R230 ;  /* 0x000000e66de67221 */ /* 0x000fe20000010000 */
[----:B------:R-:W-:Y:S05]  /*2630*/  BRA `(.L_x_4398) ;  /* 0x0000004000007947 */ /* 0x000fea0003800000 */
.L_x_4396:
[----:B0----5:R-:W-:Y:S02]  /*2640*/  HADD2.F32 R109, -RZ, R92.H0_H0 ;  /* 0x2000005cff6d7230 */ /* 0x021fe40000004100 */
[----:B------:R-:W-:-:S03]  /*2650*/  @P2 HADD2.F32 R111, -RZ, R96.H0_H0 ;  /* 0x20000060ff6f2230 */ /* 0x000fc60000004100 */
[----:B------:R-:W-:-:S04]  /*2660*/  FADD.FTZ R230, R109, R230 ;  /* 0x000000e66de67221 */ /* 0x000fc80000010000 */
[----:B------:R-:W-:-:S05]  /*2670*/  @P2 FADD.FTZ R230, R111, R230 ;  /* 0x000000e66fe62221 */ /* 0x000fca0000010000 */
.L_x_4398:
[----:B------:R-:W-:-:S04]  /*2680*/  F2FP.PACK_AB R108, RZ, R230 ;  /* 0x000000e6ff6c723e */ /* 0x000fc800000000ff */
[----:B------:R-:W-:Y:S02]  /*2690*/  PRMT R100, R108, 0x7610, R100 ;  /* 0x000076106c647816 */ /* 0x000fe40000000064 */
.L_x_4399:
[----:B------:R-:W-:Y:S01]  /*26a0*/  HADD2.F32 R236, -RZ, R104.H1_H1 ;  /* 0x30000068ffec7230 */ /* 0x000fe20000004100 */
[----:B------:R-:W-:Y:S05]  /*26b0*/  @P3 BRA `(.L_x_4400) ;  /* 0x0000008000003947 */ /* 0x000fea0003800000 */
[----:B------:R-:W-:-:S04]  /*26c0*/  ISETP.NE.U32.AND P4, PT, RZ, c[0x0][0x180], PT ;  /* 0x00006000ff007a0c */ /* 0x000fc80003f85070 */
[----:B------:R-:W-:-:S13]  /*26d0*/  ISETP.NE.AND.EX P4, PT, RZ, c[0x0][0x184], PT, P4 ;  /* 0x00006100ff007a0c */ /* 0x000fda0003f85340 */
[----:B------:R-:W-:Y:S05]  /*26e0*/  @P4 BRA `(.L_x_4401) ;  /* 0x0000002000004947 */ /* 0x000fea0003800000 */
[----:B------:R-:W-:Y:S05]  /*26f0*/  @P0 BRA `(.L_x_4402) ;  /* 0x0000008000000947 */ /* 0x000fea0003800000 */
[----:B------:R-:W-:Y:S05]  /*2700*/  BRA `(.L_x_4403) ;  /* 0x0000009000007947 */ /* 0x000fea0003800000 */
.L_x_4401:
[----:B-----5:R-:W-:-:S05]  /*2710*/  HADD2.F32 R109, -RZ, R96.H1_H1 ;  /* 0x30000060ff6d7230 */ /* 0x020fca0000004100 */
[----:B------:R-:W-:Y:S01]  /*2720*/  FADD.FTZ R236, R109, R236 ;  /* 0x000000ec6dec7221 */ /* 0x000fe20000010000 */
[----:B------:R-:W-:Y:S05]  /*2730*/  BRA `(.L_x_4402) ;  /* 0x0000004000007947 */ /* 0x000fea0003800000 */
.L_x_4400:
[----:B-----5:R-:W-:Y:S02]  /*2740*/  HADD2.F32 R109, -RZ, R92.H1_H1 ;  /* 0x3000005cff6d7230 */ /* 0x020fe40000004100 */
[----:B------:R-:W-:-:S03]  /*2750*/  @P2 HADD2.F32 R111, -RZ, R96.H1_H1 ;  /* 0x30000060ff6f2230 */ /* 0x000fc60000004100 */
[----:B------:R-:W-:-:S04]  /*2760*/  FADD.FTZ R236, R109, R236 ;  /* 0x000000ec6dec7221 */ /* 0x000fc80000010000 */
[----:B------:R-:W-:-:S05]  /*2770*/  @P2 FADD.FTZ R236, R111, R236 ;  /* 0x000000ec6fec2221 */ /* 0x000fca0000010000 */
.L_x_4402:
[----:B------:R-:W-:-:S04]  /*2780*/  F2FP.PACK_AB R104, RZ, R236 ;  /* 0x000000ecff68723e */ /* 0x000fc800000000ff */
[----:B------:R-:W-:Y:S02]  /*2790*/  PRMT R100, R100, 0x5410, R104 ;  /* 0x0000541064647816 */ /* 0x000fe40000000068 */
.L_x_4403:
[----:B------:R-:W-:Y:S01]  /*27a0*/  HADD2.F32 R232, -RZ, R105.H0_H0 ;  /* 0x20000069ffe87230 */ /* 0x000fe20000004100 */
[----:B------:R-:W-:Y:S05]  /*27b0*/  @P3 BRA `(.L_x_4404) ;  /* 0x0000008000003947 */ /* 0x000fea0003800000 */
[----:B------:R-:W-:-:S04]  /*27c0*/  ISETP.NE.U32.AND P4, PT, RZ, c[0x0][0x180], PT ;  /* 0x00006000ff007a0c */ /* 0x000fc80003f85070 */
[----:B------:R-:W-:-:S13]  /*27d0*/  ISETP.NE.AND.EX P4, PT, RZ, c[0x0][0x184], PT, P4 ;  /* 0x00006100ff007a0c */ /* 0x000fda0003f85340 */
[----:B------:R-:W-:Y:S05]  /*27e0*/  @P4 BRA `(.L_x_4405) ;  /* 0x0000002000004947 */ /* 0x000fea0003800000 */
[----:B------:R-:W-:Y:S05]  /*27f0*/  @P0 BRA `(.L_x_4406) ;  /* 0x0000008000000947 */ /* 0x000fea0003800000 */
[----:B------:R-:W-:Y:S05]  /*2800*/  BRA `(.L_x_4407) ;  /* 0x0000009000007947 */ /* 0x000fea0003800000 */
.L_x_4405:
[----:B-----5:R-:W-:-:S05]  /*2810*/  HADD2.F32 R109, -RZ, R97.H0_H0 ;  /* 0x20000061ff6d7230 */ /* 0x020fca0000004100 */
[----:B------:R-:W-:Y:S01]  /*2820*/  FADD.FTZ R232, R109, R232 ;  /* 0x000000e86de87221 */ /* 0x000fe20000010000 */
[----:B------:R-:W-:Y:S05]  /*2830*/  BRA `(.L_x_4406) ;  /* 0x0000004000007947 */ /* 0x000fea0003800000 */
.L_x_4404:
[----:B-----5:R-:W-:Y:S02]  /*2840*/  HADD2.F32 R109, -RZ, R93.H0_H0 ;  /* 0x2000005dff6d7230 */ /* 0x020fe40000004100 */
[----:B------:R-:W-:-:S03]  /*2850*/  @P2 HADD2.F32 R111, -RZ, R97.H0_H0 ;  /* 0x20000061ff6f2230 */ /* 0x000fc60000004100 */
[----:B------:R-:W-:-:S04]  /*2860*/  FADD.FTZ R232, R109, R232 ;  /* 0x000000e86de87221 */ /* 0x000fc80000010000 */
[----:B------:R-:W-:-:S05]  /*2870*/  @P2 FADD.FTZ R232, R111, R232 ;  /* 0x000000e86fe82221 */ /* 0x000fca0000010000 */
.L_x_4406:
[----:B------:R-:W-:-:S04]  /*2880*/  F2FP.PACK_AB R104, RZ, R232 ;  /* 0x000000e8ff68723e */ /* 0x000fc800000000ff */
[----:B------:R-:W-:Y:S02]  /*2890*/  PRMT R101, R104, 0x7610, R101 ;  /* 0x0000761068657816 */ /* 0x000fe40000000065 */
.L_x_4407:
[----:B------:R-:W-:Y:S01]  /*28a0*/  HADD2.F32 R228, -RZ, R105.H1_H1 ;  /* 0x30000069ffe47230 */ /* 0x000fe20000004100 */
[----:B------:R-:W-:Y:S05]  /*28b0*/  @P3 BRA `(.L_x_4408) ;  /* 0x0000008000003947 */ /* 0x000fea0003800000 */
[----:B------:R-:W-:-:S04]  /*28c0*/  ISETP.NE.U32.AND P4, PT, RZ, c[0x0][0x180], PT ;  /* 0x00006000ff007a0c */ /* 0x000fc80003f85070 */
[----:B------:R-:W-:-:S13]  /*28d0*/  ISETP.NE.AND.EX P4, PT, RZ, c[0x0][0x184], PT, P4 ;  /* 0x00006100ff007a0c */ /* 0x000fda0003f85340 */
[----:B------:R-:W-:Y:S05]  /*28e0*/  @P4 BRA `(.L_x_4409) ;  /* 0x0000002000004947 */ /* 0x000fea0003800000 */
[----:B------:R-:W-:Y:S05]  /*28f0*/  @P0 BRA `(.L_x_4410) ;  /* 0x0000008000000947 */ /* 0x000fea0003800000 */
[----:B------:R-:W-:Y:S05]  /*2900*/  BRA `(.L_x_4411) ;  /* 0x0000009000007947 */ /* 0x000fea0003800000 */
.L_x_4409:
[----:B-----5:R-:W-:-:S05]  /*2910*/  HADD2.F32 R105, -RZ, R97.H1_H1 ;  /* 0x30000061ff697230 */ /* 0x020fca0000004100 */
[----:B------:R-:W-:Y:S01]  /*2920*/  FADD.FTZ R228, R105, R228 ;  /* 0x000000e469e47221 */ /* 0x000fe20000010000 */
[----:B------:R-:W-:Y:S05]  /*2930*/  BRA `(.L_x_4410) ;  /* 0x0000004000007947 */ /* 0x000fea0003800000 */
.L_x_4408:
[----:B-----5:R-:W-:Y:S02]  /*2940*/  HADD2.F32 R105, -RZ, R93.H1_H1 ;  /* 0x3000005dff697230 */ /* 0x020fe40000004100 */
[----:B------:R-:W-:-:S03]  /*2950*/  @P2 HADD2.F32 R109, -RZ, R97.H1_H1 ;  /* 0x30000061ff6d2230 */ /* 0x000fc60000004100 */
[----:B------:R-:W-:-:S04]  /*2960*/  FADD.FTZ R228, R105, R228 ;  /* 0x000000e469e47221 */ /* 0x000fc80000010000 */
[----:B------:R-:W-:-:S05]  /*2970*/  @P2 FADD.FTZ R228, R109, R228 ;  /* 0x000000e46de42221 */ /* 0x000fca0000010000 */
.L_x_4410:
[----:B------:R-:W-:-:S04]  /*2980*/  F2FP.PACK_AB R104, RZ, R228 ;  /* 0x000000e4ff68723e */ /* 0x000fc800000000ff */
[----:B------:R-:W-:Y:S02]  /*2990*/  PRMT R101, R101, 0x5410, R104 ;  /* 0x0000541065657816 */ /* 0x000fe40000000068 */
.L_x_4411:
[----:B------:R-:W-:Y:S01]  /*29a0*/  HADD2.F32 R126, -RZ, R106.H0_H0 ;  /* 0x2000006aff7e7230 */ /* 0x000fe20000004100 */
[----:B------:R-:W-:Y:S05]  /*29b0*/  @P3 BRA `(.L_x_4412) ;  /* 0x0000008000003947 */ /* 0x000fea0003800000 */
[----:B------:R-:W-:-:S04]  /*29c0*/  ISETP.NE.U32.AND P4, PT, RZ, c[0x0][0x180], PT ;  /* 0x00006000ff007a0c */ /* 0x000fc80003f85070 */
[----:B------:R-:W-:-:S13]  /*29d0*/  ISETP.NE.AND.EX P4, PT, RZ, c[0x0][0x184], PT, P4 ;  /* 0x00006100ff007a0c */ /* 0x000fda0003f85340 */
[----:B------:R-:W-:Y:S05]  /*29e0*/  @P4 BRA `(.L_x_4413) ;  /* 0x0000002000004947 */ /* 0x000fea0003800000 */
[----:B------:R-:W-:Y:S05]  /*29f0*/  @P0 BRA `(.L_x_4414) ;  /* 0x0000008000000947 */ /* 0x000fea0003800000 */
[----:B------:R-:W-:Y:S05]  /*2a00*/  BRA `(.L_x_4415) ;  /* 0x0000009000007947 */ /* 0x000fea0003800000 */
.L_x_4413:
[----:B-----5:R-:W-:-:S05]  /*2a10*/  HADD2.F32 R105, -RZ, R98.H0_H0 ;  /* 0x20000062ff697230 */ /* 0x020fca0000004100 */
[----:B------:R-:W-:Y:S01]  /*2a20*/  FADD.FTZ R126, R105, R126 ;  /* 0x0000007e697e7221 */ /* 0x000fe20000010000 */
[----:B------:R-:W-:Y:S05]  /*2a30*/  BRA `(.L_x_4414) ;  /* 0x0000004000007947 */ /* 0x000fea0003800000 */
.L_x_4412:
[----:B-----5:R-:W-:Y:S02]  /*2a40*/  HADD2.F32 R105, -RZ, R94.H0_H0 ;  /* 0x2000005eff697230 */ /* 0x020fe40000004100 */
[----:B------:R-:W-:-:S03]  /*2a50*/  @P2 HADD2.F32 R109, -RZ, R98.H0_H0 ;  /* 0x20000062ff6d2230 */ /* 0x000fc60000004100 */
[----:B------:R-:W-:-:S04]  /*2a60*/  FADD.FTZ R126, R105, R126 ;  /* 0x0000007e697e7221 */ /* 0x000fc80000010000 */
[----:B------:R-:W-:-:S05]  /*2a70*/  @P2 FADD.FTZ R126, R109, R126 ;  /* 0x0000007e6d7e2221 */ /* 0x000fca0000010000 */
.L_x_4414:
[----:B------:R-:W-:-:S04]  /*2a80*/  F2FP.PACK_AB R104, RZ, R126 ;  /* 0x0000007eff68723e */ /* 0x000fc800000000ff */
[----:B------:R-:W-:Y:S02]  /*2a90*/  PRMT R102, R104, 0x7610, R102 ;  /* 0x0000761068667816 */ /* 0x000fe40000000066 */
.L_x_4415:
[----:B------:R-:W-:Y:S01]  /*2aa0*/  HADD2.F32 R214, -RZ, R106.H1_H1 ;  /* 0x3000006affd67230 */ /* 0x000fe20000004100 */
[----:B------:R-:W-:Y:S05]  /*2ab0*/  @P3 BRA `(.L_x_4416) ;  /* 0x0000008000003947 */ /* 0x000fea0003800000 */
[----:B------:R-:W-:-:S04]  /*2ac0*/  ISETP.NE.U32.AND P4, PT, RZ, c[0x0][0x180], PT ;  /* 0x00006000ff007a0c */ /* 0x000fc80003f85070 */
[----:B------:R-:W-:-:S13]  /*2ad0*/  ISETP.NE.AND.EX P4, PT, RZ, c[0x0][0x184], PT, P4 ;  /* 0x00006100ff007a0c */ /* 0x000fda0003f85340 */
[----:B------:R-:W-:Y:S05]  /*2ae0*/  @P4 BRA `(.L_x_4417) ;  /* 0x0000002000004947 */ /* 0x000fea0003800000 */
[----:B------:R-:W-:Y:S05]  /*2af0*/  @P0 BRA `(.L_x_4418) ;  /* 0x0000008000000947 */ /* 0x000fea0003800000 */
[----:B------:R-:W-:Y:S05]  /*2b00*/  BRA `(.L_x_4419) ;  /* 0x0000009000007947 */ /* 0x000fea0003800000 */
.L_x_4417:
[----:B-----5:R-:W-:-:S05]  /*2b10*/  HADD2.F32 R105, -RZ, R98.H1_H1 ;  /* 0x30000062ff697230 */ /* 0x020fca0000004100 */
[----:B------:R-:W-:Y:S01]  /*2b20*/  FADD.FTZ R214, R105, R214 ;  /* 0x000000d669d67221 */ /* 0x000fe20000010000 */
[----:B------:R-:W-:Y:S05]  /*2b30*/  BRA `(.L_x_4418) ;  /* 0x0000004000007947 */ /* 0x000fea0003800000 */
.L_x_4416:
[----:B-----5:R-:W-:Y:S02]  /*2b40*/  HADD2.F32 R105, -RZ, R94.H1_H1 ;  /* 0x3000005eff697230 */ /* 0x020fe40000004100 */
[----:B------:R-:W-:-:S03]  /*2b50*/  @P2 HADD2.F32 R109, -RZ, R98.H1_H1 ;  /* 0x30000062ff6d2230 */ /* 0x000fc60000004100 */
[----:B------:R-:W-:-:S04]  /*2b60*/  FADD.FTZ R214, R105, R214 ;  /* 0x000000d669d67221 */ /* 0x000fc80000010000 */
[----:B------:R-:W-:-:S05]  /*2b70*/  @P2 FADD.FTZ R214, R109, R214 ;  /* 0x000000d66dd62221 */ /* 0x000fca0000010000 */
.L_x_4418:
[----:B------:R-:W-:-:S04]  /*2b80*/  F2FP.PACK_AB R104, RZ, R214 ;  /* 0x000000d6ff68723e */ /* 0x000fc800000000ff */
[----:B------:R-:W-:Y:S02]  /*2b90*/  PRMT R102, R102, 0x5410, R104 ;  /* 0x0000541066667816 */ /* 0x000fe40000000068 */
.L_x_4419:
[----:B------:R-:W-:Y:S01]  /*2ba0*/  HADD2.F32 R234, -RZ, R107.H0_H0 ;  /* 0x2000006bffea7230 */ /* 0x000fe20000004100 */
[----:B------:R-:W-:Y:S05]  /*2bb0*/  @P3 BRA `(.L_x_4420) ;  /* 0x0000008000003947 */ /* 0x000fea0003800000 */
[----:B------:R-:W-:-:S04]  /*2bc0*/  ISETP.NE.U32.AND P4, PT, RZ, c[0x0][0x180], PT ;  /* 0x00006000ff007a0c */ /* 0x000fc80003f85070 */
[----:B------:R-:W-:-:S13]  /*2bd0*/  ISETP.NE.AND.EX P4, PT, RZ, c[0x0][0x184], PT, P4 ;  /* 0x00006100ff007a0c */ /* 0x000fda0003f85340 */
[----:B------:R-:W-:Y:S05]  /*2be0*/  @P4 BRA `(.L_x_4421) ;  /* 0x0000002000004947 */ /* 0x000fea0003800000 */
[----:B------:R-:W-:Y:S05]  /*2bf0*/  @P0 BRA `(.L_x_4422) ;  /* 0x0000008000000947 */ /* 0x000fea0003800000 */
[----:B------:R-:W-:Y:S05]  /*2c00*/  BRA `(.L_x_4423) ;  /* 0x0000009000007947 */ /* 0x000fea0003800000 */
.L_x_4421:
[----:B-----5:R-:W-:-:S05]  /*2c10*/  HADD2.F32 R105, -RZ, R99.H0_H0 ;  /* 0x20000063ff697230 */ /* 0x020fca0000004100 */
[----:B------:R-:W-:Y:S01]  /*2c20*/  FADD.FTZ R234, R105, R234 ;  /* 0x000000ea69ea7221 */ /* 0x000fe20000010000 */
[----:B------:R-:W-:Y:S05]  /*2c30*/  BRA `(.L_x_4422) ;  /* 0x0000004000007947 */ /* 0x000fea0003800000 */
.L_x_4420:
[----:B-----5:R-:W-:Y:S02]  /*2c40*/  HADD2.F32 R105, -RZ, R95.H0_H0 ;  /* 0x2000005fff697230 */ /* 0x020fe40000004100 */
[----:B------:R-:W-:-:S03]  /*2c50*/  @P2 HADD2.F32 R109, -RZ, R99.H0_H0 ;  /* 0x20000063ff6d2230 */ /* 0x000fc60000004100 */
[----:B------:R-:W-:-:S04]  /*2c60*/  FADD.FTZ R234, R105, R234 ;  /* 0x000000ea69ea7221 */ /* 0x000fc80000010000 */
[----:B------:R-:W-:-:S05]  /*2c70*/  @P2 FADD.FTZ R234, R109, R234 ;  /* 0x000000ea6dea2221 */ /* 0x000fca0000010000 */
.L_x_4422:
[----:B------:R-:W-:-:S04]  /*2c80*/  F2FP.PACK_AB R104, RZ, R234 ;  /* 0x000000eaff68723e */ /* 0x000fc800000000ff */
[----:B------:R-:W-:Y:S02]  /*2c90*/  PRMT R103, R104, 0x7610, R103 ;  /* 0x0000761068677816 */ /* 0x000fe40000000067 */
.L_x_4423:
[----:B------:R-:W-:Y:S01]  /*2ca0*/  HADD2.F32 R124, -RZ, R107.H1_H1 ;  /* 0x3000006bff7c7230 */ /* 0x000fe20000004100 */
[----:B------:R-:W-:Y:S05]  /*2cb0*/  @P3 BRA `(.L_x_4424) ;  /* 0x0000008000003947 */ /* 0x000fea0003800000 */
[----:B------:R-:W-:-:S04]  /*2cc0*/  ISETP.NE.U32.AND P4, PT, RZ, c[0x0][0x180], PT ;  /* 0x00006000ff007a0c */ /* 0x000fc80003f85070 */
[----:B------:R-:W-:-:S13]  /*2cd0*/  ISETP.NE.AND.EX P4, PT, RZ, c[0x0][0x184], PT, P4 ;  /* 0x00006100ff007a0c */ /* 0x000fda0003f85340 */
[----:B------:R-:W-:Y:S05]  /*2ce0*/  @P4 BRA `(.L_x_4425) ;  /* 0x0000002000004947 */ /* 0x000fea0003800000 */
[----:B------:R-:W-:Y:S05]  /*2cf0*/  @P0 BRA `(.L_x_4426) ;  /* 0x0000008000000947 */ /* 0x000fea0003800000 */
[----:B------:R-:W-:Y:S05]  /*2d00*/  BRA `(.L_x_4427) ;  /* 0x0000009000007947 */ /* 0x000fea0003800000 */
.L_x_4425:
[----:B-----5:R-:W-:-:S05]  /*2d10*/  HADD2.F32 R105, -RZ, R99.H1_H1 ;  /* 0x30000063ff697230 */ /* 0x020fca0000004100 */
[----:B------:R-:W-:Y:S01]  /*2d20*/  FADD.FTZ R124, R105, R124 ;  /* 0x0000007c697c7221 */ /* 0x000fe20000010000 */
[----:B------:R-:W-:Y:S05]  /*2d30*/  BRA `(.L_x_4426) ;  /* 0x0000004000007947 */ /* 0x000fea0003800000 */
.L_x_4424:
[----:B-----5:R-:W-:Y:S02]  /*2d40*/  HADD2.F32 R105, -RZ, R95.H1_H1 ;  /* 0x3000005fff697230 */ /* 0x020fe40000004100 */
[----:B------:R-:W-:-:S03]  /*2d50*/  @P2 HADD2.F32 R107, -RZ, R99.H1_H1 ;  /* 0x30000063ff6b2230 */ /* 0x000fc60000004100 */
[----:B------:R-:W-:-:S04]  /*2d60*/  FADD.FTZ R124, R105, R124 ;  /* 0x0000007c697c7221 */ /* 0x000fc80000010000 */
[----:B------:R-:W-:-:S05]  /*2d70*/  @P2 FADD.FTZ R124, R107, R124 ;  /* 0x0000007c6b7c2221 */ /* 0x000fca0000010000 */
.L_x_4426:
[----:B------:R-:W-:-:S04]  /*2d80*/  F2FP.PACK_AB R104, RZ, R124 ;  /* 0x0000007cff68723e */ /* 0x000fc800000000ff */
[----:B------:R-:W-:Y:S02]  /*2d90*/  PRMT R103, R103, 0x5410, R104 ;  /* 0x0000541067677816 */ /* 0x000fe40000000068 */
.L_x_4427:
        /* <DEDUP_REMOVED lines=17> */
.L_x_4429:
[----:B-----5:R-:W-:-:S05]  /*2eb0*/  HADD2.F32 R109, -RZ, R96.H0_H0 ;  /* 0x20000060ff6d7230 */ /* 0x020fca0000004100 */
[----:B------:R-:W-:Y:S01]  /*2ec0*/  FADD.FTZ R216, R109, R216 ;  /* 0x000000d86dd87221 */ /* 0x000fe20000010000 */
[----:B------:R-:W-:Y:S05]  /*2ed0*/  BRA `(.L_x_4430) ;  /* 0x0000004000007947 */ /* 0x000fea0003800000 */
.L_x_4428:
[----:B0----5:R-:W-:Y:S02]  /*2ee0*/  HADD2.F32 R109, -RZ, R92.H0_H0 ;  /* 0x2000005cff6d7230 */ /* 0x021fe40000004100 */
[----:B------:R-:W-:-:S03]  /*2ef0*/  @P2 HADD2.F32 R111, -RZ, R96.H0_H0 ;  /* 0x20000060ff6f2230 */ /* 0x000fc60000004100 */
[----:B------:R-:W-:-:S04]  /*2f00*/  FADD.FTZ R216, R109, R216 ;  /* 0x000000d86dd87221 */ /* 0x000fc80000010000 */
[----:B------:R-:W-:-:S05]  /*2f10*/  @P2 FADD.FTZ R216, R111, R216 ;  /* 0x000000d86fd82221 */ /* 0x000fca0000010000 */
.L_x_4430:
[----:B------:R-:W-:-:S04]  /*2f20*/  F2FP.PACK_AB R108, RZ, R216 ;  /* 0x000000d8ff6c723e */ /* 0x000fc800000000ff */
[----:B------:R-:W-:Y:S02]  /*2f30*/  PRMT R100, R108, 0x7610, R100 ;  /* 0x000076106c647816 */ /* 0x000fe40000000064 */
.L_x_4431:
[----:B------:R-:W-:Y:S01]  /*2f40*/  HADD2.F32 R212, -RZ, R104.H1_H1 ;  /* 0x30000068ffd47230 */ /* 0x000fe20000004100 */
[----:B------:R-:W-:Y:S05]  /*2f50*/  @P3 BRA `(.L_x_4432) ;  /* 0x0000008000003947 */ /* 0x000fea0003800000 */
[----:B------:R-:W-:-:S04]  /*2f60*/  ISETP.NE.U32.AND P4, PT, RZ, c[0x0][0x180], PT ;  /* 0x00006000ff007a0c */ /* 0x000fc80003f85070 */
[----:B------:R-:W-:-:S13]  /*2f70*/  ISETP.NE.AND.EX P4, PT, RZ, c[0x0][0x184], PT, P4 ;  /* 0x00006100ff007a0c */ /* 0x000fda0003f85340 */
[----:B------:R-:W-:Y:S05]  /*2f80*/  @P4 BRA `(.L_x_4433) ;  /* 0x0000002000004947 */ /* 0x000fea0003800000 */
[----:B------:R-:W-:Y:S05]  /*2f90*/  @P0 BRA `(.L_x_4434) ;  /* 0x0000008000000947 */ /* 0x000fea0003800000 */
[----:B------:R-:W-:Y:S05]  /*2fa0*/  BRA `(.L_x_4435) ;  /* 0x0000009000007947 */ /* 0x000fea0003800000 */
.L_x_4433:
[----:B-----5:R-:W-:-:S05]  /*2fb0*/  HADD2.F32 R109, -RZ, R96.H1_H1 ;  /* 0x30000060ff6d7230 */ /* 0x020fca0000004100 */
[----:B------:R-:W-:Y:S01]  /*2fc0*/  FADD.FTZ R212, R109, R212 ;  /* 0x000000d46dd47221 */ /* 0x000fe20000010000 */
[----:B------:R-:W-:Y:S05]  /*2fd0*/  BRA `(.L_x_4434) ;  /* 0x0000004000007947 */ /* 0x000fea0003800000 */
.L_x_4432:
[----:B-----5:R-:W-:Y:S02]  /*2fe0*/  HADD2.F32 R109, -RZ, R92.H1_H1 ;  /* 0x3000005cff6d7230 */ /* 0x020fe40000004100 */
[----:B------:R-:W-:-:S03]  /*2ff0*/  @P2 HADD2.F32 R111, -RZ, R96.H1_H1 ;  /* 0x30000060ff6f2230 */ /* 0x000fc60000004100 */
[----:B------:R-:W-:-:S04]  /*3000*/  FADD.FTZ R212, R109, R212 ;  /* 0x000000d46dd47221 */ /* 0x000fc80000010000 */
[----:B------:R-:W-:-:S05]  /*3010*/  @P2 FADD.FTZ R212, R111, R212 ;  /* 0x000000d46fd42221 */ /* 0x000fca0000010000 */
.L_x_4434:
[----:B------:R-:W-:-:S04]  /*3020*/  F2FP.PACK_AB R104, RZ, R212 ;  /* 0x000000d4ff68723e */ /* 0x000fc800000000ff */
[----:B------:R-:W-:Y:S02]  /*3030*/  PRMT R100, R100, 0x5410, R104 ;  /* 0x0000541064647816 */ /* 0x000fe40000000068 */
.L_x_4435:
[----:B------:R-:W-:Y:S01]  /*3040*/  HADD2.F32 R218, -RZ, R105.H0_H0 ;  /* 0x20000069ffda7230 */ /* 0x000fe20000004100 */
[----:B------:R-:W-:Y:S05]  /*3050*/  @P3 BRA `(.L_x_4436) ;  /* 0x0000008000003947 */ /* 0x000fea0003800000 */
[----:B------:R-:W-:-:S04]  /*3060*/  ISETP.NE.U32.AND P4, PT, RZ, c[0x0][0x180], PT ;  /* 0x00006000ff007a0c */ /* 0x000fc80003f85070 */
[----:B------:R-:W-:-:S13]  /*3070*/  ISETP.NE.AND.EX P4, PT, RZ, c[0x0][0x184], PT, P4 ;  /* 0x00006100ff007a0c */ /* 0x000fda0003f85340 */
[----:B------:R-:W-:Y:S05]  /*3080*/  @P4 BRA `(.L_x_4437) ;  /* 0x0000002000004947 */ /* 0x000fea0003800000 */
[----:B------:R-:W-:Y:S05]  /*3090*/  @P0 BRA `(.L_x_4438) ;  /* 0x0000008000000947 */ /* 0x000fea0003800000 */
[----:B------:R-:W-:Y:S05]  /*30a0*/  BRA `(.L_x_4439) ;  /* 0x0000009000007947 */ /* 0x000fea0003800000 */
.L_x_4437:
[----:B-----5:R-:W-:-:S05]  /*30b0*/  HADD2.F32 R109, -RZ, R97.H0_H0 ;  /* 0x20000061ff6d7230 */ /* 0x020fca0000004100 */
[----:B------:R-:W-:Y:S01]  /*30c0*/  FADD.FTZ R218, R109, R218 ;  /* 0x000000da6dda7221 */ /* 0x000fe20000010000 */
[----:B------:R-:W-:Y:S05]  /*30d0*/  BRA `(.L_x_4438) ;  /* 0x0000004000007947 */ /* 0x000fea0003800000 */
.L_x_4436:
[----:B-----5:R-:W-:Y:S02]  /*30e0*/  HADD2.F32 R109, -RZ, R93.H0_H0 ;  /* 0x2000005dff6d7230 */ /* 0x020fe40000004100 */
[----:B------:R-:W-:-:S03]  /*30f0*/  @P2 HADD2.F32 R111, -RZ, R97.H0_H0 ;  /* 0x20000061ff6f2230 */ /* 0x000fc60000004100 */
[----:B------:R-:W-:-:S04]  /*3100*/  FADD.FTZ R218, R109, R218 ;  /* 0x000000da6dda7221 */ /* 0x000fc80000010000 */
[----:B------:R-:W-:-:S05]  /*3110*/  @P2 FADD.FTZ R218, R111, R218 ;  /* 0x000000da6fda2221 */ /* 0x000fca0000010000 */
.L_x_4438:
[----:B------:R-:W-:-:S04]  /*3120*/  F2FP.PACK_AB R104, RZ, R218 ;  /* 0x000000daff68723e */ /* 0x000fc800000000ff */
[----:B------:R-:W-:Y:S02]  /*3130*/  PRMT R101, R104, 0x7610, R101 ;  /* 0x0000761068657816 */ /* 0x000fe40000000065 */
.L_x_4439:
[----:B------:R-:W-:Y:S01]  /*3140*/  HADD2.F32 R198, -RZ, R105.H1_H1 ;  /* 0x30000069ffc67230 */ /* 0x000fe20000004100 */
[----:B------:R-:W-:Y:S05]  /*3150*/  @P3 BRA `(.L_x_4440) ;  /* 0x0000008000003947 */ /* 0x000fea0003800000 */
[----:B------:R-:W-:-:S04]  /*3160*/  ISETP.NE.U32.AND P4, PT, RZ, c[0x0][0x180], PT ;  /* 0x00006000ff007a0c */ /* 0x000fc80003f85070 */
[----:B------:R-:W-:-:S13]  /*3170*/  ISETP.NE.AND.EX P4, PT, RZ, c[0x0][0x184], PT, P4 ;  /* 0x00006100ff007a0c */ /* 0x000fda0003f85340 */
[----:B------:R-:W-:Y:S05]  /*3180*/  @P4 BRA `(.L_x_4441) ;  /* 0x0000002000004947 */ /* 0x000fea0003800000 */
[----:B------:R-:W-:Y:S05]  /*3190*/  @P0 BRA `(.L_x_4442) ;  /* 0x0000008000000947 */ /* 0x000fea0003800000 */
[----:B------:R-:W-:Y:S05]  /*31a0*/  BRA `(.L_x_4443) ;  /* 0x0000009000007947 */ /* 0x000fea0003800000 */
.L_x_4441:
[----:B-----5:R-:W-:-:S05]  /*31b0*/  HADD2.F32 R105, -RZ, R97.H1_H1 ;  /* 0x30000061ff697230 */ /* 0x020fca0000004100 */
[----:B------:R-:W-:Y:S01]  /*31c0*/  FADD.FTZ R198, R105, R198 ;  /* 0x000000c669c67221 */ /* 0x000fe20000010000 */
[----:B------:R-:W-:Y:S05]  /*31d0*/  BRA `(.L_x_4442) ;  /* 0x0000004000007947 */ /* 0x000fea0003800000 */
.L_x_4440:
[----:B-----5:R-:W-:Y:S02]  /*31e0*/  HADD2.F32 R105, -RZ, R93.H1_H1 ;  /* 0x3000005dff697230 */ /* 0x020fe40000004100 */
[----:B------:R-:W-:-:S03]  /*31f0*/  @P2 HADD2.F32 R109, -RZ, R97.H1_H1 ;  /* 0x30000061ff6d2230 */ /* 0x000fc60000004100 */
[----:B------:R-:W-:-:S04]  /*3200*/  FADD.FTZ R198, R105, R198 ;  /* 0x000000c669c67221 */ /* 0x000fc80000010000 */
[----:B------:R-:W-:-:S05]  /*3210*/  @P2 FADD.FTZ R198, R109, R198 ;  /* 0x000000c66dc62221 */ /* 0x000fca0000010000 */
.L_x_4442:
[----:B------:R-:W-:-:S04]  /*3220*/  F2FP.PACK_AB R104, RZ, R198 ;  /* 0x000000c6ff68723e */ /* 0x000fc800000000ff */
[----:B------:R-:W-:Y:S02]  /*3230*/  PRMT R101, R101, 0x5410, R104 ;  /* 0x0000541065657816 */ /* 0x000fe40000000068 */
.L_x_4443:
[----:B------:R-:W-:Y:S01]  /*3240*/  HADD2.F32 R220, -RZ, R106.H0_H0 ;  /* 0x2000006affdc7230 */ /* 0x000fe20000004100 */
[----:B------:R-:W-:Y:S05]  /*3250*/  @P3 BRA `(.L_x_4444) ;  /* 0x0000008000003947 */ /* 0x000fea0003800000 */
[----:B------:R-:W-:-:S04]  /*3260*/  ISETP.NE.U32.AND P4, PT, RZ, c[0x0][0x180], PT ;  /* 0x00006000ff007a0c */ /* 0x000fc80003f85070 */
[----:B------:R-:W-:-:S13]  /*3270*/  ISETP.NE.AND.EX P4, PT, RZ, c[0x0][0x184], PT, P4 ;  /* 0x00006100ff007a0c */ /* 0x000fda0003f85340 */
[----:B------:R-:W-:Y:S05]  /*3280*/  @P4 BRA `(.L_x_4445) ;  /* 0x0000002000004947 */ /* 0x000fea0003800000 */
[----:B------:R-:W-:Y:S05]  /*3290*/  @P0 BRA `(.L_x_4446) ;  /* 0x0000008000000947 */ /* 0x000fea0003800000 */
[----:B------:R-:W-:Y:S05]  /*32a0*/  BRA `(.L_x_4447) ;  /* 0x0000009000007947 */ /* 0x000fea0003800000 */
.L_x_4445:
[----:B-----5:R-:W-:-:S05]  /*32b0*/  HADD2.F32 R105, -RZ, R98.H0_H0 ;  /* 0x20000062ff697230 */ /* 0x020fca0000004100 */
[----:B------:R-:W-:Y:S01]  /*32c0*/  FADD.FTZ R220, R105, R220 ;  /* 0x000000dc69dc7221 */ /* 0x000fe20000010000 */
[----:B------:R-:W-:Y:S05]  /*32d0*/  BRA `(.L_x_4446) ;  /* 0x0000004000007947 */ /* 0x000fea0003800000 */
.L_x_4444:
[----:B-----5:R-:W-:Y:S02]  /*32e0*/  HADD2.F32 R105, -RZ, R94.H0_H0 ;  /* 0x2000005eff697230 */ /* 0x020fe40000004100 */
[----:B------:R-:W-:-:S03]  /*32f0*/  @P2 HADD2.F32 R109, -RZ, R98.H0_H0 ;  /* 0x20000062ff6d2230 */ /* 0x000fc60000004100 */
[----:B------:R-:W-:-:S04]  /*3300*/  FADD.FTZ R220, R105, R220 ;  /* 0x000000dc69dc7221 */ /* 0x000fc80000010000 */
[----:B------:R-:W-:-:S05]  /*3310*/  @P2 FADD.FTZ R220, R109, R220 ;  /* 0x000000dc6ddc2221 */ /* 0x000fca0000010000 */
.L_x_4446:
[----:B------:R-:W-:-:S04]  /*3320*/  F2FP.PACK_AB R104, RZ, R220 ;  /* 0x000000dcff68723e */ /* 0x000fc800000000ff */
[----:B------:R-:W-:Y:S02]  /*3330*/  PRMT R102, R104, 0x7610, R102 ;  /* 0x0000761068667816 */ /* 0x000fe40000000066 */
.L_x_4447:
[----:B------:R-:W-:Y:S01]  /*3340*/  HADD2.F32 R172, -RZ, R106.H1_H1 ;  /* 0x3000006affac7230 */ /* 0x000fe20000004100 */
[----:B------:R-:W-:Y:S05]  /*3350*/  @P3 BRA `(.L_x_4448) ;  /* 0x0000008000003947 */ /* 0x000fea0003800000 */
[----:B------:R-:W-:-:S04]  /*3360*/  ISETP.NE.U32.AND P4, PT, RZ, c[0x0][0x180], PT ;  /* 0x00006000ff007a0c */ /* 0x000fc80003f85070 */
[----:B------:R-:W-:-:S13]  /*3370*/  ISETP.NE.AND.EX P4, PT, RZ, c[0x0][0x184], PT, P4 ;  /* 0x00006100ff007a0c */ /* 0x000fda0003f85340 */
[----:B------:R-:W-:Y:S05]  /*3380*/  @P4 BRA `(.L_x_4449) ;  /* 0x0000002000004947 */ /* 0x000fea0003800000 */
[----:B------:R-:W-:Y:S05]  /*3390*/  @P0 BRA `(.L_x_4450) ;  /* 0x0000008000000947 */ /* 0x000fea0003800000 */
[----:B------:R-:W-:Y:S05]  /*33a0*/  BRA `(.L_x_4451) ;  /* 0x0000009000007947 */ /* 0x000fea0003800000 */
.L_x_4449:
[----:B-----5:R-:W-:-:S05]  /*33b0*/  HADD2.F32 R105, -RZ, R98.H1_H1 ;  /* 0x30000062ff697230 */ /* 0x020fca0000004100 */
[----:B------:R-:W-:Y:S01]  /*33c0*/  FADD.FTZ R172, R105, R172 ;  /* 0x000000ac69ac7221 */ /* 0x000fe20000010000 */
[----:B------:R-:W-:Y:S05]  /*33d0*/  BRA `(.L_x_4450) ;  /* 0x0000004000007947 */ /* 0x000fea0003800000 */
.L_x_4448:
[----:B-----5:R-:W-:Y:S02]  /*33e0*/  HADD2.F32 R105, -RZ, R94.H1_H1 ;  /* 0x3000005eff697230 */ /* 0x020fe40000004100 */
[----:B------:R-:W-:-:S03]  /*33f0*/  @P2 HADD2.F32 R109, -RZ, R98.H1_H1 ;  /* 0x30000062ff6d2230 */ /* 0x000fc60000004100 */
[----:B------:R-:W-:-:S04]  /*3400*/  FADD.FTZ R172, R105, R172 ;  /* 0x000000ac69ac7221 */ /* 0x000fc80000010000 */
[----:B------:R-:W-:-:S05]  /*3410*/  @P2 FADD.FTZ R172, R109, R172 ;  /* 0x000000ac6dac2221 */ /* 0x000fca0000010000 */
.L_x_4450:
[----:B------:R-:W-:-:S04]  /*3420*/  F2FP.PACK_AB R104, RZ, R172 ;  /* 0x000000acff68723e */ /* 0x000fc800000000ff */
[----:B------:R-:W-:Y:S02]  /*3430*/  PRMT R102, R102, 0x5410, R104 ;  /* 0x0000541066667816 */ /* 0x000fe40000000068 */
.L_x_4451:
[----:B------:R-:W-:Y:S01]  /*3440*/  HADD2.F32 R222, -RZ, R107.H0_H0 ;  /* 0x2000006bffde7230 */ /* 0x000fe20000004100 */
[----:B------:R-:W-:Y:S05]  /*3450*/  @P3 BRA `(.L_x_4452) ;  /* 0x0000008000003947 */ /* 0x000fea0003800000 */
[----:B------:R-:W-:-:S04]  /*3460*/  ISETP.NE.U32.AND P4, PT, RZ, c[0x0][0x180], PT ;  /* 0x00006000ff007a0c */ /* 0x000fc80003f85070 */
[----:B------:R-:W-:-:S13]  /*3470*/  ISETP.NE.AND.EX P4, PT, RZ, c[0x0][0x184], PT, P4 ;  /* 0x00006100ff007a0c */ /* 0x000fda0003f85340 */
[----:B------:R-:W-:Y:S05]  /*3480*/  @P4 BRA `(.L_x_4453) ;  /* 0x0000002000004947 */ /* 0x000fea0003800000 */
[----:B------:R-:W-:Y:S05]  /*3490*/  @P0 BRA `(.L_x_4454) ;  /* 0x0000008000000947 */ /* 0x000fea0003800000 */
[----:B------:R-:W-:Y:S05]  /*34a0*/  BRA `(.L_x_4455) ;  /* 0x0000009000007947 */ /* 0x000fea0003800000 */
.L_x_4453:
[----:B-----5:R-:W-:-:S05]  /*34b0*/  HADD2.F32 R105, -RZ, R99.H0_H0 ;  /* 0x20000063ff697230 */ /* 0x020fca0000004100 */
[----:B------:R-:W-:Y:S01]  /*34c0*/  FADD.FTZ R222, R105, R222 ;  /* 0x000000de69de7221 */ /* 0x000fe20000010000 */
[----:B------:R-:W-:Y:S05]  /*34d0*/  BRA `(.L_x_4454) ;  /* 0x0000004000007947 */ /* 0x000fea0003800000 */
.L_x_4452:
[----:B-----5:R-:W-:Y:S02]  /*34e0*/  HADD2.F32 R105, -RZ, R95.H0_H0 ;  /* 0x2000005fff697230 */ /* 0x020fe40000004100 */
[----:B------:R-:W-:-:S03]  /*34f0*/  @P2 HADD2.F32 R109, -RZ, R99.H0_H0 ;  /* 0x20000063ff6d2230 */ /* 0x000fc60000004100 */
[----:B------:R-:W-:-:S04]  /*3500*/  FADD.FTZ R222, R105, R222 ;  /* 0x000000de69de7221 */ /* 0x000fc80000010000 */
[----:B------:R-:W-:-:S05]  /*3510*/  @P2 FADD.FTZ R222, R109, R222 ;  /* 0x000000de6dde2221 */ /* 0x000fca0000010000 */
.L_x_4454:
[----:B------:R-:W-:-:S04]  /*3520*/  F2FP.PACK_AB R104, RZ, R222 ;  /* 0x000000deff68723e */ /* 0x000fc800000000ff */
[----:B------:R-:W-:Y:S02]  /*3530*/  PRMT R103, R104, 0x7610, R103 ;  /* 0x0000761068677816 */ /* 0x000fe40000000067 */
.L_x_4455:
[----:B------:R-:W-:Y:S01]  /*3540*/  HADD2.F32 R130, -RZ, R107.H1_H1 ;  /* 0x3000006bff827230 */ /* 0x000fe20000004100 */
[----:B------:R-:W-:Y:S05]  /*3550*/  @P3 BRA `(.L_x_4456) ;  /* 0x0000008000003947 */ /* 0x000fea0003800000 */
[----:B------:R-:W-:-:S04]  /*3560*/  ISETP.NE.U32.AND P4, PT, RZ, c[0x0][0x180], PT ;  /* 0x00006000ff007a0c */ /* 0x000fc80003f85070 */
[----:B------:R-:W-:-:S13]  /*3570*/  ISETP.NE.AND.EX P4, PT, RZ, c[0x0][0x184], PT, P4 ;  /* 0x00006100ff007a0c */ /* 0x000fda0003f85340 */
[----:B------:R-:W-:Y:S05]  /*3580*/  @P4 BRA `(.L_x_4457) ;  /* 0x0000002000004947 */ /* 0x000fea0003800000 */
[----:B------:R-:W-:Y:S05]  /*3590*/  @P0 BRA `(.L_x_4458) ;  /* 0x0000008000000947 */ /* 0x000fea0003800000 */
[----:B------:R-:W-:Y:S05]  /*35a0*/  BRA `(.L_x_4459) ;  /* 0x0000009000007947 */ /* 0x000fea0003800000 */
.L_x_4457:
[----:B-----5:R-:W-:-:S05]  /*35b0*/  HADD2.F32 R105, -RZ, R99.H1_H1 ;  /* 0x30000063ff697230 */ /* 0x020fca0000004100 */
[----:B------:R-:W-:Y:S01]  /*35c0*/  FADD.FTZ R130, R105, R130 ;  /* 0x0000008269827221 */ /* 0x000fe20000010000 */
[----:B------:R-:W-:Y:S05]  /*35d0*/  BRA `(.L_x_4458) ;  /* 0x0000004000007947 */ /* 0x000fea0003800000 */
.L_x_4456:
[----:B-----5:R-:W-:Y:S02]  /*35e0*/  HADD2.F32 R105, -RZ, R95.H1_H1 ;  /* 0x3000005fff697230 */ /* 0x020fe40000004100 */
[----:B------:R-:W-:-:S03]  /*35f0*/  @P2 HADD2.F32 R107, -RZ, R99.H1_H1 ;  /* 0x30000063ff6b2230 */ /* 0x000fc60000004100 */
[----:B------:R-:W-:-:S04]  /*3600*/  FADD.FTZ R130, R105, R130 ;  /* 0x0000008269827221 */ /* 0x000fc80000010000 */
[----:B------:R-:W-:-:S05]  /*3610*/  @P2 FADD.FTZ R130, R107, R130 ;  /* 0x000000826b822221 */ /* 0x000fca0000010000 */
.L_x_4458:
[----:B------:R-:W-:-:S04]  /*3620*/  F2FP.PACK_AB R104, RZ, R130 ;  /* 0x00000082ff68723e */ /* 0x000fc800000000ff */
[----:B------:R-:W-:Y:S02]  /*3630*/  PRMT R103, R103, 0x5410, R104 ;  /* 0x0000541067677816 */ /* 0x000fe40000000068 */
.L_x_4459:
        /* <DEDUP_REMOVED lines=17> */
.L_x_4461:
[----:B-----5:R-:W-:-:S05]  /*3750*/  HADD2.F32 R109, -RZ, R96.H0_H0 ;  /* 0x20000060ff6d7230 */ /* 0x020fca0000004100 */
[----:B------:R-:W-:Y:S01]  /*3760*/  FADD.FTZ R200, R109, R200 ;  /* 0x000000c86dc87221 */ /* 0x000fe20000010000 */
[----:B------:R-:W-:Y:S05]  /*3770*/  BRA `(.L_x_4462) ;  /* 0x0000004000007947 */ /* 0x000fea0003800000 */
.L_x_4460:
[----:B0----5:R-:W-:Y:S02]  /*3780*/  HADD2.F32 R109, -RZ, R92.H0_H0 ;  /* 0x2000005cff6d7230 */ /* 0x021fe40000004100 */
[----:B------:R-:W-:-:S03]  /*3790*/  @P2 HADD2.F32 R111, -RZ, R96.H0_H0 ;  /* 0x20000060ff6f2230 */ /* 0x000fc60000004100 */
[----:B------:R-:W-:-:S04]  /*37a0*/  FADD.FTZ R200, R109, R200 ;  /* 0x000000c86dc87221 */ /* 0x000fc80000010000 */
[----:B------:R-:W-:-:S05]  /*37b0*/  @P2 FADD.FTZ R200, R111, R200 ;  /* 0x000000c86fc82221 */ /* 0x000fca0000010000 */
.L_x_4462:
[----:B------:R-:W-:-:S04]  /*37c0*/  F2FP.PACK_AB R108, RZ, R200 ;  /* 0x000000c8ff6c723e */ /* 0x000fc800000000ff */
[----:B------:R-:W-:Y:S02]  /*37d0*/  PRMT R100, R108, 0x7610, R100 ;  /* 0x000076106c647816 */ /* 0x000fe40000000064 */
.L_x_4463:
[----:B------:R-:W-:Y:S01]  /*37e0*/  HADD2.F32 R128, -RZ, R104.H1_H1 ;  /* 0x30000068ff807230 */ /* 0x000fe20000004100 */
[----:B------:R-:W-:Y:S05]  /*37f0*/  @P3 BRA `(.L_x_4464) ;  /* 0x0000008000003947 */ /* 0x000fea0003800000 */
[----:B------:R-:W-:-:S04]  /*3800*/  ISETP.NE.U32.AND P1, PT, RZ, c[0x0][0x180], PT ;  /* 0x00006000ff007a0c */ /* 0x000fc80003f25070 */
[----:B------:R-:W-:-:S13]  /*3810*/  ISETP.NE.AND.EX P1, PT, RZ, c[0x0][0x184], PT, P1 ;  /* 0x00006100ff007a0c */ /* 0x000fda0003f25310 */
[----:B------:R-:W-:Y:S05]  /*3820*/  @P1 BRA `(.L_x_4465) ;  /* 0x0000002000001947 */ /* 0x000fea0003800000 */
[----:B------:R-:W-:Y:S05]  /*3830*/  @P0 BRA `(.L_x_4466) ;  /* 0x0000008000000947 */ /* 0x000fea0003800000 */
[----:B------:R-:W-:Y:S05]  /*3840*/  BRA `(.L_x_4467) ;  /* 0x0000009000007947 */ /* 0x000fea0003800000 */
.L_x_4465:
[----:B-----5:R-:W-:-:S05]  /*3850*/  HADD2.F32 R109, -RZ, R96.H1_H1 ;  /* 0x30000060ff6d7230 */ /* 0x020fca0000004100 */
[----:B------:R-:W-:Y:S01]  /*3860*/  FADD.FTZ R128, R109, R128 ;  /* 0x000000806d807221 */ /* 0x000fe20000010000 */
[----:B------:R-:W-:Y:S05]  /*3870*/  BRA `(.L_x_4466) ;  /* 0x0000004000007947 */ /* 0x000fea0003800000 */
.L_x_4464:
[----:B-----5:R-:W-:Y:S02]  /*3880*/  HADD2.F32 R109, -RZ, R92.H1_H1 ;  /* 0x3000005cff6d7230 */ /* 0x020fe40000004100 */
[----:B------:R-:W-:-:S03]  /*3890*/  @P2 HADD2.F32 R111, -RZ, R96.H1_H1 ;  /* 0x30000060ff6f2230 */ /* 0x000fc60000004100 */
[----:B------:R-:W-:-:S04]  /*38a0*/  FADD.FTZ R128, R109, R128 ;  /* 0x000000806d807221 */ /* 0x000fc80000010000 */
[----:B------:R-:W-:-:S05]  /*38b0*/  @P2 FADD.FTZ R128, R111, R128 ;  /* 0x000000806f802221 */ /* 0x000fca0000010000 */
.L_x_4466:
[----:B------:R-:W-:-:S04]  /*38c0*/  F2FP.PACK_AB R104, RZ, R128 ;  /* 0x00000080ff68723e */ /* 0x000fc800000000ff */
[----:B------:R-:W-:Y:S02]  /*38d0*/  PRMT R100, R100, 0x5410, R104 ;  /* 0x0000541064647816 */ /* 0x000fe40000000068 */
.L_x_4467:
[----:B------:R-:W-:Y:S01]  /*38e0*/  HADD2.F32 R202, -RZ, R105.H0_H0 ;  /* 0x20000069ffca7230 */ /* 0x000fe20000004100 */
[----:B------:R-:W-:Y:S05]  /*38f0*/  @P3 BRA `(.L_x_4468) ;  /* 0x0000008000003947 */ /* 0x000fea0003800000 */
[----:B------:R-:W-:-:S04]  /*3900*/  ISETP.NE.U32.AND P1, PT, RZ, c[0x0][0x180], PT ;  /* 0x00006000ff007a0c */ /* 0x000fc80003f25070 */
[----:B------:R-:W-:-:S13]  /*3910*/  ISETP.NE.AND.EX P1, PT, RZ, c[0x0][0x184], PT, P1 ;  /* 0x00006100ff007a0c */ /* 0x000fda0003f25310 */
[----:B------:R-:W-:Y:S05]  /*3920*/  @P1 BRA `(.L_x_4469) ;  /* 0x0000002000001947 */ /* 0x000fea0003800000 */
[----:B------:R-:W-:Y:S05]  /*3930*/  @P0 BRA `(.L_x_4470) ;  /* 0x0000008000000947 */ /* 0x000fea0003800000 */
[----:B------:R-:W-:Y:S05]  /*3940*/  BRA `(.L_x_4471) ;  /* 0x0000009000007947 */ /* 0x000fea0003800000 */
.L_x_4469:
[----:B-----5:R-:W-:-:S05]  /*3950*/  HADD2.F32 R109, -RZ, R97.H0_H0 ;  /* 0x20000061ff6d7230 */ /* 0x020fca0000004100 */
[----:B------:R-:W-:Y:S01]  /*3960*/  FADD.FTZ R202, R109, R202 ;  /* 0x000000ca6dca7221 */ /* 0x000fe20000010000 */
[----:B------:R-:W-:Y:S05]  /*3970*/  BRA `(.L_x_4470) ;  /* 0x0000004000007947 */ /* 0x000fea0003800000 */
.L_x_4468:
[----:B-----5:R-:W-:Y:S02]  /*3980*/  HADD2.F32 R109, -RZ, R93.H0_H0 ;  /* 0x2000005dff6d7230 */ /* 0x020fe40000004100 */
[----:B------:R-:W-:-:S03]  /*3990*/  @P2 HADD2.F32 R111, -RZ, R97.H0_H0 ;  /* 0x20000061ff6f2230 */ /* 0x000fc60000004100 */
[----:B------:R-:W-:-:S04]  /*39a0*/  FADD.FTZ R202, R109, R202 ;  /* 0x000000ca6dca7221 */ /* 0x000fc80000010000 */
[----:B------:R-:W-:-:S05]  /*39b0*/  @P2 FADD.FTZ R202, R111, R202 ;  /* 0x000000ca6fca2221 */ /* 0x000fca0000010000 */
.L_x_4470:
[----:B------:R-:W-:-:S04]  /*39c0*/  F2FP.PACK_AB R104, RZ, R202 ;  /* 0x000000caff68723e */ /* 0x000fc800000000ff */
[----:B------:R-:W-:Y:S02]  /*39d0*/  PRMT R101, R104, 0x7610, R101 ;  /* 0x0000761068657816 */ /* 0x000fe40000000065 */
.L_x_4471:
[----:B------:R-:W-:Y:S01]  /*39e0*/  HADD2.F32 R114, -RZ, R105.H1_H1 ;  /* 0x30000069ff727230 */ /* 0x000fe20000004100 */
[----:B------:R-:W-:Y:S05]  /*39f0*/  @P3 BRA `(.L_x_4472) ;  /* 0x0000008000003947 */ /* 0x000fea0003800000 */
[----:B------:R-:W-:-:S04]  /*3a00*/  ISETP.NE.U32.AND P1, PT, RZ, c[0x0][0x180], PT ;  /* 0x00006000ff007a0c */ /* 0x000fc80003f25070 */
[----:B------:R-:W-:-:S13]  /*3a10*/  ISETP.NE.AND.EX P1, PT, RZ, c[0x0][0x184], PT, P1 ;  /* 0x00006100ff007a0c */ /* 0x000fda0003f25310 */
[----:B------:R-:W-:Y:S05]  /*3a20*/  @P1 BRA `(.L_x_4473) ;  /* 0x0000002000001947 */ /* 0x000fea0003800000 */
[----:B------:R-:W-:Y:S05]  /*3a30*/  @P0 BRA `(.L_x_4474) ;  /* 0x0000008000000947 */ /* 0x000fea0003800000 */
[----:B------:R-:W-:Y:S05]  /*3a40*/  BRA `(.L_x_4475) ;  /* 0x0000009000007947 */ /* 0x000fea0003800000 */
.L_x_4473:
[----:B-----5:R-:W-:-:S05]  /*3a50*/  HADD2.F32 R105, -RZ, R97.H1_H1 ;  /* 0x30000061ff697230 */ /* 0x020fca0000004100 */
[----:B------:R-:W-:Y:S01]  /*3a60*/  FADD.FTZ R114, R105, R114 ;  /* 0x0000007269727221 */ /* 0x000fe20000010000 */
[----:B------:R-:W-:Y:S05]  /*3a70*/  BRA `(.L_x_4474) ;  /* 0x0000004000007947 */ /* 0x000fea0003800000 */
.L_x_4472:
[----:B-----5:R-:W-:Y:S02]  /*3a80*/  HADD2.F32 R105, -RZ, R93.H1_H1 ;  /* 0x3000005dff697230 */ /* 0x020fe40000004100 */
[----:B------:R-:W-:-:S03]  /*3a90*/  @P2 HADD2.F32 R109, -RZ, R97.H1_H1 ;  /* 0x30000061ff6d2230 */ /* 0x000fc60000004100 */
[----:B------:R-:W-:-:S04]  /*3aa0*/  FADD.FTZ R114, R105, R114 ;  /* 0x0000007269727221 */ /* 0x000fc80000010000 */
[----:B------:R-:W-:-:S05]  /*3ab0*/  @P2 FADD.FTZ R114, R109, R114 ;  /* 0x000000726d722221 */ /* 0x000fca0000010000 */
.L_x_4474:
[----:B------:R-:W-:-:S04]  /*3ac0*/  F2FP.PACK_AB R104, RZ, R114 ;  /* 0x00000072ff68723e */ /* 0x000fc800000000ff */
[----:B------:R-:W-:Y:S02]  /*3ad0*/  PRMT R101, R101, 0x5410, R104 ;  /* 0x0000541065657816 */ /* 0x000fe40000000068 */
.L_x_4475:
[----:B------:R-:W-:Y:S01]  /*3ae0*/  HADD2.F32 R204, -RZ, R106.H0_H0 ;  /* 0x2000006affcc7230 */ /* 0x000fe20000004100 */
[----:B------:R-:W-:Y:S05]  /*3af0*/  @P3 BRA `(.L_x_4476) ;  /* 0x0000008000003947 */ /* 0x000fea0003800000 */
[----:B------:R-:W-:-:S04]  /*3b00*/  ISETP.NE.U32.AND P1, PT, RZ, c[0x0][0x180], PT ;  /* 0x00006000ff007a0c */ /* 0x000fc80003f25070 */
[----:B------:R-:W-:-:S13]  /*3b10*/  ISETP.NE.AND.EX P1, PT, RZ, c[0x0][0x184], PT, P1 ;  /* 0x00006100ff007a0c */ /* 0x000fda0003f25310 */
[----:B------:R-:W-:Y:S05]  /*3b20*/  @P1 BRA `(.L_x_4477) ;  /* 0x0000002000001947 */ /* 0x000fea0003800000 */
[----:B------:R-:W-:Y:S05]  /*3b30*/  @P0 BRA `(.L_x_4478) ;  /* 0x0000008000000947 */ /* 0x000fea0003800000 */
[----:B------:R-:W-:Y:S05]  /*3b40*/  BRA `(.L_x_4479) ;  /* 0x0000009000007947 */ /* 0x000fea0003800000 */
.L_x_4477:
[----:B-----5:R-:W-:-:S05]  /*3b50*/  HADD2.F32 R105, -RZ, R98.H0_H0 ;  /* 0x20000062ff697230 */ /* 0x020fca0000004100 */
[----:B------:R-:W-:Y:S01]  /*3b60*/  FADD.FTZ R204, R105, R204 ;  /* 0x000000cc69cc7221 */ /* 0x000fe20000010000 */
[----:B------:R-:W-:Y:S05]  /*3b70*/  BRA `(.L_x_4478) ;  /* 0x0000004000007947 */ /* 0x000fea0003800000 */
.L_x_4476:
[----:B-----5:R-:W-:Y:S02]  /*3b80*/  HADD2.F32 R105, -RZ, R94.H0_H0 ;  /* 0x2000005eff697230 */ /* 0x020fe40000004100 */
[----:B------:R-:W-:-:S03]  /*3b90*/  @P2 HADD2.F32 R109, -RZ, R98.H0_H0 ;  /* 0x20000062ff6d2230 */ /* 0x000fc60000004100 */
[----:B------:R-:W-:-:S04]  /*3ba0*/  FADD.FTZ R204, R105, R204 ;  /* 0x000000cc69cc7221 */ /* 0x000fc80000010000 */
[----:B------:R-:W-:-:S05]  /*3bb0*/  @P2 FADD.FTZ R204, R109, R204 ;  /* 0x000000cc6dcc2221 */ /* 0x000fca0000010000 */
.L_x_4478:
[----:B------:R-:W-:-:S04]  /*3bc0*/  F2FP.PACK_AB R104, RZ, R204 ;  /* 0x000000ccff68723e */ /* 0x000fc800000000ff */
[----:B------:R-:W-:Y:S02]  /*3bd0*/  PRMT R102, R104, 0x7610, R102 ;  /* 0x0000761068667816 */ /* 0x000fe40000000066 */
.L_x_4479:
[----:B------:R-:W-:Y:S01]  /*3be0*/  HADD2.F32 R108, -RZ, R106.H1_H1 ;  /* 0x3000006aff6c7230 */ /* 0x000fe20000004100 */
[----:B------:R-:W-:Y:S05]  /*3bf0*/  @P3 BRA `(.L_x_4480) ;  /* 0x0000008000003947 */ /* 0x000fea0003800000 */
[----:B------:R-:W-:-:S04]  /*3c00*/  ISETP.NE.U32.AND P1, PT, RZ, c[0x0][0x180], PT ;  /* 0x00006000ff007a0c */ /* 0x000fc80003f25070 */
[----:B------:R-:W-:-:S13]  /*3c10*/  ISETP.NE.AND.EX P1, PT, RZ, c[0x0][0x184], PT, P1 ;  /* 0x00006100ff007a0c */ /* 0x000fda0003f25310 */
[----:B------:R-:W-:Y:S05]  /*3c20*/  @P1 BRA `(.L_x_4481) ;  /* 0x0000002000001947 */ /* 0x000fea0003800000 */
[----:B------:R-:W-:Y:S05]  /*3c30*/  @P0 BRA `(.L_x_4482) ;  /* 0x0000008000000947 */ /* 0x000fea0003800000 */
[----:B------:R-:W-:Y:S05]  /*3c40*/  BRA `(.L_x_4483) ;  /* 0x0000009000007947 */ /* 0x000fea0003800000 */
.L_x_4481:
[----:B-----5:R-:W-:-:S05]  /*3c50*/  HADD2.F32 R105, -RZ, R98.H1_H1 ;  /* 0x30000062ff697230 */ /* 0x020fca0000004100 */
[----:B------:R-:W-:Y:S01]  /*3c60*/  FADD.FTZ R108, R105, R108 ;  /* 0x0000006c696c7221 */ /* 0x000fe20000010000 */
[----:B------:R-:W-:Y:S05]  /*3c70*/  BRA `(.L_x_4482) ;  /* 0x0000004000007947 */ /* 0x000fea0003800000 */
.L_x_4480:
[----:B-----5:R-:W-:Y:S02]  /*3c80*/  HADD2.F32 R105, -RZ, R94.H1_H1 ;  /* 0x3000005eff697230 */ /* 0x020fe40000004100 */
[----:B------:R-:W-:-:S03]  /*3c90*/  @P2 HADD2.F32 R109, -RZ, R98.H1_H1 ;  /* 0x30000062ff6d2230 */ /* 0x000fc60000004100 */
[----:B------:R-:W-:-:S04]  /*3ca0*/  FADD.FTZ R108, R105, R108 ;  /* 0x0000006c696c7221 */ /* 0x000fc80000010000 */
[----:B------:R-:W-:-:S05]  /*3cb0*/  @P2 FADD.FTZ R108, R109, R108 ;  /* 0x0000006c6d6c2221 */ /* 0x000fca0000010000 */
.L_x_4482:
[----:B------:R-:W-:-:S04]  /*3cc0*/  F2FP.PACK_AB R104, RZ, R108 ;  /* 0x0000006cff68723e */ /* 0x000fc800000000ff */
[----:B------:R-:W-:Y:S02]  /*3cd0*/  PRMT R102, R102, 0x5410, R104 ;  /* 0x0000541066667816 */ /* 0x000fe40000000068 */
.L_x_4483:
[----:B------:R-:W-:Y:S01]  /*3ce0*/  HADD2.F32 R206, -RZ, R107.H0_H0 ;  /* 0x2000006bffce7230 */ /* 0x000fe20000004100 */
[----:B------:R-:W-:Y:S05]  /*3cf0*/  @P3 BRA `(.L_x_4484) ;  /* 0x0000008000003947 */ /* 0x000fea0003800000 */
[----:B------:R-:W-:-:S04]  /*3d00*/  ISETP.NE.U32.AND P1, PT, RZ, c[0x0][0x180], PT ;  /* 0x00006000ff007a0c */ /* 0x000fc80003f25070 */
[----:B------:R-:W-:-:S13]  /*3d10*/  ISETP.NE.AND.EX P1, PT, RZ, c[0x0][0x184], PT, P1 ;  /* 0x00006100ff007a0c */ /* 0x000fda0003f25310 */
[----:B------:R-:W-:Y:S05]  /*3d20*/  @P1 BRA `(.L_x_4485) ;  /* 0x0000002000001947 */ /* 0x000fea0003800000 */
[----:B------:R-:W-:Y:S05]  /*3d30*/  @P0 BRA `(.L_x_4486) ;  /* 0x0000008000000947 */ /* 0x000fea0003800000 */
[----:B------:R-:W-:Y:S05]  /*3d40*/  BRA `(.L_x_4487) ;  /* 0x0000009000007947 */ /* 0x000fea0003800000 */
.L_x_4485:
[----:B-----5:R-:W-:-:S05]  /*3d50*/  HADD2.F32 R105, -RZ, R99.H0_H0 ;  /* 0x20000063ff697230 */ /* 0x020fca0000004100 */
[----:B------:R-:W-:Y:S01]  /*3d60*/  FADD.FTZ R206, R105, R206 ;  /* 0x000000ce69ce7221 */ /* 0x000fe20000010000 */
[----:B------:R-:W-:Y:S05]  /*3d70*/  BRA `(.L_x_4486) ;  /* 0x0000004000007947 */ /* 0x000fea0003800000 */
.L_x_4484:
[----:B-----5:R-:W-:Y:S02]  /*3d80*/  HADD2.F32 R105, -RZ, R95.H0_H0 ;  /* 0x2000005fff697230 */ /* 0x020fe40000004100 */
[----:B------:R-:W-:-:S03]  /*3d90*/  @P2 HADD2.F32 R109, -RZ, R99.H0_H0 ;  /* 0x20000063ff6d2230 */ /* 0x000fc60000004100 */
[----:B------:R-:W-:-:S04]  /*3da0*/  FADD.FTZ R206, R105, R206 ;  /* 0x000000ce69ce7221 */ /* 0x000fc80000010000 */
[----:B------:R-:W-:-:S05]  /*3db0*/  @P2 FADD.FTZ R206, R109, R206 ;  /* 0x000000ce6dce2221 */ /* 0x000fca0000010000 */
.L_x_4486:
[----:B------:R-:W-:-:S04]  /*3dc0*/  F2FP.PACK_AB R104, RZ, R206 ;  /* 0x000000ceff68723e */ /* 0x000fc800000000ff */
[----:B------:R-:W-:Y:S02]  /*3dd0*/  PRMT R103, R104, 0x7610, R103 ;  /* 0x0000761068677816 */ /* 0x000fe40000000067 */
.L_x_4487:
[----:B------:R-:W-:Y:S01]  /*3de0*/  HADD2.F32 R109, -RZ, R107.H1_H1 ;  /* 0x3000006bff6d7230 */ /* 0x000fe20000004100 */
[----:B------:R-:W-:Y:S05]  /*3df0*/  @P3 BRA `(.L_x_4488) ;  /* 0x0000008000003947 */ /* 0x000fea0003800000 */
[----:B------:R-:W-:-:S04]  /*3e00*/  ISETP.NE.U32.AND P1, PT, RZ, c[0x0][0x180], PT ;  /* 0x00006000ff007a0c */ /* 0x000fc80003f25070 */
[----:B------:R-:W-:-:S13]  /*3e10*/  ISETP.NE.AND.EX P1, PT, RZ, c[0x0][0x184], PT, P1 ;  /* 0x00006100ff007a0c */ /* 0x000fda0003f25310 */
[----:B------:R-:W-:Y:S05]  /*3e20*/  @P1 BRA `(.L_x_4489) ;  /* 0x0000002000001947 */ /* 0x000fea0003800000 */
[----:B------:R-:W-:Y:S05]  /*3e30*/  @P0 BRA `(.L_x_4490) ;  /* 0x0000008000000947 */ /* 0x000fea0003800000 */
[----:B------:R-:W-:Y:S05]  /*3e40*/  BRA `(.L_x_4491) ;  /* 0x0000009000007947 */ /* 0x000fea0003800000 */
.L_x_4489:
[----:B-----5:R-:W-:-:S05]  /*3e50*/  HADD2.F32 R104, -RZ, R99.H1_H1 ;  /* 0x30000063ff687230 */ /* 0x020fca0000004100 */
[----:B------:R-:W-:Y:S01]  /*3e60*/  FADD.FTZ R109, R104, R109 ;  /* 0x0000006d686d7221 */ /* 0x000fe20000010000 */
[----:B------:R-:W-:Y:S05]  /*3e70*/  BRA `(.L_x_4490) ;  /* 0x0000004000007947 */ /* 0x000fea0003800000 */
.L_x_4488:
[----:B-----5:R-:W-:Y:S02]  /*3e80*/  HADD2.F32 R104, -RZ, R95.H1_H1 ;  /* 0x3000005fff687230 */ /* 0x020fe40000004100 */
[----:B------:R-:W-:-:S03]  /*3e90*/  @P2 HADD2.F32 R106, -RZ, R99.H1_H1 ;  /* 0x30000063ff6a2230 */ /* 0x000fc60000004100 */
[----:B------:R-:W-:-:S04]  /*3ea0*/  FADD.FTZ R109, R104, R109 ;  /* 0x0000006d686d7221 */ /* 0x000fc80000010000 */
[----:B------:R-:W-:-:S05]  /*3eb0*/  @P2 FADD.FTZ R109, R106, R109 ;  /* 0x0000006d6a6d2221 */ /* 0x000fca0000010000 */
.L_x_4490:
[----:B------:R-:W-:-:S04]  /*3ec0*/  F2FP.PACK_AB R104, RZ, R109 ;  /* 0x0000006dff68723e */ /* 0x000fc800000000ff */
[----:B------:R-:W-:Y:S02]  /*3ed0*/  PRMT R103, R103, 0x5410, R104 ;  /* 0x0000541067677816 */ /* 0x000fe40000000068 */
.L_x_4491:
        /* <DEDUP_REMOVED lines=54> */
.L_x_4496:
        /* <DEDUP_REMOVED lines=116> */
.L_x_4497:
[----:B01----:R-:W-:Y:S01]  /*4980*/  FADD.FTZ R111, R110, R111 ;  /* 0x0000006f6e6f7221 */ /* 0x003fe20000010000 */
[----:B------:R-:W-:Y:S01]  /*4990*/  ISETP.NE.AND P1, PT, RZ, UR6, PT ;  /* 0x00000006ff007c0c */ /* 0x000fe2000bf25270 */
[----:B------:R-:W-:Y:S01]  /*49a0*/  FMUL.FTZ R104, R115, R115 ;  /* 0x0000007373687220 */ /* 0x000fe20000410000 */
[----:B------:R-:W-:Y:S01]  /*49b0*/  MOV R110, c[0x0][0x1e0] ;  /* 0x00007800006e7a02 */ /* 0x000fe20000000f00 */
[----:B------:R-:W-:Y:S01]  /*49c0*/  IMAD R117, R194, c[0x0][0x168], RZ ;  /* 0x00005a00c2757a24 */ /* 0x000fe200078e02ff */
[----:B------:R-:W-:Y:S01]  /*49d0*/  MOV R199, 0x4 ;  /* 0x0000000400c77802 */ /* 0x000fe20000000f00 */
[----:B------:R-:W-:Y:S01]  /*49e0*/  HADD2.F32 R237, -RZ, R50.H1_H1 ;  /* 0x30000032ffed7230 */ /* 0x000fe20000004100 */
[----:B------:R-:W-:Y:S01]  /*49f0*/  FSEL R105, R104, RZ, P1 ;  /* 0x000000ff68697208 */ /* 0x000fe20000800000 */
[----:B------:R-:W-:Y:S01]  /*4a00*/  FFMA.FTZ R104, R111, R110, c[0x0][0x228] ;  /* 0x00008a006f687623 */ /* 0x000fe2000001006e */
[----:B------:R-:W-:Y:S01]  /*4a10*/  SHF.R.S32.HI R110, RZ, 0x1f, R117 ;  /* 0x0000001fff6e7819 */ /* 0x000fe20000011475 */
[----:B------:R-:W-:Y:S01]  /*4a20*/  @!P2 IMAD.WIDE R106, R194, R199, c[0x0][0x1a0] ;  /* 0x00006800c26aa625 */ /* 0x000fe200078e02c7 */
[----:B------:R-:W-:Y:S01]  /*4a30*/  FSEL R111, R115, RZ, !P1 ;  /* 0x000000ff736f7208 */ /* 0x000fe20004800000 */
[----:B------:R-:W-:Y:S01]  /*4a40*/  HADD2.F32 R123, -RZ, R75.H0_H0 ;  /* 0x2000004bff7b7230 */ /* 0x000fe20000004100 */
[----:B------:R-:W-:Y:S01]  /*4a50*/  LEA.HI R117, R110, R117, RZ, 0x3 ;  /* 0x000000756e757211 */ /* 0x000fe200078f18ff */
[----:B------:R-:W-:Y:S01]  /*4a60*/  FADD.FTZ R207, R104, R105 ;  /* 0x0000006968cf7221 */ /* 0x000fe20000010000 */
[----:B------:R0:W-:Y:S01]  /*4a70*/  @!P2 STG.E [R106.64], R115 ;  /* 0x000000736a00a986 */ /* 0x0001e2000c101904 */
[----:B------:R-:W-:Y:S01]  /*4a80*/  @!P2 IMAD.WIDE R104, R194, R199, c[0x0][0x1a8] ;  /* 0x00006a00c268a625 */ /* 0x000fe200078e02c7 */
[----:B------:R-:W-:-:S02]  /*4a90*/  HADD2.F32 R229, -RZ, R51.H1_H1 ;  /* 0x30000033ffe57230 */ /* 0x000fc40000004100 */
[----:B------:R-:W-:Y:S01]  /*4aa0*/  HADD2.F32 R129, -RZ, R49.H0_H0 ;  /* 0x20000031ff817230 */ /* 0x000fe20000004100 */
[----:B------:R-:W1:Y:S01]  /*4ab0*/  MUFU.RSQ R207, R207 ;  /* 0x000000cf00cf7308 */ /* 0x000e620000001400 */
[C---:B------:R-:W-:Y:S01]  /*4ac0*/  FADD.FTZ R110, -R111.reuse, R248 ;  /* 0x000000f86f6e7221 */ /* 0x040fe20000010100 */
[----:B------:R-:W-:Y:S01]  /*4ad0*/  HADD2.F32 R239, -RZ, R48.H1_H1 ;  /* 0x30000030ffef7230 */ /* 0x000fe20000004100 */
[C---:B------:R-:W-:Y:S01]  /*4ae0*/  FADD.FTZ R122, -R111.reuse, R122 ;  /* 0x0000007a6f7a7221 */ /* 0x040fe20000010100 */
[----:B------:R-:W-:Y:S01]  /*4af0*/  HADD2.F32 R127, -RZ, R55.H1_H1 ;  /* 0x30000037ff7f7230 */ /* 0x000fe20000004100 */
[C---:B------:R-:W-:Y:S01]  /*4b00*/  FADD.FTZ R131, -R111.reuse, R131 ;  /* 0x000000836f837221 */ /* 0x040fe20000010100 */
[----:B------:R-:W-:Y:S01]  /*4b10*/  HADD2.F32 R175, -RZ, R79.H1_H1 ;  /* 0x3000004fffaf7230 */ /* 0x000fe20000004100 */
[C---:B------:R-:W-:Y:S01]  /*4b20*/  FADD.FTZ R176, -R111.reuse, R176 ;  /* 0x000000b06fb07221 */ /* 0x040fe20000010100 */
[----:B0-----:R-:W-:Y:S01]  /*4b30*/  HADD2.F32 R107, -RZ, R47.H0_H0 ;  /* 0x2000002fff6b7230 */ /* 0x001fe20000004100 */
[C---:B------:R-:W-:Y:S01]  /*4b40*/  FADD.FTZ R225, -R111.reuse, R225 ;  /* 0x000000e16fe17221 */ /* 0x040fe20000010100 */
[----:B------:R-:W-:Y:S01]  /*4b50*/  HADD2.F32 R115, -RZ, R68.H1_H1 ;  /* 0x30000044ff737230 */ /* 0x000fe20000004100 */
[C---:B------:R-:W-:Y:S01]  /*4b60*/  FADD.FTZ R224, -R111.reuse, R224 ;  /* 0x000000e06fe07221 */ /* 0x040fe20000010100 */
[----:B------:R-:W-:Y:S01]  /*4b70*/  HADD2.F32 R215, -RZ, R52.H1_H1 ;  /* 0x30000034ffd77230 */ /* 0x000fe20000004100 */
        /* <DEDUP_REMOVED lines=9> */
[----:B0-----:R-:W-:Y:S01]  /*4c10*/  HADD2.F32 R105, -RZ, R71.H0_H0 ;  /* 0x20000047ff697230 */ /* 0x001fe20000004100 */
[C---:B------:R-:W-:Y:S01]  /*4c20*/  FADD.FTZ R246, -R111.reuse, R246 ;  /* 0x000000f66ff67221 */ /* 0x040fe20000010100 */
[----:B------:R-:W-:Y:S01]  /*4c30*/  HADD2.F32 R104, -RZ, R70.H0_H0 ;  /* 0x20000046ff687230 */ /* 0x000fe20000004100 */
[C---:B------:R-:W-:Y:S01]  /*4c40*/  FADD.FTZ R208, -R111.reuse, R208 ;  /* 0x000000d06fd07221 */ /* 0x040fe20000010100 */
[----:B------:R-:W-:Y:S01]  /*4c50*/  HADD2.F32 R113, -RZ, R69.H1_H1 ;  /* 0x30000045ff717230 */ /* 0x000fe20000004100 */
        /* <DEDUP_REMOVED lines=31> */
[----:B------:R-:W-:Y:S01]  /*4e50*/  FADD.FTZ R106, -R111, R109 ;  /* 0x0000006d6f6a7221 */ /* 0x000fe20000010100 */
[----:B------:R-:W-:Y:S01]  /*4e60*/  HADD2.F32 R109, -RZ, R71.H1_H1 ;  /* 0x30000047ff6d7230 */ /* 0x000fe20000004100 */
        /* <DEDUP_REMOVED lines=23> */
[----:B------:R-:W-:Y:S01]  /*4fe0*/  HADD2.F32 R238, -RZ, R48.H0_H0 ;  /* 0x20000030ffee7230 */ /* 0x000fe20000004100 */
[C---:B------:R-:W-:Y:S02]  /*4ff0*/  FMUL.FTZ R120, R207.reuse, R120 ;  /* 0x00000078cf787220 */ /* 0x040fe40000410000 */
[----:B------:R-:W-:-:S02]  /*5000*/  FMUL.FTZ R230, R207, R230 ;  /* 0x000000e6cfe67220 */ /* 0x000fc40000410000 */
[C---:B------:R-:W-:Y:S01]  /*5010*/  FMUL.FTZ R231, R207.reuse, R236 ;  /* 0x000000eccfe77220 */ /* 0x040fe20000410000 */
[----:B------:R-:W-:Y:S01]  /*5020*/  HADD2.F32 R236, -RZ, R50.H0_H0 ;  /* 0x20000032ffec7230 */ /* 0x000fe20000004100 */
[C---:B------:R-:W-:Y:S02]  /*5030*/  FMUL.FTZ R232, R207.reuse, R232 ;  /* 0x000000e8cfe87220 */ /* 0x040fe40000410000 */
[C---:B------:R-:W-:Y:S01]  /*5040*/  FMUL.FTZ R233, R207.reuse, R228 ;  /* 0x000000e4cfe97220 */ /* 0x040fe20000410000 */
[----:B------:R-:W-:Y:S01]  /*5050*/  HADD2.F32 R228, -RZ, R49.H1_H1 ;  /* 0x30000031ffe47230 */ /* 0x000fe20000004100 */
[C---:B------:R-:W-:Y:S02]  /*5060*/  FMUL.FTZ R126, R207.reuse, R126 ;  /* 0x0000007ecf7e7220 */ /* 0x040fe40000410000 */
[C---:B------:R-:W-:Y:S01]  /*5070*/  FMUL.FTZ R177, R207.reuse, R214 ;  /* 0x000000d6cfb17220 */ /* 0x040fe20000410000 */
[----:B------:R-:W-:Y:S01]  /*5080*/  HADD2.F32 R214, -RZ, R52.H0_H0 ;  /* 0x20000034ffd67230 */ /* 0x000fe20000004100 */
[----:B------:R-:W-:-:S02]  /*5090*/  FMUL.FTZ R234, R207, R234 ;  /* 0x000000eacfea7220 */ /* 0x000fc40000410000 */
[C---:B------:R-:W-:Y:S02]  /*50a0*/  FMUL.FTZ R124, R207.reuse, R124 ;  /* 0x0000007ccf7c7220 */ /* 0x040fe40000410000 */
[C---:B------:R-:W-:Y:S02]  /*50b0*/  FMUL.FTZ R216, R207.reuse, R216 ;  /* 0x000000d8cfd87220 */ /* 0x040fe40000410000 */
[C---:B------:R-:W-:Y:S01]  /*50c0*/  FMUL.FTZ R217, R207.reuse, R212 ;  /* 0x000000d4cfd97220 */ /* 0x040fe20000410000 */
[----:B------:R-:W-:Y:S01]  /*50d0*/  HADD2.F32 R212, -RZ, R53.H1_H1 ;  /* 0x30000035ffd47230 */ /* 0x000fe20000004100 */
[C---:B------:R-:W-:Y:S02]  /*50e0*/  FMUL.FTZ R218, R207.reuse, R218 ;  /* 0x000000dacfda7220 */ /* 0x040fe40000410000 */
[C---:B------:R-:W-:Y:S01]  /*50f0*/  FMUL.FTZ R219, R207.reuse, R198 ;  /* 0x000000c6cfdb7220 */ /* 0x040fe20000410000 */
[----:B------:R-:W-:Y:S01]  /*5100*/  HADD2.F32 R198, -RZ, R78.H1_H1 ;  /* 0x3000004effc67230 */ /* 0x000fe20000004100 */
[----:B------:R-:W-:-:S02]  /*5110*/  FMUL.FTZ R220, R207, R220 ;  /* 0x000000dccfdc7220 */ /* 0x000fc40000410000 */
[C---:B------:R-:W-:Y:S01]  /*5120*/  FMUL.FTZ R221, R207.reuse, R172 ;  /* 0x000000accfdd7220 */ /* 0x040fe20000410000 */
[----:B------:R-:W-:Y:S01]  /*5130*/  HADD2.F32 R172, -RZ, R73.H1_H1 ;  /* 0x30000049ffac7230 */ /* 0x000fe20000004100 */
[C---:B------:R-:W-:Y:S02]  /*5140*/  FMUL.FTZ R222, R207.reuse, R222 ;  /* 0x000000decfde7220 */ /* 0x040fe40000410000 */
[C---:B------:R-:W-:Y:S01]  /*5150*/  FMUL.FTZ R223, R207.reuse, R130 ;  /* 0x00000082cfdf7220 */ /* 0x040fe20000410000 */
[----:B------:R-:W-:Y:S01]  /*5160*/  HADD2.F32 R130, -RZ, R45.H1_H1 ;  /* 0x3000002dff827230 */ /* 0x000fe20000004100 */
[C---:B------:R-:W-:Y:S02]  /*5170*/  FMUL.FTZ R200, R207.reuse, R200 ;  /* 0x000000c8cfc87220 */ /* 0x040fe40000410000 */
[C---:B------:R-:W-:Y:S01]  /*5180*/  FMUL.FTZ R201, R207.reuse, R128 ;  /* 0x00000080cfc97220 */ /* 0x040fe20000410000 */
[----:B------:R-:W-:Y:S01]  /*5190*/  HADD2.F32 R128, -RZ, R51.H0_H0 ;  /* 0x20000033ff807230 */ /* 0x000fe20000004100 */
[----:B------:R-:W-:-:S02]  /*51a0*/  FMUL.FTZ R202, R207, R202 ;  /* 0x000000cacfca7220 */ /* 0x000fc40000410000 */
[C---:B------:R-:W-:Y:S01]  /*51b0*/  FMUL.FTZ R203, R207.reuse, R114 ;  /* 0x00000072cfcb7220 */ /* 0x040fe20000410000 */
[----:B------:R-:W-:Y:S01]  /*51c0*/  HADD2.F32 R114, -RZ, R70.H1_H1 ;  /* 0x30000046ff727230 */ /* 0x000fe20000004100 */
[C---:B------:R-:W-:Y:S02]  /*51d0*/  FMUL.FTZ R204, R207.reuse, R204 ;  /* 0x000000cccfcc7220 */ /* 0x040fe40000410000 */
[C---:B------:R-:W-:Y:S01]  /*51e0*/  FMUL.FTZ R205, R207.reuse, R108 ;  /* 0x0000006ccfcd7220 */ /* 0x040fe20000410000 */
[----:B------:R-:W-:Y:S01]  /*51f0*/  HADD2.F32 R108, -RZ, R47.H1_H1 ;  /* 0x3000002fff6c7230 */ /* 0x000fe20000004100 */
[C---:B------:R-:W-:Y:S02]  /*5200*/  FMUL.FTZ R206, R207.reuse, R206 ;  /* 0x000000cecfce7220 */ /* 0x040fe40000410000 */
[----:B------:R-:W-:Y:S01]  /*5210*/  FMUL.FTZ R207, R207, R106 ;  /* 0x0000006acfcf7220 */ /* 0x000fe20000410000 */
[----:B------:R-:W-:Y:S01]  /*5220*/  HADD2.F32 R106, -RZ, R46.H0_H0 ;  /* 0x2000002eff6a7230 */ /* 0x000fe20000004100 */
[----:B------:R-:W-:-:S02]  /*5230*/  FFMA.FTZ R107, R226, R107, R35 ;  /* 0x0000006be26b7223 */ /* 0x000fc40000010023 */
[----:B------:R-:W-:Y:S01]  /*5240*/  FFMA.FTZ R226, R226, R105, R143 ;  /* 0x00000069e2e27223 */ /* 0x000fe2000001008f */
[----:B------:R-:W-:Y:S01]  /*5250*/  HADD2.F32 R105, -RZ, R45.H0_H0 ;  /* 0x2000002dff697230 */ /* 0x000fe20000004100 */
[C---:B------:R-:W-:Y:S02]  /*5260*/  FFMA.FTZ R106, R224.reuse, R106, R37 ;  /* 0x0000006ae06a7223 */ /* 0x040fe40000010025 */
[C---:B------:R-:W-:Y:S02]  /*5270*/  FFMA.FTZ R108, R235.reuse, R108, R34 ;  /* 0x0000006ceb6c7223 */ /* 0x040fe40000010022 */
[----:B------:R-:W-:Y:S01]  /*5280*/  FFMA.FTZ R224, R224, R104, R141 ;  /* 0x00000068e0e07223 */ /* 0x000fe2000001008d */
[----:B------:R-:W-:Y:S01]  /*5290*/  HADD2.F32 R104, -RZ, R69.H0_H0 ;  /* 0x20000045ff687230 */ /* 0x000fe20000004100 */
[----:B------:R-:W-:Y:S01]  /*52a0*/  FFMA.FTZ R235, R235, R109, R146 ;  /* 0x0000006debeb7223 */ /* 0x000fe20000010092 */
[----:B------:R-:W-:Y:S01]  /*52b0*/  HADD2.F32 R109, -RZ, R46.H1_H1 ;  /* 0x3000002eff6d7230 */ /* 0x000fe20000004100 */
[----:B------:R-:W-:Y:S01]  /*52c0*/  FFMA.FTZ R105, R176, R105, R39 ;  /* 0x00000069b0697223 */ /* 0x000fe20000010027 */
[----:B------:R-:W-:Y:S01]  /*52d0*/  F2FP.PACK_AB R107, R108, R107 ;  /* 0x0000006b6c6b723e */ /* 0x000fe200000000ff */
[----:B------:R-:W-:Y:S01]  /*52e0*/  FFMA.FTZ R176, R176, R104, R139 ;  /* 0x00000068b0b07223 */ /* 0x000fe2000001008b */
[----:B------:R-:W-:Y:S01]  /*52f0*/  HADD2.F32 R104, -RZ, R44.H0_H0 ;  /* 0x2000002cff687230 */ /* 0x000fe20000004100 */
[----:B------:R-:W-:-:S02]  /*5300*/  FFMA.FTZ R130, R225, R130, R38 ;  /* 0x00000082e1827223 */ /* 0x000fc40000010026 */
[----:B------:R-:W-:Y:S02]  /*5310*/  FFMA.FTZ R109, R227, R109, R36 ;  /* 0x0000006de36d7223 */ /* 0x000fe40000010024 */
[----:B------:R-:W-:Y:S01]  /*5320*/  FFMA.FTZ R225, R225, R113, R142 ;  /* 0x00000071e1e17223 */ /* 0x000fe2000001008e */
[----:B------:R-:W-:Y:S01]  /*5330*/  HADD2.F32 R113, -RZ, R68.H0_H0 ;  /* 0x20000044ff717230 */ /* 0x000fe20000004100 */
[----:B------:R-:W-:Y:S01]  /*5340*/  FFMA.FTZ R227, R227, R114, R144 ;  /* 0x00000072e3e37223 */ /* 0x000fe20000010090 */
[----:B------:R-:W-:Y:S01]  /*5350*/  HADD2.F32 R114, -RZ, R44.H1_H1 ;  /* 0x3000002cff727230 */ /* 0x000fe20000004100 */
[C---:B------:R-:W-:Y:S01]  /*5360*/  FFMA.FTZ R104, R122.reuse, R104, R41 ;  /* 0x000000687a687223 */ /* 0x040fe20000010029 */
[----:B------:R-:W-:Y:S01]  /*5370*/  F2FP.PACK_AB R106, R109, R106 ;  /* 0x0000006a6d6a723e */ /* 0x000fe200000000ff */
[----:B------:R-:W-:Y:S01]  /*5380*/  FFMA.FTZ R122, R122, R113, R137 ;  /* 0x000000717a7a7223 */ /* 0x000fe20000010089 */
[----:B------:R-:W-:Y:S01]  /*5390*/  F2FP.PACK_AB R105, R130, R105 ;  /* 0x000000698269723e */ /* 0x000fe200000000ff */
[C---:B------:R-:W-:Y:S01]  /*53a0*/  FFMA.FTZ R113, R131.reuse, R114, R40 ;  /* 0x0000007283717223 */ /* 0x040fe20000010028 */
[--C-:B------:R-:W-:Y:S01]  /*53b0*/  HADD2.F32 R114, -RZ, R74.reuse.H1_H1 ;  /* 0x3000004aff727230 */ /* 0x100fe20000004100 */
[----:B------:R-:W-:Y:S01]  /*53c0*/  FFMA.FTZ R131, R131, R115, R140 ;  /* 0x0000007383837223 */ /* 0x000fe2000001008c */
[----:B------:R-:W-:Y:S01]  /*53d0*/  HADD2.F32 R115, -RZ, R74.H0_H0 ;  /* 0x2000004aff737230 */ /* 0x000fe20000004100 */
[----:B------:R-:W-:Y:S01]  /*53e0*/  FFMA.FTZ R237, R209, R237, R28 ;  /* 0x000000edd1ed7223 */ /* 0x000fe2000001001c */
[----:B------:R-:W-:Y:S01]  /*53f0*/  F2FP.PACK_AB R104, R113, R104 ;  /* 0x000000687168723e */ /* 0x000fe200000000ff */
[----:B------:R-:W-:Y:S01]  /*5400*/  FFMA.FTZ R209, R209, R114, R151 ;  /* 0x00000072d1d17223 */ /* 0x000fe20000010097 */
[----:B------:R-:W-:Y:S01]  /*5410*/  HADD2.F32 R114, -RZ, R72.H0_H0 ;  /* 0x20000048ff727230 */ /* 0x000fe20000004100 */
[C---:B------:R-:W-:Y:S01]  /*5420*/  FFMA.FTZ R128, R111.reuse, R128, R27 ;  /* 0x000000806f807223 */ /* 0x040fe2000001001b */
[----:B------:R-:W-:Y:S01]  /*5430*/  HADD2.F32 R113, -RZ, R53.H0_H0 ;  /* 0x20000035ff717230 */ /* 0x000fe20000004100 */
[C---:B------:R-:W-:Y:S01]  /*5440*/  FFMA.FTZ R236, R110.reuse, R236, R29 ;  /* 0x000000ec6eec7223 */ /* 0x040fe2000001001d */
[----:B------:R-:W-:Y:S01]  /*5450*/  HADD2.F32 R130, -RZ, R77.H1_H1 ;  /* 0x3000004dff827230 */ /* 0x000fe20000004100 */
[----:B------:R-:W-:Y:S01]  /*5460*/  FFMA.FTZ R111, R111, R123, R152 ;  /* 0x0000007b6f6f7223 */ /* 0x000fe20000010098 */
[----:B------:R-:W-:Y:S01]  /*5470*/  HADD2.F32 R123, -RZ, R75.H1_H1 ;  /* 0x3000004bff7b7230 */ /* 0x000fe20000004100 */
[----:B------:R-:W-:Y:S01]  /*5480*/  FFMA.FTZ R110, R110, R115, R150 ;  /* 0x000000736e6e7223 */ /* 0x000fe20000010096 */
[----:B------:R-:W-:Y:S01]  /*5490*/  HADD2.F32 R115, -RZ, R73.H0_H0 ;  /* 0x20000049ff737230 */ /* 0x000fe20000004100 */
[----:B------:R-:W-:-:S02]  /*54a0*/  FFMA.FTZ R228, R213, R228, R30 ;  /* 0x000000e4d5e47223 */ /* 0x000fc4000001001e */
[C---:B------:R-:W-:Y:S01]  /*54b0*/  FFMA.FTZ R238, R112.reuse, R238, R33 ;  /* 0x000000ee70ee7223 */ /* 0x040fe20000010021 */
[----:B------:R-:W-:Y:S01]  /*54c0*/  F2FP.PACK_AB R110, R209, R110 ;  /* 0x0000006ed16e723e */ /* 0x000fe200000000ff */
[----:B------:R-:W-:Y:S01]  /*54d0*/  FFMA.FTZ R213, R213, R172, R149 ;  /* 0x000000acd5d57223 */ /* 0x000fe20000010095 */
[----:B------:R-:W-:Y:S01]  /*54e0*/  HADD2.F32 R172, -RZ, R55.H0_H0 ;  /* 0x20000037ffac7230 */ /* 0x000fe20000004100 */
[----:B------:R-:W-:Y:S01]  /*54f0*/  FFMA.FTZ R112, R112, R114, R145 ;  /* 0x0000007270707223 */ /* 0x000fe20000010091 */
[----:B------:R-:W-:Y:S01]  /*5500*/  HADD2.F32 R114, -RZ, R72.H1_H1 ;  /* 0x30000048ff727230 */ /* 0x000fe20000004100 */
[----:B------:R-:W-:Y:S01]  /*5510*/  FFMA.FTZ R229, R208, R229, R26 ;  /* 0x000000e5d0e57223 */ /* 0x000fe2000001001a */
[----:B------:R-:W-:Y:S01]  /*5520*/  HADD2.F32 R209, -RZ, R67.H1_H1 ;  /* 0x30000043ffd17230 */ /* 0x000fe20000004100 */
[----:B------:R-:W-:Y:S02]  /*5530*/  FFMA.FTZ R129, R210, R129, R31 ;  /* 0x00000081d2817223 */ /* 0x000fe4000001001f */
[----:B------:R-:W-:Y:S01]  /*5540*/  FFMA.FTZ R208, R208, R123, R153 ;  /* 0x0000007bd0d07223 */ /* 0x000fe20000010099 */
[----:B------:R-:W-:Y:S01]  /*5550*/  HADD2.F32 R123, -RZ, R79.H0_H0 ;  /* 0x2000004fff7b7230 */ /* 0x000fe20000004100 */
[----:B------:R-:W-:-:S02]  /*5560*/  FFMA.FTZ R210, R210, R115, R148 ;  /* 0x00000073d2d27223 */ /* 0x000fc40000010094 */
[C---:B------:R-:W-:Y:S01]  /*5570*/  FFMA.FTZ R239, R211.reuse, R239, R32 ;  /* 0x000000efd3ef7223 */ /* 0x040fe20000010020 */
[----:B------:R-:W-:Y:S01]  /*5580*/  F2FP.PACK_AB R111, R208, R111 ;  /* 0x0000006fd06f723e */ /* 0x000fe200000000ff */
[----:B------:R-:W-:Y:S01]  /*5590*/  FFMA.FTZ R211, R211, R114, R147 ;  /* 0x00000072d3d37223 */ /* 0x000fe20000010093 */
[--C-:B------:R-:W-:Y:S01]  /*55a0*/  HADD2.F32 R114, -RZ, R54.reuse.H0_H0 ;  /* 0x20000036ff727230 */ /* 0x100fe20000004100 */
[C---:B------:R-:W-:Y:S01]  /*55b0*/  FFMA.FTZ R115, R119.reuse, R172, R19 ;  /* 0x000000ac77737223 */ /* 0x040fe20000010013 */
[----:B------:R-:W-:Y:S01]  /*55c0*/  HADD2.F32 R208, -RZ, R67.H0_H0 ;  /* 0x20000043ffd07230 */ /* 0x000fe20000004100 */
[C---:B------:R-:W-:Y:S01]  /*55d0*/  FFMA.FTZ R172, R120.reuse, R127, R18 ;  /* 0x0000007f78ac7223 */ /* 0x040fe20000010012 */
[----:B------:R-:W-:Y:S01]  /*55e0*/  HADD2.F32 R127, -RZ, R54.H1_H1 ;  /* 0x30000036ff7f7230 */ /* 0x000fe20000004100 */
[----:B------:R-:W-:Y:S01]  /*55f0*/  FFMA.FTZ R119, R119, R123, R160 ;  /* 0x0000007b77777223 */ /* 0x000fe200000100a0 */
[----:B------:R-:W-:Y:S01]  /*5600*/  HADD2.F32 R123, -RZ, R78.H0_H0 ;  /* 0x2000004eff7b7230 */ /* 0x000fe20000004100 */
[----:B------:R-:W-:Y:S01]  /*5610*/  FFMA.FTZ R120, R120, R175, R161 ;  /* 0x000000af78787223 */ /* 0x000fe200000100a1 */
[----:B------:R-:W-:Y:S01]  /*5620*/  F2FP.PACK_AB R115, R172, R115 ;  /* 0x00000073ac73723e */ /* 0x000fe200000000ff */
[C---:B------:R-:W-:Y:S01]  /*5630*/  FFMA.FTZ R175, R121.reuse, R114, R21 ;  /* 0x0000007279af7223 */ /* 0x040fe20000010015 */
[----:B------:R-:W-:Y:S01]  /*5640*/  HADD2.F32 R172, -RZ, R88.H0_H0 ;  /* 0x20000058ffac7230 */ /* 0x000fe20000004100 */
[C---:B------:R-:W-:Y:S01]  /*5650*/  FFMA.FTZ R114, R118.reuse, R127, R20 ;  /* 0x0000007f76727223 */ /* 0x040fe20000010014 */
[--C-:B------:R-:W-:Y:S01]  /*5660*/  HADD2.F32 R127, -RZ, R76.reuse.H1_H1 ;  /* 0x3000004cff7f7230 */ /* 0x100fe20000004100 */
[----:B------:R-:W-:Y:S01]  /*5670*/  FFMA.FTZ R118, R118, R198, R159 ;  /* 0x000000c676767223 */ /* 0x000fe2000001009f */
[----:B------:R-:W-:Y:S01]  /*5680*/  HFMA2.MMA R198, -RZ, RZ, 0, 9.5367431640625e-07 ;  /* 0x00000010ffc67435 */ /* 0x000fe200000001ff */
[----:B------:R-:W-:Y:S01]  /*5690*/  FFMA.FTZ R121, R121, R123, R158 ;  /* 0x0000007b79797223 */ /* 0x000fe2000001009e */
[----:B------:R-:W-:Y:S01]  /*56a0*/  HADD2.F32 R123, -RZ, R77.H0_H0 ;  /* 0x2000004dff7b7230 */ /* 0x000fe20000004100 */
[----:B------:R-:W-:Y:S01]  /*56b0*/  FFMA.FTZ R113, R116, R113, R23 ;  /* 0x0000007174717223 */ /* 0x000fe20000010017 */
[----:B------:R-:W-:Y:S01]  /*56c0*/  F2FP.PACK_AB R119, R120, R119 ;  /* 0x000000777877723e */ /* 0x000fe200000000ff */
[----:B------:R-:W-:Y:S01]  /*56d0*/  FFMA.FTZ R214, R170, R214, R25 ;  /* 0x000000d6aad67223 */ /* 0x000fe20000010019 */
[----:B------:R-:W-:Y:S01]  /*56e0*/  LEA.HI.SX32 R120, R117, R42, 0x1d ;  /* 0x0000002a75787211 */ /* 0x000fe200078feaff */
[----:B------:R-:W-:Y:S01]  /*56f0*/  FFMA.FTZ R116, R116, R123, R155 ;  /* 0x0000007b74747223 */ /* 0x000fe2000001009b */
[----:B------:R-:W-:Y:S01]  /*5700*/  HADD2.F32 R123, -RZ, R76.H0_H0 ;  /* 0x2000004cff7b7230 */ /* 0x000fe20000004100 */
[----:B------:R-:W-:Y:S01]  /*5710*/  FFMA.FTZ R212, R173, R212, R22 ;  /* 0x000000d4add47223 */ /* 0x000fe20000010016 */
[----:B------:R-:W-:Y:S01]  /*5720*/  F2FP.PACK_AB R114, R114, R175 ;  /* 0x000000af7272723e */ /* 0x000fe200000000ff */
[----:B------:R-:W-:Y:S01]  /*5730*/  IMAD.WIDE.U32 R108, R125, R198, c[0x0][0x208] ;  /* 0x000082007d6c7625 */ /* 0x000fe200078e00c6 */
[----:B------:R-:W-:Y:S01]  /*5740*/  HADD2.F32 R175, -RZ, R64.H0_H0 ;  /* 0x20000040ffaf7230 */ /* 0x000fe20000004100 */
[----:B------:R-:W-:-:S02]  /*5750*/  F2FP.PACK_AB R118, R118, R121 ;  /* 0x000000797676723e */ /* 0x000fc400000000ff */
[----:B------:R-:W-:Y:S01]  /*5760*/  FFMA.FTZ R170, R170, R123, R154 ;  /* 0x0000007baaaa7223 */ /* 0x000fe2000001009a */
[----:B------:R0:W-:Y:S01]  /*5770*/  STG.E.128 [R108.64], R104 ;  /* 0x000000686c007986 */ /* 0x0001e2000c101d04 */
[--C-:B------:R-:W-:Y:S01]  /*5780*/  HADD2.F32 R123, -RZ, R59.reuse.H1_H1 ;  /* 0x3000003bff7b7230 */ /* 0x100fe20000004100 */
[----:B------:R-:W-:Y:S01]  /*5790*/  FFMA.FTZ R215, R171, R215, R24 ;  /* 0x000000d7abd77223 */ /* 0x000fe20000010018 */
[----:B------:R-:W-:Y:S01]  /*57a0*/  F2FP.PACK_AB R113, R212, R113 ;  /* 0x00000071d471723e */ /* 0x000fe200000000ff */
[----:B------:R-:W-:Y:S01]  /*57b0*/  FFMA.FTZ R173, R173, R130, R157 ;  /* 0x00000082adad7223 */ /* 0x000fe2000001009d */
[----:B------:R-:W-:Y:S01]  /*57c0*/  HADD2.F32 R130, -RZ, R59.H0_H0 ;  /* 0x2000003bff827230 */ /* 0x000fe20000004100 */
[----:B------:R-:W-:Y:S01]  /*57d0*/  FFMA.FTZ R123, R124, R123, R10 ;  /* 0x0000007b7c7b7223 */ /* 0x000fe2000001000a */
[----:B------:R-:W-:Y:S01]  /*57e0*/  HADD2.F32 R212, -RZ, R65.H0_H0 ;  /* 0x20000041ffd47230 */ /* 0x000fe20000004100 */
[----:B------:R-:W-:Y:S01]  /*57f0*/  FFMA.FTZ R171, R171, R127, R156 ;  /* 0x0000007fabab7223 */ /* 0x000fe2000001009c */
[--C-:B------:R-:W-:Y:S01]  /*5800*/  HADD2.F32 R127, -RZ, R83.reuse.H0_H0 ;  /* 0x20000053ff7f7230 */ /* 0x100fe20000004100 */
[----:B------:R-:W-:Y:S01]  /*5810*/  FFMA.FTZ R130, R234, R130, R11 ;  /* 0x00000082ea827223 */ /* 0x000fe2000001000b */
[----:B------:R-:W-:Y:S01]  /*5820*/  F2FP.PACK_AB R117, R173, R116 ;  /* 0x00000074ad75723e */ /* 0x000fe200000000ff */
[----:B------:R-:W-:Y:S01]  /*5830*/  FFMA.FTZ R208, R206, R208, R135 ;  /* 0x000000d0ced07223 */ /* 0x000fe20000010087 */
[----:B------:R-:W-:Y:S01]  /*5840*/  F2FP.PACK_AB R116, R171, R170 ;  /* 0x000000aaab74723e */ /* 0x000fe200000000ff */
[----:B------:R-:W-:Y:S01]  /*5850*/  FFMA.FTZ R127, R234, R127, R167 ;  /* 0x0000007fea7f7223 */ /* 0x000fe200000100a7 */
[----:B------:R-:W-:Y:S01]  /*5860*/  HADD2.F32 R234, -RZ, R56.H0_H0 ;  /* 0x20000038ffea7230 */ /* 0x000fe20000004100 */
[----:B------:R-:W-:Y:S01]  /*5870*/  IADD3 R171, R120, 0x20, RZ ;  /* 0x0000002078ab7810 */ /* 0x000fe20007ffe0ff */
[----:B------:R-:W-:Y:S01]  /*5880*/  FFMA.FTZ R212, R202, R212, R43 ;  /* 0x000000d4cad47223 */ /* 0x000fe2000001002b */
[----:B0-----:R-:W-:Y:S01]  /*5890*/  HADD2.F32 R104, -RZ, R83.H1_H1 ;  /* 0x30000053ff687230 */ /* 0x001fe20000004100 */
[----:B------:R-:W-:Y:S01]  /*58a0*/  F2FP.PACK_AB R105, R225, R176 ;  /* 0x000000b0e169723e */ /* 0x000fe200000000ff */
[----:B------:R-:W-:Y:S01]  /*58b0*/  HADD2.F32 R176, -RZ, R58.H1_H1 ;  /* 0x3000003affb07230 */ /* 0x000fe20000004100 */
[----:B------:R-:W-:Y:S01]  /*58c0*/  F2FP.PACK_AB R106, R227, R224 ;  /* 0x000000e0e36a723e */ /* 0x000fe200000000ff */
[----:B------:R-:W-:Y:S01]  /*58d0*/  HADD2.F32 R224, -RZ, R82.H1_H1 ;  /* 0x30000052ffe07230 */ /* 0x000fe20000004100 */
[----:B------:R-:W-:Y:S01]  /*58e0*/  FFMA.FTZ R124, R124, R104, R169 ;  /* 0x000000687c7c7223 */ /* 0x000fe200000100a9 */
[----:B------:R-:W-:Y:S01]  /*58f0*/  F2FP.PACK_AB R104, R131, R122 ;  /* 0x0000007a8368723e */ /* 0x000fe200000000ff */
[----:B------:R-:W-:Y:S01]  /*5900*/  HADD2.F32 R122, -RZ, R58.H0_H0 ;  /* 0x2000003aff7a7230 */ /* 0x000fe20000004100 */
[----:B------:R-:W-:Y:S01]  /*5910*/  IMAD.WIDE.U32 R108, R125, R198, c[0x0][0x210] ;  /* 0x000084007d6c7625 */ /* 0x000fe200078e00c6 */
[----:B------:R-:W-:Y:S01]  /*5920*/  HADD2.F32 R131, -RZ, R82.H0_H0 ;  /* 0x20000052ff837230 */ /* 0x000fe20000004100 */
[----:B------:R-:W-:Y:S01]  /*5930*/  F2FP.PACK_AB R107, R235, R226 ;  /* 0x000000e2eb6b723e */ /* 0x000fe200000000ff */
[----:B------:R-:W-:Y:S01]  /*5940*/  HADD2.F32 R226, -RZ, R81.H1_H1 ;  /* 0x30000051ffe27230 */ /* 0x000fe20000004100 */
[C---:B------:R-:W-:Y:S01]  /*5950*/  FFMA.FTZ R122, R126.reuse, R122, R13 ;  /* 0x0000007a7e7a7223 */ /* 0x040fe2000001000d */
[----:B------:R-:W-:Y:S01]  /*5960*/  HADD2.F32 R225, -RZ, R80.H0_H0 ;  /* 0x20000050ffe17230 */ /* 0x000fe20000004100 */
[----:B------:R-:W-:Y:S01]  /*5970*/  FFMA.FTZ R126, R126, R131, R165 ;  /* 0x000000837e7e7223 */ /* 0x000fe200000100a5 */
[----:B------:R0:W-:Y:S01]  /*5980*/  STG.E.128 [R108.64], R104 ;  /* 0x000000686c007986 */ /* 0x0001e2000c101d04 */
[C---:B------:R-:W-:Y:S01]  /*5990*/  FFMA.FTZ R131, R177.reuse, R176, R12 ;  /* 0x000000b0b1837223 */ /* 0x040fe2000001000c */
[----:B------:R-:W-:Y:S01]  /*59a0*/  HADD2.F32 R176, -RZ, R57.H0_H0 ;  /* 0x20000039ffb07230 */ /* 0x000fe20000004100 */
[----:B------:R-:W-:Y:S01]  /*59b0*/  FFMA.FTZ R125, R177, R224, R168 ;  /* 0x000000e0b17d7223 */ /* 0x000fe200000100a8 */
[----:B------:R-:W-:Y:S01]  /*59c0*/  HADD2.F32 R177, -RZ, R81.H0_H0 ;  /* 0x20000051ffb17230 */ /* 0x000fe20000004100 */
[----:B------:R-:W-:Y:S01]  /*59d0*/  FFMA.FTZ R234, R230, R234, R17 ;  /* 0x000000eae6ea7223 */ /* 0x000fe20000010011 */
[----:B------:R-:W-:Y:S01]  /*59e0*/  HADD2.F32 R224, -RZ, R57.H1_H1 ;  /* 0x30000039ffe07230 */ /* 0x000fe20000004100 */
[C---:B------:R-:W-:Y:S01]  /*59f0*/  FFMA.FTZ R176, R232.reuse, R176, R15 ;  /* 0x000000b0e8b07223 */ /* 0x040fe2000001000f */
[----:B------:R-:W-:Y:S01]  /*5a00*/  HADD2.F32 R235, -RZ, R56.H1_H1 ;  /* 0x30000038ffeb7230 */ /* 0x000fe20000004100 */
[----:B------:R-:W-:Y:S01]  /*5a10*/  FFMA.FTZ R232, R232, R177, R164 ;  /* 0x000000b1e8e87223 */ /* 0x000fe200000100a4 */
[--C-:B------:R-:W-:Y:S01]  /*5a20*/  HADD2.F32 R227, -RZ, R62.reuse.H1_H1 ;  /* 0x3000003effe37230 */ /* 0x100fe20000004100 */
[C---:B------:R-:W-:Y:S01]  /*5a30*/  FFMA.FTZ R177, R233.reuse, R224, R14 ;  /* 0x000000e0e9b17223 */ /* 0x040fe2000001000e */
[--C-:B------:R-:W-:Y:S01]  /*5a40*/  HADD2.F32 R224, -RZ, R63.reuse.H0_H0 ;  /* 0x2000003fffe07230 */ /* 0x100fe20000004100 */
[----:B------:R-:W-:Y:S01]  /*5a50*/  FFMA.FTZ R233, R233, R226, R166 ;  /* 0x000000e2e9e97223 */ /* 0x000fe200000100a6 */
[----:B------:R-:W-:Y:S01]  /*5a60*/  HADD2.F32 R226, -RZ, R62.H0_H0 ;  /* 0x2000003effe27230 */ /* 0x000fe20000004100 */
[----:B------:R-:W-:Y:S01]  /*5a70*/  FFMA.FTZ R230, R230, R225, R162 ;  /* 0x000000e1e6e67223 */ /* 0x000fe200000100a2 */
[----:B------:R-:W-:Y:S01]  /*5a80*/  HADD2.F32 R225, -RZ, R63.H1_H1 ;  /* 0x3000003fffe17230 */ /* 0x000fe20000004100 */
[----:B------:R-:W-:Y:S01]  /*5a90*/  FFMA.FTZ R224, R222, R224, R3 ;  /* 0x000000e0dee07223 */ /* 0x000fe20000010003 */
[----:B0-----:R-:W-:Y:S01]  /*5aa0*/  HADD2.F32 R105, -RZ, R87.H0_H0 ;  /* 0x20000057ff697230 */ /* 0x001fe20000004100 */
[----:B------:R-:W-:Y:S01]  /*5ab0*/  FFMA.FTZ R226, R220, R226, R5 ;  /* 0x000000e2dce27223 */ /* 0x000fe20000010005 */
[----:B------:R-:W-:Y:S01]  /*5ac0*/  HADD2.F32 R107, -RZ, R85.H0_H0 ;  /* 0x20000055ff6b7230 */ /* 0x000fe20000004100 */
[----:B------:R-:W-:Y:S01]  /*5ad0*/  FFMA.FTZ R225, R223, R225, R2 ;  /* 0x000000e1dfe17223 */ /* 0x000fe20000010002 */
[----:B------:R-:W-:Y:S01]  /*5ae0*/  HADD2.F32 R108, -RZ, R84.H1_H1 ;  /* 0x30000054ff6c7230 */ /* 0x000fe20000004100 */
[----:B------:R-:W-:Y:S01]  /*5af0*/  FFMA.FTZ R222, R222, R105, R184 ;  /* 0x00000069dede7223 */ /* 0x000fe200000100b8 */
[----:B------:R-:W-:Y:S01]  /*5b00*/  HADD2.F32 R105, -RZ, R86.H0_H0 ;  /* 0x20000056ff697230 */ /* 0x000fe20000004100 */
[----:B------:R-:W-:Y:S01]  /*5b10*/  FFMA.FTZ R235, R231, R235, R16 ;  /* 0x000000ebe7eb7223 */ /* 0x000fe20000010010 */
[----:B------:R-:W-:Y:S01]  /*5b20*/  HADD2.F32 R109, -RZ, R84.H0_H0 ;  /* 0x20000054ff6d7230 */ /* 0x000fe20000004100 */
[----:B------:R-:W-:Y:S01]  /*5b30*/  FFMA.FTZ R227, R221, R227, R4 ;  /* 0x000000e3dde37223 */ /* 0x000fe20000010004 */
[----:B------:R-:W-:Y:S01]  /*5b40*/  HADD2.F32 R106, -RZ, R87.H1_H1 ;  /* 0x30000057ff6a7230 */ /* 0x000fe20000004100 */
[----:B------:R-:W-:Y:S01]  /*5b50*/  FFMA.FTZ R220, R220, R105, R182 ;  /* 0x00000069dcdc7223 */ /* 0x000fe200000100b6 */
[----:B------:R-:W-:Y:S01]  /*5b60*/  F2FP.PACK_AB R105, R228, R129 ;  /* 0x00000081e469723e */ /* 0x000fe200000000ff */
[--C-:B------:R-:W-:Y:S01]  /*5b70*/  HADD2.F32 R129, -RZ, R61.reuse.H0_H0 ;  /* 0x2000003dff817230 */ /* 0x100fe20000004100 */
[----:B------:R-:W-:Y:S01]  /*5b80*/  F2FP.PACK_AB R122, R131, R122 ;  /* 0x0000007a837a723e */ /* 0x000fe200000000ff */
[----:B------:R-:W-:Y:S01]  /*5b90*/  HADD2.F32 R104, -RZ, R80.H1_H1 ;  /* 0x30000050ff687230 */ /* 0x000fe20000004100 */
[----:B------:R-:W-:Y:S01]  /*5ba0*/  FFMA.FTZ R223, R223, R106, R186 ;  /* 0x0000006adfdf7223 */ /* 0x000fe200000100ba */
[----:B------:R-:W-:Y:S01]  /*5bb0*/  HADD2.F32 R228, -RZ, R61.H1_H1 ;  /* 0x3000003dffe47230 */ /* 0x000fe20000004100 */
[C---:B------:R-:W-:Y:S01]  /*5bc0*/  FFMA.FTZ R129, R218.reuse, R129, R7 ;  /* 0x00000081da817223 */ /* 0x040fe20000010007 */
[----:B------:R-:W-:Y:S01]  /*5bd0*/  HADD2.F32 R106, -RZ, R85.H1_H1 ;  /* 0x30000055ff6a7230 */ /* 0x000fe20000004100 */
[----:B------:R-:W-:Y:S01]  /*5be0*/  FFMA.FTZ R218, R218, R107, R180 ;  /* 0x0000006bdada7223 */ /* 0x000fe200000100b4 */
[----:B------:R-:W-:Y:S01]  /*5bf0*/  F2FP.PACK_AB R107, R229, R128 ;  /* 0x00000080e56b723e */ /* 0x000fe200000000ff */
[--C-:B------:R-:W-:Y:S01]  /*5c00*/  HADD2.F32 R229, -RZ, R60.reuse.H1_H1 ;  /* 0x3000003cffe57230 */ /* 0x100fe20000004100 */
[----:B------:R-:W-:Y:S01]  /*5c10*/  FFMA.FTZ R231, R231, R104, R163 ;  /* 0x00000068e7e77223 */ /* 0x000fe200000100a3 */
[----:B------:R-:W-:Y:S01]  /*5c20*/  HADD2.F32 R128, -RZ, R60.H0_H0 ;  /* 0x2000003cff807230 */ /* 0x000fe20000004100 */
[----:B------:R-:W-:Y:S01]  /*5c30*/  FFMA.FTZ R228, R219, R228, R6 ;  /* 0x000000e4dbe47223 */ /* 0x000fe20000010006 */
[----:B------:R-:W-:Y:S01]  /*5c40*/  HADD2.F32 R104, -RZ, R86.H1_H1 ;  /* 0x30000056ff687230 */ /* 0x000fe20000004100 */
[----:B------:R-:W-:Y:S01]  /*5c50*/  FFMA.FTZ R229, R217, R229, R8 ;  /* 0x000000e5d9e57223 */ /* 0x000fe20000010008 */
[----:B------:R-:W-:Y:S01]  /*5c60*/  F2FP.PACK_AB R123, R123, R130 ;  /* 0x000000827b7b723e */ /* 0x000fe200000000ff */
[----:B------:R-:W-:Y:S01]  /*5c70*/  FFMA.FTZ R217, R217, R108, R179 ;  /* 0x0000006cd9d97223 */ /* 0x000fe200000100b3 */
[--C-:B------:R-:W-:Y:S01]  /*5c80*/  HADD2.F32 R108, -RZ, R91.reuse.H0_H0 ;  /* 0x2000005bff6c7230 */ /* 0x100fe20000004100 */
[C---:B------:R-:W-:Y:S01]  /*5c90*/  FFMA.FTZ R128, R216.reuse, R128, R9 ;  /* 0x00000080d8807223 */ /* 0x040fe20000010009 */
[----:B------:R-:W-:Y:S01]  /*5ca0*/  F2FP.PACK_AB R121, R177, R176 ;  /* 0x000000b0b179723e */ /* 0x000fe200000000ff */
[----:B------:R-:W-:Y:S01]  /*5cb0*/  FFMA.FTZ R216, R216, R109, R178 ;  /* 0x0000006dd8d87223 */ /* 0x000fe200000100b2 */
[----:B------:R-:W-:Y:S01]  /*5cc0*/  F2FP.PACK_AB R109, R213, R210 ;  /* 0x000000d2d56d723e */ /* 0x000fe200000000ff */
[----:B------:R-:W-:Y:S01]  /*5cd0*/  FFMA.FTZ R206, R206, R108, R191 ;  /* 0x0000006ccece7223 */ /* 0x000fe200000100bf */
[----:B------:R-:W-:Y:S01]  /*5ce0*/  F2FP.PACK_AB R108, R211, R112 ;  /* 0x00000070d36c723e */ /* 0x000fe200000000ff */
[--C-:B------:R-:W-:Y:S01]  /*5cf0*/  HADD2.F32 R210, -RZ, R66.reuse.H0_H0 ;  /* 0x20000042ffd27230 */ /* 0x100fe20000004100 */
[----:B------:R-:W-:Y:S01]  /*5d00*/  FFMA.FTZ R219, R219, R106, R181 ;  /* 0x0000006adbdb7223 */ /* 0x000fe200000100b5 */
[----:B------:R-:W-:Y:S01]  /*5d10*/  HADD2.F32 R211, -RZ, R66.H1_H1 ;  /* 0x30000042ffd37230 */ /* 0x000fe20000004100 */
[----:B------:R-:W-:Y:S01]  /*5d20*/  F2FP.PACK_AB R106, R237, R236 ;  /* 0x000000eced6a723e */ /* 0x000fe200000000ff */
[--C-:B------:R-:W-:Y:S01]  /*5d30*/  HADD2.F32 R112, -RZ, R90.reuse.H0_H0 ;  /* 0x2000005aff707230 */ /* 0x100fe20000004100 */
[C---:B------:R-:W-:Y:S01]  /*5d40*/  FFMA.FTZ R210, R204.reuse, R210, R133 ;  /* 0x000000d2ccd27223 */ /* 0x040fe20000010085 */
[----:B------:R-:W-:Y:S01]  /*5d50*/  HADD2.F32 R213, -RZ, R90.H1_H1 ;  /* 0x3000005affd57230 */ /* 0x000fe20000004100 */
[----:B------:R-:W-:Y:S01]  /*5d60*/  FFMA.FTZ R211, R205, R211, R136 ;  /* 0x000000d3cdd37223 */ /* 0x000fe20000010088 */
[----:B------:R-:W-:Y:S01]  /*5d70*/  HADD2.F32 R236, -RZ, R91.H1_H1 ;  /* 0x3000005bffec7230 */ /* 0x000fe20000004100 */
[----:B------:R-:W-:Y:S01]  /*5d80*/  FFMA.FTZ R204, R204, R112, R189 ;  /* 0x00000070cccc7223 */ /* 0x000fe200000100bd */
[----:B------:R-:W-:Y:S01]  /*5d90*/  F2FP.PACK_AB R112, R215, R214 ;  /* 0x000000d6d770723e */ /* 0x000fe200000000ff */
[----:B------:R-:W-:Y:S01]  /*5da0*/  FFMA.FTZ R205, R205, R213, R192 ;  /* 0x000000d5cdcd7223 */ /* 0x000fe200000100c0 */
[----:B------:R-:W-:Y:S01]  /*5db0*/  HADD2.F32 R213, -RZ, R89.H0_H0 ;  /* 0x20000059ffd57230 */ /* 0x000fe20000004100 */
[----:B------:R-:W-:Y:S01]  /*5dc0*/  FFMA.FTZ R221, R221, R104, R183 ;  /* 0x00000068dddd7223 */ /* 0x000fe200000100b7 */
[----:B------:R-:W-:Y:S01]  /*5dd0*/  HADD2.F32 R214, -RZ, R65.H1_H1 ;  /* 0x30000041ffd67230 */ /* 0x000fe20000004100 */
[----:B------:R-:W-:Y:S01]  /*5de0*/  F2FP.PACK_AB R104, R239, R238 ;  /* 0x000000eeef68723e */ /* 0x000fe200000000ff */
[----:B------:R-:W-:Y:S01]  /*5df0*/  HADD2.F32 R215, -RZ, R89.H1_H1 ;  /* 0x30000059ffd77230 */ /* 0x000fe20000004100 */
[----:B------:R-:W-:Y:S01]  /*5e00*/  FFMA.FTZ R202, R202, R213, R187 ;  /* 0x000000d5caca7223 */ /* 0x000fe200000100bb */
[----:B------:R-:W-:Y:S01]  /*5e10*/  F2FP.PACK_AB R120, R235, R234 ;  /* 0x000000eaeb78723e */ /* 0x000fe200000000ff */
[----:B------:R-:W-:Y:S01]  /*5e20*/  FFMA.FTZ R213, R203, R214, R134 ;  /* 0x000000d6cbd57223 */ /* 0x000fe20000010086 */
[----:B------:R-:W-:Y:S01]  /*5e30*/  F2FP.PACK_AB R127, R124, R127 ;  /* 0x0000007f7c7f723e */ /* 0x000fe200000000ff */
[----:B------:R-:W-:Y:S01]  /*5e40*/  FFMA.FTZ R214, R200, R175, R0 ;  /* 0x000000afc8d67223 */ /* 0x000fe20000010000 */
[----:B------:R-:W-:Y:S01]  /*5e50*/  F2FP.PACK_AB R126, R125, R126 ;  /* 0x0000007e7d7e723e */ /* 0x000fe200000000ff */
[----:B------:R-:W-:Y:S01]  /*5e60*/  IMAD.WIDE.U32 R130, R171, R198, c[0x0][0x208] ;  /* 0x00008200ab827625 */ /* 0x000fe200078e00c6 */
[----:B------:R-:W-:-:S02]  /*5e70*/  F2FP.PACK_AB R125, R233, R232 ;  /* 0x000000e8e97d723e */ /* 0x000fc400000000ff */
[----:B------:R-:W-:Y:S01]  /*5e80*/  F2FP.PACK_AB R124, R231, R230 ;  /* 0x000000e6e77c723e */ /* 0x000fe200000000ff */
[----:B------:R-:W-:Y:S01]  /*5e90*/  FFMA.FTZ R209, R207, R209, R138 ;  /* 0x000000d1cfd17223 */ /* 0x000fe2000001008a */
[----:B------:R0:W-:Y:S01]  /*5ea0*/  STG.E.128 [R130.64], R104 ;  /* 0x0000006882007986 */ /* 0x0001e2000c101d04 */
[----:B------:R-:W-:Y:S01]  /*5eb0*/  FFMA.FTZ R203, R203, R215, R190 ;  /* 0x000000d7cbcb7223 */ /* 0x000fe200000100be */
[----:B------:R-:W-:Y:S01]  /*5ec0*/  HADD2.F32 R215, -RZ, R64.H1_H1 ;  /* 0x30000040ffd77230 */ /* 0x000fe20000004100 */
[----:B------:R-:W-:Y:S01]  /*5ed0*/  FFMA.FTZ R200, R200, R172, R185 ;  /* 0x000000acc8c87223 */ /* 0x000fe200000100b9 */
[----:B------:R-:W-:Y:S01]  /*5ee0*/  F2FP.PACK_AB R128, R229, R128 ;  /* 0x00000080e580723e */ /* 0x000fe200000000ff */
[----:B------:R-:W-:Y:S01]  /*5ef0*/  IMAD.WIDE.U32 R170, R171, R198, c[0x0][0x210] ;  /* 0x00008400abaa7625 */ /* 0x000fe200078e00c6 */
[----:B------:R-:W-:-:S03]  /*5f00*/  F2FP.PACK_AB R129, R228, R129 ;  /* 0x00000081e481723e */ /* 0x000fc600000000ff */
[----:B------:R-:W-:Y:S01]  /*5f10*/  FFMA.FTZ R207, R207, R236, R193 ;  /* 0x000000eccfcf7223 */ /* 0x000fe200000100c1 */
[----:B------:R-:W-:Y:S01]  /*5f20*/  HADD2.F32 R236, -RZ, R88.H1_H1 ;  /* 0x30000058ffec7230 */ /* 0x000fe20000004100 */
[CC--:B------:R-:W-:Y:S01]  /*5f30*/  IMAD.WIDE.U32 R172, R174.reuse, R198.reuse, c[0x0][0x208] ;  /* 0x00008200aeac7625 */ /* 0x0c0fe200078e00c6 */
[----:B------:R1:W-:Y:S03]  /*5f40*/  STG.E.128 [R170.64], R108 ;  /* 0x0000006caa007986 */ /* 0x0003e6000c101d04 */
[----:B------:R-:W-:Y:S01]  /*5f50*/  IMAD.WIDE.U32 R174, R174, R198, c[0x0][0x210] ;  /* 0x00008400aeae7625 */ /* 0x000fe200078e00c6 */
[----:B------:R-:W-:Y:S01]  /*5f60*/  STG.E.128 [R172.64], R112 ;  /* 0x00000070ac007986 */ /* 0x000fe2000c101d04 */
[----:B0-----:R-:W-:Y:S02]  /*5f70*/  F2FP.PACK_AB R130, R227, R226 ;  /* 0x000000e2e382723e */ /* 0x001fe400000000ff */
[----:B------:R-:W-:Y:S01]  /*5f80*/  IMAD.WIDE.U32 R176, R195, R198, c[0x0][0x208] ;  /* 0x00008200c3b07625 */ /* 0x000fe200078e00c6 */
[----:B------:R0:W-:Y:S01]  /*5f90*/  STG.E.128 [R174.64], R116 ;  /* 0x00000074ae007986 */ /* 0x0001e2000c101d04 */
[----:B------:R-:W-:-:S02]  /*5fa0*/  F2FP.PACK_AB R131, R225, R224 ;  /* 0x000000e0e183723e */ /* 0x000fc400000000ff */
[C---:B------:R-:W-:Y:S01]  /*5fb0*/  FFMA.FTZ R215, R201.reuse, R215, R132 ;  /* 0x000000d7c9d77223 */ /* 0x040fe20000010084 */
[----:B------:R2:W-:Y:S01]  /*5fc0*/  STG.E.128 [R176.64], R120 ;  /* 0x00000078b0007986 */ /* 0x0005e2000c101d04 */
[----:B------:R-:W-:Y:S01]  /*5fd0*/  FFMA.FTZ R201, R201, R236, R188 ;  /* 0x000000ecc9c97223 */ /* 0x000fe200000100bc */
[----:B------:R-:W-:Y:S01]  /*5fe0*/  F2FP.PACK_AB R107, R223, R222 ;  /* 0x000000dedf6b723e */ /* 0x000fe200000000ff */
[----:B------:R-:W-:Y:S01]  /*5ff0*/  IMAD R194, R199, c[0x0][0x160], R194 ;  /* 0x00005800c7c27a24 */ /* 0x000fe200078e02c2 */
[----:B------:R-:W-:Y:S02]  /*6000*/  F2FP.PACK_AB R106, R221, R220 ;  /* 0x000000dcdd6a723e */ /* 0x000fe400000000ff */
[----:B------:R-:W-:Y:S01]  /*6010*/  F2FP.PACK_AB R105, R219, R218 ;  /* 0x000000dadb69723e */ /* 0x000fe200000000ff */
[----:B-1----:R-:W-:Y:S01]  /*6020*/  IMAD.WIDE.U32 R170, R197, R198, c[0x0][0x210] ;  /* 0x00008400c5aa7625 */ /* 0x002fe200078e00c6 */
[----:B------:R-:W-:Y:S02]  /*6030*/  F2FP.PACK_AB R104, R217, R216 ;  /* 0x000000d8d968723e */ /* 0x000fe400000000ff */
[----:B------:R-:W-:-:S02]  /*6040*/  F2FP.PACK_AB R108, R215, R214 ;  /* 0x000000d6d76c723e */ /* 0x000fc400000000ff */
[----:B------:R-:W-:Y:S01]  /*6050*/  F2FP.PACK_AB R109, R213, R212 ;  /* 0x000000d4d56d723e */ /* 0x000fe200000000ff */
[----:B0-----:R-:W-:Y:S01]  /*6060*/  IMAD.WIDE.U32 R118, R195, R198, c[0x0][0x210] ;  /* 0x00008400c3767625 */ /* 0x001fe200078e00c6 */
[----:B------:R-:W-:Y:S02]  /*6070*/  F2FP.PACK_AB R110, R211, R210 ;  /* 0x000000d2d36e723e */ /* 0x000fe400000000ff */
[----:B------:R-:W-:Y:S01]  /*6080*/  F2FP.PACK_AB R111, R209, R208 ;  /* 0x000000d0d16f723e */ /* 0x000fe200000000ff */
[C---:B------:R-:W-:Y:S01]  /*6090*/  IMAD.WIDE.U32 R116, R196.reuse, R198, c[0x0][0x208] ;  /* 0x00008200c4747625 */ /* 0x040fe200078e00c6 */
[----:B------:R-:W-:Y:S01]  /*60a0*/  F2FP.PACK_AB R115, R207, R206 ;  /* 0x000000cecf73723e */ /* 0x000fe200000000ff */
[----:B------:R0:W-:Y:S01]  /*60b0*/  STG.E.128 [R118.64], R124 ;  /* 0x0000007c76007986 */ /* 0x0001e2000c101d04 */
[----:B------:R-:W-:Y:S01]  /*60c0*/  F2FP.PACK_AB R114, R205, R204 ;  /* 0x000000cccd72723e */ /* 0x000fe200000000ff */
[----:B--2---:R-:W-:Y:S01]  /*60d0*/  IMAD.WIDE.U32 R122, R196, R198, c[0x0][0x210] ;  /* 0x00008400c47a7625 */ /* 0x004fe200078e00c6 */
[----:B------:R-:W-:Y:S01]  /*60e0*/  F2FP.PACK_AB R113, R203, R202 ;  /* 0x000000cacb71723e */ /* 0x000fe200000000ff */
[----:B------:R0:W-:Y:S01]  /*60f0*/  STG.E.128 [R116.64], R128 ;  /* 0x0000008074007986 */ /* 0x0001e2000c101d04 */
[----:B------:R-:W-:Y:S01]  /*6100*/  F2FP.PACK_AB R112, R201, R200 ;  /* 0x000000c8c970723e */ /* 0x000fe200000000ff */
[----:B------:R-:W-:Y:S01]  /*6110*/  IMAD.WIDE.U32 R120, R197, R198, c[0x0][0x208] ;  /* 0x00008200c5787625 */ /* 0x000fe200078e00c6 */
[----:B------:R-:W-:Y:S01]  /*6120*/  ISETP.GE.AND P1, PT, R194, c[0x0][0x164], PT ;  /* 0x00005900c2007a0c */ /* 0x000fe20003f26270 */
[----:B------:R0:W-:Y:S04]  /*6130*/  STG.E.128 [R122.64], R104 ;  /* 0x000000687a007986 */ /* 0x0001e8000c101d04 */
[----:B------:R0:W-:Y:S04]  /*6140*/  STG.E.128 [R120.64], R108 ;  /* 0x0000006c78007986 */ /* 0x0001e8000c101d04 */
[----:B------:R0:W-:Y:S04]  /*6150*/  STG.E.128 [R170.64], R112 ;  /* 0x00000070aa007986 */ /* 0x0001e8000c101d04 */
[----:B0----5:R-:W-:Y:S01]  /*6160*/  @P1 CALL.REL.NOINC `(.L_x_4494) ;  /* 0x0000001000001944 */ /* 0x021fe20003c00000 */
[----:B------:R-:W-:Y:S05]  /*6170*/  BRA `(.L_x_4495) ;  /* 0xffffa95000007947 */ /* 0x000fea000383ffff */
.L_x_4494:
[----:B------:R-:W-:Y:S05]  /*6180*/  EXIT ;  /* 0x000000000000794d */ /* 0x000fea0003800000 */
.L_x_4492:
[----:B0-----:R-:W-:Y:S01]  /*6190*/  HFMA2.MMA R106, -RZ, RZ, 0, 1.847743988037109375e-06 ;  /* 0x0000001fff6a7435 */ /* 0x001fe200000001ff */
[----:B------:R-:W-:-:S02]  /*61a0*/  MOV R110, 0x1 ;  /* 0x00000001006e7802 */ /* 0x000fc40000000f00 */
[----:B------:R-:W-:Y:S02]  /*61b0*/  MOV R107, 0xffffffff ;  /* 0xffffffff006b7802 */ /* 0x000fe40000000f00 */
[----:B------:R-:W-:Y:S02]  /*61c0*/  MOV R104, 0x61e0 ;  /* 0x000061e000687802 */ /* 0x000fe40000000f00 */
[----:B-----5:R-:W-:Y:S05]  /*61d0*/  CALL.REL.NOINC `($__internal_9_$__cuda_sm70_shflsync_bfly_p) ;  /* 0x0000099000007944 */ /* 0x020fea0003c00000 */
[----:B-1----:R-:W-:Y:S01]  /*61e0*/  MOV R104, R110 ;  /* 0x0000006e00687202 */ /* 0x002fe20000000f00 */
[----:B0-----:R-:W-:Y:S05]  /*61f0*/  BRA `(.L_x_4496) ;  /* 0xffffe04000007947 */ /* 0x001fea000383ffff */
.L_x_4493:
[----:B------:R-:W-:Y:S01]  /*6200*/  HFMA2.MMA R110, -RZ, RZ, 0, 1.1920928955078125e-07 ;  /* 0x00000002ff6e7435 */ /* 0x000fe200000001ff */
[----:B------:R-:W-:Y:S02]  /*6210*/  MOV R106, 0x1f ;  /* 0x0000001f006a7802 */ /* 0x000fe40000000f00 */
[----:B------:R-:W-:Y:S02]  /*6220*/  MOV R107, 0xffffffff ;  /* 0xffffffff006b7802 */ /* 0x000fe40000000f00 */
[----:B------:R-:W-:Y:S02]  /*6230*/  MOV R104, 0x6250 ;  /* 0x0000625000687802 */ /* 0x000fe40000000f00 */
[----:B-----5:R-:W-:Y:S05]  /*6240*/  CALL.REL.NOINC `($__internal_9_$__cuda_sm70_shflsync_bfly_p) ;  /* 0x0000092000007944 */ /* 0x020fea0003c00000 */
[----:B01----:R-:W-:Y:S01]  /*6250*/  FADD.FTZ R111, R111, R110 ;  /* 0x0000006e6f6f7221 */ /* 0x003fe20000010000 */
[----:B------:R-:W-:Y:S01]  /*6260*/  HFMA2.MMA R110, -RZ, RZ, 0, 2.384185791015625e-07 ;  /* 0x00000004ff6e7435 */ /* 0x000fe200000001ff */
[----:B------:R-:W-:-:S02]  /*6270*/  MOV R106, 0x1f ;  /* 0x0000001f006a7802 */ /* 0x000fc40000000f00 */
[----:B------:R-:W-:Y:S02]  /*6280*/  MOV R107, 0xffffffff ;  /* 0xffffffff006b7802 */ /* 0x000fe40000000f00 */
[----:B------:R-:W-:Y:S02]  /*6290*/  MOV R104, 0x62b0 ;  /* 0x000062b000687802 */ /* 0x000fe40000000f00 */
[----:B------:R-:W-:Y:S05]  /*62a0*/  CALL.REL.NOINC `($__internal_9_$__cuda_sm70_shflsync_bfly_p) ;  /* 0x000008c000007944 */ /* 0x000fea0003c00000 */
[----:B01----:R-:W-:Y:S01]  /*62b0*/  FADD.FTZ R111, R111, R110 ;  /* 0x0000006e6f6f7221 */ /* 0x003fe20000010000 */
[----:B------:R-:W-:Y:S01]  /*62c0*/  HFMA2.MMA R110, -RZ, RZ, 0, 4.76837158203125e-07 ;  /* 0x00000008ff6e7435 */ /* 0x000fe200000001ff */
[----:B------:R-:W-:Y:S02]  /*62d0*/  MOV R106, 0x1f ;  /* 0x0000001f006a7802 */ /* 0x000fe40000000f00 */
[----:B------:R-:W-:Y:S02]  /*62e0*/  MOV R107, 0xffffffff ;  /* 0xffffffff006b7802 */ /* 0x000fe40000000f00 */
[----:B------:R-:W-:Y:S02]  /*62f0*/  MOV R104, 0x6310 ;  /* 0x0000631000687802 */ /* 0x000fe40000000f00 */
[----:B------:R-:W-:Y:S05]  /*6300*/  CALL.REL.NOINC `($__internal_9_$__cuda_sm70_shflsync_bfly_p) ;  /* 0x0000086000007944 */ /* 0x000fea0003c00000 */
[----:B01----:R-:W-:Y:S01]  /*6310*/  FADD.FTZ R111, R111, R110 ;  /* 0x0000006e6f6f7221 */ /* 0x003fe20000010000 */
[----:B------:R-:W-:Y:S01]  /*6320*/  HFMA2.MMA R110, -RZ, RZ, 0, 9.5367431640625e-07 ;  /* 0x00000010ff6e7435 */ /* 0x000fe200000001ff */
[----:B------:R-:W-:-:S02]  /*6330*/  MOV R106, 0x1f ;  /* 0x0000001f006a7802 */ /* 0x000fc40000000f00 */
[----:B------:R-:W-:Y:S02]  /*6340*/  MOV R107, 0xffffffff ;  /* 0xffffffff006b7802 */ /* 0x000fe40000000f00 */
[----:B------:R-:W-:Y:S02]  /*6350*/  MOV R104, 0x6370 ;  /* 0x0000637000687802 */ /* 0x000fe40000000f00 */
[----:B------:R-:W-:Y:S05]  /*6360*/  CALL.REL.NOINC `($__internal_9_$__cuda_sm70_shflsync_bfly_p) ;  /* 0x0000080000007944 */ /* 0x000fea0003c00000 */
[----:B-1----:R-:W-:Y:S01]  /*6370*/  FADD.FTZ R110, R111, R110 ;  /* 0x0000006e6f6e7221 */ /* 0x002fe20000010000 */
[----:B0-----:R-:W-:-:S03]  /*6380*/  MOV R106, 0x1f ;  /* 0x0000001f006a7802 */ /* 0x001fc60000000f00 */
        /* <DEDUP_REMOVED lines=96> */
[----:B------:R-:W-:Y:S01]  /*6990*/  FFMA.FTZ R104, R107, R107, R104 ;  /* 0x0000006b6b687223 */ /* 0x000fe20000010068 */
[----:B------:R-:W-:-:S03]  /*69a0*/  MOV R107, 0xffffffff ;  /* 0xffffffff006b7802 */ /* 0x000fc60000000f00 */
[----:B------:R-:W-:Y:S01]  /*69b0*/  FFMA.FTZ R111, R105, R105, R104 ;  /* 0x00000069696f7223 */ /* 0x000fe20000010068 */
[----:B------:R-:W-:Y:S02]  /*69c0*/  MOV R104, 0x69e0 ;  /* 0x000069e000687802 */ /* 0x000fe40000000f00 */
[----:B------:R-:W-:Y:S05]  /*69d0*/  CALL.REL.NOINC `($__internal_9_$__cuda_sm70_shflsync_bfly_p) ;  /* 0x0000019000007944 */ /* 0x000fea0003c00000 */
[----:B01----:R-:W-:Y:S01]  /*69e0*/  FADD.FTZ R111, R111, R110 ;  /* 0x0000006e6f6f7221 */ /* 0x003fe20000010000 */
[----:B------:R-:W-:Y:S01]  /*69f0*/  HFMA2.MMA R110, -RZ, RZ, 0, 1.1920928955078125e-07 ;  /* 0x00000002ff6e7435 */ /* 0x000fe200000001ff */
[----:B------:R-:W-:Y:S02]  /*6a00*/  MOV R106, 0x1f ;  /* 0x0000001f006a7802 */ /* 0x000fe40000000f00 */
[----:B------:R-:W-:Y:S02]  /*6a10*/  MOV R107, 0xffffffff ;  /* 0xffffffff006b7802 */ /* 0x000fe40000000f00 */
[----:B------:R-:W-:Y:S02]  /*6a20*/  MOV R104, 0x6a40 ;  /* 0x00006a4000687802 */ /* 0x000fe40000000f00 */
[----:B------:R-:W-:Y:S05]  /*6a30*/  CALL.REL.NOINC `($__internal_9_$__cuda_sm70_shflsync_bfly_p) ;  /* 0x0000013000007944 */ /* 0x000fea0003c00000 */
[----:B01----:R-:W-:Y:S01]  /*6a40*/  FADD.FTZ R111, R111, R110 ;  /* 0x0000006e6f6f7221 */ /* 0x003fe20000010000 */
[----:B------:R-:W-:Y:S01]  /*6a50*/  HFMA2.MMA R110, -RZ, RZ, 0, 2.384185791015625e-07 ;  /* 0x00000004ff6e7435 */ /* 0x000fe200000001ff */
[----:B------:R-:W-:Y:S02]  /*6a60*/  MOV R106, 0x1f ;  /* 0x0000001f006a7802 */ /* 0x000fe40000000f00 */
[----:B------:R-:W-:-:S02]  /*6a70*/  MOV R107, 0xffffffff ;  /* 0xffffffff006b7802 */ /* 0x000fc40000000f00 */
        /* <DEDUP_REMOVED lines=10> */
[----:B------:R-:W-:Y:S02]  /*6b20*/  MOV R106, 0x1f ;  /* 0x0000001f006a7802 */ /* 0x000fe40000000f00 */
[----:B------:R-:W-:-:S02]  /*6b30*/  MOV R107, 0xffffffff ;  /* 0xffffffff006b7802 */ /* 0x000fc40000000f00 */
[----:B------:R-:W-:Y:S02]  /*6b40*/  MOV R104, 0x6b60 ;  /* 0x00006b6000687802 */ /* 0x000fe40000000f00 */
[----:B------:R-:W-:Y:S05]  /*6b50*/  CALL.REL.NOINC `($__internal_9_$__cuda_sm70_shflsync_bfly_p) ;  /* 0x0000001000007944 */ /* 0x000fea0003c00000 */
[----:B01----:R-:W-:Y:S05]  /*6b60*/  BRA `(.L_x_4497) ;  /* 0xffffde1000007947 */ /* 0x003fea000383ffff */
        .weak           $__internal_9_$__cuda_sm70_shflsync_bfly_p
        .type           $__internal_9_$__cuda_sm70_shflsync_bfly_p,@function
        .size           $__internal_9_$__cuda_sm70_shflsync_bfly_p,(.L_x_39453 - $__internal_9_$__cuda_sm70_shflsync_bfly_p)
$__internal_9_$__cuda_sm70_shflsync_bfly_p:
[----:B------:R-:W-:Y:S01]  /*6b70*/  HFMA2.MMA R105, -RZ, RZ, 0, 0 ;  /* 0x00000000ff697435 */ /* 0x000fe200000001ff */
[----:B------:R-:W-:Y:S04]  /*6b80*/  WARPSYNC R107 ;  /* 0x0000006b00007348 */ /* 0x000fe80003800000 */
[----:B------:R0:W1:Y:S01]  /*6b90*/  SHFL.BFLY PT, R110, R111, R110, R106 ;  /* 0x0c00006e6f6e7389 */ /* 0x00006200000e006a */
[----:B------:R-:W-:Y:S05]  /*6ba0*/  RET.REL.NODEC R104 `(_ZN10layer_norm31ln_parallel_residual_fwd_kernelINS_13Kernel_traitsI6__halfS2_S2_S2_fjLj1536ELj1ELj4ELj1ELj16ENS_18Kernel_traits_baseILj1536ES2_S2_S2_S2_fjLj128EEEEELb0ELb0ELb1EEEvNS_9FwdParamsE) ;  /* 0xffff945068007950 */ /* 0x000fea0003c3ffff */
.L_x_4498:
        /* <DEDUP_REMOVED lines=13> */
.L_x_39453:


//--------------------- .text._ZN10layer_norm31ln_parallel_residual_fwd_kernelINS_13Kernel_traitsI6__halfS2_S2_S2_fjLj1536ELj1ELj4ELj1ELj16ENS_18Kernel_traits_baseILj1536ES2_S2_S2_S2_fjLj128EEEEELb0ELb1ELb0EEEvNS_9FwdParamsE --------------------------
	.section	.text._ZN10layer_norm31ln_parallel_residual_fwd_kernelINS_13Kernel_traitsI6__halfS2_S2_S2_fjLj1536ELj1ELj4ELj1ELj16ENS_18Kernel_traits_baseILj1536ES2_S2_S2_S2_fjLj128EEEEELb0ELb1ELb0EEEvNS_9FwdParamsE,"ax",@progbits
	.sectioninfo	@"SHI_REGISTERS=179"
	.align	128
        .global         _ZN10layer_norm31ln_parallel_residual_fwd_kernelINS_13Kernel_traitsI6__halfS2_S2_S2_fjLj1536ELj1ELj4ELj1ELj16ENS_18Kernel_traits_baseILj1536ES2_S2_S2_S2_fjLj128EEEEELb0ELb1ELb0EEEvNS_9FwdParamsE
        .type           _ZN10layer_norm31ln_parallel_residual_fwd_kernelINS_13Kernel_traitsI6__halfS2_S2_S2_fjLj1536ELj1ELj4ELj1ELj16ENS_18Kernel_traits_baseILj1536ES2_S2_S2_S2_fjLj128EEEEELb0ELb1ELb0EEEvNS_9FwdParamsE,@function
        .size           _ZN10layer_norm31ln_parallel_residual_fwd_kernelINS_13Kernel_traitsI6__halfS2_S2_S2_fjLj1536ELj1ELj4ELj1ELj16ENS_18Kernel_traits_baseILj1536ES2_S2_S2_S2_fjLj128EEEEELb0ELb1ELb0EEEvNS_9FwdParamsE,(.L_x_39454 - _ZN10layer_norm31ln_parallel_residual_fwd_kernelINS_13Kernel_traitsI6__halfS2_S2_S2_fjLj1536ELj1ELj4ELj1ELj16ENS_18Kernel_traits_baseILj1536ES2_S2_S2_S2_fjLj128EEEEELb0ELb1ELb0EEEvNS_9FwdParamsE)
        .other          _ZN10layer_norm31ln_parallel_residual_fwd_kernelINS_13Kernel_traitsI6__halfS2_S2_S2_fjLj1536ELj1ELj4ELj1ELj16ENS_18Kernel_traits_baseILj1536ES2_S2_S2_S2_fjLj128EEEEELb0ELb1ELb0EEEvNS_9FwdParamsE,@"STO_CUDA_ENTRY STV_DEFAULT"
_ZN10layer_norm31ln_parallel_residual_fwd_kernelINS_13Kernel_traitsI6__halfS2_S2_S2_fjLj1536ELj1ELj4ELj1ELj16ENS_18Kernel_traits_baseILj1536ES2_S2_S2_S2_fjLj128EEEEELb0ELb1ELb0EEEvNS_9FwdParamsE:
.text._ZN10layer_norm31ln_parallel_residual_fwd_kernelINS_13Kernel_traitsI6__halfS2_S2_S2_fjLj1536ELj1ELj4ELj1ELj16ENS_18Kernel_traits_baseILj1536ES2_S2_S2_S2_fjLj128EEEEELb0ELb1ELb0EEEvNS_9FwdParamsE:
[----:B------:R-:W-:Y:S02]  /*0000*/  MOV R1, c[0x0][0x28] ;  /* 0x00000a0000017a02 */ /* 0x000fe40000000f00 */
[----:B------:R-:W0:Y:S01]  /*0010*/  S2R R20, SR_TID.X ;  /* 0x0000000000147919 */ /* 0x000e220000002100 */
[----:B------:R-:W-:Y:S01]  /*0020*/  MOV R0, c[0x0][0x168] ;  /* 0x00005a0000007a02 */ /* 0x000fe20000000f00 */
[----:B------:R-:W-:Y:S01]  /*0030*/  ULDC.64 UR4, c[0x0][0x118] ;  /* 0x0000460000047ab9 */ /* 0x000fe20000000a00 */
[----:B------:R-:W-:Y:S01]  /*0040*/  BSSY B0, `(.L_x_4499) ;  /* 0x000001c000007945 */ /* 0x000fe20003800000 */
[----:B------:R-:W1:Y:S01]  /*0050*/  S2R R21, SR_CTAID.X ;  /* 0x0000000000157919 */ /* 0x000e620000002500 */
        /* <DEDUP_REMOVED lines=16> */
[----:B------:R-:W-:-:S03]  /*0160*/  HFMA2.MMA R3, -RZ, RZ, 0, 9.5367431640625e-07 ;  /* 0x00000010ff037435 */ /* 0x000fc600000001ff */
[----:B------:R-:W-:-:S13]  /*0170*/  ISETP.NE.AND.EX P0, PT, RZ, c[0x0][0x21c], PT, P0 ;  /* 0x00008700ff007a0c */ /* 0x000fda0003f05300 */
[----:B------:R-:W-:-:S04]  /*0180*/  @P0 LEA R4, P2, R76, c[0x0][0x218], 0x4 ;  /* 0x000086004c040a11 */ /* 0x000fc800078420ff */
[C---:B------:R-:W-:Y:S01]  /*0190*/  @P0 LEA.HI.X R5, R76.reuse, c[0x0][0x21c], RZ, 0x4, P2 ;  /* 0x000087004c050a11 */ /* 0x040fe200010f24ff */
[----:B------:R-:W-:-:S04]  /*01a0*/  IMAD.WIDE.U32 R2, R76, R3, c[0x0][0x1b0] ;  /* 0x00006c004c027625 */ /* 0x000fc800078e0003 */
[----:B------:R0:W5:Y:S04]  /*01b0*/  @P0 LDG.E.128 R12, [R4.64] ;  /* 0x00000004040c0981 */ /* 0x000168000c1e1d00 */
[----:B------:R0:W5:Y:S01]  /*01c0*/  LDG.E.128 R48, [R2.64] ;  /* 0x0000000402307981 */ /* 0x000162000c1e1d00 */
[----:B------:R-:W-:Y:S01]  /*01d0*/  LOP3.LUT R76, R76, 0x20, RZ, 0xfc, !PT ;  /* 0x000000204c4c7812 */ /* 0x000fe200078efcff */
[----:B------:R-:W-:Y:S01]  /*01e0*/  @!P0 CS2R R12, SRZ ;  /* 0x00000000000c8805 */ /* 0x000fe2000001ff00 */
[----:B------:R-:W-:Y:S02]  /*01f0*/  @!P0 CS2R R14, SRZ ;  /* 0x00000000000e8805 */ /* 0x000fe4000001ff00 */
.L_x_4500:
[----:B01----:R-:W-:Y:S05]  /*0200*/  BSYNC B0 ;  /* 0x0000000000007941 */ /* 0x003fea0003800000 */
.L_x_4499:
[----:B------:R-:W-:Y:S01]  /*0210*/  BSSY B0, `(.L_x_4501) ;  /* 0x000000d000007945 */ /* 0x000fe20003800000 */
[----:B------:R-:W-:Y:S05]  /*0220*/  @!P6 BRA `(.L_x_4502) ;  /* 0x000000b00000e947 */ /* 0x000fea0003800000 */
[----:B------:R-:W-:Y:S02]  /*0230*/  ISETP.NE.U32.AND P0, PT, RZ, c[0x0][0x218], PT ;  /* 0x00008600ff007a0c */ /* 0x000fe40003f05070 */
[----:B------:R-:W-:-:S02]  /*0240*/  MOV R5, 0x10 ;  /* 0x0000001000057802 */ /* 0x000fc40000000f00 */
[----:B------:R-:W-:-:S03]  /*0250*/  ISETP.NE.AND.EX P0, PT, RZ, c[0x0][0x21c], PT, P0 ;  /* 0x00008700ff007a0c */ /* 0x000fc60003f05300 */
[----:B------:R-:W-:-:S05]  /*0260*/  IMAD.WIDE.U32 R4, R76, R5, c[0x0][0x1b0] ;  /* 0x00006c004c047625 */ /* 0x000fca00078e0005 */
[----:B------:R0:W5:Y:S05]  /*0270*/  LDG.E.128 R32, [R4.64] ;  /* 0x0000000404207981 */ /* 0x00016a000c1e1d00 */
[----:B------:R-:W-:-:S04]  /*0280*/  @P0 LEA R2, P2, R76, c[0x0][0x218], 0x4 ;  /* 0x000086004c020a11 */ /* 0x000fc800078420ff */
[----:B------:R-:W-:-:S05]  /*0290*/  @P0 LEA.HI.X R3, R76, c[0x0][0x21c], RZ, 0x4, P2 ;  /* 0x000087004c030a11 */ /* 0x000fca00010f24ff */
[----:B------:R0:W5:Y:S01]  /*02a0*/  @P0 LDG.E.128 R8, [R2.64] ;  /* 0x0000000402080981 */ /* 0x000162000c1e1d00 */
[----:B------:R-:W-:Y:S01]  /*02b0*/  IADD3 R76, R76, 0x20, RZ ;  /* 0x000000204c4c7810 */ /* 0x000fe20007ffe0ff */
[----:B------:R-:W-:Y:S01]  /*02c0*/  @!P0 CS2R R8, SRZ ;  /* 0x0000000000088805 */ /* 0x000fe2000001ff00 */
[----:B------:R-:W-:Y:S02]  /*02d0*/  @!P0 CS2R R10, SRZ ;  /* 0x00000000000a8805 */ /* 0x000fe4000001ff00 */
.L_x_4502:
[----:B0-----:R-:W-:Y:S05]  /*02e0*/  BSYNC B0 ;  /* 0x0000000000007941 */ /* 0x001fea0003800000 */
.L_x_4501:
[----:B------:R-:W-:Y:S01]  /*02f0*/  BSSY B0, `(.L_x_4503) ;  /* 0x000000d000007945 */ /* 0x000fe20003800000 */
[----:B------:R-:W-:Y:S05]  /*0300*/  @!P5 BRA `(.L_x_4504) ;  /* 0x000000b00000d947 */ /* 0x000fea0003800000 */
[----:B------:R-:W-:Y:S01]  /*0310*/  ISETP.NE.U32.AND P0, PT, RZ, c[0x0][0x218], PT ;  /* 0x00008600ff007a0c */ /* 0x000fe20003f05070 */
[----:B------:R-:W-:-:S03]  /*0320*/  HFMA2.MMA R17, -RZ, RZ, 0, 9.5367431640625e-07 ;  /* 0x00000010ff117435 */ /* 0x000fc600000001ff */
[----:B------:R-:W-:-:S13]  /*0330*/  ISETP.NE.AND.EX P0, PT, RZ, c[0x0][0x21c], PT, P0 ;  /* 0x00008700ff007a0c */ /* 0x000fda0003f05300 */
[C---:B------:R-:W-:Y:S01]  /*0340*/  @P0 LEA R2, P2, R76.reuse, c[0x0][0x218], 0x4 ;  /* 0x000086004c020a11 */ /* 0x040fe200078420ff */
[----:B------:R-:W-:-:S03]  /*0350*/  IMAD.WIDE.U32 R16, R76, R17, c[0x0][0x1b0] ;  /* 0x00006c004c107625 */ /* 0x000fc600078e0011 */
[----:B------:R-:W-:-:S03]  /*0360*/  @P0 LEA.HI.X R3, R76, c[0x0][0x21c], RZ, 0x4, P2 ;  /* 0x000087004c030a11 */ /* 0x000fc600010f24ff */
[----:B------:R-:W5:Y:S04]  /*0370*/  LDG.E.128 R16, [R16.64] ;  /* 0x0000000410107981 */ /* 0x000f68000c1e1d00 */
[----:B------:R0:W5:Y:S01]  /*0380*/  @P0 LDG.E.128 R4, [R2.64] ;  /* 0x0000000402040981 */ /* 0x000162000c1e1d00 */
[----:B------:R-:W-:Y:S01]  /*0390*/  IADD3 R76, R76, 0x20, RZ ;  /* 0x000000204c4c7810 */ /* 0x000fe20007ffe0ff */
[----:B------:R-:W-:Y:S01]  /*03a0*/  @!P0 CS2R R4, SRZ ;  /* 0x0000000000048805 */ /* 0x000fe2000001ff00 */
[----:B------:R-:W-:Y:S02]  /*03b0*/  @!P0 CS2R R6, SRZ ;  /* 0x0000000000068805 */ /* 0x000fe4000001ff00 */
.L_x_4504:
[----:B0-----:R-:W-:Y:S05]  /*03c0*/  BSYNC B0 ;  /* 0x0000000000007941 */ /* 0x001fea0003800000 */
.L_x_4503:
[----:B------:R-:W-:Y:S01]  /*03d0*/  BSSY B0, `(.L_x_4505) ;  /* 0x000000d000007945 */ /* 0x000fe20003800000 */
[----:B------:R-:W-:Y:S05]  /*03e0*/  @!P4 BRA `(.L_x_4506) ;  /* 0x000000b00000c947 */ /* 0x000fea0003800000 */
[----:B------:R-:W-:Y:S02]  /*03f0*/  ISETP.NE.U32.AND P0, PT, RZ, c[0x0][0x218], PT ;  /* 0x00008600ff007a0c */ /* 0x000fe40003f05070 */
[----:B------:R-:W-:-:S02]  /*0400*/  MOV R81, 0x10 ;  /* 0x0000001000517802 */ /* 0x000fc40000000f00 */
[----:B------:R-:W-:-:S03]  /*0410*/  ISETP.NE.AND.EX P0, PT, RZ, c[0x0][0x21c], PT, P0 ;  /* 0x00008700ff007a0c */ /* 0x000fc60003f05300 */
[----:B------:R-:W-:-:S06]  /*0420*/  IMAD.WIDE.U32 R80, R76, R81, c[0x0][0x1b0] ;  /* 0x00006c004c507625 */ /* 0x000fcc00078e0051 */
[----:B------:R-:W5:Y:S04]  /*0430*/  LDG.E.128 R80, [R80.64] ;  /* 0x0000000450507981 */ /* 0x000f68000c1e1d00 */
[----:B------:R-:W-:-:S04]  /*0440*/  @P0 LEA R2, P2, R76, c[0x0][0x218], 0x4 ;  /* 0x000086004c020a11 */ /* 0x000fc800078420ff */
[----:B------:R-:W-:-:S05]  /*0450*/  @P0 LEA.HI.X R3, R76, c[0x0][0x21c], RZ, 0x4, P2 ;  /* 0x000087004c030a11 */ /* 0x000fca00010f24ff */
[----:B------:R0:W5:Y:S01]  /*0460*/  @P0 LDG.E.128 R60, [R2.64] ;  /* 0x00000004023c0981 */ /* 0x000162000c1e1d00 */
[----:B------:R-:W-:Y:S01]  /*0470*/  IADD3 R76, R76, 0x20, RZ ;  /* 0x000000204c4c7810 */ /* 0x000fe20007ffe0ff */
[----:B------:R-:W-:Y:S01]  /*0480*/  @!P0 CS2R R60, SRZ ;  /* 0x00000000003c8805 */ /* 0x000fe2000001ff00 */
[----:B------:R-:W-:Y:S02]  /*0490*/  @!P0 CS2R R62, SRZ ;  /* 0x00000000003e8805 */ /* 0x000fe4000001ff00 */
.L_x_4506:
[----:B0-----:R-:W-:Y:S05]  /*04a0*/  BSYNC B0 ;  /* 0x0000000000007941 */ /* 0x001fea0003800000 */
.L_x_4505:
        /* <DEDUP_REMOVED lines=13> */
.L_x_4508:
[----:B0-----:R-:W-:Y:S05]  /*0580*/  BSYNC B0 ;  /* 0x0000000000007941 */ /* 0x001fea0003800000 */
.L_x_4507:
[----:B------:R-:W-:Y:S01]  /*0590*/  ISETP.GE.U32.AND P0, PT, R58, 0xc0, PT ;  /* 0x000000c03a00780c */ /* 0x000fe20003f06070 */
[----:B------:R-:W-:Y:S01]  /*05a0*/  BSSY B0, `(.L_x_4509) ;  /* 0x000000f000007945 */ /* 0x000fe20003800000 */
[----:B------:R-:W-:Y:S02]  /*05b0*/  MOV R22, c[0x0][0x180] ;  /* 0x0000600000167a02 */ /* 0x000fe40000000f00 */
[----:B------:R-:W-:-:S02]  /*05c0*/  SHF.R.U32.HI R0, RZ, 0x5, R20 ;  /* 0x00000005ff007819 */ /* 0x000fc40000011614 */
[----:B------:R-:W-:-:S07]  /*05d0*/  P2R R2, PR, RZ, 0x1 ;  /* 0x00000001ff027803 */ /* 0x000fce0000000000 */
[----:B------:R-:W-:Y:S05]  /*05e0*/  @!P0 BRA `(.L_x_4510) ;  /* 0x000000a000008947 */ /* 0x000fea0003800000 */
[----:B------:R-:W-:Y:S01]  /*05f0*/  ISETP.NE.U32.AND P0, PT, RZ, c[0x0][0x218], PT ;  /* 0x00008600ff007a0c */ /* 0x000fe20003f05070 */
[----:B------:R-:W-:-:S03]  /*0600*/  HFMA2.MMA R77, -RZ, RZ, 0, 9.5367431640625e-07 ;  /* 0x00000010ff4d7435 */ /* 0x000fc600000001ff */
        /* <DEDUP_REMOVED lines=8> */
.L_x_4510:
[----:B0-----:R-:W-:Y:S05]  /*0690*/  BSYNC B0 ;  /* 0x0000000000007941 */ /* 0x001fea0003800000 */
.L_x_4509:
[----:B------:R-:W-:Y:S02]  /*06a0*/  LEA R112, R21, R0, 0x2 ;  /* 0x0000000015707211 */ /* 0x000fe400078e10ff */
[----:B------:R-:W-:Y:S02]  /*06b0*/  LOP3.LUT P0, RZ, R22, c[0x0][0x178], RZ, 0xfc, !PT ;  /* 0x00005e0016ff7a12 */ /* 0x000fe4000780fcff */
[----:B------:R-:W-:-:S02]  /*06c0*/  ISETP.GE.AND P2, PT, R112, c[0x0][0x164], PT ;  /* 0x0000590070007a0c */ /* 0x000fc40003f46270 */
[----:B------:R-:W-:-:S04]  /*06d0*/  MOV R2, c[0x0][0x184] ;  /* 0x0000610000027a02 */ /* 0x000fc80000000f00 */
[----:B------:R-:W-:-:S07]  /*06e0*/  LOP3.LUT P0, RZ, R2, c[0x0][0x17c], RZ, 0xfc, P0 ;  /* 0x00005f0002ff7a12 */ /* 0x000fce000000fcff */
[----:B------:R-:W-:Y:S06]  /*06f0*/  @P2 EXIT ;  /* 0x000000000000294d */ /* 0x000fec0003800000 */
[--C-:B-----5:R-:W-:Y:S01]  /*0700*/  HADD2.F32 R56, -RZ, R48.reuse.H0_H0 ;  /* 0x20000030ff387230 */ /* 0x120fe20000004100 */
[----:B------:R-:W-:Y:S01]  /*0710*/  ULDC.U8 UR6, c[0x0][0x1f0] ;  /* 0x00007c0000067ab9 */ /* 0x000fe20000000000 */
        /* <DEDUP_REMOVED lines=47> */
[----:B------:R-:W-:Y:S02]  /*0a10*/  HADD2.F32 R50, -RZ, R51.H0_H0 ;  /* 0x20000033ff327230 */ /* 0x000fe40000004100 */
        /* <DEDUP_REMOVED lines=47> */
.L_x_4730:
        /* <DEDUP_REMOVED lines=10> */
[----:B------:R-:W-:Y:S01]  /*0db0*/  ISETP.NE.AND.EX P3, PT, RZ, c[0x0][0x17c], PT, P3 ;  /* 0x00005f00ff007a0c */ /* 0x000fe20003f65330 */
[----:B------:R-:W-:-:S12]  /*0dc0*/  HFMA2.MMA R72, -RZ, RZ, 0, 9.5367431640625e-07 ;  /* 0x00000010ff487435 */ /* 0x000fd800000001ff */
[----:B------:R-:W-:-:S04]  /*0dd0*/  @P3 LEA R130, P2, R117, c[0x0][0x178], 0x4 ;  /* 0x00005e0075823a11 */ /* 0x000fc800078420ff */
[C---:B------:R-:W-:Y:S02]  /*0de0*/  @P3 LEA.HI.X R131, R117.reuse, c[0x0][0x17c], RZ, 0x4, P2 ;  /* 0x00005f0075833a11 */ /* 0x040fe400010f24ff */
[----:B------:R-:W-:Y:S01]  /*0df0*/  ISETP.NE.U32.AND P2, PT, RZ, c[0x0][0x180], PT ;  /* 0x00006000ff007a0c */ /* 0x000fe20003f45070 */
[----:B------:R-:W-:Y:S02]  /*0e00*/  IMAD.WIDE.U32 R72, R117, R72, c[0x0][0x170] ;  /* 0x00005c0075487625 */ /* 0x000fe400078e0048 */
[----:B------:R0:W5:Y:S01]  /*0e10*/  @P3 LDG.E.128 R68, [R130.64] ;  /* 0x0000000482443981 */ /* 0x000162000c1e1d00 */
[----:B------:R-:W-:-:S03]  /*0e20*/  ISETP.NE.AND.EX P2, PT, RZ, c[0x0][0x184], PT, P2 ;  /* 0x00006100ff007a0c */ /* 0x000fc60003f45320 */
[----:B------:R-:W2:Y:S10]  /*0e30*/  LDG.E.128 R72, [R72.64] ;  /* 0x0000000448487981 */ /* 0x000eb4000c1e1d00 */
[----:B------:R-:W-:-:S04]  /*0e40*/  @P2 LEA R122, P4, R117, c[0x0][0x180], 0x4 ;  /* 0x00006000757a2a11 */ /* 0x000fc800078820ff */
[----:B------:R-:W-:-:S05]  /*0e50*/  @P2 LEA.HI.X R123, R117, c[0x0][0x184], RZ, 0x4, P4 ;  /* 0x00006100757b2a11 */ /* 0x000fca00020f24ff */
        /* <DEDUP_REMOVED lines=10> */
.L_x_4514:
[----:B-----5:R-:W-:-:S05]  /*0f00*/  HADD2.F32 R123, -RZ, R64.H0_H0 ;  /* 0x20000040ff7b7230 */ /* 0x020fca0000004100 */
[----:B------:R-:W-:Y:S01]  /*0f10*/  FADD.FTZ R116, R123, R116 ;  /* 0x000000747b747221 */ /* 0x000fe20000010000 */
[----:B------:R-:W-:Y:S05]  /*0f20*/  BRA `(.L_x_4515) ;  /* 0x0000004000007947 */ /* 0x000fea0003800000 */
.L_x_4513:
[----:B0----5:R-:W-:Y:S02]  /*0f30*/  HADD2.F32 R123, -RZ, R68.H0_H0 ;  /* 0x20000044ff7b7230 */ /* 0x021fe40000004100 */
[----:B------:R-:W-:-:S03]  /*0f40*/  @P2 HADD2.F32 R131, -RZ, R64.H0_H0 ;  /* 0x20000040ff832230 */ /* 0x000fc60000004100 */
[----:B------:R-:W-:-:S04]  /*0f50*/  FADD.FTZ R116, R123, R116 ;  /* 0x000000747b747221 */ /* 0x000fc80000010000 */
[----:B------:R-:W-:-:S05]  /*0f60*/  @P2 FADD.FTZ R116, R131, R116 ;  /* 0x0000007483742221 */ /* 0x000fca0000010000 */
.L_x_4515:
[----:B------:R-:W-:-:S04]  /*0f70*/  F2FP.PACK_AB R122, RZ, R116 ;  /* 0x00000074ff7a723e */ /* 0x000fc800000000ff */
[----:B------:R-:W-:Y:S02]  /*0f80*/  PRMT R60, R122, 0x7610, R60 ;  /* 0x000076107a3c7816 */ /* 0x000fe4000000003c */
.L_x_4516:
[----:B------:R-:W-:Y:S01]  /*0f90*/  HADD2.F32 R123, -RZ, R72.H1_H1 ;  /* 0x30000048ff7b7230 */ /* 0x000fe20000004100 */
[----:B------:R-:W-:Y:S05]  /*0fa0*/  @P3 BRA `(.L_x_4517) ;  /* 0x0000008000003947 */ /* 0x000fea0003800000 */
[----:B------:R-:W-:-:S04]  /*0fb0*/  ISETP.NE.U32.AND P4, PT, RZ, c[0x0][0x180], PT ;  /* 0x00006000ff007a0c */ /* 0x000fc80003f85070 */
[----:B------:R-:W-:-:S13]  /*0fc0*/  ISETP.NE.AND.EX P4, PT, RZ, c[0x0][0x184], PT, P4 ;  /* 0x00006100ff007a0c */ /* 0x000fda0003f85340 */
[----:B------:R-:W-:Y:S05]  /*0fd0*/  @P4 BRA `(.L_x_4518) ;  /* 0x0000002000004947 */ /* 0x000fea0003800000 */
[----:B------:R-:W-:Y:S05]  /*0fe0*/  @P0 BRA `(.L_x_4519) ;  /* 0x0000008000000947 */ /* 0x000fea0003800000 */
[----:B------:R-:W-:Y:S05]  /*0ff0*/  BRA `(.L_x_4520) ;  /* 0x0000009000007947 */ /* 0x000fea0003800000 */
.L_x_4518:
[----:B-----5:R-:W-:-:S05]  /*1000*/  HADD2.F32 R72, -RZ, R64.H1_H1 ;  /* 0x30000040ff487230 */ /* 0x020fca0000004100 */
[----:B------:R-:W-:Y:S01]  /*1010*/  FADD.FTZ R123, R72, R123 ;  /* 0x0000007b487b7221 */ /* 0x000fe20000010000 */
[----:B------:R-:W-:Y:S05]  /*1020*/  BRA `(.L_x_4519) ;  /* 0x0000004000007947 */ /* 0x000fea0003800000 */
.L_x_4517:
[----:B-----5:R-:W-:Y:S02]  /*1030*/  HADD2.F32 R72, -RZ, R68.H1_H1 ;  /* 0x30000044ff487230 */ /* 0x020fe40000004100 */
[----:B------:R-:W-:-:S03]  /*1040*/  @P2 HADD2.F32 R122, -RZ, R64.H1_H1 ;  /* 0x30000040ff7a2230 */ /* 0x000fc60000004100 */
[----:B------:R-:W-:-:S04]  /*1050*/  FADD.FTZ R123, R72, R123 ;  /* 0x0000007b487b7221 */ /* 0x000fc80000010000 */
[----:B------:R-:W-:-:S05]  /*1060*/  @P2 FADD.FTZ R123, R122, R123 ;  /* 0x0000007b7a7b2221 */ /* 0x000fca0000010000 */
.L_x_4519:
[----:B------:R-:W-:-:S04]  /*1070*/  F2FP.PACK_AB R72, RZ, R123 ;  /* 0x0000007bff48723e */ /* 0x000fc800000000ff */
[----:B------:R-:W-:Y:S02]  /*1080*/  PRMT R60, R60, 0x5410, R72 ;  /* 0x000054103c3c7816 */ /* 0x000fe40000000048 */
.L_x_4520:
[----:B------:R-:W-:Y:S01]  /*1090*/  HADD2.F32 R122, -RZ, R73.H0_H0 ;  /* 0x20000049ff7a7230 */ /* 0x000fe20000004100 */
[----:B------:R-:W-:Y:S05]  /*10a0*/  @P3 BRA `(.L_x_4521) ;  /* 0x0000008000003947 */ /* 0x000fea0003800000 */
[----:B------:R-:W-:-:S04]  /*10b0*/  ISETP.NE.U32.AND P4, PT, RZ, c[0x0][0x180], PT ;  /* 0x00006000ff007a0c */ /* 0x000fc80003f85070 */
[----:B------:R-:W-:-:S13]  /*10c0*/  ISETP.NE.AND.EX P4, PT, RZ, c[0x0][0x184], PT, P4 ;  /* 0x00006100ff007a0c */ /* 0x000fda0003f85340 */
[----:B------:R-:W-:Y:S05]  /*10d0*/  @P4 BRA `(.L_x_4522) ;  /* 0x0000002000004947 */ /* 0x000fea0003800000 */
[----:B------:R-:W-:Y:S05]  /*10e0*/  @P0 BRA `(.L_x_4523) ;  /* 0x0000008000000947 */ /* 0x000fea0003800000 */
[----:B------:R-:W-:Y:S05]  /*10f0*/  BRA `(.L_x_4524) ;  /* 0x0000009000007947 */ /* 0x000fea0003800000 */
.L_x_4522:
[----:B-----5:R-:W-:-:S05]  /*1100*/  HADD2.F32 R131, -RZ, R65.H0_H0 ;  /* 0x20000041ff837230 */ /* 0x020fca0000004100 */
[----:B------:R-:W-:Y:S01]  /*1110*/  FADD.FTZ R122, R131, R122 ;  /* 0x0000007a837a7221 */ /* 0x000fe20000010000 */
[----:B------:R-:W-:Y:S05]  /*1120*/  BRA `(.L_x_4523) ;  /* 0x0000004000007947 */ /* 0x000fea0003800000 */
.L_x_4521:
[----:B-----5:R-:W-:Y:S02]  /*1130*/  HADD2.F32 R131, -RZ, R69.H0_H0 ;  /* 0x20000045ff837230 */ /* 0x020fe40000004100 */
[----:B------:R-:W-:-:S03]  /*1140*/  @P2 HADD2.F32 R135, -RZ, R65.H0_H0 ;  /* 0x20000041ff872230 */ /* 0x000fc60000004100 */
[----:B------:R-:W-:-:S04]  /*1150*/  FADD.FTZ R122, R131, R122 ;  /* 0x0000007a837a7221 */ /* 0x000fc80000010000 */
[----:B------:R-:W-:-:S05]  /*1160*/  @P2 FADD.FTZ R122, R135, R122 ;  /* 0x0000007a877a2221 */ /* 0x000fca0000010000 */
.L_x_4523:
[----:B------:R-:W-:-:S04]  /*1170*/  F2FP.PACK_AB R72, RZ, R122 ;  /* 0x0000007aff48723e */ /* 0x000fc800000000ff */
[----:B------:R-:W-:Y:S02]  /*1180*/  PRMT R61, R72, 0x7610, R61 ;  /* 0x00007610483d7816 */ /* 0x000fe4000000003d */
.L_x_4524:
[----:B------:R-:W-:Y:S01]  /*1190*/  HADD2.F32 R131, -RZ, R73.H1_H1 ;  /* 0x30000049ff837230 */ /* 0x000fe20000004100 */
[----:B------:R-:W-:Y:S05]  /*11a0*/  @P3 BRA `(.L_x_4525) ;  /* 0x0000008000003947 */ /* 0x000fea0003800000 */
[----:B------:R-:W-:-:S04]  /*11b0*/  ISETP.NE.U32.AND P4, PT, RZ, c[0x0][0x180], PT ;  /* 0x00006000ff007a0c */ /* 0x000fc80003f85070 */
[----:B------:R-:W-:-:S13]  /*11c0*/  ISETP.NE.AND.EX P4, PT, RZ, c[0x0][0x184], PT, P4 ;  /* 0x00006100ff007a0c */ /* 0x000fda0003f85340 */
[----:B------:R-:W-:Y:S05]  /*11d0*/  @P4 BRA `(.L_x_4526) ;  /* 0x0000002000004947 */ /* 0x000fea0003800000 */
[----:B------:R-:W-:Y:S05]  /*11e0*/  @P0 BRA `(.L_x_4527) ;  /* 0x0000008000000947 */ /* 0x000fea0003800000 */
[----:B------:R-:W-:Y:S05]  /*11f0*/  BRA `(.L_x_4528) ;  /* 0x0000009000007947 */ /* 0x000fea0003800000 */
.L_x_4526:
[----:B-----5:R-:W-:-:S05]  /*1200*/  HADD2.F32 R72, -RZ, R65.H1_H1 ;  /* 0x30000041ff487230 */ /* 0x020fca0000004100 */
[----:B------:R-:W-:Y:S01]  /*1210*/  FADD.FTZ R131, R72, R131 ;  /* 0x0000008348837221 */ /* 0x000fe20000010000 */
[----:B------:R-:W-:Y:S05]  /*1220*/  BRA `(.L_x_4527) ;  /* 0x0000004000007947 */ /* 0x000fea0003800000 */
.L_x_4525:
[----:B-----5:R-:W-:Y:S02]  /*1230*/  HADD2.F32 R72, -RZ, R69.H1_H1 ;  /* 0x30000045ff487230 */ /* 0x020fe40000004100 */
[----:B------:R-:W-:-:S03]  /*1240*/  @P2 HADD2.F32 R130, -RZ, R65.H1_H1 ;  /* 0x30000041ff822230 */ /* 0x000fc60000004100 */
[----:B------:R-:W-:-:S04]  /*1250*/  FADD.FTZ R131, R72, R131 ;  /* 0x0000008348837221 */ /* 0x000fc80000010000 */
[----:B------:R-:W-:-:S05]  /*1260*/  @P2 FADD.FTZ R131, R130, R131 ;  /* 0x0000008382832221 */ /* 0x000fca0000010000 */
.L_x_4527:
[----:B------:R-:W-:-:S04]  /*1270*/  F2FP.PACK_AB R72, RZ, R131 ;  /* 0x00000083ff48723e */ /* 0x000fc800000000ff */
[----:B------:R-:W-:Y:S02]  /*1280*/  PRMT R61, R61, 0x5410, R72 ;  /* 0x000054103d3d7816 */ /* 0x000fe40000000048 */
.L_x_4528:
[----:B------:R-:W-:Y:S01]  /*1290*/  HADD2.F32 R130, -RZ, R74.H0_H0 ;  /* 0x2000004aff827230 */ /* 0x000fe20000004100 */
[----:B------:R-:W-:Y:S05]  /*12a0*/  @P3 BRA `(.L_x_4529) ;  /* 0x0000008000003947 */ /* 0x000fea0003800000 */
[----:B------:R-:W-:-:S04]  /*12b0*/  ISETP.NE.U32.AND P4, PT, RZ, c[0x0][0x180], PT ;  /* 0x00006000ff007a0c */ /* 0x000fc80003f85070 */
[----:B------:R-:W-:-:S13]  /*12c0*/  ISETP.NE.AND.EX P4, PT, RZ, c[0x0][0x184], PT, P4 ;  /* 0x00006100ff007a0c */ /* 0x000fda0003f85340 */
[----:B------:R-:W-:Y:S05]  /*12d0*/  @P4 BRA `(.L_x_4530) ;  /* 0x0000002000004947 */ /* 0x000fea0003800000 */
[----:B------:R-:W-:Y:S05]  /*12e0*/  @P0 BRA `(.L_x_4531) ;  /* 0x0000008000000947 */ /* 0x000fea0003800000 */
[----:B------:R-:W-:Y:S05]  /*12f0*/  BRA `(.L_x_4532) ;  /* 0x0000009000007947 */ /* 0x000fea0003800000 */
.L_x_4530:
[----:B-----5:R-:W-:-:S05]  /*1300*/  HADD2.F32 R73, -RZ, R66.H0_H0 ;  /* 0x20000042ff497230 */ /* 0x020fca0000004100 */
[----:B------:R-:W-:Y:S01]  /*1310*/  FADD.FTZ R130, R73, R130 ;  /* 0x0000008249827221 */ /* 0x000fe20000010000 */
[----:B------:R-:W-:Y:S05]  /*1320*/  BRA `(.L_x_4531) ;  /* 0x0000004000007947 */ /* 0x000fea0003800000 */
.L_x_4529:
[----:B-----5:R-:W-:Y:S02]  /*1330*/  HADD2.F32 R73, -RZ, R70.H0_H0 ;  /* 0x20000046ff497230 */ /* 0x020fe40000004100 */
[----:B------:R-:W-:-:S03]  /*1340*/  @P2 HADD2.F32 R135, -RZ, R66.H0_H0 ;  /* 0x20000042ff872230 */ /* 0x000fc60000004100 */
[----:B------:R-:W-:-:S04]  /*1350*/  FADD.FTZ R130, R73, R130 ;  /* 0x0000008249827221 */ /* 0x000fc80000010000 */
[----:B------:R-:W-:-:S05]  /*1360*/  @P2 FADD.FTZ R130, R135, R130 ;  /* 0x0000008287822221 */ /* 0x000fca0000010000 */
.L_x_4531:
[----:B------:R-:W-:-:S04]  /*1370*/  F2FP.PACK_AB R72, RZ, R130 ;  /* 0x00000082ff48723e */ /* 0x000fc800000000ff */
[----:B------:R-:W-:Y:S02]  /*1380*/  PRMT R62, R72, 0x7610, R62 ;  /* 0x00007610483e7816 */ /* 0x000fe4000000003e */
.L_x_4532:
[----:B------:R-:W-:Y:S01]  /*1390*/  HADD2.F32 R139, -RZ, R74.H1_H1 ;  /* 0x3000004aff8b7230 */ /* 0x000fe20000004100 */
[----:B------:R-:W-:Y:S05]  /*13a0*/  @P3 BRA `(.L_x_4533) ;  /* 0x0000008000003947 */ /* 0x000fea0003800000 */
[----:B------:R-:W-:-:S04]  /*13b0*/  ISETP.NE.U32.AND P4, PT, RZ, c[0x0][0x180], PT ;  /* 0x00006000ff007a0c */ /* 0x000fc80003f85070 */
[----:B------:R-:W-:-:S13]  /*13c0*/  ISETP.NE.AND.EX P4, PT, RZ, c[0x0][0x184], PT, P4 ;  /* 0x00006100ff007a0c */ /* 0x000fda0003f85340 */
[----:B------:R-:W-:Y:S05]  /*13d0*/  @P4 BRA `(.L_x_4534) ;  /* 0x0000002000004947 */ /* 0x000fea0003800000 */
[----:B------:R-:W-:Y:S05]  /*13e0*/  @P0 BRA `(.L_x_4535) ;  /* 0x0000008000000947 */ /* 0x000fea0003800000 */
[----:B------:R-:W-:Y:S05]  /*13f0*/  BRA `(.L_x_4536) ;  /* 0x0000009000007947 */ /* 0x000fea0003800000 */
.L_x_4534:
[----:B-----5:R-:W-:-:S05]  /*1400*/  HADD2.F32 R72, -RZ, R66.H1_H1 ;  /* 0x30000042ff487230 */ /* 0x020fca0000004100 */
[----:B------:R-:W-:Y:S01]  /*1410*/  FADD.FTZ R139, R72, R139 ;  /* 0x0000008b488b7221 */ /* 0x000fe20000010000 */
[----:B------:R-:W-:Y:S05]  /*1420*/  BRA `(.L_x_4535) ;  /* 0x0000004000007947 */ /* 0x000fea0003800000 */
.L_x_4533:
[----:B-----5:R-:W-:Y:S02]  /*1430*/  HADD2.F32 R72, -RZ, R70.H1_H1 ;  /* 0x30000046ff487230 */ /* 0x020fe40000004100 */
[----:B------:R-:W-:-:S03]  /*1440*/  @P2 HADD2.F32 R74, -RZ, R66.H1_H1 ;  /* 0x30000042ff4a2230 */ /* 0x000fc60000004100 */
[----:B------:R-:W-:-:S04]  /*1450*/  FADD.FTZ R139, R72, R139 ;  /* 0x0000008b488b7221 */ /* 0x000fc80000010000 */
[----:B------:R-:W-:-:S05]  /*1460*/  @P2 FADD.FTZ R139, R74, R139 ;  /* 0x0000008b4a8b2221 */ /* 0x000fca0000010000 */
.L_x_4535:
[----:B------:R-:W-:-:S04]  /*1470*/  F2FP.PACK_AB R72, RZ, R139 ;  /* 0x0000008bff48723e */ /* 0x000fc800000000ff */
[----:B------:R-:W-:Y:S02]  /*1480*/  PRMT R62, R62, 0x5410, R72 ;  /* 0x000054103e3e7816 */ /* 0x000fe40000000048 */
.L_x_4536:
[----:B------:R-:W-:Y:S01]  /*1490*/  HADD2.F32 R138, -RZ, R75.H0_H0 ;  /* 0x2000004bff8a7230 */ /* 0x000fe20000004100 */
[----:B------:R-:W-:Y:S05]  /*14a0*/  @P3 BRA `(.L_x_4537) ;  /* 0x0000008000003947 */ /* 0x000fea0003800000 */
[----:B------:R-:W-:-:S04]  /*14b0*/  ISETP.NE.U32.AND P4, PT, RZ, c[0x0][0x180], PT ;  /* 0x00006000ff007a0c */ /* 0x000fc80003f85070 */
[----:B------:R-:W-:-:S13]  /*14c0*/  ISETP.NE.AND.EX P4, PT, RZ, c[0x0][0x184], PT, P4 ;  /* 0x00006100ff007a0c */ /* 0x000fda0003f85340 */
[----:B------:R-:W-:Y:S05]  /*14d0*/  @P4 BRA `(.L_x_4538) ;  /* 0x0000002000004947 */ /* 0x000fea0003800000 */
[----:B------:R-:W-:Y:S05]  /*14e0*/  @P0 BRA `(.L_x_4539) ;  /* 0x0000008000000947 */ /* 0x000fea0003800000 */
[----:B------:R-:W-:Y:S05]  /*14f0*/  BRA `(.L_x_4540) ;  /* 0x0000009000007947 */ /* 0x000fea0003800000 */
.L_x_4538:
[----:B-----5:R-:W-:-:S05]  /*1500*/  HADD2.F32 R73, -RZ, R67.H0_H0 ;  /* 0x20000043ff497230 */ /* 0x020fca0000004100 */
[----:B------:R-:W-:Y:S01]  /*1510*/  FADD.FTZ R138, R73, R138 ;  /* 0x0000008a498a7221 */ /* 0x000fe20000010000 */
[----:B------:R-:W-:Y:S05]  /*1520*/  BRA `(.L_x_4539) ;  /* 0x0000004000007947 */ /* 0x000fea0003800000 */
.L_x_4537:
[----:B-----5:R-:W-:Y:S02]  /*1530*/  HADD2.F32 R73, -RZ, R71.H0_H0 ;  /* 0x20000047ff497230 */ /* 0x020fe40000004100 */
[----:B------:R-:W-:-:S03]  /*1540*/  @P2 HADD2.F32 R135, -RZ, R67.H0_H0 ;  /* 0x20000043ff872230 */ /* 0x000fc60000004100 */
[----:B------:R-:W-:-:S04]  /*1550*/  FADD.FTZ R138, R73, R138 ;  /* 0x0000008a498a7221 */ /* 0x000fc80000010000 */
[----:B------:R-:W-:-:S05]  /*1560*/  @P2 FADD.FTZ R138, R135, R138 ;  /* 0x0000008a878a2221 */ /* 0x000fca0000010000 */
.L_x_4539:
[----:B------:R-:W-:-:S04]  /*1570*/  F2FP.PACK_AB R72, RZ, R138 ;  /* 0x0000008aff48723e */ /* 0x000fc800000000ff */
[----:B------:R-:W-:Y:S02]  /*1580*/  PRMT R63, R72, 0x7610, R63 ;  /* 0x00007610483f7816 */ /* 0x000fe4000000003f */
.L_x_4540:
[----:B------:R-:W-:Y:S01]  /*1590*/  HADD2.F32 R149, -RZ, R75.H1_H1 ;  /* 0x3000004bff957230 */ /* 0x000fe20000004100 */
[----:B------:R-:W-:Y:S05]  /*15a0*/  @P3 BRA `(.L_x_4541) ;  /* 0x0000008000003947 */ /* 0x000fea0003800000 */
[----:B------:R-:W-:-:S04]  /*15b0*/  ISETP.NE.U32.AND P2, PT, RZ, c[0x0][0x180], PT ;  /* 0x00006000ff007a0c */ /* 0x000fc80003f45070 */
[----:B------:R-:W-:-:S13]  /*15c0*/  ISETP.NE.AND.EX P2, PT, RZ, c[0x0][0x184], PT, P2 ;  /* 0x00006100ff007a0c */ /* 0x000fda0003f45320 */
[----:B------:R-:W-:Y:S05]  /*15d0*/  @P2 BRA `(.L_x_4542) ;  /* 0x0000002000002947 */ /* 0x000fea0003800000 */
[----:B------:R-:W-:Y:S05]  /*15e0*/  @P0 BRA `(.L_x_4543) ;  /* 0x0000008000000947 */ /* 0x000fea0003800000 */
[----:B------:R-:W-:Y:S05]  /*15f0*/  BRA `(.L_x_4544) ;  /* 0x0000009000007947 */ /* 0x000fea0003800000 */
.L_x_4542:
[----:B-----5:R-:W-:-:S05]  /*1600*/  HADD2.F32 R72, -RZ, R67.H1_H1 ;  /* 0x30000043ff487230 */ /* 0x020fca0000004100 */
[----:B------:R-:W-:Y:S01]  /*1610*/  FADD.FTZ R149, R72, R149 ;  /* 0x0000009548957221 */ /* 0x000fe20000010000 */
[----:B------:R-:W-:Y:S05]  /*1620*/  BRA `(.L_x_4543) ;  /* 0x0000004000007947 */ /* 0x000fea0003800000 */
.L_x_4541:
[----:B-----5:R-:W-:Y:S02]  /*1630*/  HADD2.F32 R72, -RZ, R71.H1_H1 ;  /* 0x30000047ff487230 */ /* 0x020fe40000004100 */
[----:B------:R-:W-:-:S03]  /*1640*/  @P2 HADD2.F32 R74, -RZ, R67.H1_H1 ;  /* 0x30000043ff4a2230 */ /* 0x000fc60000004100 */
[----:B------:R-:W-:-:S04]  /*1650*/  FADD.FTZ R149, R72, R149 ;  /* 0x0000009548957221 */ /* 0x000fc80000010000 */
[----:B------:R-:W-:-:S05]  /*1660*/  @P2 FADD.FTZ R149, R74, R149 ;  /* 0x000000954a952221 */ /* 0x000fca0000010000 */
.L_x_4543:
[----:B------:R-:W-:-:S04]  /*1670*/  F2FP.PACK_AB R72, RZ, R149 ;  /* 0x00000095ff48723e */ /* 0x000fc800000000ff */
[----:B------:R-:W-:Y:S02]  /*1680*/  PRMT R63, R63, 0x5410, R72 ;  /* 0x000054103f3f7816 */ /* 0x000fe40000000048 */
.L_x_4544:
[C---:B------:R-:W-:Y:S02]  /*1690*/  @P0 LEA R72, P2, R117.reuse, c[0x0][0x188], 0x4 ;  /* 0x0000620075480a11 */ /* 0x040fe400078420ff */
[C---:B------:R-:W-:Y:S02]  /*16a0*/  IADD3 R167, R117.reuse, 0x20, RZ ;  /* 0x0000002075a77810 */ /* 0x040fe40007ffe0ff */
[----:B------:R-:W-:-:S05]  /*16b0*/  @P0 LEA.HI.X R73, R117, c[0x0][0x18c], RZ, 0x4, P2 ;  /* 0x0000630075490a11 */ /* 0x000fca00010f24ff */
[----:B------:R0:W-:Y:S04]  /*16c0*/  @P0 STG.E.128 [R72.64], R60 ;  /* 0x0000003c48000986 */ /* 0x0001e8000c101d04 */
.L_x_4512:
[----:B------:R-:W-:Y:S05]  /*16d0*/  BSYNC B0 ;  /* 0x0000000000007941 */ /* 0x000fea0003800000 */
.L_x_4511:
[----:B------:R-:W-:Y:S01]  /*16e0*/  ISETP.GE.U32.AND P2, PT, R58, 0x40, PT ;  /* 0x000000403a00780c */ /* 0x000fe20003f46070 */
[----:B------:R-:W-:-:S12]  /*16f0*/  BSSY B0, `(.L_x_4545) ;  /* 0x0000095000007945 */ /* 0x000fd80003800000 */
[----:B------:R-:W-:Y:S05]  /*1700*/  @!P2 BRA `(.L_x_4546) ;  /* 0x000009300000a947 */ /* 0x000fea0003800000 */
[----:B------:R-:W-:-:S04]  /*1710*/  ISETP.NE.U32.AND P3, PT, RZ, c[0x0][0x178], PT ;  /* 0x00005e00ff007a0c */ /* 0x000fc80003f65070 */
[----:B------:R-:W-:-:S13]  /*1720*/  ISETP.NE.AND.EX P3, PT, RZ, c[0x0][0x17c], PT, P3 ;  /* 0x00005f00ff007a0c */ /* 0x000fda0003f65330 */
[----:B------:R-:W-:-:S04]  /*1730*/  @P3 LEA R128, P2, R167, c[0x0][0x178], 0x4 ;  /* 0x00005e00a7803a11 */ /* 0x000fc800078420ff */
[----:B------:R-:W-:Y:S02]  /*1740*/  @P3 LEA.HI.X R129, R167, c[0x0][0x17c], RZ, 0x4, P2 ;  /* 0x00005f00a7813a11 */ /* 0x000fe400010f24ff */
[----:B------:R-:W-:Y:S02]  /*1750*/  ISETP.NE.U32.AND P2, PT, RZ, c[0x0][0x180], PT ;  /* 0x00006000ff007a0c */ /* 0x000fe40003f45070 */
[----:B0-----:R-:W-:Y:S01]  /*1760*/  MOV R72, 0x10 ;  /* 0x0000001000487802 */ /* 0x001fe20000000f00 */
[----:B-----5:R0:W5:Y:S01]  /*1770*/  @P3 LDG.E.128 R68, [R128.64] ;  /* 0x0000000480443981 */ /* 0x020162000c1e1d00 */
[----:B------:R-:W-:-:S03]  /*1780*/  ISETP.NE.AND.EX P2, PT, RZ, c[0x0][0x184], PT, P2 ;  /* 0x00006100ff007a0c */ /* 0x000fc60003f45320 */
[----:B------:R-:W-:-:S06]  /*1790*/  IMAD.WIDE.U32 R72, R167, R72, c[0x0][0x170] ;  /* 0x00005c00a7487625 */ /* 0x000fcc00078e0048 */
[----:B------:R-:W2:Y:S04]  /*17a0*/  LDG.E.128 R72, [R72.64] ;  /* 0x0000000448487981 */ /* 0x000ea8000c1e1d00 */
        /* <DEDUP_REMOVED lines=12> */
.L_x_4548:
[----:B-----5:R-:W-:-:S05]  /*1870*/  HADD2.F32 R120, -RZ, R64.H0_H0 ;  /* 0x20000040ff787230 */ /* 0x020fca0000004100 */
[----:B------:R-:W-:Y:S01]  /*1880*/  FADD.FTZ R115, R120, R115 ;  /* 0x0000007378737221 */ /* 0x000fe20000010000 */
[----:B------:R-:W-:Y:S05]  /*1890*/  BRA `(.L_x_4549) ;  /* 0x0000004000007947 */ /* 0x000fea0003800000 */
.L_x_4547:
[----:B0----5:R-:W-:Y:S02]  /*18a0*/  HADD2.F32 R120, -RZ, R68.H0_H0 ;  /* 0x20000044ff787230 */ /* 0x021fe40000004100 */
[----:B------:R-:W-:-:S03]  /*18b0*/  @P2 HADD2.F32 R128, -RZ, R64.H0_H0 ;  /* 0x20000040ff802230 */ /* 0x000fc60000004100 */
[----:B------:R-:W-:-:S04]  /*18c0*/  FADD.FTZ R115, R120, R115 ;  /* 0x0000007378737221 */ /* 0x000fc80000010000 */
[----:B------:R-:W-:-:S05]  /*18d0*/  @P2 FADD.FTZ R115, R128, R115 ;  /* 0x0000007380732221 */ /* 0x000fca0000010000 */
.L_x_4549:
[----:B------:R-:W-:-:S04]  /*18e0*/  F2FP.PACK_AB R120, RZ, R115 ;  /* 0x00000073ff78723e */ /* 0x000fc800000000ff */
[----:B------:R-:W-:Y:S02]  /*18f0*/  PRMT R60, R120, 0x7610, R60 ;  /* 0x00007610783c7816 */ /* 0x000fe4000000003c */
.L_x_4550:
[----:B------:R-:W-:Y:S01]  /*1900*/  HADD2.F32 R121, -RZ, R72.H1_H1 ;  /* 0x30000048ff797230 */ /* 0x000fe20000004100 */
[----:B------:R-:W-:Y:S05]  /*1910*/  @P3 BRA `(.L_x_4551) ;  /* 0x0000008000003947 */ /* 0x000fea0003800000 */
[----:B------:R-:W-:-:S04]  /*1920*/  ISETP.NE.U32.AND P4, PT, RZ, c[0x0][0x180], PT ;  /* 0x00006000ff007a0c */ /* 0x000fc80003f85070 */
[----:B------:R-:W-:-:S13]  /*1930*/  ISETP.NE.AND.EX P4, PT, RZ, c[0x0][0x184], PT, P4 ;  /* 0x00006100ff007a0c */ /* 0x000fda0003f85340 */
[----:B------:R-:W-:Y:S05]  /*1940*/  @P4 BRA `(.L_x_4552) ;  /* 0x0000002000004947 */ /* 0x000fea0003800000 */
[----:B------:R-:W-:Y:S05]  /*1950*/  @P0 BRA `(.L_x_4553) ;  /* 0x0000008000000947 */ /* 0x000fea0003800000 */
[----:B------:R-:W-:Y:S05]  /*1960*/  BRA `(.L_x_4554) ;  /* 0x0000009000007947 */ /* 0x000fea0003800000 */
.L_x_4552:
[----:B-----5:R-:W-:-:S05]  /*1970*/  HADD2.F32 R72, -RZ, R64.H1_H1 ;  /* 0x30000040ff487230 */ /* 0x020fca0000004100 */
[----:B------:R-:W-:Y:S01]  /*1980*/  FADD.FTZ R121, R72, R121 ;  /* 0x0000007948797221 */ /* 0x000fe20000010000 */
[----:B------:R-:W-:Y:S05]  /*1990*/  BRA `(.L_x_4553) ;  /* 0x0000004000007947 */ /* 0x000fea0003800000 */
.L_x_4551:
[----:B-----5:R-:W-:Y:S02]  /*19a0*/  HADD2.F32 R72, -RZ, R68.H1_H1 ;  /* 0x30000044ff487230 */ /* 0x020fe40000004100 */
[----:B------:R-:W-:-:S03]  /*19b0*/  @P2 HADD2.F32 R120, -RZ, R64.H1_H1 ;  /* 0x30000040ff782230 */ /* 0x000fc60000004100 */
[----:B------:R-:W-:-:S04]  /*19c0*/  FADD.FTZ R121, R72, R121 ;  /* 0x0000007948797221 */ /* 0x000fc80000010000 */
[----:B------:R-:W-:-:S05]  /*19d0*/  @P2 FADD.FTZ R121, R120, R121 ;  /* 0x0000007978792221 */ /* 0x000fca0000010000 */
.L_x_4553:
[----:B------:R-:W-:-:S04]  /*19e0*/  F2FP.PACK_AB R72, RZ, R121 ;  /* 0x00000079ff48723e */ /* 0x000fc800000000ff */
[----:B------:R-:W-:Y:S02]  /*19f0*/  PRMT R60, R60, 0x5410, R72 ;  /* 0x000054103c3c7816 */ /* 0x000fe40000000048 */
.L_x_4554:
[----:B------:R-:W-:Y:S01]  /*1a00*/  HADD2.F32 R120, -RZ, R73.H0_H0 ;  /* 0x20000049ff787230 */ /* 0x000fe20000004100 */
[----:B------:R-:W-:Y:S05]  /*1a10*/  @P3 BRA `(.L_x_4555) ;  /* 0x0000008000003947 */ /* 0x000fea0003800000 */
[----:B------:R-:W-:-:S04]  /*1a20*/  ISETP.NE.U32.AND P4, PT, RZ, c[0x0][0x180], PT ;  /* 0x00006000ff007a0c */ /* 0x000fc80003f85070 */
[----:B------:R-:W-:-:S13]  /*1a30*/  ISETP.NE.AND.EX P4, PT, RZ, c[0x0][0x184], PT, P4 ;  /* 0x00006100ff007a0c */ /* 0x000fda0003f85340 */
[----:B------:R-:W-:Y:S05]  /*1a40*/  @P4 BRA `(.L_x_4556) ;  /* 0x0000002000004947 */ /* 0x000fea0003800000 */
[----:B------:R-:W-:Y:S05]  /*1a50*/  @P0 BRA `(.L_x_4557) ;  /* 0x0000008000000947 */ /* 0x000fea0003800000 */
[----:B------:R-:W-:Y:S05]  /*1a60*/  BRA `(.L_x_4558) ;  /* 0x0000009000007947 */ /* 0x000fea0003800000 */
.L_x_4556:
[----:B-----5:R-:W-:-:S05]  /*1a70*/  HADD2.F32 R129, -RZ, R65.H0_H0 ;  /* 0x20000041ff817230 */ /* 0x020fca0000004100 */
[----:B------:R-:W-:Y:S01]  /*1a80*/  FADD.FTZ R120, R129, R120 ;  /* 0x0000007881787221 */ /* 0x000fe20000010000 */
[----:B------:R-:W-:Y:S05]  /*1a90*/  BRA `(.L_x_4557) ;  /* 0x0000004000007947 */ /* 0x000fea0003800000 */
.L_x_4555:
[----:B-----5:R-:W-:Y:S02]  /*1aa0*/  HADD2.F32 R129, -RZ, R69.H0_H0 ;  /* 0x20000045ff817230 */ /* 0x020fe40000004100 */
[----:B------:R-:W-:-:S03]  /*1ab0*/  @P2 HADD2.F32 R133, -RZ, R65.H0_H0 ;  /* 0x20000041ff852230 */ /* 0x000fc60000004100 */
[----:B------:R-:W-:-:S04]  /*1ac0*/  FADD.FTZ R120, R129, R120 ;  /* 0x0000007881787221 */ /* 0x000fc80000010000 */
[----:B------:R-:W-:-:S05]  /*1ad0*/  @P2 FADD.FTZ R120, R133, R120 ;  /* 0x0000007885782221 */ /* 0x000fca0000010000 */
.L_x_4557:
[----:B------:R-:W-:-:S04]  /*1ae0*/  F2FP.PACK_AB R72, RZ, R120 ;  /* 0x00000078ff48723e */ /* 0x000fc800000000ff */
[----:B------:R-:W-:Y:S02]  /*1af0*/  PRMT R61, R72, 0x7610, R61 ;  /* 0x00007610483d7816 */ /* 0x000fe4000000003d */
.L_x_4558:
[----:B------:R-:W-:Y:S01]  /*1b00*/  HADD2.F32 R129, -RZ, R73.H1_H1 ;  /* 0x30000049ff817230 */ /* 0x000fe20000004100 */
[----:B------:R-:W-:Y:S05]  /*1b10*/  @P3 BRA `(.L_x_4559) ;  /* 0x0000008000003947 */ /* 0x000fea0003800000 */
[----:B------:R-:W-:-:S04]  /*1b20*/  ISETP.NE.U32.AND P4, PT, RZ, c[0x0][0x180], PT ;  /* 0x00006000ff007a0c */ /* 0x000fc80003f85070 */
[----:B------:R-:W-:-:S13]  /*1b30*/  ISETP.NE.AND.EX P4, PT, RZ, c[0x0][0x184], PT, P4 ;  /* 0x00006100ff007a0c */ /* 0x000fda0003f85340 */
[----:B------:R-:W-:Y:S05]  /*1b40*/  @P4 BRA `(.L_x_4560) ;  /* 0x0000002000004947 */ /* 0x000fea0003800000 */
[----:B------:R-:W-:Y:S05]  /*1b50*/  @P0 BRA `(.L_x_4561) ;  /* 0x0000008000000947 */ /* 0x000fea0003800000 */
[----:B------:R-:W-:Y:S05]  /*1b60*/  BRA `(.L_x_4562) ;  /* 0x0000009000007947 */ /* 0x000fea0003800000 */
.L_x_4560:
[----:B-----5:R-:W-:-:S05]  /*1b70*/  HADD2.F32 R72, -RZ, R65.H1_H1 ;  /* 0x30000041ff487230 */ /* 0x020fca0000004100 */
[----:B------:R-:W-:Y:S01]  /*1b80*/  FADD.FTZ R129, R72, R129 ;  /* 0x0000008148817221 */ /* 0x000fe20000010000 */
[----:B------:R-:W-:Y:S05]  /*1b90*/  BRA `(.L_x_4561) ;  /* 0x0000004000007947 */ /* 0x000fea0003800000 */
.L_x_4559:
[----:B-----5:R-:W-:Y:S02]  /*1ba0*/  HADD2.F32 R72, -RZ, R69.H1_H1 ;  /* 0x30000045ff487230 */ /* 0x020fe40000004100 */
[----:B------:R-:W-:-:S03]  /*1bb0*/  @P2 HADD2.F32 R128, -RZ, R65.H1_H1 ;  /* 0x30000041ff802230 */ /* 0x000fc60000004100 */
[----:B------:R-:W-:-:S04]  /*1bc0*/  FADD.FTZ R129, R72, R129 ;  /* 0x0000008148817221 */ /* 0x000fc80000010000 */
[----:B------:R-:W-:-:S05]  /*1bd0*/  @P2 FADD.FTZ R129, R128, R129 ;  /* 0x0000008180812221 */ /* 0x000fca0000010000 */
.L_x_4561:
[----:B------:R-:W-:-:S04]  /*1be0*/  F2FP.PACK_AB R72, RZ, R129 ;  /* 0x00000081ff48723e */ /* 0x000fc800000000ff */
[----:B------:R-:W-:Y:S02]  /*1bf0*/  PRMT R61, R61, 0x5410, R72 ;  /* 0x000054103d3d7816 */ /* 0x000fe40000000048 */
.L_x_4562:
[----:B------:R-:W-:Y:S01]  /*1c00*/  HADD2.F32 R128, -RZ, R74.H0_H0 ;  /* 0x2000004aff807230 */ /* 0x000fe20000004100 */
[----:B------:R-:W-:Y:S05]  /*1c10*/  @P3 BRA `(.L_x_4563) ;  /* 0x0000008000003947 */ /* 0x000fea0003800000 */
[----:B------:R-:W-:-:S04]  /*1c20*/  ISETP.NE.U32.AND P4, PT, RZ, c[0x0][0x180], PT ;  /* 0x00006000ff007a0c */ /* 0x000fc80003f85070 */
[----:B------:R-:W-:-:S13]  /*1c30*/  ISETP.NE.AND.EX P4, PT, RZ, c[0x0][0x184], PT, P4 ;  /* 0x00006100ff007a0c */ /* 0x000fda0003f85340 */
[----:B------:R-:W-:Y:S05]  /*1c40*/  @P4 BRA `(.L_x_4564) ;  /* 0x0000002000004947 */ /* 0x000fea0003800000 */
[----:B------:R-:W-:Y:S05]  /*1c50*/  @P0 BRA `(.L_x_4565) ;  /* 0x0000008000000947 */ /* 0x000fea0003800000 */
[----:B------:R-:W-:Y:S05]  /*1c60*/  BRA `(.L_x_4566) ;  /* 0x0000009000007947 */ /* 0x000fea0003800000 */
.L_x_4564:
[----:B-----5:R-:W-:-:S05]  /*1c70*/  HADD2.F32 R73, -RZ, R66.H0_H0 ;  /* 0x20000042ff497230 */ /* 0x020fca0000004100 */
[----:B------:R-:W-:Y:S01]  /*1c80*/  FADD.FTZ R128, R73, R128 ;  /* 0x0000008049807221 */ /* 0x000fe20000010000 */
[----:B------:R-:W-:Y:S05]  /*1c90*/  BRA `(.L_x_4565) ;  /* 0x0000004000007947 */ /* 0x000fea0003800000 */
.L_x_4563:
[----:B-----5:R-:W-:Y:S02]  /*1ca0*/  HADD2.F32 R73, -RZ, R70.H0_H0 ;  /* 0x20000046ff497230 */ /* 0x020fe40000004100 */
[----:B------:R-:W-:-:S03]  /*1cb0*/  @P2 HADD2.F32 R133, -RZ, R66.H0_H0 ;  /* 0x20000042ff852230 */ /* 0x000fc60000004100 */
[----:B------:R-:W-:-:S04]  /*1cc0*/  FADD.FTZ R128, R73, R128 ;  /* 0x0000008049807221 */ /* 0x000fc80000010000 */
[----:B------:R-:W-:-:S05]  /*1cd0*/  @P2 FADD.FTZ R128, R133, R128 ;  /* 0x0000008085802221 */ /* 0x000fca0000010000 */
.L_x_4565:
[----:B------:R-:W-:-:S04]  /*1ce0*/  F2FP.PACK_AB R72, RZ, R128 ;  /* 0x00000080ff48723e */ /* 0x000fc800000000ff */
[----:B------:R-:W-:Y:S02]  /*1cf0*/  PRMT R62, R72, 0x7610, R62 ;  /* 0x00007610483e7816 */ /* 0x000fe4000000003e */
.L_x_4566:
[----:B------:R-:W-:Y:S01]  /*1d00*/  HADD2.F32 R133, -RZ, R74.H1_H1 ;  /* 0x3000004aff857230 */ /* 0x000fe20000004100 */
[----:B------:R-:W-:Y:S05]  /*1d10*/  @P3 BRA `(.L_x_4567) ;  /* 0x0000008000003947 */ /* 0x000fea0003800000 */
[----:B------:R-:W-:-:S04]  /*1d20*/  ISETP.NE.U32.AND P4, PT, RZ, c[0x0][0x180], PT ;  /* 0x00006000ff007a0c */ /* 0x000fc80003f85070 */
[----:B------:R-:W-:-:S13]  /*1d30*/  ISETP.NE.AND.EX P4, PT, RZ, c[0x0][0x184], PT, P4 ;  /* 0x00006100ff007a0c */ /* 0x000fda0003f85340 */
[----:B------:R-:W-:Y:S05]  /*1d40*/  @P4 BRA `(.L_x_4568) ;  /* 0x0000002000004947 */ /* 0x000fea0003800000 */
[----:B------:R-:W-:Y:S05]  /*1d50*/  @P0 BRA `(.L_x_4569) ;  /* 0x0000008000000947 */ /* 0x000fea0003800000 */
[----:B------:R-:W-:Y:S05]  /*1d60*/  BRA `(.L_x_4570) ;  /* 0x0000009000007947 */ /* 0x000fea0003800000 */
.L_x_4568:
[----:B-----5:R-:W-:-:S05]  /*1d70*/  HADD2.F32 R72, -RZ, R66.H1_H1 ;  /* 0x30000042ff487230 */ /* 0x020fca0000004100 */
[----:B------:R-:W-:Y:S01]  /*1d80*/  FADD.FTZ R133, R72, R133 ;  /* 0x0000008548857221 */ /* 0x000fe20000010000 */
[----:B------:R-:W-:Y:S05]  /*1d90*/  BRA `(.L_x_4569) ;  /* 0x0000004000007947 */ /* 0x000fea0003800000 */
.L_x_4567:
[----:B-----5:R-:W-:Y:S02]  /*1da0*/  HADD2.F32 R72, -RZ, R70.H1_H1 ;  /* 0x30000046ff487230 */ /* 0x020fe40000004100 */
[----:B------:R-:W-:-:S03]  /*1db0*/  @P2 HADD2.F32 R74, -RZ, R66.H1_H1 ;  /* 0x30000042ff4a2230 */ /* 0x000fc60000004100 */
[----:B------:R-:W-:-:S04]  /*1dc0*/  FADD.FTZ R133, R72, R133 ;  /* 0x0000008548857221 */ /* 0x000fc80000010000 */
[----:B------:R-:W-:-:S05]  /*1dd0*/  @P2 FADD.FTZ R133, R74, R133 ;  /* 0x000000854a852221 */ /* 0x000fca0000010000 */
.L_x_4569:
[----:B------:R-:W-:-:S04]  /*1de0*/  F2FP.PACK_AB R72, RZ, R133 ;  /* 0x00000085ff48723e */ /* 0x000fc800000000ff */
[----:B------:R-:W-:Y:S02]  /*1df0*/  PRMT R62, R62, 0x5410, R72 ;  /* 0x000054103e3e7816 */ /* 0x000fe40000000048 */
.L_x_4570:
[----:B------:R-:W-:Y:S01]  /*1e00*/  HADD2.F32 R132, -RZ, R75.H0_H0 ;  /* 0x2000004bff847230 */ /* 0x000fe20000004100 */
[----:B------:R-:W-:Y:S05]  /*1e10*/  @P3 BRA `(.L_x_4571) ;  /* 0x0000008000003947 */ /* 0x000fea0003800000 */
[----:B------:R-:W-:-:S04]  /*1e20*/  ISETP.NE.U32.AND P4, PT, RZ, c[0x0][0x180], PT ;  /* 0x00006000ff007a0c */ /* 0x000fc80003f85070 */
[----:B------:R-:W-:-:S13]  /*1e30*/  ISETP.NE.AND.EX P4, PT, RZ, c[0x0][0x184], PT, P4 ;  /* 0x00006100ff007a0c */ /* 0x000fda0003f85340 */
[----:B------:R-:W-:Y:S05]  /*1e40*/  @P4 BRA `(.L_x_4572) ;  /* 0x0000002000004947 */ /* 0x000fea0003800000 */
[----:B------:R-:W-:Y:S05]  /*1e50*/  @P0 BRA `(.L_x_4573) ;  /* 0x0000008000000947 */ /* 0x000fea0003800000 */
[----:B------:R-:W-:Y:S05]  /*1e60*/  BRA `(.L_x_4574) ;  /* 0x0000009000007947 */ /* 0x000fea0003800000 */
.L_x_4572:
[----:B-----5:R-:W-:-:S05]  /*1e70*/  HADD2.F32 R73, -RZ, R67.H0_H0 ;  /* 0x20000043ff497230 */ /* 0x020fca0000004100 */
[----:B------:R-:W-:Y:S01]  /*1e80*/  FADD.FTZ R132, R73, R132 ;  /* 0x0000008449847221 */ /* 0x000fe20000010000 */
[----:B------:R-:W-:Y:S05]  /*1e90*/  BRA `(.L_x_4573) ;  /* 0x0000004000007947 */ /* 0x000fea0003800000 */
.L_x_4571:
[----:B-----5:R-:W-:Y:S02]  /*1ea0*/  HADD2.F32 R73, -RZ, R71.H0_H0 ;  /* 0x20000047ff497230 */ /* 0x020fe40000004100 */
[----:B------:R-:W-:-:S03]  /*1eb0*/  @P2 HADD2.F32 R135, -RZ, R67.H0_H0 ;  /* 0x20000043ff872230 */ /* 0x000fc60000004100 */
[----:B------:R-:W-:-:S04]  /*1ec0*/  FADD.FTZ R132, R73, R132 ;  /* 0x0000008449847221 */ /* 0x000fc80000010000 */
[----:B------:R-:W-:-:S05]  /*1ed0*/  @P2 FADD.FTZ R132, R135, R132 ;  /* 0x0000008487842221 */ /* 0x000fca0000010000 */
.L_x_4573:
[----:B------:R-:W-:-:S04]  /*1ee0*/  F2FP.PACK_AB R72, RZ, R132 ;  /* 0x00000084ff48723e */ /* 0x000fc800000000ff */
[----:B------:R-:W-:Y:S02]  /*1ef0*/  PRMT R63, R72, 0x7610, R63 ;  /* 0x00007610483f7816 */ /* 0x000fe4000000003f */
.L_x_4574:
[----:B------:R-:W-:Y:S01]  /*1f00*/  HADD2.F32 R148, -RZ, R75.H1_H1 ;  /* 0x3000004bff947230 */ /* 0x000fe20000004100 */
[----:B------:R-:W-:Y:S05]  /*1f10*/  @P3 BRA `(.L_x_4575) ;  /* 0x0000008000003947 */ /* 0x000fea0003800000 */
[----:B------:R-:W-:-:S04]  /*1f20*/  ISETP.NE.U32.AND P2, PT, RZ, c[0x0][0x180], PT ;  /* 0x00006000ff007a0c */ /* 0x000fc80003f45070 */
[----:B------:R-:W-:-:S13]  /*1f30*/  ISETP.NE.AND.EX P2, PT, RZ, c[0x0][0x184], PT, P2 ;  /* 0x00006100ff007a0c */ /* 0x000fda0003f45320 */
[----:B------:R-:W-:Y:S05]  /*1f40*/  @P2 BRA `(.L_x_4576) ;  /* 0x0000002000002947 */ /* 0x000fea0003800000 */
[----:B------:R-:W-:Y:S05]  /*1f50*/  @P0 BRA `(.L_x_4577) ;  /* 0x0000008000000947 */ /* 0x000fea0003800000 */
[----:B------:R-:W-:Y:S05]  /*1f60*/  BRA `(.L_x_4578) ;  /* 0x0000009000007947 */ /* 0x000fea0003800000 */
.L_x_4576:
[----:B-----5:R-:W-:-:S05]  /*1f70*/  HADD2.F32 R73, -RZ, R67.H1_H1 ;  /* 0x30000043ff497230 */ /* 0x020fca0000004100 */
[----:B------:R-:W-:Y:S01]  /*1f80*/  FADD.FTZ R148, R73, R148 ;  /* 0x0000009449947221 */ /* 0x000fe20000010000 */
[----:B------:R-:W-:Y:S05]  /*1f90*/  BRA `(.L_x_4577) ;  /* 0x0000004000007947 */ /* 0x000fea0003800000 */
.L_x_4575:
[----:B-----5:R-:W-:Y:S02]  /*1fa0*/  HADD2.F32 R73, -RZ, R71.H1_H1 ;  /* 0x30000047ff497230 */ /* 0x020fe40000004100 */
[----:B------:R-:W-:-:S03]  /*1fb0*/  @P2 HADD2.F32 R75, -RZ, R67.H1_H1 ;  /* 0x30000043ff4b2230 */ /* 0x000fc60000004100 */
[----:B------:R-:W-:-:S04]  /*1fc0*/  FADD.FTZ R148, R73, R148 ;  /* 0x0000009449947221 */ /* 0x000fc80000010000 */
[----:B------:R-:W-:-:S05]  /*1fd0*/  @P2 FADD.FTZ R148, R75, R148 ;  /* 0x000000944b942221 */ /* 0x000fca0000010000 */
.L_x_4577:
[----:B------:R-:W-:-:S04]  /*1fe0*/  F2FP.PACK_AB R72, RZ, R148 ;  /* 0x00000094ff48723e */ /* 0x000fc800000000ff */
[----:B------:R-:W-:Y:S02]  /*1ff0*/  PRMT R63, R63, 0x5410, R72 ;  /* 0x000054103f3f7816 */ /* 0x000fe40000000048 */
.L_x_4578:
[----:B------:R-:W-:-:S04]  /*2000*/  @P0 LEA R72, P2, R167, c[0x0][0x188], 0x4 ;  /* 0x00006200a7480a11 */ /* 0x000fc800078420ff */
[C---:B------:R-:W-:Y:S02]  /*2010*/  @P0 LEA.HI.X R73, R167.reuse, c[0x0][0x18c], RZ, 0x4, P2 ;  /* 0x00006300a7490a11 */ /* 0x040fe400010f24ff */
[----:B------:R-:W-:-:S03]  /*2020*/  IADD3 R167, R167, 0x20, RZ ;  /* 0x00000020a7a77810 */ /* 0x000fc60007ffe0ff */
[----:B------:R0:W-:Y:S04]  /*2030*/  @P0 STG.E.128 [R72.64], R60 ;  /* 0x0000003c48000986 */ /* 0x0001e8000c101d04 */
.L_x_4546:
[----:B------:R-:W-:Y:S05]  /*2040*/  BSYNC B0 ;  /* 0x0000000000007941 */ /* 0x000fea0003800000 */
.L_x_4545:
[----:B------:R-:W-:Y:S01]  /*2050*/  ISETP.GE.U32.AND P2, PT, R58, 0x60, PT ;  /* 0x000000603a00780c */ /* 0x000fe20003f46070 */
[----:B------:R-:W-:-:S12]  /*2060*/  BSSY B0, `(.L_x_4579) ;  /* 0x0000095000007945 */ /* 0x000fd80003800000 */
[----:B------:R-:W-:Y:S05]  /*2070*/  @!P2 BRA `(.L_x_4580) ;  /* 0x000009300000a947 */ /* 0x000fea0003800000 */
[----:B------:R-:W-:-:S04]  /*2080*/  ISETP.NE.U32.AND P3, PT, RZ, c[0x0][0x178], PT ;  /* 0x00005e00ff007a0c */ /* 0x000fc80003f65070 */
[----:B------:R-:W-:Y:S01]  /*2090*/  ISETP.NE.AND.EX P3, PT, RZ, c[0x0][0x17c], PT, P3 ;  /* 0x00005f00ff007a0c */ /* 0x000fe20003f65330 */
[----:B0-----:R-:W-:-:S12]  /*20a0*/  HFMA2.MMA R72, -RZ, RZ, 0, 9.5367431640625e-07 ;  /* 0x00000010ff487435 */ /* 0x001fd800000001ff */
[----:B------:R-:W-:-:S04]  /*20b0*/  @P3 LEA R146, P2, R167, c[0x0][0x178], 0x4 ;  /* 0x00005e00a7923a11 */ /* 0x000fc800078420ff */
[C---:B------:R-:W-:Y:S02]  /*20c0*/  @P3 LEA.HI.X R147, R167.reuse, c[0x0][0x17c], RZ, 0x4, P2 ;  /* 0x00005f00a7933a11 */ /* 0x040fe400010f24ff */
[----:B------:R-:W-:Y:S01]  /*20d0*/  ISETP.NE.U32.AND P2, PT, RZ, c[0x0][0x180], PT ;  /* 0x00006000ff007a0c */ /* 0x000fe20003f45070 */
[----:B------:R-:W-:Y:S02]  /*20e0*/  IMAD.WIDE.U32 R72, R167, R72, c[0x0][0x170] ;  /* 0x00005c00a7487625 */ /* 0x000fe400078e0048 */
[----:B-----5:R0:W5:Y:S01]  /*20f0*/  @P3 LDG.E.128 R68, [R146.64] ;  /* 0x0000000492443981 */ /* 0x020162000c1e1d00 */
        /* <DEDUP_REMOVED lines=14> */
.L_x_4582:
[----:B-----5:R-:W-:-:S05]  /*21e0*/  HADD2.F32 R135, -RZ, R64.H0_H0 ;  /* 0x20000040ff877230 */ /* 0x020fca0000004100 */
[----:B------:R-:W-:Y:S01]  /*21f0*/  FADD.FTZ R140, R135, R140 ;  /* 0x0000008c878c7221 */ /* 0x000fe20000010000 */
[----:B------:R-:W-:Y:S05]  /*2200*/  BRA `(.L_x_4583) ;  /* 0x0000004000007947 */ /* 0x000fea0003800000 */
.L_x_4581:
[----:B0----5:R-:W-:Y:S02]  /*2210*/  HADD2.F32 R135, -RZ, R68.H0_H0 ;  /* 0x20000044ff877230 */ /* 0x021fe40000004100 */
[----:B------:R-:W-:-:S03]  /*2220*/  @P2 HADD2.F32 R141, -RZ, R64.H0_H0 ;  /* 0x20000040ff8d2230 */ /* 0x000fc60000004100 */
[----:B------:R-:W-:-:S04]  /*2230*/  FADD.FTZ R140, R135, R140 ;  /* 0x0000008c878c7221 */ /* 0x000fc80000010000 */
[----:B------:R-:W-:-:S05]  /*2240*/  @P2 FADD.FTZ R140, R141, R140 ;  /* 0x0000008c8d8c2221 */ /* 0x000fca0000010000 */
.L_x_4583:
[----:B------:R-:W-:-:S04]  /*2250*/  F2FP.PACK_AB R134, RZ, R140 ;  /* 0x0000008cff86723e */ /* 0x000fc800000000ff */
[----:B------:R-:W-:Y:S02]  /*2260*/  PRMT R60, R134, 0x7610, R60 ;  /* 0x00007610863c7816 */ /* 0x000fe4000000003c */
.L_x_4584:
[----:B------:R-:W-:Y:S01]  /*2270*/  HADD2.F32 R142, -RZ, R72.H1_H1 ;  /* 0x30000048ff8e7230 */ /* 0x000fe20000004100 */
[----:B------:R-:W-:Y:S05]  /*2280*/  @P3 BRA `(.L_x_4585) ;  /* 0x0000008000003947 */ /* 0x000fea0003800000 */
[----:B------:R-:W-:-:S04]  /*2290*/  ISETP.NE.U32.AND P4, PT, RZ, c[0x0][0x180], PT ;  /* 0x00006000ff007a0c */ /* 0x000fc80003f85070 */
[----:B------:R-:W-:-:S13]  /*22a0*/  ISETP.NE.AND.EX P4, PT, RZ, c[0x0][0x184], PT, P4 ;  /* 0x00006100ff007a0c */ /* 0x000fda0003f85340 */
[----:B------:R-:W-:Y:S05]  /*22b0*/  @P4 BRA `(.L_x_4586) ;  /* 0x0000002000004947 */ /* 0x000fea0003800000 */
[----:B------:R-:W-:Y:S05]  /*22c0*/  @P0 BRA `(.L_x_4587) ;  /* 0x0000008000000947 */ /* 0x000fea0003800000 */
[----:B------:R-:W-:Y:S05]  /*22d0*/  BRA `(.L_x_4588) ;  /* 0x0000009000007947 */ /* 0x000fea0003800000 */
.L_x_4586:
[----:B-----5:R-:W-:-:S05]  /*22e0*/  HADD2.F32 R135, -RZ, R64.H1_H1 ;  /* 0x30000040ff877230 */ /* 0x020fca0000004100 */
[----:B------:R-:W-:Y:S01]  /*22f0*/  FADD.FTZ R142, R135, R142 ;  /* 0x0000008e878e7221 */ /* 0x000fe20000010000 */
[----:B------:R-:W-:Y:S05]  /*2300*/  BRA `(.L_x_4587) ;  /* 0x0000004000007947 */ /* 0x000fea0003800000 */
.L_x_4585:
[----:B-----5:R-:W-:Y:S02]  /*2310*/  HADD2.F32 R135, -RZ, R68.H1_H1 ;  /* 0x30000044ff877230 */ /* 0x020fe40000004100 */
[----:B------:R-:W-:-:S03]  /*2320*/  @P2 HADD2.F32 R141, -RZ, R64.H1_H1 ;  /* 0x30000040ff8d2230 */ /* 0x000fc60000004100 */
[----:B------:R-:W-:-:S04]  /*2330*/  FADD.FTZ R142, R135, R142 ;  /* 0x0000008e878e7221 */ /* 0x000fc80000010000 */
[----:B------:R-:W-:-:S05]  /*2340*/  @P2 FADD.FTZ R142, R141, R142 ;  /* 0x0000008e8d8e2221 */ /* 0x000fca0000010000 */
.L_x_4587:
[----:B------:R-:W-:-:S04]  /*2350*/  F2FP.PACK_AB R72, RZ, R142 ;  /* 0x0000008eff48723e */ /* 0x000fc800000000ff */
[----:B------:R-:W-:Y:S02]  /*2360*/  PRMT R60, R60, 0x5410, R72 ;  /* 0x000054103c3c7816 */ /* 0x000fe40000000048 */
.L_x_4588:
[----:B------:R-:W-:Y:S01]  /*2370*/  HADD2.F32 R141, -RZ, R73.H0_H0 ;  /* 0x20000049ff8d7230 */ /* 0x000fe20000004100 */
[----:B------:R-:W-:Y:S05]  /*2380*/  @P3 BRA `(.L_x_4589) ;  /* 0x0000008000003947 */ /* 0x000fea0003800000 */
[----:B------:R-:W-:-:S04]  /*2390*/  ISETP.NE.U32.AND P4, PT, RZ, c[0x0][0x180], PT ;  /* 0x00006000ff007a0c */ /* 0x000fc80003f85070 */
[----:B------:R-:W-:-:S13]  /*23a0*/  ISETP.NE.AND.EX P4, PT, RZ, c[0x0][0x184], PT, P4 ;  /* 0x00006100ff007a0c */ /* 0x000fda0003f85340 */
[----:B------:R-:W-:Y:S05]  /*23b0*/  @P4 BRA `(.L_x_4590) ;  /* 0x0000002000004947 */ /* 0x000fea0003800000 */
[----:B------:R-:W-:Y:S05]  /*23c0*/  @P0 BRA `(.L_x_4591) ;  /* 0x0000008000000947 */ /* 0x000fea0003800000 */
[----:B------:R-:W-:Y:S05]  /*23d0*/  BRA `(.L_x_4592) ;  /* 0x0000009000007947 */ /* 0x000fea0003800000 */
.L_x_4590:
[----:B-----5:R-:W-:-:S05]  /*23e0*/  HADD2.F32 R72, -RZ, R65.H0_H0 ;  /* 0x20000041ff487230 */ /* 0x020fca0000004100 */
[----:B------:R-:W-:Y:S01]  /*23f0*/  FADD.FTZ R141, R72, R141 ;  /* 0x0000008d488d7221 */ /* 0x000fe20000010000 */
[----:B------:R-:W-:Y:S05]  /*2400*/  BRA `(.L_x_4591) ;  /* 0x0000004000007947 */ /* 0x000fea0003800000 */
.L_x_4589:
[----:B-----5:R-:W-:Y:S02]  /*2410*/  HADD2.F32 R72, -RZ, R69.H0_H0 ;  /* 0x20000045ff487230 */ /* 0x020fe40000004100 */
[----:B------:R-:W-:-:S03]  /*2420*/  @P2 HADD2.F32 R134, -RZ, R65.H0_H0 ;  /* 0x20000041ff862230 */ /* 0x000fc60000004100 */
[----:B------:R-:W-:-:S04]  /*2430*/  FADD.FTZ R141, R72, R141 ;  /* 0x0000008d488d7221 */ /* 0x000fc80000010000 */
[----:B------:R-:W-:-:S05]  /*2440*/  @P2 FADD.FTZ R141, R134, R141 ;  /* 0x0000008d868d2221 */ /* 0x000fca0000010000 */
.L_x_4591:
[----:B------:R-:W-:-:S04]  /*2450*/  F2FP.PACK_AB R72, RZ, R141 ;  /* 0x0000008dff48723e */ /* 0x000fc800000000ff */
[----:B------:R-:W-:Y:S02]  /*2460*/  PRMT R61, R72, 0x7610, R61 ;  /* 0x00007610483d7816 */ /* 0x000fe4000000003d */
.L_x_4592:
[----:B------:R-:W-:Y:S01]  /*2470*/  HADD2.F32 R147, -RZ, R73.H1_H1 ;  /* 0x30000049ff937230 */ /* 0x000fe20000004100 */
[----:B------:R-:W-:Y:S05]  /*2480*/  @P3 BRA `(.L_x_4593) ;  /* 0x0000008000003947 */ /* 0x000fea0003800000 */
[----:B------:R-:W-:-:S04]  /*2490*/  ISETP.NE.U32.AND P4, PT, RZ, c[0x0][0x180], PT ;  /* 0x00006000ff007a0c */ /* 0x000fc80003f85070 */
[----:B------:R-:W-:-:S13]  /*24a0*/  ISETP.NE.AND.EX P4, PT, RZ, c[0x0][0x184], PT, P4 ;  /* 0x00006100ff007a0c */ /* 0x000fda0003f85340 */
[----:B------:R-:W-:Y:S05]  /*24b0*/  @P4 BRA `(.L_x_4594) ;  /* 0x0000002000004947 */ /* 0x000fea0003800000 */
[----:B------:R-:W-:Y:S05]  /*24c0*/  @P0 BRA `(.L_x_4595) ;  /* 0x0000008000000947 */ /* 0x000fea0003800000 */
[----:B------:R-:W-:Y:S05]  /*24d0*/  BRA `(.L_x_4596) ;  /* 0x0000009000007947 */ /* 0x000fea0003800000 */
.L_x_4594:
[----:B-----5:R-:W-:-:S05]  /*24e0*/  HADD2.F32 R72, -RZ, R65.H1_H1 ;  /* 0x30000041ff487230 */ /* 0x020fca0000004100 */
[----:B------:R-:W-:Y:S01]  /*24f0*/  FADD.FTZ R147, R72, R147 ;  /* 0x0000009348937221 */ /* 0x000fe20000010000 */
[----:B------:R-:W-:Y:S05]  /*2500*/  BRA `(.L_x_4595) ;  /* 0x0000004000007947 */ /* 0x000fea0003800000 */
.L_x_4593:
[----:B-----5:R-:W-:Y:S02]  /*2510*/  HADD2.F32 R72, -RZ, R69.H1_H1 ;  /* 0x30000045ff487230 */ /* 0x020fe40000004100 */
[----:B------:R-:W-:-:S03]  /*2520*/  @P2 HADD2.F32 R134, -RZ, R65.H1_H1 ;  /* 0x30000041ff862230 */ /* 0x000fc60000004100 */
[----:B------:R-:W-:-:S04]  /*2530*/  FADD.FTZ R147, R72, R147 ;  /* 0x0000009348937221 */ /* 0x000fc80000010000 */
[----:B------:R-:W-:-:S05]  /*2540*/  @P2 FADD.FTZ R147, R134, R147 ;  /* 0x0000009386932221 */ /* 0x000fca0000010000 */
.L_x_4595:
[----:B------:R-:W-:-:S04]  /*2550*/  F2FP.PACK_AB R72, RZ, R147 ;  /* 0x00000093ff48723e */ /* 0x000fc800000000ff */
[----:B------:R-:W-:Y:S02]  /*2560*/  PRMT R61, R61, 0x5410, R72 ;  /* 0x000054103d3d7816 */ /* 0x000fe40000000048 */
.L_x_4596:
[----:B------:R-:W-:Y:S01]  /*2570*/  HADD2.F32 R146, -RZ, R74.H0_H0 ;  /* 0x2000004aff927230 */ /* 0x000fe20000004100 */
[----:B------:R-:W-:Y:S05]  /*2580*/  @P3 BRA `(.L_x_4597) ;  /* 0x0000008000003947 */ /* 0x000fea0003800000 */
[----:B------:R-:W-:-:S04]  /*2590*/  ISETP.NE.U32.AND P4, PT, RZ, c[0x0][0x180], PT ;  /* 0x00006000ff007a0c */ /* 0x000fc80003f85070 */
[----:B------:R-:W-:-:S13]  /*25a0*/  ISETP.NE.AND.EX P4, PT, RZ, c[0x0][0x184], PT, P4 ;  /* 0x00006100ff007a0c */ /* 0x000fda0003f85340 */
[----:B------:R-:W-:Y:S05]  /*25b0*/  @P4 BRA `(.L_x_4598) ;  /* 0x0000002000004947 */ /* 0x000fea0003800000 */
[----:B------:R-:W-:Y:S05]  /*25c0*/  @P0 BRA `(.L_x_4599) ;  /* 0x0000008000000947 */ /* 0x000fea0003800000 */
[----:B------:R-:W-:Y:S05]  /*25d0*/  BRA `(.L_x_4600) ;  /* 0x0000009000007947 */ /* 0x000fea0003800000 */
.L_x_4598:
[----:B-----5:R-:W-:-:S05]  /*25e0*/  HADD2.F32 R73, -RZ, R66.H0_H0 ;  /* 0x20000042ff497230 */ /* 0x020fca0000004100 */
[----:B------:R-:W-:Y:S01]  /*25f0*/  FADD.FTZ R146, R73, R146 ;  /* 0x0000009249927221 */ /* 0x000fe20000010000 */
[----:B------:R-:W-:Y:S05]  /*2600*/  BRA `(.L_x_4599) ;  /* 0x0000004000007947 */ /* 0x000fea0003800000 */
.L_x_4597:
[----:B-----5:R-:W-:Y:S02]  /*2610*/  HADD2.F32 R73, -RZ, R70.H0_H0 ;  /* 0x20000046ff497230 */ /* 0x020fe40000004100 */
[----:B------:R-:W-:-:S03]  /*2620*/  @P2 HADD2.F32 R135, -RZ, R66.H0_H0 ;  /* 0x20000042ff872230 */ /* 0x000fc60000004100 */
[----:B------:R-:W-:-:S04]  /*2630*/  FADD.FTZ R146, R73, R146 ;  /* 0x0000009249927221 */ /* 0x000fc80000010000 */
[----:B------:R-:W-:-:S05]  /*2640*/  @P2 FADD.FTZ R146, R135, R146 ;  /* 0x0000009287922221 */ /* 0x000fca0000010000 */
.L_x_4599:
[----:B------:R-:W-:-:S04]  /*2650*/  F2FP.PACK_AB R72, RZ, R146 ;  /* 0x00000092ff48723e */ /* 0x000fc800000000ff */
[----:B------:R-:W-:Y:S02]  /*2660*/  PRMT R62, R72, 0x7610, R62 ;  /* 0x00007610483e7816 */ /* 0x000fe4000000003e */
.L_x_4600:
[----:B------:R-:W-:Y:S01]  /*2670*/  HADD2.F32 R155, -RZ, R74.H1_H1 ;  /* 0x3000004aff9b7230 */ /* 0x000fe20000004100 */
[----:B------:R-:W-:Y:S05]  /*2680*/  @P3 BRA `(.L_x_4601) ;  /* 0x0000008000003947 */ /* 0x000fea0003800000 */
[----:B------:R-:W-:-:S04]  /*2690*/  ISETP.NE.U32.AND P4, PT, RZ, c[0x0][0x180], PT ;  /* 0x00006000ff007a0c */ /* 0x000fc80003f85070 */
[----:B------:R-:W-:-:S13]  /*26a0*/  ISETP.NE.AND.EX P4, PT, RZ, c[0x0][0x184], PT, P4 ;  /* 0x00006100ff007a0c */ /* 0x000fda0003f85340 */
[----:B------:R-:W-:Y:S05]  /*26b0*/  @P4 BRA `(.L_x_4602) ;  /* 0x0000002000004947 */ /* 0x000fea0003800000 */
[----:B------:R-:W-:Y:S05]  /*26c0*/  @P0 BRA `(.L_x_4603) ;  /* 0x0000008000000947 */ /* 0x000fea0003800000 */
[----:B------:R-:W-:Y:S05]  /*26d0*/  BRA `(.L_x_4604) ;  /* 0x0000009000007947 */ /* 0x000fea0003800000 */
.L_x_4602:
[----:B-----5:R-:W-:-:S05]  /*26e0*/  HADD2.F32 R72, -RZ, R66.H1_H1 ;  /* 0x30000042ff487230 */ /* 0x020fca0000004100 */
[----:B------:R-:W-:Y:S01]  /*26f0*/  FADD.FTZ R155, R72, R155 ;  /* 0x0000009b489b7221 */ /* 0x000fe20000010000 */
[----:B------:R-:W-:Y:S05]  /*2700*/  BRA `(.L_x_4603) ;  /* 0x0000004000007947 */ /* 0x000fea0003800000 */
.L_x_4601:
[----:B-----5:R-:W-:Y:S02]  /*2710*/  HADD2.F32 R72, -RZ, R70.H1_H1 ;  /* 0x30000046ff487230 */ /* 0x020fe40000004100 */
[----:B------:R-:W-:-:S03]  /*2720*/  @P2 HADD2.F32 R74, -RZ, R66.H1_H1 ;  /* 0x30000042ff4a2230 */ /* 0x000fc60000004100 */
[----:B------:R-:W-:-:S04]  /*2730*/  FADD.FTZ R155, R72, R155 ;  /* 0x0000009b489b7221 */ /* 0x000fc80000010000 */
[----:B------:R-:W-:-:S05]  /*2740*/  @P2 FADD.FTZ R155, R74, R155 ;  /* 0x0000009b4a9b2221 */ /* 0x000fca0000010000 */
.L_x_4603:
[----:B------:R-:W-:-:S04]  /*2750*/  F2FP.PACK_AB R72, RZ, R155 ;  /* 0x0000009bff48723e */ /* 0x000fc800000000ff */
[----:B------:R-:W-:Y:S02]  /*2760*/  PRMT R62, R62, 0x5410, R72 ;  /* 0x000054103e3e7816 */ /* 0x000fe40000000048 */
.L_x_4604:
[----:B------:R-:W-:Y:S01]  /*2770*/  HADD2.F32 R154, -RZ, R75.H0_H0 ;  /* 0x2000004bff9a7230 */ /* 0x000fe20000004100 */
[----:B------:R-:W-:Y:S05]  /*2780*/  @P3 BRA `(.L_x_4605) ;  /* 0x0000008000003947 */ /* 0x000fea0003800000 */
[----:B------:R-:W-:-:S04]  /*2790*/  ISETP.NE.U32.AND P4, PT, RZ, c[0x0][0x180], PT ;  /* 0x00006000ff007a0c */ /* 0x000fc80003f85070 */
[----:B------:R-:W-:-:S13]  /*27a0*/  ISETP.NE.AND.EX P4, PT, RZ, c[0x0][0x184], PT, P4 ;  /* 0x00006100ff007a0c */ /* 0x000fda0003f85340 */
[----:B------:R-:W-:Y:S05]  /*27b0*/  @P4 BRA `(.L_x_4606) ;  /* 0x0000002000004947 */ /* 0x000fea0003800000 */
[----:B------:R-:W-:Y:S05]  /*27c0*/  @P0 BRA `(.L_x_4607) ;  /* 0x0000008000000947 */ /* 0x000fea0003800000 */
[----:B------:R-:W-:Y:S05]  /*27d0*/  BRA `(.L_x_4608) ;  /* 0x0000009000007947 */ /* 0x000fea0003800000 */
.L_x_4606:
[----:B-----5:R-:W-:-:S05]  /*27e0*/  HADD2.F32 R73, -RZ, R67.H0_H0 ;  /* 0x20000043ff497230 */ /* 0x020fca0000004100 */
[----:B------:R-:W-:Y:S01]  /*27f0*/  FADD.FTZ R154, R73, R154 ;  /* 0x0000009a499a7221 */ /* 0x000fe20000010000 */
[----:B------:R-:W-:Y:S05]  /*2800*/  BRA `(.L_x_4607) ;  /* 0x0000004000007947 */ /* 0x000fea0003800000 */
.L_x_4605:
[----:B-----5:R-:W-:Y:S02]  /*2810*/  HADD2.F32 R73, -RZ, R71.H0_H0 ;  /* 0x20000047ff497230 */ /* 0x020fe40000004100 */
[----:B------:R-:W-:-:S03]  /*2820*/  @P2 HADD2.F32 R135, -RZ, R67.H0_H0 ;  /* 0x20000043ff872230 */ /* 0x000fc60000004100 */
[----:B------:R-:W-:-:S04]  /*2830*/  FADD.FTZ R154, R73, R154 ;  /* 0x0000009a499a7221 */ /* 0x000fc80000010000 */
[----:B------:R-:W-:-:S05]  /*2840*/  @P2 FADD.FTZ R154, R135, R154 ;  /* 0x0000009a879a2221 */ /* 0x000fca0000010000 */
.L_x_4607:
[----:B------:R-:W-:-:S04]  /*2850*/  F2FP.PACK_AB R72, RZ, R154 ;  /* 0x0000009aff48723e */ /* 0x000fc800000000ff */
[----:B------:R-:W-:Y:S02]  /*2860*/  PRMT R63, R72, 0x7610, R63 ;  /* 0x00007610483f7816 */ /* 0x000fe4000000003f */
.L_x_4608:
[----:B------:R-:W-:Y:S01]  /*2870*/  HADD2.F32 R161, -RZ, R75.H1_H1 ;  /* 0x3000004bffa17230 */ /* 0x000fe20000004100 */
[----:B------:R-:W-:Y:S05]  /*2880*/  @P3 BRA `(.L_x_4609) ;  /* 0x0000008000003947 */ /* 0x000fea0003800000 */
[----:B------:R-:W-:-:S04]  /*2890*/  ISETP.NE.U32.AND P2, PT, RZ, c[0x0][0x180], PT ;  /* 0x00006000ff007a0c */ /* 0x000fc80003f45070 */
[----:B------:R-:W-:-:S13]  /*28a0*/  ISETP.NE.AND.EX P2, PT, RZ, c[0x0][0x184], PT, P2 ;  /* 0x00006100ff007a0c */ /* 0x000fda0003f45320 */
[----:B------:R-:W-:Y:S05]  /*28b0*/  @P2 BRA `(.L_x_4610) ;  /* 0x0000002000002947 */ /* 0x000fea0003800000 */
[----:B------:R-:W-:Y:S05]  /*28c0*/  @P0 BRA `(.L_x_4611) ;  /* 0x0000008000000947 */ /* 0x000fea0003800000 */
[----:B------:R-:W-:Y:S05]  /*28d0*/  BRA `(.L_x_4612) ;  /* 0x0000009000007947 */ /* 0x000fea0003800000 */
.L_x_4610:
[----:B-----5:R-:W-:-:S05]  /*28e0*/  HADD2.F32 R72, -RZ, R67.H1_H1 ;  /* 0x30000043ff487230 */ /* 0x020fca0000004100 */
[----:B------:R-:W-:Y:S01]  /*28f0*/  FADD.FTZ R161, R72, R161 ;  /* 0x000000a148a17221 */ /* 0x000fe20000010000 */
[----:B------:R-:W-:Y:S05]  /*2900*/  BRA `(.L_x_4611) ;  /* 0x0000004000007947 */ /* 0x000fea0003800000 */
.L_x_4609:
[----:B-----5:R-:W-:Y:S02]  /*2910*/  HADD2.F32 R72, -RZ, R71.H1_H1 ;  /* 0x30000047ff487230 */ /* 0x020fe40000004100 */
[----:B------:R-:W-:-:S03]  /*2920*/  @P2 HADD2.F32 R74, -RZ, R67.H1_H1 ;  /* 0x30000043ff4a2230 */ /* 0x000fc60000004100 */
[----:B------:R-:W-:-:S04]  /*2930*/  FADD.FTZ R161, R72, R161 ;  /* 0x000000a148a17221 */ /* 0x000fc80000010000 */
[----:B------:R-:W-:-:S05]  /*2940*/  @P2 FADD.FTZ R161, R74, R161 ;  /* 0x000000a14aa12221 */ /* 0x000fca0000010000 */
.L_x_4611:
[----:B------:R-:W-:-:S04]  /*2950*/  F2FP.PACK_AB R72, RZ, R161 ;  /* 0x000000a1ff48723e */ /* 0x000fc800000000ff */
[----:B------:R-:W-:Y:S02]  /*2960*/  PRMT R63, R63, 0x5410, R72 ;  /* 0x000054103f3f7816 */ /* 0x000fe40000000048 */
.L_x_4612:
[----:B------:R-:W-:-:S04]  /*2970*/  @P0 LEA R72, P2, R167, c[0x0][0x188], 0x4 ;  /* 0x00006200a7480a11 */ /* 0x000fc800078420ff */
[C---:B------:R-:W-:Y:S02]  /*2980*/  @P0 LEA.HI.X R73, R167.reuse, c[0x0][0x18c], RZ, 0x4, P2 ;  /* 0x00006300a7490a11 */ /* 0x040fe400010f24ff */
[----:B------:R-:W-:-:S03]  /*2990*/  IADD3 R167, R167, 0x20, RZ ;  /* 0x00000020a7a77810 */ /* 0x000fc60007ffe0ff */
[----:B------:R0:W-:Y:S04]  /*29a0*/  @P0 STG.E.128 [R72.64], R60 ;  /* 0x0000003c48000986 */ /* 0x0001e8000c101d04 */
.L_x_4580:
[----:B------:R-:W-:Y:S05]  /*29b0*/  BSYNC B0 ;  /* 0x0000000000007941 */ /* 0x000fea0003800000 */
.L_x_4579:
        /* <DEDUP_REMOVED lines=25> */
.L_x_4616:
[----:B-----5:R-:W-:-:S05]  /*2b50*/  HADD2.F32 R127, -RZ, R64.H0_H0 ;  /* 0x20000040ff7f7230 */ /* 0x020fca0000004100 */
[----:B------:R-:W-:Y:S01]  /*2b60*/  FADD.FTZ R118, R127, R118 ;  /* 0x000000767f767221 */ /* 0x000fe20000010000 */
[----:B------:R-:W-:Y:S05]  /*2b70*/  BRA `(.L_x_4617) ;  /* 0x0000004000007947 */ /* 0x000fea0003800000 */
.L_x_4615:
[----:B0----5:R-:W-:Y:S02]  /*2b80*/  HADD2.F32 R127, -RZ, R68.H0_H0 ;  /* 0x20000044ff7f7230 */ /* 0x021fe40000004100 */
[----:B------:R-:W-:-:S03]  /*2b90*/  @P2 HADD2.F32 R135, -RZ, R64.H0_H0 ;  /* 0x20000040ff872230 */ /* 0x000fc60000004100 */
[----:B------:R-:W-:-:S04]  /*2ba0*/  FADD.FTZ R118, R127, R118 ;  /* 0x000000767f767221 */ /* 0x000fc80000010000 */
[----:B------:R-:W-:-:S05]  /*2bb0*/  @P2 FADD.FTZ R118, R135, R118 ;  /* 0x0000007687762221 */ /* 0x000fca0000010000 */
.L_x_4617:
[----:B------:R-:W-:-:S04]  /*2bc0*/  F2FP.PACK_AB R126, RZ, R118 ;  /* 0x00000076ff7e723e */ /* 0x000fc800000000ff */
[----:B------:R-:W-:Y:S02]  /*2bd0*/  PRMT R60, R126, 0x7610, R60 ;  /* 0x000076107e3c7816 */ /* 0x000fe4000000003c */
.L_x_4618:
[----:B------:R-:W-:Y:S01]  /*2be0*/  HADD2.F32 R127, -RZ, R72.H1_H1 ;  /* 0x30000048ff7f7230 */ /* 0x000fe20000004100 */
[----:B------:R-:W-:Y:S05]  /*2bf0*/  @P3 BRA `(.L_x_4619) ;  /* 0x0000008000003947 */ /* 0x000fea0003800000 */
[----:B------:R-:W-:-:S04]  /*2c00*/  ISETP.NE.U32.AND P4, PT, RZ, c[0x0][0x180], PT ;  /* 0x00006000ff007a0c */ /* 0x000fc80003f85070 */
[----:B------:R-:W-:-:S13]  /*2c10*/  ISETP.NE.AND.EX P4, PT, RZ, c[0x0][0x184], PT, P4 ;  /* 0x00006100ff007a0c */ /* 0x000fda0003f85340 */
[----:B------:R-:W-:Y:S05]  /*2c20*/  @P4 BRA `(.L_x_4620) ;  /* 0x0000002000004947 */ /* 0x000fea0003800000 */
[----:B------:R-:W-:Y:S05]  /*2c30*/  @P0 BRA `(.L_x_4621) ;  /* 0x0000008000000947 */ /* 0x000fea0003800000 */
[----:B------:R-:W-:Y:S05]  /*2c40*/  BRA `(.L_x_4622) ;  /* 0x0000009000007947 */ /* 0x000fea0003800000 */
.L_x_4620:
[----:B-----5:R-:W-:-:S05]  /*2c50*/  HADD2.F32 R72, -RZ, R64.H1_H1 ;  /* 0x30000040ff487230 */ /* 0x020fca0000004100 */
[----:B------:R-:W-:Y:S01]  /*2c60*/  FADD.FTZ R127, R72, R127 ;  /* 0x0000007f487f7221 */ /* 0x000fe20000010000 */
[----:B------:R-:W-:Y:S05]  /*2c70*/  BRA `(.L_x_4621) ;  /* 0x0000004000007947 */ /* 0x000fea0003800000 */
.L_x_4619:
[----:B-----5:R-:W-:Y:S02]  /*2c80*/  HADD2.F32 R72, -RZ, R68.H1_H1 ;  /* 0x30000044ff487230 */ /* 0x020fe40000004100 */
[----:B------:R-:W-:-:S03]  /*2c90*/  @P2 HADD2.F32 R126, -RZ, R64.H1_H1 ;  /* 0x30000040ff7e2230 */ /* 0x000fc60000004100 */
[----:B------:R-:W-:-:S04]  /*2ca0*/  FADD.FTZ R127, R72, R127 ;  /* 0x0000007f487f7221 */ /* 0x000fc80000010000 */
[----:B------:R-:W-:-:S05]  /*2cb0*/  @P2 FADD.FTZ R127, R126, R127 ;  /* 0x0000007f7e7f2221 */ /* 0x000fca0000010000 */
.L_x_4621:
[----:B------:R-:W-:-:S04]  /*2cc0*/  F2FP.PACK_AB R72, RZ, R127 ;  /* 0x0000007fff48723e */ /* 0x000fc800000000ff */
[----:B------:R-:W-:Y:S02]  /*2cd0*/  PRMT R60, R60, 0x5410, R72 ;  /* 0x000054103c3c7816 */ /* 0x000fe40000000048 */
.L_x_4622:
[----:B------:R-:W-:Y:S01]  /*2ce0*/  HADD2.F32 R126, -RZ, R73.H0_H0 ;  /* 0x20000049ff7e7230 */ /* 0x000fe20000004100 */
[----:B------:R-:W-:Y:S05]  /*2cf0*/  @P3 BRA `(.L_x_4623) ;  /* 0x0000008000003947 */ /* 0x000fea0003800000 */
[----:B------:R-:W-:-:S04]  /*2d00*/  ISETP.NE.U32.AND P4, PT, RZ, c[0x0][0x180], PT ;  /* 0x00006000ff007a0c */ /* 0x000fc80003f85070 */
[----:B------:R-:W-:-:S13]  /*2d10*/  ISETP.NE.AND.EX P4, PT, RZ, c[0x0][0x184], PT, P4 ;  /* 0x00006100ff007a0c */ /* 0x000fda0003f85340 */
[----:B------:R-:W-:Y:S05]  /*2d20*/  @P4 BRA `(.L_x_4624) ;  /* 0x0000002000004947 */ /* 0x000fea0003800000 */
[----:B------:R-:W-:Y:S05]  /*2d30*/  @P0 BRA `(.L_x_4625) ;  /* 0x0000008000000947 */ /* 0x000fea0003800000 */
[----:B------:R-:W-:Y:S05]  /*2d40*/  BRA `(.L_x_4626) ;  /* 0x0000009000007947 */ /* 0x000fea0003800000 */
.L_x_4624:
[----:B-----5:R-:W-:-:S05]  /*2d50*/  HADD2.F32 R135, -RZ, R65.H0_H0 ;  /* 0x20000041ff877230 */ /* 0x020fca0000004100 */
[----:B------:R-:W-:Y:S01]  /*2d60*/  FADD.FTZ R126, R135, R126 ;  /* 0x0000007e877e7221 */ /* 0x000fe20000010000 */
[----:B------:R-:W-:Y:S05]  /*2d70*/  BRA `(.L_x_4625) ;  /* 0x0000004000007947 */ /* 0x000fea0003800000 */
.L_x_4623:
[----:B-----5:R-:W-:Y:S02]  /*2d80*/  HADD2.F32 R135, -RZ, R69.H0_H0 ;  /* 0x20000045ff877230 */ /* 0x020fe40000004100 */
[----:B------:R-:W-:-:S03]  /*2d90*/  @P2 HADD2.F32 R145, -RZ, R65.H0_H0 ;  /* 0x20000041ff912230 */ /* 0x000fc60000004100 */
[----:B------:R-:W-:-:S04]  /*2da0*/  FADD.FTZ R126, R135, R126 ;  /* 0x0000007e877e7221 */ /* 0x000fc80000010000 */
[----:B------:R-:W-:-:S05]  /*2db0*/  @P2 FADD.FTZ R126, R145, R126 ;  /* 0x0000007e917e2221 */ /* 0x000fca0000010000 */
.L_x_4625:
[----:B------:R-:W-:-:S04]  /*2dc0*/  F2FP.PACK_AB R72, RZ, R126 ;  /* 0x0000007eff48723e */ /* 0x000fc800000000ff */
[----:B------:R-:W-:Y:S02]  /*2dd0*/  PRMT R61, R72, 0x7610, R61 ;  /* 0x00007610483d7816 */ /* 0x000fe4000000003d */
.L_x_4626:
[----:B------:R-:W-:Y:S01]  /*2de0*/  HADD2.F32 R145, -RZ, R73.H1_H1 ;  /* 0x30000049ff917230 */ /* 0x000fe20000004100 */
[----:B------:R-:W-:Y:S05]  /*2df0*/  @P3 BRA `(.L_x_4627) ;  /* 0x0000008000003947 */ /* 0x000fea0003800000 */
[----:B------:R-:W-:-:S04]  /*2e00*/  ISETP.NE.U32.AND P4, PT, RZ, c[0x0][0x180], PT ;  /* 0x00006000ff007a0c */ /* 0x000fc80003f85070 */
[----:B------:R-:W-:-:S13]  /*2e10*/  ISETP.NE.AND.EX P4, PT, RZ, c[0x0][0x184], PT, P4 ;  /* 0x00006100ff007a0c */ /* 0x000fda0003f85340 */
[----:B------:R-:W-:Y:S05]  /*2e20*/  @P4 BRA `(.L_x_4628) ;  /* 0x0000002000004947 */ /* 0x000fea0003800000 */
[----:B------:R-:W-:Y:S05]  /*2e30*/  @P0 BRA `(.L_x_4629) ;  /* 0x0000008000000947 */ /* 0x000fea0003800000 */
[----:B------:R-:W-:Y:S05]  /*2e40*/  BRA `(.L_x_4630) ;  /* 0x0000009000007947 */ /* 0x000fea0003800000 */
.L_x_4628:
[----:B-----5:R-:W-:-:S05]  /*2e50*/  HADD2.F32 R72, -RZ, R65.H1_H1 ;  /* 0x30000041ff487230 */ /* 0x020fca0000004100 */
[----:B------:R-:W-:Y:S01]  /*2e60*/  FADD.FTZ R145, R72, R145 ;  /* 0x0000009148917221 */ /* 0x000fe20000010000 */
[----:B------:R-:W-:Y:S05]  /*2e70*/  BRA `(.L_x_4629) ;  /* 0x0000004000007947 */ /* 0x000fea0003800000 */
.L_x_4627:
[----:B-----5:R-:W-:Y:S02]  /*2e80*/  HADD2.F32 R72, -RZ, R69.H1_H1 ;  /* 0x30000045ff487230 */ /* 0x020fe40000004100 */
[----:B------:R-:W-:-:S03]  /*2e90*/  @P2 HADD2.F32 R134, -RZ, R65.H1_H1 ;  /* 0x30000041ff862230 */ /* 0x000fc60000004100 */
[----:B------:R-:W-:-:S04]  /*2ea0*/  FADD.FTZ R145, R72, R145 ;  /* 0x0000009148917221 */ /* 0x000fc80000010000 */
[----:B------:R-:W-:-:S05]  /*2eb0*/  @P2 FADD.FTZ R145, R134, R145 ;  /* 0x0000009186912221 */ /* 0x000fca0000010000 */
.L_x_4629:
[----:B------:R-:W-:-:S04]  /*2ec0*/  F2FP.PACK_AB R72, RZ, R145 ;  /* 0x00000091ff48723e */ /* 0x000fc800000000ff */
[----:B------:R-:W-:Y:S02]  /*2ed0*/  PRMT R61, R61, 0x5410, R72 ;  /* 0x000054103d3d7816 */ /* 0x000fe40000000048 */
.L_x_4630:
[----:B------:R-:W-:Y:S01]  /*2ee0*/  HADD2.F32 R144, -RZ, R74.H0_H0 ;  /* 0x2000004aff907230 */ /* 0x000fe20000004100 */
[----:B------:R-:W-:Y:S05]  /*2ef0*/  @P3 BRA `(.L_x_4631) ;  /* 0x0000008000003947 */ /* 0x000fea0003800000 */
[----:B------:R-:W-:-:S04]  /*2f00*/  ISETP.NE.U32.AND P4, PT, RZ, c[0x0][0x180], PT ;  /* 0x00006000ff007a0c */ /* 0x000fc80003f85070 */
[----:B------:R-:W-:-:S13]  /*2f10*/  ISETP.NE.AND.EX P4, PT, RZ, c[0x0][0x184], PT, P4 ;  /* 0x00006100ff007a0c */ /* 0x000fda0003f85340 */
[----:B------:R-:W-:Y:S05]  /*2f20*/  @P4 BRA `(.L_x_4632) ;  /* 0x0000002000004947 */ /* 0x000fea0003800000 */
[----:B------:R-:W-:Y:S05]  /*2f30*/  @P0 BRA `(.L_x_4633) ;  /* 0x0000008000000947 */ /* 0x000fea0003800000 */
[----:B------:R-:W-:Y:S05]  /*2f40*/  BRA `(.L_x_4634) ;  /* 0x0000009000007947 */ /* 0x000fea0003800000 */
.L_x_4632:
[----:B-----5:R-:W-:-:S05]  /*2f50*/  HADD2.F32 R73, -RZ, R66.H0_H0 ;  /* 0x20000042ff497230 */ /* 0x020fca0000004100 */
[----:B------:R-:W-:Y:S01]  /*2f60*/  FADD.FTZ R144, R73, R144 ;  /* 0x0000009049907221 */ /* 0x000fe20000010000 */
[----:B------:R-:W-:Y:S05]  /*2f70*/  BRA `(.L_x_4633) ;  /* 0x0000004000007947 */ /* 0x000fea0003800000 */
.L_x_4631:
[----:B-----5:R-:W-:Y:S02]  /*2f80*/  HADD2.F32 R73, -RZ, R70.H0_H0 ;  /* 0x20000046ff497230 */ /* 0x020fe40000004100 */
[----:B------:R-:W-:-:S03]  /*2f90*/  @P2 HADD2.F32 R135, -RZ, R66.H0_H0 ;  /* 0x20000042ff872230 */ /* 0x000fc60000004100 */
[----:B------:R-:W-:-:S04]  /*2fa0*/  FADD.FTZ R144, R73, R144 ;  /* 0x0000009049907221 */ /* 0x000fc80000010000 */
[----:B------:R-:W-:-:S05]  /*2fb0*/  @P2 FADD.FTZ R144, R135, R144 ;  /* 0x0000009087902221 */ /* 0x000fca0000010000 */
.L_x_4633:
[----:B------:R-:W-:-:S04]  /*2fc0*/  F2FP.PACK_AB R72, RZ, R144 ;  /* 0x00000090ff48723e */ /* 0x000fc800000000ff */
[----:B------:R-:W-:Y:S02]  /*2fd0*/  PRMT R62, R72, 0x7610, R62 ;  /* 0x00007610483e7816 */ /* 0x000fe4000000003e */
.L_x_4634:
[----:B------:R-:W-:Y:S01]  /*2fe0*/  HADD2.F32 R153, -RZ, R74.H1_H1 ;  /* 0x3000004aff997230 */ /* 0x000fe20000004100 */
[----:B------:R-:W-:Y:S05]  /*2ff0*/  @P3 BRA `(.L_x_4635) ;  /* 0x0000008000003947 */ /* 0x000fea0003800000 */
[----:B------:R-:W-:-:S04]  /*3000*/  ISETP.NE.U32.AND P4, PT, RZ, c[0x0][0x180], PT ;  /* 0x00006000ff007a0c */ /* 0x000fc80003f85070 */
[----:B------:R-:W-:-:S13]  /*3010*/  ISETP.NE.AND.EX P4, PT, RZ, c[0x0][0x184], PT, P4 ;  /* 0x00006100ff007a0c */ /* 0x000fda0003f85340 */
[----:B------:R-:W-:Y:S05]  /*3020*/  @P4 BRA `(.L_x_4636) ;  /* 0x0000002000004947 */ /* 0x000fea0003800000 */
[----:B------:R-:W-:Y:S05]  /*3030*/  @P0 BRA `(.L_x_4637) ;  /* 0x0000008000000947 */ /* 0x000fea0003800000 */
[----:B------:R-:W-:Y:S05]  /*3040*/  BRA `(.L_x_4638) ;  /* 0x0000009000007947 */ /* 0x000fea0003800000 */
.L_x_4636:
[----:B-----5:R-:W-:-:S05]  /*3050*/  HADD2.F32 R72, -RZ, R66.H1_H1 ;  /* 0x30000042ff487230 */ /* 0x020fca0000004100 */
[----:B------:R-:W-:Y:S01]  /*3060*/  FADD.FTZ R153, R72, R153 ;  /* 0x0000009948997221 */ /* 0x000fe20000010000 */
[----:B------:R-:W-:Y:S05]  /*3070*/  BRA `(.L_x_4637) ;  /* 0x0000004000007947 */ /* 0x000fea0003800000 */
.L_x_4635:
[----:B-----5:R-:W-:Y:S02]  /*3080*/  HADD2.F32 R72, -RZ, R70.H1_H1 ;  /* 0x30000046ff487230 */ /* 0x020fe40000004100 */
[----:B------:R-:W-:-:S03]  /*3090*/  @P2 HADD2.F32 R74, -RZ, R66.H1_H1 ;  /* 0x30000042ff4a2230 */ /* 0x000fc60000004100 */
[----:B------:R-:W-:-:S04]  /*30a0*/  FADD.FTZ R153, R72, R153 ;  /* 0x0000009948997221 */ /* 0x000fc80000010000 */
[----:B------:R-:W-:-:S05]  /*30b0*/  @P2 FADD.FTZ R153, R74, R153 ;  /* 0x000000994a992221 */ /* 0x000fca0000010000 */
.L_x_4637:
[----:B------:R-:W-:-:S04]  /*30c0*/  F2FP.PACK_AB R72, RZ, R153 ;  /* 0x00000099ff48723e */ /* 0x000fc800000000ff */
[----:B------:R-:W-:Y:S02]  /*30d0*/  PRMT R62, R62, 0x5410, R72 ;  /* 0x000054103e3e7816 */ /* 0x000fe40000000048 */
.L_x_4638:
[----:B------:R-:W-:Y:S01]  /*30e0*/  HADD2.F32 R152, -RZ, R75.H0_H0 ;  /* 0x2000004bff987230 */ /* 0x000fe20000004100 */
[----:B------:R-:W-:Y:S05]  /*30f0*/  @P3 BRA `(.L_x_4639) ;  /* 0x0000008000003947 */ /* 0x000fea0003800000 */
[----:B------:R-:W-:-:S04]  /*3100*/  ISETP.NE.U32.AND P4, PT, RZ, c[0x0][0x180], PT ;  /* 0x00006000ff007a0c */ /* 0x000fc80003f85070 */
[----:B------:R-:W-:-:S13]  /*3110*/  ISETP.NE.AND.EX P4, PT, RZ, c[0x0][0x184], PT, P4 ;  /* 0x00006100ff007a0c */ /* 0x000fda0003f85340 */
[----:B------:R-:W-:Y:S05]  /*3120*/  @P4 BRA `(.L_x_4640) ;  /* 0x0000002000004947 */ /* 0x000fea0003800000 */
[----:B------:R-:W-:Y:S05]  /*3130*/  @P0 BRA `(.L_x_4641) ;  /* 0x0000008000000947 */ /* 0x000fea0003800000 */
[----:B------:R-:W-:Y:S05]  /*3140*/  BRA `(.L_x_4642) ;  /* 0x0000009000007947 */ /* 0x000fea0003800000 */
.L_x_4640:
[----:B-----5:R-:W-:-:S05]  /*3150*/  HADD2.F32 R73, -RZ, R67.H0_H0 ;  /* 0x20000043ff497230 */ /* 0x020fca0000004100 */
[----:B------:R-:W-:Y:S01]  /*3160*/  FADD.FTZ R152, R73, R152 ;  /* 0x0000009849987221 */ /* 0x000fe20000010000 */
[----:B------:R-:W-:Y:S05]  /*3170*/  BRA `(.L_x_4641) ;  /* 0x0000004000007947 */ /* 0x000fea0003800000 */
.L_x_4639:
[----:B-----5:R-:W-:Y:S02]  /*3180*/  HADD2.F32 R73, -RZ, R71.H0_H0 ;  /* 0x20000047ff497230 */ /* 0x020fe40000004100 */
[----:B------:R-:W-:-:S03]  /*3190*/  @P2 HADD2.F32 R135, -RZ, R67.H0_H0 ;  /* 0x20000043ff872230 */ /* 0x000fc60000004100 */
[----:B------:R-:W-:-:S04]  /*31a0*/  FADD.FTZ R152, R73, R152 ;  /* 0x0000009849987221 */ /* 0x000fc80000010000 */
[----:B------:R-:W-:-:S05]  /*31b0*/  @P2 FADD.FTZ R152, R135, R152 ;  /* 0x0000009887982221 */ /* 0x000fca0000010000 */
.L_x_4641:
[----:B------:R-:W-:-:S04]  /*31c0*/  F2FP.PACK_AB R72, RZ, R152 ;  /* 0x00000098ff48723e */ /* 0x000fc800000000ff */
[----:B------:R-:W-:Y:S02]  /*31d0*/  PRMT R63, R72, 0x7610, R63 ;  /* 0x00007610483f7816 */ /* 0x000fe4000000003f */
.L_x_4642:
[----:B------:R-:W-:Y:S01]  /*31e0*/  HADD2.F32 R160, -RZ, R75.H1_H1 ;  /* 0x3000004bffa07230 */ /* 0x000fe20000004100 */
[----:B------:R-:W-:Y:S05]  /*31f0*/  @P3 BRA `(.L_x_4643) ;  /* 0x0000008000003947 */ /* 0x000fea0003800000 */
[----:B------:R-:W-:-:S04]  /*3200*/  ISETP.NE.U32.AND P2, PT, RZ, c[0x0][0x180], PT ;  /* 0x00006000ff007a0c */ /* 0x000fc80003f45070 */
[----:B------:R-:W-:-:S13]  /*3210*/  ISETP.NE.AND.EX P2, PT, RZ, c[0x0][0x184], PT, P2 ;  /* 0x00006100ff007a0c */ /* 0x000fda0003f45320 */
[----:B------:R-:W-:Y:S05]  /*3220*/  @P2 BRA `(.L_x_4644) ;  /* 0x0000002000002947 */ /* 0x000fea0003800000 */
[----:B------:R-:W-:Y:S05]  /*3230*/  @P0 BRA `(.L_x_4645) ;  /* 0x0000008000000947 */ /* 0x000fea0003800000 */
[----:B------:R-:W-:Y:S05]  /*3240*/  BRA `(.L_x_4646) ;  /* 0x0000009000007947 */ /* 0x000fea0003800000 */
.L_x_4644:
[----:B-----5:R-:W-:-:S05]  /*3250*/  HADD2.F32 R73, -RZ, R67.H1_H1 ;  /* 0x30000043ff497230 */ /* 0x020fca0000004100 */
[----:B------:R-:W-:Y:S01]  /*3260*/  FADD.FTZ R160, R73, R160 ;  /* 0x000000a049a07221 */ /* 0x000fe20000010000 */
[----:B------:R-:W-:Y:S05]  /*3270*/  BRA `(.L_x_4645) ;  /* 0x0000004000007947 */ /* 0x000fea0003800000 */
.L_x_4643:
[----:B-----5:R-:W-:Y:S02]  /*3280*/  HADD2.F32 R73, -RZ, R71.H1_H1 ;  /* 0x30000047ff497230 */ /* 0x020fe40000004100 */
[----:B------:R-:W-:-:S03]  /*3290*/  @P2 HADD2.F32 R75, -RZ, R67.H1_H1 ;  /* 0x30000043ff4b2230 */ /* 0x000fc60000004100 */
[----:B------:R-:W-:-:S04]  /*32a0*/  FADD.FTZ R160, R73, R160 ;  /* 0x000000a049a07221 */ /* 0x000fc80000010000 */
[----:B------:R-:W-:-:S05]  /*32b0*/  @P2 FADD.FTZ R160, R75, R160 ;  /* 0x000000a04ba02221 */ /* 0x000fca0000010000 */
.L_x_4645:
[----:B------:R-:W-:-:S04]  /*32c0*/  F2FP.PACK_AB R72, RZ, R160 ;  /* 0x000000a0ff48723e */ /* 0x000fc800000000ff */
[----:B------:R-:W-:Y:S02]  /*32d0*/  PRMT R63, R63, 0x5410, R72 ;  /* 0x000054103f3f7816 */ /* 0x000fe40000000048 */
.L_x_4646:
[----:B------:R-:W-:-:S04]  /*32e0*/  @P0 LEA R72, P2, R167, c[0x0][0x188], 0x4 ;  /* 0x00006200a7480a11 */ /* 0x000fc800078420ff */
[C---:B------:R-:W-:Y:S02]  /*32f0*/  @P0 LEA.HI.X R73, R167.reuse, c[0x0][0x18c], RZ, 0x4, P2 ;  /* 0x00006300a7490a11 */ /* 0x040fe400010f24ff */
[----:B------:R-:W-:-:S03]  /*3300*/  IADD3 R167, R167, 0x20, RZ ;  /* 0x00000020a7a77810 */ /* 0x000fc60007ffe0ff */
[----:B------:R0:W-:Y:S04]  /*3310*/  @P0 STG.E.128 [R72.64], R60 ;  /* 0x0000003c48000986 */ /* 0x0001e8000c101d04 */
.L_x_4614:
[----:B------:R-:W-:Y:S05]  /*3320*/  BSYNC B0 ;  /* 0x0000000000007941 */ /* 0x000fea0003800000 */
.L_x_4613:
        /* <DEDUP_REMOVED lines=25> */
.L_x_4650:
[----:B-----5:R-:W-:-:S05]  /*34c0*/  HADD2.F32 R134, -RZ, R64.H0_H0 ;  /* 0x20000040ff867230 */ /* 0x020fca0000004100 */
[----:B------:R-:W-:Y:S01]  /*34d0*/  FADD.FTZ R143, R134, R143 ;  /* 0x0000008f868f7221 */ /* 0x000fe20000010000 */
[----:B------:R-:W-:Y:S05]  /*34e0*/  BRA `(.L_x_4651) ;  /* 0x0000004000007947 */ /* 0x000fea0003800000 */
.L_x_4649:
[----:B0----5:R-:W-:Y:S02]  /*34f0*/  HADD2.F32 R134, -RZ, R68.H0_H0 ;  /* 0x20000044ff867230 */ /* 0x021fe40000004100 */
[----:B------:R-:W-:-:S03]  /*3500*/  @P2 HADD2.F32 R136, -RZ, R64.H0_H0 ;  /* 0x20000040ff882230 */ /* 0x000fc60000004100 */
[----:B------:R-:W-:-:S04]  /*3510*/  FADD.FTZ R143, R134, R143 ;  /* 0x0000008f868f7221 */ /* 0x000fc80000010000 */
[----:B------:R-:W-:-:S05]  /*3520*/  @P2 FADD.FTZ R143, R136, R143 ;  /* 0x0000008f888f2221 */ /* 0x000fca0000010000 */
.L_x_4651:
[----:B------:R-:W-:-:S04]  /*3530*/  F2FP.PACK_AB R134, RZ, R143 ;  /* 0x0000008fff86723e */ /* 0x000fc800000000ff */
[----:B------:R-:W-:Y:S02]  /*3540*/  PRMT R60, R134, 0x7610, R60 ;  /* 0x00007610863c7816 */ /* 0x000fe4000000003c */
.L_x_4652:
[----:B------:R-:W-:Y:S01]  /*3550*/  HADD2.F32 R137, -RZ, R72.H1_H1 ;  /* 0x30000048ff897230 */ /* 0x000fe20000004100 */
[----:B------:R-:W-:Y:S05]  /*3560*/  @P3 BRA `(.L_x_4653) ;  /* 0x0000008000003947 */ /* 0x000fea0003800000 */
[----:B------:R-:W-:-:S04]  /*3570*/  ISETP.NE.U32.AND P4, PT, RZ, c[0x0][0x180], PT ;  /* 0x00006000ff007a0c */ /* 0x000fc80003f85070 */
[----:B------:R-:W-:-:S13]  /*3580*/  ISETP.NE.AND.EX P4, PT, RZ, c[0x0][0x184], PT, P4 ;  /* 0x00006100ff007a0c */ /* 0x000fda0003f85340 */
[----:B------:R-:W-:Y:S05]  /*3590*/  @P4 BRA `(.L_x_4654) ;  /* 0x0000002000004947 */ /* 0x000fea0003800000 */
[----:B------:R-:W-:Y:S05]  /*35a0*/  @P0 BRA `(.L_x_4655) ;  /* 0x0000008000000947 */ /* 0x000fea0003800000 */
[----:B------:R-:W-:Y:S05]  /*35b0*/  BRA `(.L_x_4656) ;  /* 0x0000009000007947 */ /* 0x000fea0003800000 */
.L_x_4654:
[----:B-----5:R-:W-:-:S05]  /*35c0*/  HADD2.F32 R72, -RZ, R64.H1_H1 ;  /* 0x30000040ff487230 */ /* 0x020fca0000004100 */
[----:B------:R-:W-:Y:S01]  /*35d0*/  FADD.FTZ R137, R72, R137 ;  /* 0x0000008948897221 */ /* 0x000fe20000010000 */
[----:B------:R-:W-:Y:S05]  /*35e0*/  BRA `(.L_x_4655) ;  /* 0x0000004000007947 */ /* 0x000fea0003800000 */
.L_x_4653:
[----:B-----5:R-:W-:Y:S02]  /*35f0*/  HADD2.F32 R72, -RZ, R68.H1_H1 ;  /* 0x30000044ff487230 */ /* 0x020fe40000004100 */
[----:B------:R-:W-:-:S03]  /*3600*/  @P2 HADD2.F32 R134, -RZ, R64.H1_H1 ;  /* 0x30000040ff862230 */ /* 0x000fc60000004100 */
[----:B------:R-:W-:-:S04]  /*3610*/  FADD.FTZ R137, R72, R137 ;  /* 0x0000008948897221 */ /* 0x000fc80000010000 */
[----:B------:R-:W-:-:S05]  /*3620*/  @P2 FADD.FTZ R137, R134, R137 ;  /* 0x0000008986892221 */ /* 0x000fca0000010000 */
.L_x_4655:
[----:B------:R-:W-:-:S04]  /*3630*/  F2FP.PACK_AB R72, RZ, R137 ;  /* 0x00000089ff48723e */ /* 0x000fc800000000ff */
[----:B------:R-:W-:Y:S02]  /*3640*/  PRMT R60, R60, 0x5410, R72 ;  /* 0x000054103c3c7816 */ /* 0x000fe40000000048 */
.L_x_4656:
[----:B------:R-:W-:Y:S01]  /*3650*/  HADD2.F32 R136, -RZ, R73.H0_H0 ;  /* 0x20000049ff887230 */ /* 0x000fe20000004100 */
[----:B------:R-:W-:Y:S05]  /*3660*/  @P3 BRA `(.L_x_4657) ;  /* 0x0000008000003947 */ /* 0x000fea0003800000 */
[----:B------:R-:W-:-:S04]  /*3670*/  ISETP.NE.U32.AND P4, PT, RZ, c[0x0][0x180], PT ;  /* 0x00006000ff007a0c */ /* 0x000fc80003f85070 */
[----:B------:R-:W-:-:S13]  /*3680*/  ISETP.NE.AND.EX P4, PT, RZ, c[0x0][0x184], PT, P4 ;  /* 0x00006100ff007a0c */ /* 0x000fda0003f85340 */
[----:B------:R-:W-:Y:S05]  /*3690*/  @P4 BRA `(.L_x_4658) ;  /* 0x0000002000004947 */ /* 0x000fea0003800000 */
[----:B------:R-:W-:Y:S05]  /*36a0*/  @P0 BRA `(.L_x_4659) ;  /* 0x0000008000000947 */ /* 0x000fea0003800000 */
[----:B------:R-:W-:Y:S05]  /*36b0*/  BRA `(.L_x_4660) ;  /* 0x0000009000007947 */ /* 0x000fea0003800000 */
.L_x_4658:
[----:B-----5:R-:W-:-:S05]  /*36c0*/  HADD2.F32 R135, -RZ, R65.H0_H0 ;  /* 0x20000041ff877230 */ /* 0x020fca0000004100 */
[----:B------:R-:W-:Y:S01]  /*36d0*/  FADD.FTZ R136, R135, R136 ;  /* 0x0000008887887221 */ /* 0x000fe20000010000 */
[----:B------:R-:W-:Y:S05]  /*36e0*/  BRA `(.L_x_4659) ;  /* 0x0000004000007947 */ /* 0x000fea0003800000 */
.L_x_4657:
[----:B-----5:R-:W-:Y:S02]  /*36f0*/  HADD2.F32 R135, -RZ, R69.H0_H0 ;  /* 0x20000045ff877230 */ /* 0x020fe40000004100 */
[----:B------:R-:W-:-:S03]  /*3700*/  @P2 HADD2.F32 R159, -RZ, R65.H0_H0 ;  /* 0x20000041ff9f2230 */ /* 0x000fc60000004100 */
[----:B------:R-:W-:-:S04]  /*3710*/  FADD.FTZ R136, R135, R136 ;  /* 0x0000008887887221 */ /* 0x000fc80000010000 */
[----:B------:R-:W-:-:S05]  /*3720*/  @P2 FADD.FTZ R136, R159, R136 ;  /* 0x000000889f882221 */ /* 0x000fca0000010000 */
.L_x_4659:
[----:B------:R-:W-:-:S04]  /*3730*/  F2FP.PACK_AB R72, RZ, R136 ;  /* 0x00000088ff48723e */ /* 0x000fc800000000ff */
[----:B------:R-:W-:Y:S02]  /*3740*/  PRMT R61, R72, 0x7610, R61 ;  /* 0x00007610483d7816 */ /* 0x000fe4000000003d */
.L_x_4660:
[----:B------:R-:W-:Y:S01]  /*3750*/  HADD2.F32 R159, -RZ, R73.H1_H1 ;  /* 0x30000049ff9f7230 */ /* 0x000fe20000004100 */
[----:B------:R-:W-:Y:S05]  /*3760*/  @P3 BRA `(.L_x_4661) ;  /* 0x0000008000003947 */ /* 0x000fea0003800000 */
[----:B------:R-:W-:-:S04]  /*3770*/  ISETP.NE.U32.AND P4, PT, RZ, c[0x0][0x180], PT ;  /* 0x00006000ff007a0c */ /* 0x000fc80003f85070 */
[----:B------:R-:W-:-:S13]  /*3780*/  ISETP.NE.AND.EX P4, PT, RZ, c[0x0][0x184], PT, P4 ;  /* 0x00006100ff007a0c */ /* 0x000fda0003f85340 */
[----:B------:R-:W-:Y:S05]  /*3790*/  @P4 BRA `(.L_x_4662) ;  /* 0x0000002000004947 */ /* 0x000fea0003800000 */
[----:B------:R-:W-:Y:S05]  /*37a0*/  @P0 BRA `(.L_x_4663) ;  /* 0x0000008000000947 */ /* 0x000fea0003800000 */
[----:B------:R-:W-:Y:S05]  /*37b0*/  BRA `(.L_x_4664) ;  /* 0x0000009000007947 */ /* 0x000fea0003800000 */
.L_x_4662:
[----:B-----5:R-:W-:-:S05]  /*37c0*/  HADD2.F32 R72, -RZ, R65.H1_H1 ;  /* 0x30000041ff487230 */ /* 0x020fca0000004100 */
[----:B------:R-:W-:Y:S01]  /*37d0*/  FADD.FTZ R159, R72, R159 ;  /* 0x0000009f489f7221 */ /* 0x000fe20000010000 */
[----:B------:R-:W-:Y:S05]  /*37e0*/  BRA `(.L_x_4663) ;  /* 0x0000004000007947 */ /* 0x000fea0003800000 */
.L_x_4661:
[----:B-----5:R-:W-:Y:S02]  /*37f0*/  HADD2.F32 R72, -RZ, R69.H1_H1 ;  /* 0x30000045ff487230 */ /* 0x020fe40000004100 */
[----:B------:R-:W-:-:S03]  /*3800*/  @P2 HADD2.F32 R134, -RZ, R65.H1_H1 ;  /* 0x30000041ff862230 */ /* 0x000fc60000004100 */
[----:B------:R-:W-:-:S04]  /*3810*/  FADD.FTZ R159, R72, R159 ;  /* 0x0000009f489f7221 */ /* 0x000fc80000010000 */
[----:B------:R-:W-:-:S05]  /*3820*/  @P2 FADD.FTZ R159, R134, R159 ;  /* 0x0000009f869f2221 */ /* 0x000fca0000010000 */
.L_x_4663:
[----:B------:R-:W-:-:S04]  /*3830*/  F2FP.PACK_AB R72, RZ, R159 ;  /* 0x0000009fff48723e */ /* 0x000fc800000000ff */
[----:B------:R-:W-:Y:S02]  /*3840*/  PRMT R61, R61, 0x5410, R72 ;  /* 0x000054103d3d7816 */ /* 0x000fe40000000048 */
.L_x_4664:
[----:B------:R-:W-:Y:S01]  /*3850*/  HADD2.F32 R158, -RZ, R74.H0_H0 ;  /* 0x2000004aff9e7230 */ /* 0x000fe20000004100 */
[----:B------:R-:W-:Y:S05]  /*3860*/  @P3 BRA `(.L_x_4665) ;  /* 0x0000008000003947 */ /* 0x000fea0003800000 */
[----:B------:R-:W-:-:S04]  /*3870*/  ISETP.NE.U32.AND P4, PT, RZ, c[0x0][0x180], PT ;  /* 0x00006000ff007a0c */ /* 0x000fc80003f85070 */
[----:B------:R-:W-:-:S13]  /*3880*/  ISETP.NE.AND.EX P4, PT, RZ, c[0x0][0x184], PT, P4 ;  /* 0x00006100ff007a0c */ /* 0x000fda0003f85340 */
[----:B------:R-:W-:Y:S05]  /*3890*/  @P4 BRA `(.L_x_4666) ;  /* 0x0000002000004947 */ /* 0x000fea0003800000 */
[----:B------:R-:W-:Y:S05]  /*38a0*/  @P0 BRA `(.L_x_4667) ;  /* 0x0000008000000947 */ /* 0x000fea0003800000 */
[----:B------:R-:W-:Y:S05]  /*38b0*/  BRA `(.L_x_4668) ;  /* 0x0000009000007947 */ /* 0x000fea0003800000 */
.L_x_4666:
[----:B-----5:R-:W-:-:S05]  /*38c0*/  HADD2.F32 R73, -RZ, R66.H0_H0 ;  /* 0x20000042ff497230 */ /* 0x020fca0000004100 */
[----:B------:R-:W-:Y:S01]  /*38d0*/  FADD.FTZ R158, R73, R158 ;  /* 0x0000009e499e7221 */ /* 0x000fe20000010000 */
[----:B------:R-:W-:Y:S05]  /*38e0*/  BRA `(.L_x_4667) ;  /* 0x0000004000007947 */ /* 0x000fea0003800000 */
.L_x_4665:
[----:B-----5:R-:W-:Y:S02]  /*38f0*/  HADD2.F32 R73, -RZ, R70.H0_H0 ;  /* 0x20000046ff497230 */ /* 0x020fe40000004100 */
[----:B------:R-:W-:-:S03]  /*3900*/  @P2 HADD2.F32 R135, -RZ, R66.H0_H0 ;  /* 0x20000042ff872230 */ /* 0x000fc60000004100 */
[----:B------:R-:W-:-:S04]  /*3910*/  FADD.FTZ R158, R73, R158 ;  /* 0x0000009e499e7221 */ /* 0x000fc80000010000 */
[----:B------:R-:W-:-:S05]  /*3920*/  @P2 FADD.FTZ R158, R135, R158 ;  /* 0x0000009e879e2221 */ /* 0x000fca0000010000 */
.L_x_4667:
[----:B------:R-:W-:-:S04]  /*3930*/  F2FP.PACK_AB R72, RZ, R158 ;  /* 0x0000009eff48723e */ /* 0x000fc800000000ff */
[----:B------:R-:W-:Y:S02]  /*3940*/  PRMT R62, R72, 0x7610, R62 ;  /* 0x00007610483e7816 */ /* 0x000fe4000000003e */
.L_x_4668:
[----:B------:R-:W-:Y:S01]  /*3950*/  HADD2.F32 R163, -RZ, R74.H1_H1 ;  /* 0x3000004affa37230 */ /* 0x000fe20000004100 */
[----:B------:R-:W-:Y:S05]  /*3960*/  @P3 BRA `(.L_x_4669) ;  /* 0x0000008000003947 */ /* 0x000fea0003800000 */
[----:B------:R-:W-:-:S04]  /*3970*/  ISETP.NE.U32.AND P4, PT, RZ, c[0x0][0x180], PT ;  /* 0x00006000ff007a0c */ /* 0x000fc80003f85070 */
[----:B------:R-:W-:-:S13]  /*3980*/  ISETP.NE.AND.EX P4, PT, RZ, c[0x0][0x184], PT, P4 ;  /* 0x00006100ff007a0c */ /* 0x000fda0003f85340 */
[----:B------:R-:W-:Y:S05]  /*3990*/  @P4 BRA `(.L_x_4670) ;  /* 0x0000002000004947 */ /* 0x000fea0003800000 */
[----:B------:R-:W-:Y:S05]  /*39a0*/  @P0 BRA `(.L_x_4671) ;  /* 0x0000008000000947 */ /* 0x000fea0003800000 */
[----:B------:R-:W-:Y:S05]  /*39b0*/  BRA `(.L_x_4672) ;  /* 0x0000009000007947 */ /* 0x000fea0003800000 */
.L_x_4670:
[----:B-----5:R-:W-:-:S05]  /*39c0*/  HADD2.F32 R72, -RZ, R66.H1_H1 ;  /* 0x30000042ff487230 */ /* 0x020fca0000004100 */
[----:B------:R-:W-:Y:S01]  /*39d0*/  FADD.FTZ R163, R72, R163 ;  /* 0x000000a348a37221 */ /* 0x000fe20000010000 */
[----:B------:R-:W-:Y:S05]  /*39e0*/  BRA `(.L_x_4671) ;  /* 0x0000004000007947 */ /* 0x000fea0003800000 */
.L_x_4669:
[----:B-----5:R-:W-:Y:S02]  /*39f0*/  HADD2.F32 R72, -RZ, R70.H1_H1 ;  /* 0x30000046ff487230 */ /* 0x020fe40000004100 */
[----:B------:R-:W-:-:S03]  /*3a00*/  @P2 HADD2.F32 R74, -RZ, R66.H1_H1 ;  /* 0x30000042ff4a2230 */ /* 0x000fc60000004100 */
[----:B------:R-:W-:-:S04]  /*3a10*/  FADD.FTZ R163, R72, R163 ;  /* 0x000000a348a37221 */ /* 0x000fc80000010000 */
[----:B------:R-:W-:-:S05]  /*3a20*/  @P2 FADD.FTZ R163, R74, R163 ;  /* 0x000000a34aa32221 */ /* 0x000fca0000010000 */
.L_x_4671:
[----:B------:R-:W-:-:S04]  /*3a30*/  F2FP.PACK_AB R72, RZ, R163 ;  /* 0x000000a3ff48723e */ /* 0x000fc800000000ff */
[----:B------:R-:W-:Y:S02]  /*3a40*/  PRMT R62, R62, 0x5410, R72 ;  /* 0x000054103e3e7816 */ /* 0x000fe40000000048 */
.L_x_4672:
[----:B------:R-:W-:Y:S01]  /*3a50*/  HADD2.F32 R164, -RZ, R75.H0_H0 ;  /* 0x2000004bffa47230 */ /* 0x000fe20000004100 */
[----:B------:R-:W-:Y:S05]  /*3a60*/  @P3 BRA `(.L_x_4673) ;  /* 0x0000008000003947 */ /* 0x000fea0003800000 */
[----:B------:R-:W-:-:S04]  /*3a70*/  ISETP.NE.U32.AND P4, PT, RZ, c[0x0][0x180], PT ;  /* 0x00006000ff007a0c */ /* 0x000fc80003f85070 */
[----:B------:R-:W-:-:S13]  /*3a80*/  ISETP.NE.AND.EX P4, PT, RZ, c[0x0][0x184], PT, P4 ;  /* 0x00006100ff007a0c */ /* 0x000fda0003f85340 */
[----:B------:R-:W-:Y:S05]  /*3a90*/  @P4 BRA `(.L_x_4674) ;  /* 0x0000002000004947 */ /* 0x000fea0003800000 */
[----:B------:R-:W-:Y:S05]  /*3aa0*/  @P0 BRA `(.L_x_4675) ;  /* 0x0000008000000947 */ /* 0x000fea0003800000 */
[----:B------:R-:W-:Y:S05]  /*3ab0*/  BRA `(.L_x_4676) ;  /* 0x0000009000007947 */ /* 0x000fea0003800000 */
.L_x_4674:
[----:B-----5:R-:W-:-:S05]  /*3ac0*/  HADD2.F32 R73, -RZ, R67.H0_H0 ;  /* 0x20000043ff497230 */ /* 0x020fca0000004100 */
[----:B------:R-:W-:Y:S01]  /*3ad0*/  FADD.FTZ R164, R73, R164 ;  /* 0x000000a449a47221 */ /* 0x000fe20000010000 */
[----:B------:R-:W-:Y:S05]  /*3ae0*/  BRA `(.L_x_4675) ;  /* 0x0000004000007947 */ /* 0x000fea0003800000 */
.L_x_4673:
[----:B-----5:R-:W-:Y:S02]  /*3af0*/  HADD2.F32 R73, -RZ, R71.H0_H0 ;  /* 0x20000047ff497230 */ /* 0x020fe40000004100 */
[----:B------:R-:W-:-:S03]  /*3b00*/  @P2 HADD2.F32 R135, -RZ, R67.H0_H0 ;  /* 0x20000043ff872230 */ /* 0x000fc60000004100 */
[----:B------:R-:W-:-:S04]  /*3b10*/  FADD.FTZ R164, R73, R164 ;  /* 0x000000a449a47221 */ /* 0x000fc80000010000 */
[----:B------:R-:W-:-:S05]  /*3b20*/  @P2 FADD.FTZ R164, R135, R164 ;  /* 0x000000a487a42221 */ /* 0x000fca0000010000 */
.L_x_4675:
[----:B------:R-:W-:-:S04]  /*3b30*/  F2FP.PACK_AB R72, RZ, R164 ;  /* 0x000000a4ff48723e */ /* 0x000fc800000000ff */
[----:B------:R-:W-:Y:S02]  /*3b40*/  PRMT R63, R72, 0x7610, R63 ;  /* 0x00007610483f7816 */ /* 0x000fe4000000003f */
.L_x_4676:
[----:B------:R-:W-:Y:S01]  /*3b50*/  HADD2.F32 R165, -RZ, R75.H1_H1 ;  /* 0x3000004bffa57230 */ /* 0x000fe20000004100 */
[----:B------:R-:W-:Y:S05]  /*3b60*/  @P3 BRA `(.L_x_4677) ;  /* 0x0000008000003947 */ /* 0x000fea0003800000 */
[----:B------:R-:W-:-:S04]  /*3b70*/  ISETP.NE.U32.AND P2, PT, RZ, c[0x0][0x180], PT ;  /* 0x00006000ff007a0c */ /* 0x000fc80003f45070 */
[----:B------:R-:W-:-:S13]  /*3b80*/  ISETP.NE.AND.EX P2, PT, RZ, c[0x0][0x184], PT, P2 ;  /* 0x00006100ff007a0c */ /* 0x000fda0003f45320 */
[----:B------:R-:W-:Y:S05]  /*3b90*/  @P2 BRA `(.L_x_4678) ;  /* 0x0000002000002947 */ /* 0x000fea0003800000 */
[----:B------:R-:W-:Y:S05]  /*3ba0*/  @P0 BRA `(.L_x_4679) ;  /* 0x0000008000000947 */ /* 0x000fea0003800000 */
[----:B------:R-:W-:Y:S05]  /*3bb0*/  BRA `(.L_x_4680) ;  /* 0x0000009000007947 */ /* 0x000fea0003800000 */
.L_x_4678:
[----:B-----5:R-:W-:-:S05]  /*3bc0*/  HADD2.F32 R72, -RZ, R67.H1_H1 ;  /* 0x30000043ff487230 */ /* 0x020fca0000004100 */
[----:B------:R-:W-:Y:S01]  /*3bd0*/  FADD.FTZ R165, R72, R165 ;  /* 0x000000a548a57221 */ /* 0x000fe20000010000 */
[----:B------:R-:W-:Y:S05]  /*3be0*/  BRA `(.L_x_4679) ;  /* 0x0000004000007947 */ /* 0x000fea0003800000 */
.L_x_4677:
[----:B-----5:R-:W-:Y:S02]  /*3bf0*/  HADD2.F32 R72, -RZ, R71.H1_H1 ;  /* 0x30000047ff487230 */ /* 0x020fe40000004100 */
[----:B------:R-:W-:-:S03]  /*3c00*/  @P2 HADD2.F32 R74, -RZ, R67.H1_H1 ;  /* 0x30000043ff4a2230 */ /* 0x000fc60000004100 */
[----:B------:R-:W-:-:S04]  /*3c10*/  FADD.FTZ R165, R72, R165 ;  /* 0x000000a548a57221 */ /* 0x000fc80000010000 */
[----:B------:R-:W-:-:S05]  /*3c20*/  @P2 FADD.FTZ R165, R74, R165 ;  /* 0x000000a54aa52221 */ /* 0x000fca0000010000 */
.L_x_4679:
[----:B------:R-:W-:-:S04]  /*3c30*/  F2FP.PACK_AB R72, RZ, R165 ;  /* 0x000000a5ff48723e */ /* 0x000fc800000000ff */
[----:B------:R-:W-:Y:S02]  /*3c40*/  PRMT R63, R63, 0x5410, R72 ;  /* 0x000054103f3f7816 */ /* 0x000fe40000000048 */
.L_x_4680:
[----:B------:R-:W-:-:S04]  /*3c50*/  @P0 LEA R72, P2, R167, c[0x0][0x188], 0x4 ;  /* 0x00006200a7480a11 */ /* 0x000fc800078420ff */
[C---:B------:R-:W-:Y:S02]  /*3c60*/  @P0 LEA.HI.X R73, R167.reuse, c[0x0][0x18c], RZ, 0x4, P2 ;  /* 0x00006300a7490a11 */ /* 0x040fe400010f24ff */
[----:B------:R-:W-:-:S03]  /*3c70*/  IADD3 R167, R167, 0x20, RZ ;  /* 0x00000020a7a77810 */ /* 0x000fc60007ffe0ff */
[----:B------:R0:W-:Y:S04]  /*3c80*/  @P0 STG.E.128 [R72.64], R60 ;  /* 0x0000003c48000986 */ /* 0x0001e8000c101d04 */
.L_x_4648:
[----:B------:R-:W-:Y:S05]  /*3c90*/  BSYNC B0 ;  /* 0x0000000000007941 */ /* 0x000fea0003800000 */
.L_x_4647:
        /* <DEDUP_REMOVED lines=25> */
.L_x_4684:
[----:B-----5:R-:W-:-:S05]  /*3e30*/  HADD2.F32 R124, -RZ, R64.H0_H0 ;  /* 0x20000040ff7c7230 */ /* 0x020fca0000004100 */
[----:B------:R-:W-:Y:S01]  /*3e40*/  FADD.FTZ R119, R124, R119 ;  /* 0x000000777c777221 */ /* 0x000fe20000010000 */
[----:B------:R-:W-:Y:S05]  /*3e50*/  BRA `(.L_x_4685) ;  /* 0x0000004000007947 */ /* 0x000fea0003800000 */
.L_x_4683:
[----:B0----5:R-:W-:Y:S02]  /*3e60*/  HADD2.F32 R124, -RZ, R68.H0_H0 ;  /* 0x20000044ff7c7230 */ /* 0x021fe40000004100 */
[----:B------:R-:W-:-:S03]  /*3e70*/  @P2 HADD2.F32 R134, -RZ, R64.H0_H0 ;  /* 0x20000040ff862230 */ /* 0x000fc60000004100 */
[----:B------:R-:W-:-:S04]  /*3e80*/  FADD.FTZ R119, R124, R119 ;  /* 0x000000777c777221 */ /* 0x000fc80000010000 */
[----:B------:R-:W-:-:S05]  /*3e90*/  @P2 FADD.FTZ R119, R134, R119 ;  /* 0x0000007786772221 */ /* 0x000fca0000010000 */
.L_x_4685:
[----:B------:R-:W-:-:S04]  /*3ea0*/  F2FP.PACK_AB R124, RZ, R119 ;  /* 0x00000077ff7c723e */ /* 0x000fc800000000ff */
[----:B------:R-:W-:Y:S02]  /*3eb0*/  PRMT R60, R124, 0x7610, R60 ;  /* 0x000076107c3c7816 */ /* 0x000fe4000000003c */
.L_x_4686:
[----:B------:R-:W-:Y:S01]  /*3ec0*/  HADD2.F32 R125, -RZ, R72.H1_H1 ;  /* 0x30000048ff7d7230 */ /* 0x000fe20000004100 */
[----:B------:R-:W-:Y:S05]  /*3ed0*/  @P3 BRA `(.L_x_4687) ;  /* 0x0000008000003947 */ /* 0x000fea0003800000 */
[----:B------:R-:W-:-:S04]  /*3ee0*/  ISETP.NE.U32.AND P4, PT, RZ, c[0x0][0x180], PT ;  /* 0x00006000ff007a0c */ /* 0x000fc80003f85070 */
[----:B------:R-:W-:-:S13]  /*3ef0*/  ISETP.NE.AND.EX P4, PT, RZ, c[0x0][0x184], PT, P4 ;  /* 0x00006100ff007a0c */ /* 0x000fda0003f85340 */
[----:B------:R-:W-:Y:S05]  /*3f00*/  @P4 BRA `(.L_x_4688) ;  /* 0x0000002000004947 */ /* 0x000fea0003800000 */
[----:B------:R-:W-:Y:S05]  /*3f10*/  @P0 BRA `(.L_x_4689) ;  /* 0x0000008000000947 */ /* 0x000fea0003800000 */
[----:B------:R-:W-:Y:S05]  /*3f20*/  BRA `(.L_x_4690) ;  /* 0x0000009000007947 */ /* 0x000fea0003800000 */
.L_x_4688:
[----:B-----5:R-:W-:-:S05]  /*3f30*/  HADD2.F32 R72, -RZ, R64.H1_H1 ;  /* 0x30000040ff487230 */ /* 0x020fca0000004100 */
[----:B------:R-:W-:Y:S01]  /*3f40*/  FADD.FTZ R125, R72, R125 ;  /* 0x0000007d487d7221 */ /* 0x000fe20000010000 */
[----:B------:R-:W-:Y:S05]  /*3f50*/  BRA `(.L_x_4689) ;  /* 0x0000004000007947 */ /* 0x000fea0003800000 */
.L_x_4687:
[----:B-----5:R-:W-:Y:S02]  /*3f60*/  HADD2.F32 R72, -RZ, R68.H1_H1 ;  /* 0x30000044ff487230 */ /* 0x020fe40000004100 */
[----:B------:R-:W-:-:S03]  /*3f70*/  @P2 HADD2.F32 R124, -RZ, R64.H1_H1 ;  /* 0x30000040ff7c2230 */ /* 0x000fc60000004100 */
[----:B------:R-:W-:-:S04]  /*3f80*/  FADD.FTZ R125, R72, R125 ;  /* 0x0000007d487d7221 */ /* 0x000fc80000010000 */
[----:B------:R-:W-:-:S05]  /*3f90*/  @P2 FADD.FTZ R125, R124, R125 ;  /* 0x0000007d7c7d2221 */ /* 0x000fca0000010000 */
.L_x_4689:
[----:B------:R-:W-:-:S04]  /*3fa0*/  F2FP.PACK_AB R72, RZ, R125 ;  /* 0x0000007dff48723e */ /* 0x000fc800000000ff */
[----:B------:R-:W-:Y:S02]  /*3fb0*/  PRMT R60, R60, 0x5410, R72 ;  /* 0x000054103c3c7816 */ /* 0x000fe40000000048 */
.L_x_4690:
[----:B------:R-:W-:Y:S01]  /*3fc0*/  HADD2.F32 R124, -RZ, R73.H0_H0 ;  /* 0x20000049ff7c7230 */ /* 0x000fe20000004100 */
[----:B------:R-:W-:Y:S05]  /*3fd0*/  @P3 BRA `(.L_x_4691) ;  /* 0x0000008000003947 */ /* 0x000fea0003800000 */
[----:B------:R-:W-:-:S04]  /*3fe0*/  ISETP.NE.U32.AND P4, PT, RZ, c[0x0][0x180], PT ;  /* 0x00006000ff007a0c */ /* 0x000fc80003f85070 */
[----:B------:R-:W-:-:S13]  /*3ff0*/  ISETP.NE.AND.EX P4, PT, RZ, c[0x0][0x184], PT, P4 ;  /* 0x00006100ff007a0c */ /* 0x000fda0003f85340 */
[----:B------:R-:W-:Y:S05]  /*4000*/  @P4 BRA `(.L_x_4692) ;  /* 0x0000002000004947 */ /* 0x000fea0003800000 */
[----:B------:R-:W-:Y:S05]  /*4010*/  @P0 BRA `(.L_x_4693) ;  /* 0x0000008000000947 */ /* 0x000fea0003800000 */
[----:B------:R-:W-:Y:S05]  /*4020*/  BRA `(.L_x_4694) ;  /* 0x0000009000007947 */ /* 0x000fea0003800000 */
.L_x_4692:
[----:B-----5:R-:W-:-:S05]  /*4030*/  HADD2.F32 R135, -RZ, R65.H0_H0 ;  /* 0x20000041ff877230 */ /* 0x020fca0000004100 */
[----:B------:R-:W-:Y:S01]  /*4040*/  FADD.FTZ R124, R135, R124 ;  /* 0x0000007c877c7221 */ /* 0x000fe20000010000 */
[----:B------:R-:W-:Y:S05]  /*4050*/  BRA `(.L_x_4693) ;  /* 0x0000004000007947 */ /* 0x000fea0003800000 */
.L_x_4691:
[----:B-----5:R-:W-:Y:S02]  /*4060*/  HADD2.F32 R135, -RZ, R69.H0_H0 ;  /* 0x20000045ff877230 */ /* 0x020fe40000004100 */
[----:B------:R-:W-:-:S03]  /*4070*/  @P2 HADD2.F32 R151, -RZ, R65.H0_H0 ;  /* 0x20000041ff972230 */ /* 0x000fc60000004100 */
[----:B------:R-:W-:-:S04]  /*4080*/  FADD.FTZ R124, R135, R124 ;  /* 0x0000007c877c7221 */ /* 0x000fc80000010000 */
[----:B------:R-:W-:-:S05]  /*4090*/  @P2 FADD.FTZ R124, R151, R124 ;  /* 0x0000007c977c2221 */ /* 0x000fca0000010000 */
.L_x_4693:
[----:B------:R-:W-:-:S04]  /*40a0*/  F2FP.PACK_AB R72, RZ, R124 ;  /* 0x0000007cff48723e */ /* 0x000fc800000000ff */
[----:B------:R-:W-:Y:S02]  /*40b0*/  PRMT R61, R72, 0x7610, R61 ;  /* 0x00007610483d7816 */ /* 0x000fe4000000003d */
.L_x_4694:
[----:B------:R-:W-:Y:S01]  /*40c0*/  HADD2.F32 R150, -RZ, R73.H1_H1 ;  /* 0x30000049ff967230 */ /* 0x000fe20000004100 */
[----:B------:R-:W-:Y:S05]  /*40d0*/  @P3 BRA `(.L_x_4695) ;  /* 0x0000008000003947 */ /* 0x000fea0003800000 */
[----:B------:R-:W-:-:S04]  /*40e0*/  ISETP.NE.U32.AND P4, PT, RZ, c[0x0][0x180], PT ;  /* 0x00006000ff007a0c */ /* 0x000fc80003f85070 */
[----:B------:R-:W-:-:S13]  /*40f0*/  ISETP.NE.AND.EX P4, PT, RZ, c[0x0][0x184], PT, P4 ;  /* 0x00006100ff007a0c */ /* 0x000fda0003f85340 */
[----:B------:R-:W-:Y:S05]  /*4100*/  @P4 BRA `(.L_x_4696) ;  /* 0x0000002000004947 */ /* 0x000fea0003800000 */
[----:B------:R-:W-:Y:S05]  /*4110*/  @P0 BRA `(.L_x_4697) ;  /* 0x0000008000000947 */ /* 0x000fea0003800000 */
[----:B------:R-:W-:Y:S05]  /*4120*/  BRA `(.L_x_4698) ;  /* 0x0000009000007947 */ /* 0x000fea0003800000 */
.L_x_4696:
[----:B-----5:R-:W-:-:S05]  /*4130*/  HADD2.F32 R73, -RZ, R65.H1_H1 ;  /* 0x30000041ff497230 */ /* 0x020fca0000004100 */
[----:B------:R-:W-:Y:S01]  /*4140*/  FADD.FTZ R150, R73, R150 ;  /* 0x0000009649967221 */ /* 0x000fe20000010000 */
[----:B------:R-:W-:Y:S05]  /*4150*/  BRA `(.L_x_4697) ;  /* 0x0000004000007947 */ /* 0x000fea0003800000 */
.L_x_4695:
[----:B-----5:R-:W-:Y:S02]  /*4160*/  HADD2.F32 R73, -RZ, R69.H1_H1 ;  /* 0x30000045ff497230 */ /* 0x020fe40000004100 */
[----:B------:R-:W-:-:S03]  /*4170*/  @P2 HADD2.F32 R135, -RZ, R65.H1_H1 ;  /* 0x30000041ff872230 */ /* 0x000fc60000004100 */
[----:B------:R-:W-:-:S04]  /*4180*/  FADD.FTZ R150, R73, R150 ;  /* 0x0000009649967221 */ /* 0x000fc80000010000 */
[----:B------:R-:W-:-:S05]  /*4190*/  @P2 FADD.FTZ R150, R135, R150 ;  /* 0x0000009687962221 */ /* 0x000fca0000010000 */
.L_x_4697:
[----:B------:R-:W-:-:S04]  /*41a0*/  F2FP.PACK_AB R72, RZ, R150 ;  /* 0x00000096ff48723e */ /* 0x000fc800000000ff */
[----:B------:R-:W-:Y:S02]  /*41b0*/  PRMT R61, R61, 0x5410, R72 ;  /* 0x000054103d3d7816 */ /* 0x000fe40000000048 */
.L_x_4698:
[----:B------:R-:W-:Y:S01]  /*41c0*/  HADD2.F32 R151, -RZ, R74.H0_H0 ;  /* 0x2000004aff977230 */ /* 0x000fe20000004100 */
[----:B------:R-:W-:Y:S05]  /*41d0*/  @P3 BRA `(.L_x_4699) ;  /* 0x0000008000003947 */ /* 0x000fea0003800000 */
[----:B------:R-:W-:-:S04]  /*41e0*/  ISETP.NE.U32.AND P4, PT, RZ, c[0x0][0x180], PT ;  /* 0x00006000ff007a0c */ /* 0x000fc80003f85070 */
[----:B------:R-:W-:-:S13]  /*41f0*/  ISETP.NE.AND.EX P4, PT, RZ, c[0x0][0x184], PT, P4 ;  /* 0x00006100ff007a0c */ /* 0x000fda0003f85340 */
[----:B------:R-:W-:Y:S05]  /*4200*/  @P4 BRA `(.L_x_4700) ;  /* 0x0000002000004947 */ /* 0x000fea0003800000 */
[----:B------:R-:W-:Y:S05]  /*4210*/  @P0 BRA `(.L_x_4701) ;  /* 0x0000008000000947 */ /* 0x000fea0003800000 */
[----:B------:R-:W-:Y:S05]  /*4220*/  BRA `(.L_x_4702) ;  /* 0x0000009000007947 */ /* 0x000fea0003800000 */
.L_x_4700:
[----:B-----5:R-:W-:-:S05]  /*4230*/  HADD2.F32 R72, -RZ, R66.H0_H0 ;  /* 0x20000042ff487230 */ /* 0x020fca0000004100 */
[----:B------:R-:W-:Y:S01]  /*4240*/  FADD.FTZ R151, R72, R151 ;  /* 0x0000009748977221 */ /* 0x000fe20000010000 */
[----:B------:R-:W-:Y:S05]  /*4250*/  BRA `(.L_x_4701) ;  /* 0x0000004000007947 */ /* 0x000fea0003800000 */
.L_x_4699:
[----:B-----5:R-:W-:Y:S02]  /*4260*/  HADD2.F32 R72, -RZ, R70.H0_H0 ;  /* 0x20000046ff487230 */ /* 0x020fe40000004100 */
[----:B------:R-:W-:-:S03]  /*4270*/  @P2 HADD2.F32 R134, -RZ, R66.H0_H0 ;  /* 0x20000042ff862230 */ /* 0x000fc60000004100 */
[----:B------:R-:W-:-:S04]  /*4280*/  FADD.FTZ R151, R72, R151 ;  /* 0x0000009748977221 */ /* 0x000fc80000010000 */
[----:B------:R-:W-:-:S05]  /*4290*/  @P2 FADD.FTZ R151, R134, R151 ;  /* 0x0000009786972221 */ /* 0x000fca0000010000 */
.L_x_4701:
[----:B------:R-:W-:-:S04]  /*42a0*/  F2FP.PACK_AB R72, RZ, R151 ;  /* 0x00000097ff48723e */ /* 0x000fc800000000ff */
[----:B------:R-:W-:Y:S02]  /*42b0*/  PRMT R62, R72, 0x7610, R62 ;  /* 0x00007610483e7816 */ /* 0x000fe4000000003e */
.L_x_4702:
[----:B------:R-:W-:Y:S01]  /*42c0*/  HADD2.F32 R156, -RZ, R74.H1_H1 ;  /* 0x3000004aff9c7230 */ /* 0x000fe20000004100 */
[----:B------:R-:W-:Y:S05]  /*42d0*/  @P3 BRA `(.L_x_4703) ;  /* 0x0000008000003947 */ /* 0x000fea0003800000 */
[----:B------:R-:W-:-:S04]  /*42e0*/  ISETP.NE.U32.AND P4, PT, RZ, c[0x0][0x180], PT ;  /* 0x00006000ff007a0c */ /* 0x000fc80003f85070 */
[----:B------:R-:W-:-:S13]  /*42f0*/  ISETP.NE.AND.EX P4, PT, RZ, c[0x0][0x184], PT, P4 ;  /* 0x00006100ff007a0c */ /* 0x000fda0003f85340 */
[----:B------:R-:W-:Y:S05]  /*4300*/  @P4 BRA `(.L_x_4704) ;  /* 0x0000002000004947 */ /* 0x000fea0003800000 */
[----:B------:R-:W-:Y:S05]  /*4310*/  @P0 BRA `(.L_x_4705) ;  /* 0x0000008000000947 */ /* 0x000fea0003800000 */
[----:B------:R-:W-:Y:S05]  /*4320*/  BRA `(.L_x_4706) ;  /* 0x0000009000007947 */ /* 0x000fea0003800000 */
.L_x_4704:
[----:B-----5:R-:W-:-:S05]  /*4330*/  HADD2.F32 R73, -RZ, R66.H1_H1 ;  /* 0x30000042ff497230 */ /* 0x020fca0000004100 */
[----:B------:R-:W-:Y:S01]  /*4340*/  FADD.FTZ R156, R73, R156 ;  /* 0x0000009c499c7221 */ /* 0x000fe20000010000 */
[----:B------:R-:W-:Y:S05]  /*4350*/  BRA `(.L_x_4705) ;  /* 0x0000004000007947 */ /* 0x000fea0003800000 */
.L_x_4703:
[----:B-----5:R-:W-:Y:S02]  /*4360*/  HADD2.F32 R73, -RZ, R70.H1_H1 ;  /* 0x30000046ff497230 */ /* 0x020fe40000004100 */
[----:B------:R-:W-:-:S03]  /*4370*/  @P2 HADD2.F32 R135, -RZ, R66.H1_H1 ;  /* 0x30000042ff872230 */ /* 0x000fc60000004100 */
[----:B------:R-:W-:-:S04]  /*4380*/  FADD.FTZ R156, R73, R156 ;  /* 0x0000009c499c7221 */ /* 0x000fc80000010000 */
[----:B------:R-:W-:-:S05]  /*4390*/  @P2 FADD.FTZ R156, R135, R156 ;  /* 0x0000009c879c2221 */ /* 0x000fca0000010000 */
.L_x_4705:
[----:B------:R-:W-:-:S04]  /*43a0*/  F2FP.PACK_AB R72, RZ, R156 ;  /* 0x0000009cff48723e */ /* 0x000fc800000000ff */
[----:B------:R-:W-:Y:S02]  /*43b0*/  PRMT R62, R62, 0x5410, R72 ;  /* 0x000054103e3e7816 */ /* 0x000fe40000000048 */
.L_x_4706:
[----:B------:R-:W-:Y:S01]  /*43c0*/  HADD2.F32 R157, -RZ, R75.H0_H0 ;  /* 0x2000004bff9d7230 */ /* 0x000fe20000004100 */
[----:B------:R-:W-:Y:S05]  /*43d0*/  @P3 BRA `(.L_x_4707) ;  /* 0x0000008000003947 */ /* 0x000fea0003800000 */
[----:B------:R-:W-:-:S04]  /*43e0*/  ISETP.NE.U32.AND P4, PT, RZ, c[0x0][0x180], PT ;  /* 0x00006000ff007a0c */ /* 0x000fc80003f85070 */
[----:B------:R-:W-:-:S13]  /*43f0*/  ISETP.NE.AND.EX P4, PT, RZ, c[0x0][0x184], PT, P4 ;  /* 0x00006100ff007a0c */ /* 0x000fda0003f85340 */
[----:B------:R-:W-:Y:S05]  /*4400*/  @P4 BRA `(.L_x_4708) ;  /* 0x0000002000004947 */ /* 0x000fea0003800000 */
[----:B------:R-:W-:Y:S05]  /*4410*/  @P0 BRA `(.L_x_4709) ;  /* 0x0000008000000947 */ /* 0x000fea0003800000 */
[----:B------:R-:W-:Y:S05]  /*4420*/  BRA `(.L_x_4710) ;  /* 0x0000009000007947 */ /* 0x000fea0003800000 */
.L_x_4708:
[----:B-----5:R-:W-:-:S05]  /*4430*/  HADD2.F32 R72, -RZ, R67.H0_H0 ;  /* 0x20000043ff487230 */ /* 0x020fca0000004100 */
[----:B------:R-:W-:Y:S01]  /*4440*/  FADD.FTZ R157, R72, R157 ;  /* 0x0000009d489d7221 */ /* 0x000fe20000010000 */
[----:B------:R-:W-:Y:S05]  /*4450*/  BRA `(.L_x_4709) ;  /* 0x0000004000007947 */ /* 0x000fea0003800000 */
.L_x_4707:
[----:B-----5:R-:W-:Y:S02]  /*4460*/  HADD2.F32 R72, -RZ, R71.H0_H0 ;  /* 0x20000047ff487230 */ /* 0x020fe40000004100 */
[----:B------:R-:W-:-:S03]  /*4470*/  @P2 HADD2.F32 R74, -RZ, R67.H0_H0 ;  /* 0x20000043ff4a2230 */ /* 0x000fc60000004100 */
[----:B------:R-:W-:-:S04]  /*4480*/  FADD.FTZ R157, R72, R157 ;  /* 0x0000009d489d7221 */ /* 0x000fc80000010000 */
[----:B------:R-:W-:-:S05]  /*4490*/  @P2 FADD.FTZ R157, R74, R157 ;  /* 0x0000009d4a9d2221 */ /* 0x000fca0000010000 */
.L_x_4709:
[----:B------:R-:W-:-:S04]  /*44a0*/  F2FP.PACK_AB R72, RZ, R157 ;  /* 0x0000009dff48723e */ /* 0x000fc800000000ff */
[----:B------:R-:W-:Y:S02]  /*44b0*/  PRMT R63, R72, 0x7610, R63 ;  /* 0x00007610483f7816 */ /* 0x000fe4000000003f */
.L_x_4710:
[----:B------:R-:W-:Y:S01]  /*44c0*/  HADD2.F32 R162, -RZ, R75.H1_H1 ;  /* 0x3000004bffa27230 */ /* 0x000fe20000004100 */
[----:B------:R-:W-:Y:S05]  /*44d0*/  @P3 BRA `(.L_x_4711) ;  /* 0x0000008000003947 */ /* 0x000fea0003800000 */
[----:B------:R-:W-:-:S04]  /*44e0*/  ISETP.NE.U32.AND P2, PT, RZ, c[0x0][0x180], PT ;  /* 0x00006000ff007a0c */ /* 0x000fc80003f45070 */
[----:B------:R-:W-:-:S13]  /*44f0*/  ISETP.NE.AND.EX P2, PT, RZ, c[0x0][0x184], PT, P2 ;  /* 0x00006100ff007a0c */ /* 0x000fda0003f45320 */
[----:B------:R-:W-:Y:S05]  /*4500*/  @P2 BRA `(.L_x_4712) ;  /* 0x0000002000002947 */ /* 0x000fea0003800000 */
[----:B------:R-:W-:Y:S05]  /*4510*/  @P0 BRA `(.L_x_4713) ;  /* 0x0000008000000947 */ /* 0x000fea0003800000 */
[----:B------:R-:W-:Y:S05]  /*4520*/  BRA `(.L_x_4714) ;  /* 0x0000009000007947 */ /* 0x000fea0003800000 */
.L_x_4712:
[----:B-----5:R-:W-:-:S05]  /*4530*/  HADD2.F32 R73, -RZ, R67.H1_H1 ;  /* 0x30000043ff497230 */ /* 0x020fca0000004100 */
[----:B------:R-:W-:Y:S01]  /*4540*/  FADD.FTZ R162, R73, R162 ;  /* 0x000000a249a27221 */ /* 0x000fe20000010000 */
[----:B------:R-:W-:Y:S05]  /*4550*/  BRA `(.L_x_4713) ;  /* 0x0000004000007947 */ /* 0x000fea0003800000 */
.L_x_4711:
[----:B-----5:R-:W-:Y:S02]  /*4560*/  HADD2.F32 R73, -RZ, R71.H1_H1 ;  /* 0x30000047ff497230 */ /* 0x020fe40000004100 */
[----:B------:R-:W-:-:S03]  /*4570*/  @P2 HADD2.F32 R75, -RZ, R67.H1_H1 ;  /* 0x30000043ff4b2230 */ /* 0x000fc60000004100 */
[----:B------:R-:W-:-:S04]  /*4580*/  FADD.FTZ R162, R73, R162 ;  /* 0x000000a249a27221 */ /* 0x000fc80000010000 */
[----:B------:R-:W-:-:S05]  /*4590*/  @P2 FADD.FTZ R162, R75, R162 ;  /* 0x000000a24ba22221 */ /* 0x000fca0000010000 */
.L_x_4713:
[----:B------:R-:W-:-:S04]  /*45a0*/  F2FP.PACK_AB R72, RZ, R162 ;  /* 0x000000a2ff48723e */ /* 0x000fc800000000ff */
[----:B------:R-:W-:Y:S02]  /*45b0*/  PRMT R63, R63, 0x5410, R72 ;  /* 0x000054103f3f7816 */ /* 0x000fe40000000048 */
.L_x_4714:
[----:B------:R-:W-:-:S04]  /*45c0*/  @P0 LEA R72, P2, R167, c[0x0][0x188], 0x4 ;  /* 0x00006200a7480a11 */ /* 0x000fc800078420ff */
[----:B------:R-:W-:-:S05]  /*45d0*/  @P0 LEA.HI.X R73, R167, c[0x0][0x18c], RZ, 0x4, P2 ;  /* 0x00006300a7490a11 */ /* 0x000fca00010f24ff */
[----:B------:R0:W-:Y:S04]  /*45e0*/  @P0 STG.E.128 [R72.64], R60 ;  /* 0x0000003c48000986 */ /* 0x0001e8000c101d04 */
.L_x_4682:
[----:B------:R-:W-:Y:S05]  /*45f0*/  BSYNC B0 ;  /* 0x0000000000007941 */ /* 0x000fea0003800000 */
.L_x_4681:
        /* <DEDUP_REMOVED lines=19> */
[----:B------:R-:W-:Y:S01]  /*4730*/  FADD.FTZ R73, R133, R72 ;  /* 0x0000004885497221 */ /* 0x000fe20000010000 */
[----:B------:R-:W-:-:S03]  /*4740*/  P2R R72, PR, RZ, 0x4 ;  /* 0x00000004ff487803 */ /* 0x000fc60000000000 */
        /* <DEDUP_REMOVED lines=37> */
.L_x_4731:
        /* <DEDUP_REMOVED lines=120> */
.L_x_4732:
[C---:B------:R-:W-:Y:S01]  /*5120*/  FMUL.FTZ R72, R135.reuse, R135 ;  /* 0x0000008787487220 */ /* 0x040fe20000410000 */
[----:B------:R-:W-:Y:S01]  /*5130*/  ISETP.NE.AND P2, PT, RZ, UR6, PT ;  /* 0x00000006ff007c0c */ /* 0x000fe2000bf45270 */
[----:B01----:R-:W-:Y:S01]  /*5140*/  FADD.FTZ R167, R134, R167 ;  /* 0x000000a786a77221 */ /* 0x003fe20000010000 */
[----:B------:R-:W-:Y:S01]  /*5150*/  @!P6 MOV R75, 0x4 ;  /* 0x00000004004be802 */ /* 0x000fe20000000f00 */
[----:B------:R-:W-:Y:S01]  /*5160*/  BSSY B0, `(.L_x_4717) ;  /* 0x000002d000007945 */ /* 0x000fe20003800000 */
[----:B------:R-:W-:Y:S02]  /*5170*/  FSEL R73, R72, RZ, P2 ;  /* 0x000000ff48497208 */ /* 0x000fe40001000000 */
[----:B------:R-:W-:Y:S01]  /*5180*/  MOV R72, c[0x0][0x1e0] ;  /* 0x0000780000487a02 */ /* 0x000fe20000000f00 */
[----:B------:R-:W-:Y:S01]  /*5190*/  @!P6 IMAD.WIDE R74, R112, R75, c[0x0][0x1a8] ;  /* 0x00006a00704ae625 */ /* 0x000fe200078e024b */
[----:B------:R-:W-:-:S03]  /*51a0*/  FSEL R166, R135, RZ, !P2 ;  /* 0x000000ff87a67208 */ /* 0x000fc60005000000 */
[----:B------:R-:W-:-:S04]  /*51b0*/  FFMA.FTZ R72, R167, R72, c[0x0][0x228] ;  /* 0x00008a00a7487623 */ /* 0x000fc80000010048 */
[----:B------:R-:W-:Y:S01]  /*51c0*/  FADD.FTZ R167, R72, R73 ;  /* 0x0000004948a77221 */ /* 0x000fe20000010000 */
[----:B------:R-:W-:-:S05]  /*51d0*/  @!P6 MOV R73, 0x4 ;  /* 0x000000040049e802 */ /* 0x000fca0000000f00 */
[----:B------:R-:W0:Y:S01]  /*51e0*/  MUFU.RSQ R167, R167 ;  /* 0x000000a700a77308 */ /* 0x000e220000001400 */
[----:B------:R-:W-:-:S05]  /*51f0*/  @!P6 IMAD.WIDE R72, R112, R73, c[0x0][0x1a0] ;  /* 0x000068007048e625 */ /* 0x000fca00078e0249 */
[----:B------:R1:W-:Y:S04]  /*5200*/  @!P6 STG.E [R72.64], R135 ;  /* 0x000000874800e986 */ /* 0x0003e8000c101904 */
[----:B0-----:R1:W-:Y:S01]  /*5210*/  @!P6 STG.E [R74.64], R167 ;  /* 0x000000a74a00e986 */ /* 0x0013e2000c101904 */
[----:B------:R-:W-:Y:S05]  /*5220*/  @!P1 BRA `(.L_x_4718) ;  /* 0x0000020000009947 */ /* 0x000fea0003800000 */
[--C-:B------:R-:W-:Y:S02]  /*5230*/  FADD.FTZ R168, R131, -R166.reuse ;  /* 0x800000a683a87221 */ /* 0x100fe40000010000 */
[--C-:B-1----:R-:W-:Y:S02]  /*5240*/  FADD.FTZ R72, R116, -R166.reuse ;  /* 0x800000a674487221 */ /* 0x102fe40000010000 */
[----:B------:R-:W-:Y:S02]  /*5250*/  FADD.FTZ R74, R123, -R166 ;  /* 0x800000a67b4a7221 */ /* 0x000fe40000010000 */
[----:B------:R-:W-:-:S02]  /*5260*/  FMUL.FTZ R168, R167, R168 ;  /* 0x000000a8a7a87220 */ /* 0x000fc40000410000 */
[--C-:B------:R-:W-:Y:S02]  /*5270*/  FADD.FTZ R134, R122, -R166.reuse ;  /* 0x800000a67a867221 */ /* 0x100fe40000010000 */
[--C-:B------:R-:W-:Y:S02]  /*5280*/  FADD.FTZ R170, R130, -R166.reuse ;  /* 0x800000a682aa7221 */ /* 0x100fe40000010000 */
[--C-:B------:R-:W-:Y:S02]  /*5290*/  FADD.FTZ R172, R139, -R166.reuse ;  /* 0x800000a68bac7221 */ /* 0x100fe40000010000 */
[--C-:B------:R-:W-:Y:S02]  /*52a0*/  FADD.FTZ R174, R138, -R166.reuse ;  /* 0x800000a68aae7221 */ /* 0x100fe40000010000 */
[----:B------:R-:W-:Y:S02]  /*52b0*/  FADD.FTZ R176, R149, -R166 ;  /* 0x800000a695b07221 */ /* 0x000fe40000010000 */
[----:B------:R-:W-:-:S02]  /*52c0*/  FMUL.FTZ R72, R167, R72 ;  /* 0x00000048a7487220 */ /* 0x000fc40000410000 */
[----:B------:R-:W-:Y:S02]  /*52d0*/  FMUL.FTZ R74, R167, R74 ;  /* 0x0000004aa74a7220 */ /* 0x000fe40000410000 */
[----:B------:R-:W-:Y:S01]  /*52e0*/  FFMA.FTZ R75, R55, R168, R46 ;  /* 0x000000a8374b7223 */ /* 0x000fe2000001002e */
[----:B------:R-:W-:Y:S01]  /*52f0*/  HFMA2.MMA R168, -RZ, RZ, 0, 9.5367431640625e-07 ;  /* 0x00000010ffa87435 */ /* 0x000fe200000001ff */
[C---:B------:R-:W-:Y:S02]  /*5300*/  FMUL.FTZ R134, R167.reuse, R134 ;  /* 0x00000086a7867220 */ /* 0x040fe40000410000 */
[C---:B------:R-:W-:Y:S02]  /*5310*/  FMUL.FTZ R170, R167.reuse, R170 ;  /* 0x000000aaa7aa7220 */ /* 0x040fe40000410000 */
[C---:B------:R-:W-:Y:S02]  /*5320*/  FMUL.FTZ R172, R167.reuse, R172 ;  /* 0x000000aca7ac7220 */ /* 0x040fe40000410000 */
[----:B------:R-:W-:-:S02]  /*5330*/  FMUL.FTZ R174, R167, R174 ;  /* 0x000000aea7ae7220 */ /* 0x000fc40000410000 */
[----:B------:R-:W-:Y:S02]  /*5340*/  FMUL.FTZ R176, R167, R176 ;  /* 0x000000b0a7b07220 */ /* 0x000fe40000410000 */
[----:B------:R-:W-:Y:S02]  /*5350*/  FFMA.FTZ R72, R56, R72, R49 ;  /* 0x0000004838487223 */ /* 0x000fe40000010031 */
[----:B------:R-:W-:Y:S02]  /*5360*/  FFMA.FTZ R73, R57, R74, R48 ;  /* 0x0000004a39497223 */ /* 0x000fe40000010030 */
[----:B------:R-:W-:Y:S02]  /*5370*/  FFMA.FTZ R134, R54, R134, R47 ;  /* 0x0000008636867223 */ /* 0x000fe4000001002f */
[----:B------:R-:W-:Y:S01]  /*5380*/  FFMA.FTZ R74, R52, R170, R45 ;  /* 0x000000aa344a7223 */ /* 0x000fe2000001002d */
[----:B------:R-:W-:Y:S01]  /*5390*/  F2FP.PACK_AB R72, R73, R72 ;  /* 0x000000484948723e */ /* 0x000fe200000000ff */
[----:B------:R-:W-:Y:S01]  /*53a0*/  FFMA.FTZ R135, R53, R172, R44 ;  /* 0x000000ac35877223 */ /* 0x000fe2000001002c */
[----:B------:R-:W-:Y:S01]  /*53b0*/  F2FP.PACK_AB R73, R75, R134 ;  /* 0x000000864b49723e */ /* 0x000fe200000000ff */
[----:B------:R-:W-:-:S02]  /*53c0*/  FFMA.FTZ R174, R50, R174, R43 ;  /* 0x000000ae32ae7223 */ /* 0x000fc4000001002b */
[----:B------:R-:W-:Y:S01]  /*53d0*/  FFMA.FTZ R169, R51, R176, R42 ;  /* 0x000000b033a97223 */ /* 0x000fe2000001002a */
[----:B------:R-:W-:Y:S01]  /*53e0*/  F2FP.PACK_AB R74, R135, R74 ;  /* 0x0000004a874a723e */ /* 0x000fe200000000ff */
[C---:B------:R-:W-:Y:S01]  /*53f0*/  IMAD.WIDE.U32 R134, R117.reuse, R168, c[0x0][0x208] ;  /* 0x0000820075867625 */ /* 0x040fe200078e00a8 */
[----:B------:R-:W-:Y:S02]  /*5400*/  IADD3 R117, R117, 0x20, RZ ;  /* 0x0000002075757810 */ /* 0x000fe40007ffe0ff */
[----:B------:R-:W-:-:S05]  /*5410*/  F2FP.PACK_AB R75, R169, R174 ;  /* 0x000000aea94b723e */ /* 0x000fca00000000ff */
[----:B------:R0:W-:Y:S02]  /*5420*/  STG.E.128 [R134.64], R72 ;  /* 0x0000004886007986 */ /* 0x0001e4000c101d04 */
.L_x_4718:
[----:B------:R-:W-:Y:S05]  /*5430*/  BSYNC B0 ;  /* 0x0000000000007941 */ /* 0x000fea0003800000 */
.L_x_4717:
        /* <DEDUP_REMOVED lines=23> */
[----:B------:R-:W-:Y:S01]  /*55b0*/  MOV R168, 0x10 ;  /* 0x0000001000a87802 */ /* 0x000fe20000000f00 */
[----:B------:R-:W-:Y:S01]  /*55c0*/  FFMA.FTZ R74, R36, R170, R29 ;  /* 0x000000aa244a7223 */ /* 0x000fe2000001001d */
[----:B------:R-:W-:Y:S01]  /*55d0*/  F2FP.PACK_AB R72, R73, R72 ;  /* 0x000000484948723e */ /* 0x000fe200000000ff */
[----:B------:R-:W-:Y:S01]  /*55e0*/  FFMA.FTZ R135, R37, R172, R28 ;  /* 0x000000ac25877223 */ /* 0x000fe2000001001c */
[----:B------:R-:W-:Y:S01]  /*55f0*/  F2FP.PACK_AB R73, R75, R134 ;  /* 0x000000864b49723e */ /* 0x000fe200000000ff */
[----:B------:R-:W-:Y:S02]  /*5600*/  FFMA.FTZ R174, R34, R174, R27 ;  /* 0x000000ae22ae7223 */ /* 0x000fe4000001001b */
[----:B------:R-:W-:Y:S01]  /*5610*/  FFMA.FTZ R169, R35, R176, R26 ;  /* 0x000000b023a97223 */ /* 0x000fe2000001001a */
[----:B------:R-:W-:Y:S01]  /*5620*/  F2FP.PACK_AB R74, R135, R74 ;  /* 0x0000004a874a723e */ /* 0x000fe200000000ff */
[C---:B------:R-:W-:Y:S01]  /*5630*/  IMAD.WIDE.U32 R134, R117.reuse, R168, c[0x0][0x208] ;  /* 0x0000820075867625 */ /* 0x040fe200078e00a8 */
[----:B------:R-:W-:-:S02]  /*5640*/  IADD3 R117, R117, 0x20, RZ ;  /* 0x0000002075757810 */ /* 0x000fc40007ffe0ff */
[----:B------:R-:W-:-:S05]  /*5650*/  F2FP.PACK_AB R75, R169, R174 ;  /* 0x000000aea94b723e */ /* 0x000fca00000000ff */
[----:B------:R0:W-:Y:S02]  /*5660*/  STG.E.128 [R134.64], R72 ;  /* 0x0000004886007986 */ /* 0x0001e4000c101d04 */
.L_x_4720:
[----:B------:R-:W-:Y:S05]  /*5670*/  BSYNC B0 ;  /* 0x0000000000007941 */ /* 0x000fea0003800000 */
.L_x_4719:
[----:B------:R-:W-:Y:S01]  /*5680*/  ISETP.GE.U32.AND P2, PT, R58, 0x60, PT ;  /* 0x000000603a00780c */ /* 0x000fe20003f46070 */
[----:B------:R-:W-:-:S12]  /*5690*/  BSSY B0, `(.L_x_4721) ;  /* 0x0000022000007945 */ /* 0x000fd80003800000 */
[----:B------:R-:W-:Y:S05]  /*56a0*/  @!P2 BRA `(.L_x_4722) ;  /* 0x000002000000a947 */ /* 0x000fea0003800000 */
[--C-:B------:R-:W-:Y:S02]  /*56b0*/  FADD.FTZ R168, R147, -R166.reuse ;  /* 0x800000a693a87221 */ /* 0x100fe40000010000 */
[--C-:B01----:R-:W-:Y:S02]  /*56c0*/  FADD.FTZ R72, R140, -R166.reuse ;  /* 0x800000a68c487221 */ /* 0x103fe40000010000 */
[--C-:B------:R-:W-:Y:S02]  /*56d0*/  FADD.FTZ R74, R142, -R166.reuse ;  /* 0x800000a68e4a7221 */ /* 0x100fe40000010000 */
[----:B------:R-:W-:Y:S02]  /*56e0*/  FMUL.FTZ R168, R167, R168 ;  /* 0x000000a8a7a87220 */ /* 0x000fe40000410000 */
[--C-:B------:R-:W-:Y:S02]  /*56f0*/  FADD.FTZ R134, R141, -R166.reuse ;  /* 0x800000a68d867221 */ /* 0x100fe40000010000 */
[----:B------:R-:W-:-:S02]  /*5700*/  FADD.FTZ R170, R146, -R166 ;  /* 0x800000a692aa7221 */ /* 0x000fc40000010000 */
[--C-:B------:R-:W-:Y:S02]  /*5710*/  FADD.FTZ R172, R155, -R166.reuse ;  /* 0x800000a69bac7221 */ /* 0x100fe40000010000 */
[--C-:B------:R-:W-:Y:S02]  /*5720*/  FADD.FTZ R174, R154, -R166.reuse ;  /* 0x800000a69aae7221 */ /* 0x100fe40000010000 */
[----:B------:R-:W-:Y:S02]  /*5730*/  FADD.FTZ R176, R161, -R166 ;  /* 0x800000a6a1b07221 */ /* 0x000fe40000010000 */
[C---:B------:R-:W-:Y:S02]  /*5740*/  FMUL.FTZ R72, R167.reuse, R72 ;  /* 0x00000048a7487220 */ /* 0x040fe40000410000 */
[----:B------:R-:W-:Y:S02]  /*5750*/  FMUL.FTZ R74, R167, R74 ;  /* 0x0000004aa74a7220 */ /* 0x000fe40000410000 */
[----:B------:R-:W-:Y:S01]  /*5760*/  FFMA.FTZ R75, R23, R168, R14 ;  /* 0x000000a8174b7223 */ /* 0x000fe2000001000e */
[----:B------:R-:W-:Y:S01]  /*5770*/  HFMA2.MMA R168, -RZ, RZ, 0, 9.5367431640625e-07 ;  /* 0x00000010ffa87435 */ /* 0x000fe200000001ff */
        /* <DEDUP_REMOVED lines=19> */
.L_x_4722:
[----:B------:R-:W-:Y:S05]  /*58b0*/  BSYNC B0 ;  /* 0x0000000000007941 */ /* 0x000fea0003800000 */
.L_x_4721:
        /* <DEDUP_REMOVED lines=35> */
.L_x_4724:
[----:B------:R-:W-:Y:S05]  /*5af0*/  BSYNC B0 ;  /* 0x0000000000007941 */ /* 0x000fea0003800000 */
.L_x_4723:
        /* <DEDUP_REMOVED lines=13> */
[C---:B------:R-:W-:Y:S02]  /*5bd0*/  FMUL.FTZ R74, R167.reuse, R74 ;  /* 0x0000004aa74a7220 */ /* 0x040fe40000410000 */
        /* <DEDUP_REMOVED lines=21> */
.L_x_4726:
[----:B------:R-:W-:Y:S05]  /*5d30*/  BSYNC B0 ;  /* 0x0000000000007941 */ /* 0x000fea0003800000 */
.L_x_4725:
        /* <DEDUP_REMOVED lines=20> */
[----:B------:R-:W-:Y:S01]  /*5e80*/  FFMA.FTZ R73, R76, R134, R107 ;  /* 0x000000864c497223 */ /* 0x000fe2000001006b */
[----:B------:R-:W-:Y:S01]  /*5e90*/  MOV R134, 0x10 ;  /* 0x0000001000867802 */ /* 0x000fe20000000f00 */
[----:B------:R-:W-:-:S02]  /*5ea0*/  FFMA.FTZ R135, R102, R74, R109 ;  /* 0x0000004a66877223 */ /* 0x000fc4000001006d */
[----:B------:R-:W-:Y:S02]  /*5eb0*/  FFMA.FTZ R170, R77, R170, R108 ;  /* 0x000000aa4daa7223 */ /* 0x000fe4000001006c */
[----:B------:R-:W-:Y:S01]  /*5ec0*/  FFMA.FTZ R75, R78, R174, R113 ;  /* 0x000000ae4e4b7223 */ /* 0x000fe20000010071 */
[----:B------:R-:W-:Y:S01]  /*5ed0*/  F2FP.PACK_AB R72, R135, R72 ;  /* 0x000000488748723e */ /* 0x000fe200000000ff */
[----:B------:R-:W-:Y:S02]  /*5ee0*/  FFMA.FTZ R166, R79, R166, R114 ;  /* 0x000000a64fa67223 */ /* 0x000fe40000010072 */
[----:B------:R-:W-:Y:S02]  /*5ef0*/  FFMA.FTZ R167, R105, R172, R110 ;  /* 0x000000ac69a77223 */ /* 0x000fe4000001006e */
[----:B------:R-:W-:Y:S01]  /*5f00*/  FFMA.FTZ R168, R104, R168, R111 ;  /* 0x000000a868a87223 */ /* 0x000fe2000001006f */
[----:B------:R-:W-:Y:S01]  /*5f10*/  F2FP.PACK_AB R75, R166, R75 ;  /* 0x0000004ba64b723e */ /* 0x000fe200000000ff */
[----:B------:R-:W-:Y:S01]  /*5f20*/  IMAD.WIDE.U32 R134, R117, R134, c[0x0][0x208] ;  /* 0x0000820075867625 */ /* 0x000fe200078e0086 */
[----:B------:R-:W-:-:S02]  /*5f30*/  F2FP.PACK_AB R74, R167, R170 ;  /* 0x000000aaa74a723e */ /* 0x000fc400000000ff */
[----:B------:R-:W-:-:S05]  /*5f40*/  F2FP.PACK_AB R73, R168, R73 ;  /* 0x00000049a849723e */ /* 0x000fca00000000ff */
[----:B------:R0:W-:Y:S02]  /*5f50*/  STG.E.128 [R134.64], R72 ;  /* 0x0000004886007986 */ /* 0x0001e4000c101d04 */
.L_x_4728:
[----:B------:R-:W-:Y:S05]  /*5f60*/  BSYNC B0 ;  /* 0x0000000000007941 */ /* 0x000fea0003800000 */
.L_x_4727:
[----:B01----:R-:W-:-:S10]  /*5f70*/  HFMA2.MMA R73, -RZ, RZ, 0, 2.384185791015625e-07 ;  /* 0x00000004ff497435 */ /* 0x003fd400000001ff */
[----:B------:R-:W-:-:S05]  /*5f80*/  IMAD R112, R73, c[0x0][0x160], R112 ;  /* 0x0000580049707a24 */ /* 0x000fca00078e0270 */
[----:B------:R-:W-:-:S13]  /*5f90*/  ISETP.GE.AND P2, PT, R112, c[0x0][0x164], PT ;  /* 0x0000590070007a0c */ /* 0x000fda0003f46270 */
[----:B-----5:R-:W-:Y:S01]  /*5fa0*/  @P2 CALL.REL.NOINC `(.L_x_4729) ;  /* 0x0000001000002944 */ /* 0x020fe20003c00000 */
[----:B------:R-:W-:Y:S05]  /*5fb0*/  BRA `(.L_x_4730) ;  /* 0xffffad5000007947 */ /* 0x000fea000383ffff */
.L_x_4729:
[----:B------:R-:W-:Y:S05]  /*5fc0*/  EXIT ;  /* 0x000000000000794d */ /* 0x000fea0003800000 */
.L_x_4715:
[----:B------:R-:W-:Y:S01]  /*5fd0*/  HFMA2.MMA R134, -RZ, RZ, 0, 1.847743988037109375e-06 ;  /* 0x0000001fff867435 */ /* 0x000fe200000001ff */
[----:B------:R-:W-:Y:S02]  /*5fe0*/  MOV R169, 0x1 ;  /* 0x0000000100a97802 */ /* 0x000fe40000000f00 */
[----:B------:R-:W-:Y:S02]  /*5ff0*/  MOV R171, 0xffffffff ;  /* 0xffffffff00ab7802 */ /* 0x000fe40000000f00 */
[----:B------:R-:W-:Y:S02]  /*6000*/  MOV R72, 0x6020 ;  /* 0x0000602000487802 */ /* 0x000fe40000000f00 */
[----:B-----5:R-:W-:Y:S05]  /*6010*/  CALL.REL.NOINC `($__internal_10_$__cuda_sm70_shflsync_bfly_p) ;  /* 0x00000a0000007944 */ /* 0x020fea0003c00000 */
[----:B-1----:R-:W-:Y:S01]  /*6020*/  MOV R73, R134 ;  /* 0x0000008600497202 */ /* 0x002fe20000000f00 */
[----:B0-----:R-:W-:Y:S05]  /*6030*/  BRA `(.L_x_4731) ;  /* 0xffffe96000007947 */ /* 0x001fea000383ffff */
.L_x_4716:
[----:B------:R-:W-:Y:S01]  /*6040*/  HFMA2.MMA R169, -RZ, RZ, 0, 1.1920928955078125e-07 ;  /* 0x00000002ffa97435 */ /* 0x000fe200000001ff */
[----:B0-----:R-:W-:Y:S02]  /*6050*/  MOV R74, R167 ;  /* 0x000000a7004a7202 */ /* 0x001fe40000000f00 */
[----:B------:R-:W-:Y:S02]  /*6060*/  MOV R134, 0x1f ;  /* 0x0000001f00867802 */ /* 0x000fe40000000f00 */
[----:B------:R-:W-:-:S02]  /*6070*/  MOV R171, 0xffffffff ;  /* 0xffffffff00ab7802 */ /* 0x000fc40000000f00 */
[----:B------:R-:W-:Y:S02]  /*6080*/  MOV R72, 0x60a0 ;  /* 0x000060a000487802 */ /* 0x000fe40000000f00 */
[----:B-----5:R-:W-:Y:S05]  /*6090*/  CALL.REL.NOINC `($__internal_10_$__cuda_sm70_shflsync_bfly_p) ;  /* 0x0000098000007944 */ /* 0x020fea0003c00000 */
[----:B0-----:R-:W-:Y:S01]  /*60a0*/  HFMA2.MMA R169, -RZ, RZ, 0, 2.384185791015625e-07 ;  /* 0x00000004ffa97435 */ /* 0x001fe200000001ff */
[----:B-1----:R-:W-:Y:S01]  /*60b0*/  FADD.FTZ R74, R167, R134 ;  /* 0x00000086a74a7221 */ /* 0x002fe20000010000 */
[----:B------:R-:W-:Y:S02]  /*60c0*/  MOV R134, 0x1f ;  /* 0x0000001f00867802 */ /* 0x000fe40000000f00 */
[----:B------:R-:W-:Y:S02]  /*60d0*/  MOV R171, 0xffffffff ;  /* 0xffffffff00ab7802 */ /* 0x000fe40000000f00 */
[----:B------:R-:W-:Y:S02]  /*60e0*/  MOV R72, 0x6100 ;  /* 0x0000610000487802 */ /* 0x000fe40000000f00 */
[----:B------:R-:W-:Y:S05]  /*60f0*/  CALL.REL.NOINC `($__internal_10_$__cuda_sm70_shflsync_bfly_p) ;  /* 0x0000092000007944 */ /* 0x000fea0003c00000 */
[----:B0-----:R-:W-:Y:S01]  /*6100*/  HFMA2.MMA R169, -RZ, RZ, 0, 4.76837158203125e-07 ;  /* 0x00000008ffa97435 */ /* 0x001fe200000001ff */
[----:B-1----:R-:W-:Y:S01]  /*6110*/  FADD.FTZ R74, R74, R134 ;  /* 0x000000864a4a7221 */ /* 0x002fe20000010000 */
[----:B------:R-:W-:Y:S02]  /*6120*/  MOV R134, 0x1f ;  /* 0x0000001f00867802 */ /* 0x000fe40000000f00 */
[----:B------:R-:W-:-:S02]  /*6130*/  MOV R171, 0xffffffff ;  /* 0xffffffff00ab7802 */ /* 0x000fc40000000f00 */
[----:B------:R-:W-:Y:S02]  /*6140*/  MOV R72, 0x6160 ;  /* 0x0000616000487802 */ /* 0x000fe40000000f00 */
[----:B------:R-:W-:Y:S05]  /*6150*/  CALL.REL.NOINC `($__internal_10_$__cuda_sm70_shflsync_bfly_p) ;  /* 0x000008c000007944 */ /* 0x000fea0003c00000 */
[----:B0-----:R-:W-:Y:S01]  /*6160*/  HFMA2.MMA R169, -RZ, RZ, 0, 9.5367431640625e-07 ;  /* 0x00000010ffa97435 */ /* 0x001fe200000001ff */
[----:B-1----:R-:W-:Y:S01]  /*6170*/  FADD.FTZ R74, R74, R134 ;  /* 0x000000864a4a7221 */ /* 0x002fe20000010000 */
[----:B------:R-:W-:Y:S02]  /*6180*/  MOV R134, 0x1f ;  /* 0x0000001f00867802 */ /* 0x000fe40000000f00 */
[----:B------:R-:W-:Y:S02]  /*6190*/  MOV R171, 0xffffffff ;  /* 0xffffffff00ab7802 */ /* 0x000fe40000000f00 */
[----:B------:R-:W-:Y:S02]  /*61a0*/  MOV R72, 0x61c0 ;  /* 0x000061c000487802 */ /* 0x000fe40000000f00 */
[----:B------:R-:W-:Y:S05]  /*61b0*/  CALL.REL.NOINC `($__internal_10_$__cuda_sm70_shflsync_bfly_p) ;  /* 0x0000086000007944 */ /* 0x000fea0003c00000 */
[----:B-1----:R-:W-:Y:S01]  /*61c0*/  FADD.FTZ R134, R74, R134 ;  /* 0x000000864a867221 */ /* 0x002fe20000010000 */
[----:B------:R-:W-:Y:S01]  /*61d0*/  P2R R166, PR, RZ, 0x1 ;  /* 0x00000001ffa67803 */ /* 0x000fe20000000000 */
[----:B0-----:R-:W-:Y:S01]  /*61e0*/  HFMA2.MMA R169, -RZ, RZ, 0, 5.9604644775390625e-08 ;  /* 0x00000001ffa97435 */ /* 0x001fe200000001ff */
[----:B------:R-:W-:Y:S01]  /*61f0*/  ISETP.GT.U32.AND P0, PT, R58, 0x3f, PT ;  /* 0x0000003f3a00780c */ /* 0x000fe20003f04070 */
[----:B------:R-:W-:Y:S01]  /*6200*/  FMUL.FTZ R135, R134, c[0x0][0x1e0] ;  /* 0x0000780086877a20 */ /* 0x000fe20000410000 */
[----:B------:R-:W-:-:S02]  /*6210*/  MOV R134, 0x1f ;  /* 0x0000001f00867802 */ /* 0x000fc40000000f00 */
[----:B------:R-:W-:Y:S01]  /*6220*/  MOV R171, 0xffffffff ;  /* 0xffffffff00ab7802 */ /* 0x000fe20000000f00 */
[--C-:B------:R-:W-:Y:S02]  /*6230*/  FADD.FTZ R72, R116, -R135.reuse ;  /* 0x8000008774487221 */ /* 0x100fe40000010000 */
[--C-:B------:R-:W-:Y:S02]  /*6240*/  FADD.FTZ R73, R123, -R135.reuse ;  /* 0x800000877b497221 */ /* 0x100fe40000010000 */
[----:B------:R-:W-:Y:S02]  /*6250*/  FFMA.FTZ R72, R72, R72, RZ ;  /* 0x0000004848487223 */ /* 0x000fe400000100ff */
        /* <DEDUP_REMOVED lines=95> */
[----:B------:R-:W-:-:S04]  /*6850*/  MOV R72, 0x6880 ;  /* 0x0000688000487802 */ /* 0x000fc80000000f00 */
[----:B------:R-:W-:Y:S02]  /*6860*/  MOV R74, R75 ;  /* 0x0000004b004a7202 */ /* 0x000fe40000000f00 */
[----:B------:R-:W-:Y:S05]  /*6870*/  CALL.REL.NOINC `($__internal_10_$__cuda_sm70_shflsync_bfly_p) ;  /* 0x000001a000007944 */ /* 0x000fea0003c00000 */
[----:B0-----:R-:W-:Y:S01]  /*6880*/  HFMA2.MMA R169, -RZ, RZ, 0, 1.1920928955078125e-07 ;  /* 0x00000002ffa97435 */ /* 0x001fe200000001ff */
[----:B-1----:R-:W-:Y:S01]  /*6890*/  FADD.FTZ R74, R75, R134 ;  /* 0x000000864b4a7221 */ /* 0x002fe20000010000 */
[----:B------:R-:W-:Y:S02]  /*68a0*/  MOV R134, 0x1f ;  /* 0x0000001f00867802 */ /* 0x000fe40000000f00 */
[----:B------:R-:W-:Y:S02]  /*68b0*/  MOV R171, 0xffffffff ;  /* 0xffffffff00ab7802 */ /* 0x000fe40000000f00 */
[----:B------:R-:W-:Y:S02]  /*68c0*/  MOV R72, 0x68e0 ;  /* 0x000068e000487802 */ /* 0x000fe40000000f00 */
[----:B------:R-:W-:Y:S05]  /*68d0*/  CALL.REL.NOINC `($__internal_10_$__cuda_sm70_shflsync_bfly_p) ;  /* 0x0000014000007944 */ /* 0x000fea0003c00000 */
[----:B0-----:R-:W-:Y:S01]  /*68e0*/  HFMA2.MMA R169, -RZ, RZ, 0, 2.384185791015625e-07 ;  /* 0x00000004ffa97435 */ /* 0x001fe200000001ff */
[----:B-1----:R-:W-:Y:S01]  /*68f0*/  FADD.FTZ R74, R74, R134 ;  /* 0x000000864a4a7221 */ /* 0x002fe20000010000 */
[----:B------:R-:W-:Y:S02]  /*6900*/  MOV R134, 0x1f ;  /* 0x0000001f00867802 */ /* 0x000fe40000000f00 */
[----:B------:R-:W-:-:S02]  /*6910*/  MOV R171, 0xffffffff ;  /* 0xffffffff00ab7802 */ /* 0x000fc40000000f00 */
[----:B------:R-:W-:Y:S02]  /*6920*/  MOV R72, 0x6940 ;  /* 0x0000694000487802 */ /* 0x000fe40000000f00 */
[----:B------:R-:W-:Y:S05]  /*6930*/  CALL.REL.NOINC `($__internal_10_$__cuda_sm70_shflsync_bfly_p) ;  /* 0x000000e000007944 */ /* 0x000fea0003c00000 */
[----:B0-----:R-:W-:Y:S01]  /*6940*/  HFMA2.MMA R169, -RZ, RZ, 0, 4.76837158203125e-07 ;  /* 0x00000008ffa97435 */ /* 0x001fe200000001ff */
[----:B-1----:R-:W-:Y:S01]  /*6950*/  FADD.FTZ R74, R74, R134 ;  /* 0x000000864a4a7221 */ /* 0x002fe20000010000 */
[----:B------:R-:W-:Y:S02]  /*6960*/  MOV R134, 0x1f ;  /* 0x0000001f00867802 */ /* 0x000fe40000000f00 */
[----:B------:R-:W-:Y:S02]  /*6970*/  MOV R171, 0xffffffff ;  /* 0xffffffff00ab7802 */ /* 0x000fe40000000f00 */
[----:B------:R-:W-:Y:S02]  /*6980*/  MOV R72, 0x69a0 ;  /* 0x000069a000487802 */ /* 0x000fe40000000f00 */
[----:B------:R-:W-:Y:S05]  /*6990*/  CALL.REL.NOINC `($__internal_10_$__cuda_sm70_shflsync_bfly_p) ;  /* 0x0000008000007944 */ /* 0x000fea0003c00000 */
[----:B-1----:R-:W-:Y:S01]  /*69a0*/  FADD.FTZ R167, R74, R134 ;  /* 0x000000864aa77221 */ /* 0x002fe20000010000 */
[----:B0-----:R-:W-:Y:S01]  /*69b0*/  HFMA2.MMA R169, -RZ, RZ, 0, 9.5367431640625e-07 ;  /* 0x00000010ffa97435 */ /* 0x001fe200000001ff */
[----:B------:R-:W-:Y:S02]  /*69c0*/  MOV R134, 0x1f ;  /* 0x0000001f00867802 */ /* 0x000fe40000000f00 */
[----:B------:R-:W-:-:S02]  /*69d0*/  MOV R171, 0xffffffff ;  /* 0xffffffff00ab7802 */ /* 0x000fc40000000f00 */
[----:B------:R-:W-:Y:S02]  /*69e0*/  MOV R74, R167 ;  /* 0x000000a7004a7202 */ /* 0x000fe40000000f00 */
[----:B------:R-:W-:Y:S02]  /*69f0*/  MOV R72, 0x6a10 ;  /* 0x00006a1000487802 */ /* 0x000fe40000000f00 */
[----:B------:R-:W-:Y:S05]  /*6a00*/  CALL.REL.NOINC `($__internal_10_$__cuda_sm70_shflsync_bfly_p) ;  /* 0x0000001000007944 */ /* 0x000fea0003c00000 */
[----:B01----:R-:W-:Y:S05]  /*6a10*/  BRA `(.L_x_4732) ;  /* 0xffffe70000007947 */ /* 0x003fea000383ffff */
        .weak           $__internal_10_$__cuda_sm70_shflsync_bfly_p
        .type           $__internal_10_$__cuda_sm70_shflsync_bfly_p,@function
        .size           $__internal_10_$__cuda_sm70_shflsync_bfly_p,(.L_x_39454 - $__internal_10_$__cuda_sm70_shflsync_bfly_p)
$__internal_10_$__cuda_sm70_shflsync_bfly_p:
[----:B------:R-:W-:Y:S01]  /*6a20*/  HFMA2.MMA R73, -RZ, RZ, 0, 0 ;  /* 0x00000000ff497435 */ /* 0x000fe200000001ff */
[----:B------:R-:W-:Y:S04]  /*6a30*/  WARPSYNC R171 ;  /* 0x000000ab00007348 */ /* 0x000fe80003800000 */
[----:B------:R0:W1:Y:S01]  /*6a40*/  SHFL.BFLY PT, R134, R74, R169, R134 ;  /* 0x0c0000a94a867389 */ /* 0x00006200000e0086 */
[----:B------:R-:W-:Y:S05]  /*6a50*/  RET.REL.NODEC R72 `(_ZN10layer_norm31ln_parallel_residual_fwd_kernelINS_13Kernel_traitsI6__halfS2_S2_S2_fjLj1536ELj1ELj4ELj1ELj16ENS_18Kernel_traits_baseILj1536ES2_S2_S2_S2_fjLj128EEEEELb0ELb1ELb0EEEvNS_9FwdParamsE) ;  /* 0xffff95a048007950 */ /* 0x000fea0003c3ffff */
.L_x_4733:
        /* <DEDUP_REMOVED lines=10> */
.L_x_39454:


//--------------------- .text._ZN10layer_norm31ln_parallel_residual_fwd_kernelINS_13Kernel_traitsI6__halfS2_S2_S2_fjLj1536ELj1ELj4ELj1ELj16ENS_18Kernel_traits_baseILj1536ES2_S2_S2_S2_fjLj128EEEEELb0ELb1ELb1EEEvNS_9FwdParamsE --------------------------
	.section	.text._ZN10layer_norm31ln_parallel_residual_fwd_kernelINS_13Kernel_traitsI6__halfS2_S2_S2_fjLj1536ELj1ELj4ELj1ELj16ENS_18Kernel_traits_baseILj1536ES2_S2_S2_S2_fjLj128EEEEELb0ELb1ELb1EEEvNS_9FwdParamsE,"ax",@progbits
	.sectioninfo	@"SHI_REGISTERS=164"
	.align	128
        .global         _ZN10layer_norm31ln_parallel_residual_fwd_kernelINS_13Kernel_traitsI6__halfS2_S2_S2_fjLj1536ELj1ELj4ELj1ELj16ENS_18Kernel_traits_baseILj1536ES2_S2_S2_S2_fjLj128EEEEELb0ELb1ELb1EEEvNS_9FwdParamsE
        .type           _ZN10layer_norm31ln_parallel_residual_fwd_kernelINS_13Kernel_traitsI6__halfS2_S2_S2_fjLj1536ELj1ELj4ELj1ELj16ENS_18Kernel_traits_baseILj1536ES2_S2_S2_S2_fjLj128EEEEELb0ELb1ELb1EEEvNS_9FwdParamsE,@function
        .size           _ZN10layer_norm31ln_parallel_residual_fwd_kernelINS_13Kernel_traitsI6__halfS2_S2_S2_fjLj1536ELj1ELj4ELj1ELj16ENS_18Kernel_traits_baseILj1536ES2_S2_S2_S2_fjLj128EEEEELb0ELb1ELb1EEEvNS_9FwdParamsE,(.L_x_39455 - _ZN10layer_norm31ln_parallel_residual_fwd_kernelINS_13Kernel_traitsI6__halfS2_S2_S2_fjLj1536ELj1ELj4ELj1ELj16ENS_18Kernel_traits_baseILj1536ES2_S2_S2_S2_fjLj128EEEEELb0ELb1ELb1EEEvNS_9FwdParamsE)
        .other          _ZN10layer_norm31ln_parallel_residual_fwd_kernelINS_13Kernel_traitsI6__halfS2_S2_S2_fjLj1536ELj1ELj4ELj1ELj16ENS_18Kernel_traits_baseILj1536ES2_S2_S2_S2_fjLj128EEEEELb0ELb1ELb1EEEvNS_9FwdParamsE,@"STO_CUDA_ENTRY STV_DEFAULT"
_ZN10layer_norm31ln_parallel_residual_fwd_kernelINS_13Kernel_traitsI6__halfS2_S2_S2_fjLj1536ELj1ELj4ELj1ELj16ENS_18Kernel_traits_baseILj1536ES2_S2_S2_S2_fjLj128EEEEELb0ELb1ELb1EEEvNS_9FwdParamsE:
.text._ZN10layer_norm31ln_parallel_residual_fwd_kernelINS_13Kernel_traitsI6__halfS2_S2_S2_fjLj1536ELj1ELj4ELj1ELj16ENS_18Kernel_traits_baseILj1536ES2_S2_S2_S2_fjLj128EEEEELb0ELb1ELb1EEEvNS_9FwdParamsE:
        /* <DEDUP_REMOVED lines=38> */
[----:B------:R-:W-:-:S02]  /*0260*/  HADD2.F32 R56, -RZ, R41.H1_H1 ;  /* 0x30000029ff387230 */ /* 0x000fc40000004100 */
[----:B------:R-:W-:Y:S01]  /*0270*/  LOP3.LUT P0, RZ, R0, c[0x0][0x17c], RZ, 0xfc, P0 ;  /* 0x00005f0000ff7a12 */ /* 0x000fe2000000fcff */
[----:B------:R0:W5:Y:S01]  /*0280*/  LDG.E.128 R20, [R2.64+0x200] ;  /* 0x0002000402147981 */ /* 0x000162000c1e1d00 */
[----:B------:R-:W-:Y:S02]  /*0290*/  HADD2.F32 R0, -RZ, R40.H0_H0 ;  /* 0x20000028ff007230 */ /* 0x000fe40000004100 */
        /* <DEDUP_REMOVED lines=11> */
[----:B------:R-:W-:Y:S01]  /*0350*/  HADD2.F32 R64, -RZ, R45.H1_H1 ;  /* 0x3000002dff407230 */ /* 0x000fe20000004100 */
[----:B------:R-:W-:Y:S01]  /*0360*/  ULDC.U8 UR6, c[0x0][0x1f0] ;  /* 0x00007c0000067ab9 */ /* 0x000fe20000000000 */
[--C-:B------:R-:W-:Y:S02]  /*0370*/  HADD2.F32 R65, -RZ, R46.reuse.H0_H0 ;  /* 0x2000002eff417230 */ /* 0x100fe40000004100 */
[----:B------:R-:W-:-:S02]  /*0380*/  HADD2.F32 R66, -RZ, R46.H1_H1 ;  /* 0x3000002eff427230 */ /* 0x000fc40000004100 */
[--C-:B------:R-:W-:Y:S02]  /*0390*/  HADD2.F32 R67, -RZ, R47.reuse.H0_H0 ;  /* 0x2000002fff437230 */ /* 0x100fe40000004100 */
[----:B------:R-:W-:Y:S02]  /*03a0*/  HADD2.F32 R68, -RZ, R47.H1_H1 ;  /* 0x3000002fff447230 */ /* 0x000fe40000004100 */
[----:B0-----:R-:W-:Y:S02]  /*03b0*/  HADD2.F32 R2, -RZ, R40.H1_H1 ;  /* 0x30000028ff027230 */ /* 0x001fe40000004100 */
[----:B------:R-:W-:Y:S02]  /*03c0*/  HADD2.F32 R3, -RZ, R41.H0_H0 ;  /* 0x20000029ff037230 */ /* 0x000fe40000004100 */
        /* <DEDUP_REMOVED lines=32> */
.L_x_4929:
        /* <DEDUP_REMOVED lines=26> */
.L_x_4735:
[----:B-----5:R-:W-:-:S05]  /*0770*/  HADD2.F32 R40, -RZ, R28.H0_H0 ;  /* 0x2000001cff287230 */ /* 0x020fca0000004100 */
[----:B------:R-:W-:Y:S01]  /*0780*/  FADD.FTZ R45, R45, R40 ;  /* 0x000000282d2d7221 */ /* 0x000fe20000010000 */
[----:B------:R-:W-:Y:S05]  /*0790*/  BRA `(.L_x_4736) ;  /* 0x0000004000007947 */ /* 0x000fea0003800000 */
.L_x_4734:
[----:B0----5:R-:W-:Y:S02]  /*07a0*/  HADD2.F32 R40, -RZ, R24.H0_H0 ;  /* 0x20000018ff287230 */ /* 0x021fe40000004100 */
[----:B------:R-:W-:-:S03]  /*07b0*/  @P2 HADD2.F32 R42, -RZ, R28.H0_H0 ;  /* 0x2000001cff2a2230 */ /* 0x000fc60000004100 */
[----:B------:R-:W-:-:S04]  /*07c0*/  FADD.FTZ R45, R45, R40 ;  /* 0x000000282d2d7221 */ /* 0x000fc80000010000 */
[----:B------:R-:W-:-:S05]  /*07d0*/  @P2 FADD.FTZ R45, R45, R42 ;  /* 0x0000002a2d2d2221 */ /* 0x000fca0000010000 */
.L_x_4736:
[----:B------:R-:W-:-:S04]  /*07e0*/  F2FP.PACK_AB R40, RZ, R45 ;  /* 0x0000002dff28723e */ /* 0x000fc800000000ff */
[----:B------:R-:W-:Y:S02]  /*07f0*/  PRMT R32, R40, 0x7610, R32 ;  /* 0x0000761028207816 */ /* 0x000fe40000000020 */
.L_x_4737:
[----:B------:R-:W-:Y:S01]  /*0800*/  HADD2.F32 R49, -RZ, R36.H1_H1 ;  /* 0x30000024ff317230 */ /* 0x000fe20000004100 */
[----:B------:R-:W-:Y:S05]  /*0810*/  @P3 BRA `(.L_x_4738) ;  /* 0x0000008000003947 */ /* 0x000fea0003800000 */
[----:B------:R-:W-:-:S04]  /*0820*/  ISETP.NE.U32.AND P4, PT, RZ, c[0x0][0x180], PT ;  /* 0x00006000ff007a0c */ /* 0x000fc80003f85070 */
[----:B------:R-:W-:-:S13]  /*0830*/  ISETP.NE.AND.EX P4, PT, RZ, c[0x0][0x184], PT, P4 ;  /* 0x00006100ff007a0c */ /* 0x000fda0003f85340 */
[----:B------:R-:W-:Y:S05]  /*0840*/  @P4 BRA `(.L_x_4739) ;  /* 0x0000002000004947 */ /* 0x000fea0003800000 */
[----:B------:R-:W-:Y:S05]  /*0850*/  @P0 BRA `(.L_x_4740) ;  /* 0x0000008000000947 */ /* 0x000fea0003800000 */
[----:B------:R-:W-:Y:S05]  /*0860*/  BRA `(.L_x_4741) ;  /* 0x0000009000007947 */ /* 0x000fea0003800000 */
.L_x_4739:
[----:B-----5:R-:W-:-:S05]  /*0870*/  HADD2.F32 R36, -RZ, R28.H1_H1 ;  /* 0x3000001cff247230 */ /* 0x020fca0000004100 */
[----:B------:R-:W-:Y:S01]  /*0880*/  FADD.FTZ R49, R49, R36 ;  /* 0x0000002431317221 */ /* 0x000fe20000010000 */
[----:B------:R-:W-:Y:S05]  /*0890*/  BRA `(.L_x_4740) ;  /* 0x0000004000007947 */ /* 0x000fea0003800000 */
.L_x_4738:
[----:B-----5:R-:W-:Y:S02]  /*08a0*/  HADD2.F32 R36, -RZ, R24.H1_H1 ;  /* 0x30000018ff247230 */ /* 0x020fe40000004100 */
[----:B------:R-:W-:-:S03]  /*08b0*/  @P2 HADD2.F32 R40, -RZ, R28.H1_H1 ;  /* 0x3000001cff282230 */ /* 0x000fc60000004100 */
[----:B------:R-:W-:-:S04]  /*08c0*/  FADD.FTZ R49, R49, R36 ;  /* 0x0000002431317221 */ /* 0x000fc80000010000 */
[----:B------:R-:W-:-:S05]  /*08d0*/  @P2 FADD.FTZ R49, R49, R40 ;  /* 0x0000002831312221 */ /* 0x000fca0000010000 */
.L_x_4740:
[----:B------:R-:W-:-:S04]  /*08e0*/  F2FP.PACK_AB R36, RZ, R49 ;  /* 0x00000031ff24723e */ /* 0x000fc800000000ff */
[----:B------:R-:W-:Y:S02]  /*08f0*/  PRMT R32, R32, 0x5410, R36 ;  /* 0x0000541020207816 */ /* 0x000fe40000000024 */
.L_x_4741:
[----:B------:R-:W-:Y:S01]  /*0900*/  HADD2.F32 R48, -RZ, R37.H0_H0 ;  /* 0x20000025ff307230 */ /* 0x000fe20000004100 */
[----:B------:R-:W-:Y:S05]  /*0910*/  @P3 BRA `(.L_x_4742) ;  /* 0x0000008000003947 */ /* 0x000fea0003800000 */
[----:B------:R-:W-:-:S04]  /*0920*/  ISETP.NE.U32.AND P4, PT, RZ, c[0x0][0x180], PT ;  /* 0x00006000ff007a0c */ /* 0x000fc80003f85070 */
[----:B------:R-:W-:-:S13]  /*0930*/  ISETP.NE.AND.EX P4, PT, RZ, c[0x0][0x184], PT, P4 ;  /* 0x00006100ff007a0c */ /* 0x000fda0003f85340 */
[----:B------:R-:W-:Y:S05]  /*0940*/  @P4 BRA `(.L_x_4743) ;  /* 0x0000002000004947 */ /* 0x000fea0003800000 */
[----:B------:R-:W-:Y:S05]  /*0950*/  @P0 BRA `(.L_x_4744) ;  /* 0x0000008000000947 */ /* 0x000fea0003800000 */
[----:B------:R-:W-:Y:S05]  /*0960*/  BRA `(.L_x_4745) ;  /* 0x0000009000007947 */ /* 0x000fea0003800000 */
.L_x_4743:
[----:B-----5:R-:W-:-:S05]  /*0970*/  HADD2.F32 R41, -RZ, R29.H0_H0 ;  /* 0x2000001dff297230 */ /* 0x020fca0000004100 */
[----:B------:R-:W-:Y:S01]  /*0980*/  FADD.FTZ R48, R48, R41 ;  /* 0x0000002930307221 */ /* 0x000fe20000010000 */
[----:B------:R-:W-:Y:S05]  /*0990*/  BRA `(.L_x_4744) ;  /* 0x0000004000007947 */ /* 0x000fea0003800000 */
.L_x_4742:
[----:B-----5:R-:W-:Y:S02]  /*09a0*/  HADD2.F32 R41, -RZ, R25.H0_H0 ;  /* 0x20000019ff297230 */ /* 0x020fe40000004100 */
[----:B------:R-:W-:-:S03]  /*09b0*/  @P2 HADD2.F32 R43, -RZ, R29.H0_H0 ;  /* 0x2000001dff2b2230 */ /* 0x000fc60000004100 */
[----:B------:R-:W-:-:S04]  /*09c0*/  FADD.FTZ R48, R48, R41 ;  /* 0x0000002930307221 */ /* 0x000fc80000010000 */
[----:B------:R-:W-:-:S05]  /*09d0*/  @P2 FADD.FTZ R48, R48, R43 ;  /* 0x0000002b30302221 */ /* 0x000fca0000010000 */
.L_x_4744:
[----:B------:R-:W-:-:S04]  /*09e0*/  F2FP.PACK_AB R36, RZ, R48 ;  /* 0x00000030ff24723e */ /* 0x000fc800000000ff */
[----:B------:R-:W-:Y:S02]  /*09f0*/  PRMT R33, R36, 0x7610, R33 ;  /* 0x0000761024217816 */ /* 0x000fe40000000021 */
.L_x_4745:
[----:B------:R-:W-:Y:S01]  /*0a00*/  HADD2.F32 R51, -RZ, R37.H1_H1 ;  /* 0x30000025ff337230 */ /* 0x000fe20000004100 */
[----:B------:R-:W-:Y:S05]  /*0a10*/  @P3 BRA `(.L_x_4746) ;  /* 0x0000008000003947 */ /* 0x000fea0003800000 */
[----:B------:R-:W-:-:S04]  /*0a20*/  ISETP.NE.U32.AND P4, PT, RZ, c[0x0][0x180], PT ;  /* 0x00006000ff007a0c */ /* 0x000fc80003f85070 */
[----:B------:R-:W-:-:S13]  /*0a30*/  ISETP.NE.AND.EX P4, PT, RZ, c[0x0][0x184], PT, P4 ;  /* 0x00006100ff007a0c */ /* 0x000fda0003f85340 */
[----:B------:R-:W-:Y:S05]  /*0a40*/  @P4 BRA `(.L_x_4747) ;  /* 0x0000002000004947 */ /* 0x000fea0003800000 */
[----:B------:R-:W-:Y:S05]  /*0a50*/  @P0 BRA `(.L_x_4748) ;  /* 0x0000008000000947 */ /* 0x000fea0003800000 */
[----:B------:R-:W-:Y:S05]  /*0a60*/  BRA `(.L_x_4749) ;  /* 0x0000009000007947 */ /* 0x000fea0003800000 */
.L_x_4747:
[----:B-----5:R-:W-:-:S05]  /*0a70*/  HADD2.F32 R36, -RZ, R29.H1_H1 ;  /* 0x3000001dff247230 */ /* 0x020fca0000004100 */
[----:B------:R-:W-:Y:S01]  /*0a80*/  FADD.FTZ R51, R51, R36 ;  /* 0x0000002433337221 */ /* 0x000fe20000010000 */
[----:B------:R-:W-:Y:S05]  /*0a90*/  BRA `(.L_x_4748) ;  /* 0x0000004000007947 */ /* 0x000fea0003800000 */
.L_x_4746:
[----:B-----5:R-:W-:Y:S02]  /*0aa0*/  HADD2.F32 R36, -RZ, R25.H1_H1 ;  /* 0x30000019ff247230 */ /* 0x020fe40000004100 */
[----:B------:R-:W-:-:S03]  /*0ab0*/  @P2 HADD2.F32 R40, -RZ, R29.H1_H1 ;  /* 0x3000001dff282230 */ /* 0x000fc60000004100 */
[----:B------:R-:W-:-:S04]  /*0ac0*/  FADD.FTZ R51, R51, R36 ;  /* 0x0000002433337221 */ /* 0x000fc80000010000 */
[----:B------:R-:W-:-:S05]  /*0ad0*/  @P2 FADD.FTZ R51, R51, R40 ;  /* 0x0000002833332221 */ /* 0x000fca0000010000 */
.L_x_4748:
[----:B------:R-:W-:-:S04]  /*0ae0*/  F2FP.PACK_AB R36, RZ, R51 ;  /* 0x00000033ff24723e */ /* 0x000fc800000000ff */
[----:B------:R-:W-:Y:S02]  /*0af0*/  PRMT R33, R33, 0x5410, R36 ;  /* 0x0000541021217816 */ /* 0x000fe40000000024 */
.L_x_4749:
[----:B------:R-:W-:Y:S01]  /*0b00*/  HADD2.F32 R50, -RZ, R38.H0_H0 ;  /* 0x20000026ff327230 */ /* 0x000fe20000004100 */
[----:B------:R-:W-:Y:S05]  /*0b10*/  @P3 BRA `(.L_x_4750) ;  /* 0x0000008000003947 */ /* 0x000fea0003800000 */
[----:B------:R-:W-:-:S04]  /*0b20*/  ISETP.NE.U32.AND P4, PT, RZ, c[0x0][0x180], PT ;  /* 0x00006000ff007a0c */ /* 0x000fc80003f85070 */
[----:B------:R-:W-:-:S13]  /*0b30*/  ISETP.NE.AND.EX P4, PT, RZ, c[0x0][0x184], PT, P4 ;  /* 0x00006100ff007a0c */ /* 0x000fda0003f85340 */
[----:B------:R-:W-:Y:S05]  /*0b40*/  @P4 BRA `(.L_x_4751) ;  /* 0x0000002000004947 */ /* 0x000fea0003800000 */
[----:B------:R-:W-:Y:S05]  /*0b50*/  @P0 BRA `(.L_x_4752) ;  /* 0x0000008000000947 */ /* 0x000fea0003800000 */
[----:B------:R-:W-:Y:S05]  /*0b60*/  BRA `(.L_x_4753) ;  /* 0x0000009000007947 */ /* 0x000fea0003800000 */
.L_x_4751:
[----:B-----5:R-:W-:-:S05]  /*0b70*/  HADD2.F32 R37, -RZ, R30.H0_H0 ;  /* 0x2000001eff257230 */ /* 0x020fca0000004100 */
[----:B------:R-:W-:Y:S01]  /*0b80*/  FADD.FTZ R50, R50, R37 ;  /* 0x0000002532327221 */ /* 0x000fe20000010000 */
[----:B------:R-:W-:Y:S05]  /*0b90*/  BRA `(.L_x_4752) ;  /* 0x0000004000007947 */ /* 0x000fea0003800000 */
.L_x_4750:
[----:B-----5:R-:W-:Y:S02]  /*0ba0*/  HADD2.F32 R37, -RZ, R26.H0_H0 ;  /* 0x2000001aff257230 */ /* 0x020fe40000004100 */
[----:B------:R-:W-:-:S03]  /*0bb0*/  @P2 HADD2.F32 R41, -RZ, R30.H0_H0 ;  /* 0x2000001eff292230 */ /* 0x000fc60000004100 */
[----:B------:R-:W-:-:S04]  /*0bc0*/  FADD.FTZ R50, R50, R37 ;  /* 0x0000002532327221 */ /* 0x000fc80000010000 */
[----:B------:R-:W-:-:S05]  /*0bd0*/  @P2 FADD.FTZ R50, R50, R41 ;  /* 0x0000002932322221 */ /* 0x000fca0000010000 */
.L_x_4752:
[----:B------:R-:W-:-:S04]  /*0be0*/  F2FP.PACK_AB R36, RZ, R50 ;  /* 0x00000032ff24723e */ /* 0x000fc800000000ff */
[----:B------:R-:W-:Y:S02]  /*0bf0*/  PRMT R34, R36, 0x7610, R34 ;  /* 0x0000761024227816 */ /* 0x000fe40000000022 */
.L_x_4753:
[----:B------:R-:W-:Y:S01]  /*0c00*/  HADD2.F32 R53, -RZ, R38.H1_H1 ;  /* 0x30000026ff357230 */ /* 0x000fe20000004100 */
[----:B------:R-:W-:Y:S05]  /*0c10*/  @P3 BRA `(.L_x_4754) ;  /* 0x0000008000003947 */ /* 0x000fea0003800000 */
[----:B------:R-:W-:-:S04]  /*0c20*/  ISETP.NE.U32.AND P4, PT, RZ, c[0x0][0x180], PT ;  /* 0x00006000ff007a0c */ /* 0x000fc80003f85070 */
[----:B------:R-:W-:-:S13]  /*0c30*/  ISETP.NE.AND.EX P4, PT, RZ, c[0x0][0x184], PT, P4 ;  /* 0x00006100ff007a0c */ /* 0x000fda0003f85340 */
[----:B------:R-:W-:Y:S05]  /*0c40*/  @P4 BRA `(.L_x_4755) ;  /* 0x0000002000004947 */ /* 0x000fea0003800000 */
[----:B------:R-:W-:Y:S05]  /*0c50*/  @P0 BRA `(.L_x_4756) ;  /* 0x0000008000000947 */ /* 0x000fea0003800000 */
[----:B------:R-:W-:Y:S05]  /*0c60*/  BRA `(.L_x_4757) ;  /* 0x0000009000007947 */ /* 0x000fea0003800000 */
.L_x_4755:
[----:B-----5:R-:W-:-:S05]  /*0c70*/  HADD2.F32 R36, -RZ, R30.H1_H1 ;  /* 0x3000001eff247230 */ /* 0x020fca0000004100 */
[----:B------:R-:W-:Y:S01]  /*0c80*/  FADD.FTZ R53, R53, R36 ;  /* 0x0000002435357221 */ /* 0x000fe20000010000 */
[----:B------:R-:W-:Y:S05]  /*0c90*/  BRA `(.L_x_4756) ;  /* 0x0000004000007947 */ /* 0x000fea0003800000 */
.L_x_4754:
[----:B-----5:R-:W-:Y:S02]  /*0ca0*/  HADD2.F32 R36, -RZ, R26.H1_H1 ;  /* 0x3000001aff247230 */ /* 0x020fe40000004100 */
[----:B------:R-:W-:-:S03]  /*0cb0*/  @P2 HADD2.F32 R38, -RZ, R30.H1_H1 ;  /* 0x3000001eff262230 */ /* 0x000fc60000004100 */
[----:B------:R-:W-:-:S04]  /*0cc0*/  FADD.FTZ R53, R53, R36 ;  /* 0x0000002435357221 */ /* 0x000fc80000010000 */
[----:B------:R-:W-:-:S05]  /*0cd0*/  @P2 FADD.FTZ R53, R53, R38 ;  /* 0x0000002635352221 */ /* 0x000fca0000010000 */
.L_x_4756:
[----:B------:R-:W-:-:S04]  /*0ce0*/  F2FP.PACK_AB R36, RZ, R53 ;  /* 0x00000035ff24723e */ /* 0x000fc800000000ff */
[----:B------:R-:W-:Y:S02]  /*0cf0*/  PRMT R34, R34, 0x5410, R36 ;  /* 0x0000541022227816 */ /* 0x000fe40000000024 */
.L_x_4757:
[----:B------:R-:W-:Y:S01]  /*0d00*/  HADD2.F32 R52, -RZ, R39.H0_H0 ;  /* 0x20000027ff347230 */ /* 0x000fe20000004100 */
[----:B------:R-:W-:Y:S05]  /*0d10*/  @P3 BRA `(.L_x_4758) ;  /* 0x0000008000003947 */ /* 0x000fea0003800000 */
[----:B------:R-:W-:-:S04]  /*0d20*/  ISETP.NE.U32.AND P4, PT, RZ, c[0x0][0x180], PT ;  /* 0x00006000ff007a0c */ /* 0x000fc80003f85070 */
[----:B------:R-:W-:-:S13]  /*0d30*/  ISETP.NE.AND.EX P4, PT, RZ, c[0x0][0x184], PT, P4 ;  /* 0x00006100ff007a0c */ /* 0x000fda0003f85340 */
[----:B------:R-:W-:Y:S05]  /*0d40*/  @P4 BRA `(.L_x_4759) ;  /* 0x0000002000004947 */ /* 0x000fea0003800000 */
[----:B------:R-:W-:Y:S05]  /*0d50*/  @P0 BRA `(.L_x_4760) ;  /* 0x0000008000000947 */ /* 0x000fea0003800000 */
[----:B------:R-:W-:Y:S05]  /*0d60*/  BRA `(.L_x_4761) ;  /* 0x0000009000007947 */ /* 0x000fea0003800000 */
.L_x_4759:
[----:B-----5:R-:W-:-:S05]  /*0d70*/  HADD2.F32 R37, -RZ, R31.H0_H0 ;  /* 0x2000001fff257230 */ /* 0x020fca0000004100 */
[----:B------:R-:W-:Y:S01]  /*0d80*/  FADD.FTZ R52, R52, R37 ;  /* 0x0000002534347221 */ /* 0x000fe20000010000 */
[----:B------:R-:W-:Y:S05]  /*0d90*/  BRA `(.L_x_4760) ;  /* 0x0000004000007947 */ /* 0x000fea0003800000 */
.L_x_4758:
[----:B-----5:R-:W-:Y:S02]  /*0da0*/  HADD2.F32 R37, -RZ, R27.H0_H0 ;  /* 0x2000001bff257230 */ /* 0x020fe40000004100 */
[----:B------:R-:W-:-:S03]  /*0db0*/  @P2 HADD2.F32 R41, -RZ, R31.H0_H0 ;  /* 0x2000001fff292230 */ /* 0x000fc60000004100 */
[----:B------:R-:W-:-:S04]  /*0dc0*/  FADD.FTZ R52, R52, R37 ;  /* 0x0000002534347221 */ /* 0x000fc80000010000 */
[----:B------:R-:W-:-:S05]  /*0dd0*/  @P2 FADD.FTZ R52, R52, R41 ;  /* 0x0000002934342221 */ /* 0x000fca0000010000 */
.L_x_4760:
[----:B------:R-:W-:-:S04]  /*0de0*/  F2FP.PACK_AB R36, RZ, R52 ;  /* 0x00000034ff24723e */ /* 0x000fc800000000ff */
[----:B------:R-:W-:Y:S02]  /*0df0*/  PRMT R35, R36, 0x7610, R35 ;  /* 0x0000761024237816 */ /* 0x000fe40000000023 */
.L_x_4761:
[----:B------:R-:W-:Y:S01]  /*0e00*/  HADD2.F32 R55, -RZ, R39.H1_H1 ;  /* 0x30000027ff377230 */ /* 0x000fe20000004100 */
[----:B------:R-:W-:Y:S05]  /*0e10*/  @P3 BRA `(.L_x_4762) ;  /* 0x0000008000003947 */ /* 0x000fea0003800000 */
[----:B------:R-:W-:-:S04]  /*0e20*/  ISETP.NE.U32.AND P4, PT, RZ, c[0x0][0x180], PT ;  /* 0x00006000ff007a0c */ /* 0x000fc80003f85070 */
[----:B------:R-:W-:-:S13]  /*0e30*/  ISETP.NE.AND.EX P4, PT, RZ, c[0x0][0x184], PT, P4 ;  /* 0x00006100ff007a0c */ /* 0x000fda0003f85340 */
[----:B------:R-:W-:Y:S05]  /*0e40*/  @P4 BRA `(.L_x_4763) ;  /* 0x0000002000004947 */ /* 0x000fea0003800000 */
[----:B------:R-:W-:Y:S05]  /*0e50*/  @P0 BRA `(.L_x_4764) ;  /* 0x0000008000000947 */ /* 0x000fea0003800000 */
[----:B------:R-:W-:Y:S05]  /*0e60*/  BRA `(.L_x_4765) ;  /* 0x0000009000007947 */ /* 0x000fea0003800000 */
.L_x_4763:
[----:B-----5:R-:W-:-:S05]  /*0e70*/  HADD2.F32 R36, -RZ, R31.H1_H1 ;  /* 0x3000001fff247230 */ /* 0x020fca0000004100 */
[----:B------:R-:W-:Y:S01]  /*0e80*/  FADD.FTZ R55, R55, R36 ;  /* 0x0000002437377221 */ /* 0x000fe20000010000 */
[----:B------:R-:W-:Y:S05]  /*0e90*/  BRA `(.L_x_4764) ;  /* 0x0000004000007947 */ /* 0x000fea0003800000 */
.L_x_4762:
[----:B-----5:R-:W-:Y:S02]  /*0ea0*/  HADD2.F32 R36, -RZ, R27.H1_H1 ;  /* 0x3000001bff247230 */ /* 0x020fe40000004100 */
[----:B------:R-:W-:-:S03]  /*0eb0*/  @P2 HADD2.F32 R38, -RZ, R31.H1_H1 ;  /* 0x3000001fff262230 */ /* 0x000fc60000004100 */
[----:B------:R-:W-:-:S04]  /*0ec0*/  FADD.FTZ R55, R55, R36 ;  /* 0x0000002437377221 */ /* 0x000fc80000010000 */
[----:B------:R-:W-:-:S05]  /*0ed0*/  @P2 FADD.FTZ R55, R55, R38 ;  /* 0x0000002637372221 */ /* 0x000fca0000010000 */
.L_x_4764:
[----:B------:R-:W-:-:S04]  /*0ee0*/  F2FP.PACK_AB R36, RZ, R55 ;  /* 0x00000037ff24723e */ /* 0x000fc800000000ff */
[----:B------:R-:W-:Y:S02]  /*0ef0*/  PRMT R35, R35, 0x5410, R36 ;  /* 0x0000541023237816 */ /* 0x000fe40000000024 */
.L_x_4765:
        /* <DEDUP_REMOVED lines=16> */
.L_x_4767:
[----:B-----5:R-:W-:-:S05]  /*1000*/  HADD2.F32 R41, -RZ, R28.H0_H0 ;  /* 0x2000001cff297230 */ /* 0x020fca0000004100 */
[----:B------:R-:W-:Y:S01]  /*1010*/  FADD.FTZ R54, R41, R54 ;  /* 0x0000003629367221 */ /* 0x000fe20000010000 */
[----:B------:R-:W-:Y:S05]  /*1020*/  BRA `(.L_x_4768) ;  /* 0x0000004000007947 */ /* 0x000fea0003800000 */
.L_x_4766:
[----:B0----5:R-:W-:Y:S02]  /*1030*/  HADD2.F32 R41, -RZ, R24.H0_H0 ;  /* 0x20000018ff297230 */ /* 0x021fe40000004100 */
[----:B------:R-:W-:-:S03]  /*1040*/  @P2 HADD2.F32 R43, -RZ, R28.H0_H0 ;  /* 0x2000001cff2b2230 */ /* 0x000fc60000004100 */
[----:B------:R-:W-:-:S04]  /*1050*/  FADD.FTZ R54, R41, R54 ;  /* 0x0000003629367221 */ /* 0x000fc80000010000 */
[----:B------:R-:W-:-:S05]  /*1060*/  @P2 FADD.FTZ R54, R43, R54 ;  /* 0x000000362b362221 */ /* 0x000fca0000010000 */
.L_x_4768:
[----:B------:R-:W-:-:S04]  /*1070*/  F2FP.PACK_AB R40, RZ, R54 ;  /* 0x00000036ff28723e */ /* 0x000fc800000000ff */
[----:B------:R-:W-:Y:S02]  /*1080*/  PRMT R32, R40, 0x7610, R32 ;  /* 0x0000761028207816 */ /* 0x000fe40000000020 */
.L_x_4769:
[----:B------:R-:W-:Y:S01]  /*1090*/  HADD2.F32 R109, -RZ, R36.H1_H1 ;  /* 0x30000024ff6d7230 */ /* 0x000fe20000004100 */
[----:B------:R-:W-:Y:S05]  /*10a0*/  @P3 BRA `(.L_x_4770) ;  /* 0x0000008000003947 */ /* 0x000fea0003800000 */
[----:B------:R-:W-:-:S04]  /*10b0*/  ISETP.NE.U32.AND P4, PT, RZ, c[0x0][0x180], PT ;  /* 0x00006000ff007a0c */ /* 0x000fc80003f85070 */
[----:B------:R-:W-:-:S13]  /*10c0*/  ISETP.NE.AND.EX P4, PT, RZ, c[0x0][0x184], PT, P4 ;  /* 0x00006100ff007a0c */ /* 0x000fda0003f85340 */
[----:B------:R-:W-:Y:S05]  /*10d0*/  @P4 BRA `(.L_x_4771) ;  /* 0x0000002000004947 */ /* 0x000fea0003800000 */
[----:B------:R-:W-:Y:S05]  /*10e0*/  @P0 BRA `(.L_x_4772) ;  /* 0x0000008000000947 */ /* 0x000fea0003800000 */
[----:B------:R-:W-:Y:S05]  /*10f0*/  BRA `(.L_x_4773) ;  /* 0x0000009000007947 */ /* 0x000fea0003800000 */
.L_x_4771:
[----:B-----5:R-:W-:-:S05]  /*1100*/  HADD2.F32 R36, -RZ, R28.H1_H1 ;  /* 0x3000001cff247230 */ /* 0x020fca0000004100 */
[----:B------:R-:W-:Y:S01]  /*1110*/  FADD.FTZ R109, R36, R109 ;  /* 0x0000006d246d7221 */ /* 0x000fe20000010000 */
[----:B------:R-:W-:Y:S05]  /*1120*/  BRA `(.L_x_4772) ;  /* 0x0000004000007947 */ /* 0x000fea0003800000 */
.L_x_4770:
[----:B-----5:R-:W-:Y:S02]  /*1130*/  HADD2.F32 R36, -RZ, R24.H1_H1 ;  /* 0x30000018ff247230 */ /* 0x020fe40000004100 */
[----:B------:R-:W-:-:S03]  /*1140*/  @P2 HADD2.F32 R40, -RZ, R28.H1_H1 ;  /* 0x3000001cff282230 */ /* 0x000fc60000004100 */
[----:B------:R-:W-:-:S04]  /*1150*/  FADD.FTZ R109, R36, R109 ;  /* 0x0000006d246d7221 */ /* 0x000fc80000010000 */
[----:B------:R-:W-:-:S05]  /*1160*/  @P2 FADD.FTZ R109, R40, R109 ;  /* 0x0000006d286d2221 */ /* 0x000fca0000010000 */
.L_x_4772:
[----:B------:R-:W-:-:S04]  /*1170*/  F2FP.PACK_AB R36, RZ, R109 ;  /* 0x0000006dff24723e */ /* 0x000fc800000000ff */
[----:B------:R-:W-:Y:S02]  /*1180*/  PRMT R32, R32, 0x5410, R36 ;  /* 0x0000541020207816 */ /* 0x000fe40000000024 */
.L_x_4773:
[----:B------:R-:W-:Y:S01]  /*1190*/  HADD2.F32 R108, -RZ, R37.H0_H0 ;  /* 0x20000025ff6c7230 */ /* 0x000fe20000004100 */
[----:B------:R-:W-:Y:S05]  /*11a0*/  @P3 BRA `(.L_x_4774) ;  /* 0x0000008000003947 */ /* 0x000fea0003800000 */
[----:B------:R-:W-:-:S04]  /*11b0*/  ISETP.NE.U32.AND P4, PT, RZ, c[0x0][0x180], PT ;  /* 0x00006000ff007a0c */ /* 0x000fc80003f85070 */
[----:B------:R-:W-:-:S13]  /*11c0*/  ISETP.NE.AND.EX P4, PT, RZ, c[0x0][0x184], PT, P4 ;  /* 0x00006100ff007a0c */ /* 0x000fda0003f85340 */
[----:B------:R-:W-:Y:S05]  /*11d0*/  @P4 BRA `(.L_x_4775) ;  /* 0x0000002000004947 */ /* 0x000fea0003800000 */
[----:B------:R-:W-:Y:S05]  /*11e0*/  @P0 BRA `(.L_x_4776) ;  /* 0x0000008000000947 */ /* 0x000fea0003800000 */
[----:B------:R-:W-:Y:S05]  /*11f0*/  BRA `(.L_x_4777) ;  /* 0x0000009000007947 */ /* 0x000fea0003800000 */
.L_x_4775:
[----:B-----5:R-:W-:-:S05]  /*1200*/  HADD2.F32 R41, -RZ, R29.H0_H0 ;  /* 0x2000001dff297230 */ /* 0x020fca0000004100 */
[----:B------:R-:W-:Y:S01]  /*1210*/  FADD.FTZ R108, R41, R108 ;  /* 0x0000006c296c7221 */ /* 0x000fe20000010000 */
[----:B------:R-:W-:Y:S05]  /*1220*/  BRA `(.L_x_4776) ;  /* 0x0000004000007947 */ /* 0x000fea0003800000 */
.L_x_4774:
[----:B-----5:R-:W-:Y:S02]  /*1230*/  HADD2.F32 R41, -RZ, R25.H0_H0 ;  /* 0x20000019ff297230 */ /* 0x020fe40000004100 */
[----:B------:R-:W-:-:S03]  /*1240*/  @P2 HADD2.F32 R43, -RZ, R29.H0_H0 ;  /* 0x2000001dff2b2230 */ /* 0x000fc60000004100 */
[----:B------:R-:W-:-:S04]  /*1250*/  FADD.FTZ R108, R41, R108 ;  /* 0x0000006c296c7221 */ /* 0x000fc80000010000 */
[----:B------:R-:W-:-:S05]  /*1260*/  @P2 FADD.FTZ R108, R43, R108 ;  /* 0x0000006c2b6c2221 */ /* 0x000fca0000010000 */
.L_x_4776:
[----:B------:R-:W-:-:S04]  /*1270*/  F2FP.PACK_AB R36, RZ, R108 ;  /* 0x0000006cff24723e */ /* 0x000fc800000000ff */
[----:B------:R-:W-:Y:S02]  /*1280*/  PRMT R33, R36, 0x7610, R33 ;  /* 0x0000761024217816 */ /* 0x000fe40000000021 */
.L_x_4777:
[----:B------:R-:W-:Y:S01]  /*1290*/  HADD2.F32 R110, -RZ, R37.H1_H1 ;  /* 0x30000025ff6e7230 */ /* 0x000fe20000004100 */
[----:B------:R-:W-:Y:S05]  /*12a0*/  @P3 BRA `(.L_x_4778) ;  /* 0x0000008000003947 */ /* 0x000fea0003800000 */
[----:B------:R-:W-:-:S04]  /*12b0*/  ISETP.NE.U32.AND P4, PT, RZ, c[0x0][0x180], PT ;  /* 0x00006000ff007a0c */ /* 0x000fc80003f85070 */
[----:B------:R-:W-:-:S13]  /*12c0*/  ISETP.NE.AND.EX P4, PT, RZ, c[0x0][0x184], PT, P4 ;  /* 0x00006100ff007a0c */ /* 0x000fda0003f85340 */
[----:B------:R-:W-:Y:S05]  /*12d0*/  @P4 BRA `(.L_x_4779) ;  /* 0x0000002000004947 */ /* 0x000fea0003800000 */
[----:B------:R-:W-:Y:S05]  /*12e0*/  @P0 BRA `(.L_x_4780) ;  /* 0x0000008000000947 */ /* 0x000fea0003800000 */
[----:B------:R-:W-:Y:S05]  /*12f0*/  BRA `(.L_x_4781) ;  /* 0x0000009000007947 */ /* 0x000fea0003800000 */
.L_x_4779:
[----:B-----5:R-:W-:-:S05]  /*1300*/  HADD2.F32 R37, -RZ, R29.H1_H1 ;  /* 0x3000001dff257230 */ /* 0x020fca0000004100 */
[----:B------:R-:W-:Y:S01]  /*1310*/  FADD.FTZ R110, R37, R110 ;  /* 0x0000006e256e7221 */ /* 0x000fe20000010000 */
[----:B------:R-:W-:Y:S05]  /*1320*/  BRA `(.L_x_4780) ;  /* 0x0000004000007947 */ /* 0x000fea0003800000 */
.L_x_4778:
[----:B-----5:R-:W-:Y:S02]  /*1330*/  HADD2.F32 R37, -RZ, R25.H1_H1 ;  /* 0x30000019ff257230 */ /* 0x020fe40000004100 */
[----:B------:R-:W-:-:S03]  /*1340*/  @P2 HADD2.F32 R41, -RZ, R29.H1_H1 ;  /* 0x3000001dff292230 */ /* 0x000fc60000004100 */
[----:B------:R-:W-:-:S04]  /*1350*/  FADD.FTZ R110, R37, R110 ;  /* 0x0000006e256e7221 */ /* 0x000fc80000010000 */
[----:B------:R-:W-:-:S05]  /*1360*/  @P2 FADD.FTZ R110, R41, R110 ;  /* 0x0000006e296e2221 */ /* 0x000fca0000010000 */
.L_x_4780:
[----:B------:R-:W-:-:S04]  /*1370*/  F2FP.PACK_AB R36, RZ, R110 ;  /* 0x0000006eff24723e */ /* 0x000fc800000000ff */
[----:B------:R-:W-:Y:S02]  /*1380*/  PRMT R33, R33, 0x5410, R36 ;  /* 0x0000541021217816 */ /* 0x000fe40000000024 */
.L_x_4781:
[----:B------:R-:W-:Y:S01]  /*1390*/  HADD2.F32 R111, -RZ, R38.H0_H0 ;  /* 0x20000026ff6f7230 */ /* 0x000fe20000004100 */
[----:B------:R-:W-:Y:S05]  /*13a0*/  @P3 BRA `(.L_x_4782) ;  /* 0x0000008000003947 */ /* 0x000fea0003800000 */
[----:B------:R-:W-:-:S04]  /*13b0*/  ISETP.NE.U32.AND P4, PT, RZ, c[0x0][0x180], PT ;  /* 0x00006000ff007a0c */ /* 0x000fc80003f85070 */
[----:B------:R-:W-:-:S13]  /*13c0*/  ISETP.NE.AND.EX P4, PT, RZ, c[0x0][0x184], PT, P4 ;  /* 0x00006100ff007a0c */ /* 0x000fda0003f85340 */
[----:B------:R-:W-:Y:S05]  /*13d0*/  @P4 BRA `(.L_x_4783) ;  /* 0x0000002000004947 */ /* 0x000fea0003800000 */
[----:B------:R-:W-:Y:S05]  /*13e0*/  @P0 BRA `(.L_x_4784) ;  /* 0x0000008000000947 */ /* 0x000fea0003800000 */
[----:B------:R-:W-:Y:S05]  /*13f0*/  BRA `(.L_x_4785) ;  /* 0x0000009000007947 */ /* 0x000fea0003800000 */
.L_x_4783:
[----:B-----5:R-:W-:-:S05]  /*1400*/  HADD2.F32 R36, -RZ, R30.H0_H0 ;  /* 0x2000001eff247230 */ /* 0x020fca0000004100 */
[----:B------:R-:W-:Y:S01]  /*1410*/  FADD.FTZ R111, R36, R111 ;  /* 0x0000006f246f7221 */ /* 0x000fe20000010000 */
[----:B------:R-:W-:Y:S05]  /*1420*/  BRA `(.L_x_4784) ;  /* 0x0000004000007947 */ /* 0x000fea0003800000 */
.L_x_4782:
[----:B-----5:R-:W-:Y:S02]  /*1430*/  HADD2.F32 R36, -RZ, R26.H0_H0 ;  /* 0x2000001aff247230 */ /* 0x020fe40000004100 */
[----:B------:R-:W-:-:S03]  /*1440*/  @P2 HADD2.F32 R40, -RZ, R30.H0_H0 ;  /* 0x2000001eff282230 */ /* 0x000fc60000004100 */
[----:B------:R-:W-:-:S04]  /*1450*/  FADD.FTZ R111, R36, R111 ;  /* 0x0000006f246f7221 */ /* 0x000fc80000010000 */
[----:B------:R-:W-:-:S05]  /*1460*/  @P2 FADD.FTZ R111, R40, R111 ;  /* 0x0000006f286f2221 */ /* 0x000fca0000010000 */
.L_x_4784:
[----:B------:R-:W-:-:S04]  /*1470*/  F2FP.PACK_AB R36, RZ, R111 ;  /* 0x0000006fff24723e */ /* 0x000fc800000000ff */
[----:B------:R-:W-:Y:S02]  /*1480*/  PRMT R34, R36, 0x7610, R34 ;  /* 0x0000761024227816 */ /* 0x000fe40000000022 */
.L_x_4785:
[----:B------:R-:W-:Y:S01]  /*1490*/  HADD2.F32 R113, -RZ, R38.H1_H1 ;  /* 0x30000026ff717230 */ /* 0x000fe20000004100 */
[----:B------:R-:W-:Y:S05]  /*14a0*/  @P3 BRA `(.L_x_4786) ;  /* 0x0000008000003947 */ /* 0x000fea0003800000 */
[----:B------:R-:W-:-:S04]  /*14b0*/  ISETP.NE.U32.AND P4, PT, RZ, c[0x0][0x180], PT ;  /* 0x00006000ff007a0c */ /* 0x000fc80003f85070 */
[----:B------:R-:W-:-:S13]  /*14c0*/  ISETP.NE.AND.EX P4, PT, RZ, c[0x0][0x184], PT, P4 ;  /* 0x00006100ff007a0c */ /* 0x000fda0003f85340 */
[----:B------:R-:W-:Y:S05]  /*14d0*/  @P4 BRA `(.L_x_4787) ;  /* 0x0000002000004947 */ /* 0x000fea0003800000 */
[----:B------:R-:W-:Y:S05]  /*14e0*/  @P0 BRA `(.L_x_4788) ;  /* 0x0000008000000947 */ /* 0x000fea0003800000 */
[----:B------:R-:W-:Y:S05]  /*14f0*/  BRA `(.L_x_4789) ;  /* 0x0000009000007947 */ /* 0x000fea0003800000 */
.L_x_4787:
[----:B-----5:R-:W-:-:S05]  /*1500*/  HADD2.F32 R36, -RZ, R30.H1_H1 ;  /* 0x3000001eff247230 */ /* 0x020fca0000004100 */
[----:B------:R-:W-:Y:S01]  /*1510*/  FADD.FTZ R113, R36, R113 ;  /* 0x0000007124717221 */ /* 0x000fe20000010000 */
[----:B------:R-:W-:Y:S05]  /*1520*/  BRA `(.L_x_4788) ;  /* 0x0000004000007947 */ /* 0x000fea0003800000 */
.L_x_4786:
[----:B-----5:R-:W-:Y:S02]  /*1530*/  HADD2.F32 R36, -RZ, R26.H1_H1 ;  /* 0x3000001aff247230 */ /* 0x020fe40000004100 */
[----:B------:R-:W-:-:S03]  /*1540*/  @P2 HADD2.F32 R38, -RZ, R30.H1_H1 ;  /* 0x3000001eff262230 */ /* 0x000fc60000004100 */
[----:B------:R-:W-:-:S04]  /*1550*/  FADD.FTZ R113, R36, R113 ;  /* 0x0000007124717221 */ /* 0x000fc80000010000 */
[----:B------:R-:W-:-:S05]  /*1560*/  @P2 FADD.FTZ R113, R38, R113 ;  /* 0x0000007126712221 */ /* 0x000fca0000010000 */
.L_x_4788:
[----:B------:R-:W-:-:S04]  /*1570*/  F2FP.PACK_AB R36, RZ, R113 ;  /* 0x00000071ff24723e */ /* 0x000fc800000000ff */
[----:B------:R-:W-:Y:S02]  /*1580*/  PRMT R34, R34, 0x5410, R36 ;  /* 0x0000541022227816 */ /* 0x000fe40000000024 */
.L_x_4789:
[----:B------:R-:W-:Y:S01]  /*1590*/  HADD2.F32 R114, -RZ, R39.H0_H0 ;  /* 0x20000027ff727230 */ /* 0x000fe20000004100 */
[----:B------:R-:W-:Y:S05]  /*15a0*/  @P3 BRA `(.L_x_4790) ;  /* 0x0000008000003947 */ /* 0x000fea0003800000 */
[----:B------:R-:W-:-:S04]  /*15b0*/  ISETP.NE.U32.AND P4, PT, RZ, c[0x0][0x180], PT ;  /* 0x00006000ff007a0c */ /* 0x000fc80003f85070 */
[----:B------:R-:W-:-:S13]  /*15c0*/  ISETP.NE.AND.EX P4, PT, RZ, c[0x0][0x184], PT, P4 ;  /* 0x00006100ff007a0c */ /* 0x000fda0003f85340 */
[----:B------:R-:W-:Y:S05]  /*15d0*/  @P4 BRA `(.L_x_4791) ;  /* 0x0000002000004947 */ /* 0x000fea0003800000 */
[----:B------:R-:W-:Y:S05]  /*15e0*/  @P0 BRA `(.L_x_4792) ;  /* 0x0000008000000947 */ /* 0x000fea0003800000 */
[----:B------:R-:W-:Y:S05]  /*15f0*/  BRA `(.L_x_4793) ;  /* 0x0000009000007947 */ /* 0x000fea0003800000 */
.L_x_4791:
[----:B-----5:R-:W-:-:S05]  /*1600*/  HADD2.F32 R37, -RZ, R31.H0_H0 ;  /* 0x2000001fff257230 */ /* 0x020fca0000004100 */
[----:B------:R-:W-:Y:S01]  /*1610*/  FADD.FTZ R114, R37, R114 ;  /* 0x0000007225727221 */ /* 0x000fe20000010000 */
[----:B------:R-:W-:Y:S05]  /*1620*/  BRA `(.L_x_4792) ;  /* 0x0000004000007947 */ /* 0x000fea0003800000 */
.L_x_4790:
[----:B-----5:R-:W-:Y:S02]  /*1630*/  HADD2.F32 R37, -RZ, R27.H0_H0 ;  /* 0x2000001bff257230 */ /* 0x020fe40000004100 */
[----:B------:R-:W-:-:S03]  /*1640*/  @P2 HADD2.F32 R41, -RZ, R31.H0_H0 ;  /* 0x2000001fff292230 */ /* 0x000fc60000004100 */
[----:B------:R-:W-:-:S04]  /*1650*/  FADD.FTZ R114, R37, R114 ;  /* 0x0000007225727221 */ /* 0x000fc80000010000 */
[----:B------:R-:W-:-:S05]  /*1660*/  @P2 FADD.FTZ R114, R41, R114 ;  /* 0x0000007229722221 */ /* 0x000fca0000010000 */
.L_x_4792:
[----:B------:R-:W-:-:S04]  /*1670*/  F2FP.PACK_AB R36, RZ, R114 ;  /* 0x00000072ff24723e */ /* 0x000fc800000000ff */
[----:B------:R-:W-:Y:S02]  /*1680*/  PRMT R35, R36, 0x7610, R35 ;  /* 0x0000761024237816 */ /* 0x000fe40000000023 */
.L_x_4793:
[----:B------:R-:W-:Y:S01]  /*1690*/  HADD2.F32 R115, -RZ, R39.H1_H1 ;  /* 0x30000027ff737230 */ /* 0x000fe20000004100 */
[----:B------:R-:W-:Y:S05]  /*16a0*/  @P3 BRA `(.L_x_4794) ;  /* 0x0000008000003947 */ /* 0x000fea0003800000 */
[----:B------:R-:W-:-:S04]  /*16b0*/  ISETP.NE.U32.AND P4, PT, RZ, c[0x0][0x180], PT ;  /* 0x00006000ff007a0c */ /* 0x000fc80003f85070 */
[----:B------:R-:W-:-:S13]  /*16c0*/  ISETP.NE.AND.EX P4, PT, RZ, c[0x0][0x184], PT, P4 ;  /* 0x00006100ff007a0c */ /* 0x000fda0003f85340 */
[----:B------:R-:W-:Y:S05]  /*16d0*/  @P4 BRA `(.L_x_4795) ;  /* 0x0000002000004947 */ /* 0x000fea0003800000 */
[----:B------:R-:W-:Y:S05]  /*16e0*/  @P0 BRA `(.L_x_4796) ;  /* 0x0000008000000947 */ /* 0x000fea0003800000 */
[----:B------:R-:W-:Y:S05]  /*16f0*/  BRA `(.L_x_4797) ;  /* 0x0000009000007947 */ /* 0x000fea0003800000 */
.L_x_4795:
[----:B-----5:R-:W-:-:S05]  /*1700*/  HADD2.F32 R36, -RZ, R31.H1_H1 ;  /* 0x3000001fff247230 */ /* 0x020fca0000004100 */
[----:B------:R-:W-:Y:S01]  /*1710*/  FADD.FTZ R115, R36, R115 ;  /* 0x0000007324737221 */ /* 0x000fe20000010000 */
[----:B------:R-:W-:Y:S05]  /*1720*/  BRA `(.L_x_4796) ;  /* 0x0000004000007947 */ /* 0x000fea0003800000 */
.L_x_4794:
[----:B-----5:R-:W-:Y:S02]  /*1730*/  HADD2.F32 R36, -RZ, R27.H1_H1 ;  /* 0x3000001bff247230 */ /* 0x020fe40000004100 */
[----:B------:R-:W-:-:S03]  /*1740*/  @P2 HADD2.F32 R38, -RZ, R31.H1_H1 ;  /* 0x3000001fff262230 */ /* 0x000fc60000004100 */
[----:B------:R-:W-:-:S04]  /*1750*/  FADD.FTZ R115, R36, R115 ;  /* 0x0000007324737221 */ /* 0x000fc80000010000 */
[----:B------:R-:W-:-:S05]  /*1760*/  @P2 FADD.FTZ R115, R38, R115 ;  /* 0x0000007326732221 */ /* 0x000fca0000010000 */
.L_x_4796:
[----:B------:R-:W-:-:S04]  /*1770*/  F2FP.PACK_AB R36, RZ, R115 ;  /* 0x00000073ff24723e */ /* 0x000fc800000000ff */
[----:B------:R-:W-:Y:S02]  /*1780*/  PRMT R35, R35, 0x5410, R36 ;  /* 0x0000541023237816 */ /* 0x000fe40000000024 */
.L_x_4797:
        /* <DEDUP_REMOVED lines=16> */
.L_x_4799:
[----:B-----5:R-:W-:-:S05]  /*1890*/  HADD2.F32 R40, -RZ, R28.H0_H0 ;  /* 0x2000001cff287230 */ /* 0x020fca0000004100 */
[----:B------:R-:W-:Y:S01]  /*18a0*/  FADD.FTZ R119, R40, R119 ;  /* 0x0000007728777221 */ /* 0x000fe20000010000 */
[----:B------:R-:W-:Y:S05]  /*18b0*/  BRA `(.L_x_4800) ;  /* 0x0000004000007947 */ /* 0x000fea0003800000 */
.L_x_4798:
[----:B0----5:R-:W-:Y:S02]  /*18c0*/  HADD2.F32 R40, -RZ, R24.H0_H0 ;  /* 0x20000018ff287230 */ /* 0x021fe40000004100 */
[----:B------:R-:W-:-:S03]  /*18d0*/  @P2 HADD2.F32 R42, -RZ, R28.H0_H0 ;  /* 0x2000001cff2a2230 */ /* 0x000fc60000004100 */
[----:B------:R-:W-:-:S04]  /*18e0*/  FADD.FTZ R119, R40, R119 ;  /* 0x0000007728777221 */ /* 0x000fc80000010000 */
[----:B------:R-:W-:-:S05]  /*18f0*/  @P2 FADD.FTZ R119, R42, R119 ;  /* 0x000000772a772221 */ /* 0x000fca0000010000 */
.L_x_4800:
[----:B------:R-:W-:-:S04]  /*1900*/  F2FP.PACK_AB R40, RZ, R119 ;  /* 0x00000077ff28723e */ /* 0x000fc800000000ff */
[----:B------:R-:W-:Y:S02]  /*1910*/  PRMT R32, R40, 0x7610, R32 ;  /* 0x0000761028207816 */ /* 0x000fe40000000020 */
.L_x_4801:
[----:B------:R-:W-:Y:S01]  /*1920*/  HADD2.F32 R121, -RZ, R36.H1_H1 ;  /* 0x30000024ff797230 */ /* 0x000fe20000004100 */
[----:B------:R-:W-:Y:S05]  /*1930*/  @P3 BRA `(.L_x_4802) ;  /* 0x0000008000003947 */ /* 0x000fea0003800000 */
[----:B------:R-:W-:-:S04]  /*1940*/  ISETP.NE.U32.AND P4, PT, RZ, c[0x0][0x180], PT ;  /* 0x00006000ff007a0c */ /* 0x000fc80003f85070 */
[----:B------:R-:W-:-:S13]  /*1950*/  ISETP.NE.AND.EX P4, PT, RZ, c[0x0][0x184], PT, P4 ;  /* 0x00006100ff007a0c */ /* 0x000fda0003f85340 */
[----:B------:R-:W-:Y:S05]  /*1960*/  @P4 BRA `(.L_x_4803) ;  /* 0x0000002000004947 */ /* 0x000fea0003800000 */
[----:B------:R-:W-:Y:S05]  /*1970*/  @P0 BRA `(.L_x_4804) ;  /* 0x0000008000000947 */ /* 0x000fea0003800000 */
[----:B------:R-:W-:Y:S05]  /*1980*/  BRA `(.L_x_4805) ;  /* 0x0000009000007947 */ /* 0x000fea0003800000 */
.L_x_4803:
[----:B-----5:R-:W-:-:S05]  /*1990*/  HADD2.F32 R36, -RZ, R28.H1_H1 ;  /* 0x3000001cff247230 */ /* 0x020fca0000004100 */
[----:B------:R-:W-:Y:S01]  /*19a0*/  FADD.FTZ R121, R36, R121 ;  /* 0x0000007924797221 */ /* 0x000fe20000010000 */
[----:B------:R-:W-:Y:S05]  /*19b0*/  BRA `(.L_x_4804) ;  /* 0x0000004000007947 */ /* 0x000fea0003800000 */
.L_x_4802:
[----:B-----5:R-:W-:Y:S02]  /*19c0*/  HADD2.F32 R36, -RZ, R24.H1_H1 ;  /* 0x30000018ff247230 */ /* 0x020fe40000004100 */
[----:B------:R-:W-:-:S03]  /*19d0*/  @P2 HADD2.F32 R40, -RZ, R28.H1_H1 ;  /* 0x3000001cff282230 */ /* 0x000fc60000004100 */
[----:B------:R-:W-:-:S04]  /*19e0*/  FADD.FTZ R121, R36, R121 ;  /* 0x0000007924797221 */ /* 0x000fc80000010000 */
[----:B------:R-:W-:-:S05]  /*19f0*/  @P2 FADD.FTZ R121, R40, R121 ;  /* 0x0000007928792221 */ /* 0x000fca0000010000 */
.L_x_4804:
[----:B------:R-:W-:-:S04]  /*1a00*/  F2FP.PACK_AB R36, RZ, R121 ;  /* 0x00000079ff24723e */ /* 0x000fc800000000ff */
[----:B------:R-:W-:Y:S02]  /*1a10*/  PRMT R32, R32, 0x5410, R36 ;  /* 0x0000541020207816 */ /* 0x000fe40000000024 */
.L_x_4805:
[----:B------:R-:W-:Y:S01]  /*1a20*/  HADD2.F32 R120, -RZ, R37.H0_H0 ;  /* 0x20000025ff787230 */ /* 0x000fe20000004100 */
[----:B------:R-:W-:Y:S05]  /*1a30*/  @P3 BRA `(.L_x_4806) ;  /* 0x0000008000003947 */ /* 0x000fea0003800000 */
[----:B------:R-:W-:-:S04]  /*1a40*/  ISETP.NE.U32.AND P4, PT, RZ, c[0x0][0x180], PT ;  /* 0x00006000ff007a0c */ /* 0x000fc80003f85070 */
[----:B------:R-:W-:-:S13]  /*1a50*/  ISETP.NE.AND.EX P4, PT, RZ, c[0x0][0x184], PT, P4 ;  /* 0x00006100ff007a0c */ /* 0x000fda0003f85340 */
[----:B------:R-:W-:Y:S05]  /*1a60*/  @P4 BRA `(.L_x_4807) ;  /* 0x0000002000004947 */ /* 0x000fea0003800000 */
[----:B------:R-:W-:Y:S05]  /*1a70*/  @P0 BRA `(.L_x_4808) ;  /* 0x0000008000000947 */ /* 0x000fea0003800000 */
[----:B------:R-:W-:Y:S05]  /*1a80*/  BRA `(.L_x_4809) ;  /* 0x0000009000007947 */ /* 0x000fea0003800000 */
.L_x_4807:
[----:B-----5:R-:W-:-:S05]  /*1a90*/  HADD2.F32 R41, -RZ, R29.H0_H0 ;  /* 0x2000001dff297230 */ /* 0x020fca0000004100 */
[----:B------:R-:W-:Y:S01]  /*1aa0*/  FADD.FTZ R120, R41, R120 ;  /* 0x0000007829787221 */ /* 0x000fe20000010000 */
[----:B------:R-:W-:Y:S05]  /*1ab0*/  BRA `(.L_x_4808) ;  /* 0x0000004000007947 */ /* 0x000fea0003800000 */
.L_x_4806:
[----:B-----5:R-:W-:Y:S02]  /*1ac0*/  HADD2.F32 R41, -RZ, R25.H0_H0 ;  /* 0x20000019ff297230 */ /* 0x020fe40000004100 */
[----:B------:R-:W-:-:S03]  /*1ad0*/  @P2 HADD2.F32 R43, -RZ, R29.H0_H0 ;  /* 0x2000001dff2b2230 */ /* 0x000fc60000004100 */
[----:B------:R-:W-:-:S04]  /*1ae0*/  FADD.FTZ R120, R41, R120 ;  /* 0x0000007829787221 */ /* 0x000fc80000010000 */
[----:B------:R-:W-:-:S05]  /*1af0*/  @P2 FADD.FTZ R120, R43, R120 ;  /* 0x000000782b782221 */ /* 0x000fca0000010000 */
.L_x_4808:
[----:B------:R-:W-:-:S04]  /*1b00*/  F2FP.PACK_AB R36, RZ, R120 ;  /* 0x00000078ff24723e */ /* 0x000fc800000000ff */
[----:B------:R-:W-:Y:S02]  /*1b10*/  PRMT R33, R36, 0x7610, R33 ;  /* 0x0000761024217816 */ /* 0x000fe40000000021 */
.L_x_4809:
[----:B------:R-:W-:Y:S01]  /*1b20*/  HADD2.F32 R123, -RZ, R37.H1_H1 ;  /* 0x30000025ff7b7230 */ /* 0x000fe20000004100 */
[----:B------:R-:W-:Y:S05]  /*1b30*/  @P3 BRA `(.L_x_4810) ;  /* 0x0000008000003947 */ /* 0x000fea0003800000 */
[----:B------:R-:W-:-:S04]  /*1b40*/  ISETP.NE.U32.AND P4, PT, RZ, c[0x0][0x180], PT ;  /* 0x00006000ff007a0c */ /* 0x000fc80003f85070 */
[----:B------:R-:W-:-:S13]  /*1b50*/  ISETP.NE.AND.EX P4, PT, RZ, c[0x0][0x184], PT, P4 ;  /* 0x00006100ff007a0c */ /* 0x000fda0003f85340 */
[----:B------:R-:W-:Y:S05]  /*1b60*/  @P4 BRA `(.L_x_4811) ;  /* 0x0000002000004947 */ /* 0x000fea0003800000 */
[----:B------:R-:W-:Y:S05]  /*1b70*/  @P0 BRA `(.L_x_4812) ;  /* 0x0000008000000947 */ /* 0x000fea0003800000 */
[----:B------:R-:W-:Y:S05]  /*1b80*/  BRA `(.L_x_4813) ;  /* 0x0000009000007947 */ /* 0x000fea0003800000 */
.L_x_4811:
[----:B-----5:R-:W-:-:S05]  /*1b90*/  HADD2.F32 R36, -RZ, R29.H1_H1 ;  /* 0x3000001dff247230 */ /* 0x020fca0000004100 */
[----:B------:R-:W-:Y:S01]  /*1ba0*/  FADD.FTZ R123, R36, R123 ;  /* 0x0000007b247b7221 */ /* 0x000fe20000010000 */
[----:B------:R-:W-:Y:S05]  /*1bb0*/  BRA `(.L_x_4812) ;  /* 0x0000004000007947 */ /* 0x000fea0003800000 */
.L_x_4810:
[----:B-----5:R-:W-:Y:S02]  /*1bc0*/  HADD2.F32 R36, -RZ, R25.H1_H1 ;  /* 0x30000019ff247230 */ /* 0x020fe40000004100 */
[----:B------:R-:W-:-:S03]  /*1bd0*/  @P2 HADD2.F32 R40, -RZ, R29.H1_H1 ;  /* 0x3000001dff282230 */ /* 0x000fc60000004100 */
[----:B------:R-:W-:-:S04]  /*1be0*/  FADD.FTZ R123, R36, R123 ;  /* 0x0000007b247b7221 */ /* 0x000fc80000010000 */
[----:B------:R-:W-:-:S05]  /*1bf0*/  @P2 FADD.FTZ R123, R40, R123 ;  /* 0x0000007b287b2221 */ /* 0x000fca0000010000 */
.L_x_4812:
[----:B------:R-:W-:-:S04]  /*1c00*/  F2FP.PACK_AB R36, RZ, R123 ;  /* 0x0000007bff24723e */ /* 0x000fc800000000ff */
[----:B------:R-:W-:Y:S02]  /*1c10*/  PRMT R33, R33, 0x5410, R36 ;  /* 0x0000541021217816 */ /* 0x000fe40000000024 */
.L_x_4813:
[----:B------:R-:W-:Y:S01]  /*1c20*/  HADD2.F32 R122, -RZ, R38.H0_H0 ;  /* 0x20000026ff7a7230 */ /* 0x000fe20000004100 */
[----:B------:R-:W-:Y:S05]  /*1c30*/  @P3 BRA `(.L_x_4814) ;  /* 0x0000008000003947 */ /* 0x000fea0003800000 */
[----:B------:R-:W-:-:S04]  /*1c40*/  ISETP.NE.U32.AND P4, PT, RZ, c[0x0][0x180], PT ;  /* 0x00006000ff007a0c */ /* 0x000fc80003f85070 */
[----:B------:R-:W-:-:S13]  /*1c50*/  ISETP.NE.AND.EX P4, PT, RZ, c[0x0][0x184], PT, P4 ;  /* 0x00006100ff007a0c */ /* 0x000fda0003f85340 */
[----:B------:R-:W-:Y:S05]  /*1c60*/  @P4 BRA `(.L_x_4815) ;  /* 0x0000002000004947 */ /* 0x000fea0003800000 */
[----:B------:R-:W-:Y:S05]  /*1c70*/  @P0 BRA `(.L_x_4816) ;  /* 0x0000008000000947 */ /* 0x000fea0003800000 */
[----:B------:R-:W-:Y:S05]  /*1c80*/  BRA `(.L_x_4817) ;  /* 0x0000009000007947 */ /* 0x000fea0003800000 */
.L_x_4815:
[----:B-----5:R-:W-:-:S05]  /*1c90*/  HADD2.F32 R37, -RZ, R30.H0_H0 ;  /* 0x2000001eff257230 */ /* 0x020fca0000004100 */
[----:B------:R-:W-:Y:S01]  /*1ca0*/  FADD.FTZ R122, R37, R122 ;  /* 0x0000007a257a7221 */ /* 0x000fe20000010000 */
[----:B------:R-:W-:Y:S05]  /*1cb0*/  BRA `(.L_x_4816) ;  /* 0x0000004000007947 */ /* 0x000fea0003800000 */
.L_x_4814:
[----:B-----5:R-:W-:Y:S02]  /*1cc0*/  HADD2.F32 R37, -RZ, R26.H0_H0 ;  /* 0x2000001aff257230 */ /* 0x020fe40000004100 */
[----:B------:R-:W-:-:S03]  /*1cd0*/  @P2 HADD2.F32 R41, -RZ, R30.H0_H0 ;  /* 0x2000001eff292230 */ /* 0x000fc60000004100 */
[----:B------:R-:W-:-:S04]  /*1ce0*/  FADD.FTZ R122, R37, R122 ;  /* 0x0000007a257a7221 */ /* 0x000fc80000010000 */
[----:B------:R-:W-:-:S05]  /*1cf0*/  @P2 FADD.FTZ R122, R41, R122 ;  /* 0x0000007a297a2221 */ /* 0x000fca0000010000 */
.L_x_4816:
[----:B------:R-:W-:-:S04]  /*1d00*/  F2FP.PACK_AB R36, RZ, R122 ;  /* 0x0000007aff24723e */ /* 0x000fc800000000ff */
[----:B------:R-:W-:Y:S02]  /*1d10*/  PRMT R34, R36, 0x7610, R34 ;  /* 0x0000761024227816 */ /* 0x000fe40000000022 */
.L_x_4817:
[----:B------:R-:W-:Y:S01]  /*1d20*/  HADD2.F32 R125, -RZ, R38.H1_H1 ;  /* 0x30000026ff7d7230 */ /* 0x000fe20000004100 */
[----:B------:R-:W-:Y:S05]  /*1d30*/  @P3 BRA `(.L_x_4818) ;  /* 0x0000008000003947 */ /* 0x000fea0003800000 */
[----:B------:R-:W-:-:S04]  /*1d40*/  ISETP.NE.U32.AND P4, PT, RZ, c[0x0][0x180], PT ;  /* 0x00006000ff007a0c */ /* 0x000fc80003f85070 */
[----:B------:R-:W-:-:S13]  /*1d50*/  ISETP.NE.AND.EX P4, PT, RZ, c[0x0][0x184], PT, P4 ;  /* 0x00006100ff007a0c */ /* 0x000fda0003f85340 */
[----:B------:R-:W-:Y:S05]  /*1d60*/  @P4 BRA `(.L_x_4819) ;  /* 0x0000002000004947 */ /* 0x000fea0003800000 */
[----:B------:R-:W-:Y:S05]  /*1d70*/  @P0 BRA `(.L_x_4820) ;  /* 0x0000008000000947 */ /* 0x000fea0003800000 */
[----:B------:R-:W-:Y:S05]  /*1d80*/  BRA `(.L_x_4821) ;  /* 0x0000009000007947 */ /* 0x000fea0003800000 */
.L_x_4819:
[----:B-----5:R-:W-:-:S05]  /*1d90*/  HADD2.F32 R36, -RZ, R30.H1_H1 ;  /* 0x3000001eff247230 */ /* 0x020fca0000004100 */
[----:B------:R-:W-:Y:S01]  /*1da0*/  FADD.FTZ R125, R36, R125 ;  /* 0x0000007d247d7221 */ /* 0x000fe20000010000 */
[----:B------:R-:W-:Y:S05]  /*1db0*/  BRA `(.L_x_4820) ;  /* 0x0000004000007947 */ /* 0x000fea0003800000 */
.L_x_4818:
[----:B-----5:R-:W-:Y:S02]  /*1dc0*/  HADD2.F32 R36, -RZ, R26.H1_H1 ;  /* 0x3000001aff247230 */ /* 0x020fe40000004100 */
[----:B------:R-:W-:-:S03]  /*1dd0*/  @P2 HADD2.F32 R38, -RZ, R30.H1_H1 ;  /* 0x3000001eff262230 */ /* 0x000fc60000004100 */
[----:B------:R-:W-:-:S04]  /*1de0*/  FADD.FTZ R125, R36, R125 ;  /* 0x0000007d247d7221 */ /* 0x000fc80000010000 */
[----:B------:R-:W-:-:S05]  /*1df0*/  @P2 FADD.FTZ R125, R38, R125 ;  /* 0x0000007d267d2221 */ /* 0x000fca0000010000 */
.L_x_4820:
[----:B------:R-:W-:-:S04]  /*1e00*/  F2FP.PACK_AB R36, RZ, R125 ;  /* 0x0000007dff24723e */ /* 0x000fc800000000ff */
[----:B------:R-:W-:Y:S02]  /*1e10*/  PRMT R34, R34, 0x5410, R36 ;  /* 0x0000541022227816 */ /* 0x000fe40000000024 */
.L_x_4821:
[----:B------:R-:W-:Y:S01]  /*1e20*/  HADD2.F32 R124, -RZ, R39.H0_H0 ;  /* 0x20000027ff7c7230 */ /* 0x000fe20000004100 */
[----:B------:R-:W-:Y:S05]  /*1e30*/  @P3 BRA `(.L_x_4822) ;  /* 0x0000008000003947 */ /* 0x000fea0003800000 */
[----:B------:R-:W-:-:S04]  /*1e40*/  ISETP.NE.U32.AND P4, PT, RZ, c[0x0][0x180], PT ;  /* 0x00006000ff007a0c */ /* 0x000fc80003f85070 */
[----:B------:R-:W-:-:S13]  /*1e50*/  ISETP.NE.AND.EX P4, PT, RZ, c[0x0][0x184], PT, P4 ;  /* 0x00006100ff007a0c */ /* 0x000fda0003f85340 */
[----:B------:R-:W-:Y:S05]  /*1e60*/  @P4 BRA `(.L_x_4823) ;  /* 0x0000002000004947 */ /* 0x000fea0003800000 */
[----:B------:R-:W-:Y:S05]  /*1e70*/  @P0 BRA `(.L_x_4824) ;  /* 0x0000008000000947 */ /* 0x000fea0003800000 */
[----:B------:R-:W-:Y:S05]  /*1e80*/  BRA `(.L_x_4825) ;  /* 0x0000009000007947 */ /* 0x000fea0003800000 */
.L_x_4823:
[----:B-----5:R-:W-:-:S05]  /*1e90*/  HADD2.F32 R37, -RZ, R31.H0_H0 ;  /* 0x2000001fff257230 */ /* 0x020fca0000004100 */
[----:B------:R-:W-:Y:S01]  /*1ea0*/  FADD.FTZ R124, R37, R124 ;  /* 0x0000007c257c7221 */ /* 0x000fe20000010000 */
[----:B------:R-:W-:Y:S05]  /*1eb0*/  BRA `(.L_x_4824) ;  /* 0x0000004000007947 */ /* 0x000fea0003800000 */
.L_x_4822:
[----:B-----5:R-:W-:Y:S02]  /*1ec0*/  HADD2.F32 R37, -RZ, R27.H0_H0 ;  /* 0x2000001bff257230 */ /* 0x020fe40000004100 */
[----:B------:R-:W-:-:S03]  /*1ed0*/  @P2 HADD2.F32 R41, -RZ, R31.H0_H0 ;  /* 0x2000001fff292230 */ /* 0x000fc60000004100 */
[----:B------:R-:W-:-:S04]  /*1ee0*/  FADD.FTZ R124, R37, R124 ;  /* 0x0000007c257c7221 */ /* 0x000fc80000010000 */
[----:B------:R-:W-:-:S05]  /*1ef0*/  @P2 FADD.FTZ R124, R41, R124 ;  /* 0x0000007c297c2221 */ /* 0x000fca0000010000 */
.L_x_4824:
[----:B------:R-:W-:-:S04]  /*1f00*/  F2FP.PACK_AB R36, RZ, R124 ;  /* 0x0000007cff24723e */ /* 0x000fc800000000ff */
[----:B------:R-:W-:Y:S02]  /*1f10*/  PRMT R35, R36, 0x7610, R35 ;  /* 0x0000761024237816 */ /* 0x000fe40000000023 */
.L_x_4825:
[----:B------:R-:W-:Y:S01]  /*1f20*/  HADD2.F32 R126, -RZ, R39.H1_H1 ;  /* 0x30000027ff7e7230 */ /* 0x000fe20000004100 */
[----:B------:R-:W-:Y:S05]  /*1f30*/  @P3 BRA `(.L_x_4826) ;  /* 0x0000008000003947 */ /* 0x000fea0003800000 */
[----:B------:R-:W-:-:S04]  /*1f40*/  ISETP.NE.U32.AND P4, PT, RZ, c[0x0][0x180], PT ;  /* 0x00006000ff007a0c */ /* 0x000fc80003f85070 */
[----:B------:R-:W-:-:S13]  /*1f50*/  ISETP.NE.AND.EX P4, PT, RZ, c[0x0][0x184], PT, P4 ;  /* 0x00006100ff007a0c */ /* 0x000fda0003f85340 */
[----:B------:R-:W-:Y:S05]  /*1f60*/  @P4 BRA `(.L_x_4827) ;  /* 0x0000002000004947 */ /* 0x000fea0003800000 */
[----:B------:R-:W-:Y:S05]  /*1f70*/  @P0 BRA `(.L_x_4828) ;  /* 0x0000008000000947 */ /* 0x000fea0003800000 */
[----:B------:R-:W-:Y:S05]  /*1f80*/  BRA `(.L_x_4829) ;  /* 0x0000009000007947 */ /* 0x000fea0003800000 */
.L_x_4827:
[----:B-----5:R-:W-:-:S05]  /*1f90*/  HADD2.F32 R37, -RZ, R31.H1_H1 ;  /* 0x3000001fff257230 */ /* 0x020fca0000004100 */
[----:B------:R-:W-:Y:S01]  /*1fa0*/  FADD.FTZ R126, R37, R126 ;  /* 0x0000007e257e7221 */ /* 0x000fe20000010000 */
[----:B------:R-:W-:Y:S05]  /*1fb0*/  BRA `(.L_x_4828) ;  /* 0x0000004000007947 */ /* 0x000fea0003800000 */
.L_x_4826:
[----:B-----5:R-:W-:Y:S02]  /*1fc0*/  HADD2.F32 R37, -RZ, R27.H1_H1 ;  /* 0x3000001bff257230 */ /* 0x020fe40000004100 */
[----:B------:R-:W-:-:S03]  /*1fd0*/  @P2 HADD2.F32 R39, -RZ, R31.H1_H1 ;  /* 0x3000001fff272230 */ /* 0x000fc60000004100 */
[----:B------:R-:W-:-:S04]  /*1fe0*/  FADD.FTZ R126, R37, R126 ;  /* 0x0000007e257e7221 */ /* 0x000fc80000010000 */
[----:B------:R-:W-:-:S05]  /*1ff0*/  @P2 FADD.FTZ R126, R39, R126 ;  /* 0x0000007e277e2221 */ /* 0x000fca0000010000 */
.L_x_4828:
[----:B------:R-:W-:-:S04]  /*2000*/  F2FP.PACK_AB R36, RZ, R126 ;  /* 0x0000007eff24723e */ /* 0x000fc800000000ff */
[----:B------:R-:W-:Y:S02]  /*2010*/  PRMT R35, R35, 0x5410, R36 ;  /* 0x0000541023237816 */ /* 0x000fe40000000024 */
.L_x_4829:
        /* <DEDUP_REMOVED lines=17> */
.L_x_4831:
[----:B-----5:R-:W-:-:S05]  /*2130*/  HADD2.F32 R40, -RZ, R28.H0_H0 ;  /* 0x2000001cff287230 */ /* 0x020fca0000004100 */
[----:B------:R-:W-:Y:S01]  /*2140*/  FADD.FTZ R127, R40, R127 ;  /* 0x0000007f287f7221 */ /* 0x000fe20000010000 */
[----:B------:R-:W-:Y:S05]  /*2150*/  BRA `(.L_x_4832) ;  /* 0x0000004000007947 */ /* 0x000fea0003800000 */
.L_x_4830:
[----:B0----5:R-:W-:Y:S02]  /*2160*/  HADD2.F32 R40, -RZ, R24.H0_H0 ;  /* 0x20000018ff287230 */ /* 0x021fe40000004100 */
[----:B------:R-:W-:-:S03]  /*2170*/  @P2 HADD2.F32 R42, -RZ, R28.H0_H0 ;  /* 0x2000001cff2a2230 */ /* 0x000fc60000004100 */
[----:B------:R-:W-:-:S04]  /*2180*/  FADD.FTZ R127, R40, R127 ;  /* 0x0000007f287f7221 */ /* 0x000fc80000010000 */
[----:B------:R-:W-:-:S05]  /*2190*/  @P2 FADD.FTZ R127, R42, R127 ;  /* 0x0000007f2a7f2221 */ /* 0x000fca0000010000 */
.L_x_4832:
[----:B------:R-:W-:-:S04]  /*21a0*/  F2FP.PACK_AB R40, RZ, R127 ;  /* 0x0000007fff28723e */ /* 0x000fc800000000ff */
[----:B------:R-:W-:Y:S02]  /*21b0*/  PRMT R32, R40, 0x7610, R32 ;  /* 0x0000761028207816 */ /* 0x000fe40000000020 */
.L_x_4833:
[----:B------:R-:W-:Y:S01]  /*21c0*/  HADD2.F32 R129, -RZ, R36.H1_H1 ;  /* 0x30000024ff817230 */ /* 0x000fe20000004100 */
[----:B------:R-:W-:Y:S05]  /*21d0*/  @P3 BRA `(.L_x_4834) ;  /* 0x0000008000003947 */ /* 0x000fea0003800000 */
[----:B------:R-:W-:-:S04]  /*21e0*/  ISETP.NE.U32.AND P4, PT, RZ, c[0x0][0x180], PT ;  /* 0x00006000ff007a0c */ /* 0x000fc80003f85070 */
[----:B------:R-:W-:-:S13]  /*21f0*/  ISETP.NE.AND.EX P4, PT, RZ, c[0x0][0x184], PT, P4 ;  /* 0x00006100ff007a0c */ /* 0x000fda0003f85340 */
[----:B------:R-:W-:Y:S05]  /*2200*/  @P4 BRA `(.L_x_4835) ;  /* 0x0000002000004947 */ /* 0x000fea0003800000 */
[----:B------:R-:W-:Y:S05]  /*2210*/  @P0 BRA `(.L_x_4836) ;  /* 0x0000008000000947 */ /* 0x000fea0003800000 */
[----:B------:R-:W-:Y:S05]  /*2220*/  BRA `(.L_x_4837) ;  /* 0x0000009000007947 */ /* 0x000fea0003800000 */
.L_x_4835:
[----:B-----5:R-:W-:-:S05]  /*2230*/  HADD2.F32 R36, -RZ, R28.H1_H1 ;  /* 0x3000001cff247230 */ /* 0x020fca0000004100 */
[----:B------:R-:W-:Y:S01]  /*2240*/  FADD.FTZ R129, R36, R129 ;  /* 0x0000008124817221 */ /* 0x000fe20000010000 */
[----:B------:R-:W-:Y:S05]  /*2250*/  BRA `(.L_x_4836) ;  /* 0x0000004000007947 */ /* 0x000fea0003800000 */
.L_x_4834:
[----:B-----5:R-:W-:Y:S02]  /*2260*/  HADD2.F32 R36, -RZ, R24.H1_H1 ;  /* 0x30000018ff247230 */ /* 0x020fe40000004100 */
[----:B------:R-:W-:-:S03]  /*2270*/  @P2 HADD2.F32 R40, -RZ, R28.H1_H1 ;  /* 0x3000001cff282230 */ /* 0x000fc60000004100 */
[----:B------:R-:W-:-:S04]  /*2280*/  FADD.FTZ R129, R36, R129 ;  /* 0x0000008124817221 */ /* 0x000fc80000010000 */
[----:B------:R-:W-:-:S05]  /*2290*/  @P2 FADD.FTZ R129, R40, R129 ;  /* 0x0000008128812221 */ /* 0x000fca0000010000 */
.L_x_4836:
[----:B------:R-:W-:-:S04]  /*22a0*/  F2FP.PACK_AB R36, RZ, R129 ;  /* 0x00000081ff24723e */ /* 0x000fc800000000ff */
[----:B------:R-:W-:Y:S02]  /*22b0*/  PRMT R32, R32, 0x5410, R36 ;  /* 0x0000541020207816 */ /* 0x000fe40000000024 */
.L_x_4837:
[----:B------:R-:W-:Y:S01]  /*22c0*/  HADD2.F32 R128, -RZ, R37.H0_H0 ;  /* 0x20000025ff807230 */ /* 0x000fe20000004100 */
[----:B------:R-:W-:Y:S05]  /*22d0*/  @P3 BRA `(.L_x_4838) ;  /* 0x0000008000003947 */ /* 0x000fea0003800000 */
[----:B------:R-:W-:-:S04]  /*22e0*/  ISETP.NE.U32.AND P4, PT, RZ, c[0x0][0x180], PT ;  /* 0x00006000ff007a0c */ /* 0x000fc80003f85070 */
[----:B------:R-:W-:-:S13]  /*22f0*/  ISETP.NE.AND.EX P4, PT, RZ, c[0x0][0x184], PT, P4 ;  /* 0x00006100ff007a0c */ /* 0x000fda0003f85340 */
[----:B------:R-:W-:Y:S05]  /*2300*/  @P4 BRA `(.L_x_4839) ;  /* 0x0000002000004947 */ /* 0x000fea0003800000 */
[----:B------:R-:W-:Y:S05]  /*2310*/  @P0 BRA `(.L_x_4840) ;  /* 0x0000008000000947 */ /* 0x000fea0003800000 */
[----:B------:R-:W-:Y:S05]  /*2320*/  BRA `(.L_x_4841) ;  /* 0x0000009000007947 */ /* 0x000fea0003800000 */
.L_x_4839:
[----:B-----5:R-:W-:-:S05]  /*2330*/  HADD2.F32 R41, -RZ, R29.H0_H0 ;  /* 0x2000001dff297230 */ /* 0x020fca0000004100 */
[----:B------:R-:W-:Y:S01]  /*2340*/  FADD.FTZ R128, R41, R128 ;  /* 0x0000008029807221 */ /* 0x000fe20000010000 */
[----:B------:R-:W-:Y:S05]  /*2350*/  BRA `(.L_x_4840) ;  /* 0x0000004000007947 */ /* 0x000fea0003800000 */
.L_x_4838:
[----:B-----5:R-:W-:Y:S02]  /*2360*/  HADD2.F32 R41, -RZ, R25.H0_H0 ;  /* 0x20000019ff297230 */ /* 0x020fe40000004100 */
[----:B------:R-:W-:-:S03]  /*2370*/  @P2 HADD2.F32 R43, -RZ, R29.H0_H0 ;  /* 0x2000001dff2b2230 */ /* 0x000fc60000004100 */
[----:B------:R-:W-:-:S04]  /*2380*/  FADD.FTZ R128, R41, R128 ;  /* 0x0000008029807221 */ /* 0x000fc80000010000 */
[----:B------:R-:W-:-:S05]  /*2390*/  @P2 FADD.FTZ R128, R43, R128 ;  /* 0x000000802b802221 */ /* 0x000fca0000010000 */
.L_x_4840:
[----:B------:R-:W-:-:S04]  /*23a0*/  F2FP.PACK_AB R36, RZ, R128 ;  /* 0x00000080ff24723e */ /* 0x000fc800000000ff */
[----:B------:R-:W-:Y:S02]  /*23b0*/  PRMT R33, R36, 0x7610, R33 ;  /* 0x0000761024217816 */ /* 0x000fe40000000021 */
.L_x_4841:
[----:B------:R-:W-:Y:S01]  /*23c0*/  HADD2.F32 R131, -RZ, R37.H1_H1 ;  /* 0x30000025ff837230 */ /* 0x000fe20000004100 */
[----:B------:R-:W-:Y:S05]  /*23d0*/  @P3 BRA `(.L_x_4842) ;  /* 0x0000008000003947 */ /* 0x000fea0003800000 */
[----:B------:R-:W-:-:S04]  /*23e0*/  ISETP.NE.U32.AND P4, PT, RZ, c[0x0][0x180], PT ;  /* 0x00006000ff007a0c */ /* 0x000fc80003f85070 */
[----:B------:R-:W-:-:S13]  /*23f0*/  ISETP.NE.AND.EX P4, PT, RZ, c[0x0][0x184], PT, P4 ;  /* 0x00006100ff007a0c */ /* 0x000fda0003f85340 */
[----:B------:R-:W-:Y:S05]  /*2400*/  @P4 BRA `(.L_x_4843) ;  /* 0x0000002000004947 */ /* 0x000fea0003800000 */
[----:B------:R-:W-:Y:S05]  /*2410*/  @P0 BRA `(.L_x_4844) ;  /* 0x0000008000000947 */ /* 0x000fea0003800000 */
[----:B------:R-:W-:Y:S05]  /*2420*/  BRA `(.L_x_4845) ;  /* 0x0000009000007947 */ /* 0x000fea0003800000 */
.L_x_4843:
[----:B-----5:R-:W-:-:S05]  /*2430*/  HADD2.F32 R36, -RZ, R29.H1_H1 ;  /* 0x3000001dff247230 */ /* 0x020fca0000004100 */
[----:B------:R-:W-:Y:S01]  /*2440*/  FADD.FTZ R131, R36, R131 ;  /* 0x0000008324837221 */ /* 0x000fe20000010000 */
[----:B------:R-:W-:Y:S05]  /*2450*/  BRA `(.L_x_4844) ;  /* 0x0000004000007947 */ /* 0x000fea0003800000 */
.L_x_4842:
[----:B-----5:R-:W-:Y:S02]  /*2460*/  HADD2.F32 R36, -RZ, R25.H1_H1 ;  /* 0x30000019ff247230 */ /* 0x020fe40000004100 */
[----:B------:R-:W-:-:S03]  /*2470*/  @P2 HADD2.F32 R40, -RZ, R29.H1_H1 ;  /* 0x3000001dff282230 */ /* 0x000fc60000004100 */
[----:B------:R-:W-:-:S04]  /*2480*/  FADD.FTZ R131, R36, R131 ;  /* 0x0000008324837221 */ /* 0x000fc80000010000 */
[----:B------:R-:W-:-:S05]  /*2490*/  @P2 FADD.FTZ R131, R40, R131 ;  /* 0x0000008328832221 */ /* 0x000fca0000010000 */
.L_x_4844:
[----:B------:R-:W-:-:S04]  /*24a0*/  F2FP.PACK_AB R36, RZ, R131 ;  /* 0x00000083ff24723e */ /* 0x000fc800000000ff */
[----:B------:R-:W-:Y:S02]  /*24b0*/  PRMT R33, R33, 0x5410, R36 ;  /* 0x0000541021217816 */ /* 0x000fe40000000024 */
.L_x_4845:
[----:B------:R-:W-:Y:S01]  /*24c0*/  HADD2.F32 R130, -RZ, R38.H0_H0 ;  /* 0x20000026ff827230 */ /* 0x000fe20000004100 */
[----:B------:R-:W-:Y:S05]  /*24d0*/  @P3 BRA `(.L_x_4846) ;  /* 0x0000008000003947 */ /* 0x000fea0003800000 */
[----:B------:R-:W-:-:S04]  /*24e0*/  ISETP.NE.U32.AND P4, PT, RZ, c[0x0][0x180], PT ;  /* 0x00006000ff007a0c */ /* 0x000fc80003f85070 */
[----:B------:R-:W-:-:S13]  /*24f0*/  ISETP.NE.AND.EX P4, PT, RZ, c[0x0][0x184], PT, P4 ;  /* 0x00006100ff007a0c */ /* 0x000fda0003f85340 */
[----:B------:R-:W-:Y:S05]  /*2500*/  @P4 BRA `(.L_x_4847) ;  /* 0x0000002000004947 */ /* 0x000fea0003800000 */
[----:B------:R-:W-:Y:S05]  /*2510*/  @P0 BRA `(.L_x_4848) ;  /* 0x0000008000000947 */ /* 0x000fea0003800000 */
[----:B------:R-:W-:Y:S05]  /*2520*/  BRA `(.L_x_4849) ;  /* 0x0000009000007947 */ /* 0x000fea0003800000 */
.L_x_4847:
[----:B-----5:R-:W-:-:S05]  /*2530*/  HADD2.F32 R37, -RZ, R30.H0_H0 ;  /* 0x2000001eff257230 */ /* 0x020fca0000004100 */
[----:B------:R-:W-:Y:S01]  /*2540*/  FADD.FTZ R130, R37, R130 ;  /* 0x0000008225827221 */ /* 0x000fe20000010000 */
[----:B------:R-:W-:Y:S05]  /*2550*/  BRA `(.L_x_4848) ;  /* 0x0000004000007947 */ /* 0x000fea0003800000 */
.L_x_4846:
[----:B-----5:R-:W-:Y:S02]  /*2560*/  HADD2.F32 R37, -RZ, R26.H0_H0 ;  /* 0x2000001aff257230 */ /* 0x020fe40000004100 */
[----:B------:R-:W-:-:S03]  /*2570*/  @P2 HADD2.F32 R41, -RZ, R30.H0_H0 ;  /* 0x2000001eff292230 */ /* 0x000fc60000004100 */
[----:B------:R-:W-:-:S04]  /*2580*/  FADD.FTZ R130, R37, R130 ;  /* 0x0000008225827221 */ /* 0x000fc80000010000 */
[----:B------:R-:W-:-:S05]  /*2590*/  @P2 FADD.FTZ R130, R41, R130 ;  /* 0x0000008229822221 */ /* 0x000fca0000010000 */
.L_x_4848:
[----:B------:R-:W-:-:S04]  /*25a0*/  F2FP.PACK_AB R36, RZ, R130 ;  /* 0x00000082ff24723e */ /* 0x000fc800000000ff */
[----:B------:R-:W-:Y:S02]  /*25b0*/  PRMT R34, R36, 0x7610, R34 ;  /* 0x0000761024227816 */ /* 0x000fe40000000022 */
.L_x_4849:
[----:B------:R-:W-:Y:S01]  /*25c0*/  HADD2.F32 R133, -RZ, R38.H1_H1 ;  /* 0x30000026ff857230 */ /* 0x000fe20000004100 */
[----:B------:R-:W-:Y:S05]  /*25d0*/  @P3 BRA `(.L_x_4850) ;  /* 0x0000008000003947 */ /* 0x000fea0003800000 */
[----:B------:R-:W-:-:S04]  /*25e0*/  ISETP.NE.U32.AND P4, PT, RZ, c[0x0][0x180], PT ;  /* 0x00006000ff007a0c */ /* 0x000fc80003f85070 */
[----:B------:R-:W-:-:S13]  /*25f0*/  ISETP.NE.AND.EX P4, PT, RZ, c[0x0][0x184], PT, P4 ;  /* 0x00006100ff007a0c */ /* 0x000fda0003f85340 */
[----:B------:R-:W-:Y:S05]  /*2600*/  @P4 BRA `(.L_x_4851) ;  /* 0x0000002000004947 */ /* 0x000fea0003800000 */
[----:B------:R-:W-:Y:S05]  /*2610*/  @P0 BRA `(.L_x_4852) ;  /* 0x0000008000000947 */ /* 0x000fea0003800000 */
[----:B------:R-:W-:Y:S05]  /*2620*/  BRA `(.L_x_4853) ;  /* 0x0000009000007947 */ /* 0x000fea0003800000 */
.L_x_4851:
[----:B-----5:R-:W-:-:S05]  /*2630*/  HADD2.F32 R36, -RZ, R30.H1_H1 ;  /* 0x3000001eff247230 */ /* 0x020fca0000004100 */
[----:B------:R-:W-:Y:S01]  /*2640*/  FADD.FTZ R133, R36, R133 ;  /* 0x0000008524857221 */ /* 0x000fe20000010000 */
[----:B------:R-:W-:Y:S05]  /*2650*/  BRA `(.L_x_4852) ;  /* 0x0000004000007947 */ /* 0x000fea0003800000 */
.L_x_4850:
[----:B-----5:R-:W-:Y:S02]  /*2660*/  HADD2.F32 R36, -RZ, R26.H1_H1 ;  /* 0x3000001aff247230 */ /* 0x020fe40000004100 */
[----:B------:R-:W-:-:S03]  /*2670*/  @P2 HADD2.F32 R38, -RZ, R30.H1_H1 ;  /* 0x3000001eff262230 */ /* 0x000fc60000004100 */
[----:B------:R-:W-:-:S04]  /*2680*/  FADD.FTZ R133, R36, R133 ;  /* 0x0000008524857221 */ /* 0x000fc80000010000 */
[----:B------:R-:W-:-:S05]  /*2690*/  @P2 FADD.FTZ R133, R38, R133 ;  /* 0x0000008526852221 */ /* 0x000fca0000010000 */
.L_x_4852:
[----:B------:R-:W-:-:S04]  /*26a0*/  F2FP.PACK_AB R36, RZ, R133 ;  /* 0x00000085ff24723e */ /* 0x000fc800000000ff */
[----:B------:R-:W-:Y:S02]  /*26b0*/  PRMT R34, R34, 0x5410, R36 ;  /* 0x0000541022227816 */ /* 0x000fe40000000024 */
.L_x_4853:
[----:B------:R-:W-:Y:S01]  /*26c0*/  HADD2.F32 R132, -RZ, R39.H0_H0 ;  /* 0x20000027ff847230 */ /* 0x000fe20000004100 */
[----:B------:R-:W-:Y:S05]  /*26d0*/  @P3 BRA `(.L_x_4854) ;  /* 0x0000008000003947 */ /* 0x000fea0003800000 */
[----:B------:R-:W-:-:S04]  /*26e0*/  ISETP.NE.U32.AND P4, PT, RZ, c[0x0][0x180], PT ;  /* 0x00006000ff007a0c */ /* 0x000fc80003f85070 */
[----:B------:R-:W-:-:S13]  /*26f0*/  ISETP.NE.AND.EX P4, PT, RZ, c[0x0][0x184], PT, P4 ;  /* 0x00006100ff007a0c */ /* 0x000fda0003f85340 */
[----:B------:R-:W-:Y:S05]  /*2700*/  @P4 BRA `(.L_x_4855) ;  /* 0x0000002000004947 */ /* 0x000fea0003800000 */
[----:B------:R-:W-:Y:S05]  /*2710*/  @P0 BRA `(.L_x_4856) ;  /* 0x0000008000000947 */ /* 0x000fea0003800000 */
[----:B------:R-:W-:Y:S05]  /*2720*/  BRA `(.L_x_4857) ;  /* 0x0000009000007947 */ /* 0x000fea0003800000 */
.L_x_4855:
[----:B-----5:R-:W-:-:S05]  /*2730*/  HADD2.F32 R37, -RZ, R31.H0_H0 ;  /* 0x2000001fff257230 */ /* 0x020fca0000004100 */
[----:B------:R-:W-:Y:S01]  /*2740*/  FADD.FTZ R132, R37, R132 ;  /* 0x0000008425847221 */ /* 0x000fe20000010000 */
[----:B------:R-:W-:Y:S05]  /*2750*/  BRA `(.L_x_4856) ;  /* 0x0000004000007947 */ /* 0x000fea0003800000 */
.L_x_4854:
[----:B-----5:R-:W-:Y:S02]  /*2760*/  HADD2.F32 R37, -RZ, R27.H0_H0 ;  /* 0x2000001bff257230 */ /* 0x020fe40000004100 */
[----:B------:R-:W-:-:S03]  /*2770*/  @P2 HADD2.F32 R41, -RZ, R31.H0_H0 ;  /* 0x2000001fff292230 */ /* 0x000fc60000004100 */
[----:B------:R-:W-:-:S04]  /*2780*/  FADD.FTZ R132, R37, R132 ;  /* 0x0000008425847221 */ /* 0x000fc80000010000 */
[----:B------:R-:W-:-:S05]  /*2790*/  @P2 FADD.FTZ R132, R41, R132 ;  /* 0x0000008429842221 */ /* 0x000fca0000010000 */
.L_x_4856:
[----:B------:R-:W-:-:S04]  /*27a0*/  F2FP.PACK_AB R36, RZ, R132 ;  /* 0x00000084ff24723e */ /* 0x000fc800000000ff */
[----:B------:R-:W-:Y:S02]  /*27b0*/  PRMT R35, R36, 0x7610, R35 ;  /* 0x0000761024237816 */ /* 0x000fe40000000023 */
.L_x_4857:
[----:B------:R-:W-:Y:S01]  /*27c0*/  HADD2.F32 R134, -RZ, R39.H1_H1 ;  /* 0x30000027ff867230 */ /* 0x000fe20000004100 */
[----:B------:R-:W-:Y:S05]  /*27d0*/  @P3 BRA `(.L_x_4858) ;  /* 0x0000008000003947 */ /* 0x000fea0003800000 */
[----:B------:R-:W-:-:S04]  /*27e0*/  ISETP.NE.U32.AND P4, PT, RZ, c[0x0][0x180], PT ;  /* 0x00006000ff007a0c */ /* 0x000fc80003f85070 */
[----:B------:R-:W-:-:S13]  /*27f0*/  ISETP.NE.AND.EX P4, PT, RZ, c[0x0][0x184], PT, P4 ;  /* 0x00006100ff007a0c */ /* 0x000fda0003f85340 */
[----:B------:R-:W-:Y:S05]  /*2800*/  @P4 BRA `(.L_x_4859) ;  /* 0x0000002000004947 */ /* 0x000fea0003800000 */
[----:B------:R-:W-:Y:S05]  /*2810*/  @P0 BRA `(.L_x_4860) ;  /* 0x0000008000000947 */ /* 0x000fea0003800000 */
[----:B------:R-:W-:Y:S05]  /*2820*/  BRA `(.L_x_4861) ;  /* 0x0000009000007947 */ /* 0x000fea0003800000 */
.L_x_4859:
[----:B-----5:R-:W-:-:S05]  /*2830*/  HADD2.F32 R37, -RZ, R31.H1_H1 ;  /* 0x3000001fff257230 */ /* 0x020fca0000004100 */
[----:B------:R-:W-:Y:S01]  /*2840*/  FADD.FTZ R134, R37, R134 ;  /* 0x0000008625867221 */ /* 0x000fe20000010000 */
[----:B------:R-:W-:Y:S05]  /*2850*/  BRA `(.L_x_4860) ;  /* 0x0000004000007947 */ /* 0x000fea0003800000 */
.L_x_4858:
[----:B-----5:R-:W-:Y:S02]  /*2860*/  HADD2.F32 R37, -RZ, R27.H1_H1 ;  /* 0x3000001bff257230 */ /* 0x020fe40000004100 */
[----:B------:R-:W-:-:S03]  /*2870*/  @P2 HADD2.F32 R39, -RZ, R31.H1_H1 ;  /* 0x3000001fff272230 */ /* 0x000fc60000004100 */
[----:B------:R-:W-:-:S04]  /*2880*/  FADD.FTZ R134, R37, R134 ;  /* 0x0000008625867221 */ /* 0x000fc80000010000 */
[----:B------:R-:W-:-:S05]  /*2890*/  @P2 FADD.FTZ R134, R39, R134 ;  /* 0x0000008627862221 */ /* 0x000fca0000010000 */
.L_x_4860:
[----:B------:R-:W-:-:S04]  /*28a0*/  F2FP.PACK_AB R36, RZ, R134 ;  /* 0x00000086ff24723e */ /* 0x000fc800000000ff */
[----:B------:R-:W-:Y:S02]  /*28b0*/  PRMT R35, R35, 0x5410, R36 ;  /* 0x0000541023237816 */ /* 0x000fe40000000024 */
.L_x_4861:
        /* <DEDUP_REMOVED lines=17> */
.L_x_4863:
[----:B-----5:R-:W-:-:S05]  /*29d0*/  HADD2.F32 R40, -RZ, R28.H0_H0 ;  /* 0x2000001cff287230 */ /* 0x020fca0000004100 */
[----:B------:R-:W-:Y:S01]  /*29e0*/  FADD.FTZ R135, R40, R135 ;  /* 0x0000008728877221 */ /* 0x000fe20000010000 */
[----:B------:R-:W-:Y:S05]  /*29f0*/  BRA `(.L_x_4864) ;  /* 0x0000004000007947 */ /* 0x000fea0003800000 */
.L_x_4862:
[----:B0----5:R-:W-:Y:S02]  /*2a00*/  HADD2.F32 R40, -RZ, R24.H0_H0 ;  /* 0x20000018ff287230 */ /* 0x021fe40000004100 */
[----:B------:R-:W-:-:S03]  /*2a10*/  @P2 HADD2.F32 R42, -RZ, R28.H0_H0 ;  /* 0x2000001cff2a2230 */ /* 0x000fc60000004100 */
[----:B------:R-:W-:-:S04]  /*2a20*/  FADD.FTZ R135, R40, R135 ;  /* 0x0000008728877221 */ /* 0x000fc80000010000 */
[----:B------:R-:W-:-:S05]  /*2a30*/  @P2 FADD.FTZ R135, R42, R135 ;  /* 0x000000872a872221 */ /* 0x000fca0000010000 */
.L_x_4864:
[----:B------:R-:W-:-:S04]  /*2a40*/  F2FP.PACK_AB R40, RZ, R135 ;  /* 0x00000087ff28723e */ /* 0x000fc800000000ff */
[----:B------:R-:W-:Y:S02]  /*2a50*/  PRMT R32, R40, 0x7610, R32 ;  /* 0x0000761028207816 */ /* 0x000fe40000000020 */
.L_x_4865:
[----:B------:R-:W-:Y:S01]  /*2a60*/  HADD2.F32 R137, -RZ, R36.H1_H1 ;  /* 0x30000024ff897230 */ /* 0x000fe20000004100 */
[----:B------:R-:W-:Y:S05]  /*2a70*/  @P3 BRA `(.L_x_4866) ;  /* 0x0000008000003947 */ /* 0x000fea0003800000 */
[----:B------:R-:W-:-:S04]  /*2a80*/  ISETP.NE.U32.AND P4, PT, RZ, c[0x0][0x180], PT ;  /* 0x00006000ff007a0c */ /* 0x000fc80003f85070 */
[----:B------:R-:W-:-:S13]  /*2a90*/  ISETP.NE.AND.EX P4, PT, RZ, c[0x0][0x184], PT, P4 ;  /* 0x00006100ff007a0c */ /* 0x000fda0003f85340 */
[----:B------:R-:W-:Y:S05]  /*2aa0*/  @P4 BRA `(.L_x_4867) ;  /* 0x0000002000004947 */ /* 0x000fea0003800000 */
[----:B------:R-:W-:Y:S05]  /*2ab0*/  @P0 BRA `(.L_x_4868) ;  /* 0x0000008000000947 */ /* 0x000fea0003800000 */
[----:B------:R-:W-:Y:S05]  /*2ac0*/  BRA `(.L_x_4869) ;  /* 0x0000009000007947 */ /* 0x000fea0003800000 */
.L_x_4867:
[----:B-----5:R-:W-:-:S05]  /*2ad0*/  HADD2.F32 R36, -RZ, R28.H1_H1 ;  /* 0x3000001cff247230 */ /* 0x020fca0000004100 */
[----:B------:R-:W-:Y:S01]  /*2ae0*/  FADD.FTZ R137, R36, R137 ;  /* 0x0000008924897221 */ /* 0x000fe20000010000 */
[----:B------:R-:W-:Y:S05]  /*2af0*/  BRA `(.L_x_4868) ;  /* 0x0000004000007947 */ /* 0x000fea0003800000 */
.L_x_4866:
[----:B-----5:R-:W-:Y:S02]  /*2b00*/  HADD2.F32 R36, -RZ, R24.H1_H1 ;  /* 0x30000018ff247230 */ /* 0x020fe40000004100 */
[----:B------:R-:W-:-:S03]  /*2b10*/  @P2 HADD2.F32 R40, -RZ, R28.H1_H1 ;  /* 0x3000001cff282230 */ /* 0x000fc60000004100 */
[----:B------:R-:W-:-:S04]  /*2b20*/  FADD.FTZ R137, R36, R137 ;  /* 0x0000008924897221 */ /* 0x000fc80000010000 */
[----:B------:R-:W-:-:S05]  /*2b30*/  @P2 FADD.FTZ R137, R40, R137 ;  /* 0x0000008928892221 */ /* 0x000fca0000010000 */
.L_x_4868:
[----:B------:R-:W-:-:S04]  /*2b40*/  F2FP.PACK_AB R36, RZ, R137 ;  /* 0x00000089ff24723e */ /* 0x000fc800000000ff */
[----:B------:R-:W-:Y:S02]  /*2b50*/  PRMT R32, R32, 0x5410, R36 ;  /* 0x0000541020207816 */ /* 0x000fe40000000024 */
.L_x_4869:
[----:B------:R-:W-:Y:S01]  /*2b60*/  HADD2.F32 R136, -RZ, R37.H0_H0 ;  /* 0x20000025ff887230 */ /* 0x000fe20000004100 */
[----:B------:R-:W-:Y:S05]  /*2b70*/  @P3 BRA `(.L_x_4870) ;  /* 0x0000008000003947 */ /* 0x000fea0003800000 */
[----:B------:R-:W-:-:S04]  /*2b80*/  ISETP.NE.U32.AND P4, PT, RZ, c[0x0][0x180], PT ;  /* 0x00006000ff007a0c */ /* 0x000fc80003f85070 */
[----:B------:R-:W-:-:S13]  /*2b90*/  ISETP.NE.AND.EX P4, PT, RZ, c[0x0][0x184], PT, P4 ;  /* 0x00006100ff007a0c */ /* 0x000fda0003f85340 */
[----:B------:R-:W-:Y:S05]  /*2ba0*/  @P4 BRA `(.L_x_4871) ;  /* 0x0000002000004947 */ /* 0x000fea0003800000 */
[----:B------:R-:W-:Y:S05]  /*2bb0*/  @P0 BRA `(.L_x_4872) ;  /* 0x0000008000000947 */ /* 0x000fea0003800000 */
[----:B------:R-:W-:Y:S05]  /*2bc0*/  BRA `(.L_x_4873) ;  /* 0x0000009000007947 */ /* 0x000fea0003800000 */
.L_x_4871:
[----:B-----5:R-:W-:-:S05]  /*2bd0*/  HADD2.F32 R41, -RZ, R29.H0_H0 ;  /* 0x2000001dff297230 */ /* 0x020fca0000004100 */
[----:B------:R-:W-:Y:S01]  /*2be0*/  FADD.FTZ R136, R41, R136 ;  /* 0x0000008829887221 */ /* 0x000fe20000010000 */
[----:B------:R-:W-:Y:S05]  /*2bf0*/  BRA `(.L_x_4872) ;  /* 0x0000004000007947 */ /* 0x000fea0003800000 */
.L_x_4870:
[----:B-----5:R-:W-:Y:S02]  /*2c00*/  HADD2.F32 R41, -RZ, R25.H0_H0 ;  /* 0x20000019ff297230 */ /* 0x020fe40000004100 */
[----:B------:R-:W-:-:S03]  /*2c10*/  @P2 HADD2.F32 R43, -RZ, R29.H0_H0 ;  /* 0x2000001dff2b2230 */ /* 0x000fc60000004100 */
[----:B------:R-:W-:-:S04]  /*2c20*/  FADD.FTZ R136, R41, R136 ;  /* 0x0000008829887221 */ /* 0x000fc80000010000 */
[----:B------:R-:W-:-:S05]  /*2c30*/  @P2 FADD.FTZ R136, R43, R136 ;  /* 0x000000882b882221 */ /* 0x000fca0000010000 */
.L_x_4872:
[----:B------:R-:W-:-:S04]  /*2c40*/  F2FP.PACK_AB R36, RZ, R136 ;  /* 0x00000088ff24723e */ /* 0x000fc800000000ff */
[----:B------:R-:W-:Y:S02]  /*2c50*/  PRMT R33, R36, 0x7610, R33 ;  /* 0x0000761024217816 */ /* 0x000fe40000000021 */
.L_x_4873:
[----:B------:R-:W-:Y:S01]  /*2c60*/  HADD2.F32 R138, -RZ, R37.H1_H1 ;  /* 0x30000025ff8a7230 */ /* 0x000fe20000004100 */
[----:B------:R-:W-:Y:S05]  /*2c70*/  @P3 BRA `(.L_x_4874) ;  /* 0x0000008000003947 */ /* 0x000fea0003800000 */
[----:B------:R-:W-:-:S04]  /*2c80*/  ISETP.NE.U32.AND P4, PT, RZ, c[0x0][0x180], PT ;  /* 0x00006000ff007a0c */ /* 0x000fc80003f85070 */
[----:B------:R-:W-:-:S13]  /*2c90*/  ISETP.NE.AND.EX P4, PT, RZ, c[0x0][0x184], PT, P4 ;  /* 0x00006100ff007a0c */ /* 0x000fda0003f85340 */
[----:B------:R-:W-:Y:S05]  /*2ca0*/  @P4 BRA `(.L_x_4875) ;  /* 0x0000002000004947 */ /* 0x000fea0003800000 */
[----:B------:R-:W-:Y:S05]  /*2cb0*/  @P0 BRA `(.L_x_4876) ;  /* 0x0000008000000947 */ /* 0x000fea0003800000 */
[----:B------:R-:W-:Y:S05]  /*2cc0*/  BRA `(.L_x_4877) ;  /* 0x0000009000007947 */ /* 0x000fea0003800000 */
.L_x_4875:
[----:B-----5:R-:W-:-:S05]  /*2cd0*/  HADD2.F32 R37, -RZ, R29.H1_H1 ;  /* 0x3000001dff257230 */ /* 0x020fca0000004100 */
[----:B------:R-:W-:Y:S01]  /*2ce0*/  FADD.FTZ R138, R37, R138 ;  /* 0x0000008a258a7221 */ /* 0x000fe20000010000 */
[----:B------:R-:W-:Y:S05]  /*2cf0*/  BRA `(.L_x_4876) ;  /* 0x0000004000007947 */ /* 0x000fea0003800000 */
.L_x_4874:
[----:B-----5:R-:W-:Y:S02]  /*2d00*/  HADD2.F32 R37, -RZ, R25.H1_H1 ;  /* 0x30000019ff257230 */ /* 0x020fe40000004100 */
[----:B------:R-:W-:-:S03]  /*2d10*/  @P2 HADD2.F32 R41, -RZ, R29.H1_H1 ;  /* 0x3000001dff292230 */ /* 0x000fc60000004100 */
[----:B------:R-:W-:-:S04]  /*2d20*/  FADD.FTZ R138, R37, R138 ;  /* 0x0000008a258a7221 */ /* 0x000fc80000010000 */
[----:B------:R-:W-:-:S05]  /*2d30*/  @P2 FADD.FTZ R138, R41, R138 ;  /* 0x0000008a298a2221 */ /* 0x000fca0000010000 */
.L_x_4876:
[----:B------:R-:W-:-:S04]  /*2d40*/  F2FP.PACK_AB R36, RZ, R138 ;  /* 0x0000008aff24723e */ /* 0x000fc800000000ff */
[----:B------:R-:W-:Y:S02]  /*2d50*/  PRMT R33, R33, 0x5410, R36 ;  /* 0x0000541021217816 */ /* 0x000fe40000000024 */
.L_x_4877:
[----:B------:R-:W-:Y:S01]  /*2d60*/  HADD2.F32 R139, -RZ, R38.H0_H0 ;  /* 0x20000026ff8b7230 */ /* 0x000fe20000004100 */
[----:B------:R-:W-:Y:S05]  /*2d70*/  @P3 BRA `(.L_x_4878) ;  /* 0x0000008000003947 */ /* 0x000fea0003800000 */
[----:B------:R-:W-:-:S04]  /*2d80*/  ISETP.NE.U32.AND P4, PT, RZ, c[0x0][0x180], PT ;  /* 0x00006000ff007a0c */ /* 0x000fc80003f85070 */
[----:B------:R-:W-:-:S13]  /*2d90*/  ISETP.NE.AND.EX P4, PT, RZ, c[0x0][0x184], PT, P4 ;  /* 0x00006100ff007a0c */ /* 0x000fda0003f85340 */
[----:B------:R-:W-:Y:S05]  /*2da0*/  @P4 BRA `(.L_x_4879) ;  /* 0x0000002000004947 */ /* 0x000fea0003800000 */
[----:B------:R-:W-:Y:S05]  /*2db0*/  @P0 BRA `(.L_x_4880) ;  /* 0x0000008000000947 */ /* 0x000fea0003800000 */
[----:B------:R-:W-:Y:S05]  /*2dc0*/  BRA `(.L_x_4881) ;  /* 0x0000009000007947 */ /* 0x000fea0003800000 */
.L_x_4879:
[----:B-----5:R-:W-:-:S05]  /*2dd0*/  HADD2.F32 R36, -RZ, R30.H0_H0 ;  /* 0x2000001eff247230 */ /* 0x020fca0000004100 */
[----:B------:R-:W-:Y:S01]  /*2de0*/  FADD.FTZ R139, R36, R139 ;  /* 0x0000008b248b7221 */ /* 0x000fe20000010000 */
[----:B------:R-:W-:Y:S05]  /*2df0*/  BRA `(.L_x_4880) ;  /* 0x0000004000007947 */ /* 0x000fea0003800000 */
.L_x_4878:
[----:B-----5:R-:W-:Y:S02]  /*2e00*/  HADD2.F32 R36, -RZ, R26.H0_H0 ;  /* 0x2000001aff247230 */ /* 0x020fe40000004100 */
[----:B------:R-:W-:-:S03]  /*2e10*/  @P2 HADD2.F32 R40, -RZ, R30.H0_H0 ;  /* 0x2000001eff282230 */ /* 0x000fc60000004100 */
[----:B------:R-:W-:-:S04]  /*2e20*/  FADD.FTZ R139, R36, R139 ;  /* 0x0000008b248b7221 */ /* 0x000fc80000010000 */
[----:B------:R-:W-:-:S05]  /*2e30*/  @P2 FADD.FTZ R139, R40, R139 ;  /* 0x0000008b288b2221 */ /* 0x000fca0000010000 */
.L_x_4880:
[----:B------:R-:W-:-:S04]  /*2e40*/  F2FP.PACK_AB R36, RZ, R139 ;  /* 0x0000008bff24723e */ /* 0x000fc800000000ff */
[----:B------:R-:W-:Y:S02]  /*2e50*/  PRMT R34, R36, 0x7610, R34 ;  /* 0x0000761024227816 */ /* 0x000fe40000000022 */
.L_x_4881:
[----:B------:R-:W-:Y:S01]  /*2e60*/  HADD2.F32 R140, -RZ, R38.H1_H1 ;  /* 0x30000026ff8c7230 */ /* 0x000fe20000004100 */
[----:B------:R-:W-:Y:S05]  /*2e70*/  @P3 BRA `(.L_x_4882) ;  /* 0x0000008000003947 */ /* 0x000fea0003800000 */
[----:B------:R-:W-:-:S04]  /*2e80*/  ISETP.NE.U32.AND P4, PT, RZ, c[0x0][0x180], PT ;  /* 0x00006000ff007a0c */ /* 0x000fc80003f85070 */
[----:B------:R-:W-:-:S13]  /*2e90*/  ISETP.NE.AND.EX P4, PT, RZ, c[0x0][0x184], PT, P4 ;  /* 0x00006100ff007a0c */ /* 0x000fda0003f85340 */
[----:B------:R-:W-:Y:S05]  /*2ea0*/  @P4 BRA `(.L_x_4883) ;  /* 0x0000002000004947 */ /* 0x000fea0003800000 */
[----:B------:R-:W-:Y:S05]  /*2eb0*/  @P0 BRA `(.L_x_4884) ;  /* 0x0000008000000947 */ /* 0x000fea0003800000 */
[----:B------:R-:W-:Y:S05]  /*2ec0*/  BRA `(.L_x_4885) ;  /* 0x0000009000007947 */ /* 0x000fea0003800000 */
.L_x_4883:
[----:B-----5:R-:W-:-:S05]  /*2ed0*/  HADD2.F32 R37, -RZ, R30.H1_H1 ;  /* 0x3000001eff257230 */ /* 0x020fca0000004100 */
[----:B------:R-:W-:Y:S01]  /*2ee0*/  FADD.FTZ R140, R37, R140 ;  /* 0x0000008c258c7221 */ /* 0x000fe20000010000 */
[----:B------:R-:W-:Y:S05]  /*2ef0*/  BRA `(.L_x_4884) ;  /* 0x0000004000007947 */ /* 0x000fea0003800000 */
.L_x_4882:
[----:B-----5:R-:W-:Y:S02]  /*2f00*/  HADD2.F32 R37, -RZ, R26.H1_H1 ;  /* 0x3000001aff257230 */ /* 0x020fe40000004100 */
[----:B------:R-:W-:-:S03]  /*2f10*/  @P2 HADD2.F32 R41, -RZ, R30.H1_H1 ;  /* 0x3000001eff292230 */ /* 0x000fc60000004100 */
[----:B------:R-:W-:-:S04]  /*2f20*/  FADD.FTZ R140, R37, R140 ;  /* 0x0000008c258c7221 */ /* 0x000fc80000010000 */
[----:B------:R-:W-:-:S05]  /*2f30*/  @P2 FADD.FTZ R140, R41, R140 ;  /* 0x0000008c298c2221 */ /* 0x000fca0000010000 */
.L_x_4884:
[----:B------:R-:W-:-:S04]  /*2f40*/  F2FP.PACK_AB R36, RZ, R140 ;  /* 0x0000008cff24723e */ /* 0x000fc800000000ff */
[----:B------:R-:W-:Y:S02]  /*2f50*/  PRMT R34, R34, 0x5410, R36 ;  /* 0x0000541022227816 */ /* 0x000fe40000000024 */
.L_x_4885:
[----:B------:R-:W-:Y:S01]  /*2f60*/  HADD2.F32 R141, -RZ, R39.H0_H0 ;  /* 0x20000027ff8d7230 */ /* 0x000fe20000004100 */
[----:B------:R-:W-:Y:S05]  /*2f70*/  @P3 BRA `(.L_x_4886) ;  /* 0x0000008000003947 */ /* 0x000fea0003800000 */
[----:B------:R-:W-:-:S04]  /*2f80*/  ISETP.NE.U32.AND P4, PT, RZ, c[0x0][0x180], PT ;  /* 0x00006000ff007a0c */ /* 0x000fc80003f85070 */
[----:B------:R-:W-:-:S13]  /*2f90*/  ISETP.NE.AND.EX P4, PT, RZ, c[0x0][0x184], PT, P4 ;  /* 0x00006100ff007a0c */ /* 0x000fda0003f85340 */
[----:B------:R-:W-:Y:S05]  /*2fa0*/  @P4 BRA `(.L_x_4887) ;  /* 0x0000002000004947 */ /* 0x000fea0003800000 */
[----:B------:R-:W-:Y:S05]  /*2fb0*/  @P0 BRA `(.L_x_4888) ;  /* 0x0000008000000947 */ /* 0x000fea0003800000 */
[----:B------:R-:W-:Y:S05]  /*2fc0*/  BRA `(.L_x_4889) ;  /* 0x0000009000007947 */ /* 0x000fea0003800000 */
.L_x_4887:
[----:B-----5:R-:W-:-:S05]  /*2fd0*/  HADD2.F32 R36, -RZ, R31.H0_H0 ;  /* 0x2000001fff247230 */ /* 0x020fca0000004100 */
[----:B------:R-:W-:Y:S01]  /*2fe0*/  FADD.FTZ R141, R36, R141 ;  /* 0x0000008d248d7221 */ /* 0x000fe20000010000 */
[----:B------:R-:W-:Y:S05]  /*2ff0*/  BRA `(.L_x_4888) ;  /* 0x0000004000007947 */ /* 0x000fea0003800000 */
.L_x_4886:
[----:B-----5:R-:W-:Y:S02]  /*3000*/  HADD2.F32 R36, -RZ, R27.H0_H0 ;  /* 0x2000001bff247230 */ /* 0x020fe40000004100 */
[----:B------:R-:W-:-:S03]  /*3010*/  @P2 HADD2.F32 R38, -RZ, R31.H0_H0 ;  /* 0x2000001fff262230 */ /* 0x000fc60000004100 */
[----:B------:R-:W-:-:S04]  /*3020*/  FADD.FTZ R141, R36, R141 ;  /* 0x0000008d248d7221 */ /* 0x000fc80000010000 */
[----:B------:R-:W-:-:S05]  /*3030*/  @P2 FADD.FTZ R141, R38, R141 ;  /* 0x0000008d268d2221 */ /* 0x000fca0000010000 */
.L_x_4888:
[----:B------:R-:W-:-:S04]  /*3040*/  F2FP.PACK_AB R36, RZ, R141 ;  /* 0x0000008dff24723e */ /* 0x000fc800000000ff */
[----:B------:R-:W-:Y:S02]  /*3050*/  PRMT R35, R36, 0x7610, R35 ;  /* 0x0000761024237816 */ /* 0x000fe40000000023 */
.L_x_4889:
[----:B------:R-:W-:Y:S01]  /*3060*/  HADD2.F32 R142, -RZ, R39.H1_H1 ;  /* 0x30000027ff8e7230 */ /* 0x000fe20000004100 */
[----:B------:R-:W-:Y:S05]  /*3070*/  @P3 BRA `(.L_x_4890) ;  /* 0x0000008000003947 */ /* 0x000fea0003800000 */
[----:B------:R-:W-:-:S04]  /*3080*/  ISETP.NE.U32.AND P4, PT, RZ, c[0x0][0x180], PT ;  /* 0x00006000ff007a0c */ /* 0x000fc80003f85070 */
[----:B------:R-:W-:-:S13]  /*3090*/  ISETP.NE.AND.EX P4, PT, RZ, c[0x0][0x184], PT, P4 ;  /* 0x00006100ff007a0c */ /* 0x000fda0003f85340 */
[----:B------:R-:W-:Y:S05]  /*30a0*/  @P4 BRA `(.L_x_4891) ;  /* 0x0000002000004947 */ /* 0x000fea0003800000 */
[----:B------:R-:W-:Y:S05]  /*30b0*/  @P0 BRA `(.L_x_4892) ;  /* 0x0000008000000947 */ /* 0x000fea0003800000 */
[----:B------:R-:W-:Y:S05]  /*30c0*/  BRA `(.L_x_4893) ;  /* 0x0000009000007947 */ /* 0x000fea0003800000 */
.L_x_4891:
[----:B-----5:R-:W-:-:S05]  /*30d0*/  HADD2.F32 R37, -RZ, R31.H1_H1 ;  /* 0x3000001fff257230 */ /* 0x020fca0000004100 */
[----:B------:R-:W-:Y:S01]  /*30e0*/  FADD.FTZ R142, R37, R142 ;  /* 0x0000008e258e7221 */ /* 0x000fe20000010000 */
[----:B------:R-:W-:Y:S05]  /*30f0*/  BRA `(.L_x_4892) ;  /* 0x0000004000007947 */ /* 0x000fea0003800000 */
.L_x_4890:
[----:B-----5:R-:W-:Y:S02]  /*3100*/  HADD2.F32 R37, -RZ, R27.H1_H1 ;  /* 0x3000001bff257230 */ /* 0x020fe40000004100 */
[----:B------:R-:W-:-:S03]  /*3110*/  @P2 HADD2.F32 R39, -RZ, R31.H1_H1 ;  /* 0x3000001fff272230 */ /* 0x000fc60000004100 */
[----:B------:R-:W-:-:S04]  /*3120*/  FADD.FTZ R142, R37, R142 ;  /* 0x0000008e258e7221 */ /* 0x000fc80000010000 */
[----:B------:R-:W-:-:S05]  /*3130*/  @P2 FADD.FTZ R142, R39, R142 ;  /* 0x0000008e278e2221 */ /* 0x000fca0000010000 */
.L_x_4892:
[----:B------:R-:W-:-:S04]  /*3140*/  F2FP.PACK_AB R36, RZ, R142 ;  /* 0x0000008eff24723e */ /* 0x000fc800000000ff */
[----:B------:R-:W-:Y:S02]  /*3150*/  PRMT R35, R35, 0x5410, R36 ;  /* 0x0000541023237816 */ /* 0x000fe40000000024 */
.L_x_4893:
        /* <DEDUP_REMOVED lines=17> */
.L_x_4895:
[----:B-----5:R-:W-:-:S05]  /*3270*/  HADD2.F32 R40, -RZ, R28.H0_H0 ;  /* 0x2000001cff287230 */ /* 0x020fca0000004100 */
[----:B------:R-:W-:Y:S01]  /*3280*/  FADD.FTZ R143, R40, R143 ;  /* 0x0000008f288f7221 */ /* 0x000fe20000010000 */
[----:B------:R-:W-:Y:S05]  /*3290*/  BRA `(.L_x_4896) ;  /* 0x0000004000007947 */ /* 0x000fea0003800000 */
.L_x_4894:
[----:B0----5:R-:W-:Y:S02]  /*32a0*/  HADD2.F32 R40, -RZ, R24.H0_H0 ;  /* 0x20000018ff287230 */ /* 0x021fe40000004100 */
[----:B------:R-:W-:-:S03]  /*32b0*/  @P2 HADD2.F32 R42, -RZ, R28.H0_H0 ;  /* 0x2000001cff2a2230 */ /* 0x000fc60000004100 */
[----:B------:R-:W-:-:S04]  /*32c0*/  FADD.FTZ R143, R40, R143 ;  /* 0x0000008f288f7221 */ /* 0x000fc80000010000 */
[----:B------:R-:W-:-:S05]  /*32d0*/  @P2 FADD.FTZ R143, R42, R143 ;  /* 0x0000008f2a8f2221 */ /* 0x000fca0000010000 */
.L_x_4896:
[----:B------:R-:W-:-:S04]  /*32e0*/  F2FP.PACK_AB R40, RZ, R143 ;  /* 0x0000008fff28723e */ /* 0x000fc800000000ff */
[----:B------:R-:W-:Y:S02]  /*32f0*/  PRMT R32, R40, 0x7610, R32 ;  /* 0x0000761028207816 */ /* 0x000fe40000000020 */
.L_x_4897:
[----:B------:R-:W-:Y:S01]  /*3300*/  HADD2.F32 R41, -RZ, R36.H1_H1 ;  /* 0x30000024ff297230 */ /* 0x000fe20000004100 */
[----:B------:R-:W-:Y:S05]  /*3310*/  @P3 BRA `(.L_x_4898) ;  /* 0x0000008000003947 */ /* 0x000fea0003800000 */
[----:B------:R-:W-:-:S04]  /*3320*/  ISETP.NE.U32.AND P1, PT, RZ, c[0x0][0x180], PT ;  /* 0x00006000ff007a0c */ /* 0x000fc80003f25070 */
[----:B------:R-:W-:-:S13]  /*3330*/  ISETP.NE.AND.EX P1, PT, RZ, c[0x0][0x184], PT, P1 ;  /* 0x00006100ff007a0c */ /* 0x000fda0003f25310 */
[----:B------:R-:W-:Y:S05]  /*3340*/  @P1 BRA `(.L_x_4899) ;  /* 0x0000002000001947 */ /* 0x000fea0003800000 */
[----:B------:R-:W-:Y:S05]  /*3350*/  @P0 BRA `(.L_x_4900) ;  /* 0x0000008000000947 */ /* 0x000fea0003800000 */
[----:B------:R-:W-:Y:S05]  /*3360*/  BRA `(.L_x_4901) ;  /* 0x0000009000007947 */ /* 0x000fea0003800000 */
.L_x_4899:
[----:B-----5:R-:W-:-:S05]  /*3370*/  HADD2.F32 R36, -RZ, R28.H1_H1 ;  /* 0x3000001cff247230 */ /* 0x020fca0000004100 */
[----:B------:R-:W-:Y:S01]  /*3380*/  FADD.FTZ R41, R36, R41 ;  /* 0x0000002924297221 */ /* 0x000fe20000010000 */
[----:B------:R-:W-:Y:S05]  /*3390*/  BRA `(.L_x_4900) ;  /* 0x0000004000007947 */ /* 0x000fea0003800000 */
.L_x_4898:
[----:B-----5:R-:W-:Y:S02]  /*33a0*/  HADD2.F32 R36, -RZ, R24.H1_H1 ;  /* 0x30000018ff247230 */ /* 0x020fe40000004100 */
[----:B------:R-:W-:-:S03]  /*33b0*/  @P2 HADD2.F32 R40, -RZ, R28.H1_H1 ;  /* 0x3000001cff282230 */ /* 0x000fc60000004100 */
[----:B------:R-:W-:-:S04]  /*33c0*/  FADD.FTZ R41, R36, R41 ;  /* 0x0000002924297221 */ /* 0x000fc80000010000 */
[----:B------:R-:W-:-:S05]  /*33d0*/  @P2 FADD.FTZ R41, R40, R41 ;  /* 0x0000002928292221 */ /* 0x000fca0000010000 */
.L_x_4900:
[----:B------:R-:W-:-:S04]  /*33e0*/  F2FP.PACK_AB R36, RZ, R41 ;  /* 0x00000029ff24723e */ /* 0x000fc800000000ff */
[----:B------:R-:W-:Y:S02]  /*33f0*/  PRMT R32, R32, 0x5410, R36 ;  /* 0x0000541020207816 */ /* 0x000fe40000000024 */
.L_x_4901:
[----:B------:R-:W-:Y:S01]  /*3400*/  HADD2.F32 R40, -RZ, R37.H0_H0 ;  /* 0x20000025ff287230 */ /* 0x000fe20000004100 */
[----:B------:R-:W-:Y:S05]  /*3410*/  @P3 BRA `(.L_x_4902) ;  /* 0x0000008000003947 */ /* 0x000fea0003800000 */
[----:B------:R-:W-:-:S04]  /*3420*/  ISETP.NE.U32.AND P1, PT, RZ, c[0x0][0x180], PT ;  /* 0x00006000ff007a0c */ /* 0x000fc80003f25070 */
[----:B------:R-:W-:-:S13]  /*3430*/  ISETP.NE.AND.EX P1, PT, RZ, c[0x0][0x184], PT, P1 ;  /* 0x00006100ff007a0c */ /* 0x000fda0003f25310 */
[----:B------:R-:W-:Y:S05]  /*3440*/  @P1 BRA `(.L_x_4903) ;  /* 0x0000002000001947 */ /* 0x000fea0003800000 */
[----:B------:R-:W-:Y:S05]  /*3450*/  @P0 BRA `(.L_x_4904) ;  /* 0x0000008000000947 */ /* 0x000fea0003800000 */
[----:B------:R-:W-:Y:S05]  /*3460*/  BRA `(.L_x_4905) ;  /* 0x0000009000007947 */ /* 0x000fea0003800000 */
.L_x_4903:
[----:B-----5:R-:W-:-:S05]  /*3470*/  HADD2.F32 R43, -RZ, R29.H0_H0 ;  /* 0x2000001dff2b7230 */ /* 0x020fca0000004100 */
[----:B------:R-:W-:Y:S01]  /*3480*/  FADD.FTZ R40, R43, R40 ;  /* 0x000000282b287221 */ /* 0x000fe20000010000 */
[----:B------:R-:W-:Y:S05]  /*3490*/  BRA `(.L_x_4904) ;  /* 0x0000004000007947 */ /* 0x000fea0003800000 */
.L_x_4902:
[----:B-----5:R-:W-:Y:S02]  /*34a0*/  HADD2.F32 R43, -RZ, R25.H0_H0 ;  /* 0x20000019ff2b7230 */ /* 0x020fe40000004100 */
[----:B------:R-:W-:-:S03]  /*34b0*/  @P2 HADD2.F32 R47, -RZ, R29.H0_H0 ;  /* 0x2000001dff2f2230 */ /* 0x000fc60000004100 */
[----:B------:R-:W-:-:S04]  /*34c0*/  FADD.FTZ R40, R43, R40 ;  /* 0x000000282b287221 */ /* 0x000fc80000010000 */
[----:B------:R-:W-:-:S05]  /*34d0*/  @P2 FADD.FTZ R40, R47, R40 ;  /* 0x000000282f282221 */ /* 0x000fca0000010000 */
.L_x_4904:
[----:B------:R-:W-:-:S04]  /*34e0*/  F2FP.PACK_AB R36, RZ, R40 ;  /* 0x00000028ff24723e */ /* 0x000fc800000000ff */
[----:B------:R-:W-:Y:S02]  /*34f0*/  PRMT R33, R36, 0x7610, R33 ;  /* 0x0000761024217816 */ /* 0x000fe40000000021 */
.L_x_4905:
[----:B------:R-:W-:Y:S01]  /*3500*/  HADD2.F32 R43, -RZ, R37.H1_H1 ;  /* 0x30000025ff2b7230 */ /* 0x000fe20000004100 */
[----:B------:R-:W-:Y:S05]  /*3510*/  @P3 BRA `(.L_x_4906) ;  /* 0x0000008000003947 */ /* 0x000fea0003800000 */
[----:B------:R-:W-:-:S04]  /*3520*/  ISETP.NE.U32.AND P1, PT, RZ, c[0x0][0x180], PT ;  /* 0x00006000ff007a0c */ /* 0x000fc80003f25070 */
[----:B------:R-:W-:-:S13]  /*3530*/  ISETP.NE.AND.EX P1, PT, RZ, c[0x0][0x184], PT, P1 ;  /* 0x00006100ff007a0c */ /* 0x000fda0003f25310 */
[----:B------:R-:W-:Y:S05]  /*3540*/  @P1 BRA `(.L_x_4907) ;  /* 0x0000002000001947 */ /* 0x000fea0003800000 */
[----:B------:R-:W-:Y:S05]  /*3550*/  @P0 BRA `(.L_x_4908) ;  /* 0x0000008000000947 */ /* 0x000fea0003800000 */
[----:B------:R-:W-:Y:S05]  /*3560*/  BRA `(.L_x_4909) ;  /* 0x0000009000007947 */ /* 0x000fea0003800000 */
.L_x_4907:
[----:B-----5:R-:W-:-:S05]  /*3570*/  HADD2.F32 R36, -RZ, R29.H1_H1 ;  /* 0x3000001dff247230 */ /* 0x020fca0000004100 */
[----:B------:R-:W-:Y:S01]  /*3580*/  FADD.FTZ R43, R36, R43 ;  /* 0x0000002b242b7221 */ /* 0x000fe20000010000 */
[----:B------:R-:W-:Y:S05]  /*3590*/  BRA `(.L_x_4908) ;  /* 0x0000004000007947 */ /* 0x000fea0003800000 */
.L_x_4906:
[----:B-----5:R-:W-:Y:S02]  /*35a0*/  HADD2.F32 R36, -RZ, R25.H1_H1 ;  /* 0x30000019ff247230 */ /* 0x020fe40000004100 */
[----:B------:R-:W-:-:S03]  /*35b0*/  @P2 HADD2.F32 R42, -RZ, R29.H1_H1 ;  /* 0x3000001dff2a2230 */ /* 0x000fc60000004100 */
[----:B------:R-:W-:-:S04]  /*35c0*/  FADD.FTZ R43, R36, R43 ;  /* 0x0000002b242b7221 */ /* 0x000fc80000010000 */
[----:B------:R-:W-:-:S05]  /*35d0*/  @P2 FADD.FTZ R43, R42, R43 ;  /* 0x0000002b2a2b2221 */ /* 0x000fca0000010000 */
.L_x_4908:
[----:B------:R-:W-:-:S04]  /*35e0*/  F2FP.PACK_AB R36, RZ, R43 ;  /* 0x0000002bff24723e */ /* 0x000fc800000000ff */
[----:B------:R-:W-:Y:S02]  /*35f0*/  PRMT R33, R33, 0x5410, R36 ;  /* 0x0000541021217816 */ /* 0x000fe40000000024 */
.L_x_4909:
[----:B------:R-:W-:Y:S01]  /*3600*/  HADD2.F32 R42, -RZ, R38.H0_H0 ;  /* 0x20000026ff2a7230 */ /* 0x000fe20000004100 */
[----:B------:R-:W-:Y:S05]  /*3610*/  @P3 BRA `(.L_x_4910) ;  /* 0x0000008000003947 */ /* 0x000fea0003800000 */
[----:B------:R-:W-:-:S04]  /*3620*/  ISETP.NE.U32.AND P1, PT, RZ, c[0x0][0x180], PT ;  /* 0x00006000ff007a0c */ /* 0x000fc80003f25070 */
[----:B------:R-:W-:-:S13]  /*3630*/  ISETP.NE.AND.EX P1, PT, RZ, c[0x0][0x184], PT, P1 ;  /* 0x00006100ff007a0c */ /* 0x000fda0003f25310 */
[----:B------:R-:W-:Y:S05]  /*3640*/  @P1 BRA `(.L_x_4911) ;  /* 0x0000002000001947 */ /* 0x000fea0003800000 */
[----:B------:R-:W-:Y:S05]  /*3650*/  @P0 BRA `(.L_x_4912) ;  /* 0x0000008000000947 */ /* 0x000fea0003800000 */
[----:B------:R-:W-:Y:S05]  /*3660*/  BRA `(.L_x_4913) ;  /* 0x0000009000007947 */ /* 0x000fea0003800000 */
.L_x_4911:
[----:B-----5:R-:W-:-:S05]  /*3670*/  HADD2.F32 R37, -RZ, R30.H0_H0 ;  /* 0x2000001eff257230 */ /* 0x020fca0000004100 */
[----:B------:R-:W-:Y:S01]  /*3680*/  FADD.FTZ R42, R37, R42 ;  /* 0x0000002a252a7221 */ /* 0x000fe20000010000 */
[----:B------:R-:W-:Y:S05]  /*3690*/  BRA `(.L_x_4912) ;  /* 0x0000004000007947 */ /* 0x000fea0003800000 */
.L_x_4910:
[----:B-----5:R-:W-:Y:S02]  /*36a0*/  HADD2.F32 R37, -RZ, R26.H0_H0 ;  /* 0x2000001aff257230 */ /* 0x020fe40000004100 */
[----:B------:R-:W-:-:S03]  /*36b0*/  @P2 HADD2.F32 R47, -RZ, R30.H0_H0 ;  /* 0x2000001eff2f2230 */ /* 0x000fc60000004100 */
[----:B------:R-:W-:-:S04]  /*36c0*/  FADD.FTZ R42, R37, R42 ;  /* 0x0000002a252a7221 */ /* 0x000fc80000010000 */
[----:B------:R-:W-:-:S05]  /*36d0*/  @P2 FADD.FTZ R42, R47, R42 ;  /* 0x0000002a2f2a2221 */ /* 0x000fca0000010000 */
.L_x_4912:
[----:B------:R-:W-:-:S04]  /*36e0*/  F2FP.PACK_AB R36, RZ, R42 ;  /* 0x0000002aff24723e */ /* 0x000fc800000000ff */
[----:B------:R-:W-:Y:S02]  /*36f0*/  PRMT R34, R36, 0x7610, R34 ;  /* 0x0000761024227816 */ /* 0x000fe40000000022 */
.L_x_4913:
[----:B------:R-:W-:Y:S01]  /*3700*/  HADD2.F32 R46, -RZ, R38.H1_H1 ;  /* 0x30000026ff2e7230 */ /* 0x000fe20000004100 */
[----:B------:R-:W-:Y:S05]  /*3710*/  @P3 BRA `(.L_x_4914) ;  /* 0x0000008000003947 */ /* 0x000fea0003800000 */
[----:B------:R-:W-:-:S04]  /*3720*/  ISETP.NE.U32.AND P1, PT, RZ, c[0x0][0x180], PT ;  /* 0x00006000ff007a0c */ /* 0x000fc80003f25070 */
[----:B------:R-:W-:-:S13]  /*3730*/  ISETP.NE.AND.EX P1, PT, RZ, c[0x0][0x184], PT, P1 ;  /* 0x00006100ff007a0c */ /* 0x000fda0003f25310 */
[----:B------:R-:W-:Y:S05]  /*3740*/  @P1 BRA `(.L_x_4915) ;  /* 0x0000002000001947 */ /* 0x000fea0003800000 */
[----:B------:R-:W-:Y:S05]  /*3750*/  @P0 BRA `(.L_x_4916) ;  /* 0x0000008000000947 */ /* 0x000fea0003800000 */
[----:B------:R-:W-:Y:S05]  /*3760*/  BRA `(.L_x_4917) ;  /* 0x0000009000007947 */ /* 0x000fea0003800000 */
.L_x_4915:
[----:B-----5:R-:W-:-:S05]  /*3770*/  HADD2.F32 R37, -RZ, R30.H1_H1 ;  /* 0x3000001eff257230 */ /* 0x020fca0000004100 */
[----:B------:R-:W-:Y:S01]  /*3780*/  FADD.FTZ R46, R37, R46 ;  /* 0x0000002e252e7221 */ /* 0x000fe20000010000 */
[----:B------:R-:W-:Y:S05]  /*3790*/  BRA `(.L_x_4916) ;  /* 0x0000004000007947 */ /* 0x000fea0003800000 */
.L_x_4914:
[----:B-----5:R-:W-:Y:S02]  /*37a0*/  HADD2.F32 R37, -RZ, R26.H1_H1 ;  /* 0x3000001aff257230 */ /* 0x020fe40000004100 */
[----:B------:R-:W-:-:S03]  /*37b0*/  @P2 HADD2.F32 R47, -RZ, R30.H1_H1 ;  /* 0x3000001eff2f2230 */ /* 0x000fc60000004100 */
[----:B------:R-:W-:-:S04]  /*37c0*/  FADD.FTZ R46, R37, R46 ;  /* 0x0000002e252e7221 */ /* 0x000fc80000010000 */
[----:B------:R-:W-:-:S05]  /*37d0*/  @P2 FADD.FTZ R46, R47, R46 ;  /* 0x0000002e2f2e2221 */ /* 0x000fca0000010000 */
.L_x_4916:
[----:B------:R-:W-:-:S04]  /*37e0*/  F2FP.PACK_AB R36, RZ, R46 ;  /* 0x0000002eff24723e */ /* 0x000fc800000000ff */
[----:B------:R-:W-:Y:S02]  /*37f0*/  PRMT R34, R34, 0x5410, R36 ;  /* 0x0000541022227816 */ /* 0x000fe40000000024 */
.L_x_4917:
[----:B------:R-:W-:Y:S01]  /*3800*/  HADD2.F32 R47, -RZ, R39.H0_H0 ;  /* 0x20000027ff2f7230 */ /* 0x000fe20000004100 */
[----:B------:R-:W-:Y:S05]  /*3810*/  @P3 BRA `(.L_x_4918) ;  /* 0x0000008000003947 */ /* 0x000fea0003800000 */
[----:B------:R-:W-:-:S04]  /*3820*/  ISETP.NE.U32.AND P1, PT, RZ, c[0x0][0x180], PT ;  /* 0x00006000ff007a0c */ /* 0x000fc80003f25070 */
[----:B------:R-:W-:-:S13]  /*3830*/  ISETP.NE.AND.EX P1, PT, RZ, c[0x0][0x184], PT, P1 ;  /* 0x00006100ff007a0c */ /* 0x000fda0003f25310 */
[----:B------:R-:W-:Y:S05]  /*3840*/  @P1 BRA `(.L_x_4919) ;  /* 0x0000002000001947 */ /* 0x000fea0003800000 */
[----:B------:R-:W-:Y:S05]  /*3850*/  @P0 BRA `(.L_x_4920) ;  /* 0x0000008000000947 */ /* 0x000fea0003800000 */
[----:B------:R-:W-:Y:S05]  /*3860*/  BRA `(.L_x_4921) ;  /* 0x0000009000007947 */ /* 0x000fea0003800000 */
.L_x_4919:
[----:B-----5:R-:W-:-:S05]  /*3870*/  HADD2.F32 R36, -RZ, R31.H0_H0 ;  /* 0x2000001fff247230 */ /* 0x020fca0000004100 */
[----:B------:R-:W-:Y:S01]  /*3880*/  FADD.FTZ R47, R36, R47 ;  /* 0x0000002f242f7221 */ /* 0x000fe20000010000 */
[----:B------:R-:W-:Y:S05]  /*3890*/  BRA `(.L_x_4920) ;  /* 0x0000004000007947 */ /* 0x000fea0003800000 */
.L_x_4918:
[----:B-----5:R-:W-:Y:S02]  /*38a0*/  HADD2.F32 R36, -RZ, R27.H0_H0 ;  /* 0x2000001bff247230 */ /* 0x020fe40000004100 */
[----:B------:R-:W-:-:S03]  /*38b0*/  @P2 HADD2.F32 R38, -RZ, R31.H0_H0 ;  /* 0x2000001fff262230 */ /* 0x000fc60000004100 */
[----:B------:R-:W-:-:S04]  /*38c0*/  FADD.FTZ R47, R36, R47 ;  /* 0x0000002f242f7221 */ /* 0x000fc80000010000 */
[----:B------:R-:W-:-:S05]  /*38d0*/  @P2 FADD.FTZ R47, R38, R47 ;  /* 0x0000002f262f2221 */ /* 0x000fca0000010000 */
.L_x_4920:
[----:B------:R-:W-:-:S04]  /*38e0*/  F2FP.PACK_AB R36, RZ, R47 ;  /* 0x0000002fff24723e */ /* 0x000fc800000000ff */
[----:B------:R-:W-:Y:S02]  /*38f0*/  PRMT R35, R36, 0x7610, R35 ;  /* 0x0000761024237816 */ /* 0x000fe40000000023 */
.L_x_4921:
[----:B------:R-:W-:Y:S01]  /*3900*/  HADD2.F32 R144, -RZ, R39.H1_H1 ;  /* 0x30000027ff907230 */ /* 0x000fe20000004100 */
[----:B------:R-:W-:Y:S05]  /*3910*/  @P3 BRA `(.L_x_4922) ;  /* 0x0000008000003947 */ /* 0x000fea0003800000 */
[----:B------:R-:W-:-:S04]  /*3920*/  ISETP.NE.U32.AND P1, PT, RZ, c[0x0][0x180], PT ;  /* 0x00006000ff007a0c */ /* 0x000fc80003f25070 */
[----:B------:R-:W-:-:S13]  /*3930*/  ISETP.NE.AND.EX P1, PT, RZ, c[0x0][0x184], PT, P1 ;  /* 0x00006100ff007a0c */ /* 0x000fda0003f25310 */
[----:B------:R-:W-:Y:S05]  /*3940*/  @P1 BRA `(.L_x_4923) ;  /* 0x0000002000001947 */ /* 0x000fea0003800000 */
[----:B------:R-:W-:Y:S05]  /*3950*/  @P0 BRA `(.L_x_4924) ;  /* 0x0000008000000947 */ /* 0x000fea0003800000 */
[----:B------:R-:W-:Y:S05]  /*3960*/  BRA `(.L_x_4925) ;  /* 0x0000009000007947 */ /* 0x000fea0003800000 */
.L_x_4923:
[----:B-----5:R-:W-:-:S05]  /*3970*/  HADD2.F32 R37, -RZ, R31.H1_H1 ;  /* 0x3000001fff257230 */ /* 0x020fca0000004100 */
[----:B------:R-:W-:Y:S01]  /*3980*/  FADD.FTZ R144, R37, R144 ;  /* 0x0000009025907221 */ /* 0x000fe20000010000 */
[----:B------:R-:W-:Y:S05]  /*3990*/  BRA `(.L_x_4924) ;  /* 0x0000004000007947 */ /* 0x000fea0003800000 */
.L_x_4922:
[----:B-----5:R-:W-:Y:S02]  /*39a0*/  HADD2.F32 R37, -RZ, R27.H1_H1 ;  /* 0x3000001bff257230 */ /* 0x020fe40000004100 */
[----:B------:R-:W-:-:S03]  /*39b0*/  @P2 HADD2.F32 R39, -RZ, R31.H1_H1 ;  /* 0x3000001fff272230 */ /* 0x000fc60000004100 */
[----:B------:R-:W-:-:S04]  /*39c0*/  FADD.FTZ R144, R37, R144 ;  /* 0x0000009025907221 */ /* 0x000fc80000010000 */
[----:B------:R-:W-:-:S05]  /*39d0*/  @P2 FADD.FTZ R144, R39, R144 ;  /* 0x0000009027902221 */ /* 0x000fca0000010000 */
.L_x_4924:
[----:B------:R-:W-:-:S04]  /*39e0*/  F2FP.PACK_AB R36, RZ, R144 ;  /* 0x00000090ff24723e */ /* 0x000fc800000000ff */
[----:B------:R-:W-:Y:S02]  /*39f0*/  PRMT R35, R35, 0x5410, R36 ;  /* 0x0000541023237816 */ /* 0x000fe40000000024 */
.L_x_4925:
[----:B------:R-:W-:Y:S01]  /*3a00*/  FADD.FTZ R36, RZ, R45 ;  /* 0x0000002dff247221 */ /* 0x000fe20000010000 */
[----:B------:R-:W-:Y:S02]  /*3a10*/  @P0 IADD3 R38, R44, 0xa0, RZ ;  /* 0x000000a02c260810 */ /* 0x000fe40007ffe0ff */
        /* <DEDUP_REMOVED lines=52> */
.L_x_4930:
        /* <DEDUP_REMOVED lines=116> */
.L_x_4931:
[----:B-1----:R-:W-:Y:S01]  /*44a0*/  FADD.FTZ R146, R116, R117 ;  /* 0x0000007574927221 */ /* 0x002fe20000010000 */
[----:B------:R-:W-:Y:S01]  /*44b0*/  ISETP.NE.AND P1, PT, RZ, UR6, PT ;  /* 0x00000006ff007c0c */ /* 0x000fe2000bf25270 */
[----:B------:R-:W-:Y:S01]  /*44c0*/  FMUL.FTZ R38, R150, R150 ;  /* 0x0000009696267220 */ /* 0x000fe20000410000 */
[----:B0-----:R-:W-:Y:S01]  /*44d0*/  MOV R117, c[0x0][0x1e0] ;  /* 0x0000780000757a02 */ /* 0x001fe20000000f00 */
[----:B------:R-:W0:Y:S01]  /*44e0*/  S2R R145, SR_TID.X ;  /* 0x0000000000917919 */ /* 0x000e220000002100 */
[----:B------:R-:W-:Y:S01]  /*44f0*/  MOV R116, 0x4 ;  /* 0x0000000400747802 */ /* 0x000fe20000000f00 */
[C---:B------:R-:W-:Y:S01]  /*4500*/  IMAD R39, R105.reuse, c[0x0][0x168], RZ ;  /* 0x00005a0069277a24 */ /* 0x040fe200078e02ff */
[----:B------:R-:W-:Y:S01]  /*4510*/  FSEL R38, R38, RZ, P1 ;  /* 0x000000ff26267208 */ /* 0x000fe20000800000 */
[----:B------:R-:W-:Y:S01]  /*4520*/  FFMA.FTZ R117, R146, R117, c[0x0][0x228] ;  /* 0x00008a0092757623 */ /* 0x000fe20000010075 */
[----:B------:R-:W-:Y:S01]  /*4530*/  FSEL R148, R150, RZ, !P1 ;  /* 0x000000ff96947208 */ /* 0x000fe20004800000 */
[----:B------:R-:W-:Y:S01]  /*4540*/  @!P2 IMAD.WIDE R36, R105, R116, c[0x0][0x1a0] ;  /* 0x000068006924a625 */ /* 0x000fe200078e0274 */
[----:B------:R-:W-:Y:S01]  /*4550*/  SHF.R.S32.HI R146, RZ, 0x1f, R39 ;  /* 0x0000001fff927819 */ /* 0x000fe20000011427 */
[----:B------:R-:W-:-:S02]  /*4560*/  HADD2.F32 R161, -RZ, R75.H1_H1 ;  /* 0x3000004bffa17230 */ /* 0x000fc40000004100 */
[----:B------:R-:W-:Y:S01]  /*4570*/  FADD.FTZ R117, R117, R38 ;  /* 0x0000002675757221 */ /* 0x000fe20000010000 */
[----:B------:R1:W-:Y:S01]  /*4580*/  @!P2 STG.E [R36.64], R150 ;  /* 0x000000962400a986 */ /* 0x0003e2000c101904 */
[----:B------:R-:W-:Y:S01]  /*4590*/  LEA.HI R146, R146, R39, RZ, 0x3 ;  /* 0x0000002792927211 */ /* 0x000fe200078f18ff */
[----:B------:R-:W-:Y:S01]  /*45a0*/  @!P2 IMAD.WIDE R38, R105, R116, c[0x0][0x1a8] ;  /* 0x00006a006926a625 */ /* 0x000fe200078e0274 */
[----:B------:R-:W-:-:S03]  /*45b0*/  HADD2.F32 R159, -RZ, R74.H1_H1 ;  /* 0x3000004aff9f7230 */ /* 0x000fc60000004100 */
[C---:B------:R-:W-:Y:S02]  /*45c0*/  FADD.FTZ R50, -R148.reuse, R50 ;  /* 0x0000003294327221 */ /* 0x040fe40000010100 */
[C---:B------:R-:W-:Y:S02]  /*45d0*/  FADD.FTZ R111, -R148.reuse, R111 ;  /* 0x0000006f946f7221 */ /* 0x040fe40000010100 */
[C---:B------:R-:W-:Y:S01]  /*45e0*/  FADD.FTZ R119, -R148.reuse, R119 ;  /* 0x0000007794777221 */ /* 0x040fe20000010100 */
[----:B-1----:R-:W1:Y:S01]  /*45f0*/  MUFU.RSQ R36, R117 ;  /* 0x0000007500247308 */ /* 0x002e620000001400 */
[----:B0-----:R-:W-:Y:S01]  /*4600*/  LOP3.LUT R145, R145, 0x1f, RZ, 0xc0, !PT ;  /* 0x0000001f91917812 */ /* 0x001fe200078ec0ff */
[C---:B------:R-:W-:Y:S02]  /*4610*/  FADD.FTZ R110, -R148.reuse, R110 ;  /* 0x0000006e946e7221 */ /* 0x040fe40000010100 */
[----:B------:R-:W-:Y:S01]  /*4620*/  FADD.FTZ R126, -R148, R126 ;  /* 0x0000007e947e7221 */ /* 0x000fe20000010100 */
[----:B------:R-:W-:Y:S01]  /*4630*/  LEA.HI.SX32 R145, R146, R145, 0x1d ;  /* 0x0000009192917211 */ /* 0x000fe200078feaff */
[----:B------:R-:W-:-:S02]  /*4640*/  FADD.FTZ R134, -R148, R134 ;  /* 0x0000008694867221 */ /* 0x000fc40000010100 */
[C---:B------:R-:W-:Y:S01]  /*4650*/  FADD.FTZ R153, -R148.reuse, R40 ;  /* 0x0000002894997221 */ /* 0x040fe20000010100 */
[----:B------:R-:W-:Y:S01]  /*4660*/  HADD2.F32 R40, -RZ, R74.H0_H0 ;  /* 0x2000004aff287230 */ /* 0x000fe20000004100 */
[C---:B------:R-:W-:Y:S02]  /*4670*/  FADD.FTZ R45, -R148.reuse, R45 ;  /* 0x0000002d942d7221 */ /* 0x040fe40000010100 */
[C---:B------:R-:W-:Y:S02]  /*4680*/  FADD.FTZ R49, -R148.reuse, R49 ;  /* 0x0000003194317221 */ /* 0x040fe40000010100 */
[C---:B------:R-:W-:Y:S02]  /*4690*/  FADD.FTZ R48, -R148.reuse, R48 ;  /* 0x0000003094307221 */ /* 0x040fe40000010100 */
[C---:B------:R-:W-:Y:S01]  /*46a0*/  FADD.FTZ R51, -R148.reuse, R51 ;  /* 0x0000003394337221 */ /* 0x040fe20000010100 */
[----:B-1----:R0:W-:Y:S01]  /*46b0*/  @!P2 STG.E [R38.64], R36 ;  /* 0x000000242600a986 */ /* 0x0021e2000c101904 */
        /* <DEDUP_REMOVED lines=33> */
[C---:B------:R-:W-:Y:S01]  /*48d0*/  FADD.FTZ R117, -R148.reuse, R42 ;  /* 0x0000002a94757221 */ /* 0x040fe20000010100 */
[----:B------:R-:W-:Y:S01]  /*48e0*/  HADD2.F32 R42, -RZ, R75.H0_H0 ;  /* 0x2000004bff2a7230 */ /* 0x000fe20000004100 */
[C---:B------:R-:W-:Y:S02]  /*48f0*/  FADD.FTZ R155, -R148.reuse, R46 ;  /* 0x0000002e949b7221 */ /* 0x040fe40000010100 */
[C---:B------:R-:W-:Y:S02]  /*4900*/  FADD.FTZ R47, -R148.reuse, R47 ;  /* 0x0000002f942f7221 */ /* 0x040fe40000010100 */
[----:B------:R-:W-:-:S02]  /*4910*/  FADD.FTZ R157, -R148, R144 ;  /* 0x00000090949d7221 */ /* 0x000fc40000010100 */
[C---:B------:R-:W-:Y:S02]  /*4920*/  FMUL.FTZ R50, R36.reuse, R50 ;  /* 0x0000003224327220 */ /* 0x040fe40000410000 */
[C---:B0-----:R-:W-:Y:S02]  /*4930*/  FMUL.FTZ R38, R36.reuse, R111 ;  /* 0x0000006f24267220 */ /* 0x041fe40000410000 */
        /* <DEDUP_REMOVED lines=23> */
[C---:B------:R-:W-:Y:S01]  /*4ab0*/  FMUL.FTZ R110, R36.reuse, R127 ;  /* 0x0000007f246e7220 */ /* 0x040fe20000410000 */
[----:B------:R-:W-:Y:S01]  /*4ac0*/  HADD2.F32 R127, -RZ, R11.H1_H1 ;  /* 0x3000000bff7f7230 */ /* 0x000fe20000004100 */
[C---:B------:R-:W-:Y:S02]  /*4ad0*/  FMUL.FTZ R129, R36.reuse, R129 ;  /* 0x0000008124817220 */ /* 0x040fe40000410000 */
[C---:B------:R-:W-:Y:S02]  /*4ae0*/  FMUL.FTZ R128, R36.reuse, R128 ;  /* 0x0000008024807220 */ /* 0x040fe40000410000 */
[C---:B------:R-:W-:Y:S02]  /*4af0*/  FMUL.FTZ R131, R36.reuse, R131 ;  /* 0x0000008324837220 */ /* 0x040fe40000410000 */
[----:B------:R-:W-:-:S02]  /*4b00*/  FMUL.FTZ R130, R36, R130 ;  /* 0x0000008224827220 */ /* 0x000fc40000410000 */
[C---:B------:R-:W-:Y:S02]  /*4b10*/  FMUL.FTZ R133, R36.reuse, R133 ;  /* 0x0000008524857220 */ /* 0x040fe40000410000 */
        /* <DEDUP_REMOVED lines=15> */
[C---:B------:R-:W-:Y:S01]  /*4c10*/  FMUL.FTZ R144, R36.reuse, R117 ;  /* 0x0000007524907220 */ /* 0x040fe20000410000 */
[----:B------:R-:W-:Y:S01]  /*4c20*/  HADD2.F32 R117, -RZ, R23.H0_H0 ;  /* 0x20000017ff757230 */ /* 0x000fe20000004100 */
[C---:B------:R-:W-:Y:S02]  /*4c30*/  FMUL.FTZ R146, R36.reuse, R155 ;  /* 0x0000009b24927220 */ /* 0x040fe40000410000 */
[C---:B------:R-:W-:Y:S02]  /*4c40*/  FMUL.FTZ R47, R36.reuse, R47 ;  /* 0x0000002f242f7220 */ /* 0x040fe40000410000 */
[----:B------:R-:W-:Y:S01]  /*4c50*/  FMUL.FTZ R157, R36, R157 ;  /* 0x0000009d249d7220 */ /* 0x000fe20000410000 */
[--C-:B------:R-:W-:Y:S01]  /*4c60*/  HADD2.F32 R36, -RZ, R72.reuse.H0_H0 ;  /* 0x20000048ff247230 */ /* 0x100fe20000004100 */
[----:B------:R-:W-:Y:S01]  /*4c70*/  FFMA.FTZ R50, R50, R40, R57 ;  /* 0x0000002832327223 */ /* 0x000fe20000010039 */
[----:B------:R-:W-:Y:S01]  /*4c80*/  HADD2.F32 R40, -RZ, R72.H1_H1 ;  /* 0x30000048ff287230 */ /* 0x000fe20000004100 */
[----:B------:R-:W-:Y:S01]  /*4c90*/  FFMA.FTZ R42, R52, R42, R59 ;  /* 0x0000002a342a7223 */ /* 0x000fe2000001003b */
[----:B------:R-:W-:Y:S01]  /*4ca0*/  HADD2.F32 R52, -RZ, R73.H1_H1 ;  /* 0x30000049ff347230 */ /* 0x000fe20000004100 */
[----:B------:R-:W-:-:S02]  /*4cb0*/  FFMA.FTZ R45, R45, R36, R0 ;  /* 0x000000242d2d7223 */ /* 0x000fc40000010000 */
[----:B------:R-:W-:Y:S01]  /*4cc0*/  FFMA.FTZ R36, R49, R40, R2 ;  /* 0x0000002831247223 */ /* 0x000fe20000010002 */
[--C-:B------:R-:W-:Y:S01]  /*4cd0*/  HADD2.F32 R49, -RZ, R22.reuse.H0_H0 ;  /* 0x20000016ff317230 */ /* 0x100fe20000004100 */
[----:B------:R-:W-:Y:S01]  /*4ce0*/  FFMA.FTZ R48, R48, R37, R3 ;  /* 0x0000002530307223 */ /* 0x000fe20000010003 */
[--C-:B------:R-:W-:Y:S01]  /*4cf0*/  HADD2.F32 R40, -RZ, R21.reuse.H0_H0 ;  /* 0x20000015ff287230 */ /* 0x100fe20000004100 */
[----:B------:R-:W-:Y:S01]  /*4d00*/  FFMA.FTZ R37, R51, R52, R56 ;  /* 0x0000003433257223 */ /* 0x000fe20000010038 */
[----:B------:R-:W-:Y:S01]  /*4d10*/  HADD2.F32 R51, -RZ, R22.H1_H1 ;  /* 0x30000016ff337230 */ /* 0x000fe20000004100 */
[----:B------:R-:W-:Y:S01]  /*4d20*/  FFMA.FTZ R38, R38, R49, R65 ;  /* 0x0000003126267223 */ /* 0x000fe20000010041 */
[----:B------:R-:W-:Y:S01]  /*4d30*/  HADD2.F32 R49, -RZ, R18.H0_H0 ;  /* 0x20000012ff317230 */ /* 0x000fe20000004100 */
[----:B------:R-:W-:Y:S01]  /*4d40*/  FFMA.FTZ R114, R114, R117, R67 ;  /* 0x0000007572727223 */ /* 0x000fe20000010043 */
[----:B------:R-:W-:Y:S01]  /*4d50*/  HADD2.F32 R117, -RZ, R21.H1_H1 ;  /* 0x30000015ff757230 */ /* 0x000fe20000004100 */
[----:B------:R-:W-:Y:S01]  /*4d60*/  FFMA.FTZ R113, R113, R51, R66 ;  /* 0x0000003371717223 */ /* 0x000fe20000010042 */
[----:B------:R-:W-:Y:S01]  /*4d70*/  HADD2.F32 R52, -RZ, R23.H1_H1 ;  /* 0x30000017ff347230 */ /* 0x000fe20000004100 */
[----:B------:R-:W-:Y:S01]  /*4d80*/  FFMA.FTZ R122, R122, R49, R77 ;  /* 0x000000317a7a7223 */ /* 0x000fe2000001004d */
[----:B------:R-:W-:Y:S01]  /*4d90*/  HADD2.F32 R51, -RZ, R19.H0_H0 ;  /* 0x20000013ff337230 */ /* 0x000fe20000004100 */
[----:B------:R-:W-:Y:S01]  /*4da0*/  FFMA.FTZ R117, R39, R117, R64 ;  /* 0x0000007527757223 */ /* 0x000fe20000010040 */
[----:B------:R-:W-:Y:S01]  /*4db0*/  HADD2.F32 R49, -RZ, R17.H0_H0 ;  /* 0x20000011ff317230 */ /* 0x000fe20000004100 */
[----:B------:R-:W-:Y:S01]  /*4dc0*/  FFMA.FTZ R115, R115, R52, R68 ;  /* 0x0000003473737223 */ /* 0x000fe20000010044 */
[----:B------:R-:W-:Y:S01]  /*4dd0*/  HADD2.F32 R39, -RZ, R20.H0_H0 ;  /* 0x20000014ff277230 */ /* 0x000fe20000004100 */
[----:B------:R-:W-:Y:S01]  /*4de0*/  FFMA.FTZ R124, R124, R51, R79 ;  /* 0x000000337c7c7223 */ /* 0x000fe2000001004f */
[----:B------:R-:W-:Y:S01]  /*4df0*/  HADD2.F32 R52, -RZ, R19.H1_H1 ;  /* 0x30000013ff347230 */ /* 0x000fe20000004100 */
        /* <DEDUP_REMOVED lines=9> */
[----:B------:R-:W-:Y:S01]  /*4e90*/  HADD2.F32 R51, -RZ, R15.H0_H0 ;  /* 0x2000000fff337230 */ /* 0x000fe20000004100 */
[----:B------:R-:W-:Y:S01]  /*4ea0*/  FFMA.FTZ R121, R121, R39, R70 ;  /* 0x0000002779797223 */ /* 0x000fe20000010046 */
[--C-:B------:R-:W-:Y:S01]  /*4eb0*/  HADD2.F32 R49, -RZ, R12.reuse.H1_H1 ;  /* 0x3000000cff317230 */ /* 0x100fe20000004100 */
        /* <DEDUP_REMOVED lines=22> */
[----:B------:R-:W-:Y:S01]  /*5020*/  HFMA2.MMA R127, -RZ, RZ, 0, 9.5367431640625e-07 ;  /* 0x00000010ff7f7435 */ /* 0x000fe200000001ff */
[----:B------:R-:W-:Y:S01]  /*5030*/  FFMA.FTZ R109, R109, R40, R62 ;  /* 0x000000286d6d7223 */ /* 0x000fe2000001003e */
[----:B------:R-:W-:Y:S01]  /*5040*/  HADD2.F32 R40, -RZ, R16.H0_H0 ;  /* 0x20000010ff287230 */ /* 0x000fe20000004100 */
[----:B------:R-:W-:Y:S01]  /*5050*/  FFMA.FTZ R142, R142, R52, R95 ;  /* 0x000000348e8e7223 */ /* 0x000fe2000001005f */
[----:B------:R-:W-:Y:S01]  /*5060*/  HADD2.F32 R52, -RZ, R10.H0_H0 ;  /* 0x2000000aff347230 */ /* 0x000fe20000004100 */
[----:B------:R-:W-:Y:S01]  /*5070*/  FFMA.FTZ R147, R147, R51, R92 ;  /* 0x0000003393937223 */ /* 0x000fe2000001005c */
[--C-:B------:R-:W-:Y:S01]  /*5080*/  HADD2.F32 R51, -RZ, R7.reuse.H1_H1 ;  /* 0x30000007ff337230 */ /* 0x100fe20000004100 */
[----:B------:R-:W-:Y:S01]  /*5090*/  FFMA.FTZ R144, R144, R49, R101 ;  /* 0x0000003190907223 */ /* 0x000fe20000010065 */
[----:B------:R-:W-:Y:S01]  /*50a0*/  F2FP.PACK_AB R49, R37, R48 ;  /* 0x000000302531723e */ /* 0x000fe200000000ff */
[----:B------:R-:W-:Y:S01]  /*50b0*/  FFMA.FTZ R126, R126, R39, R89 ;  /* 0x000000277e7e7223 */ /* 0x000fe20000010059 */
        /* <DEDUP_REMOVED lines=8> */
[----:B------:R-:W-:Y:S01]  /*5140*/  HADD2.F32 R52, -RZ, R7.H0_H0 ;  /* 0x20000007ff347230 */ /* 0x000fe20000004100 */
[----:B------:R-:W-:Y:S01]  /*5150*/  FFMA.FTZ R157, R157, R51, R104 ;  /* 0x000000339d9d7223 */ /* 0x000fe20000010068 */
[----:B------:R-:W-:Y:S01]  /*5160*/  F2FP.PACK_AB R51, R55, R42 ;  /* 0x0000002a3733723e */ /* 0x000fe200000000ff */
[----:B------:R-:W-:Y:S01]  /*5170*/  FFMA.FTZ R137, R137, R39, R90 ;  /* 0x0000002789897223 */ /* 0x000fe2000001005a */
[----:B------:R-:W-:Y:S01]  /*5180*/  HADD2.F32 R36, -RZ, R4.H0_H0 ;  /* 0x20000004ff247230 */ /* 0x000fe20000004100 */
[----:B------:R-:W-:Y:S01]  /*5190*/  FFMA.FTZ R139, R41, R37, R98 ;  /* 0x00000025298b7223 */ /* 0x000fe20000010062 */
[----:B------:R-:W-:Y:S01]  /*51a0*/  F2FP.PACK_AB R50, R53, R50 ;  /* 0x000000323532723e */ /* 0x000fe200000000ff */
[--C-:B------:R-:W-:Y:S01]  /*51b0*/  HADD2.F32 R39, -RZ, R5.reuse.H0_H0 ;  /* 0x20000005ff277230 */ /* 0x100fe20000004100 */
[----:B------:R-:W-:Y:S01]  /*51c0*/  IMAD.WIDE.U32 R44, R44, R127, c[0x0][0x208] ;  /* 0x000082002c2c7625 */ /* 0x000fe200078e007f */
[----:B------:R-:W-:Y:S01]  /*51d0*/  HADD2.F32 R42, -RZ, R5.H1_H1 ;  /* 0x30000005ff2a7230 */ /* 0x000fe20000004100 */
[----:B------:R-:W-:-:S02]  /*51e0*/  F2FP.PACK_AB R37, R117, R108 ;  /* 0x0000006c7525723e */ /* 0x000fc400000000ff */
[----:B------:R-:W-:Y:S01]  /*51f0*/  IADD3 R108, R145, 0x20, RZ ;  /* 0x00000020916c7810 */ /* 0x000fe20007ffe0ff */
[----:B------:R-:W-:Y:S01]  /*5200*/  FFMA.FTZ R46, R130, R46, R85 ;  /* 0x0000002e822e7223 */ /* 0x000fe20000010055 */
[----:B------:R0:W-:Y:S01]  /*5210*/  STG.E.128 [R44.64], R48 ;  /* 0x000000302c007986 */ /* 0x0001e2000c101d04 */
[----:B------:R-:W-:Y:S01]  /*5220*/  FFMA.FTZ R52, R47, R52, R102 ;  /* 0x000000342f347223 */ /* 0x000fe20000010066 */
[----:B------:R-:W-:Y:S01]  /*5230*/  F2FP.PACK_AB R38, R113, R38 ;  /* 0x000000267126723e */ /* 0x000fe200000000ff */
        /* <DEDUP_REMOVED lines=11> */
[-C--:B------:R-:W-:Y:S01]  /*52f0*/  IMAD.WIDE.U32 R112, R112, R127.reuse, c[0x0][0x208] ;  /* 0x0000820070707625 */ /* 0x080fe200078e007f */
[----:B------:R-:W-:Y:S01]  /*5300*/  F2FP.PACK_AB R47, R119, R132 ;  /* 0x00000084772f723e */ /* 0x000fe200000000ff */
[----:B------:R1:W-:Y:S01]  /*5310*/  STG.E.128 [R108.64], R36 ;  /* 0x000000246c007986 */ /* 0x0003e2000c101d04 */
[----:B0-----:R-:W-:Y:S01]  /*5320*/  F2FP.PACK_AB R44, R129, R110 ;  /* 0x0000006e812c723e */ /* 0x001fe200000000ff */
[-C--:B------:R-:W-:Y:S01]  /*5330*/  IMAD.WIDE.U32 R110, R106, R127.reuse, c[0x0][0x208] ;  /* 0x000082006a6e7625 */ /* 0x080fe200078e007f */
[----:B------:R-:W-:Y:S02]  /*5340*/  F2FP.PACK_AB R46, R133, R46 ;  /* 0x0000002e852e723e */ /* 0x000fe400000000ff */
[----:B------:R-:W-:Y:S01]  /*5350*/  F2FP.PACK_AB R45, R131, R128 ;  /* 0x00000080832d723e */ /* 0x000fe200000000ff */
[-C--:B------:R-:W-:Y:S01]  /*5360*/  IMAD.WIDE.U32 R106, R107, R127.reuse, c[0x0][0x208] ;  /* 0x000082006b6a7625 */ /* 0x080fe200078e007f */
[----:B------:R-:W-:Y:S01]  /*5370*/  F2FP.PACK_AB R51, R151, R142 ;  /* 0x0000008e9733723e */ /* 0x000fe200000000ff */
[----:B------:R1:W-:Y:S01]  /*5380*/  STG.E.128 [R110.64], R40 ;  /* 0x000000286e007986 */ /* 0x0003e2000c101d04 */
[----:B------:R-:W-:Y:S01]  /*5390*/  F2FP.PACK_AB R50, R149, R140 ;  /* 0x0000008c9532723e */ /* 0x000fe200000000ff */
[----:B------:R-:W-:Y:S01]  /*53a0*/  IMAD.WIDE.U32 R118, R118, R127, c[0x0][0x208] ;  /* 0x0000820076767625 */ /* 0x000fe200078e007f */
[----:B------:R-:W-:Y:S01]  /*53b0*/  F2FP.PACK_AB R49, R147, R136 ;  /* 0x000000889331723e */ /* 0x000fe200000000ff */
[----:B------:R1:W-:Y:S01]  /*53c0*/  STG.E.128 [R106.64], R44 ;  /* 0x0000002c6a007986 */ /* 0x0003e2000c101d04 */
[----:B------:R-:W-:Y:S01]  /*53d0*/  F2FP.PACK_AB R48, R137, R126 ;  /* 0x0000007e8930723e */ /* 0x000fe200000000ff */
[----:B------:R-:W-:Y:S01]  /*53e0*/  IMAD R105, R116, c[0x0][0x160], R105 ;  /* 0x0000580074697a24 */ /* 0x000fe200078e0269 */
[----:B------:R-:W-:-:S02]  /*53f0*/  F2FP.PACK_AB R55, R157, R52 ;  /* 0x000000349d37723e */ /* 0x000fc400000000ff */
[----:B------:R-:W-:Y:S01]  /*5400*/  F2FP.PACK_AB R54, R135, R144 ;  /* 0x000000908736723e */ /* 0x000fe200000000ff */
[----:B------:R1:W-:Y:S01]  /*5410*/  STG.E.128 [R112.64], R48 ;  /* 0x0000003070007986 */ /* 0x0003e2000c101d04 */
[----:B------:R-:W-:Y:S02]  /*5420*/  F2FP.PACK_AB R53, R130, R53 ;  /* 0x000000358235723e */ /* 0x000fe400000000ff */
[----:B------:R-:W-:Y:S02]  /*5430*/  F2FP.PACK_AB R52, R139, R134 ;  /* 0x000000868b34723e */ /* 0x000fe400000000ff */
[----:B------:R-:W-:-:S03]  /*5440*/  ISETP.GE.AND P1, PT, R105, c[0x0][0x164], PT ;  /* 0x0000590069007a0c */ /* 0x000fc60003f26270 */
[----:B------:R1:W-:Y:S10]  /*5450*/  STG.E.128 [R118.64], R52 ;  /* 0x0000003476007986 */ /* 0x0003f4000c101d04 */
[----:B-1---5:R-:W-:Y:S01]  /*5460*/  @P1 CALL.REL.NOINC `(.L_x_4928) ;  /* 0x0000001000001944 */ /* 0x022fe20003c00000 */
[----:B------:R-:W-:Y:S05]  /*5470*/  BRA `(.L_x_4929) ;  /* 0xffffb15000007947 */ /* 0x000fea000383ffff */
.L_x_4928:
[----:B------:R-:W-:Y:S05]  /*5480*/  EXIT ;  /* 0x000000000000794d */ /* 0x000fea0003800000 */
.L_x_4926:
[----:B0-----:R-:W-:Y:S01]  /*5490*/  HFMA2.MMA R38, -RZ, RZ, 0, 1.847743988037109375e-06 ;  /* 0x0000001fff267435 */ /* 0x001fe200000001ff */
[----:B------:R-:W-:-:S02]  /*54a0*/  MOV R116, 0x1 ;  /* 0x0000000100747802 */ /* 0x000fc40000000f00 */
[----:B------:R-:W-:Y:S02]  /*54b0*/  MOV R39, 0xffffffff ;  /* 0xffffffff00277802 */ /* 0x000fe40000000f00 */
[----:B------:R-:W-:Y:S02]  /*54c0*/  MOV R36, 0x54e0 ;  /* 0x000054e000247802 */ /* 0x000fe40000000f00 */
[----:B-----5:R-:W-:Y:S05]  /*54d0*/  CALL.REL.NOINC `($__internal_11_$__cuda_sm70_shflsync_bfly_p) ;  /* 0x0000099000007944 */ /* 0x020fea0003c00000 */
[----:B-1----:R-:W-:Y:S01]  /*54e0*/  MOV R36, R116 ;  /* 0x0000007400247202 */ /* 0x002fe20000000f00 */
[----:B0-----:R-:W-:Y:S05]  /*54f0*/  BRA `(.L_x_4930) ;  /* 0xffffe86000007947 */ /* 0x001fea000383ffff */
.L_x_4927:
[----:B------:R-:W-:Y:S01]  /*5500*/  HFMA2.MMA R116, -RZ, RZ, 0, 1.1920928955078125e-07 ;  /* 0x00000002ff747435 */ /* 0x000fe200000001ff */
[----:B------:R-:W-:Y:S02]  /*5510*/  MOV R38, 0x1f ;  /* 0x0000001f00267802 */ /* 0x000fe40000000f00 */
[----:B------:R-:W-:Y:S02]  /*5520*/  MOV R39, 0xffffffff ;  /* 0xffffffff00277802 */ /* 0x000fe40000000f00 */
[----:B------:R-:W-:Y:S02]  /*5530*/  MOV R36, 0x5550 ;  /* 0x0000555000247802 */ /* 0x000fe40000000f00 */
[----:B-----5:R-:W-:Y:S05]  /*5540*/  CALL.REL.NOINC `($__internal_11_$__cuda_sm70_shflsync_bfly_p) ;  /* 0x0000092000007944 */ /* 0x020fea0003c00000 */
[----:B01----:R-:W-:Y:S01]  /*5550*/  FADD.FTZ R117, R117, R116 ;  /* 0x0000007475757221 */ /* 0x003fe20000010000 */
[----:B------:R-:W-:Y:S01]  /*5560*/  HFMA2.MMA R116, -RZ, RZ, 0, 2.384185791015625e-07 ;  /* 0x00000004ff747435 */ /* 0x000fe200000001ff */
[----:B------:R-:W-:-:S02]  /*5570*/  MOV R38, 0x1f ;  /* 0x0000001f00267802 */ /* 0x000fc40000000f00 */
[----:B------:R-:W-:Y:S02]  /*5580*/  MOV R39, 0xffffffff ;  /* 0xffffffff00277802 */ /* 0x000fe40000000f00 */
[----:B------:R-:W-:Y:S02]  /*5590*/  MOV R36, 0x55b0 ;  /* 0x000055b000247802 */ /* 0x000fe40000000f00 */
[----:B------:R-:W-:Y:S05]  /*55a0*/  CALL.REL.NOINC `($__internal_11_$__cuda_sm70_shflsync_bfly_p) ;  /* 0x000008c000007944 */ /* 0x000fea0003c00000 */
[----:B01----:R-:W-:Y:S01]  /*55b0*/  FADD.FTZ R117, R117, R116 ;  /* 0x0000007475757221 */ /* 0x003fe20000010000 */
[----:B------:R-:W-:Y:S01]  /*55c0*/  HFMA2.MMA R116, -RZ, RZ, 0, 4.76837158203125e-07 ;  /* 0x00000008ff747435 */ /* 0x000fe200000001ff */
[----:B------:R-:W-:Y:S02]  /*55d0*/  MOV R38, 0x1f ;  /* 0x0000001f00267802 */ /* 0x000fe40000000f00 */
[----:B------:R-:W-:Y:S02]  /*55e0*/  MOV R39, 0xffffffff ;  /* 0xffffffff00277802 */ /* 0x000fe40000000f00 */
[----:B------:R-:W-:Y:S02]  /*55f0*/  MOV R36, 0x5610 ;  /* 0x0000561000247802 */ /* 0x000fe40000000f00 */
[----:B------:R-:W-:Y:S05]  /*5600*/  CALL.REL.NOINC `($__internal_11_$__cuda_sm70_shflsync_bfly_p) ;  /* 0x0000086000007944 */ /* 0x000fea0003c00000 */
[----:B01----:R-:W-:Y:S01]  /*5610*/  FADD.FTZ R117, R117, R116 ;  /* 0x0000007475757221 */ /* 0x003fe20000010000 */
[----:B------:R-:W-:Y:S01]  /*5620*/  HFMA2.MMA R116, -RZ, RZ, 0, 9.5367431640625e-07 ;  /* 0x00000010ff747435 */ /* 0x000fe200000001ff */
[----:B------:R-:W-:-:S02]  /*5630*/  MOV R38, 0x1f ;  /* 0x0000001f00267802 */ /* 0x000fc40000000f00 */
[----:B------:R-:W-:Y:S02]  /*5640*/  MOV R39, 0xffffffff ;  /* 0xffffffff00277802 */ /* 0x000fe40000000f00 */
[----:B------:R-:W-:Y:S02]  /*5650*/  MOV R36, 0x5670 ;  /* 0x0000567000247802 */ /* 0x000fe40000000f00 */
[----:B------:R-:W-:Y:S05]  /*5660*/  CALL.REL.NOINC `($__internal_11_$__cuda_sm70_shflsync_bfly_p) ;  /* 0x0000080000007944 */ /* 0x000fea0003c00000 */
        /* <DEDUP_REMOVED lines=102> */
[----:B------:R-:W-:Y:S05]  /*5cd0*/  CALL.REL.NOINC `($__internal_11_$__cuda_sm70_shflsync_bfly_p) ;  /* 0x0000019000007944 */ /* 0x000fea0003c00000 */
[----:B01----:R-:W-:Y:S01]  /*5ce0*/  FADD.FTZ R117, R117, R116 ;  /* 0x0000007475757221 */ /* 0x003fe20000010000 */
[----:B------:R-:W-:Y:S01]  /*5cf0*/  HFMA2.MMA R116, -RZ, RZ, 0, 1.1920928955078125e-07 ;  /* 0x00000002ff747435 */ /* 0x000fe200000001ff */
[----:B------:R-:W-:Y:S02]  /*5d00*/  MOV R38, 0x1f ;  /* 0x0000001f00267802 */ /* 0x000fe40000000f00 */
[----:B------:R-:W-:Y:S02]  /*5d10*/  MOV R39, 0xffffffff ;  /* 0xffffffff00277802 */ /* 0x000fe40000000f00 */
[----:B------:R-:W-:Y:S02]  /*5d20*/  MOV R36, 0x5d40 ;  /* 0x00005d4000247802 */ /* 0x000fe40000000f00 */
[----:B------:R-:W-:Y:S05]  /*5d30*/  CALL.REL.NOINC `($__internal_11_$__cuda_sm70_shflsync_bfly_p) ;  /* 0x0000013000007944 */ /* 0x000fea0003c00000 */
[----:B01----:R-:W-:Y:S01]  /*5d40*/  FADD.FTZ R117, R117, R116 ;  /* 0x0000007475757221 */ /* 0x003fe20000010000 */
[----:B------:R-:W-:Y:S01]  /*5d50*/  HFMA2.MMA R116, -RZ, RZ, 0, 2.384185791015625e-07 ;  /* 0x00000004ff747435 */ /* 0x000fe200000001ff */
[----:B------:R-:W-:Y:S02]  /*5d60*/  MOV R38, 0x1f ;  /* 0x0000001f00267802 */ /* 0x000fe40000000f00 */
[----:B------:R-:W-:-:S02]  /*5d70*/  MOV R39, 0xffffffff ;  /* 0xffffffff00277802 */ /* 0x000fc40000000f00 */
        /* <DEDUP_REMOVED lines=10> */
[----:B------:R-:W-:Y:S02]  /*5e20*/  MOV R38, 0x1f ;  /* 0x0000001f00267802 */ /* 0x000fe40000000f00 */
[----:B------:R-:W-:-:S02]  /*5e30*/  MOV R39, 0xffffffff ;  /* 0xffffffff00277802 */ /* 0x000fc40000000f00 */
[----:B------:R-:W-:Y:S02]  /*5e40*/  MOV R36, 0x5e60 ;  /* 0x00005e6000247802 */ /* 0x000fe40000000f00 */
[----:B------:R-:W-:Y:S05]  /*5e50*/  CALL.REL.NOINC `($__internal_11_$__cuda_sm70_shflsync_bfly_p) ;  /* 0x0000001000007944 */ /* 0x000fea0003c00000 */
[----:B01----:R-:W-:Y:S05]  /*5e60*/  BRA `(.L_x_4931) ;  /* 0xffffe63000007947 */ /* 0x003fea000383ffff */
        .weak           $__internal_11_$__cuda_sm70_shflsync_bfly_p
        .type           $__internal_11_$__cuda_sm70_shflsync_bfly_p,@function
        .size           $__internal_11_$__cuda_sm70_shflsync_bfly_p,(.L_x_39455 - $__internal_11_$__cuda_sm70_shflsync_bfly_p)
$__internal_11_$__cuda_sm70_shflsync_bfly_p:
[----:B------:R-:W-:Y:S01]  /*5e70*/  HFMA2.MMA R37, -RZ, RZ, 0, 0 ;  /* 0x00000000ff257435 */ /* 0x000fe200000001ff */
[----:B------:R-:W-:Y:S04]  /*5e80*/  WARPSYNC R39 ;  /* 0x0000002700007348 */ /* 0x000fe80003800000 */
[----:B------:R0:W1:Y:S01]  /*5e90*/  SHFL.BFLY PT, R116, R117, R116, R38 ;  /* 0x0c00007475747389 */ /* 0x00006200000e0026 */
[----:B------:R-:W-:Y:S05]  /*5ea0*/  RET.REL.NODEC R36 `(_ZN10layer_norm31ln_parallel_residual_fwd_kernelINS_13Kernel_traitsI6__halfS2_S2_S2_fjLj1536ELj1ELj4ELj1ELj16ENS_18Kernel_traits_baseILj1536ES2_S2_S2_S2_fjLj128EEEEELb0ELb1ELb1EEEvNS_9FwdParamsE) ;  /* 0xffffa15024007950 */ /* 0x000fea0003c3ffff */
.L_x_4932:
        /* <DEDUP_REMOVED lines=13> */
.L_x_39455:


//--------------------- .text._ZN10layer_norm31ln_parallel_residual_fwd_kernelINS_13Kernel_traitsI6__halfS2_S2_S2_fjLj1536ELj1ELj4ELj1ELj16ENS_18Kernel_traits_baseILj1536ES2_S2_S2_S2_fjLj128EEEEELb1ELb0ELb0EEEvNS_9FwdParamsE --------------------------
	.section	.text._ZN10layer_norm31ln_parallel_residual_fwd_kernelINS_13Kernel_traitsI6__halfS2_S2_S2_fjLj1536ELj1ELj4ELj1ELj16ENS_18Kernel_traits_baseILj1536ES2_S2_S2_S2_fjLj128EEEEELb1ELb0ELb0EEEvNS_9FwdParamsE,"ax",@progbits
	.sectioninfo	@"SHI_REGISTERS=255"
	.align	128
        .global         _ZN10layer_norm31ln_parallel_residual_fwd_kernelINS_13Kernel_traitsI6__halfS2_S2_S2_fjLj1536ELj1ELj4ELj1ELj16ENS_18Kernel_traits_baseILj1536ES2_S2_S2_S2_fjLj128EEEEELb1ELb0ELb0EEEvNS_9FwdParamsE
        .type           _ZN10layer_norm31ln_parallel_residual_fwd_kernelINS_13Kernel_traitsI6__halfS2_S2_S2_fjLj1536ELj1ELj4ELj1ELj16ENS_18Kernel_traits_baseILj1536ES2_S2_S2_S2_fjLj128EEEEELb1ELb0ELb0EEEvNS_9FwdParamsE,@function
        .size           _ZN10layer_norm31ln_parallel_residual_fwd_kernelINS_13Kernel_traitsI6__halfS2_S2_S2_fjLj1536ELj1ELj4ELj1ELj16ENS_18Kernel_traits_baseILj1536ES2_S2_S2_S2_fjLj128EEEEELb1ELb0ELb0EEEvNS_9FwdParamsE,(.L_x_39456 - _ZN10layer_norm31ln_parallel_residual_fwd_kernelINS_13Kernel_traitsI6__halfS2_S2_S2_fjLj1536ELj1ELj4ELj1ELj16ENS_18Kernel_traits_baseILj1536ES2_S2_S2_S2_fjLj128EEEEELb1ELb0ELb0EEEvNS_9FwdParamsE)
        .other          _ZN10layer_norm31ln_parallel_residual_fwd_kernelINS_13Kernel_traitsI6__halfS2_S2_S2_fjLj1536ELj1ELj4ELj1ELj16ENS_18Kernel_traits_baseILj1536ES2_S2_S2_S2_fjLj128EEEEELb1ELb0ELb0EEEvNS_9FwdParamsE,@"STO_CUDA_ENTRY STV_DEFAULT"
_ZN10layer_norm31ln_parallel_residual_fwd_kernelINS_13Kernel_traitsI6__halfS2_S2_S2_fjLj1536ELj1ELj4ELj1ELj16ENS_18Kernel_traits_baseILj1536ES2_S2_S2_S2_fjLj128EEEEELb1ELb0ELb0EEEvNS_9FwdParamsE:
.text._ZN10layer_norm31ln_parallel_residual_fwd_kernelINS_13Kernel_traitsI6__halfS2_S2_S2_fjLj1536ELj1ELj4ELj1ELj16ENS_18Kernel_traits_baseILj1536ES2_S2_S2_S2_fjLj128EEEEELb1ELb0ELb0EEEvNS_9FwdParamsE:
        /* <DEDUP_REMOVED lines=86> */
[----:B------:R-:W-:Y:S02]  /*0560*/  ISETP.NE.U32.AND P0, PT, RZ, c[0x0][0x218], PT ;  /* 0x00008600ff007a0c */ /* 0x000fe40003f05070 */
[----:B------:R-:W-:Y:S02]  /*0570*/  ISETP.NE.U32.AND P1, PT, RZ, c[0x0][0x220], PT ;  /* 0x00008800ff007a0c */ /* 0x000fe40003f25070 */
[----:B------:R-:W-:Y:S02]  /*0580*/  ISETP.NE.AND.EX P0, PT, RZ, c[0x0][0x21c], PT, P0 ;  /* 0x00008700ff007a0c */ /* 0x000fe40003f05300 */
[----:B------:R-:W-:Y:S02]  /*0590*/  ISETP.NE.AND.EX P1, PT, RZ, c[0x0][0x224], PT, P1 ;  /* 0x00008900ff007a0c */ /* 0x000fe40003f25310 */
[C---:B------:R-:W-:Y:S02]  /*05a0*/  SHF.L.U32 R88, R28.reuse, 0x4, RZ ;  /* 0x000000041c587819 */ /* 0x040fe400000006ff */
[----:B------:R-:W-:-:S07]  /*05b0*/  SHF.L.U64.HI R6, R28, 0x4, RZ ;  /* 0x000000041c067819 */ /* 0x000fce00000102ff */
        /* <DEDUP_REMOVED lines=17> */
.L_x_4934:
[----:B------:R-:W-:Y:S05]  /*06d0*/  BSYNC B0 ;  /* 0x0000000000007941 */ /* 0x000fea0003800000 */
.L_x_4933:
        /* <DEDUP_REMOVED lines=25> */
.L_x_4936:
[----:B------:R-:W-:Y:S05]  /*0870*/  BSYNC B0 ;  /* 0x0000000000007941 */ /* 0x000fea0003800000 */
.L_x_4935:
        /* <DEDUP_REMOVED lines=25> */
.L_x_4938:
[----:B------:R-:W-:Y:S05]  /*0a10*/  BSYNC B0 ;  /* 0x0000000000007941 */ /* 0x000fea0003800000 */
.L_x_4937:
        /* <DEDUP_REMOVED lines=25> */
.L_x_4940:
[----:B------:R-:W-:Y:S05]  /*0bb0*/  BSYNC B0 ;  /* 0x0000000000007941 */ /* 0x000fea0003800000 */
.L_x_4939:
        /* <DEDUP_REMOVED lines=33> */
.L_x_4942:
[----:B0-----:R-:W-:Y:S05]  /*0dd0*/  BSYNC B0 ;  /* 0x0000000000007941 */ /* 0x001fea0003800000 */
.L_x_4941:
[----:B------:R-:W-:Y:S01]  /*0de0*/  ISETP.GE.U32.AND P0, PT, R4, 0xc0, PT ;  /* 0x000000c00400780c */ /* 0x000fe20003f06070 */
[----:B------:R-:W-:Y:S01]  /*0df0*/  UIADD3 UR25, UR4, -0x700cb87f, URZ ;  /* 0x8ff3478104197890 */ /* 0x000fe2000fffe03f */
[----:B------:R-:W-:Y:S01]  /*0e00*/  SHF.R.U32.HI R6, RZ, 0x5, R29 ;  /* 0x00000005ff067819 */ /* 0x000fe2000001161d */
[----:B------:R-:W-:Y:S01]  /*0e10*/  UIADD3 UR26, UR5, -0x695add53, URZ ;  /* 0x96a522ad051a7890 */ /* 0x000fe2000fffe03f */
[----:B------:R-:W-:Y:S01]  /*0e20*/  LOP3.LUT R5, R5, 0xffffffbf, RZ, 0xc0, !PT ;  /* 0xffffffbf05057812 */ /* 0x000fe200078ec0ff */
[----:B------:R-:W-:Y:S01]  /*0e30*/  BSSY B0, `(.L_x_4943) ;  /* 0x000001c000007945 */ /* 0x000fe20003800000 */
[----:B------:R-:W-:Y:S01]  /*0e40*/  LEA R6, R30, R6, 0x2 ;  /* 0x000000061e067211 */ /* 0x000fe200078e10ff */
[----:B------:R-:W-:-:S04]  /*0e50*/  IMAD.HI.U32 R77, R76, -0x326172a9, RZ ;  /* 0xcd9e8d574c4d7827 */ /* 0x000fc800078e00ff */
[----:B------:R-:W-:Y:S02]  /*0e60*/  IMAD.HI.U32 R7, R71, -0x2daee0ad, RZ ;  /* 0xd2511f5347077827 */ /* 0x000fe400078e00ff */
        /* <DEDUP_REMOVED lines=24> */
.L_x_4944:
[----:B0-----:R-:W-:Y:S05]  /*0ff0*/  BSYNC B0 ;  /* 0x0000000000007941 */ /* 0x001fea0003800000 */
.L_x_4943:
[----:B------:R-:W-:Y:S02]  /*1000*/  ISETP.GE.AND P0, PT, R6, c[0x0][0x164], PT ;  /* 0x0000590006007a0c */ /* 0x000fe40003f06270 */
[----:B------:R-:W-:-:S02]  /*1010*/  LOP3.LUT R68, R77, UR23, R68, 0x96, !PT ;  /* 0x000000174d447c12 */ /* 0x000fc4000f8e9644 */
[----:B------:R-:W-:-:S09]  /*1020*/  LOP3.LUT R69, R7, UR24, R78, 0x96, !PT ;  /* 0x0000001807457c12 */ /* 0x000fd2000f8e964e */
[----:B------:R-:W-:Y:S05]  /*1030*/  @P0 EXIT ;  /* 0x000000000000094d */ /* 0x000fea0003800000 */
[--C-:B-----5:R-:W-:Y:S01]  /*1040*/  HADD2.F32 R78, -RZ, R96.reuse.H0_H0 ;  /* 0x20000060ff4e7230 */ /* 0x120fe20000004100 */
[----:B------:R-:W-:Y:S01]  /*1050*/  BSSY B0, `(.L_x_4945) ;  /* 0x00025dc000007945 */ /* 0x000fe20003800000 */
[----:B------:R-:W-:Y:S01]  /*1060*/  HADD2.F32 R77, -RZ, R96.H1_H1 ;  /* 0x30000060ff4d7230 */ /* 0x000fe20000004100 */
[----:B------:R-:W-:Y:S01]  /*1070*/  ULDC.U8 UR8, c[0x0][0x1f0] ;  /* 0x00007c0000087ab9 */ /* 0x000fe20000000000 */
[----:B------:R-:W-:Y:S01]  /*1080*/  HADD2.F32 R7, -RZ, R97.H0_H0 ;  /* 0x20000061ff077230 */ /* 0x000fe20000004100 */
[----:B------:R0:W-:Y:S01]  /*1090*/  STL [R1+0x84], R78 ;  /* 0x0000844e01007387 */ /* 0x0001e20000100800 */
[--C-:B------:R-:W-:Y:S02]  /*10a0*/  HADD2.F32 R151, -RZ, R8.reuse.H0_H0 ;  /* 0x20000008ff977230 */ /* 0x100fe40000004100 */
[----:B------:R-:W-:Y:S01]  /*10b0*/  HADD2.F32 R147, -RZ, R8.H1_H1 ;  /* 0x30000008ff937230 */ /* 0x000fe20000004100 */
[----:B------:R1:W-:Y:S01]  /*10c0*/  STL [R1+0x74], R77 ;  /* 0x0000744d01007387 */ /* 0x0003e20000100800 */
[----:B------:R-:W-:-:S02]  /*10d0*/  HADD2.F32 R141, -RZ, R9.H0_H0 ;  /* 0x20000009ff8d7230 */ /* 0x000fc40000004100 */
[----:B------:R-:W-:Y:S01]  /*10e0*/  HADD2.F32 R136, -RZ, R9.H1_H1 ;  /* 0x30000009ff887230 */ /* 0x000fe20000004100 */
[----:B------:R2:W-:Y:S01]  /*10f0*/  STL [R1+0x64], R7 ;  /* 0x0000640701007387 */ /* 0x0005e20000100800 */
[----:B------:R-:W-:Y:S02]  /*1100*/  HADD2.F32 R8, -RZ, R10.H1_H1 ;  /* 0x3000000aff087230 */ /* 0x000fe40000004100 */
[----:B0-----:R-:W-:Y:S02]  /*1110*/  HADD2.F32 R78, -RZ, R97.H1_H1 ;  /* 0x30000061ff4e7230 */ /* 0x001fe40000004100 */
[--C-:B------:R-:W-:Y:S02]  /*1120*/  HADD2.F32 R207, -RZ, R185.reuse.H0_H0 ;  /* 0x200000b9ffcf7230 */ /* 0x100fe40000004100 */
[----:B-1----:R-:W-:Y:S01]  /*1130*/  HADD2.F32 R77, -RZ, R98.H0_H0 ;  /* 0x20000062ff4d7230 */ /* 0x002fe20000004100 */
[----:B------:R0:W-:Y:S01]  /*1140*/  STL [R1+0x54], R78 ;  /* 0x0000544e01007387 */ /* 0x0001e20000100800 */
[----:B------:R-:W-:-:S02]  /*1150*/  HADD2.F32 R203, -RZ, R185.H1_H1 ;  /* 0x300000b9ffcb7230 */ /* 0x000fc40000004100 */
[----:B--2---:R-:W-:Y:S01]  /*1160*/  HADD2.F32 R7, -RZ, R98.H1_H1 ;  /* 0x30000062ff077230 */ /* 0x004fe20000004100 */
[----:B------:R1:W-:Y:S01]  /*1170*/  STL [R1+0x44], R77 ;  /* 0x0000444d01007387 */ /* 0x0003e20000100800 */
[----:B------:R-:W-:Y:S02]  /*1180*/  HADD2.F32 R9, -RZ, R11.H0_H0 ;  /* 0x2000000bff097230 */ /* 0x000fe40000004100 */
[--C-:B------:R-:W-:Y:S01]  /*1190*/  HADD2.F32 R150, -RZ, R12.reuse.H0_H0 ;  /* 0x2000000cff967230 */ /* 0x100fe20000004100 */
[----:B------:R2:W-:Y:S01]  /*11a0*/  STL [R1+0x34], R7 ;  /* 0x0000340701007387 */ /* 0x0005e20000100800 */
[----:B------:R-:W-:Y:S02]  /*11b0*/  HADD2.F32 R146, -RZ, R12.H1_H1 ;  /* 0x3000000cff927230 */ /* 0x000fe40000004100 */
[----:B0-----:R-:W-:Y:S02]  /*11c0*/  HADD2.F32 R78, -RZ, R99.H0_H0 ;  /* 0x20000063ff4e7230 */ /* 0x001fe40000004100 */
[----:B------:R-:W-:-:S02]  /*11d0*/  HADD2.F32 R213, -RZ, R56.H0_H0 ;  /* 0x20000038ffd57230 */ /* 0x000fc40000004100 */
[----:B-1----:R-:W-:Y:S01]  /*11e0*/  HADD2.F32 R77, -RZ, R99.H1_H1 ;  /* 0x30000063ff4d7230 */ /* 0x002fe20000004100 */
[----:B------:R0:W-:Y:S01]  /*11f0*/  STL [R1+0x24], R78 ;  /* 0x0000244e01007387 */ /* 0x0001e20000100800 */
[----:B------:R-:W-:Y:S01]  /*1200*/  HADD2.F32 R209, -RZ, R56.H1_H1 ;  /* 0x30000038ffd17230 */ /* 0x000fe20000004100 */
[----:B------:R-:W-:Y:S01]  /*1210*/  IMAD R56, R76, -0x326172a9, RZ ;  /* 0xcd9e8d574c387824 */ /* 0x000fe200078e02ff */
[----:B--2---:R-:W-:Y:S01]  /*1220*/  HADD2.F32 R7, -RZ, R92.H0_H0 ;  /* 0x2000005cff077230 */ /* 0x004fe20000004100 */
[----:B------:R1:W-:Y:S01]  /*1230*/  STL [R1+0x14], R77 ;  /* 0x0000144d01007387 */ /* 0x0003e20000100800 */
[--C-:B------:R-:W-:Y:S02]  /*1240*/  HADD2.F32 R205, -RZ, R57.reuse.H0_H0 ;  /* 0x20000039ffcd7230 */ /* 0x100fe40000004100 */
[----:B------:R-:W-:Y:S01]  /*1250*/  HADD2.F32 R201, -RZ, R57.H1_H1 ;  /* 0x30000039ffc97230 */ /* 0x000fe20000004100 */
[----:B------:R2:W-:Y:S01]  /*1260*/  STL [R1+0x80], R7 ;  /* 0x0000800701007387 */ /* 0x0005e20000100800 */
[----:B------:R-:W-:Y:S01]  /*1270*/  HADD2.F32 R197, -RZ, R58.H0_H0 ;  /* 0x2000003affc57230 */ /* 0x000fe20000004100 */
[----:B------:R-:W-:Y:S01]  /*1280*/  IMAD R57, R71, -0x2daee0ad, RZ ;  /* 0xd2511f5347397824 */ /* 0x000fe200078e02ff */
[----:B0-----:R-:W-:-:S02]  /*1290*/  HADD2.F32 R78, -RZ, R92.H1_H1 ;  /* 0x3000005cff4e7230 */ /* 0x001fc40000004100 */
[----:B------:R-:W-:Y:S01]  /*12a0*/  HADD2.F32 R193, -RZ, R58.H1_H1 ;  /* 0x3000003affc17230 */ /* 0x000fe20000004100 */
[----:B------:R-:W-:Y:S01]  /*12b0*/  IMAD.HI.U32 R58, R68, -0x2daee0ad, RZ ;  /* 0xd2511f53443a7827 */ /* 0x000fe200078e00ff */
[----:B-1----:R-:W-:Y:S01]  /*12c0*/  HADD2.F32 R77, -RZ, R93.H0_H0 ;  /* 0x2000005dff4d7230 */ /* 0x002fe20000004100 */
[----:B------:R0:W-:Y:S01]  /*12d0*/  STL [R1+0x70], R78 ;  /* 0x0000704e01007387 */ /* 0x0001e20000100800 */
[----:B------:R-:W-:Y:S02]  /*12e0*/  HADD2.F32 R189, -RZ, R59.H0_H0 ;  /* 0x2000003bffbd7230 */ /* 0x000fe40000004100 */
[----:B--2---:R-:W-:Y:S01]  /*12f0*/  HADD2.F32 R7, -RZ, R93.H1_H1 ;  /* 0x3000005dff077230 */ /* 0x004fe20000004100 */
[----:B------:R1:W-:Y:S01]  /*1300*/  STL [R1+0x60], R77 ;  /* 0x0000604d01007387 */ /* 0x0003e20000100800 */
[----:B------:R-:W-:Y:S01]  /*1310*/  HADD2.F32 R185, -RZ, R59.H1_H1 ;  /* 0x3000003bffb97230 */ /* 0x000fe20000004100 */
[----:B------:R-:W-:Y:S01]  /*1320*/  IMAD.HI.U32 R59, R69, -0x326172a9, RZ ;  /* 0xcd9e8d57453b7827 */ /* 0x000fe200078e00ff */
[--C-:B------:R-:W-:Y:S01]  /*1330*/  HADD2.F32 R140, -RZ, R13.reuse.H0_H0 ;  /* 0x2000000dff8c7230 */ /* 0x100fe20000004100 */
[----:B------:R2:W-:Y:S01]  /*1340*/  STL [R1+0x50], R7 ;  /* 0x0000500701007387 */ /* 0x0005e20000100800 */
[----:B------:R-:W-:Y:S01]  /*1350*/  HADD2.F32 R135, -RZ, R13.H1_H1 ;  /* 0x3000000dff877230 */ /* 0x000fe20000004100 */
[----:B------:R-:W-:Y:S01]  /*1360*/  LOP3.LUT R57, R58, UR26, R57, 0x96, !PT ;  /* 0x0000001a3a397c12 */ /* 0x000fe2000f8e9639 */
[----:B0-----:R-:W-:Y:S01]  /*1370*/  HADD2.F32 R78, -RZ, R94.H0_H0 ;  /* 0x2000005eff4e7230 */ /* 0x001fe20000004100 */
[----:B------:R-:W-:Y:S01]  /*1380*/  LOP3.LUT R56, R59, UR25, R56, 0x96, !PT ;  /* 0x000000193b387c12 */ /* 0x000fe2000f8e9638 */
[----:B------:R-:W-:Y:S01]  /*1390*/  HADD2.F32 R12, -RZ, R14.H1_H1 ;  /* 0x3000000eff0c7230 */ /* 0x000fe20000004100 */
[----:B------:R-:W-:Y:S01]  /*13a0*/  LOP3.LUT R58, R70, 0x3, RZ, 0xc0, !PT ;  /* 0x00000003463a7812 */ /* 0x000fe200078ec0ff */
[----:B-1----:R-:W-:Y:S01]  /*13b0*/  HADD2.F32 R77, -RZ, R94.H1_H1 ;  /* 0x3000005eff4d7230 */ /* 0x002fe20000004100 */
[----:B------:R0:W-:Y:S01]  /*13c0*/  STL [R1+0x40], R78 ;  /* 0x0000404e01007387 */ /* 0x0001e20000100800 */
[----:B------:R-:W-:Y:S01]  /*13d0*/  HADD2.F32 R13, -RZ, R15.H0_H0 ;  /* 0x2000000fff0d7230 */ /* 0x000fe20000004100 */
[----:B------:R-:W-:Y:S01]  /*13e0*/  IMAD.MOV.U32 R59, RZ, RZ, RZ ;  /* 0x000000ffff3b7224 */ /* 0x000fe200078e00ff */
[----:B--2---:R-:W-:Y:S01]  /*13f0*/  HADD2.F32 R7, -RZ, R95.H0_H0 ;  /* 0x2000005fff077230 */ /* 0x004fe20000004100 */
[----:B------:R1:W-:Y:S01]  /*1400*/  STL [R1+0x30], R77 ;  /* 0x0000304d01007387 */ /* 0x0003e20000100800 */
[----:B------:R-:W-:-:S02]  /*1410*/  HADD2.F32 R149, -RZ, R16.H0_H0 ;  /* 0x20000010ff957230 */ /* 0x000fc40000004100 */
[----:B------:R-:W-:Y:S01]  /*1420*/  HADD2.F32 R145, -RZ, R16.H1_H1 ;  /* 0x30000010ff917230 */ /* 0x000fe20000004100 */
[----:B------:R2:W-:Y:S01]  /*1430*/  STL [R1+0x20], R7 ;  /* 0x0000200701007387 */ /* 0x0005e20000100800 */
[--C-:B------:R-:W-:Y:S02]  /*1440*/  HADD2.F32 R215, -RZ, R184.reuse.H0_H0 ;  /* 0x200000b8ffd77230 */ /* 0x100fe40000004100 */
[----:B0-----:R-:W-:Y:S02]  /*1450*/  HADD2.F32 R78, -RZ, R95.H1_H1 ;  /* 0x3000005fff4e7230 */ /* 0x001fe40000004100 */
[----:B------:R-:W-:Y:S02]  /*1460*/  HADD2.F32 R211, -RZ, R184.H1_H1 ;  /* 0x300000b8ffd37230 */ /* 0x000fe40000004100 */
[----:B-1----:R-:W-:Y:S01]  /*1470*/  HADD2.F32 R77, -RZ, R88.H0_H0 ;  /* 0x20000058ff4d7230 */ /* 0x002fe20000004100 */
[----:B------:R0:W-:Y:S01]  /*1480*/  STL [R1+0x10], R78 ;  /* 0x0000104e01007387 */ /* 0x0001e20000100800 */
[----:B------:R-:W-:-:S02]  /*1490*/  HADD2.F32 R183, -RZ, R152.H0_H0 ;  /* 0x20000098ffb77230 */ /* 0x000fc40000004100 */
[----:B--2---:R-:W-:Y:S01]  /*14a0*/  HADD2.F32 R7, -RZ, R88.H1_H1 ;  /* 0x30000058ff077230 */ /* 0x004fe20000004100 */
[----:B------:R1:W-:Y:S01]  /*14b0*/  STL [R1+0x7c], R77 ;  /* 0x00007c4d01007387 */ /* 0x0003e20000100800 */
[----:B------:R-:W-:Y:S02]  /*14c0*/  HADD2.F32 R179, -RZ, R152.H1_H1 ;  /* 0x30000098ffb37230 */ /* 0x000fe40000004100 */
[--C-:B------:R-:W-:Y:S01]  /*14d0*/  HADD2.F32 R175, -RZ, R153.reuse.H0_H0 ;  /* 0x20000099ffaf7230 */ /* 0x100fe20000004100 */
[----:B------:R2:W-:Y:S01]  /*14e0*/  STL [R1+0x6c], R7 ;  /* 0x00006c0701007387 */ /* 0x0005e20000100800 */
[----:B------:R-:W-:Y:S02]  /*14f0*/  HADD2.F32 R171, -RZ, R153.H1_H1 ;  /* 0x30000099ffab7230 */ /* 0x000fe40000004100 */
[----:B0-----:R-:W-:Y:S02]  /*1500*/  HADD2.F32 R78, -RZ, R89.H0_H0 ;  /* 0x20000059ff4e7230 */ /* 0x001fe40000004100 */
[----:B------:R-:W-:-:S02]  /*1510*/  HADD2.F32 R167, -RZ, R154.H0_H0 ;  /* 0x2000009affa77230 */ /* 0x000fc40000004100 */
[----:B-1----:R-:W-:Y:S01]  /*1520*/  HADD2.F32 R77, -RZ, R89.H1_H1 ;  /* 0x30000059ff4d7230 */ /* 0x002fe20000004100 */
[----:B------:R0:W-:Y:S01]  /*1530*/  STL [R1+0x5c], R78 ;  /* 0x00005c4e01007387 */ /* 0x0001e20000100800 */
[----:B------:R-:W-:Y:S02]  /*1540*/  HADD2.F32 R163, -RZ, R154.H1_H1 ;  /* 0x3000009affa37230 */ /* 0x000fe40000004100 */
[----:B--2---:R-:W-:Y:S01]  /*1550*/  HADD2.F32 R7, -RZ, R90.H0_H0 ;  /* 0x2000005aff077230 */ /* 0x004fe20000004100 */
[----:B------:R1:W-:Y:S01]  /*1560*/  STL [R1+0x4c], R77 ;  /* 0x00004c4d01007387 */ /* 0x0003e20000100800 */
[--C-:B------:R-:W-:Y:S02]  /*1570*/  HADD2.F32 R139, -RZ, R17.reuse.H0_H0 ;  /* 0x20000011ff8b7230 */ /* 0x100fe40000004100 */
[----:B------:R-:W-:Y:S01]  /*1580*/  HADD2.F32 R134, -RZ, R17.H1_H1 ;  /* 0x30000011ff867230 */ /* 0x000fe20000004100 */
[----:B------:R2:W-:Y:S01]  /*1590*/  STL [R1+0x3c], R7 ;  /* 0x00003c0701007387 */ /* 0x0005e20000100800 */
[----:B------:R-:W-:-:S02]  /*15a0*/  HADD2.F32 R16, -RZ, R18.H1_H1 ;  /* 0x30000012ff107230 */ /* 0x000fc40000004100 */
[----:B0-----:R-:W-:Y:S02]  /*15b0*/  HADD2.F32 R78, -RZ, R90.H1_H1 ;  /* 0x3000005aff4e7230 */ /* 0x001fe40000004100 */
[--C-:B------:R-:W-:Y:S02]  /*15c0*/  HADD2.F32 R212, -RZ, R48.reuse.H0_H0 ;  /* 0x20000030ffd47230 */ /* 0x100fe40000004100 */
[--C-:B-1----:R-:W-:Y:S01]  /*15d0*/  HADD2.F32 R77, -RZ, R91.reuse.H0_H0 ;  /* 0x2000005bff4d7230 */ /* 0x102fe20000004100 */
[----:B------:R0:W-:Y:S01]  /*15e0*/  STL [R1+0x2c], R78 ;  /* 0x00002c4e01007387 */ /* 0x0001e20000100800 */
[----:B------:R-:W-:Y:S02]  /*15f0*/  HADD2.F32 R208, -RZ, R48.H1_H1 ;  /* 0x30000030ffd07230 */ /* 0x000fe40000004100 */
[----:B--2---:R-:W-:Y:S01]  /*1600*/  HADD2.F32 R7, -RZ, R91.H1_H1 ;  /* 0x3000005bff077230 */ /* 0x004fe20000004100 */
[----:B------:R1:W-:Y:S01]  /*1610*/  STL [R1+0x1c], R77 ;  /* 0x00001c4d01007387 */ /* 0x0003e20000100800 */
[----:B------:R-:W-:-:S02]  /*1620*/  HADD2.F32 R204, -RZ, R49.H0_H0 ;  /* 0x20000031ffcc7230 */ /* 0x000fc40000004100 */
[----:B------:R-:W-:Y:S01]  /*1630*/  HADD2.F32 R200, -RZ, R49.H1_H1 ;  /* 0x30000031ffc87230 */ /* 0x000fe20000004100 */
[----:B------:R2:W-:Y:S01]  /*1640*/  STL [R1+0xc], R7 ;  /* 0x00000c0701007387 */ /* 0x0005e20000100800 */
[----:B------:R-:W-:Y:S02]  /*1650*/  HADD2.F32 R196, -RZ, R50.H0_H0 ;  /* 0x20000032ffc47230 */ /* 0x000fe40000004100 */
[----:B0-----:R-:W-:Y:S02]  /*1660*/  HADD2.F32 R78, -RZ, R84.H0_H0 ;  /* 0x20000054ff4e7230 */ /* 0x001fe40000004100 */
[----:B------:R-:W-:Y:S02]  /*1670*/  HADD2.F32 R192, -RZ, R50.H1_H1 ;  /* 0x30000032ffc07230 */ /* 0x000fe40000004100 */
[----:B-1----:R-:W-:Y:S01]  /*1680*/  HADD2.F32 R77, -RZ, R84.H1_H1 ;  /* 0x30000054ff4d7230 */ /* 0x002fe20000004100 */
[----:B------:R0:W-:Y:S01]  /*1690*/  STL [R1+0x78], R78 ;  /* 0x0000784e01007387 */ /* 0x0001e20000100800 */
[----:B------:R-:W-:-:S02]  /*16a0*/  HADD2.F32 R188, -RZ, R51.H0_H0 ;  /* 0x20000033ffbc7230 */ /* 0x000fc40000004100 */
[----:B--2---:R-:W-:Y:S01]  /*16b0*/  HADD2.F32 R7, -RZ, R85.H0_H0 ;  /* 0x20000055ff077230 */ /* 0x004fe20000004100 */
[----:B------:R1:W-:Y:S01]  /*16c0*/  STL [R1+0x68], R77 ;  /* 0x0000684d01007387 */ /* 0x0003e20000100800 */
[----:B------:R-:W-:Y:S02]  /*16d0*/  HADD2.F32 R184, -RZ, R51.H1_H1 ;  /* 0x30000033ffb87230 */ /* 0x000fe40000004100 */
[--C-:B------:R-:W-:Y:S01]  /*16e0*/  HADD2.F32 R182, -RZ, R40.reuse.H0_H0 ;  /* 0x20000028ffb67230 */ /* 0x100fe20000004100 */
[----:B------:R2:W-:Y:S01]  /*16f0*/  STL [R1+0x58], R7 ;  /* 0x0000580701007387 */ /* 0x0005e20000100800 */
[----:B------:R-:W-:Y:S02]  /*1700*/  HADD2.F32 R178, -RZ, R40.H1_H1 ;  /* 0x30000028ffb27230 */ /* 0x000fe40000004100 */
[----:B0-----:R-:W-:Y:S02]  /*1710*/  HADD2.F32 R78, -RZ, R85.H1_H1 ;  /* 0x30000055ff4e7230 */ /* 0x001fe40000004100 */
[----:B------:R-:W-:-:S02]  /*1720*/  HADD2.F32 R174, -RZ, R41.H0_H0 ;  /* 0x20000029ffae7230 */ /* 0x000fc40000004100 */
[--C-:B-1----:R-:W-:Y:S01]  /*1730*/  HADD2.F32 R77, -RZ, R86.reuse.H0_H0 ;  /* 0x20000056ff4d7230 */ /* 0x102fe20000004100 */
[----:B------:R0:W-:Y:S01]  /*1740*/  STL [R1+0x48], R78 ;  /* 0x0000484e01007387 */ /* 0x0001e20000100800 */
[----:B------:R-:W-:Y:S02]  /*1750*/  HADD2.F32 R170, -RZ, R41.H1_H1 ;  /* 0x30000029ffaa7230 */ /* 0x000fe40000004100 */
[----:B--2---:R-:W-:Y:S01]  /*1760*/  HADD2.F32 R7, -RZ, R86.H1_H1 ;  /* 0x30000056ff077230 */ /* 0x004fe20000004100 */
[----:B------:R1:W-:Y:S01]  /*1770*/  STL [R1+0x38], R77 ;  /* 0x0000384d01007387 */ /* 0x0003e20000100800 */
[--C-:B------:R-:W-:Y:S02]  /*1780*/  HADD2.F32 R166, -RZ, R42.reuse.H0_H0 ;  /* 0x2000002affa67230 */ /* 0x100fe40000004100 */
[----:B------:R-:W-:Y:S01]  /*1790*/  HADD2.F32 R162, -RZ, R42.H1_H1 ;  /* 0x3000002affa27230 */ /* 0x000fe20000004100 */
[----:B------:R2:W-:Y:S01]  /*17a0*/  STL [R1+0x28], R7 ;  /* 0x0000280701007387 */ /* 0x0005e20000100800 */
[----:B------:R-:W-:-:S02]  /*17b0*/  HADD2.F32 R158, -RZ, R43.H0_H0 ;  /* 0x2000002bff9e7230 */ /* 0x000fc40000004100 */
[----:B0-----:R-:W-:Y:S02]  /*17c0*/  HADD2.F32 R78, -RZ, R87.H0_H0 ;  /* 0x20000057ff4e7230 */ /* 0x001fe40000004100 */
[----:B------:R-:W-:Y:S02]  /*17d0*/  HADD2.F32 R154, -RZ, R43.H1_H1 ;  /* 0x3000002bff9a7230 */ /* 0x000fe40000004100 */
[----:B-1----:R-:W-:Y:S01]  /*17e0*/  HADD2.F32 R77, -RZ, R87.H1_H1 ;  /* 0x30000057ff4d7230 */ /* 0x002fe20000004100 */
[----:B------:R-:W-:Y:S01]  /*17f0*/  STL [R1+0x18], R78 ;  /* 0x0000184e01007387 */ /* 0x000fe20000100800 */
[----:B------:R-:W-:Y:S02]  /*1800*/  HADD2.F32 R181, -RZ, R32.H0_H0 ;  /* 0x20000020ffb57230 */ /* 0x000fe40000004100 */
[----:B--2---:R-:W-:Y:S01]  /*1810*/  HADD2.F32 R7, -RZ, R216.H0_H0 ;  /* 0x200000d8ff077230 */ /* 0x004fe20000004100 */
[----:B------:R-:W-:Y:S01]  /*1820*/  STL [R1+0x8], R77 ;  /* 0x0000084d01007387 */ /* 0x000fe20000100800 */
[----:B------:R-:W-:-:S02]  /*1830*/  HADD2.F32 R177, -RZ, R32.H1_H1 ;  /* 0x30000020ffb17230 */ /* 0x000fc40000004100 */
[--C-:B------:R-:W-:Y:S01]  /*1840*/  HADD2.F32 R173, -RZ, R33.reuse.H0_H0 ;  /* 0x20000021ffad7230 */ /* 0x100fe20000004100 */
[----:B------:R0:W-:Y:S01]  /*1850*/  STL [R1+0x4], R7 ;  /* 0x0000040701007387 */ /* 0x0001e20000100800 */
[----:B------:R-:W-:Y:S02]  /*1860*/  HADD2.F32 R169, -RZ, R33.H1_H1 ;  /* 0x30000021ffa97230 */ /* 0x000fe40000004100 */
[--C-:B------:R-:W-:Y:S02]  /*1870*/  HADD2.F32 R165, -RZ, R34.reuse.H0_H0 ;  /* 0x20000022ffa57230 */ /* 0x100fe40000004100 */
[----:B------:R-:W-:Y:S02]  /*1880*/  HADD2.F32 R161, -RZ, R34.H1_H1 ;  /* 0x30000022ffa17230 */ /* 0x000fe40000004100 */
[--C-:B------:R-:W-:Y:S02]  /*1890*/  HADD2.F32 R157, -RZ, R35.reuse.H0_H0 ;  /* 0x20000023ff9d7230 */ /* 0x100fe40000004100 */
[----:B------:R-:W-:-:S02]  /*18a0*/  HADD2.F32 R153, -RZ, R35.H1_H1 ;  /* 0x30000023ff997230 */ /* 0x000fc40000004100 */
[----:B0-----:R-:W-:Y:S02]  /*18b0*/  HADD2.F32 R7, -RZ, R80.H0_H0 ;  /* 0x20000050ff077230 */ /* 0x001fe40000004100 */
[--C-:B------:R-:W-:Y:S02]  /*18c0*/  HADD2.F32 R180, -RZ, R24.reuse.H0_H0 ;  /* 0x20000018ffb47230 */ /* 0x100fe40000004100 */
[----:B------:R-:W-:Y:S01]  /*18d0*/  HADD2.F32 R176, -RZ, R24.H1_H1 ;  /* 0x30000018ffb07230 */ /* 0x000fe20000004100 */
[----:B------:R0:W-:Y:S01]  /*18e0*/  STL [R1], R7 ;  /* 0x0000000701007387 */ /* 0x0001e20000100800 */
[--C-:B------:R-:W-:Y:S02]  /*18f0*/  HADD2.F32 R172, -RZ, R25.reuse.H0_H0 ;  /* 0x20000019ffac7230 */ /* 0x100fe40000004100 */
[----:B------:R-:W-:Y:S02]  /*1900*/  HADD2.F32 R168, -RZ, R25.H1_H1 ;  /* 0x30000019ffa87230 */ /* 0x000fe40000004100 */
[----:B------:R-:W-:-:S02]  /*1910*/  HADD2.F32 R164, -RZ, R26.H0_H0 ;  /* 0x2000001affa47230 */ /* 0x000fc40000004100 */
[----:B------:R-:W-:Y:S02]  /*1920*/  HADD2.F32 R160, -RZ, R26.H1_H1 ;  /* 0x3000001affa07230 */ /* 0x000fe40000004100 */
[----:B------:R-:W-:Y:S02]  /*1930*/  HADD2.F32 R156, -RZ, R27.H0_H0 ;  /* 0x2000001bff9c7230 */ /* 0x000fe40000004100 */
[----:B0-----:R-:W-:Y:S02]  /*1940*/  HADD2.F32 R7, -RZ, R10.H0_H0 ;  /* 0x2000000aff077230 */ /* 0x001fe40000004100 */
[----:B------:R-:W-:Y:S02]  /*1950*/  HADD2.F32 R10, -RZ, R11.H1_H1 ;  /* 0x3000000bff0a7230 */ /* 0x000fe40000004100 */
[----:B------:R-:W-:Y:S02]  /*1960*/  HADD2.F32 R11, -RZ, R14.H0_H0 ;  /* 0x2000000eff0b7230 */ /* 0x000fe40000004100 */
[----:B------:R-:W-:-:S02]  /*1970*/  HADD2.F32 R14, -RZ, R15.H1_H1 ;  /* 0x3000000fff0e7230 */ /* 0x000fc40000004100 */
[----:B------:R-:W-:Y:S02]  /*1980*/  HADD2.F32 R15, -RZ, R18.H0_H0 ;  /* 0x20000012ff0f7230 */ /* 0x000fe40000004100 */
        /* <DEDUP_REMOVED lines=33> */
[----:B------:R-:W-:Y:S02]  /*1ba0*/  HADD2.F32 R243, -RZ, R216.H1_H1 ;  /* 0x300000d8fff37230 */ /* 0x000fe40000004100 */
[----:B------:R-:W-:-:S02]  /*1bb0*/  HADD2.F32 R239, -RZ, R217.H0_H0 ;  /* 0x200000d9ffef7230 */ /* 0x000fc40000004100 */
[----:B------:R-:W-:Y:S02]  /*1bc0*/  HADD2.F32 R235, -RZ, R217.H1_H1 ;  /* 0x300000d9ffeb7230 */ /* 0x000fe40000004100 */
[--C-:B------:R-:W-:Y:S02]  /*1bd0*/  HADD2.F32 R231, -RZ, R218.reuse.H0_H0 ;  /* 0x200000daffe77230 */ /* 0x100fe40000004100 */
[----:B------:R-:W-:Y:S02]  /*1be0*/  HADD2.F32 R227, -RZ, R218.H1_H1 ;  /* 0x300000daffe37230 */ /* 0x000fe40000004100 */
[----:B------:R-:W-:Y:S02]  /*1bf0*/  HADD2.F32 R223, -RZ, R219.H0_H0 ;  /* 0x200000dbffdf7230 */ /* 0x000fe40000004100 */
[--C-:B------:R-:W-:Y:S02]  /*1c00*/  HADD2.F32 R199, -RZ, R186.reuse.H0_H0 ;  /* 0x200000baffc77230 */ /* 0x100fe40000004100 */
[----:B------:R-:W-:-:S02]  /*1c10*/  HADD2.F32 R195, -RZ, R186.H1_H1 ;  /* 0x300000baffc37230 */ /* 0x000fc40000004100 */
[----:B------:R-:W-:Y:S02]  /*1c20*/  HADD2.F32 R191, -RZ, R187.H0_H0 ;  /* 0x200000bbffbf7230 */ /* 0x000fe40000004100 */
[--C-:B------:R-:W-:Y:S02]  /*1c30*/  HADD2.F32 R214, -RZ, R60.reuse.H0_H0 ;  /* 0x2000003cffd67230 */ /* 0x100fe40000004100 */
[----:B------:R-:W-:Y:S01]  /*1c40*/  HADD2.F32 R210, -RZ, R60.H1_H1 ;  /* 0x3000003cffd27230 */ /* 0x000fe20000004100 */
[----:B------:R-:W-:Y:S01]  /*1c50*/  IMAD R60, R69, -0x326172a9, RZ ;  /* 0xcd9e8d57453c7824 */ /* 0x000fe200078e02ff */
[--C-:B------:R-:W-:Y:S02]  /*1c60*/  HADD2.F32 R198, -RZ, R62.reuse.H0_H0 ;  /* 0x2000003effc67230 */ /* 0x100fe40000004100 */
[----:B------:R-:W-:Y:S01]  /*1c70*/  HADD2.F32 R194, -RZ, R62.H1_H1 ;  /* 0x3000003effc27230 */ /* 0x000fe20000004100 */
[----:B------:R-:W-:Y:S01]  /*1c80*/  IMAD R62, R68, -0x2daee0ad, RZ ;  /* 0xd2511f53443e7824 */ /* 0x000fe200078e02ff */
[----:B------:R-:W-:-:S02]  /*1c90*/  HADD2.F32 R159, -RZ, R155.H0_H0 ;  /* 0x2000009bff9f7230 */ /* 0x000fc40000004100 */
[----:B------:R-:W-:Y:S02]  /*1ca0*/  HADD2.F32 R22, -RZ, R23.H0_H0 ;  /* 0x20000017ff167230 */ /* 0x000fe40000004100 */
[----:B------:R-:W-:Y:S02]  /*1cb0*/  HADD2.F32 R30, -RZ, R31.H0_H0 ;  /* 0x2000001fff1e7230 */ /* 0x000fe40000004100 */
[----:B------:R-:W-:Y:S02]  /*1cc0*/  HADD2.F32 R38, -RZ, R39.H0_H0 ;  /* 0x20000027ff267230 */ /* 0x000fe40000004100 */
[----:B------:R-:W-:Y:S02]  /*1cd0*/  HADD2.F32 R46, -RZ, R47.H0_H0 ;  /* 0x2000002fff2e7230 */ /* 0x000fe40000004100 */
[----:B------:R-:W-:Y:S02]  /*1ce0*/  HADD2.F32 R54, -RZ, R55.H0_H0 ;  /* 0x20000037ff367230 */ /* 0x000fe40000004100 */
[----:B------:R-:W-:-:S02]  /*1cf0*/  HADD2.F32 R219, -RZ, R219.H1_H1 ;  /* 0x300000dbffdb7230 */ /* 0x000fc40000004100 */
        /* <DEDUP_REMOVED lines=33> */
[----:B------:R-:W-:Y:S02]  /*1f10*/  HADD2.F32 R55, -RZ, R55.H1_H1 ;  /* 0x30000037ff377230 */ /* 0x000fe40000004100 */
.L_x_5746:
        /* <DEDUP_REMOVED lines=13> */
[----:B------:R-:W-:Y:S01]  /*1ff0*/  @P2 LEA R72, P0, R61, c[0x0][0x178], 0x4 ;  /* 0x00005e003d482a11 */ /* 0x000fe200078020ff */
        /* <DEDUP_REMOVED lines=23> */
.L_x_4949:
[----:B------:R-:W-:Y:S02]  /*2170*/  IMAD.MOV.U32 R89, RZ, RZ, R60 ;  /* 0x000000ffff597224 */ /* 0x000fe400078e003c */
.L_x_4950:
[----:B------:R-:W-:Y:S05]  /*2180*/  BSYNC B2 ;  /* 0x0000000000027941 */ /* 0x000fea0003800000 */
.L_x_4948:
        /* <DEDUP_REMOVED lines=16> */
.L_x_4954:
[----:B------:R-:W-:Y:S05]  /*2290*/  BSYNC B3 ;  /* 0x0000000000037941 */ /* 0x000fea0003800000 */
.L_x_4953:
        /* <DEDUP_REMOVED lines=40> */
[----:B------:R-:W-:-:S04]  /*2520*/  IMAD.WIDE.U32 R132, R133, -0x326172a9, RZ ;  /* 0xcd9e8d5785847825 */ /* 0x000fc800078e00ff */
[----:B------:R-:W-:Y:S01]  /*2530*/  IMAD.MOV.U32 R60, RZ, RZ, R132 ;  /* 0x000000ffff3c7224 */ /* 0x000fe200078e0084 */
[----:B------:R-:W-:Y:S02]  /*2540*/  LOP3.LUT R56, R133, UR25, R56, 0x96, !PT ;  /* 0x0000001985387c12 */ /* 0x000fe4000f8e9638 */
.L_x_4952:
[----:B------:R-:W-:Y:S05]  /*2550*/  BSYNC B2 ;  /* 0x0000000000027941 */ /* 0x000fea0003800000 */
.L_x_4951:
[----:B------:R-:W0:Y:S01]  /*2560*/  I2F.U32 R58, R89 ;  /* 0x00000059003a7306 */ /* 0x000e220000201000 */
[----:B------:R-:W-:Y:S01]  /*2570*/  IMAD.MOV.U32 R131, RZ, RZ, 0x2f800000 ;  /* 0x2f800000ff837424 */ /* 0x000fe200078e00ff */
[----:B------:R-:W-:Y:S02]  /*2580*/  ISETP.NE.U32.AND P1, PT, RZ, c[0x0][0x178], PT ;  /* 0x00005e00ff007a0c */ /* 0x000fe40003f25070 */
[----:B------:R-:W-:Y:S02]  /*2590*/  LOP3.LUT R5, R5, 0xfffffff7, RZ, 0xc0, !PT ;  /* 0xfffffff705057812 */ /* 0x000fe400078ec0ff */
[----:B------:R-:W-:Y:S01]  /*25a0*/  ISETP.NE.AND.EX P1, PT, RZ, c[0x0][0x17c], PT, P1 ;  /* 0x00005f00ff007a0c */ /* 0x000fe20003f25310 */
[----:B0-----:R-:W-:-:S05]  /*25b0*/  FFMA.FTZ R58, R58, R131, 1.1641532182693481445e-10 ;  /* 0x2f0000003a3a7423 */ /* 0x001fca0000010083 */
[----:B------:R-:W-:Y:S01]  /*25c0*/  FSETP.GTU.FTZ.AND P2, PT, R58, c[0x0][0x1e4], PT ;  /* 0x000079003a007a0b */ /* 0x000fe20003f5c000 */
[----:B-----5:R-:W-:-:S05]  /*25d0*/  HADD2.F32 R58, -RZ, R72.H0_H0 ;  /* 0x20000048ff3a7230 */ /* 0x020fca0000004100 */
[----:B------:R-:W-:-:S05]  /*25e0*/  FMUL.FTZ R58, R58, c[0x0][0x1e8] ;  /* 0x00007a003a3a7a20 */ /* 0x000fca0000410000 */
[----:B------:R-:W-:Y:S02]  /*25f0*/  FSEL R63, R58, RZ, !P2 ;  /* 0x000000ff3a3f7208 */ /* 0x000fe40005000000 */
[----:B------:R-:W-:Y:S01]  /*2600*/  @P2 LOP3.LUT R5, R5, 0x8, RZ, 0xfc, !PT ;  /* 0x0000000805052812 */ /* 0x000fe200078efcff */
[----:B------:R-:W-:Y:S05]  /*2610*/  @P1 BRA `(.L_x_4955) ;  /* 0x0000006000001947 */ /* 0x000fea0003800000 */
[----:B------:R-:W-:Y:S01]  /*2620*/  IMAD.MOV.U32 R89, RZ, RZ, R90 ;  /* 0x000000ffff597224 */ /* 0x000fe200078e005a */
[----:B------:R-:W-:Y:S05]  /*2630*/  @!P0 BRA `(.L_x_4956) ;  /* 0x000005a000008947 */ /* 0x000fea0003800000 */
[----:B------:R-:W-:Y:S01]  /*2640*/  HADD2.F32 R58, -RZ, R64.H0_H0 ;  /* 0x20000040ff3a7230 */ /* 0x000fe20000004100 */
[----:B------:R-:W-:-:S04]  /*2650*/  IMAD.MOV.U32 R89, RZ, RZ, R90 ;  /* 0x000000ffff597224 */ /* 0x000fc800078e005a */
[----:B------:R-:W-:Y:S01]  /*2660*/  FADD.FTZ R63, R58, R63 ;  /* 0x0000003f3a3f7221 */ /* 0x000fe20000010000 */
[----:B------:R-:W-:Y:S05]  /*2670*/  BRA `(.L_x_4956) ;  /* 0x0000056000007947 */ /* 0x000fea0003800000 */
.L_x_4955:
        /* <DEDUP_REMOVED lines=12> */
.L_x_4958:
[----:B------:R-:W-:Y:S02]  /*2740*/  IMAD.MOV.U32 R58, RZ, RZ, R60 ;  /* 0x000000ffff3a7224 */ /* 0x000fe400078e003c */
.L_x_4959:
[----:B------:R-:W-:Y:S05]  /*2750*/  BSYNC B2 ;  /* 0x0000000000027941 */ /* 0x000fea0003800000 */
.L_x_4957:
        /* <DEDUP_REMOVED lines=16> */
.L_x_4963:
[----:B------:R-:W-:Y:S05]  /*2860*/  BSYNC B3 ;  /* 0x0000000000037941 */ /* 0x000fea0003800000 */
.L_x_4962:
        /* <DEDUP_REMOVED lines=44> */
.L_x_4961:
[----:B------:R-:W-:Y:S05]  /*2b30*/  BSYNC B2 ;  /* 0x0000000000027941 */ /* 0x000fea0003800000 */
.L_x_4960:
[----:B------:R-:W0:Y:S02]  /*2b40*/  I2F.U32 R58, R58 ;  /* 0x0000003a003a7306 */ /* 0x000e240000201000 */
[----:B0-----:R-:W-:-:S05]  /*2b50*/  FFMA.FTZ R58, R58, R131, 1.1641532182693481445e-10 ;  /* 0x2f0000003a3a7423 */ /* 0x001fca0000010083 */
[----:B------:R-:W-:Y:S01]  /*2b60*/  FSETP.GTU.FTZ.AND P2, PT, R58, c[0x0][0x1e4], PT ;  /* 0x000079003a007a0b */ /* 0x000fe20003f5c000 */
[----:B------:R-:W-:-:S03]  /*2b70*/  HADD2.F32 R58, -RZ, R68.H0_H0 ;  /* 0x20000044ff3a7230 */ /* 0x000fc60000004100 */
[----:B------:R-:W-:Y:S02]  /*2b80*/  SEL R76, RZ, 0x1, P2 ;  /* 0x00000001ff4c7807 */ /* 0x000fe40001000000 */
[----:B------:R-:W-:-:S05]  /*2b90*/  FMUL.FTZ R58, R58, c[0x0][0x1e8] ;  /* 0x00007a003a3a7a20 */ /* 0x000fca0000410000 */
[----:B------:R-:W-:-:S05]  /*2ba0*/  FSEL R58, R58, RZ, !P2 ;  /* 0x000000ff3a3a7208 */ /* 0x000fca0005000000 */
[----:B------:R-:W-:Y:S01]  /*2bb0*/  FADD.FTZ R63, R58, R63 ;  /* 0x0000003f3a3f7221 */ /* 0x000fe20000010000 */
[----:B------:R-:W-:-:S05]  /*2bc0*/  @P0 HADD2.F32 R58, -RZ, R64.H0_H0 ;  /* 0x20000040ff3a0230 */ /* 0x000fca0000004100 */
[----:B------:R-:W-:Y:S02]  /*2bd0*/  @P0 FADD.FTZ R63, R58, R63 ;  /* 0x0000003f3a3f0221 */ /* 0x000fe40000010000 */
.L_x_4956:
        /* <DEDUP_REMOVED lines=12> */
.L_x_4965:
[----:B------:R-:W-:Y:S02]  /*2ca0*/  IMAD.MOV.U32 R58, RZ, RZ, R60 ;  /* 0x000000ffff3a7224 */ /* 0x000fe400078e003c */
.L_x_4966:
[----:B------:R-:W-:Y:S05]  /*2cb0*/  BSYNC B2 ;  /* 0x0000000000027941 */ /* 0x000fea0003800000 */
.L_x_4964:
        /* <DEDUP_REMOVED lines=16> */
.L_x_4970:
[----:B------:R-:W-:Y:S05]  /*2dc0*/  BSYNC B3 ;  /* 0x0000000000037941 */ /* 0x000fea0003800000 */
.L_x_4969:
        /* <DEDUP_REMOVED lines=44> */
.L_x_4968:
[----:B------:R-:W-:Y:S05]  /*3090*/  BSYNC B2 ;  /* 0x0000000000027941 */ /* 0x000fea0003800000 */
.L_x_4967:
[----:B------:R-:W0:Y:S01]  /*30a0*/  I2F.U32 R58, R58 ;  /* 0x0000003a003a7306 */ /* 0x000e220000201000 */
[----:B------:R-:W-:Y:S01]  /*30b0*/  HADD2.F32 R72, -RZ, R72.H1_H1 ;  /* 0x30000048ff487230 */ /* 0x000fe20000004100 */
[----:B------:R-:W-:-:S04]  /*30c0*/  LOP3.LUT R5, R5, 0xfffffffb, RZ, 0xc0, !PT ;  /* 0xfffffffb05057812 */ /* 0x000fc800078ec0ff */
        /* <DEDUP_REMOVED lines=8> */
[----:B------:R-:W-:Y:S01]  /*3150*/  HADD2.F32 R58, -RZ, R64.H1_H1 ;  /* 0x30000040ff3a7230 */ /* 0x000fe20000004100 */
[----:B------:R-:W-:-:S04]  /*3160*/  IMAD.MOV.U32 R101, RZ, RZ, R90 ;  /* 0x000000ffff657224 */ /* 0x000fc800078e005a */
[----:B------:R-:W-:Y:S01]  /*3170*/  FADD.FTZ R89, R58, R89 ;  /* 0x000000593a597221 */ /* 0x000fe20000010000 */
[----:B------:R-:W-:Y:S05]  /*3180*/  BRA `(.L_x_4972) ;  /* 0x0000056000007947 */ /* 0x000fea0003800000 */
.L_x_4971:
        /* <DEDUP_REMOVED lines=12> */
.L_x_4974:
[----:B------:R-:W-:Y:S02]  /*3250*/  IMAD.MOV.U32 R58, RZ, RZ, R60 ;  /* 0x000000ffff3a7224 */ /* 0x000fe400078e003c */
.L_x_4975:
[----:B------:R-:W-:Y:S05]  /*3260*/  BSYNC B2 ;  /* 0x0000000000027941 */ /* 0x000fea0003800000 */
.L_x_4973:
        /* <DEDUP_REMOVED lines=16> */
.L_x_4979:
[----:B------:R-:W-:Y:S05]  /*3370*/  BSYNC B3 ;  /* 0x0000000000037941 */ /* 0x000fea0003800000 */
.L_x_4978:
        /* <DEDUP_REMOVED lines=44> */
.L_x_4977:
[----:B------:R-:W-:Y:S05]  /*3640*/  BSYNC B2 ;  /* 0x0000000000027941 */ /* 0x000fea0003800000 */
.L_x_4976:
[----:B------:R-:W0:Y:S02]  /*3650*/  I2F.U32 R58, R58 ;  /* 0x0000003a003a7306 */ /* 0x000e240000201000 */
[----:B0-----:R-:W-:-:S05]  /*3660*/  FFMA.FTZ R58, R58, R131, 1.1641532182693481445e-10 ;  /* 0x2f0000003a3a7423 */ /* 0x001fca0000010083 */
[----:B------:R-:W-:Y:S01]  /*3670*/  FSETP.GTU.FTZ.AND P2, PT, R58, c[0x0][0x1e4], PT ;  /* 0x000079003a007a0b */ /* 0x000fe20003f5c000 */
[----:B------:R-:W-:-:S03]  /*3680*/  HADD2.F32 R58, -RZ, R68.H1_H1 ;  /* 0x30000044ff3a7230 */ /* 0x000fc60000004100 */
[----:B------:R-:W-:Y:S02]  /*3690*/  SEL R77, RZ, 0x1, P2 ;  /* 0x00000001ff4d7807 */ /* 0x000fe40001000000 */
[----:B------:R-:W-:-:S05]  /*36a0*/  FMUL.FTZ R58, R58, c[0x0][0x1e8] ;  /* 0x00007a003a3a7a20 */ /* 0x000fca0000410000 */
[----:B------:R-:W-:-:S05]  /*36b0*/  FSEL R58, R58, RZ, !P2 ;  /* 0x000000ff3a3a7208 */ /* 0x000fca0005000000 */
[----:B------:R-:W-:Y:S01]  /*36c0*/  FADD.FTZ R89, R58, R89 ;  /* 0x000000593a597221 */ /* 0x000fe20000010000 */
[----:B------:R-:W-:-:S05]  /*36d0*/  @P0 HADD2.F32 R58, -RZ, R64.H1_H1 ;  /* 0x30000040ff3a0230 */ /* 0x000fca0000004100 */
[----:B------:R-:W-:Y:S02]  /*36e0*/  @P0 FADD.FTZ R89, R58, R89 ;  /* 0x000000593a590221 */ /* 0x000fe40000010000 */
.L_x_4972:
        /* <DEDUP_REMOVED lines=12> */
.L_x_4981:
[----:B------:R-:W-:Y:S02]  /*37b0*/  IMAD.MOV.U32 R58, RZ, RZ, R60 ;  /* 0x000000ffff3a7224 */ /* 0x000fe400078e003c */
.L_x_4982:
[----:B------:R-:W-:Y:S05]  /*37c0*/  BSYNC B2 ;  /* 0x0000000000027941 */ /* 0x000fea0003800000 */
.L_x_4980:
        /* <DEDUP_REMOVED lines=16> */
.L_x_4986:
[----:B------:R-:W-:Y:S05]  /*38d0*/  BSYNC B3 ;  /* 0x0000000000037941 */ /* 0x000fea0003800000 */
.L_x_4985:
        /* <DEDUP_REMOVED lines=44> */
.L_x_4984:
[----:B------:R-:W-:Y:S05]  /*3ba0*/  BSYNC B2 ;  /* 0x0000000000027941 */ /* 0x000fea0003800000 */
.L_x_4983:
[----:B------:R-:W0:Y:S01]  /*3bb0*/  I2F.U32 R58, R58 ;  /* 0x0000003a003a7306 */ /* 0x000e220000201000 */
[----:B------:R-:W-:Y:S01]  /*3bc0*/  LOP3.LUT R5, R5, 0xfffffffd, RZ, 0xc0, !PT ;  /* 0xfffffffd05057812 */ /* 0x000fe200078ec0ff */
[----:B0-----:R-:W-:-:S05]  /*3bd0*/  FFMA.FTZ R58, R58, R131, 1.1641532182693481445e-10 ;  /* 0x2f0000003a3a7423 */ /* 0x001fca0000010083 */
[----:B------:R-:W-:Y:S01]  /*3be0*/  FSETP.GTU.FTZ.AND P2, PT, R58, c[0x0][0x1e4], PT ;  /* 0x000079003a007a0b */ /* 0x000fe20003f5c000 */
[----:B------:R-:W-:-:S05]  /*3bf0*/  HADD2.F32 R58, -RZ, R73.H0_H0 ;  /* 0x20000049ff3a7230 */ /* 0x000fca0000004100 */
[----:B------:R-:W-:-:S05]  /*3c00*/  FMUL.FTZ R58, R58, c[0x0][0x1e8] ;  /* 0x00007a003a3a7a20 */ /* 0x000fca0000410000 */
[----:B------:R-:W-:Y:S02]  /*3c10*/  FSEL R90, R58, RZ, !P2 ;  /* 0x000000ff3a5a7208 */ /* 0x000fe40005000000 */
[----:B------:R-:W-:Y:S01]  /*3c20*/  @P2 LOP3.LUT R5, R5, 0x2, RZ, 0xfc, !PT ;  /* 0x0000000205052812 */ /* 0x000fe200078efcff */
[----:B------:R-:W-:Y:S05]  /*3c30*/  @P1 BRA `(.L_x_4987) ;  /* 0x0000006000001947 */ /* 0x000fea0003800000 */
[----:B------:R-:W-:Y:S01]  /*3c40*/  MOV R101, R72 ;  /* 0x0000004800657202 */ /* 0x000fe20000000f00 */
[----:B------:R-:W-:Y:S05]  /*3c50*/  @!P0 BRA `(.L_x_4988) ;  /* 0x000005a000008947 */ /* 0x000fea0003800000 */
[----:B------:R-:W-:Y:S01]  /*3c60*/  HADD2.F32 R58, -RZ, R65.H0_H0 ;  /* 0x20000041ff3a7230 */ /* 0x000fe20000004100 */
[----:B------:R-:W-:-:S04]  /*3c70*/  IMAD.MOV.U32 R101, RZ, RZ, R72 ;  /* 0x000000ffff657224 */ /* 0x000fc800078e0048 */
[----:B------:R-:W-:Y:S01]  /*3c80*/  FADD.FTZ R90, R58, R90 ;  /* 0x0000005a3a5a7221 */ /* 0x000fe20000010000 */
[----:B------:R-:W-:Y:S05]  /*3c90*/  BRA `(.L_x_4988) ;  /* 0x0000056000007947 */ /* 0x000fea0003800000 */
.L_x_4987:
        /* <DEDUP_REMOVED lines=12> */
.L_x_4990:
[----:B------:R-:W-:Y:S02]  /*3d60*/  IMAD.MOV.U32 R58, RZ, RZ, R60 ;  /* 0x000000ffff3a7224 */ /* 0x000fe400078e003c */
.L_x_4991:
[----:B------:R-:W-:Y:S05]  /*3d70*/  BSYNC B2 ;  /* 0x0000000000027941 */ /* 0x000fea0003800000 */
.L_x_4989:
        /* <DEDUP_REMOVED lines=16> */
.L_x_4995:
[----:B------:R-:W-:Y:S05]  /*3e80*/  BSYNC B3 ;  /* 0x0000000000037941 */ /* 0x000fea0003800000 */
.L_x_4994:
        /* <DEDUP_REMOVED lines=41> */
[----:B------:R-:W-:-:S05]  /*4120*/  IMAD.WIDE.U32 R132, R60, -0x326172a9, RZ ;  /* 0xcd9e8d573c847825 */ /* 0x000fca00078e00ff */
[----:B------:R-:W-:Y:S02]  /*4130*/  LOP3.LUT R56, R133, UR25, R56, 0x96, !PT ;  /* 0x0000001985387c12 */ /* 0x000fe4000f8e9638 */
[----:B------:R-:W-:Y:S02]  /*4140*/  MOV R60, R132 ;  /* 0x00000084003c7202 */ /* 0x000fe40000000f00 */
.L_x_4993:
[----:B------:R-:W-:Y:S05]  /*4150*/  BSYNC B2 ;  /* 0x0000000000027941 */ /* 0x000fea0003800000 */
.L_x_4992:
        /* <DEDUP_REMOVED lines=10> */
.L_x_4988:
        /* <DEDUP_REMOVED lines=12> */
.L_x_4997:
[----:B------:R-:W-:Y:S02]  /*42c0*/  IMAD.MOV.U32 R58, RZ, RZ, R60 ;  /* 0x000000ffff3a7224 */ /* 0x000fe400078e003c */
.L_x_4998:
[----:B------:R-:W-:Y:S05]  /*42d0*/  BSYNC B2 ;  /* 0x0000000000027941 */ /* 0x000fea0003800000 */
.L_x_4996:
        /* <DEDUP_REMOVED lines=16> */
.L_x_5002:
[----:B------:R-:W-:Y:S05]  /*43e0*/  BSYNC B3 ;  /* 0x0000000000037941 */ /* 0x000fea0003800000 */
.L_x_5001:
        /* <DEDUP_REMOVED lines=44> */
.L_x_5000:
[----:B------:R-:W-:Y:S05]  /*46b0*/  BSYNC B2 ;  /* 0x0000000000027941 */ /* 0x000fea0003800000 */
.L_x_4999:
        /* <DEDUP_REMOVED lines=15> */
.L_x_5003:
        /* <DEDUP_REMOVED lines=12> */
.L_x_5006:
[----:B------:R-:W-:Y:S02]  /*4870*/  IMAD.MOV.U32 R58, RZ, RZ, R60 ;  /* 0x000000ffff3a7224 */ /* 0x000fe400078e003c */
.L_x_5007:
[----:B------:R-:W-:Y:S05]  /*4880*/  BSYNC B2 ;  /* 0x0000000000027941 */ /* 0x000fea0003800000 */
.L_x_5005:
        /* <DEDUP_REMOVED lines=16> */
.L_x_5011:
[----:B------:R-:W-:Y:S05]  /*4990*/  BSYNC B3 ;  /* 0x0000000000037941 */ /* 0x000fea0003800000 */
.L_x_5010:
        /* <DEDUP_REMOVED lines=44> */
.L_x_5009:
[----:B------:R-:W-:Y:S05]  /*4c60*/  BSYNC B2 ;  /* 0x0000000000027941 */ /* 0x000fea0003800000 */
.L_x_5008:
        /* <DEDUP_REMOVED lines=10> */
.L_x_5004:
        /* <DEDUP_REMOVED lines=12> */
.L_x_5013:
[----:B------:R-:W-:Y:S02]  /*4dd0*/  IMAD.MOV.U32 R58, RZ, RZ, R60 ;  /* 0x000000ffff3a7224 */ /* 0x000fe400078e003c */
.L_x_5014:
[----:B------:R-:W-:Y:S05]  /*4de0*/  BSYNC B2 ;  /* 0x0000000000027941 */ /* 0x000fea0003800000 */
.L_x_5012:
        /* <DEDUP_REMOVED lines=16> */
.L_x_5018:
[----:B------:R-:W-:Y:S05]  /*4ef0*/  BSYNC B3 ;  /* 0x0000000000037941 */ /* 0x000fea0003800000 */
.L_x_5017:
        /* <DEDUP_REMOVED lines=44> */
.L_x_5016:
[----:B------:R-:W-:Y:S05]  /*51c0*/  BSYNC B2 ;  /* 0x0000000000027941 */ /* 0x000fea0003800000 */
.L_x_5015:
[----:B------:R-:W0:Y:S02]  /*51d0*/  I2F.U32 R58, R58 ;  /* 0x0000003a003a7306 */ /* 0x000e240000201000 */
[----:B0-----:R-:W-:-:S05]  /*51e0*/  FFMA.FTZ R58, R58, R131, 1.1641532182693481445e-10 ;  /* 0x2f0000003a3a7423 */ /* 0x001fca0000010083 */
[----:B------:R-:W-:Y:S01]  /*51f0*/  FSETP.GTU.FTZ.AND P2, PT, R58, c[0x0][0x1e4], PT ;  /* 0x000079003a007a0b */ /* 0x000fe20003f5c000 */
[----:B------:R-:W-:-:S05]  /*5200*/  HADD2.F32 R58, -RZ, R74.H0_H0 ;  /* 0x2000004aff3a7230 */ /* 0x000fca0000004100 */
[----:B------:R-:W-:-:S05]  /*5210*/  FMUL.FTZ R58, R58, c[0x0][0x1e8] ;  /* 0x00007a003a3a7a20 */ /* 0x000fca0000410000 */
[----:B------:R-:W-:Y:S01]  /*5220*/  FSEL R102, R58, RZ, !P2 ;  /* 0x000000ff3a667208 */ /* 0x000fe20005000000 */
[----:B------:R-:W-:Y:S05]  /*5230*/  @P1 BRA `(.L_x_5019) ;  /* 0x0000006000001947 */ /* 0x000fea0003800000 */
[----:B------:R-:W-:Y:S01]  /*5240*/  IMAD.MOV.U32 R73, RZ, RZ, R72 ;  /* 0x000000ffff497224 */ /* 0x000fe200078e0048 */
[----:B------:R-:W-:Y:S05]  /*5250*/  @!P0 BRA `(.L_x_5020) ;  /* 0x000005a000008947 */ /* 0x000fea0003800000 */
[----:B------:R-:W-:Y:S01]  /*5260*/  HADD2.F32 R58, -RZ, R66.H0_H0 ;  /* 0x20000042ff3a7230 */ /* 0x000fe20000004100 */
[----:B------:R-:W-:-:S04]  /*5270*/  IMAD.MOV.U32 R73, RZ, RZ, R72 ;  /* 0x000000ffff497224 */ /* 0x000fc800078e0048 */
[----:B------:R-:W-:Y:S01]  /*5280*/  FADD.FTZ R102, R58, R102 ;  /* 0x000000663a667221 */ /* 0x000fe20000010000 */
[----:B------:R-:W-:Y:S05]  /*5290*/  BRA `(.L_x_5020) ;  /* 0x0000056000007947 */ /* 0x000fea0003800000 */
.L_x_5019:
        /* <DEDUP_REMOVED lines=12> */
.L_x_5022:
[----:B------:R-:W-:Y:S02]  /*5360*/  IMAD.MOV.U32 R58, RZ, RZ, R60 ;  /* 0x000000ffff3a7224 */ /* 0x000fe400078e003c */
.L_x_5023:
[----:B------:R-:W-:Y:S05]  /*5370*/  BSYNC B2 ;  /* 0x0000000000027941 */ /* 0x000fea0003800000 */
.L_x_5021:
        /* <DEDUP_REMOVED lines=16> */
.L_x_5027:
[----:B------:R-:W-:Y:S05]  /*5480*/  BSYNC B3 ;  /* 0x0000000000037941 */ /* 0x000fea0003800000 */
.L_x_5026:
        /* <DEDUP_REMOVED lines=44> */
.L_x_5025:
[----:B------:R-:W-:Y:S05]  /*5750*/  BSYNC B2 ;  /* 0x0000000000027941 */ /* 0x000fea0003800000 */
.L_x_5024:
        /* <DEDUP_REMOVED lines=10> */
.L_x_5020:
        /* <DEDUP_REMOVED lines=12> */
.L_x_5029:
[----:B------:R-:W-:Y:S02]  /*58c0*/  IMAD.MOV.U32 R58, RZ, RZ, R60 ;  /* 0x000000ffff3a7224 */ /* 0x000fe400078e003c */
.L_x_5030:
[----:B------:R-:W-:Y:S05]  /*58d0*/  BSYNC B2 ;  /* 0x0000000000027941 */ /* 0x000fea0003800000 */
.L_x_5028:
        /* <DEDUP_REMOVED lines=16> */
.L_x_5034:
[----:B------:R-:W-:Y:S05]  /*59e0*/  BSYNC B3 ;  /* 0x0000000000037941 */ /* 0x000fea0003800000 */
.L_x_5033:
        /* <DEDUP_REMOVED lines=44> */
.L_x_5032:
[----:B------:R-:W-:Y:S05]  /*5cb0*/  BSYNC B2 ;  /* 0x0000000000027941 */ /* 0x000fea0003800000 */
.L_x_5031:
[----:B------:R-:W0:Y:S01]  /*5cc0*/  I2F.U32 R58, R58 ;  /* 0x0000003a003a7306 */ /* 0x000e220000201000 */
[----:B------:R-:W-:-:S05]  /*5cd0*/  HADD2.F32 R74, -RZ, R74.H1_H1 ;  /* 0x3000004aff4a7230 */ /* 0x000fca0000004100 */
[----:B------:R-:W-:Y:S02]  /*5ce0*/  FMUL.FTZ R74, R74, c[0x0][0x1e8] ;  /* 0x00007a004a4a7a20 */ /* 0x000fe40000410000 */
[----:B0-----:R-:W-:-:S05]  /*5cf0*/  FFMA.FTZ R58, R58, R131, 1.1641532182693481445e-10 ;  /* 0x2f0000003a3a7423 */ /* 0x001fca0000010083 */
[----:B------:R-:W-:-:S04]  /*5d00*/  FSETP.GTU.FTZ.AND P3, PT, R58, c[0x0][0x1e4], PT ;  /* 0x000079003a007a0b */ /* 0x000fc80003f7c000 */
[----:B------:R-:W-:Y:S01]  /*5d10*/  FSEL R113, R74, RZ, !P3 ;  /* 0x000000ff4a717208 */ /* 0x000fe20005800000 */
[----:B------:R-:W-:Y:S05]  /*5d20*/  @P1 BRA `(.L_x_5035) ;  /* 0x0000006000001947 */ /* 0x000fea0003800000 */
[----:B------:R-:W-:Y:S01]  /*5d30*/  IMAD.MOV.U32 R73, RZ, RZ, R72 ;  /* 0x000000ffff497224 */ /* 0x000fe200078e0048 */
[----:B------:R-:W-:Y:S05]  /*5d40*/  @!P0 BRA `(.L_x_5036) ;  /* 0x000005a000008947 */ /* 0x000fea0003800000 */
[----:B------:R-:W-:Y:S01]  /*5d50*/  HADD2.F32 R58, -RZ, R66.H1_H1 ;  /* 0x30000042ff3a7230 */ /* 0x000fe20000004100 */
[----:B------:R-:W-:-:S04]  /*5d60*/  IMAD.MOV.U32 R73, RZ, RZ, R72 ;  /* 0x000000ffff497224 */ /* 0x000fc800078e0048 */
[----:B------:R-:W-:Y:S01]  /*5d70*/  FADD.FTZ R113, R58, R113 ;  /* 0x000000713a717221 */ /* 0x000fe20000010000 */
[----:B------:R-:W-:Y:S05]  /*5d80*/  BRA `(.L_x_5036) ;  /* 0x0000056000007947 */ /* 0x000fea0003800000 */
.L_x_5035:
        /* <DEDUP_REMOVED lines=12> */
.L_x_5038:
[----:B------:R-:W-:Y:S02]  /*5e50*/  IMAD.MOV.U32 R58, RZ, RZ, R60 ;  /* 0x000000ffff3a7224 */ /* 0x000fe400078e003c */
.L_x_5039:
[----:B------:R-:W-:Y:S05]  /*5e60*/  BSYNC B2 ;  /* 0x0000000000027941 */ /* 0x000fea0003800000 */
.L_x_5037:
        /* <DEDUP_REMOVED lines=16> */
.L_x_5043:
[----:B------:R-:W-:Y:S05]  /*5f70*/  BSYNC B3 ;  /* 0x0000000000037941 */ /* 0x000fea0003800000 */
.L_x_5042:
        /* <DEDUP_REMOVED lines=44> */
.L_x_5041:
[----:B------:R-:W-:Y:S05]  /*6240*/  BSYNC B2 ;  /* 0x0000000000027941 */ /* 0x000fea0003800000 */
.L_x_5040:
        /* <DEDUP_REMOVED lines=10> */
.L_x_5036:
        /* <DEDUP_REMOVED lines=12> */
.L_x_5045:
[----:B------:R-:W-:Y:S02]  /*63b0*/  IMAD.MOV.U32 R58, RZ, RZ, R60 ;  /* 0x000000ffff3a7224 */ /* 0x000fe400078e003c */
.L_x_5046:
[----:B------:R-:W-:Y:S05]  /*63c0*/  BSYNC B2 ;  /* 0x0000000000027941 */ /* 0x000fea0003800000 */
.L_x_5044:
        /* <DEDUP_REMOVED lines=16> */
.L_x_5050:
[----:B------:R-:W-:Y:S05]  /*64d0*/  BSYNC B3 ;  /* 0x0000000000037941 */ /* 0x000fea0003800000 */
.L_x_5049:
        /* <DEDUP_REMOVED lines=44> */
.L_x_5048:
[----:B------:R-:W-:Y:S05]  /*67a0*/  BSYNC B2 ;  /* 0x0000000000027941 */ /* 0x000fea0003800000 */
.L_x_5047:
        /* <DEDUP_REMOVED lines=13> */
.L_x_5051:
        /* <DEDUP_REMOVED lines=12> */
.L_x_5054:
[----:B------:R-:W-:Y:S02]  /*6940*/  IMAD.MOV.U32 R58, RZ, RZ, R60 ;  /* 0x000000ffff3a7224 */ /* 0x000fe400078e003c */
.L_x_5055:
[----:B------:R-:W-:Y:S05]  /*6950*/  BSYNC B2 ;  /* 0x0000000000027941 */ /* 0x000fea0003800000 */
.L_x_5053:
        /* <DEDUP_REMOVED lines=16> */
.L_x_5059:
[----:B------:R-:W-:Y:S05]  /*6a60*/  BSYNC B3 ;  /* 0x0000000000037941 */ /* 0x000fea0003800000 */
.L_x_5058:
        /* <DEDUP_REMOVED lines=44> */
.L_x_5057:
[----:B------:R-:W-:Y:S05]  /*6d30*/  BSYNC B2 ;  /* 0x0000000000027941 */ /* 0x000fea0003800000 */
.L_x_5056:
        /* <DEDUP_REMOVED lines=10> */
.L_x_5052:
        /* <DEDUP_REMOVED lines=12> */
.L_x_5061:
[----:B------:R-:W-:Y:S02]  /*6ea0*/  IMAD.MOV.U32 R58, RZ, RZ, R60 ;  /* 0x000000ffff3a7224 */ /* 0x000fe400078e003c */
.L_x_5062:
[----:B------:R-:W-:Y:S05]  /*6eb0*/  BSYNC B2 ;  /* 0x0000000000027941 */ /* 0x000fea0003800000 */
.L_x_5060:
        /* <DEDUP_REMOVED lines=16> */
.L_x_5066:
[----:B------:R-:W-:Y:S05]  /*6fc0*/  BSYNC B3 ;  /* 0x0000000000037941 */ /* 0x000fea0003800000 */
.L_x_5065:
        /* <DEDUP_REMOVED lines=44> */
.L_x_5064:
[----:B------:R-:W-:Y:S05]  /*7290*/  BSYNC B2 ;  /* 0x0000000000027941 */ /* 0x000fea0003800000 */
.L_x_5063:
[----:B------:R-:W0:Y:S01]  /*72a0*/  I2F.U32 R58, R58 ;  /* 0x0000003a003a7306 */ /* 0x000e220000201000 */
[----:B------:R-:W-:-:S05]  /*72b0*/  HADD2.F32 R75, -RZ, R75.H1_H1 ;  /* 0x3000004bff4b7230 */ /* 0x000fca0000004100 */
[----:B------:R-:W-:Y:S02]  /*72c0*/  FMUL.FTZ R75, R75, c[0x0][0x1e8] ;  /* 0x00007a004b4b7a20 */ /* 0x000fe40000410000 */
[----:B0-----:R-:W-:-:S05]  /*72d0*/  FFMA.FTZ R58, R58, R131, 1.1641532182693481445e-10 ;  /* 0x2f0000003a3a7423 */ /* 0x001fca0000010083 */
[----:B------:R-:W-:-:S04]  /*72e0*/  FSETP.GTU.FTZ.AND P5, PT, R58, c[0x0][0x1e4], PT ;  /* 0x000079003a007a0b */ /* 0x000fc80003fbc000 */
[----:B------:R-:W-:Y:S01]  /*72f0*/  FSEL R125, R75, RZ, !P5 ;  /* 0x000000ff4b7d7208 */ /* 0x000fe20006800000 */
[----:B------:R-:W-:Y:S05]  /*7300*/  @P1 BRA `(.L_x_5067) ;  /* 0x0000006000001947 */ /* 0x000fea0003800000 */
[----:B------:R-:W-:Y:S01]  /*7310*/  MOV R58, R72 ;  /* 0x00000048003a7202 */ /* 0x000fe20000000f00 */
[----:B------:R-:W-:Y:S05]  /*7320*/  @!P0 BRA `(.L_x_5068) ;  /* 0x000005a000008947 */ /* 0x000fea0003800000 */
[----:B------:R-:W-:-:S05]  /*7330*/  HADD2.F32 R58, -RZ, R67.H1_H1 ;  /* 0x30000043ff3a7230 */ /* 0x000fca0000004100 */
[----:B------:R-:W-:Y:S02]  /*7340*/  FADD.FTZ R125, R58, R125 ;  /* 0x0000007d3a7d7221 */ /* 0x000fe40000010000 */
[----:B------:R-:W-:Y:S01]  /*7350*/  IMAD.MOV.U32 R58, RZ, RZ, R72 ;  /* 0x000000ffff3a7224 */ /* 0x000fe200078e0048 */
[----:B------:R-:W-:Y:S05]  /*7360*/  BRA `(.L_x_5068) ;  /* 0x0000056000007947 */ /* 0x000fea0003800000 */
.L_x_5067:
        /* <DEDUP_REMOVED lines=12> */
.L_x_5070:
[----:B------:R-:W-:Y:S02]  /*7430*/  IMAD.MOV.U32 R83, RZ, RZ, R60 ;  /* 0x000000ffff537224 */ /* 0x000fe400078e003c */
.L_x_5071:
[----:B------:R-:W-:Y:S05]  /*7440*/  BSYNC B2 ;  /* 0x0000000000027941 */ /* 0x000fea0003800000 */
.L_x_5069:
        /* <DEDUP_REMOVED lines=16> */
.L_x_5075:
[----:B------:R-:W-:Y:S05]  /*7550*/  BSYNC B3 ;  /* 0x0000000000037941 */ /* 0x000fea0003800000 */
.L_x_5074:
        /* <DEDUP_REMOVED lines=41> */
[----:B------:R-:W-:Y:S01]  /*77f0*/  IMAD.MOV.U32 R58, RZ, RZ, RZ ;  /* 0x000000ffff3a7224 */ /* 0x000fe200078e00ff */
[----:B------:R-:W-:Y:S02]  /*7800*/  LOP3.LUT R56, R73, UR25, R56, 0x96, !PT ;  /* 0x0000001949387c12 */ /* 0x000fe4000f8e9638 */
[----:B------:R-:W-:Y:S02]  /*7810*/  MOV R60, R72 ;  /* 0x00000048003c7202 */ /* 0x000fe40000000f00 */
.L_x_5073:
[----:B------:R-:W-:Y:S05]  /*7820*/  BSYNC B2 ;  /* 0x0000000000027941 */ /* 0x000fea0003800000 */
.L_x_5072:
        /* <DEDUP_REMOVED lines=9> */
[----:B------:R-:W-:-:S03]  /*78c0*/  @P0 FADD.FTZ R125, R72, R125 ;  /* 0x0000007d487d0221 */ /* 0x000fc60000010000 */
.L_x_5068:
[C---:B------:R-:W-:Y:S01]  /*78d0*/  LEA R132, P0, R61.reuse, c[0x0][0x188], 0x4 ;  /* 0x000062003d847a11 */ /* 0x040fe200078020ff */
[----:B------:R-:W-:Y:S01]  /*78e0*/  IMAD.SHL.U32 R138, R61, 0x8, RZ ;  /* 0x000000083d8a7824 */ /* 0x000fe200078e00ff */
[----:B------:R-:W-:Y:S02]  /*78f0*/  F2FP.PACK_AB R75, R125, R114 ;  /* 0x000000727d4b723e */ /* 0x000fe400000000ff */
[----:B------:R-:W-:Y:S02]  /*7900*/  LEA.HI.X R133, R61, c[0x0][0x18c], RZ, 0x4, P0 ;  /* 0x000063003d857a11 */ /* 0x000fe400000f24ff */
[----:B------:R-:W-:Y:S02]  /*7910*/  F2FP.PACK_AB R74, R113, R102 ;  /* 0x00000066714a723e */ /* 0x000fe400000000ff */
[----:B------:R-:W-:Y:S02]  /*7920*/  F2FP.PACK_AB R73, R101, R90 ;  /* 0x0000005a6549723e */ /* 0x000fe400000000ff */
[----:B------:R-:W-:-:S02]  /*7930*/  F2FP.PACK_AB R72, R89, R63 ;  /* 0x0000003f5948723e */ /* 0x000fc400000000ff */
        /* <DEDUP_REMOVED lines=47> */
.L_x_5076:
[----:B------:R-:W-:Y:S02]  /*7c30*/  IADD3 R131, R61, 0x20, RZ ;  /* 0x000000203d837810 */ /* 0x000fe40007ffe0ff */
.L_x_4947:
[----:B------:R-:W-:Y:S05]  /*7c40*/  BSYNC B1 ;  /* 0x0000000000017941 */ /* 0x000fea0003800000 */
.L_x_4946:
        /* <DEDUP_REMOVED lines=30> */
.L_x_5080:
[----:B------:R-:W-:Y:S02]  /*7e30*/  IMAD.MOV.U32 R84, RZ, RZ, R60 ;  /* 0x000000ffff547224 */ /* 0x000fe400078e003c */
.L_x_5081:
[----:B------:R-:W-:Y:S05]  /*7e40*/  BSYNC B2 ;  /* 0x0000000000027941 */ /* 0x000fea0003800000 */
.L_x_5079:
        /* <DEDUP_REMOVED lines=16> */
.L_x_5085:
[----:B------:R-:W-:Y:S05]  /*7f50*/  BSYNC B3 ;  /* 0x0000000000037941 */ /* 0x000fea0003800000 */
.L_x_5084:
        /* <DEDUP_REMOVED lines=44> */
.L_x_5083:
[----:B------:R-:W-:Y:S05]  /*8220*/  BSYNC B2 ;  /* 0x0000000000027941 */ /* 0x000fea0003800000 */
.L_x_5082:
        /* <DEDUP_REMOVED lines=18> */
.L_x_5086:
        /* <DEDUP_REMOVED lines=12> */
.L_x_5089:
[----:B------:R-:W-:Y:S02]  /*8410*/  IMAD.MOV.U32 R58, RZ, RZ, R60 ;  /* 0x000000ffff3a7224 */ /* 0x000fe400078e003c */
.L_x_5090:
[----:B------:R-:W-:Y:S05]  /*8420*/  BSYNC B2 ;  /* 0x0000000000027941 */ /* 0x000fea0003800000 */
.L_x_5088:
        /* <DEDUP_REMOVED lines=16> */
.L_x_5094:
[----:B------:R-:W-:Y:S05]  /*8530*/  BSYNC B3 ;  /* 0x0000000000037941 */ /* 0x000fea0003800000 */
.L_x_5093:
        /* <DEDUP_REMOVED lines=44> */
.L_x_5092:
[----:B------:R-:W-:Y:S05]  /*8800*/  BSYNC B2 ;  /* 0x0000000000027941 */ /* 0x000fea0003800000 */
.L_x_5091:
        /* <DEDUP_REMOVED lines=10> */
.L_x_5087:
        /* <DEDUP_REMOVED lines=12> */
.L_x_5096:
[----:B------:R-:W-:Y:S02]  /*8970*/  IMAD.MOV.U32 R58, RZ, RZ, R60 ;  /* 0x000000ffff3a7224 */ /* 0x000fe400078e003c */
.L_x_5097:
[----:B------:R-:W-:Y:S05]  /*8980*/  BSYNC B2 ;  /* 0x0000000000027941 */ /* 0x000fea0003800000 */
.L_x_5095:
        /* <DEDUP_REMOVED lines=16> */
.L_x_5101:
[----:B------:R-:W-:Y:S05]  /*8a90*/  BSYNC B3 ;  /* 0x0000000000037941 */ /* 0x000fea0003800000 */
.L_x_5100:
        /* <DEDUP_REMOVED lines=44> */
.L_x_5099:
[----:B------:R-:W-:Y:S05]  /*8d60*/  BSYNC B2 ;  /* 0x0000000000027941 */ /* 0x000fea0003800000 */
.L_x_5098:
        /* <DEDUP_REMOVED lines=15> */
.L_x_5102:
        /* <DEDUP_REMOVED lines=12> */
.L_x_5105:
[----:B------:R-:W-:Y:S02]  /*8f20*/  IMAD.MOV.U32 R58, RZ, RZ, R60 ;  /* 0x000000ffff3a7224 */ /* 0x000fe400078e003c */
.L_x_5106:
[----:B------:R-:W-:Y:S05]  /*8f30*/  BSYNC B2 ;  /* 0x0000000000027941 */ /* 0x000fea0003800000 */
.L_x_5104:
        /* <DEDUP_REMOVED lines=16> */
.L_x_5110:
[----:B------:R-:W-:Y:S05]  /*9040*/  BSYNC B3 ;  /* 0x0000000000037941 */ /* 0x000fea0003800000 */
.L_x_5109:
        /* <DEDUP_REMOVED lines=44> */
.L_x_5108:
[----:B------:R-:W-:Y:S05]  /*9310*/  BSYNC B2 ;  /* 0x0000000000027941 */ /* 0x000fea0003800000 */
.L_x_5107:
        /* <DEDUP_REMOVED lines=10> */
.L_x_5103:
        /* <DEDUP_REMOVED lines=12> */
.L_x_5112:
[----:B------:R-:W-:Y:S02]  /*9480*/  IMAD.MOV.U32 R58, RZ, RZ, R60 ;  /* 0x000000ffff3a7224 */ /* 0x000fe400078e003c */
.L_x_5113:
[----:B------:R-:W-:Y:S05]  /*9490*/  BSYNC B2 ;  /* 0x0000000000027941 */ /* 0x000fea0003800000 */
.L_x_5111:
        /* <DEDUP_REMOVED lines=16> */
.L_x_5117:
[----:B------:R-:W-:Y:S05]  /*95a0*/  BSYNC B3 ;  /* 0x0000000000037941 */ /* 0x000fea0003800000 */
.L_x_5116:
        /* <DEDUP_REMOVED lines=44> */
.L_x_5115:
[----:B------:R-:W-:Y:S05]  /*9870*/  BSYNC B2 ;  /* 0x0000000000027941 */ /* 0x000fea0003800000 */
.L_x_5114:
        /* <DEDUP_REMOVED lines=15> */
.L_x_5118:
        /* <DEDUP_REMOVED lines=12> */
.L_x_5121:
[----:B------:R-:W-:Y:S02]  /*9a30*/  IMAD.MOV.U32 R58, RZ, RZ, R60 ;  /* 0x000000ffff3a7224 */ /* 0x000fe400078e003c */
.L_x_5122:
[----:B------:R-:W-:Y:S05]  /*9a40*/  BSYNC B2 ;  /* 0x0000000000027941 */ /* 0x000fea0003800000 */
.L_x_5120:
        /* <DEDUP_REMOVED lines=16> */
.L_x_5126:
[----:B------:R-:W-:Y:S05]  /*9b50*/  BSYNC B3 ;  /* 0x0000000000037941 */ /* 0x000fea0003800000 */
.L_x_5125:
        /* <DEDUP_REMOVED lines=44> */
.L_x_5124:
[----:B------:R-:W-:Y:S05]  /*9e20*/  BSYNC B2 ;  /* 0x0000000000027941 */ /* 0x000fea0003800000 */
.L_x_5123:
        /* <DEDUP_REMOVED lines=10> */
.L_x_5119:
        /* <DEDUP_REMOVED lines=12> */
.L_x_5128:
[----:B------:R-:W-:Y:S02]  /*9f90*/  IMAD.MOV.U32 R58, RZ, RZ, R60 ;  /* 0x000000ffff3a7224 */ /* 0x000fe400078e003c */
.L_x_5129:
[----:B------:R-:W-:Y:S05]  /*9fa0*/  BSYNC B2 ;  /* 0x0000000000027941 */ /* 0x000fea0003800000 */
.L_x_5127:
        /* <DEDUP_REMOVED lines=16> */
.L_x_5133:
[----:B------:R-:W-:Y:S05]  /*a0b0*/  BSYNC B3 ;  /* 0x0000000000037941 */ /* 0x000fea0003800000 */
.L_x_5132:
        /* <DEDUP_REMOVED lines=44> */
.L_x_5131:
[----:B------:R-:W-:Y:S05]  /*a380*/  BSYNC B2 ;  /* 0x0000000000027941 */ /* 0x000fea0003800000 */
.L_x_5130:
        /* <DEDUP_REMOVED lines=15> */
.L_x_5134:
        /* <DEDUP_REMOVED lines=12> */
.L_x_5137:
[----:B------:R-:W-:Y:S02]  /*a540*/  IMAD.MOV.U32 R58, RZ, RZ, R60 ;  /* 0x000000ffff3a7224 */ /* 0x000fe400078e003c */
.L_x_5138:
[----:B------:R-:W-:Y:S05]  /*a550*/  BSYNC B2 ;  /* 0x0000000000027941 */ /* 0x000fea0003800000 */
.L_x_5136:
        /* <DEDUP_REMOVED lines=16> */
.L_x_5142:
[----:B------:R-:W-:Y:S05]  /*a660*/  BSYNC B3 ;  /* 0x0000000000037941 */ /* 0x000fea0003800000 */
.L_x_5141:
        /* <DEDUP_REMOVED lines=44> */
.L_x_5140:
[----:B------:R-:W-:Y:S05]  /*a930*/  BSYNC B2 ;  /* 0x0000000000027941 */ /* 0x000fea0003800000 */
.L_x_5139:
        /* <DEDUP_REMOVED lines=10> */
.L_x_5135:
        /* <DEDUP_REMOVED lines=12> */
.L_x_5144:
[----:B------:R-:W-:Y:S02]  /*aaa0*/  IMAD.MOV.U32 R58, RZ, RZ, R60 ;  /* 0x000000ffff3a7224 */ /* 0x000fe400078e003c */
.L_x_5145:
[----:B------:R-:W-:Y:S05]  /*aab0*/  BSYNC B2 ;  /* 0x0000000000027941 */ /* 0x000fea0003800000 */
.L_x_5143:
        /* <DEDUP_REMOVED lines=16> */
.L_x_5149:
[----:B------:R-:W-:Y:S05]  /*abc0*/  BSYNC B3 ;  /* 0x0000000000037941 */ /* 0x000fea0003800000 */
.L_x_5148:
        /* <DEDUP_REMOVED lines=44> */
.L_x_5147:
[----:B------:R-:W-:Y:S05]  /*ae90*/  BSYNC B2 ;  /* 0x0000000000027941 */ /* 0x000fea0003800000 */
.L_x_5146:
        /* <DEDUP_REMOVED lines=13> */
.L_x_5150:
        /* <DEDUP_REMOVED lines=12> */
.L_x_5153:
[----:B------:R-:W-:Y:S02]  /*b030*/  IMAD.MOV.U32 R58, RZ, RZ, R60 ;  /* 0x000000ffff3a7224 */ /* 0x000fe400078e003c */
.L_x_5154:
[----:B------:R-:W-:Y:S05]  /*b040*/  BSYNC B2 ;  /* 0x0000000000027941 */ /* 0x000fea0003800000 */
.L_x_5152:
        /* <DEDUP_REMOVED lines=16> */
.L_x_5158:
[----:B------:R-:W-:Y:S05]  /*b150*/  BSYNC B3 ;  /* 0x0000000000037941 */ /* 0x000fea0003800000 */
.L_x_5157:
        /* <DEDUP_REMOVED lines=44> */
.L_x_5156:
[----:B------:R-:W-:Y:S05]  /*b420*/  BSYNC B2 ;  /* 0x0000000000027941 */ /* 0x000fea0003800000 */
.L_x_5155:
        /* <DEDUP_REMOVED lines=10> */
.L_x_5151:
        /* <DEDUP_REMOVED lines=12> */
.L_x_5160:
[----:B------:R-:W-:Y:S02]  /*b590*/  IMAD.MOV.U32 R58, RZ, RZ, R60 ;  /* 0x000000ffff3a7224 */ /* 0x000fe400078e003c */
.L_x_5161:
[----:B------:R-:W-:Y:S05]  /*b5a0*/  BSYNC B2 ;  /* 0x0000000000027941 */ /* 0x000fea0003800000 */
.L_x_5159:
        /* <DEDUP_REMOVED lines=16> */
.L_x_5165:
[----:B------:R-:W-:Y:S05]  /*b6b0*/  BSYNC B3 ;  /* 0x0000000000037941 */ /* 0x000fea0003800000 */
.L_x_5164:
        /* <DEDUP_REMOVED lines=44> */
.L_x_5163:
[----:B------:R-:W-:Y:S05]  /*b980*/  BSYNC B2 ;  /* 0x0000000000027941 */ /* 0x000fea0003800000 */
.L_x_5162:
        /* <DEDUP_REMOVED lines=13> */
.L_x_5166:
        /* <DEDUP_REMOVED lines=12> */
.L_x_5169:
[----:B------:R-:W-:Y:S02]  /*bb20*/  IMAD.MOV.U32 R58, RZ, RZ, R60 ;  /* 0x000000ffff3a7224 */ /* 0x000fe400078e003c */
.L_x_5170:
[----:B------:R-:W-:Y:S05]  /*bb30*/  BSYNC B2 ;  /* 0x0000000000027941 */ /* 0x000fea0003800000 */
.L_x_5168:
        /* <DEDUP_REMOVED lines=16> */
.L_x_5174:
[----:B------:R-:W-:Y:S05]  /*bc40*/  BSYNC B3 ;  /* 0x0000000000037941 */ /* 0x000fea0003800000 */
.L_x_5173:
        /* <DEDUP_REMOVED lines=44> */
.L_x_5172:
[----:B------:R-:W-:Y:S05]  /*bf10*/  BSYNC B2 ;  /* 0x0000000000027941 */ /* 0x000fea0003800000 */
.L_x_5171:
        /* <DEDUP_REMOVED lines=10> */
.L_x_5167:
        /* <DEDUP_REMOVED lines=12> */
.L_x_5176:
[----:B------:R-:W-:Y:S02]  /*c080*/  IMAD.MOV.U32 R58, RZ, RZ, R60 ;  /* 0x000000ffff3a7224 */ /* 0x000fe400078e003c */
.L_x_5177:
[----:B------:R-:W-:Y:S05]  /*c090*/  BSYNC B2 ;  /* 0x0000000000027941 */ /* 0x000fea0003800000 */
.L_x_5175:
        /* <DEDUP_REMOVED lines=16> */
.L_x_5181:
[----:B------:R-:W-:Y:S05]  /*c1a0*/  BSYNC B3 ;  /* 0x0000000000037941 */ /* 0x000fea0003800000 */
.L_x_5180:
        /* <DEDUP_REMOVED lines=44> */
.L_x_5179:
[----:B------:R-:W-:Y:S05]  /*c470*/  BSYNC B2 ;  /* 0x0000000000027941 */ /* 0x000fea0003800000 */
.L_x_5178:
        /* <DEDUP_REMOVED lines=13> */
.L_x_5182:
        /* <DEDUP_REMOVED lines=12> */
.L_x_5185:
[----:B------:R-:W-:Y:S02]  /*c610*/  IMAD.MOV.U32 R58, RZ, RZ, R60 ;  /* 0x000000ffff3a7224 */ /* 0x000fe400078e003c */
.L_x_5186:
[----:B------:R-:W-:Y:S05]  /*c620*/  BSYNC B2 ;  /* 0x0000000000027941 */ /* 0x000fea0003800000 */
.L_x_5184:
        /* <DEDUP_REMOVED lines=16> */
.L_x_5190:
[----:B------:R-:W-:Y:S05]  /*c730*/  BSYNC B3 ;  /* 0x0000000000037941 */ /* 0x000fea0003800000 */
.L_x_5189:
        /* <DEDUP_REMOVED lines=44> */
.L_x_5188:
[----:B------:R-:W-:Y:S05]  /*ca00*/  BSYNC B2 ;  /* 0x0000000000027941 */ /* 0x000fea0003800000 */
.L_x_5187:
        /* <DEDUP_REMOVED lines=10> */
.L_x_5183:
        /* <DEDUP_REMOVED lines=12> */
.L_x_5192:
[----:B------:R-:W-:Y:S02]  /*cb70*/  IMAD.MOV.U32 R58, RZ, RZ, R60 ;  /* 0x000000ffff3a7224 */ /* 0x000fe400078e003c */
.L_x_5193:
[----:B------:R-:W-:Y:S05]  /*cb80*/  BSYNC B2 ;  /* 0x0000000000027941 */ /* 0x000fea0003800000 */
.L_x_5191:
        /* <DEDUP_REMOVED lines=16> */
.L_x_5197:
[----:B------:R-:W-:Y:S05]  /*cc90*/  BSYNC B3 ;  /* 0x0000000000037941 */ /* 0x000fea0003800000 */
.L_x_5196:
        /* <DEDUP_REMOVED lines=44> */
.L_x_5195:
[----:B------:R-:W-:Y:S05]  /*cf60*/  BSYNC B2 ;  /* 0x0000000000027941 */ /* 0x000fea0003800000 */
.L_x_5194:
        /* <DEDUP_REMOVED lines=13> */
.L_x_5198:
        /* <DEDUP_REMOVED lines=12> */
.L_x_5201:
[----:B------:R-:W-:Y:S02]  /*d100*/  IMAD.MOV.U32 R83, RZ, RZ, R60 ;  /* 0x000000ffff537224 */ /* 0x000fe400078e003c */
.L_x_5202:
[----:B------:R-:W-:Y:S05]  /*d110*/  BSYNC B2 ;  /* 0x0000000000027941 */ /* 0x000fea0003800000 */
.L_x_5200:
        /* <DEDUP_REMOVED lines=16> */
.L_x_5206:
[----:B------:R-:W-:Y:S05]  /*d220*/  BSYNC B3 ;  /* 0x0000000000037941 */ /* 0x000fea0003800000 */
.L_x_5205:
        /* <DEDUP_REMOVED lines=44> */
.L_x_5204:
[----:B------:R-:W-:Y:S05]  /*d4f0*/  BSYNC B2 ;  /* 0x0000000000027941 */ /* 0x000fea0003800000 */
.L_x_5203:
        /* <DEDUP_REMOVED lines=10> */
.L_x_5199:
[C---:B------:R-:W-:Y:S01]  /*d5a0*/  LEA R132, P0, R131.reuse, c[0x0][0x188], 0x4 ;  /* 0x0000620083847a11 */ /* 0x040fe200078020ff */
[C---:B------:R-:W-:Y:S01]  /*d5b0*/  IMAD.SHL.U32 R142, R131.reuse, 0x8, RZ ;  /* 0x00000008838e7824 */ /* 0x040fe200078e00ff */
        /* <DEDUP_REMOVED lines=52> */
.L_x_5207:
[----:B------:R-:W-:Y:S02]  /*d900*/  IADD3 R131, R131, 0x20, RZ ;  /* 0x0000002083837810 */ /* 0x000fe40007ffe0ff */
.L_x_5078:
[----:B------:R-:W-:Y:S05]  /*d910*/  BSYNC B1 ;  /* 0x0000000000017941 */ /* 0x000fea0003800000 */
.L_x_5077:
        /* <DEDUP_REMOVED lines=30> */
.L_x_5211:
[----:B------:R-:W-:Y:S02]  /*db00*/  IMAD.MOV.U32 R85, RZ, RZ, R60 ;  /* 0x000000ffff557224 */ /* 0x000fe400078e003c */
.L_x_5212:
[----:B------:R-:W-:Y:S05]  /*db10*/  BSYNC B2 ;  /* 0x0000000000027941 */ /* 0x000fea0003800000 */
.L_x_5210:
        /* <DEDUP_REMOVED lines=16> */
.L_x_5216:
[----:B------:R-:W-:Y:S05]  /*dc20*/  BSYNC B3 ;  /* 0x0000000000037941 */ /* 0x000fea0003800000 */
.L_x_5215:
        /* <DEDUP_REMOVED lines=44> */
.L_x_5214:
[----:B------:R-:W-:Y:S05]  /*def0*/  BSYNC B2 ;  /* 0x0000000000027941 */ /* 0x000fea0003800000 */
.L_x_5213:
        /* <DEDUP_REMOVED lines=18> */
.L_x_5217:
        /* <DEDUP_REMOVED lines=12> */
.L_x_5220:
[----:B------:R-:W-:Y:S02]  /*e0e0*/  IMAD.MOV.U32 R58, RZ, RZ, R60 ;  /* 0x000000ffff3a7224 */ /* 0x000fe400078e003c */
.L_x_5221:
[----:B------:R-:W-:Y:S05]  /*e0f0*/  BSYNC B2 ;  /* 0x0000000000027941 */ /* 0x000fea0003800000 */
.L_x_5219:
        /* <DEDUP_REMOVED lines=16> */
.L_x_5225:
[----:B------:R-:W-:Y:S05]  /*e200*/  BSYNC B3 ;  /* 0x0000000000037941 */ /* 0x000fea0003800000 */
.L_x_5224:
        /* <DEDUP_REMOVED lines=44> */
.L_x_5223:
[----:B------:R-:W-:Y:S05]  /*e4d0*/  BSYNC B2 ;  /* 0x0000000000027941 */ /* 0x000fea0003800000 */
.L_x_5222:
        /* <DEDUP_REMOVED lines=10> */
.L_x_5218:
        /* <DEDUP_REMOVED lines=12> */
.L_x_5227:
[----:B------:R-:W-:Y:S02]  /*e640*/  IMAD.MOV.U32 R58, RZ, RZ, R60 ;  /* 0x000000ffff3a7224 */ /* 0x000fe400078e003c */
.L_x_5228:
[----:B------:R-:W-:Y:S05]  /*e650*/  BSYNC B2 ;  /* 0x0000000000027941 */ /* 0x000fea0003800000 */
.L_x_5226:
        /* <DEDUP_REMOVED lines=16> */
.L_x_5232:
[----:B------:R-:W-:Y:S05]  /*e760*/  BSYNC B3 ;  /* 0x0000000000037941 */ /* 0x000fea0003800000 */
.L_x_5231:
        /* <DEDUP_REMOVED lines=44> */
.L_x_5230:
[----:B------:R-:W-:Y:S05]  /*ea30*/  BSYNC B2 ;  /* 0x0000000000027941 */ /* 0x000fea0003800000 */
.L_x_5229:
        /* <DEDUP_REMOVED lines=15> */
.L_x_5233:
        /* <DEDUP_REMOVED lines=12> */
.L_x_5236:
[----:B------:R-:W-:Y:S02]  /*ebf0*/  IMAD.MOV.U32 R58, RZ, RZ, R60 ;  /* 0x000000ffff3a7224 */ /* 0x000fe400078e003c */
.L_x_5237:
[----:B------:R-:W-:Y:S05]  /*ec00*/  BSYNC B2 ;  /* 0x0000000000027941 */ /* 0x000fea0003800000 */
.L_x_5235:
        /* <DEDUP_REMOVED lines=16> */
.L_x_5241:
[----:B------:R-:W-:Y:S05]  /*ed10*/  BSYNC B3 ;  /* 0x0000000000037941 */ /* 0x000fea0003800000 */
.L_x_5240:
        /* <DEDUP_REMOVED lines=44> */
.L_x_5239:
[----:B------:R-:W-:Y:S05]  /*efe0*/  BSYNC B2 ;  /* 0x0000000000027941 */ /* 0x000fea0003800000 */
.L_x_5238:
        /* <DEDUP_REMOVED lines=10> */
.L_x_5234:
        /* <DEDUP_REMOVED lines=12> */
.L_x_5243:
[----:B------:R-:W-:Y:S02]  /*f150*/  IMAD.MOV.U32 R58, RZ, RZ, R60 ;  /* 0x000000ffff3a7224 */ /* 0x000fe400078e003c */
.L_x_5244:
[----:B------:R-:W-:Y:S05]  /*f160*/  BSYNC B2 ;  /* 0x0000000000027941 */ /* 0x000fea0003800000 */
.L_x_5242:
        /* <DEDUP_REMOVED lines=16> */
.L_x_5248:
[----:B------:R-:W-:Y:S05]  /*f270*/  BSYNC B3 ;  /* 0x0000000000037941 */ /* 0x000fea0003800000 */
.L_x_5247:
        /* <DEDUP_REMOVED lines=44> */
.L_x_5246:
[----:B------:R-:W-:Y:S05]  /*f540*/  BSYNC B2 ;  /* 0x0000000000027941 */ /* 0x000fea0003800000 */
.L_x_5245:
        /* <DEDUP_REMOVED lines=15> */
.L_x_5249:
        /* <DEDUP_REMOVED lines=12> */
.L_x_5252:
[----:B------:R-:W-:Y:S02]  /*f700*/  IMAD.MOV.U32 R58, RZ, RZ, R60 ;  /* 0x000000ffff3a7224 */ /* 0x000fe400078e003c */
.L_x_5253:
[----:B------:R-:W-:Y:S05]  /*f710*/  BSYNC B2 ;  /* 0x0000000000027941 */ /* 0x000fea0003800000 */
.L_x_5251:
        /* <DEDUP_REMOVED lines=16> */
.L_x_5257:
[----:B------:R-:W-:Y:S05]  /*f820*/  BSYNC B3 ;  /* 0x0000000000037941 */ /* 0x000fea0003800000 */
.L_x_5256:
        /* <DEDUP_REMOVED lines=44> */
.L_x_5255:
[----:B------:R-:W-:Y:S05]  /*faf0*/  BSYNC B2 ;  /* 0x0000000000027941 */ /* 0x000fea0003800000 */
.L_x_5254:
        /* <DEDUP_REMOVED lines=10> */
.L_x_5250:
        /* <DEDUP_REMOVED lines=12> */
.L_x_5259:
[----:B------:R-:W-:Y:S02]  /*fc60*/  IMAD.MOV.U32 R58, RZ, RZ, R60 ;  /* 0x000000ffff3a7224 */ /* 0x000fe400078e003c */
.L_x_5260:
[----:B------:R-:W-:Y:S05]  /*fc70*/  BSYNC B2 ;  /* 0x0000000000027941 */ /* 0x000fea0003800000 */
.L_x_5258:
        /* <DEDUP_REMOVED lines=16> */
.L_x_5264:
[----:B------:R-:W-:Y:S05]  /*fd80*/  BSYNC B3 ;  /* 0x0000000000037941 */ /* 0x000fea0003800000 */
.L_x_5263:
        /* <DEDUP_REMOVED lines=44> */
.L_x_5262:
[----:B------:R-:W-:Y:S05]  /*10050*/  BSYNC B2 ;  /* 0x0000000000027941 */ /* 0x000fea0003800000 */
.L_x_5261:
        /* <DEDUP_REMOVED lines=15> */
.L_x_5265:
        /* <DEDUP_REMOVED lines=12> */
.L_x_5268:
[----:B------:R-:W-:Y:S02]  /*10210*/  IMAD.MOV.U32 R58, RZ, RZ, R60 ;  /* 0x000000ffff3a7224 */ /* 0x000fe400078e003c */
.L_x_5269:
[----:B------:R-:W-:Y:S05]  /*10220*/  BSYNC B2 ;  /* 0x0000000000027941 */ /* 0x000fea0003800000 */
.L_x_5267:
        /* <DEDUP_REMOVED lines=16> */
.L_x_5273:
[----:B------:R-:W-:Y:S05]  /*10330*/  BSYNC B3 ;  /* 0x0000000000037941 */ /* 0x000fea0003800000 */
.L_x_5272:
        /* <DEDUP_REMOVED lines=44> */
.L_x_5271:
[----:B------:R-:W-:Y:S05]  /*10600*/  BSYNC B2 ;  /* 0x0000000000027941 */ /* 0x000fea0003800000 */
.L_x_5270:
        /* <DEDUP_REMOVED lines=10> */
.L_x_5266:
        /* <DEDUP_REMOVED lines=12> */
.L_x_5275:
[----:B------:R-:W-:Y:S02]  /*10770*/  IMAD.MOV.U32 R58, RZ, RZ, R60 ;  /* 0x000000ffff3a7224 */ /* 0x000fe400078e003c */
.L_x_5276:
[----:B------:R-:W-:Y:S05]  /*10780*/  BSYNC B2 ;  /* 0x0000000000027941 */ /* 0x000fea0003800000 */
.L_x_5274:
        /* <DEDUP_REMOVED lines=16> */
.L_x_5280:
[----:B------:R-:W-:Y:S05]  /*10890*/  BSYNC B3 ;  /* 0x0000000000037941 */ /* 0x000fea0003800000 */
.L_x_5279:
        /* <DEDUP_REMOVED lines=44> */
.L_x_5278:
[----:B------:R-:W-:Y:S05]  /*10b60*/  BSYNC B2 ;  /* 0x0000000000027941 */ /* 0x000fea0003800000 */
.L_x_5277:
        /* <DEDUP_REMOVED lines=13> */
.L_x_5281:
        /* <DEDUP_REMOVED lines=12> */
.L_x_5284:
[----:B------:R-:W-:Y:S02]  /*10d00*/  IMAD.MOV.U32 R58, RZ, RZ, R60 ;  /* 0x000000ffff3a7224 */ /* 0x000fe400078e003c */
.L_x_5285:
[----:B------:R-:W-:Y:S05]  /*10d10*/  BSYNC B2 ;  /* 0x0000000000027941 */ /* 0x000fea0003800000 */
.L_x_5283:
        /* <DEDUP_REMOVED lines=16> */
.L_x_5289:
[----:B------:R-:W-:Y:S05]  /*10e20*/  BSYNC B3 ;  /* 0x0000000000037941 */ /* 0x000fea0003800000 */
.L_x_5288:
        /* <DEDUP_REMOVED lines=44> */
.L_x_5287:
[----:B------:R-:W-:Y:S05]  /*110f0*/  BSYNC B2 ;  /* 0x0000000000027941 */ /* 0x000fea0003800000 */
.L_x_5286:
        /* <DEDUP_REMOVED lines=10> */
.L_x_5282:
        /* <DEDUP_REMOVED lines=12> */
.L_x_5291:
[----:B------:R-:W-:Y:S02]  /*11260*/  IMAD.MOV.U32 R58, RZ, RZ, R60 ;  /* 0x000000ffff3a7224 */ /* 0x000fe400078e003c */
.L_x_5292:
[----:B------:R-:W-:Y:S05]  /*11270*/  BSYNC B2 ;  /* 0x0000000000027941 */ /* 0x000fea0003800000 */
.L_x_5290:
        /* <DEDUP_REMOVED lines=16> */
.L_x_5296:
[----:B------:R-:W-:Y:S05]  /*11380*/  BSYNC B3 ;  /* 0x0000000000037941 */ /* 0x000fea0003800000 */
.L_x_5295:
        /* <DEDUP_REMOVED lines=44> */
.L_x_5294:
[----:B------:R-:W-:Y:S05]  /*11650*/  BSYNC B2 ;  /* 0x0000000000027941 */ /* 0x000fea0003800000 */
.L_x_5293:
        /* <DEDUP_REMOVED lines=13> */
.L_x_5297:
        /* <DEDUP_REMOVED lines=12> */
.L_x_5300:
[----:B------:R-:W-:Y:S02]  /*117f0*/  IMAD.MOV.U32 R58, RZ, RZ, R60 ;  /* 0x000000ffff3a7224 */ /* 0x000fe400078e003c */
.L_x_5301:
[----:B------:R-:W-:Y:S05]  /*11800*/  BSYNC B2 ;  /* 0x0000000000027941 */ /* 0x000fea0003800000 */
.L_x_5299:
        /* <DEDUP_REMOVED lines=16> */
.L_x_5305:
[----:B------:R-:W-:Y:S05]  /*11910*/  BSYNC B3 ;  /* 0x0000000000037941 */ /* 0x000fea0003800000 */
.L_x_5304:
        /* <DEDUP_REMOVED lines=44> */
.L_x_5303:
[----:B------:R-:W-:Y:S05]  /*11be0*/  BSYNC B2 ;  /* 0x0000000000027941 */ /* 0x000fea0003800000 */
.L_x_5302:
        /* <DEDUP_REMOVED lines=10> */
.L_x_5298:
        /* <DEDUP_REMOVED lines=12> */
.L_x_5307:
[----:B------:R-:W-:Y:S02]  /*11d50*/  IMAD.MOV.U32 R58, RZ, RZ, R60 ;  /* 0x000000ffff3a7224 */ /* 0x000fe400078e003c */
.L_x_5308:
[----:B------:R-:W-:Y:S05]  /*11d60*/  BSYNC B2 ;  /* 0x0000000000027941 */ /* 0x000fea0003800000 */
.L_x_5306:
        /* <DEDUP_REMOVED lines=16> */
.L_x_5312:
[----:B------:R-:W-:Y:S05]  /*11e70*/  BSYNC B3 ;  /* 0x0000000000037941 */ /* 0x000fea0003800000 */
.L_x_5311:
        /* <DEDUP_REMOVED lines=44> */
.L_x_5310:
[----:B------:R-:W-:Y:S05]  /*12140*/  BSYNC B2 ;  /* 0x0000000000027941 */ /* 0x000fea0003800000 */
.L_x_5309:
        /* <DEDUP_REMOVED lines=13> */
.L_x_5313:
        /* <DEDUP_REMOVED lines=12> */
.L_x_5316:
[----:B------:R-:W-:Y:S02]  /*122e0*/  IMAD.MOV.U32 R58, RZ, RZ, R60 ;  /* 0x000000ffff3a7224 */ /* 0x000fe400078e003c */
.L_x_5317:
[----:B------:R-:W-:Y:S05]  /*122f0*/  BSYNC B2 ;  /* 0x0000000000027941 */ /* 0x000fea0003800000 */
.L_x_5315:
        /* <DEDUP_REMOVED lines=16> */
.L_x_5321:
[----:B------:R-:W-:Y:S05]  /*12400*/  BSYNC B3 ;  /* 0x0000000000037941 */ /* 0x000fea0003800000 */
.L_x_5320:
        /* <DEDUP_REMOVED lines=44> */
.L_x_5319:
[----:B------:R-:W-:Y:S05]  /*126d0*/  BSYNC B2 ;  /* 0x0000000000027941 */ /* 0x000fea0003800000 */
.L_x_5318:
        /* <DEDUP_REMOVED lines=10> */
.L_x_5314:
        /* <DEDUP_REMOVED lines=12> */
.L_x_5323:
[----:B------:R-:W-:Y:S02]  /*12840*/  IMAD.MOV.U32 R58, RZ, RZ, R60 ;  /* 0x000000ffff3a7224 */ /* 0x000fe400078e003c */
.L_x_5324:
[----:B------:R-:W-:Y:S05]  /*12850*/  BSYNC B2 ;  /* 0x0000000000027941 */ /* 0x000fea0003800000 */
.L_x_5322:
        /* <DEDUP_REMOVED lines=16> */
.L_x_5328:
[----:B------:R-:W-:Y:S05]  /*12960*/  BSYNC B3 ;  /* 0x0000000000037941 */ /* 0x000fea0003800000 */
.L_x_5327:
        /* <DEDUP_REMOVED lines=44> */
.L_x_5326:
[----:B------:R-:W-:Y:S05]  /*12c30*/  BSYNC B2 ;  /* 0x0000000000027941 */ /* 0x000fea0003800000 */
.L_x_5325:
        /* <DEDUP_REMOVED lines=13> */
.L_x_5329:
        /* <DEDUP_REMOVED lines=12> */
.L_x_5332:
[----:B------:R-:W-:Y:S02]  /*12dd0*/  IMAD.MOV.U32 R83, RZ, RZ, R60 ;  /* 0x000000ffff537224 */ /* 0x000fe400078e003c */
.L_x_5333:
[----:B------:R-:W-:Y:S05]  /*12de0*/  BSYNC B2 ;  /* 0x0000000000027941 */ /* 0x000fea0003800000 */
.L_x_5331:
        /* <DEDUP_REMOVED lines=16> */
.L_x_5337:
[----:B------:R-:W-:Y:S05]  /*12ef0*/  BSYNC B3 ;  /* 0x0000000000037941 */ /* 0x000fea0003800000 */
.L_x_5336:
        /* <DEDUP_REMOVED lines=44> */
.L_x_5335:
[----:B------:R-:W-:Y:S05]  /*131c0*/  BSYNC B2 ;  /* 0x0000000000027941 */ /* 0x000fea0003800000 */
.L_x_5334:
        /* <DEDUP_REMOVED lines=10> */
.L_x_5330:
        /* <DEDUP_REMOVED lines=54> */
.L_x_5338:
[----:B------:R-:W-:Y:S02]  /*135d0*/  IADD3 R131, R131, 0x20, RZ ;  /* 0x0000002083837810 */ /* 0x000fe40007ffe0ff */
.L_x_5209:
[----:B------:R-:W-:Y:S05]  /*135e0*/  BSYNC B1 ;  /* 0x0000000000017941 */ /* 0x000fea0003800000 */
.L_x_5208:
        /* <DEDUP_REMOVED lines=30> */
.L_x_5342:
[----:B------:R-:W-:Y:S02]  /*137d0*/  IMAD.MOV.U32 R86, RZ, RZ, R60 ;  /* 0x000000ffff567224 */ /* 0x000fe400078e003c */
.L_x_5343:
[----:B------:R-:W-:Y:S05]  /*137e0*/  BSYNC B2 ;  /* 0x0000000000027941 */ /* 0x000fea0003800000 */
.L_x_5341:
        /* <DEDUP_REMOVED lines=16> */
.L_x_5347:
[----:B------:R-:W-:Y:S05]  /*138f0*/  BSYNC B3 ;  /* 0x0000000000037941 */ /* 0x000fea0003800000 */
.L_x_5346:
        /* <DEDUP_REMOVED lines=44> */
.L_x_5345:
[----:B------:R-:W-:Y:S05]  /*13bc0*/  BSYNC B2 ;  /* 0x0000000000027941 */ /* 0x000fea0003800000 */
.L_x_5344:
        /* <DEDUP_REMOVED lines=18> */
.L_x_5348:
        /* <DEDUP_REMOVED lines=12> */
.L_x_5351:
[----:B------:R-:W-:Y:S02]  /*13db0*/  IMAD.MOV.U32 R58, RZ, RZ, R60 ;  /* 0x000000ffff3a7224 */ /* 0x000fe400078e003c */
.L_x_5352:
[----:B------:R-:W-:Y:S05]  /*13dc0*/  BSYNC B2 ;  /* 0x0000000000027941 */ /* 0x000fea0003800000 */
.L_x_5350:
        /* <DEDUP_REMOVED lines=16> */
.L_x_5356:
[----:B------:R-:W-:Y:S05]  /*13ed0*/  BSYNC B3 ;  /* 0x0000000000037941 */ /* 0x000fea0003800000 */
.L_x_5355:
        /* <DEDUP_REMOVED lines=44> */
.L_x_5354:
[----:B------:R-:W-:Y:S05]  /*141a0*/  BSYNC B2 ;  /* 0x0000000000027941 */ /* 0x000fea0003800000 */
.L_x_5353:
        /* <DEDUP_REMOVED lines=10> */
.L_x_5349:
        /* <DEDUP_REMOVED lines=12> */
.L_x_5358:
[----:B------:R-:W-:Y:S02]  /*14310*/  IMAD.MOV.U32 R58, RZ, RZ, R60 ;  /* 0x000000ffff3a7224 */ /* 0x000fe400078e003c */
.L_x_5359:
[----:B------:R-:W-:Y:S05]  /*14320*/  BSYNC B2 ;  /* 0x0000000000027941 */ /* 0x000fea0003800000 */
.L_x_5357:
        /* <DEDUP_REMOVED lines=16> */
.L_x_5363:
[----:B------:R-:W-:Y:S05]  /*14430*/  BSYNC B3 ;  /* 0x0000000000037941 */ /* 0x000fea0003800000 */
.L_x_5362:
        /* <DEDUP_REMOVED lines=44> */
.L_x_5361:
[----:B------:R-:W-:Y:S05]  /*14700*/  BSYNC B2 ;  /* 0x0000000000027941 */ /* 0x000fea0003800000 */
.L_x_5360:
        /* <DEDUP_REMOVED lines=15> */
.L_x_5364:
        /* <DEDUP_REMOVED lines=12> */
.L_x_5367:
[----:B------:R-:W-:Y:S02]  /*148c0*/  IMAD.MOV.U32 R58, RZ, RZ, R60 ;  /* 0x000000ffff3a7224 */ /* 0x000fe400078e003c */
.L_x_5368:
[----:B------:R-:W-:Y:S05]  /*148d0*/  BSYNC B2 ;  /* 0x0000000000027941 */ /* 0x000fea0003800000 */
.L_x_5366:
        /* <DEDUP_REMOVED lines=16> */
.L_x_5372:
[----:B------:R-:W-:Y:S05]  /*149e0*/  BSYNC B3 ;  /* 0x0000000000037941 */ /* 0x000fea0003800000 */
.L_x_5371:
        /* <DEDUP_REMOVED lines=44> */
.L_x_5370:
[----:B------:R-:W-:Y:S05]  /*14cb0*/  BSYNC B2 ;  /* 0x0000000000027941 */ /* 0x000fea0003800000 */
.L_x_5369:
        /* <DEDUP_REMOVED lines=10> */
.L_x_5365:
        /* <DEDUP_REMOVED lines=12> */
.L_x_5374:
[----:B------:R-:W-:Y:S02]  /*14e20*/  IMAD.MOV.U32 R58, RZ, RZ, R60 ;  /* 0x000000ffff3a7224 */ /* 0x000fe400078e003c */
.L_x_5375:
[----:B------:R-:W-:Y:S05]  /*14e30*/  BSYNC B2 ;  /* 0x0000000000027941 */ /* 0x000fea0003800000 */
.L_x_5373:
        /* <DEDUP_REMOVED lines=16> */
.L_x_5379:
[----:B------:R-:W-:Y:S05]  /*14f40*/  BSYNC B3 ;  /* 0x0000000000037941 */ /* 0x000fea0003800000 */
.L_x_5378:
        /* <DEDUP_REMOVED lines=44> */
.L_x_5377:
[----:B------:R-:W-:Y:S05]  /*15210*/  BSYNC B2 ;  /* 0x0000000000027941 */ /* 0x000fea0003800000 */
.L_x_5376:
        /* <DEDUP_REMOVED lines=15> */
.L_x_5380:
        /* <DEDUP_REMOVED lines=12> */
.L_x_5383:
[----:B------:R-:W-:Y:S02]  /*153d0*/  IMAD.MOV.U32 R58, RZ, RZ, R60 ;  /* 0x000000ffff3a7224 */ /* 0x000fe400078e003c */
.L_x_5384:
[----:B------:R-:W-:Y:S05]  /*153e0*/  BSYNC B2 ;  /* 0x0000000000027941 */ /* 0x000fea0003800000 */
.L_x_5382:
        /* <DEDUP_REMOVED lines=16> */
.L_x_5388:
[----:B------:R-:W-:Y:S05]  /*154f0*/  BSYNC B3 ;  /* 0x0000000000037941 */ /* 0x000fea0003800000 */
.L_x_5387:
        /* <DEDUP_REMOVED lines=44> */
.L_x_5386:
[----:B------:R-:W-:Y:S05]  /*157c0*/  BSYNC B2 ;  /* 0x0000000000027941 */ /* 0x000fea0003800000 */
.L_x_5385:
        /* <DEDUP_REMOVED lines=10> */
.L_x_5381:
        /* <DEDUP_REMOVED lines=12> */
.L_x_5390:
[----:B------:R-:W-:Y:S02]  /*15930*/  IMAD.MOV.U32 R58, RZ, RZ, R60 ;  /* 0x000000ffff3a7224 */ /* 0x000fe400078e003c */
.L_x_5391:
[----:B------:R-:W-:Y:S05]  /*15940*/  BSYNC B2 ;  /* 0x0000000000027941 */ /* 0x000fea0003800000 */
.L_x_5389:
        /* <DEDUP_REMOVED lines=16> */
.L_x_5395:
[----:B------:R-:W-:Y:S05]  /*15a50*/  BSYNC B3 ;  /* 0x0000000000037941 */ /* 0x000fea0003800000 */
.L_x_5394:
        /* <DEDUP_REMOVED lines=44> */
.L_x_5393:
[----:B------:R-:W-:Y:S05]  /*15d20*/  BSYNC B2 ;  /* 0x0000000000027941 */ /* 0x000fea0003800000 */
.L_x_5392:
        /* <DEDUP_REMOVED lines=15> */
.L_x_5396:
        /* <DEDUP_REMOVED lines=12> */
.L_x_5399:
[----:B------:R-:W-:Y:S02]  /*15ee0*/  IMAD.MOV.U32 R58, RZ, RZ, R60 ;  /* 0x000000ffff3a7224 */ /* 0x000fe400078e003c */
.L_x_5400:
[----:B------:R-:W-:Y:S05]  /*15ef0*/  BSYNC B2 ;  /* 0x0000000000027941 */ /* 0x000fea0003800000 */
.L_x_5398:
        /* <DEDUP_REMOVED lines=16> */
.L_x_5404:
[----:B------:R-:W-:Y:S05]  /*16000*/  BSYNC B3 ;  /* 0x0000000000037941 */ /* 0x000fea0003800000 */
.L_x_5403:
        /* <DEDUP_REMOVED lines=44> */
.L_x_5402:
[----:B------:R-:W-:Y:S05]  /*162d0*/  BSYNC B2 ;  /* 0x0000000000027941 */ /* 0x000fea0003800000 */
.L_x_5401:
        /* <DEDUP_REMOVED lines=10> */
.L_x_5397:
        /* <DEDUP_REMOVED lines=12> */
.L_x_5406:
[----:B------:R-:W-:Y:S02]  /*16440*/  IMAD.MOV.U32 R58, RZ, RZ, R60 ;  /* 0x000000ffff3a7224 */ /* 0x000fe400078e003c */
.L_x_5407:
[----:B------:R-:W-:Y:S05]  /*16450*/  BSYNC B2 ;  /* 0x0000000000027941 */ /* 0x000fea0003800000 */
.L_x_5405:
        /* <DEDUP_REMOVED lines=16> */
.L_x_5411:
[----:B------:R-:W-:Y:S05]  /*16560*/  BSYNC B3 ;  /* 0x0000000000037941 */ /* 0x000fea0003800000 */
.L_x_5410:
        /* <DEDUP_REMOVED lines=44> */
.L_x_5409:
[----:B------:R-:W-:Y:S05]  /*16830*/  BSYNC B2 ;  /* 0x0000000000027941 */ /* 0x000fea0003800000 */
.L_x_5408:
        /* <DEDUP_REMOVED lines=13> */
.L_x_5412:
        /* <DEDUP_REMOVED lines=12> */
.L_x_5415:
[----:B------:R-:W-:Y:S02]  /*169d0*/  IMAD.MOV.U32 R58, RZ, RZ, R60 ;  /* 0x000000ffff3a7224 */ /* 0x000fe400078e003c */
.L_x_5416:
[----:B------:R-:W-:Y:S05]  /*169e0*/  BSYNC B2 ;  /* 0x0000000000027941 */ /* 0x000fea0003800000 */
.L_x_5414:
        /* <DEDUP_REMOVED lines=16> */
.L_x_5420:
[----:B------:R-:W-:Y:S05]  /*16af0*/  BSYNC B3 ;  /* 0x0000000000037941 */ /* 0x000fea0003800000 */
.L_x_5419:
        /* <DEDUP_REMOVED lines=44> */
.L_x_5418:
[----:B------:R-:W-:Y:S05]  /*16dc0*/  BSYNC B2 ;  /* 0x0000000000027941 */ /* 0x000fea0003800000 */
.L_x_5417:
        /* <DEDUP_REMOVED lines=10> */
.L_x_5413:
        /* <DEDUP_REMOVED lines=12> */
.L_x_5422:
[----:B------:R-:W-:Y:S02]  /*16f30*/  IMAD.MOV.U32 R58, RZ, RZ, R60 ;  /* 0x000000ffff3a7224 */ /* 0x000fe400078e003c */
.L_x_5423:
[----:B------:R-:W-:Y:S05]  /*16f40*/  BSYNC B2 ;  /* 0x0000000000027941 */ /* 0x000fea0003800000 */
.L_x_5421:
        /* <DEDUP_REMOVED lines=16> */
.L_x_5427:
[----:B------:R-:W-:Y:S05]  /*17050*/  BSYNC B3 ;  /* 0x0000000000037941 */ /* 0x000fea0003800000 */
.L_x_5426:
        /* <DEDUP_REMOVED lines=44> */
.L_x_5425:
[----:B------:R-:W-:Y:S05]  /*17320*/  BSYNC B2 ;  /* 0x0000000000027941 */ /* 0x000fea0003800000 */
.L_x_5424:
        /* <DEDUP_REMOVED lines=13> */
.L_x_5428:
        /* <DEDUP_REMOVED lines=12> */
.L_x_5431:
[----:B------:R-:W-:Y:S02]  /*174c0*/  IMAD.MOV.U32 R58, RZ, RZ, R60 ;  /* 0x000000ffff3a7224 */ /* 0x000fe400078e003c */
.L_x_5432:
[----:B------:R-:W-:Y:S05]  /*174d0*/  BSYNC B2 ;  /* 0x0000000000027941 */ /* 0x000fea0003800000 */
.L_x_5430:
        /* <DEDUP_REMOVED lines=16> */
.L_x_5436:
[----:B------:R-:W-:Y:S05]  /*175e0*/  BSYNC B3 ;  /* 0x0000000000037941 */ /* 0x000fea0003800000 */
.L_x_5435:
        /* <DEDUP_REMOVED lines=44> */
.L_x_5434:
[----:B------:R-:W-:Y:S05]  /*178b0*/  BSYNC B2 ;  /* 0x0000000000027941 */ /* 0x000fea0003800000 */
.L_x_5433:
        /* <DEDUP_REMOVED lines=10> */
.L_x_5429:
        /* <DEDUP_REMOVED lines=12> */
.L_x_5438:
[----:B------:R-:W-:Y:S02]  /*17a20*/  IMAD.MOV.U32 R58, RZ, RZ, R60 ;  /* 0x000000ffff3a7224 */ /* 0x000fe400078e003c */
.L_x_5439:
[----:B------:R-:W-:Y:S05]  /*17a30*/  BSYNC B2 ;  /* 0x0000000000027941 */ /* 0x000fea0003800000 */
.L_x_5437:
        /* <DEDUP_REMOVED lines=16> */
.L_x_5443:
[----:B------:R-:W-:Y:S05]  /*17b40*/  BSYNC B3 ;  /* 0x0000000000037941 */ /* 0x000fea0003800000 */
.L_x_5442:
        /* <DEDUP_REMOVED lines=44> */
.L_x_5441:
[----:B------:R-:W-:Y:S05]  /*17e10*/  BSYNC B2 ;  /* 0x0000000000027941 */ /* 0x000fea0003800000 */
.L_x_5440:
        /* <DEDUP_REMOVED lines=13> */
.L_x_5444:
        /* <DEDUP_REMOVED lines=12> */
.L_x_5447:
[----:B------:R-:W-:Y:S02]  /*17fb0*/  IMAD.MOV.U32 R58, RZ, RZ, R60 ;  /* 0x000000ffff3a7224 */ /* 0x000fe400078e003c */
.L_x_5448:
[----:B------:R-:W-:Y:S05]  /*17fc0*/  BSYNC B2 ;  /* 0x0000000000027941 */ /* 0x000fea0003800000 */
.L_x_5446:
        /* <DEDUP_REMOVED lines=16> */
.L_x_5452:
[----:B------:R-:W-:Y:S05]  /*180d0*/  BSYNC B3 ;  /* 0x0000000000037941 */ /* 0x000fea0003800000 */
.L_x_5451:
        /* <DEDUP_REMOVED lines=44> */
.L_x_5450:
[----:B------:R-:W-:Y:S05]  /*183a0*/  BSYNC B2 ;  /* 0x0000000000027941 */ /* 0x000fea0003800000 */
.L_x_5449:
        /* <DEDUP_REMOVED lines=10> */
.L_x_5445:
        /* <DEDUP_REMOVED lines=12> */
.L_x_5454:
[----:B------:R-:W-:Y:S02]  /*18510*/  IMAD.MOV.U32 R58, RZ, RZ, R60 ;  /* 0x000000ffff3a7224 */ /* 0x000fe400078e003c */
.L_x_5455:
[----:B------:R-:W-:Y:S05]  /*18520*/  BSYNC B2 ;  /* 0x0000000000027941 */ /* 0x000fea0003800000 */
.L_x_5453:
        /* <DEDUP_REMOVED lines=16> */
.L_x_5459:
[----:B------:R-:W-:Y:S05]  /*18630*/  BSYNC B3 ;  /* 0x0000000000037941 */ /* 0x000fea0003800000 */
.L_x_5458:
        /* <DEDUP_REMOVED lines=42> */
[----:B------:R-:W-:Y:S01]  /*188e0*/  HFMA2.MMA R72, -RZ, RZ, 0, 0 ;  /* 0x00000000ff487435 */ /* 0x000fe200000001ff */
[----:B------:R-:W-:-:S05]  /*188f0*/  LOP3.LUT R56, R73, UR25, R56, 0x96, !PT ;  /* 0x0000001949387c12 */ /* 0x000fca000f8e9638 */
.L_x_5457:
[----:B------:R-:W-:Y:S05]  /*18900*/  BSYNC B2 ;  /* 0x0000000000027941 */ /* 0x000fea0003800000 */
.L_x_5456:
        /* <DEDUP_REMOVED lines=9> */
[----:B------:R-:W-:-:S05]  /*189a0*/  HADD2.F32 R58, -RZ, R67.H1_H1 ;  /* 0x30000043ff3a7230 */ /* 0x000fca0000004100 */
[----:B------:R-:W-:Y:S02]  /*189b0*/  FADD.FTZ R128, R58, R128 ;  /* 0x000000803a807221 */ /* 0x000fe40000010000 */
[----:B------:R-:W-:Y:S01]  /*189c0*/  IMAD.MOV.U32 R58, RZ, RZ, R72 ;  /* 0x000000ffff3a7224 */ /* 0x000fe200078e0048 */
[----:B------:R-:W-:Y:S05]  /*189d0*/  BRA `(.L_x_5461) ;  /* 0x0000056000007947 */ /* 0x000fea0003800000 */
.L_x_5460:
        /* <DEDUP_REMOVED lines=12> */
.L_x_5463:
[----:B------:R-:W-:Y:S02]  /*18aa0*/  IMAD.MOV.U32 R83, RZ, RZ, R60 ;  /* 0x000000ffff537224 */ /* 0x000fe400078e003c */
.L_x_5464:
[----:B------:R-:W-:Y:S05]  /*18ab0*/  BSYNC B2 ;  /* 0x0000000000027941 */ /* 0x000fea0003800000 */
.L_x_5462:
        /* <DEDUP_REMOVED lines=16> */
.L_x_5468:
[----:B------:R-:W-:Y:S05]  /*18bc0*/  BSYNC B3 ;  /* 0x0000000000037941 */ /* 0x000fea0003800000 */
.L_x_5467:
        /* <DEDUP_REMOVED lines=44> */
.L_x_5466:
[----:B------:R-:W-:Y:S05]  /*18e90*/  BSYNC B2 ;  /* 0x0000000000027941 */ /* 0x000fea0003800000 */
.L_x_5465:
        /* <DEDUP_REMOVED lines=10> */
.L_x_5461:
        /* <DEDUP_REMOVED lines=54> */
.L_x_5469:
[----:B------:R-:W-:Y:S02]  /*192a0*/  IADD3 R131, R131, 0x20, RZ ;  /* 0x0000002083837810 */ /* 0x000fe40007ffe0ff */
.L_x_5340:
[----:B------:R-:W-:Y:S05]  /*192b0*/  BSYNC B1 ;  /* 0x0000000000017941 */ /* 0x000fea0003800000 */
.L_x_5339:
        /* <DEDUP_REMOVED lines=30> */
.L_x_5473:
[----:B------:R-:W-:Y:S02]  /*194a0*/  IMAD.MOV.U32 R87, RZ, RZ, R60 ;  /* 0x000000ffff577224 */ /* 0x000fe400078e003c */
.L_x_5474:
[----:B------:R-:W-:Y:S05]  /*194b0*/  BSYNC B2 ;  /* 0x0000000000027941 */ /* 0x000fea0003800000 */
.L_x_5472:
        /* <DEDUP_REMOVED lines=16> */
.L_x_5478:
[----:B------:R-:W-:Y:S05]  /*195c0*/  BSYNC B3 ;  /* 0x0000000000037941 */ /* 0x000fea0003800000 */
.L_x_5477:
        /* <DEDUP_REMOVED lines=44> */
.L_x_5476:
[----:B------:R-:W-:Y:S05]  /*19890*/  BSYNC B2 ;  /* 0x0000000000027941 */ /* 0x000fea0003800000 */
.L_x_5475:
        /* <DEDUP_REMOVED lines=18> */
.L_x_5479:
        /* <DEDUP_REMOVED lines=12> */
.L_x_5482:
[----:B------:R-:W-:Y:S02]  /*19a80*/  IMAD.MOV.U32 R58, RZ, RZ, R60 ;  /* 0x000000ffff3a7224 */ /* 0x000fe400078e003c */
.L_x_5483:
[----:B------:R-:W-:Y:S05]  /*19a90*/  BSYNC B2 ;  /* 0x0000000000027941 */ /* 0x000fea0003800000 */
.L_x_5481:
        /* <DEDUP_REMOVED lines=16> */
.L_x_5487:
[----:B------:R-:W-:Y:S05]  /*19ba0*/  BSYNC B3 ;  /* 0x0000000000037941 */ /* 0x000fea0003800000 */
.L_x_5486:
        /* <DEDUP_REMOVED lines=39> */
[----:B------:R-:W-:Y:S02]  /*19e20*/  LOP3.LUT R57, R133, UR26, R142, 0x96, !PT ;  /* 0x0000001a85397c12 */ /* 0x000fe4000f8e968e */
[----:B------:R-:W-:Y:S01]  /*19e30*/  MOV R62, R132 ;  /* 0x00000084003e7202 */ /* 0x000fe20000000f00 */
[----:B------:R-:W-:-:S04]  /*19e40*/  IMAD.WIDE.U32 R132, R60, -0x326172a9, RZ ;  /* 0xcd9e8d573c847825 */ /* 0x000fc800078e00ff */
[----:B------:R-:W-:Y:S01]  /*19e50*/  IMAD.MOV.U32 R60, RZ, RZ, R132 ;  /* 0x000000ffff3c7224 */ /* 0x000fe200078e0084 */
[----:B------:R-:W-:Y:S02]  /*19e60*/  LOP3.LUT R56, R133, UR25, R56, 0x96, !PT ;  /* 0x0000001985387c12 */ /* 0x000fe4000f8e9638 */
.L_x_5485:
[----:B------:R-:W-:Y:S05]  /*19e70*/  BSYNC B2 ;  /* 0x0000000000027941 */ /* 0x000fea0003800000 */
.L_x_5484:
        /* <DEDUP_REMOVED lines=10> */
.L_x_5480:
        /* <DEDUP_REMOVED lines=12> */
.L_x_5489:
[----:B------:R-:W-:Y:S02]  /*19fe0*/  IMAD.MOV.U32 R58, RZ, RZ, R60 ;  /* 0x000000ffff3a7224 */ /* 0x000fe400078e003c */
.L_x_5490:
[----:B------:R-:W-:Y:S05]  /*19ff0*/  BSYNC B2 ;  /* 0x0000000000027941 */ /* 0x000fea0003800000 */
.L_x_5488:
        /* <DEDUP_REMOVED lines=16> */
.L_x_5494:
[----:B------:R-:W-:Y:S05]  /*1a100*/  BSYNC B3 ;  /* 0x0000000000037941 */ /* 0x000fea0003800000 */
.L_x_5493:
        /* <DEDUP_REMOVED lines=44> */
.L_x_5492:
[----:B------:R-:W-:Y:S05]  /*1a3d0*/  BSYNC B2 ;  /* 0x0000000000027941 */ /* 0x000fea0003800000 */
.L_x_5491:
        /* <DEDUP_REMOVED lines=15> */
.L_x_5495:
        /* <DEDUP_REMOVED lines=12> */
.L_x_5498:
[----:B------:R-:W-:Y:S02]  /*1a590*/  MOV R58, R60 ;  /* 0x0000003c003a7202 */ /* 0x000fe40000000f00 */
.L_x_5499:
[----:B------:R-:W-:Y:S05]  /*1a5a0*/  BSYNC B2 ;  /* 0x0000000000027941 */ /* 0x000fea0003800000 */
.L_x_5497:
        /* <DEDUP_REMOVED lines=16> */
.L_x_5503:
[----:B------:R-:W-:Y:S05]  /*1a6b0*/  BSYNC B3 ;  /* 0x0000000000037941 */ /* 0x000fea0003800000 */
.L_x_5502:
        /* <DEDUP_REMOVED lines=44> */
.L_x_5501:
[----:B------:R-:W-:Y:S05]  /*1a980*/  BSYNC B2 ;  /* 0x0000000000027941 */ /* 0x000fea0003800000 */
.L_x_5500:
        /* <DEDUP_REMOVED lines=10> */
.L_x_5496:
        /* <DEDUP_REMOVED lines=12> */
.L_x_5505:
[----:B------:R-:W-:Y:S02]  /*1aaf0*/  IMAD.MOV.U32 R58, RZ, RZ, R60 ;  /* 0x000000ffff3a7224 */ /* 0x000fe400078e003c */
.L_x_5506:
[----:B------:R-:W-:Y:S05]  /*1ab00*/  BSYNC B2 ;  /* 0x0000000000027941 */ /* 0x000fea0003800000 */
.L_x_5504:
        /* <DEDUP_REMOVED lines=16> */
.L_x_5510:
[----:B------:R-:W-:Y:S05]  /*1ac10*/  BSYNC B3 ;  /* 0x0000000000037941 */ /* 0x000fea0003800000 */
.L_x_5509:
        /* <DEDUP_REMOVED lines=44> */
.L_x_5508:
[----:B------:R-:W-:Y:S05]  /*1aee0*/  BSYNC B2 ;  /* 0x0000000000027941 */ /* 0x000fea0003800000 */
.L_x_5507:
        /* <DEDUP_REMOVED lines=9> */
[----:B------:R-:W-:Y:S01]  /*1af80*/  IMAD.MOV.U32 R109, RZ, RZ, R72 ;  /* 0x000000ffff6d7224 */ /* 0x000fe200078e0048 */
[----:B------:R-:W-:Y:S05]  /*1af90*/  @!P0 BRA `(.L_x_5512) ;  /* 0x000005a000008947 */ /* 0x000fea0003800000 */
[----:B------:R-:W-:Y:S01]  /*1afa0*/  HADD2.F32 R58, -RZ, R65.H0_H0 ;  /* 0x20000041ff3a7230 */ /* 0x000fe20000004100 */
[----:B------:R-:W-:-:S04]  /*1afb0*/  MOV R109, R72 ;  /* 0x00000048006d7202 */ /* 0x000fc80000000f00 */
[----:B------:R-:W-:Y:S01]  /*1afc0*/  FADD.FTZ R98, R58, R98 ;  /* 0x000000623a627221 */ /* 0x000fe20000010000 */
[----:B------:R-:W-:Y:S05]  /*1afd0*/  BRA `(.L_x_5512) ;  /* 0x0000056000007947 */ /* 0x000fea0003800000 */
.L_x_5511:
        /* <DEDUP_REMOVED lines=12> */
.L_x_5514:
[----:B------:R-:W-:Y:S02]  /*1b0a0*/  IMAD.MOV.U32 R58, RZ, RZ, R60 ;  /* 0x000000ffff3a7224 */ /* 0x000fe400078e003c */
.L_x_5515:
[----:B------:R-:W-:Y:S05]  /*1b0b0*/  BSYNC B2 ;  /* 0x0000000000027941 */ /* 0x000fea0003800000 */
.L_x_5513:
        /* <DEDUP_REMOVED lines=16> */
.L_x_5519:
[----:B------:R-:W-:Y:S05]  /*1b1c0*/  BSYNC B3 ;  /* 0x0000000000037941 */ /* 0x000fea0003800000 */
.L_x_5518:
        /* <DEDUP_REMOVED lines=44> */
.L_x_5517:
[----:B------:R-:W-:Y:S05]  /*1b490*/  BSYNC B2 ;  /* 0x0000000000027941 */ /* 0x000fea0003800000 */
.L_x_5516:
        /* <DEDUP_REMOVED lines=10> */
.L_x_5512:
        /* <DEDUP_REMOVED lines=12> */
.L_x_5521:
[----:B------:R-:W-:Y:S02]  /*1b600*/  IMAD.MOV.U32 R58, RZ, RZ, R60 ;  /* 0x000000ffff3a7224 */ /* 0x000fe400078e003c */
.L_x_5522:
[----:B------:R-:W-:Y:S05]  /*1b610*/  BSYNC B2 ;  /* 0x0000000000027941 */ /* 0x000fea0003800000 */
.L_x_5520:
        /* <DEDUP_REMOVED lines=16> */
.L_x_5526:
[----:B------:R-:W-:Y:S05]  /*1b720*/  BSYNC B3 ;  /* 0x0000000000037941 */ /* 0x000fea0003800000 */
.L_x_5525:
        /* <DEDUP_REMOVED lines=44> */
.L_x_5524:
[----:B------:R-:W-:Y:S05]  /*1b9f0*/  BSYNC B2 ;  /* 0x0000000000027941 */ /* 0x000fea0003800000 */
.L_x_5523:
        /* <DEDUP_REMOVED lines=15> */
.L_x_5527:
        /* <DEDUP_REMOVED lines=12> */
.L_x_5530:
[----:B------:R-:W-:Y:S02]  /*1bbb0*/  IMAD.MOV.U32 R58, RZ, RZ, R60 ;  /* 0x000000ffff3a7224 */ /* 0x000fe400078e003c */
.L_x_5531:
[----:B------:R-:W-:Y:S05]  /*1bbc0*/  BSYNC B2 ;  /* 0x0000000000027941 */ /* 0x000fea0003800000 */
.L_x_5529:
        /* <DEDUP_REMOVED lines=16> */
.L_x_5535:
[----:B------:R-:W-:Y:S05]  /*1bcd0*/  BSYNC B3 ;  /* 0x0000000000037941 */ /* 0x000fea0003800000 */
.L_x_5534:
        /* <DEDUP_REMOVED lines=44> */
.L_x_5533:
[----:B------:R-:W-:Y:S05]  /*1bfa0*/  BSYNC B2 ;  /* 0x0000000000027941 */ /* 0x000fea0003800000 */
.L_x_5532:
        /* <DEDUP_REMOVED lines=10> */
.L_x_5528:
        /* <DEDUP_REMOVED lines=12> */
.L_x_5537:
[----:B------:R-:W-:Y:S02]  /*1c110*/  MOV R58, R60 ;  /* 0x0000003c003a7202 */ /* 0x000fe40000000f00 */
.L_x_5538:
[----:B------:R-:W-:Y:S05]  /*1c120*/  BSYNC B2 ;  /* 0x0000000000027941 */ /* 0x000fea0003800000 */
.L_x_5536:
        /* <DEDUP_REMOVED lines=16> */
.L_x_5542:
[----:B------:R-:W-:Y:S05]  /*1c230*/  BSYNC B3 ;  /* 0x0000000000037941 */ /* 0x000fea0003800000 */
.L_x_5541:
        /* <DEDUP_REMOVED lines=44> */
.L_x_5540:
[----:B------:R-:W-:Y:S05]  /*1c500*/  BSYNC B2 ;  /* 0x0000000000027941 */ /* 0x000fea0003800000 */
.L_x_5539:
        /* <DEDUP_REMOVED lines=13> */
.L_x_5543:
        /* <DEDUP_REMOVED lines=12> */
.L_x_5546:
[----:B------:R-:W-:Y:S02]  /*1c6a0*/  IMAD.MOV.U32 R58, RZ, RZ, R60 ;  /* 0x000000ffff3a7224 */ /* 0x000fe400078e003c */
.L_x_5547:
[----:B------:R-:W-:Y:S05]  /*1c6b0*/  BSYNC B2 ;  /* 0x0000000000027941 */ /* 0x000fea0003800000 */
.L_x_5545:
        /* <DEDUP_REMOVED lines=16> */
.L_x_5551:
[----:B------:R-:W-:Y:S05]  /*1c7c0*/  BSYNC B3 ;  /* 0x0000000000037941 */ /* 0x000fea0003800000 */
.L_x_5550:
        /* <DEDUP_REMOVED lines=43> */
[----:B------:R-:W-:-:S06]  /*1ca80*/  HFMA2.MMA R73, -RZ, RZ, 0, 0 ;  /* 0x00000000ff497435 */ /* 0x000fcc00000001ff */
.L_x_5549:
[----:B------:R-:W-:Y:S05]  /*1ca90*/  BSYNC B2 ;  /* 0x0000000000027941 */ /* 0x000fea0003800000 */
.L_x_5548:
        /* <DEDUP_REMOVED lines=10> */
.L_x_5544:
        /* <DEDUP_REMOVED lines=12> */
.L_x_5553:
[----:B------:R-:W-:Y:S02]  /*1cc00*/  IMAD.MOV.U32 R58, RZ, RZ, R60 ;  /* 0x000000ffff3a7224 */ /* 0x000fe400078e003c */
.L_x_5554:
[----:B------:R-:W-:Y:S05]  /*1cc10*/  BSYNC B2 ;  /* 0x0000000000027941 */ /* 0x000fea0003800000 */
.L_x_5552:
        /* <DEDUP_REMOVED lines=16> */
.L_x_5558:
[----:B------:R-:W-:Y:S05]  /*1cd20*/  BSYNC B3 ;  /* 0x0000000000037941 */ /* 0x000fea0003800000 */
.L_x_5557:
        /* <DEDUP_REMOVED lines=41> */
[----:B------:R-:W-:Y:S01]  /*1cfc0*/  MOV R60, R72 ;  /* 0x00000048003c7202 */ /* 0x000fe20000000f00 */
[----:B------:R-:W-:Y:S01]  /*1cfd0*/  IMAD.MOV.U32 R72, RZ, RZ, RZ ;  /* 0x000000ffff487224 */ /* 0x000fe200078e00ff */
[----:B------:R-:W-:Y:S02]  /*1cfe0*/  LOP3.LUT R56, R73, UR25, R56, 0x96, !PT ;  /* 0x0000001949387c12 */ /* 0x000fe4000f8e9638 */
.L_x_5556:
[----:B------:R-:W-:Y:S05]  /*1cff0*/  BSYNC B2 ;  /* 0x0000000000027941 */ /* 0x000fea0003800000 */
.L_x_5555:
        /* <DEDUP_REMOVED lines=13> */
.L_x_5559:
        /* <DEDUP_REMOVED lines=12> */
.L_x_5562:
[----:B------:R-:W-:Y:S02]  /*1d190*/  IMAD.MOV.U32 R58, RZ, RZ, R60 ;  /* 0x000000ffff3a7224 */ /* 0x000fe400078e003c */
.L_x_5563:
[----:B------:R-:W-:Y:S05]  /*1d1a0*/  BSYNC B2 ;  /* 0x0000000000027941 */ /* 0x000fea0003800000 */
.L_x_5561:
        /* <DEDUP_REMOVED lines=16> */
.L_x_5567:
[----:B------:R-:W-:Y:S05]  /*1d2b0*/  BSYNC B3 ;  /* 0x0000000000037941 */ /* 0x000fea0003800000 */
.L_x_5566:
        /* <DEDUP_REMOVED lines=44> */
.L_x_5565:
[----:B------:R-:W-:Y:S05]  /*1d580*/  BSYNC B2 ;  /* 0x0000000000027941 */ /* 0x000fea0003800000 */
.L_x_5564:
        /* <DEDUP_REMOVED lines=10> */
.L_x_5560:
        /* <DEDUP_REMOVED lines=12> */
.L_x_5569:
[----:B------:R-:W-:Y:S02]  /*1d6f0*/  IMAD.MOV.U32 R58, RZ, RZ, R60 ;  /* 0x000000ffff3a7224 */ /* 0x000fe400078e003c */
.L_x_5570:
[----:B------:R-:W-:Y:S05]  /*1d700*/  BSYNC B2 ;  /* 0x0000000000027941 */ /* 0x000fea0003800000 */
.L_x_5568:
        /* <DEDUP_REMOVED lines=16> */
.L_x_5574:
[----:B------:R-:W-:Y:S05]  /*1d810*/  BSYNC B3 ;  /* 0x0000000000037941 */ /* 0x000fea0003800000 */
.L_x_5573:
        /* <DEDUP_REMOVED lines=44> */
.L_x_5572:
[----:B------:R-:W-:Y:S05]  /*1dae0*/  BSYNC B2 ;  /* 0x0000000000027941 */ /* 0x000fea0003800000 */
.L_x_5571:
        /* <DEDUP_REMOVED lines=13> */
.L_x_5575:
        /* <DEDUP_REMOVED lines=12> */
.L_x_5578:
[----:B------:R-:W-:Y:S02]  /*1dc80*/  IMAD.MOV.U32 R58, RZ, RZ, R60 ;  /* 0x000000ffff3a7224 */ /* 0x000fe400078e003c */
.L_x_5579:
[----:B------:R-:W-:Y:S05]  /*1dc90*/  BSYNC B2 ;  /* 0x0000000000027941 */ /* 0x000fea0003800000 */
.L_x_5577:
        /* <DEDUP_REMOVED lines=16> */
.L_x_5583:
[----:B------:R-:W-:Y:S05]  /*1dda0*/  BSYNC B3 ;  /* 0x0000000000037941 */ /* 0x000fea0003800000 */
.L_x_5582:
        /* <DEDUP_REMOVED lines=44> */
.L_x_5581:
[----:B------:R-:W-:Y:S05]  /*1e070*/  BSYNC B2 ;  /* 0x0000000000027941 */ /* 0x000fea0003800000 */
.L_x_5580:
        /* <DEDUP_REMOVED lines=10> */
.L_x_5576:
        /* <DEDUP_REMOVED lines=12> */
.L_x_5585:
[----:B------:R-:W-:Y:S02]  /*1e1e0*/  IMAD.MOV.U32 R58, RZ, RZ, R60 ;  /* 0x000000ffff3a7224 */ /* 0x000fe400078e003c */
.L_x_5586:
[----:B------:R-:W-:Y:S05]  /*1e1f0*/  BSYNC B2 ;  /* 0x0000000000027941 */ /* 0x000fea0003800000 */
.L_x_5584:
        /* <DEDUP_REMOVED lines=16> */
.L_x_5590:
[----:B------:R-:W-:Y:S05]  /*1e300*/  BSYNC B3 ;  /* 0x0000000000037941 */ /* 0x000fea0003800000 */
.L_x_5589:
        /* <DEDUP_REMOVED lines=44> */
.L_x_5588:
[----:B------:R-:W-:Y:S05]  /*1e5d0*/  BSYNC B2 ;  /* 0x0000000000027941 */ /* 0x000fea0003800000 */
.L_x_5587:
        /* <DEDUP_REMOVED lines=13> */
.L_x_5591:
        /* <DEDUP_REMOVED lines=12> */
.L_x_5594:
[----:B------:R-:W-:Y:S02]  /*1e770*/  IMAD.MOV.U32 R83, RZ, RZ, R60 ;  /* 0x000000ffff537224 */ /* 0x000fe400078e003c */
.L_x_5595:
[----:B------:R-:W-:Y:S05]  /*1e780*/  BSYNC B2 ;  /* 0x0000000000027941 */ /* 0x000fea0003800000 */
.L_x_5593:
        /* <DEDUP_REMOVED lines=16> */
.L_x_5599:
[----:B------:R-:W-:Y:S05]  /*1e890*/  BSYNC B3 ;  /* 0x0000000000037941 */ /* 0x000fea0003800000 */
.L_x_5598:
        /* <DEDUP_REMOVED lines=44> */
.L_x_5597:
[----:B------:R-:W-:Y:S05]  /*1eb60*/  BSYNC B2 ;  /* 0x0000000000027941 */ /* 0x000fea0003800000 */
.L_x_5596:
        /* <DEDUP_REMOVED lines=10> */
.L_x_5592:
        /* <DEDUP_REMOVED lines=54> */
.L_x_5600:
[----:B------:R-:W-:Y:S02]  /*1ef70*/  IADD3 R131, R131, 0x20, RZ ;  /* 0x0000002083837810 */ /* 0x000fe40007ffe0ff */
.L_x_5471:
[----:B------:R-:W-:Y:S05]  /*1ef80*/  BSYNC B1 ;  /* 0x0000000000017941 */ /* 0x000fea0003800000 */
.L_x_5470:
        /* <DEDUP_REMOVED lines=30> */
.L_x_5604:
[----:B------:R-:W-:Y:S02]  /*1f170*/  IMAD.MOV.U32 R88, RZ, RZ, R60 ;  /* 0x000000ffff587224 */ /* 0x000fe400078e003c */
.L_x_5605:
[----:B------:R-:W-:Y:S05]  /*1f180*/  BSYNC B2 ;  /* 0x0000000000027941 */ /* 0x000fea0003800000 */
.L_x_5603:
        /* <DEDUP_REMOVED lines=16> */
.L_x_5609:
[----:B------:R-:W-:Y:S05]  /*1f290*/  BSYNC B3 ;  /* 0x0000000000037941 */ /* 0x000fea0003800000 */
.L_x_5608:
        /* <DEDUP_REMOVED lines=44> */
.L_x_5607:
[----:B------:R-:W-:Y:S05]  /*1f560*/  BSYNC B2 ;  /* 0x0000000000027941 */ /* 0x000fea0003800000 */
.L_x_5606:
        /* <DEDUP_REMOVED lines=18> */
.L_x_5610:
        /* <DEDUP_REMOVED lines=12> */
.L_x_5613:
[----:B------:R-:W-:Y:S02]  /*1f750*/  IMAD.MOV.U32 R58, RZ, RZ, R60 ;  /* 0x000000ffff3a7224 */ /* 0x000fe400078e003c */
.L_x_5614:
[----:B------:R-:W-:Y:S05]  /*1f760*/  BSYNC B2 ;  /* 0x0000000000027941 */ /* 0x000fea0003800000 */
.L_x_5612:
        /* <DEDUP_REMOVED lines=16> */
.L_x_5618:
[----:B------:R-:W-:Y:S05]  /*1f870*/  BSYNC B3 ;  /* 0x0000000000037941 */ /* 0x000fea0003800000 */
.L_x_5617:
        /* <DEDUP_REMOVED lines=44> */
.L_x_5616:
[----:B------:R-:W-:Y:S05]  /*1fb40*/  BSYNC B2 ;  /* 0x0000000000027941 */ /* 0x000fea0003800000 */
.L_x_5615:
        /* <DEDUP_REMOVED lines=10> */
.L_x_5611:
        /* <DEDUP_REMOVED lines=12> */
.L_x_5620:
[----:B------:R-:W-:Y:S02]  /*1fcb0*/  IMAD.MOV.U32 R58, RZ, RZ, R60 ;  /* 0x000000ffff3a7224 */ /* 0x000fe400078e003c */
.L_x_5621:
[----:B------:R-:W-:Y:S05]  /*1fcc0*/  BSYNC B2 ;  /* 0x0000000000027941 */ /* 0x000fea0003800000 */
.L_x_5619:
        /* <DEDUP_REMOVED lines=16> */
.L_x_5625:
[----:B------:R-:W-:Y:S05]  /*1fdd0*/  BSYNC B3 ;  /* 0x0000000000037941 */ /* 0x000fea0003800000 */
.L_x_5624:
        /* <DEDUP_REMOVED lines=44> */
.L_x_5623:
[----:B------:R-:W-:Y:S05]  /*200a0*/  BSYNC B2 ;  /* 0x0000000000027941 */ /* 0x000fea0003800000 */
.L_x_5622:
        /* <DEDUP_REMOVED lines=15> */
.L_x_5626:
        /* <DEDUP_REMOVED lines=12> */
.L_x_5629:
[----:B------:R-:W-:Y:S02]  /*20260*/  MOV R58, R60 ;  /* 0x0000003c003a7202 */ /* 0x000fe40000000f00 */
.L_x_5630:
[----:B------:R-:W-:Y:S05]  /*20270*/  BSYNC B2 ;  /* 0x0000000000027941 */ /* 0x000fea0003800000 */
.L_x_5628:
        /* <DEDUP_REMOVED lines=16> */
.L_x_5634:
[----:B------:R-:W-:Y:S05]  /*20380*/  BSYNC B3 ;  /* 0x0000000000037941 */ /* 0x000fea0003800000 */
.L_x_5633:
        /* <DEDUP_REMOVED lines=44> */
.L_x_5632:
[----:B------:R-:W-:Y:S05]  /*20650*/  BSYNC B2 ;  /* 0x0000000000027941 */ /* 0x000fea0003800000 */
.L_x_5631:
        /* <DEDUP_REMOVED lines=10> */
.L_x_5627:
        /* <DEDUP_REMOVED lines=12> */
.L_x_5636:
[----:B------:R-:W-:Y:S02]  /*207c0*/  IMAD.MOV.U32 R58, RZ, RZ, R60 ;  /* 0x000000ffff3a7224 */ /* 0x000fe400078e003c */
.L_x_5637:
[----:B------:R-:W-:Y:S05]  /*207d0*/  BSYNC B2 ;  /* 0x0000000000027941 */ /* 0x000fea0003800000 */
.L_x_5635:
        /* <DEDUP_REMOVED lines=16> */
.L_x_5641:
[----:B------:R-:W-:Y:S05]  /*208e0*/  BSYNC B3 ;  /* 0x0000000000037941 */ /* 0x000fea0003800000 */
.L_x_5640:
        /* <DEDUP_REMOVED lines=44> */
.L_x_5639:
[----:B------:R-:W-:Y:S05]  /*20bb0*/  BSYNC B2 ;  /* 0x0000000000027941 */ /* 0x000fea0003800000 */
.L_x_5638:
        /* <DEDUP_REMOVED lines=15> */
.L_x_5642:
        /* <DEDUP_REMOVED lines=12> */
.L_x_5645:
[----:B------:R-:W-:Y:S02]  /*20d70*/  IMAD.MOV.U32 R58, RZ, RZ, R60 ;  /* 0x000000ffff3a7224 */ /* 0x000fe400078e003c */
.L_x_5646:
[----:B------:R-:W-:Y:S05]  /*20d80*/  BSYNC B2 ;  /* 0x0000000000027941 */ /* 0x000fea0003800000 */
.L_x_5644:
        /* <DEDUP_REMOVED lines=16> */
.L_x_5650:
[----:B------:R-:W-:Y:S05]  /*20e90*/  BSYNC B3 ;  /* 0x0000000000037941 */ /* 0x000fea0003800000 */
.L_x_5649:
        /* <DEDUP_REMOVED lines=44> */
.L_x_5648:
[----:B------:R-:W-:Y:S05]  /*21160*/  BSYNC B2 ;  /* 0x0000000000027941 */ /* 0x000fea0003800000 */
.L_x_5647:
        /* <DEDUP_REMOVED lines=10> */
.L_x_5643:
        /* <DEDUP_REMOVED lines=12> */
.L_x_5652:
[----:B------:R-:W-:Y:S02]  /*212d0*/  IMAD.MOV.U32 R58, RZ, RZ, R60 ;  /* 0x000000ffff3a7224 */ /* 0x000fe400078e003c */
.L_x_5653:
[----:B------:R-:W-:Y:S05]  /*212e0*/  BSYNC B2 ;  /* 0x0000000000027941 */ /* 0x000fea0003800000 */
.L_x_5651:
        /* <DEDUP_REMOVED lines=16> */
.L_x_5657:
[----:B------:R-:W-:Y:S05]  /*213f0*/  BSYNC B3 ;  /* 0x0000000000037941 */ /* 0x000fea0003800000 */
.L_x_5656:
        /* <DEDUP_REMOVED lines=44> */
.L_x_5655:
[----:B------:R-:W-:Y:S05]  /*216c0*/  BSYNC B2 ;  /* 0x0000000000027941 */ /* 0x000fea0003800000 */
.L_x_5654:
        /* <DEDUP_REMOVED lines=15> */
.L_x_5658:
        /* <DEDUP_REMOVED lines=12> */
.L_x_5661:
[----:B------:R-:W-:Y:S02]  /*21880*/  IMAD.MOV.U32 R58, RZ, RZ, R60 ;  /* 0x000000ffff3a7224 */ /* 0x000fe400078e003c */
.L_x_5662:
[----:B------:R-:W-:Y:S05]  /*21890*/  BSYNC B2 ;  /* 0x0000000000027941 */ /* 0x000fea0003800000 */
.L_x_5660:
        /* <DEDUP_REMOVED lines=16> */
.L_x_5666:
[----:B------:R-:W-:Y:S05]  /*219a0*/  BSYNC B3 ;  /* 0x0000000000037941 */ /* 0x000fea0003800000 */
.L_x_5665:
        /* <DEDUP_REMOVED lines=44> */
.L_x_5664:
[----:B------:R-:W-:Y:S05]  /*21c70*/  BSYNC B2 ;  /* 0x0000000000027941 */ /* 0x000fea0003800000 */
.L_x_5663:
        /* <DEDUP_REMOVED lines=10> */
.L_x_5659:
        /* <DEDUP_REMOVED lines=12> */
.L_x_5668:
[----:B------:R-:W-:Y:S02]  /*21de0*/  MOV R58, R60 ;  /* 0x0000003c003a7202 */ /* 0x000fe40000000f00 */
.L_x_5669:
[----:B------:R-:W-:Y:S05]  /*21df0*/  BSYNC B2 ;  /* 0x0000000000027941 */ /* 0x000fea0003800000 */
.L_x_5667:
        /* <DEDUP_REMOVED lines=16> */
.L_x_5673:
[----:B------:R-:W-:Y:S05]  /*21f00*/  BSYNC B3 ;  /* 0x0000000000037941 */ /* 0x000fea0003800000 */
.L_x_5672:
        /* <DEDUP_REMOVED lines=44> */
.L_x_5671:
[----:B------:R-:W-:Y:S05]  /*221d0*/  BSYNC B2 ;  /* 0x0000000000027941 */ /* 0x000fea0003800000 */
.L_x_5670:
        /* <DEDUP_REMOVED lines=13> */
.L_x_5674:
        /* <DEDUP_REMOVED lines=12> */
.L_x_5677:
[----:B------:R-:W-:Y:S02]  /*22370*/  IMAD.MOV.U32 R58, RZ, RZ, R60 ;  /* 0x000000ffff3a7224 */ /* 0x000fe400078e003c */
.L_x_5678:
[----:B------:R-:W-:Y:S05]  /*22380*/  BSYNC B2 ;  /* 0x0000000000027941 */ /* 0x000fea0003800000 */
.L_x_5676:
        /* <DEDUP_REMOVED lines=16> */
.L_x_5682:
[----:B------:R-:W-:Y:S05]  /*22490*/  BSYNC B3 ;  /* 0x0000000000037941 */ /* 0x000fea0003800000 */
.L_x_5681:
        /* <DEDUP_REMOVED lines=44> */
.L_x_5680:
[----:B------:R-:W-:Y:S05]  /*22760*/  BSYNC B2 ;  /* 0x0000000000027941 */ /* 0x000fea0003800000 */
.L_x_5679:
        /* <DEDUP_REMOVED lines=10> */
.L_x_5675:
        /* <DEDUP_REMOVED lines=12> */
.L_x_5684:
[----:B------:R-:W-:Y:S02]  /*228d0*/  IMAD.MOV.U32 R58, RZ, RZ, R60 ;  /* 0x000000ffff3a7224 */ /* 0x000fe400078e003c */
.L_x_5685:
[----:B------:R-:W-:Y:S05]  /*228e0*/  BSYNC B2 ;  /* 0x0000000000027941 */ /* 0x000fea0003800000 */
.L_x_5683:
        /* <DEDUP_REMOVED lines=16> */
.L_x_5689:
[----:B------:R-:W-:Y:S05]  /*229f0*/  BSYNC B3 ;  /* 0x0000000000037941 */ /* 0x000fea0003800000 */
.L_x_5688:
        /* <DEDUP_REMOVED lines=44> */
.L_x_5687:
[----:B------:R-:W-:Y:S05]  /*22cc0*/  BSYNC B2 ;  /* 0x0000000000027941 */ /* 0x000fea0003800000 */
.L_x_5686:
        /* <DEDUP_REMOVED lines=13> */
.L_x_5690:
        /* <DEDUP_REMOVED lines=12> */
.L_x_5693:
[----:B------:R-:W-:Y:S02]  /*22e60*/  IMAD.MOV.U32 R58, RZ, RZ, R60 ;  /* 0x000000ffff3a7224 */ /* 0x000fe400078e003c */
.L_x_5694:
[----:B------:R-:W-:Y:S05]  /*22e70*/  BSYNC B2 ;  /* 0x0000000000027941 */ /* 0x000fea0003800000 */
.L_x_5692:
        /* <DEDUP_REMOVED lines=16> */
.L_x_5698:
[----:B------:R-:W-:Y:S05]  /*22f80*/  BSYNC B3 ;  /* 0x0000000000037941 */ /* 0x000fea0003800000 */
.L_x_5697:
        /* <DEDUP_REMOVED lines=44> */
.L_x_5696:
[----:B------:R-:W-:Y:S05]  /*23250*/  BSYNC B2 ;  /* 0x0000000000027941 */ /* 0x000fea0003800000 */
.L_x_5695:
        /* <DEDUP_REMOVED lines=10> */
.L_x_5691:
        /* <DEDUP_REMOVED lines=12> */
.L_x_5700:
[----:B------:R-:W-:Y:S02]  /*233c0*/  IMAD.MOV.U32 R58, RZ, RZ, R60 ;  /* 0x000000ffff3a7224 */ /* 0x000fe400078e003c */
.L_x_5701:
[----:B------:R-:W-:Y:S05]  /*233d0*/  BSYNC B2 ;  /* 0x0000000000027941 */ /* 0x000fea0003800000 */
.L_x_5699:
        /* <DEDUP_REMOVED lines=16> */
.L_x_5705:
[----:B------:R-:W-:Y:S05]  /*234e0*/  BSYNC B3 ;  /* 0x0000000000037941 */ /* 0x000fea0003800000 */
.L_x_5704:
        /* <DEDUP_REMOVED lines=44> */
.L_x_5703:
[----:B------:R-:W-:Y:S05]  /*237b0*/  BSYNC B2 ;  /* 0x0000000000027941 */ /* 0x000fea0003800000 */
.L_x_5702:
        /* <DEDUP_REMOVED lines=13> */
.L_x_5706:
        /* <DEDUP_REMOVED lines=12> */
.L_x_5709:
[----:B------:R-:W-:Y:S02]  /*23950*/  IMAD.MOV.U32 R58, RZ, RZ, R60 ;  /* 0x000000ffff3a7224 */ /* 0x000fe400078e003c */
.L_x_5710:
[----:B------:R-:W-:Y:S05]  /*23960*/  BSYNC B2 ;  /* 0x0000000000027941 */ /* 0x000fea0003800000 */
.L_x_5708:
        /* <DEDUP_REMOVED lines=16> */
.L_x_5714:
[----:B------:R-:W-:Y:S05]  /*23a70*/  BSYNC B3 ;  /* 0x0000000000037941 */ /* 0x000fea0003800000 */
.L_x_5713:
        /* <DEDUP_REMOVED lines=44> */
.L_x_5712:
[----:B------:R-:W-:Y:S05]  /*23d40*/  BSYNC B2 ;  /* 0x0000000000027941 */ /* 0x000fea0003800000 */
.L_x_5711:
        /* <DEDUP_REMOVED lines=10> */
.L_x_5707:
        /* <DEDUP_REMOVED lines=12> */
.L_x_5716:
[----:B------:R-:W-:Y:S02]  /*23eb0*/  IMAD.MOV.U32 R58, RZ, RZ, R60 ;  /* 0x000000ffff3a7224 */ /* 0x000fe400078e003c */
.L_x_5717:
[----:B------:R-:W-:Y:S05]  /*23ec0*/  BSYNC B2 ;  /* 0x0000000000027941 */ /* 0x000fea0003800000 */
.L_x_5715:
        /* <DEDUP_REMOVED lines=16> */
.L_x_5721:
[----:B------:R-:W-:Y:S05]  /*23fd0*/  BSYNC B3 ;  /* 0x0000000000037941 */ /* 0x000fea0003800000 */
.L_x_5720:
        /* <DEDUP_REMOVED lines=44> */
.L_x_5719:
[----:B------:R-:W-:Y:S05]  /*242a0*/  BSYNC B2 ;  /* 0x0000000000027941 */ /* 0x000fea0003800000 */
.L_x_5718:
        /* <DEDUP_REMOVED lines=13> */
.L_x_5722:
        /* <DEDUP_REMOVED lines=12> */
.L_x_5725:
[----:B------:R-:W-:Y:S02]  /*24440*/  IMAD.MOV.U32 R83, RZ, RZ, R60 ;  /* 0x000000ffff537224 */ /* 0x000fe400078e003c */
.L_x_5726:
[----:B------:R-:W-:Y:S05]  /*24450*/  BSYNC B2 ;  /* 0x0000000000027941 */ /* 0x000fea0003800000 */
.L_x_5724:
        /* <DEDUP_REMOVED lines=16> */
.L_x_5730:
[----:B------:R-:W-:Y:S05]  /*24560*/  BSYNC B3 ;  /* 0x0000000000037941 */ /* 0x000fea0003800000 */
.L_x_5729:
        /* <DEDUP_REMOVED lines=44> */
.L_x_5728:
[----:B------:R-:W-:Y:S05]  /*24830*/  BSYNC B2 ;  /* 0x0000000000027941 */ /* 0x000fea0003800000 */
.L_x_5727:
        /* <DEDUP_REMOVED lines=10> */
.L_x_5723:
        /* <DEDUP_REMOVED lines=54> */
.L_x_5602:
[----:B------:R-:W-:Y:S05]  /*24c40*/  BSYNC B1 ;  /* 0x0000000000017941 */ /* 0x000fea0003800000 */
.L_x_5601:
        /* <DEDUP_REMOVED lines=58> */
.L_x_5747:
        /* <DEDUP_REMOVED lines=118> */
.L_x_5748:
        /* <DEDUP_REMOVED lines=55> */
[----:B------:R-:W-:Y:S01]  /*25ac0*/  F2FP.PACK_AB R72, R75, R72 ;  /* 0x000000484b48723e */ /* 0x000fe200000000ff */
[--C-:B------:R-:W-:Y:S01]  /*25ad0*/  FADD.FTZ R251, R114, -R131.reuse ;  /* 0x8000008372fb7221 */ /* 0x100fe20000010000 */
[----:B------:R-:W-:Y:S01]  /*25ae0*/  F2FP.PACK_AB R73, R74, R73 ;  /* 0x000000494a49723e */ /* 0x000fe200000000ff */
[----:B------:R-:W-:-:S02]  /*25af0*/  FADD.FTZ R252, R125, -R131 ;  /* 0x800000837dfc7221 */ /* 0x000fc40000010000 */
[C---:B------:R-:W-:Y:S02]  /*25b00*/  FMUL.FTZ R251, R138.reuse, R251 ;  /* 0x000000fb8afb7220 */ /* 0x040fe40000410000 */
[----:B------:R-:W-:Y:S02]  /*25b10*/  FMUL.FTZ R252, R138, R252 ;  /* 0x000000fc8afc7220 */ /* 0x000fe40000410000 */
[----:B------:R-:W-:Y:S02]  /*25b20*/  FFMA.FTZ R75, R3, R250, R4 ;  /* 0x000000fa034b7223 */ /* 0x000fe40000010004 */
[----:B------:R-:W4:Y:S04]  /*25b30*/  LDL R4, [R1+0x8] ;  /* 0x0000080001047983 */ /* 0x000f280000100800 */
[----:B------:R-:W4:Y:S01]  /*25b40*/  LDL R3, [R1+0xc] ;  /* 0x00000c0001037983 */ /* 0x000f220000100800 */
[----:B--2---:R-:W-:Y:S01]  /*25b50*/  FFMA.FTZ R74, R5, R249, R142 ;  /* 0x000000f9054a7223 */ /* 0x004fe2000001008e */
[----:B------:R-:W-:-:S02]  /*25b60*/  HFMA2.MMA R142, -RZ, RZ, 0, 9.5367431640625e-07 ;  /* 0x00000010ff8e7435 */ /* 0x000fc400000001ff */
[----:B------:R-:W2:Y:S02]  /*25b70*/  LDL R5, [R1+0x18] ;  /* 0x0000180001057983 */ /* 0x000ea40000100800 */
[----:B------:R-:W-:Y:S01]  /*25b80*/  F2FP.PACK_AB R74, R75, R74 ;  /* 0x0000004a4b4a723e */ /* 0x000fe200000000ff */
[----:B---3--:R-:W-:Y:S02]  /*25b90*/  FFMA.FTZ R75, R132, R251, R133 ;  /* 0x000000fb844b7223 */ /* 0x008fe40000010085 */
[----:B------:R-:W-:Y:S02]  /*25ba0*/  FFMA.FTZ R132, R0, R252, R2 ;  /* 0x000000fc00847223 */ /* 0x000fe40000010002 */
[----:B------:R-:W3:Y:S03]  /*25bb0*/  LDL R2, [R1+0x78] ;  /* 0x0000780001027983 */ /* 0x000ee60000100800 */
[----:B------:R-:W-:Y:S01]  /*25bc0*/  F2FP.PACK_AB R75, R132, R75 ;  /* 0x0000004b844b723e */ /* 0x000fe200000000ff */
        /* <DEDUP_REMOVED lines=14> */
[----:B------:R-:W-:Y:S01]  /*25cb0*/  F2FP.PACK_AB R75, R252, R75 ;  /* 0x0000004bfc4b723e */ /* 0x000fe200000000ff */
        /* <DEDUP_REMOVED lines=12> */
[----:B------:R-:W-:Y:S01]  /*25d80*/  F2FP.PACK_AB R72, R246, R72 ;  /* 0x00000048f648723e */ /* 0x000fe200000000ff */
[C---:B------:R-:W-:Y:S01]  /*25d90*/  IMAD.WIDE.U32 R132, R61.reuse, R142, c[0x0][0x210] ;  /* 0x000084003d847625 */ /* 0x040fe200078e008e */
[----:B------:R-:W-:-:S03]  /*25da0*/  IADD3 R61, R61, 0x20, RZ ;  /* 0x000000203d3d7810 */ /* 0x000fc60007ffe0ff */
[----:B--2---:R-:W-:-:S05]  /*25db0*/  FFMA.FTZ R143, R251, R143, R252 ;  /* 0x0000008ffb8f7223 */ /* 0x004fca00000100fc */
[----:B------:R-:W-:Y:S01]  /*25dc0*/  F2FP.PACK_AB R73, R143, R73 ;  /* 0x000000498f49723e */ /* 0x000fe200000000ff */
[----:B---3--:R-:W-:-:S05]  /*25dd0*/  FFMA.FTZ R250, R247, R250, R248 ;  /* 0x000000faf7fa7223 */ /* 0x008fca00000100f8 */
[----:B------:R-:W-:-:S05]  /*25de0*/  F2FP.PACK_AB R74, R250, R74 ;  /* 0x0000004afa4a723e */ /* 0x000fca00000000ff */
[----:B------:R0:W-:Y:S02]  /*25df0*/  STG.E.128 [R132.64], R72 ;  /* 0x0000004884007986 */ /* 0x0001e4000c101d06 */
.L_x_5734:
[----:B------:R-:W-:Y:S05]  /*25e00*/  BSYNC B1 ;  /* 0x0000000000017941 */ /* 0x000fea0003800000 */
.L_x_5733:
        /* <DEDUP_REMOVED lines=30> */
[----:B------:R-:W-:Y:S01]  /*25ff0*/  F2FP.PACK_AB R72, R75, R72 ;  /* 0x000000484b48723e */ /* 0x000fe200000000ff */
[-C--:B------:R-:W-:Y:S01]  /*26000*/  FFMA.FTZ R75, R227, R250.reuse, R226 ;  /* 0x000000fae34b7223 */ /* 0x080fe200000100e2 */
[----:B------:R-:W-:Y:S01]  /*26010*/  F2FP.PACK_AB R73, R74, R73 ;  /* 0x000000494a49723e */ /* 0x000fe200000000ff */
[----:B------:R-:W-:Y:S02]  /*26020*/  FFMA.FTZ R74, R231, R249, R230 ;  /* 0x000000f9e74a7223 */ /* 0x000fe400000100e6 */
[----:B------:R-:W-:-:S03]  /*26030*/  FFMA.FTZ R250, R225, R250, R224 ;  /* 0x000000fae1fa7223 */ /* 0x000fc600000100e0 */
[----:B------:R-:W-:Y:S01]  /*26040*/  F2FP.PACK_AB R74, R75, R74 ;  /* 0x0000004a4b4a723e */ /* 0x000fe200000000ff */
[----:B------:R-:W-:-:S05]  /*26050*/  FFMA.FTZ R75, R223, R251, R222 ;  /* 0x000000fbdf4b7223 */ /* 0x000fca00000100de */
        /* <DEDUP_REMOVED lines=14> */
.L_x_5736:
[----:B------:R-:W-:Y:S05]  /*26140*/  BSYNC B1 ;  /* 0x0000000000017941 */ /* 0x000fea0003800000 */
.L_x_5735:
        /* <DEDUP_REMOVED lines=30> */
[----:B------:R-:W-:Y:S02]  /*26330*/  IMAD.MOV.U32 R142, RZ, RZ, 0x10 ;  /* 0x00000010ff8e7424 */ /* 0x000fe400078e00ff */
[----:B------:R-:W-:Y:S01]  /*26340*/  FFMA.FTZ R252, R185, R252, R184 ;  /* 0x000000fcb9fc7223 */ /* 0x000fe200000100b8 */
[----:B------:R-:W-:Y:S01]  /*26350*/  F2FP.PACK_AB R75, R132, R75 ;  /* 0x0000004b844b723e */ /* 0x000fe200000000ff */
        /* <DEDUP_REMOVED lines=16> */
.L_x_5738:
[----:B------:R-:W-:Y:S05]  /*26460*/  BSYNC B1 ;  /* 0x0000000000017941 */ /* 0x000fea0003800000 */
.L_x_5737:
        /* <DEDUP_REMOVED lines=49> */
.L_x_5740:
[----:B------:R-:W-:Y:S05]  /*26780*/  BSYNC B1 ;  /* 0x0000000000017941 */ /* 0x000fea0003800000 */
.L_x_5739:
        /* <DEDUP_REMOVED lines=49> */
.L_x_5742:
[----:B------:R-:W-:Y:S05]  /*26aa0*/  BSYNC B1 ;  /* 0x0000000000017941 */ /* 0x000fea0003800000 */
.L_x_5741:
        /* <DEDUP_REMOVED lines=48> */
.L_x_5744:
[----:B------:R-:W-:Y:S05]  /*26db0*/  BSYNC B1 ;  /* 0x0000000000017941 */ /* 0x000fea0003800000 */
.L_x_5743:
[----:B------:R-:W-:-:S04]  /*26dc0*/  IMAD.MOV.U32 R61, RZ, RZ, 0x4 ;  /* 0x00000004ff3d7424 */ /* 0x000fc800078e00ff */
[----:B------:R-:W-:-:S05]  /*26dd0*/  IMAD R6, R61, c[0x0][0x160], R6 ;  /* 0x000058003d067a24 */ /* 0x000fca00078e0206 */
[----:B------:R-:W-:-:S13]  /*26de0*/  ISETP.GE.AND P0, PT, R6, c[0x0][0x164], PT ;  /* 0x0000590006007a0c */ /* 0x000fda0003f06270 */
[----:B0-----:R-:W-:Y:S01]  /*26df0*/  @P0 CALL.REL.NOINC `(.L_x_5745) ;  /* 0x0000001000000944 */ /* 0x001fe20003c00000 */
[----:B------:R-:W-:Y:S05]  /*26e00*/  BRA `(.L_x_5746) ;  /* 0xfffdb11000007947 */ /* 0x000fea000383ffff */
.L_x_5745:
[----:B------:R-:W-:Y:S05]  /*26e10*/  BSYNC B0 ;  /* 0x0000000000007941 */ /* 0x000fea0003800000 */
.L_x_4945:
[----:B------:R-:W-:Y:S05]  /*26e20*/  EXIT ;  /* 0x000000000000794d */ /* 0x000fea0003800000 */
.L_x_5731:
[----:B------:R-:W-:Y:S01]  /*26e30*/  IMAD.MOV.U32 R131, RZ, RZ, R75 ;  /* 0x000000ffff837224 */ /* 0x000fe200078e004b */
[----:B------:R-:W-:Y:S01]  /*26e40*/  MOV R74, 0x1 ;  /* 0x00000001004a7802 */ /* 0x000fe20000000f00 */
[----:B------:R-:W-:Y:S01]  /*26e50*/  IMAD.MOV.U32 R132, RZ, RZ, 0x1f ;  /* 0x0000001fff847424 */ /* 0x000fe200078e00ff */
[----:B------:R-:W-:Y:S01]  /*26e60*/  MOV R72, 0x26e90 ;  /* 0x00026e9000487802 */ /* 0x000fe20000000f00 */
[----:B------:R-:W-:Y:S02]  /*26e70*/  IMAD.MOV.U32 R73, RZ, RZ, -0x1 ;  /* 0xffffffffff497424 */ /* 0x000fe400078e00ff */
[----:B------:R-:W-:Y:S05]  /*26e80*/  CALL.REL.NOINC `($__internal_12_$__cuda_sm70_shflsync_bfly_p) ;  /* 0x000009e000007944 */ /* 0x000fea0003c00000 */
[----:B-1----:R-:W-:Y:S05]  /*26e90*/  BRA `(.L_x_5747) ;  /* 0xffffe15000007947 */ /* 0x002fea000383ffff */
.L_x_5732:
[----:B------:R-:W-:Y:S01]  /*26ea0*/  IMAD.MOV.U32 R131, RZ, RZ, R75 ;  /* 0x000000ffff837224 */ /* 0x000fe200078e004b */
[----:B------:R-:W-:Y:S01]  /*26eb0*/  MOV R72, 0x26f00 ;  /* 0x00026f0000487802 */ /* 0x000fe20000000f00 */
[----:B------:R-:W-:Y:S02]  /*26ec0*/  IMAD.MOV.U32 R74, RZ, RZ, 0x2 ;  /* 0x00000002ff4a7424 */ /* 0x000fe400078e00ff */
[----:B------:R-:W-:Y:S02]  /*26ed0*/  IMAD.MOV.U32 R132, RZ, RZ, 0x1f ;  /* 0x0000001fff847424 */ /* 0x000fe400078e00ff */
[----:B------:R-:W-:-:S02]  /*26ee0*/  IMAD.MOV.U32 R73, RZ, RZ, -0x1 ;  /* 0xffffffffff497424 */ /* 0x000fc400078e00ff */
[----:B------:R-:W-:Y:S05]  /*26ef0*/  CALL.REL.NOINC `($__internal_12_$__cuda_sm70_shflsync_bfly_p) ;  /* 0x0000097000007944 */ /* 0x000fea0003c00000 */
[----:B-1----:R-:W-:Y:S01]  /*26f00*/  FADD.FTZ R75, R75, R74 ;  /* 0x0000004a4b4b7221 */ /* 0x002fe20000010000 */
[----:B------:R-:W-:Y:S01]  /*26f10*/  MOV R73, 0xffffffff ;  /* 0xffffffff00497802 */ /* 0x000fe20000000f00 */
[----:B------:R-:W-:Y:S01]  /*26f20*/  IMAD.MOV.U32 R74, RZ, RZ, 0x4 ;  /* 0x00000004ff4a7424 */ /* 0x000fe200078e00ff */
[----:B------:R-:W-:Y:S01]  /*26f30*/  MOV R72, 0x26f70 ;  /* 0x00026f7000487802 */ /* 0x000fe20000000f00 */
[----:B------:R-:W-:-:S02]  /*26f40*/  IMAD.MOV.U32 R132, RZ, RZ, 0x1f ;  /* 0x0000001fff847424 */ /* 0x000fc400078e00ff */
[----:B------:R-:W-:Y:S02]  /*26f50*/  IMAD.MOV.U32 R131, RZ, RZ, R75 ;  /* 0x000000ffff837224 */ /* 0x000fe400078e004b */
[----:B------:R-:W-:Y:S05]  /*26f60*/  CALL.REL.NOINC `($__internal_12_$__cuda_sm70_shflsync_bfly_p) ;  /* 0x0000090000007944 */ /* 0x000fea0003c00000 */
[----:B-1----:R-:W-:Y:S01]  /*26f70*/  FADD.FTZ R75, R75, R74 ;  /* 0x0000004a4b4b7221 */ /* 0x002fe20000010000 */
[----:B------:R-:W-:Y:S01]  /*26f80*/  MOV R72, 0x26fe0 ;  /* 0x00026fe000487802 */ /* 0x000fe20000000f00 */
[----:B------:R-:W-:Y:S02]  /*26f90*/  IMAD.MOV.U32 R74, RZ, RZ, 0x8 ;  /* 0x00000008ff4a7424 */ /* 0x000fe400078e00ff */
[----:B------:R-:W-:Y:S02]  /*26fa0*/  IMAD.MOV.U32 R132, RZ, RZ, 0x1f ;  /* 0x0000001fff847424 */ /* 0x000fe400078e00ff */
[----:B------:R-:W-:Y:S02]  /*26fb0*/  IMAD.MOV.U32 R73, RZ, RZ, -0x1 ;  /* 0xffffffffff497424 */ /* 0x000fe400078e00ff */
[----:B------:R-:W-:Y:S02]  /*26fc0*/  IMAD.MOV.U32 R131, RZ, RZ, R75 ;  /* 0x000000ffff837224 */ /* 0x000fe400078e004b */
[----:B------:R-:W-:Y:S05]  /*26fd0*/  CALL.REL.NOINC `($__internal_12_$__cuda_sm70_shflsync_bfly_p) ;  /* 0x0000089000007944 */ /* 0x000fea0003c00000 */
[----:B-1----:R-:W-:Y:S01]  /*26fe0*/  FADD.FTZ R75, R75, R74 ;  /* 0x0000004a4b4b7221 */ /* 0x002fe20000010000 */
[----:B------:R-:W-:Y:S01]  /*26ff0*/  MOV R72, 0x27050 ;  /* 0x0002705000487802 */ /* 0x000fe20000000f00 */
[----:B------:R-:W-:-:S02]  /*27000*/  IMAD.MOV.U32 R74, RZ, RZ, 0x10 ;  /* 0x00000010ff4a7424 */ /* 0x000fc400078e00ff */
[----:B------:R-:W-:Y:S01]  /*27010*/  IMAD.MOV.U32 R132, RZ, RZ, 0x1f ;  /* 0x0000001fff847424 */ /* 0x000fe200078e00ff */
[----:B------:R-:W-:Y:S01]  /*27020*/  MOV R131, R75 ;  /* 0x0000004b00837202 */ /* 0x000fe20000000f00 */
[----:B------:R-:W-:Y:S02]  /*27030*/  IMAD.MOV.U32 R73, RZ, RZ, -0x1 ;  /* 0xffffffffff497424 */ /* 0x000fe400078e00ff */
[----:B------:R-:W-:Y:S05]  /*27040*/  CALL.REL.NOINC `($__internal_12_$__cuda_sm70_shflsync_bfly_p) ;  /* 0x0000082000007944 */ /* 0x000fea0003c00000 */
[----:B-1----:R-:W-:Y:S01]  /*27050*/  FADD.FTZ R75, R75, R74 ;  /* 0x0000004a4b4b7221 */ /* 0x002fe20000010000 */
[----:B------:R-:W-:Y:S01]  /*27060*/  LOP3.LUT P6, RZ, R5, 0x20, RZ, 0xc0, !PT ;  /* 0x0000002005ff7812 */ /* 0x000fe200078cc0ff */
[----:B------:R-:W-:Y:S02]  /*27070*/  IMAD.MOV.U32 R74, RZ, RZ, 0x1 ;  /* 0x00000001ff4a7424 */ /* 0x000fe400078e00ff */
[----:B------:R-:W-:Y:S02]  /*27080*/  FMUL.FTZ R75, R75, c[0x0][0x1e0] ;  /* 0x000078004b4b7a20 */ /* 0x000fe40000410000 */
[----:B------:R-:W-:Y:S02]  /*27090*/  IMAD.MOV.U32 R132, RZ, RZ, 0x1f ;  /* 0x0000001fff847424 */ /* 0x000fe400078e00ff */
        /* <DEDUP_REMOVED lines=99> */
[----:B------:R-:W-:Y:S05]  /*276d0*/  CALL.REL.NOINC `($__internal_12_$__cuda_sm70_shflsync_bfly_p) ;  /* 0x0000019000007944 */ /* 0x000fea0003c00000 */
[----:B-1----:R-:W-:Y:S01]  /*276e0*/  FADD.FTZ R131, R131, R74 ;  /* 0x0000004a83837221 */ /* 0x002fe20000010000 */
[----:B------:R-:W-:Y:S01]  /*276f0*/  MOV R72, 0x27740 ;  /* 0x0002774000487802 */ /* 0x000fe20000000f00 */
[----:B------:R-:W-:Y:S02]  /*27700*/  IMAD.MOV.U32 R74, RZ, RZ, 0x2 ;  /* 0x00000002ff4a7424 */ /* 0x000fe400078e00ff */
[----:B------:R-:W-:Y:S02]  /*27710*/  IMAD.MOV.U32 R132, RZ, RZ, 0x1f ;  /* 0x0000001fff847424 */ /* 0x000fe400078e00ff */
[----:B------:R-:W-:Y:S02]  /*27720*/  IMAD.MOV.U32 R73, RZ, RZ, -0x1 ;  /* 0xffffffffff497424 */ /* 0x000fe400078e00ff */
[----:B------:R-:W-:Y:S05]  /*27730*/  CALL.REL.NOINC `($__internal_12_$__cuda_sm70_shflsync_bfly_p) ;  /* 0x0000013000007944 */ /* 0x000fea0003c00000 */
[----:B-1----:R-:W-:Y:S01]  /*27740*/  FADD.FTZ R131, R131, R74 ;  /* 0x0000004a83837221 */ /* 0x002fe20000010000 */
[----:B------:R-:W-:Y:S01]  /*27750*/  MOV R73, 0xffffffff ;  /* 0xffffffff00497802 */ /* 0x000fe20000000f00 */
[----:B------:R-:W-:Y:S01]  /*27760*/  IMAD.MOV.U32 R74, RZ, RZ, 0x4 ;  /* 0x00000004ff4a7424 */ /* 0x000fe200078e00ff */
[----:B------:R-:W-:Y:S01]  /*27770*/  MOV R72, 0x277a0 ;  /* 0x000277a000487802 */ /* 0x000fe20000000f00 */
[----:B------:R-:W-:-:S02]  /*27780*/  IMAD.MOV.U32 R132, RZ, RZ, 0x1f ;  /* 0x0000001fff847424 */ /* 0x000fc400078e00ff */
[----:B------:R-:W-:Y:S05]  /*27790*/  CALL.REL.NOINC `($__internal_12_$__cuda_sm70_shflsync_bfly_p) ;  /* 0x000000d000007944 */ /* 0x000fea0003c00000 */
[----:B-1----:R-:W-:Y:S01]  /*277a0*/  FADD.FTZ R131, R131, R74 ;  /* 0x0000004a83837221 */ /* 0x002fe20000010000 */
[----:B------:R-:W-:Y:S01]  /*277b0*/  MOV R72, 0x27800 ;  /* 0x0002780000487802 */ /* 0x000fe20000000f00 */
[----:B------:R-:W-:-:S02]  /*277c0*/  IMAD.MOV.U32 R74, RZ, RZ, 0x8 ;  /* 0x00000008ff4a7424 */ /* 0x000fc400078e00ff */
[----:B------:R-:W-:Y:S02]  /*277d0*/  IMAD.MOV.U32 R132, RZ, RZ, 0x1f ;  /* 0x0000001fff847424 */ /* 0x000fe400078e00ff */
        /* <DEDUP_REMOVED lines=8> */
[----:B-1----:R-:W-:Y:S05]  /*27860*/  BRA `(.L_x_5748) ;  /* 0xffffdee000007947 */ /* 0x002fea000383ffff */
        .weak           $__internal_12_$__cuda_sm70_shflsync_bfly_p
        .type           $__internal_12_$__cuda_sm70_shflsync_bfly_p,@function
        .size           $__internal_12_$__cuda_sm70_shflsync_bfly_p,(.L_x_39456 - $__internal_12_$__cuda_sm70_shflsync_bfly_p)
$__internal_12_$__cuda_sm70_shflsync_bfly_p:
[----:B------:R-:W-:Y:S04]  /*27870*/  WARPSYNC R73 ;  /* 0x0000004900007348 */ /* 0x000fe80003800000 */
[----:B------:R0:W1:Y:S02]  /*27880*/  SHFL.BFLY PT, R74, R131, R74, R132 ;  /* 0x0c00004a834a7389 */ /* 0x00006400000e0084 */
[----:B0-----:R-:W-:-:S04]  /*27890*/  IMAD.MOV.U32 R73, RZ, RZ, 0x0 ;  /* 0x00000000ff497424 */ /* 0x001fc800078e00ff */
[----:B------:R-:W-:Y:S05]  /*278a0*/  RET.REL.NODEC R72 `(_ZN10layer_norm31ln_parallel_residual_fwd_kernelINS_13Kernel_traitsI6__halfS2_S2_S2_fjLj1536ELj1ELj4ELj1ELj16ENS_18Kernel_traits_baseILj1536ES2_S2_S2_S2_fjLj128EEEEELb1ELb0ELb0EEEvNS_9FwdParamsE) ;  /* 0xfffd875048007950 */ /* 0x000fea0003c3ffff */
.L_x_5749:
        /* <DEDUP_REMOVED lines=13> */
.L_x_39456:


//--------------------- .text._ZN10layer_norm31ln_parallel_residual_fwd_kernelINS_13Kernel_traitsI6__halfS2_S2_S2_fjLj1536ELj1ELj4ELj1ELj16ENS_18Kernel_traits_baseILj1536ES2_S2_S2_S2_fjLj128EEEEELb1ELb0ELb1EEEvNS_9FwdParamsE --------------------------
	.section	.text._ZN10layer_norm31ln_parallel_residual_fwd_kernelINS_13Kernel_traitsI6__halfS2_S2_S2_fjLj1536ELj1ELj4ELj1ELj16ENS_18Kernel_traits_baseILj1536ES2_S2_S2_S2_fjLj128EEEEELb1ELb0ELb1EEEvNS_9FwdParamsE,"ax",@progbits
	.sectioninfo	@"SHI_REGISTERS=252"
	.align	128
        .global         _ZN10layer_norm31ln_parallel_residual_fwd_kernelINS_13Kernel_traitsI6__halfS2_S2_S2_fjLj1536ELj1ELj4ELj1ELj16ENS_18Kernel_traits_baseILj1536ES2_S2_S2_S2_fjLj128EEEEELb1ELb0ELb1EEEvNS_9FwdParamsE
        .type           _ZN10layer_norm31ln_parallel_residual_fwd_kernelINS_13Kernel_traitsI6__halfS2_S2_S2_fjLj1536ELj1ELj4ELj1ELj16ENS_18Kernel_traits_baseILj1536ES2_S2_S2_S2_fjLj128EEEEELb1ELb0ELb1EEEvNS_9FwdParamsE,@function
        .size           _ZN10layer_norm31ln_parallel_residual_fwd_kernelINS_13Kernel_traitsI6__halfS2_S2_S2_fjLj1536ELj1ELj4ELj1ELj16ENS_18Kernel_traits_baseILj1536ES2_S2_S2_S2_fjLj128EEEEELb1ELb0ELb1EEEvNS_9FwdParamsE,(.L_x_39457 - _ZN10layer_norm31ln_parallel_residual_fwd_kernelINS_13Kernel_traitsI6__halfS2_S2_S2_fjLj1536ELj1ELj4ELj1ELj16ENS_18Kernel_traits_baseILj1536ES2_S2_S2_S2_fjLj128EEEEELb1ELb0ELb1EEEvNS_9FwdParamsE)
        .other          _ZN10layer_norm31ln_parallel_residual_fwd_kernelINS_13Kernel_traitsI6__halfS2_S2_S2_fjLj1536ELj1ELj4ELj1ELj16ENS_18Kernel_traits_baseILj1536ES2_S2_S2_S2_fjLj128EEEEELb1ELb0ELb1EEEvNS_9FwdParamsE,@"STO_CUDA_ENTRY STV_DEFAULT"
_ZN10layer_norm31ln_parallel_residual_fwd_kernelINS_13Kernel_traitsI6__halfS2_S2_S2_fjLj1536ELj1ELj4ELj1ELj16ENS_18Kernel_traits_baseILj1536ES2_S2_S2_S2_fjLj128EEEEELb1ELb0ELb1EEEvNS_9FwdParamsE:
.text._ZN10layer_norm31ln_parallel_residual_fwd_kernelINS_13Kernel_traitsI6__halfS2_S2_S2_fjLj1536ELj1ELj4ELj1ELj16ENS_18Kernel_traits_baseILj1536ES2_S2_S2_S2_fjLj128EEEEELb1ELb0ELb1EEEvNS_9FwdParamsE:
        /* <DEDUP_REMOVED lines=12> */
[----:B------:R-:W-:Y:S01]  /*00c0*/  HFMA2.MMA R29, -RZ, RZ, 0, 9.5367431640625e-07 ;  /* 0x00000010ff1d7435 */ /* 0x000fe200000001ff */
[----:B0-----:R-:W-:-:S05]  /*00d0*/  LOP3.LUT R42, R26, 0x1f, RZ, 0xc0, !PT ;  /* 0x0000001f1a2a7812 */ /* 0x001fca00078ec0ff */
[----:B------:R-:W-:Y:S01]  /*00e0*/  IMAD.SHL.U32 R27, R42, 0x10, RZ ;  /* 0x000000102a1b7824 */ /* 0x000fe200078e00ff */
[----:B------:R-:W0:Y:S01]  /*00f0*/  S2R R193, SR_CTAID.X ;  /* 0x0000000000c17919 */ /* 0x000e220000002500 */
[----:B------:R-:W-:-:S04]  /*0100*/  ISETP.NE.U32.AND P0, PT, RZ, c[0x0][0x218], PT ;  /* 0x00008600ff007a0c */ /* 0x000fc80003f05070 */
[----:B------:R-:W-:Y:S01]  /*0110*/  ISETP.NE.AND.EX P0, PT, RZ, c[0x0][0x21c], PT, P0 ;  /* 0x00008700ff007a0c */ /* 0x000fe20003f05300 */
[----:B------:R-:W-:-:S12]  /*0120*/  IMAD.WIDE.U32 R22, R42, R29, c[0x0][0x218] ;  /* 0x000086002a167625 */ /* 0x000fd800078e001d */
[----:B------:R1:W5:Y:S04]  /*0130*/  @P0 LDG.E.128 R16, [R22.64] ;  /* 0x0000000616100981 */ /* 0x000368000c1e1d00 */
[----:B------:R1:W5:Y:S01]  /*0140*/  @P0 LDG.E.128 R12, [R22.64+0x200] ;  /* 0x00020006160c0981 */ /* 0x000362000c1e1d00 */
[----:B0-----:R-:W-:-:S03]  /*0150*/  IMAD R198, R193, c[0x0][0x0], R26 ;  /* 0x00000000c1c67a24 */ /* 0x001fc600078e021a */
[----:B------:R1:W5:Y:S04]  /*0160*/  @P0 LDG.E.128 R8, [R22.64+0x400] ;  /* 0x0004000616080981 */ /* 0x000368000c1e1d00 */
[----:B------:R1:W5:Y:S04]  /*0170*/  @P0 LDG.E.128 R4, [R22.64+0x600] ;  /* 0x0006000616040981 */ /* 0x000368000c1e1d00 */
[----:B------:R1:W5:Y:S04]  /*0180*/  @P0 LDG.E.128 R120, [R22.64+0x800] ;  /* 0x0008000616780981 */ /* 0x000368000c1e1d00 */
[----:B------:R1:W5:Y:S01]  /*0190*/  @P0 LDG.E.128 R116, [R22.64+0xa00] ;  /* 0x000a000616740981 */ /* 0x000362000c1e1d00 */
[----:B--2---:R-:W-:Y:S01]  /*01a0*/  @P1 IADD3 R202, P2, R20, c[0x0][0x240], RZ ;  /* 0x0000900014ca1a10 */ /* 0x004fe20007f5e0ff */
[----:B---3--:R0:W2:Y:S04]  /*01b0*/  @P1 R2UR UR4, R2 ;  /* 0x00000000020413c2 */ /* 0x0080a800000e0000 */
[----:B------:R-:W-:-:S04]  /*01c0*/  @P1 IMAD.X R203, RZ, RZ, R21, P2 ;  /* 0x000000ffffcb1224 */ /* 0x000fc800010e0615 */
[----:B------:R0:W3:Y:S01]  /*01d0*/  @P1 R2UR UR5, R3 ;  /* 0x00000000030513c2 */ /* 0x0000e200000e0000 */
[----:B------:R-:W-:-:S04]  /*01e0*/  ISETP.NE.U32.AND P1, PT, RZ, c[0x0][0x220], PT ;  /* 0x00008800ff007a0c */ /* 0x000fc80003f25070 */
[----:B------:R-:W-:Y:S02]  /*01f0*/  ISETP.NE.AND.EX P1, PT, RZ, c[0x0][0x224], PT, P1 ;  /* 0x00008900ff007a0c */ /* 0x000fe40003f25310 */
[----:B------:R-:W-:-:S05]  /*0200*/  IADD3 R96, P2, R27, c[0x0][0x220], RZ ;  /* 0x000088001b607a10 */ /* 0x000fca0007f5e0ff */
[----:B------:R-:W-:-:S06]  /*0210*/  IMAD.X R97, RZ, RZ, c[0x0][0x224], P2 ;  /* 0x00008900ff617624 */ /* 0x000fcc00010e06ff */
[----:B------:R-:W-:Y:S01]  /*0220*/  @P1 IMAD.WIDE.U32 R92, R42, R29, c[0x0][0x220] ;  /* 0x000088002a5c1625 */ /* 0x000fe200078e001d */
[----:B------:R4:W5:Y:S04]  /*0230*/  @P1 LDG.E.128 R112, [R96.64] ;  /* 0x0000000660701981 */ /* 0x000968000c1e1d00 */
[----:B------:R4:W5:Y:S04]  /*0240*/  @P1 LDG.E.128 R108, [R96.64+0x200] ;  /* 0x00020006606c1981 */ /* 0x000968000c1e1d00 */
[----:B------:R4:W5:Y:S04]  /*0250*/  @P1 LDG.E.128 R104, [R96.64+0x400] ;  /* 0x0004000660681981 */ /* 0x000968000c1e1d00 */
[----:B------:R4:W5:Y:S04]  /*0260*/  @P1 LDG.E.128 R100, [R96.64+0x600] ;  /* 0x0006000660641981 */ /* 0x000968000c1e1d00 */
[----:B------:R-:W5:Y:S04]  /*0270*/  @P1 LDG.E.128 R92, [R92.64+0xa00] ;  /* 0x000a00065c5c1981 */ /* 0x000f68000c1e1d00 */
[----:B----4-:R-:W5:Y:S01]  /*0280*/  @P1 LDG.E.128 R96, [R96.64+0x800] ;  /* 0x0008000660601981 */ /* 0x010f62000c1e1d00 */
[--C-:B------:R-:W-:Y:S01]  /*0290*/  SHF.R.U64 R197, R202, 0x2, R203.reuse ;  /* 0x00000002cac57819 */ /* 0x100fe200000012cb */
[----:B------:R-:W-:Y:S01]  /*02a0*/  IMAD.WIDE.U32 R20, R198, -0x326172a9, RZ ;  /* 0xcd9e8d57c6147825 */ /* 0x000fe200078e00ff */
[----:B------:R-:W-:-:S03]  /*02b0*/  SHF.R.U32.HI R195, RZ, 0x2, R203 ;  /* 0x00000002ffc37819 */ /* 0x000fc600000116cb */
[----:B0-----:R-:W-:Y:S01]  /*02c0*/  IMAD.WIDE.U32 R2, R197, -0x2daee0ad, RZ ;  /* 0xd2511f53c5027825 */ /* 0x001fe200078e00ff */
[----:B--2---:R-:W-:Y:S01]  /*02d0*/  LOP3.LUT R0, R21, UR4, R195, 0x96, !PT ;  /* 0x0000000415007c12 */ /* 0x004fe2000f8e96c3 */
[----:B---3--:R-:W-:-:S03]  /*02e0*/  UIADD3 UR10, UR5, -0x4498517b, URZ ;  /* 0xbb67ae85050a7890 */ /* 0x008fc6000fffe03f */
[----:B------:R-:W-:Y:S01]  /*02f0*/  LOP3.LUT R24, R3, UR5, RZ, 0x3c, !PT ;  /* 0x0000000503187c12 */ /* 0x000fe2000f8e3cff */
[----:B------:R-:W-:Y:S01]  /*0300*/  UIADD3 UR9, UR4, -0x61c88647, URZ ;  /* 0x9e3779b904097890 */ /* 0x000fe2000fffe03f */
[----:B-1----:R-:W-:-:S04]  /*0310*/  IMAD.WIDE.U32 R22, R0, -0x2daee0ad, RZ ;  /* 0xd2511f5300167825 */ /* 0x002fc800078e00ff */
        /* <DEDUP_REMOVED lines=28> */
[----:B------:R-:W-:Y:S01]  /*04e0*/  UIADD3 UR20, UR5, 0x646e171e, URZ ;  /* 0x646e171e05147890 */ /* 0x000fe2000fffe03f */
[----:B------:R-:W-:Y:S01]  /*04f0*/  IMAD.WIDE.U32 R20, R21, -0x326172a9, RZ ;  /* 0xcd9e8d5715147825 */ /* 0x000fe200078e00ff */
[----:B------:R-:W-:-:S03]  /*0500*/  SHF.R.U32.HI R0, RZ, 0x5, R26 ;  /* 0x00000005ff007819 */ /* 0x000fc6000001161a */
        /* <DEDUP_REMOVED lines=45> */
[--C-:B------:R-:W-:Y:S01]  /*07e0*/  HADD2.F32 R173, -RZ, R92.reuse.H0_H0 ;  /* 0x2000005cffad7230 */ /* 0x100fe20000004100 */
[----:B------:R-:W-:Y:S01]  /*07f0*/  UIADD3 UR25, UR4, -0x700cb87f, URZ ;  /* 0x8ff3478104197890 */ /* 0x000fe2000fffe03f */
[----:B------:R-:W-:Y:S01]  /*0800*/  HADD2.F32 R175, -RZ, R92.H1_H1 ;  /* 0x3000005cffaf7230 */ /* 0x000fe20000004100 */
[----:B------:R-:W-:Y:S01]  /*0810*/  UIADD3 UR26, UR5, -0x695add53, URZ ;  /* 0x96a522ad051a7890 */ /* 0x000fe2000fffe03f */
[--C-:B------:R-:W-:Y:S01]  /*0820*/  HADD2.F32 R176, -RZ, R93.reuse.H0_H0 ;  /* 0x2000005dffb07230 */ /* 0x100fe20000004100 */
[----:B------:R-:W-:Y:S01]  /*0830*/  IMAD R192, R192, -0x2daee0ad, RZ ;  /* 0xd2511f53c0c07824 */ /* 0x000fe200078e02ff */
[----:B------:R-:W-:Y:S01]  /*0840*/  HADD2.F32 R177, -RZ, R93.H1_H1 ;  /* 0x3000005dffb17230 */ /* 0x000fe20000004100 */
[----:B------:R-:W-:Y:S01]  /*0850*/  IMAD R191, R191, -0x326172a9, RZ ;  /* 0xcd9e8d57bfbf7824 */ /* 0x000fe200078e02ff */
[----:B------:R0:W5:Y:S01]  /*0860*/  LDG.E.128 R88, [R20.64] ;  /* 0x0000000614587981 */ /* 0x000162000c1e1d00 */
[----:B------:R-:W-:Y:S01]  /*0870*/  IMAD.HI.U32 R92, R196, -0x326172a9, RZ ;  /* 0xcd9e8d57c45c7827 */ /* 0x000fe200078e00ff */
[----:B------:R-:W-:-:S02]  /*0880*/  HADD2.F32 R37, -RZ, R18.H0_H0 ;  /* 0x20000012ff257230 */ /* 0x000fc40000004100 */
[----:B------:R0:W5:Y:S01]  /*0890*/  LDG.E.128 R84, [R20.64+0x200] ;  /* 0x0002000614547981 */ /* 0x000162000c1e1d00 */
[----:B------:R-:W-:Y:S01]  /*08a0*/  IMAD.HI.U32 R93, R194, -0x2daee0ad, RZ ;  /* 0xd2511f53c25d7827 */ /* 0x000fe200078e00ff */
[----:B------:R-:W-:Y:S02]  /*08b0*/  HADD2.F32 R36, -RZ, R18.H1_H1 ;  /* 0x30000012ff247230 */ /* 0x000fe40000004100 */
[----:B------:R0:W5:Y:S01]  /*08c0*/  LDG.E.128 R80, [R20.64+0x400] ;  /* 0x0004000614507981 */ /* 0x000162000c1e1d00 */
[--C-:B------:R-:W-:Y:S02]  /*08d0*/  HADD2.F32 R35, -RZ, R19.reuse.H0_H0 ;  /* 0x20000013ff237230 */ /* 0x100fe40000004100 */
[----:B------:R-:W-:Y:S01]  /*08e0*/  HADD2.F32 R34, -RZ, R19.H1_H1 ;  /* 0x30000013ff227230 */ /* 0x000fe20000004100 */
[----:B------:R0:W5:Y:S01]  /*08f0*/  LDG.E.128 R76, [R20.64+0x600] ;  /* 0x00060006144c7981 */ /* 0x000162000c1e1d00 */
[--C-:B------:R-:W-:Y:S01]  /*0900*/  HADD2.F32 R41, -RZ, R16.reuse.H0_H0 ;  /* 0x20000010ff297230 */ /* 0x100fe20000004100 */
[----:B------:R-:W-:Y:S01]  /*0910*/  BSSY B0, `(.L_x_5750) ;  /* 0x00024fb000007945 */ /* 0x000fe20003800000 */
[----:B------:R-:W-:Y:S01]  /*0920*/  HADD2.F32 R40, -RZ, R16.H1_H1 ;  /* 0x30000010ff287230 */ /* 0x000fe20000004100 */
[----:B------:R0:W5:Y:S01]  /*0930*/  LDG.E.128 R72, [R20.64+0x800] ;  /* 0x0008000614487981 */ /* 0x000162000c1e1d00 */
[----:B------:R-:W-:-:S02]  /*0940*/  HADD2.F32 R39, -RZ, R17.H0_H0 ;  /* 0x20000011ff277230 */ /* 0x000fc40000004100 */
[----:B------:R-:W-:Y:S01]  /*0950*/  HADD2.F32 R38, -RZ, R17.H1_H1 ;  /* 0x30000011ff267230 */ /* 0x000fe20000004100 */
[----:B------:R0:W5:Y:S01]  /*0960*/  LDG.E.128 R68, [R20.64+0xa00] ;  /* 0x000a000614447981 */ /* 0x000162000c1e1d00 */
[--C-:B------:R-:W-:Y:S02]  /*0970*/  HADD2.F32 R33, -RZ, R12.reuse.H0_H0 ;  /* 0x2000000cff217230 */ /* 0x100fe40000004100 */
[----:B------:R-:W-:Y:S01]  /*0980*/  HADD2.F32 R32, -RZ, R12.H1_H1 ;  /* 0x3000000cff207230 */ /* 0x000fe20000004100 */
[----:B------:R1:W5:Y:S01]  /*0990*/  LDG.E.128 R64, [R2.64] ;  /* 0x0000000602407981 */ /* 0x000362000c1e1d00 */
[--C-:B------:R-:W-:Y:S02]  /*09a0*/  HADD2.F32 R31, -RZ, R13.reuse.H0_H0 ;  /* 0x2000000dff1f7230 */ /* 0x100fe40000004100 */
[----:B------:R-:W-:Y:S01]  /*09b0*/  HADD2.F32 R30, -RZ, R13.H1_H1 ;  /* 0x3000000dff1e7230 */ /* 0x000fe20000004100 */
[----:B------:R1:W5:Y:S01]  /*09c0*/  LDG.E.128 R60, [R2.64+0x200] ;  /* 0x00020006023c7981 */ /* 0x000362000c1e1d00 */
[----:B------:R-:W-:-:S02]  /*09d0*/  HADD2.F32 R29, -RZ, R14.H0_H0 ;  /* 0x2000000eff1d7230 */ /* 0x000fc40000004100 */
[----:B------:R-:W-:Y:S01]  /*09e0*/  HADD2.F32 R28, -RZ, R14.H1_H1 ;  /* 0x3000000eff1c7230 */ /* 0x000fe20000004100 */
[----:B------:R1:W5:Y:S01]  /*09f0*/  LDG.E.128 R56, [R2.64+0x400] ;  /* 0x0004000602387981 */ /* 0x000362000c1e1d00 */
[--C-:B------:R-:W-:Y:S02]  /*0a00*/  HADD2.F32 R27, -RZ, R15.reuse.H0_H0 ;  /* 0x2000000fff1b7230 */ /* 0x100fe40000004100 */
[----:B------:R-:W-:Y:S01]  /*0a10*/  HADD2.F32 R26, -RZ, R15.H1_H1 ;  /* 0x3000000fff1a7230 */ /* 0x000fe20000004100 */
[----:B------:R1:W5:Y:S01]  /*0a20*/  LDG.E.128 R52, [R2.64+0x600] ;  /* 0x0006000602347981 */ /* 0x000362000c1e1d00 */
[--C-:B0-----:R-:W-:Y:S02]  /*0a30*/  HADD2.F32 R21, -RZ, R10.reuse.H0_H0 ;  /* 0x2000000aff157230 */ /* 0x101fe40000004100 */
[----:B------:R-:W-:Y:S01]  /*0a40*/  HADD2.F32 R20, -RZ, R10.H1_H1 ;  /* 0x3000000aff147230 */ /* 0x000fe20000004100 */
[----:B------:R1:W5:Y:S01]  /*0a50*/  LDG.E.128 R48, [R2.64+0x800] ;  /* 0x0008000602307981 */ /* 0x000362000c1e1d00 */
[----:B------:R-:W-:-:S02]  /*0a60*/  HADD2.F32 R19, -RZ, R11.H0_H0 ;  /* 0x2000000bff137230 */ /* 0x000fc40000004100 */
[----:B------:R-:W-:Y:S01]  /*0a70*/  HADD2.F32 R18, -RZ, R11.H1_H1 ;  /* 0x3000000bff127230 */ /* 0x000fe20000004100 */
[----:B------:R1:W5:Y:S01]  /*0a80*/  LDG.E.128 R44, [R2.64+0xa00] ;  /* 0x000a0006022c7981 */ /* 0x000362000c1e1d00 */
[--C-:B------:R-:W-:Y:S01]  /*0a90*/  HADD2.F32 R25, -RZ, R8.reuse.H0_H0 ;  /* 0x20000008ff197230 */ /* 0x100fe20000004100 */
[----:B------:R-:W-:Y:S01]  /*0aa0*/  LOP3.LUT R191, R92, UR25, R191, 0x96, !PT ;  /* 0x000000195cbf7c12 */ /* 0x000fe2000f8e96bf */
[----:B------:R-:W-:Y:S01]  /*0ab0*/  HADD2.F32 R24, -RZ, R8.H1_H1 ;  /* 0x30000008ff187230 */ /* 0x000fe20000004100 */
[----:B------:R-:W-:Y:S01]  /*0ac0*/  LOP3.LUT R192, R93, UR26, R192, 0x96, !PT ;  /* 0x0000001a5dc07c12 */ /* 0x000fe2000f8e96c0 */
[--C-:B------:R-:W-:Y:S01]  /*0ad0*/  HADD2.F32 R23, -RZ, R9.reuse.H0_H0 ;  /* 0x20000009ff177230 */ /* 0x100fe20000004100 */
[----:B------:R-:W-:Y:S01]  /*0ae0*/  LOP3.LUT R202, R202, 0x3, RZ, 0xc0, !PT ;  /* 0x00000003caca7812 */ /* 0x000fe200078ec0ff */
[----:B------:R-:W-:Y:S01]  /*0af0*/  HADD2.F32 R22, -RZ, R9.H1_H1 ;  /* 0x30000009ff167230 */ /* 0x000fe20000004100 */
[----:B------:R-:W-:Y:S01]  /*0b00*/  IMAD R196, R196, -0x326172a9, RZ ;  /* 0xcd9e8d57c4c47824 */ /* 0x000fe200078e02ff */
[--C-:B------:R-:W-:Y:S01]  /*0b10*/  HADD2.F32 R17, -RZ, R4.reuse.H0_H0 ;  /* 0x20000004ff117230 */ /* 0x100fe20000004100 */
[----:B------:R-:W-:Y:S01]  /*0b20*/  IMAD R194, R194, -0x2daee0ad, RZ ;  /* 0xd2511f53c2c27824 */ /* 0x000fe200078e02ff */
[----:B------:R-:W-:Y:S01]  /*0b30*/  HADD2.F32 R16, -RZ, R4.H1_H1 ;  /* 0x30000004ff107230 */ /* 0x000fe20000004100 */
[----:B------:R-:W-:Y:S01]  /*0b40*/  MOV R190, RZ ;  /* 0x000000ff00be7202 */ /* 0x000fe20000000f00 */
        /* <DEDUP_REMOVED lines=12> */
[----:B-1----:R-:W-:-:S02]  /*0c10*/  HADD2.F32 R3, -RZ, R123.H0_H0 ;  /* 0x2000007bff037230 */ /* 0x002fc40000004100 */
        /* <DEDUP_REMOVED lines=53> */
.L_x_6528:
        /* <DEDUP_REMOVED lines=31> */
.L_x_5752:
[----:B0-----:R-:W-:Y:S02]  /*1160*/  IMAD.MOV.U32 R112, RZ, RZ, R196 ;  /* 0x000000ffff707224 */ /* 0x001fe400078e00c4 */
.L_x_5753:
[----:B------:R-:W-:Y:S05]  /*1170*/  BSYNC B1 ;  /* 0x0000000000017941 */ /* 0x000fea0003800000 */
.L_x_5751:
        /* <DEDUP_REMOVED lines=16> */
.L_x_5757:
[----:B------:R-:W-:Y:S05]  /*1280*/  BSYNC B2 ;  /* 0x0000000000027941 */ /* 0x000fea0003800000 */
.L_x_5756:
        /* <DEDUP_REMOVED lines=44> */
.L_x_5755:
[----:B------:R-:W-:Y:S05]  /*1550*/  BSYNC B1 ;  /* 0x0000000000017941 */ /* 0x000fea0003800000 */
.L_x_5754:
[----:B------:R-:W0:Y:S01]  /*1560*/  I2F.U32 R104, R112 ;  /* 0x0000007000687306 */ /* 0x000e220000201000 */
[----:B------:R-:W-:Y:S01]  /*1570*/  ISETP.NE.U32.AND P1, PT, RZ, c[0x0][0x178], PT ;  /* 0x00005e00ff007a0c */ /* 0x000fe20003f25070 */
[----:B-----5:R-:W-:Y:S01]  /*1580*/  HADD2.F32 R105, -RZ, R100.H0_H0 ;  /* 0x20000064ff697230 */ /* 0x020fe20000004100 */
[----:B------:R-:W-:Y:S02]  /*1590*/  MOV R113, 0x2f800000 ;  /* 0x2f80000000717802 */ /* 0x000fe40000000f00 */
[----:B------:R-:W-:Y:S02]  /*15a0*/  ISETP.NE.AND.EX P6, PT, RZ, c[0x0][0x17c], PT, P1 ;  /* 0x00005f00ff007a0c */ /* 0x000fe40003fc5310 */
[----:B------:R-:W-:Y:S01]  /*15b0*/  FMUL.FTZ R105, R105, c[0x0][0x1e8] ;  /* 0x00007a0069697a20 */ /* 0x000fe20000410000 */
[----:B------:R-:W-:Y:S01]  /*15c0*/  LOP3.LUT R199, R199, 0xffffffef, RZ, 0xc0, !PT ;  /* 0xffffffefc7c77812 */ /* 0x000fe200078ec0ff */
[----:B0-----:R-:W-:-:S09]  /*15d0*/  FFMA.FTZ R104, R104, R113, 1.1641532182693481445e-10 ;  /* 0x2f00000068687423 */ /* 0x001fd20000010071 */
[----:B------:R-:W-:Y:S02]  /*15e0*/  @P6 LOP3.LUT R199, R199, 0x10, RZ, 0xfc, !PT ;  /* 0x00000010c7c76812 */ /* 0x000fe400078efcff */
[----:B------:R-:W-:-:S04]  /*15f0*/  FSETP.GTU.FTZ.AND P2, PT, R104, c[0x0][0x1e4], PT ;  /* 0x0000790068007a0b */ /* 0x000fc80003f5c000 */
[----:B------:R-:W-:Y:S02]  /*1600*/  P2R R104, PR, RZ, 0x4 ;  /* 0x00000004ff687803 */ /* 0x000fe40000000000 */
        /* <DEDUP_REMOVED lines=8> */
.L_x_5758:
        /* <DEDUP_REMOVED lines=12> */
.L_x_5761:
[----:B------:R-:W-:Y:S02]  /*1750*/  MOV R112, R196 ;  /* 0x000000c400707202 */ /* 0x000fe40000000f00 */
.L_x_5762:
[----:B------:R-:W-:Y:S05]  /*1760*/  BSYNC B1 ;  /* 0x0000000000017941 */ /* 0x000fea0003800000 */
.L_x_5760:
        /* <DEDUP_REMOVED lines=16> */
.L_x_5766:
[----:B------:R-:W-:Y:S05]  /*1870*/  BSYNC B2 ;  /* 0x0000000000027941 */ /* 0x000fea0003800000 */
.L_x_5765:
        /* <DEDUP_REMOVED lines=41> */
[----:B------:R-:W-:Y:S01]  /*1b10*/  HFMA2.MMA R106, -RZ, RZ, 0, 0 ;  /* 0x00000000ff6a7435 */ /* 0x000fe200000001ff */
[----:B------:R-:W-:Y:S01]  /*1b20*/  IMAD.MOV.U32 R196, RZ, RZ, R110 ;  /* 0x000000ffffc47224 */ /* 0x000fe200078e006e */
[----:B------:R-:W-:-:S04]  /*1b30*/  LOP3.LUT R192, R107, UR26, R108, 0x96, !PT ;  /* 0x0000001a6bc07c12 */ /* 0x000fc8000f8e966c */
.L_x_5764:
[----:B------:R-:W-:Y:S05]  /*1b40*/  BSYNC B1 ;  /* 0x0000000000017941 */ /* 0x000fea0003800000 */
.L_x_5763:
[----:B------:R-:W0:Y:S01]  /*1b50*/  I2F.U32 R108, R112 ;  /* 0x00000070006c7306 */ /* 0x000e220000201000 */
[----:B------:R-:W-:Y:S02]  /*1b60*/  HADD2.F32 R107, -RZ, R92.H0_H0 ;  /* 0x2000005cff6b7230 */ /* 0x000fe40000004100 */
[----:B------:R-:W-:-:S03]  /*1b70*/  @P0 HADD2.F32 R110, -RZ, R96.H0_H0 ;  /* 0x20000060ff6e0230 */ /* 0x000fc60000004100 */
[----:B------:R-:W-:Y:S02]  /*1b80*/  FMUL.FTZ R107, R107, c[0x0][0x1e8] ;  /* 0x00007a006b6b7a20 */ /* 0x000fe40000410000 */
[----:B0-----:R-:W-:-:S05]  /*1b90*/  FFMA.FTZ R108, R108, R113, 1.1641532182693481445e-10 ;  /* 0x2f0000006c6c7423 */ /* 0x001fca0000010071 */
[----:B------:R-:W-:-:S04]  /*1ba0*/  FSETP.GTU.FTZ.AND P1, PT, R108, c[0x0][0x1e4], PT ;  /* 0x000079006c007a0b */ /* 0x000fc80003f3c000 */
[----:B------:R-:W-:Y:S02]  /*1bb0*/  FSEL R108, R107, RZ, !P1 ;  /* 0x000000ff6b6c7208 */ /* 0x000fe40004800000 */
[----:B------:R-:W-:-:S03]  /*1bc0*/  SEL R189, RZ, 0x1, P1 ;  /* 0x00000001ffbd7807 */ /* 0x000fc60000800000 */
[----:B------:R-:W-:-:S04]  /*1bd0*/  FADD.FTZ R105, R105, R108 ;  /* 0x0000006c69697221 */ /* 0x000fc80000010000 */
[----:B------:R-:W-:Y:S02]  /*1be0*/  @P0 FADD.FTZ R105, R105, R110 ;  /* 0x0000006e69690221 */ /* 0x000fe40000010000 */
.L_x_5759:
        /* <DEDUP_REMOVED lines=12> */
.L_x_5768:
[----:B------:R-:W-:Y:S02]  /*1cb0*/  IMAD.MOV.U32 R112, RZ, RZ, R196 ;  /* 0x000000ffff707224 */ /* 0x000fe400078e00c4 */
.L_x_5769:
[----:B------:R-:W-:Y:S05]  /*1cc0*/  BSYNC B1 ;  /* 0x0000000000017941 */ /* 0x000fea0003800000 */
.L_x_5767:
        /* <DEDUP_REMOVED lines=16> */
.L_x_5773:
[----:B------:R-:W-:Y:S05]  /*1dd0*/  BSYNC B2 ;  /* 0x0000000000027941 */ /* 0x000fea0003800000 */
.L_x_5772:
        /* <DEDUP_REMOVED lines=44> */
.L_x_5771:
[----:B------:R-:W-:Y:S05]  /*20a0*/  BSYNC B1 ;  /* 0x0000000000017941 */ /* 0x000fea0003800000 */
.L_x_5770:
[----:B------:R-:W0:Y:S01]  /*20b0*/  I2F.U32 R106, R112 ;  /* 0x00000070006a7306 */ /* 0x000e220000201000 */
[----:B------:R-:W-:-:S05]  /*20c0*/  HADD2.F32 R100, -RZ, R100.H1_H1 ;  /* 0x30000064ff647230 */ /* 0x000fca0000004100 */
        /* <DEDUP_REMOVED lines=8> */
[----:B------:R-:W-:Y:S01]  /*2150*/  HADD2.F32 R109, -RZ, R96.H1_H1 ;  /* 0x30000060ff6d7230 */ /* 0x000fe20000004100 */
[----:B------:R-:W-:-:S04]  /*2160*/  MOV R100, R107 ;  /* 0x0000006b00647202 */ /* 0x000fc80000000f00 */
[----:B------:R-:W-:Y:S01]  /*2170*/  FADD.FTZ R108, R108, R109 ;  /* 0x0000006d6c6c7221 */ /* 0x000fe20000010000 */
[----:B------:R-:W-:Y:S05]  /*2180*/  BRA `(.L_x_5775) ;  /* 0x0000056000007947 */ /* 0x000fea0003800000 */
.L_x_5774:
        /* <DEDUP_REMOVED lines=12> */
.L_x_5777:
[----:B------:R-:W-:Y:S02]  /*2250*/  IMAD.MOV.U32 R109, RZ, RZ, R196 ;  /* 0x000000ffff6d7224 */ /* 0x000fe400078e00c4 */
.L_x_5778:
[----:B------:R-:W-:Y:S05]  /*2260*/  BSYNC B1 ;  /* 0x0000000000017941 */ /* 0x000fea0003800000 */
.L_x_5776:
        /* <DEDUP_REMOVED lines=16> */
.L_x_5782:
[----:B------:R-:W-:Y:S05]  /*2370*/  BSYNC B2 ;  /* 0x0000000000027941 */ /* 0x000fea0003800000 */
.L_x_5781:
        /* <DEDUP_REMOVED lines=44> */
.L_x_5780:
[----:B------:R-:W-:Y:S05]  /*2640*/  BSYNC B1 ;  /* 0x0000000000017941 */ /* 0x000fea0003800000 */
.L_x_5779:
[----:B------:R-:W0:Y:S01]  /*2650*/  I2F.U32 R106, R109 ;  /* 0x0000006d006a7306 */ /* 0x000e220000201000 */
[----:B------:R-:W-:Y:S02]  /*2660*/  HADD2.F32 R107, -RZ, R92.H1_H1 ;  /* 0x3000005cff6b7230 */ /* 0x000fe40000004100 */
[----:B------:R-:W-:-:S03]  /*2670*/  @P0 HADD2.F32 R111, -RZ, R96.H1_H1 ;  /* 0x30000060ff6f0230 */ /* 0x000fc60000004100 */
[----:B------:R-:W-:Y:S02]  /*2680*/  FMUL.FTZ R107, R107, c[0x0][0x1e8] ;  /* 0x00007a006b6b7a20 */ /* 0x000fe40000410000 */
[----:B0-----:R-:W-:-:S05]  /*2690*/  FFMA.FTZ R106, R106, R113, 1.1641532182693481445e-10 ;  /* 0x2f0000006a6a7423 */ /* 0x001fca0000010071 */
[----:B------:R-:W-:-:S04]  /*26a0*/  FSETP.GTU.FTZ.AND P1, PT, R106, c[0x0][0x1e4], PT ;  /* 0x000079006a007a0b */ /* 0x000fc80003f3c000 */
[----:B------:R-:W-:Y:S02]  /*26b0*/  FSEL R107, R107, RZ, !P1 ;  /* 0x000000ff6b6b7208 */ /* 0x000fe40004800000 */
[----:B------:R-:W-:-:S03]  /*26c0*/  SEL R188, RZ, 0x1, P1 ;  /* 0x00000001ffbc7807 */ /* 0x000fc60000800000 */
[----:B------:R-:W-:-:S04]  /*26d0*/  FADD.FTZ R108, R108, R107 ;  /* 0x0000006b6c6c7221 */ /* 0x000fc80000010000 */
[----:B------:R-:W-:Y:S02]  /*26e0*/  @P0 FADD.FTZ R108, R108, R111 ;  /* 0x0000006f6c6c0221 */ /* 0x000fe40000010000 */
.L_x_5775:
        /* <DEDUP_REMOVED lines=12> */
.L_x_5784:
[----:B------:R-:W-:Y:S02]  /*27b0*/  IMAD.MOV.U32 R109, RZ, RZ, R196 ;  /* 0x000000ffff6d7224 */ /* 0x000fe400078e00c4 */
.L_x_5785:
[----:B------:R-:W-:Y:S05]  /*27c0*/  BSYNC B1 ;  /* 0x0000000000017941 */ /* 0x000fea0003800000 */
.L_x_5783:
        /* <DEDUP_REMOVED lines=16> */
.L_x_5789:
[----:B------:R-:W-:Y:S05]  /*28d0*/  BSYNC B2 ;  /* 0x0000000000027941 */ /* 0x000fea0003800000 */
.L_x_5788:
        /* <DEDUP_REMOVED lines=44> */
.L_x_5787:
[----:B------:R-:W-:Y:S05]  /*2ba0*/  BSYNC B1 ;  /* 0x0000000000017941 */ /* 0x000fea0003800000 */
.L_x_5786:
[----:B------:R-:W0:Y:S01]  /*2bb0*/  I2F.U32 R100, R109 ;  /* 0x0000006d00647306 */ /* 0x000e220000201000 */
[----:B------:R-:W-:-:S05]  /*2bc0*/  HADD2.F32 R106, -RZ, R101.H0_H0 ;  /* 0x20000065ff6a7230 */ /* 0x000fca0000004100 */
        /* <DEDUP_REMOVED lines=12> */
.L_x_5790:
        /* <DEDUP_REMOVED lines=12> */
.L_x_5793:
[----:B------:R-:W-:Y:S02]  /*2d50*/  IMAD.MOV.U32 R109, RZ, RZ, R196 ;  /* 0x000000ffff6d7224 */ /* 0x000fe400078e00c4 */
.L_x_5794:
[----:B------:R-:W-:Y:S05]  /*2d60*/  BSYNC B1 ;  /* 0x0000000000017941 */ /* 0x000fea0003800000 */
.L_x_5792:
        /* <DEDUP_REMOVED lines=16> */
.L_x_5798:
[----:B------:R-:W-:Y:S05]  /*2e70*/  BSYNC B2 ;  /* 0x0000000000027941 */ /* 0x000fea0003800000 */
.L_x_5797:
        /* <DEDUP_REMOVED lines=44> */
.L_x_5796:
[----:B------:R-:W-:Y:S05]  /*3140*/  BSYNC B1 ;  /* 0x0000000000017941 */ /* 0x000fea0003800000 */
.L_x_5795:
        /* <DEDUP_REMOVED lines=10> */
.L_x_5791:
        /* <DEDUP_REMOVED lines=12> */
.L_x_5800:
[----:B------:R-:W-:Y:S02]  /*32b0*/  MOV R112, R196 ;  /* 0x000000c400707202 */ /* 0x000fe40000000f00 */
.L_x_5801:
[----:B------:R-:W-:Y:S05]  /*32c0*/  BSYNC B1 ;  /* 0x0000000000017941 */ /* 0x000fea0003800000 */
.L_x_5799:
        /* <DEDUP_REMOVED lines=16> */
.L_x_5805:
[----:B------:R-:W-:Y:S05]  /*33d0*/  BSYNC B2 ;  /* 0x0000000000027941 */ /* 0x000fea0003800000 */
.L_x_5804:
        /* <DEDUP_REMOVED lines=11> */
[----:B------:R-:W-:Y:S01]  /*3490*/  IMAD.WIDE.U32 R116, R107, -0x326172a9, RZ ;  /* 0xcd9e8d576b747825 */ /* 0x000fe200078e00ff */
[----:B------:R-:W-:-:S04]  /*34a0*/  HFMA2.MMA R107, -RZ, RZ, 0, 0 ;  /* 0x00000000ff6b7435 */ /* 0x000fc800000001ff */
        /* <DEDUP_REMOVED lines=31> */
.L_x_5803:
[----:B------:R-:W-:Y:S05]  /*36a0*/  BSYNC B1 ;  /* 0x0000000000017941 */ /* 0x000fea0003800000 */
.L_x_5802:
        /* <DEDUP_REMOVED lines=13> */
.L_x_5806:
        /* <DEDUP_REMOVED lines=12> */
.L_x_5809:
[----:B------:R-:W-:Y:S02]  /*3840*/  MOV R112, R196 ;  /* 0x000000c400707202 */ /* 0x000fe40000000f00 */
.L_x_5810:
[----:B------:R-:W-:Y:S05]  /*3850*/  BSYNC B1 ;  /* 0x0000000000017941 */ /* 0x000fea0003800000 */
.L_x_5808:
        /* <DEDUP_REMOVED lines=16> */
.L_x_5814:
[----:B------:R-:W-:Y:S05]  /*3960*/  BSYNC B2 ;  /* 0x0000000000027941 */ /* 0x000fea0003800000 */
.L_x_5813:
        /* <DEDUP_REMOVED lines=44> */
.L_x_5812:
[----:B------:R-:W-:Y:S05]  /*3c30*/  BSYNC B1 ;  /* 0x0000000000017941 */ /* 0x000fea0003800000 */
.L_x_5811:
        /* <DEDUP_REMOVED lines=10> */
.L_x_5807:
        /* <DEDUP_REMOVED lines=12> */
.L_x_5816:
[----:B------:R-:W-:Y:S02]  /*3da0*/  IMAD.MOV.U32 R112, RZ, RZ, R196 ;  /* 0x000000ffff707224 */ /* 0x000fe400078e00c4 */
.L_x_5817:
[----:B------:R-:W-:Y:S05]  /*3db0*/  BSYNC B1 ;  /* 0x0000000000017941 */ /* 0x000fea0003800000 */
.L_x_5815:
        /* <DEDUP_REMOVED lines=16> */
.L_x_5821:
[----:B------:R-:W-:Y:S05]  /*3ec0*/  BSYNC B2 ;  /* 0x0000000000027941 */ /* 0x000fea0003800000 */
.L_x_5820:
        /* <DEDUP_REMOVED lines=44> */
.L_x_5819:
[----:B------:R-:W-:Y:S05]  /*4190*/  BSYNC B1 ;  /* 0x0000000000017941 */ /* 0x000fea0003800000 */
.L_x_5818:
[----:B------:R-:W0:Y:S01]  /*41a0*/  I2F.U32 R100, R112 ;  /* 0x0000007000647306 */ /* 0x000e220000201000 */
[----:B------:R-:W-:-:S05]  /*41b0*/  HADD2.F32 R107, -RZ, R102.H0_H0 ;  /* 0x20000066ff6b7230 */ /* 0x000fca0000004100 */
[----:B------:R-:W-:Y:S02]  /*41c0*/  FMUL.FTZ R107, R107, c[0x0][0x1e8] ;  /* 0x00007a006b6b7a20 */ /* 0x000fe40000410000 */
[----:B0-----:R-:W-:-:S05]  /*41d0*/  FFMA.FTZ R100, R100, R113, 1.1641532182693481445e-10 ;  /* 0x2f00000064647423 */ /* 0x001fca0000010071 */
[----:B------:R-:W-:-:S04]  /*41e0*/  FSETP.GTU.FTZ.AND P2, PT, R100, c[0x0][0x1e4], PT ;  /* 0x0000790064007a0b */ /* 0x000fc80003f5c000 */
[----:B------:R-:W-:Y:S01]  /*41f0*/  FSEL R107, R107, RZ, !P2 ;  /* 0x000000ff6b6b7208 */ /* 0x000fe20005000000 */
[----:B------:R-:W-:Y:S05]  /*4200*/  @P6 BRA `(.L_x_5822) ;  /* 0x0000006000006947 */ /* 0x000fea0003800000 */
[----:B------:R-:W-:Y:S01]  /*4210*/  IMAD.MOV.U32 R100, RZ, RZ, R101 ;  /* 0x000000ffff647224 */ /* 0x000fe200078e0065 */
[----:B------:R-:W-:Y:S05]  /*4220*/  @!P0 BRA `(.L_x_5823) ;  /* 0x000005a000008947 */ /* 0x000fea0003800000 */
[----:B------:R-:W-:Y:S01]  /*4230*/  HADD2.F32 R110, -RZ, R98.H0_H0 ;  /* 0x20000062ff6e7230 */ /* 0x000fe20000004100 */
[----:B------:R-:W-:-:S04]  /*4240*/  MOV R100, R101 ;  /* 0x0000006500647202 */ /* 0x000fc80000000f00 */
[----:B------:R-:W-:Y:S01]  /*4250*/  FADD.FTZ R107, R107, R110 ;  /* 0x0000006e6b6b7221 */ /* 0x000fe20000010000 */
[----:B------:R-:W-:Y:S05]  /*4260*/  BRA `(.L_x_5823) ;  /* 0x0000056000007947 */ /* 0x000fea0003800000 */
.L_x_5822:
        /* <DEDUP_REMOVED lines=12> */
.L_x_5825:
[----:B------:R-:W-:Y:S02]  /*4330*/  IMAD.MOV.U32 R112, RZ, RZ, R196 ;  /* 0x000000ffff707224 */ /* 0x000fe400078e00c4 */
.L_x_5826:
[----:B------:R-:W-:Y:S05]  /*4340*/  BSYNC B1 ;  /* 0x0000000000017941 */ /* 0x000fea0003800000 */
.L_x_5824:
        /* <DEDUP_REMOVED lines=16> */
.L_x_5830:
[----:B------:R-:W-:Y:S05]  /*4450*/  BSYNC B2 ;  /* 0x0000000000027941 */ /* 0x000fea0003800000 */
.L_x_5829:
        /* <DEDUP_REMOVED lines=44> */
.L_x_5828:
[----:B------:R-:W-:Y:S05]  /*4720*/  BSYNC B1 ;  /* 0x0000000000017941 */ /* 0x000fea0003800000 */
.L_x_5827:
        /* <DEDUP_REMOVED lines=10> */
.L_x_5823:
        /* <DEDUP_REMOVED lines=12> */
.L_x_5832:
[----:B------:R-:W-:Y:S02]  /*4890*/  IMAD.MOV.U32 R124, RZ, RZ, R196 ;  /* 0x000000ffff7c7224 */ /* 0x000fe400078e00c4 */
.L_x_5833:
[----:B------:R-:W-:Y:S05]  /*48a0*/  BSYNC B1 ;  /* 0x0000000000017941 */ /* 0x000fea0003800000 */
.L_x_5831:
        /* <DEDUP_REMOVED lines=16> */
.L_x_5837:
[----:B------:R-:W-:Y:S05]  /*49b0*/  BSYNC B2 ;  /* 0x0000000000027941 */ /* 0x000fea0003800000 */
.L_x_5836:
        /* <DEDUP_REMOVED lines=44> */
.L_x_5835:
[----:B------:R-:W-:Y:S05]  /*4c80*/  BSYNC B1 ;  /* 0x0000000000017941 */ /* 0x000fea0003800000 */
.L_x_5834:
        /* <DEDUP_REMOVED lines=13> */
.L_x_5838:
        /* <DEDUP_REMOVED lines=12> */
.L_x_5841:
[----:B------:R-:W-:Y:S02]  /*4e20*/  IMAD.MOV.U32 R102, RZ, RZ, R196 ;  /* 0x000000ffff667224 */ /* 0x000fe400078e00c4 */
.L_x_5842:
[----:B------:R-:W-:Y:S05]  /*4e30*/  BSYNC B1 ;  /* 0x0000000000017941 */ /* 0x000fea0003800000 */
.L_x_5840:
        /* <DEDUP_REMOVED lines=16> */
.L_x_5846:
[----:B------:R-:W-:Y:S05]  /*4f40*/  BSYNC B2 ;  /* 0x0000000000027941 */ /* 0x000fea0003800000 */
.L_x_5845:
        /* <DEDUP_REMOVED lines=44> */
.L_x_5844:
[----:B------:R-:W-:Y:S05]  /*5210*/  BSYNC B1 ;  /* 0x0000000000017941 */ /* 0x000fea0003800000 */
.L_x_5843:
        /* <DEDUP_REMOVED lines=10> */
.L_x_5839:
        /* <DEDUP_REMOVED lines=12> */
.L_x_5848:
[----:B------:R-:W-:Y:S02]  /*5380*/  MOV R102, R196 ;  /* 0x000000c400667202 */ /* 0x000fe40000000f00 */
.L_x_5849:
[----:B------:R-:W-:Y:S05]  /*5390*/  BSYNC B1 ;  /* 0x0000000000017941 */ /* 0x000fea0003800000 */
.L_x_5847:
        /* <DEDUP_REMOVED lines=16> */
.L_x_5853:
[----:B------:R-:W-:Y:S05]  /*54a0*/  BSYNC B2 ;  /* 0x0000000000027941 */ /* 0x000fea0003800000 */
.L_x_5852:
        /* <DEDUP_REMOVED lines=44> */
.L_x_5851:
[----:B------:R-:W-:Y:S05]  /*5770*/  BSYNC B1 ;  /* 0x0000000000017941 */ /* 0x000fea0003800000 */
.L_x_5850:
        /* <DEDUP_REMOVED lines=13> */
.L_x_5854:
        /* <DEDUP_REMOVED lines=12> */
.L_x_5857:
[----:B------:R-:W-:Y:S02]  /*5910*/  MOV R102, R196 ;  /* 0x000000c400667202 */ /* 0x000fe40000000f00 */
.L_x_5858:
[----:B------:R-:W-:Y:S05]  /*5920*/  BSYNC B1 ;  /* 0x0000000000017941 */ /* 0x000fea0003800000 */
.L_x_5856:
        /* <DEDUP_REMOVED lines=16> */
.L_x_5862:
[----:B------:R-:W-:Y:S05]  /*5a30*/  BSYNC B2 ;  /* 0x0000000000027941 */ /* 0x000fea0003800000 */
.L_x_5861:
        /* <DEDUP_REMOVED lines=44> */
.L_x_5860:
[----:B------:R-:W-:Y:S05]  /*5d00*/  BSYNC B1 ;  /* 0x0000000000017941 */ /* 0x000fea0003800000 */
.L_x_5859:
[----:B------:R-:W0:Y:S01]  /*5d10*/  I2F.U32 R102, R102 ;  /* 0x0000006600667306 */ /* 0x000e220000201000 */
[----:B------:R-:W-:-:S05]  /*5d20*/  HADD2.F32 R111, -RZ, R95.H0_H0 ;  /* 0x2000005fff6f7230 */ /* 0x000fca0000004100 */
[----:B------:R-:W-:Y:S02]  /*5d30*/  FMUL.FTZ R111, R111, c[0x0][0x1e8] ;  /* 0x00007a006f6f7a20 */ /* 0x000fe40000410000 */
[----:B0-----:R-:W-:-:S05]  /*5d40*/  FFMA.FTZ R101, R102, R113, 1.1641532182693481445e-10 ;  /* 0x2f00000066657423 */ /* 0x001fca0000010071 */
[----:B------:R-:W-:Y:S01]  /*5d50*/  FSETP.GTU.FTZ.AND P5, PT, R101, c[0x0][0x1e4], PT ;  /* 0x0000790065007a0b */ /* 0x000fe20003fbc000 */
[----:B------:R-:W-:-:S03]  /*5d60*/  @P0 HADD2.F32 R101, -RZ, R99.H0_H0 ;  /* 0x20000063ff650230 */ /* 0x000fc60000004100 */
[----:B------:R-:W-:Y:S02]  /*5d70*/  FSEL R111, R111, RZ, !P5 ;  /* 0x000000ff6f6f7208 */ /* 0x000fe40006800000 */
[----:B------:R-:W-:-:S03]  /*5d80*/  SEL R183, RZ, 0x1, P5 ;  /* 0x00000001ffb77807 */ /* 0x000fc60002800000 */
[----:B------:R-:W-:-:S04]  /*5d90*/  FADD.FTZ R110, R110, R111 ;  /* 0x0000006f6e6e7221 */ /* 0x000fc80000010000 */
[----:B------:R-:W-:Y:S02]  /*5da0*/  @P0 FADD.FTZ R110, R110, R101 ;  /* 0x000000656e6e0221 */ /* 0x000fe40000010000 */
.L_x_5855:
        /* <DEDUP_REMOVED lines=12> */
.L_x_5864:
[----:B------:R-:W-:Y:S02]  /*5e70*/  IMAD.MOV.U32 R102, RZ, RZ, R196 ;  /* 0x000000ffff667224 */ /* 0x000fe400078e00c4 */
.L_x_5865:
[----:B------:R-:W-:Y:S05]  /*5e80*/  BSYNC B1 ;  /* 0x0000000000017941 */ /* 0x000fea0003800000 */
.L_x_5863:
        /* <DEDUP_REMOVED lines=16> */
.L_x_5869:
[----:B------:R-:W-:Y:S05]  /*5f90*/  BSYNC B2 ;  /* 0x0000000000027941 */ /* 0x000fea0003800000 */
.L_x_5868:
        /* <DEDUP_REMOVED lines=44> */
.L_x_5867:
[----:B------:R-:W-:Y:S05]  /*6260*/  BSYNC B1 ;  /* 0x0000000000017941 */ /* 0x000fea0003800000 */
.L_x_5866:
[----:B------:R-:W0:Y:S01]  /*6270*/  I2F.U32 R100, R102 ;  /* 0x0000006600647306 */ /* 0x000e220000201000 */
[----:B------:R-:W-:Y:S01]  /*6280*/  LOP3.LUT P6, RZ, R199, 0x10, RZ, 0xc0, !PT ;  /* 0x00000010c7ff7812 */ /* 0x000fe200078cc0ff */
        /* <DEDUP_REMOVED lines=12> */
.L_x_5870:
        /* <DEDUP_REMOVED lines=12> */
.L_x_5873:
[----:B------:R-:W-:Y:S02]  /*6410*/  IMAD.MOV.U32 R124, RZ, RZ, R196 ;  /* 0x000000ffff7c7224 */ /* 0x000fe400078e00c4 */
.L_x_5874:
[----:B------:R-:W-:Y:S05]  /*6420*/  BSYNC B1 ;  /* 0x0000000000017941 */ /* 0x000fea0003800000 */
.L_x_5872:
        /* <DEDUP_REMOVED lines=11> */
[----:B------:R-:W-:Y:S02]  /*64e0*/  @!P6 IADD3 R198, R198, 0x1, RZ ;  /* 0x00000001c6c6e810 */ /* 0x000fe40007ffe0ff */
[----:B------:R-:W-:Y:S02]  /*64f0*/  @!P6 IADD3 R102, R190, 0x1, RZ ;  /* 0x00000001be66e810 */ /* 0x000fe40007ffe0ff */
[----:B------:R-:W-:Y:S02]  /*6500*/  ISETP.NE.AND P0, PT, R198, RZ, !P6 ;  /* 0x000000ffc600720c */ /* 0x000fe40007705270 */
[----:B------:R-:W-:-:S11]  /*6510*/  @!P6 MOV R195, RZ ;  /* 0x000000ff00c3e202 */ /* 0x000fd60000000f00 */
[----:B------:R-:W-:Y:S01]  /*6520*/  @P0 IMAD.MOV R102, RZ, RZ, R190 ;  /* 0x000000ffff660224 */ /* 0x000fe200078e02be */
[----:B------:R-:W-:-:S03]  /*6530*/  ISETP.NE.AND P0, PT, R100, RZ, PT ;  /* 0x000000ff6400720c */ /* 0x000fc60003f05270 */
[----:B------:R-:W-:-:S05]  /*6540*/  @!P6 IMAD.MOV.U32 R190, RZ, RZ, R102 ;  /* 0x000000ffffbee224 */ /* 0x000fca00078e0066 */
.L_x_5878:
[----:B------:R-:W-:Y:S05]  /*6550*/  BSYNC B2 ;  /* 0x0000000000027941 */ /* 0x000fea0003800000 */
.L_x_5877:
        /* <DEDUP_REMOVED lines=44> */
.L_x_5876:
[----:B------:R-:W-:Y:S05]  /*6820*/  BSYNC B1 ;  /* 0x0000000000017941 */ /* 0x000fea0003800000 */
.L_x_5875:
        /* <DEDUP_REMOVED lines=10> */
.L_x_5871:
[----:B------:R-:W-:Y:S02]  /*68d0*/  SEL R101, RZ, 0x10000, P4 ;  /* 0x00010000ff657807 */ /* 0x000fe40002000000 */
[----:B------:R-:W-:Y:S02]  /*68e0*/  SEL R102, RZ, 0x100, P3 ;  /* 0x00000100ff667807 */ /* 0x000fe40001800000 */
[----:B------:R-:W-:Y:S02]  /*68f0*/  ISETP.NE.AND P4, PT, R114, RZ, PT ;  /* 0x000000ff7200720c */ /* 0x000fe40003f85270 */
[----:B------:R-:W-:Y:S01]  /*6900*/  ISETP.NE.AND P3, PT, R127, RZ, PT ;  /* 0x000000ff7f00720c */ /* 0x000fe20003f65270 */
[----:B------:R-:W-:Y:S01]  /*6910*/  IMAD.SHL.U32 R127, R126, 0x8, RZ ;  /* 0x000000087e7f7824 */ /* 0x000fe200078e00ff */
        /* <DEDUP_REMOVED lines=17> */
[----:B------:R-:W-:Y:S02]  /*6a30*/  F2FP.PACK_AB R103, R111, R110 ;  /* 0x0000006e6f67723e */ /* 0x000fe400000000ff */
[----:B------:R-:W-:Y:S02]  /*6a40*/  F2FP.PACK_AB R102, R112, R107 ;  /* 0x0000006b7066723e */ /* 0x000fe400000000ff */
[----:B------:R-:W-:Y:S02]  /*6a50*/  F2FP.PACK_AB R101, R109, R106 ;  /* 0x0000006a6d65723e */ /* 0x000fe400000000ff */
[----:B------:R-:W-:Y:S02]  /*6a60*/  F2FP.PACK_AB R100, R108, R105 ;  /* 0x000000696c64723e */ /* 0x000fe400000000ff */
        /* <DEDUP_REMOVED lines=11> */
[----:B0-----:R-:W-:Y:S02]  /*6b20*/  SHF.L.U32 R101, R183, 0x10, RZ ;  /* 0x00000010b7657819 */ /* 0x001fe400000006ff */
[----:B------:R-:W-:Y:S02]  /*6b30*/  LOP3.LUT R100, R184, 0xffff, RZ, 0xc0, !PT ;  /* 0x0000ffffb8647812 */ /* 0x000fe400078ec0ff */
[----:B------:R-:W-:Y:S02]  /*6b40*/  LOP3.LUT R103, R101, 0xff0000, RZ, 0xc0, !PT ;  /* 0x00ff000065677812 */ /* 0x000fe400078ec0ff */
[----:B------:R-:W-:Y:S02]  /*6b50*/  PRMT R101, R182, 0x7104, RZ ;  /* 0x00007104b6657816 */ /* 0x000fe400000000ff */
[----:B------:R-:W-:Y:S02]  /*6b60*/  PRMT R100, R103, 0x4210, R100 ;  /* 0x0000421067647816 */ /* 0x000fe40000000064 */
[----:B------:R-:W-:-:S02]  /*6b70*/  LOP3.LUT R130, R186, 0xff, RZ, 0xc0, !PT ;  /* 0x000000ffba827812 */ /* 0x000fc400078ec0ff */
[----:B------:R-:W-:Y:S02]  /*6b80*/  LOP3.LUT R128, R187, 0xff, RZ, 0xc0, !PT ;  /* 0x000000ffbb807812 */ /* 0x000fe400078ec0ff */
[----:B------:R-:W-:Y:S01]  /*6b90*/  LOP3.LUT R102, R188, 0xff, RZ, 0xc0, !PT ;  /* 0x000000ffbc667812 */ /* 0x000fe200078ec0ff */
[----:B------:R-:W-:Y:S01]  /*6ba0*/  IMAD.WIDE.U32 R130, R130, 0x1000000, RZ ;  /* 0x0100000082827825 */ /* 0x000fe200078e00ff */
[----:B------:R-:W-:-:S03]  /*6bb0*/  LOP3.LUT R100, R100, 0xff00, R101, 0xf8, !PT ;  /* 0x0000ff0064647812 */ /* 0x000fc600078ef865 */
[----:B------:R-:W-:Y:S01]  /*6bc0*/  IMAD.WIDE.U32 R128, R128, 0x10000, RZ ;  /* 0x0001000080807825 */ /* 0x000fe200078e00ff */
[----:B------:R-:W-:Y:S02]  /*6bd0*/  LOP3.LUT R101, R100, 0xff, R185, 0xf8, !PT ;  /* 0x000000ff64657812 */ /* 0x000fe400078ef8b9 */
[----:B------:R-:W-:Y:S01]  /*6be0*/  IADD3 R100, P1, R127, c[0x0][0x198], RZ ;  /* 0x000066007f647a10 */ /* 0x000fe20007f3e0ff */
[----:B------:R-:W-:Y:S01]  /*6bf0*/  IMAD.WIDE.U32 R102, R102, 0x100, RZ ;  /* 0x0000010066667825 */ /* 0x000fe200078e00ff */
[----:B------:R-:W-:Y:S02]  /*6c00*/  LOP3.LUT R129, R129, R101, R131, 0xfe, !PT ;  /* 0x0000006581817212 */ /* 0x000fe400078efe83 */
[----:B------:R-:W-:Y:S02]  /*6c10*/  IADD3.X R101, R203, c[0x0][0x19c], RZ, P1, !PT ;  /* 0x00006700cb657a10 */ /* 0x000fe40000ffe4ff */
[----:B------:R-:W-:Y:S02]  /*6c20*/  LOP3.LUT R102, R102, R130, R128, 0xfe, !PT ;  /* 0x0000008266667212 */ /* 0x000fe400078efe80 */
[----:B------:R-:W-:-:S02]  /*6c30*/  LOP3.LUT R103, R129, R103, RZ, 0xfc, !PT ;  /* 0x0000006781677212 */ /* 0x000fc400078efcff */
[----:B------:R-:W-:-:S05]  /*6c40*/  LOP3.LUT R102, R102, 0xff, R189, 0xf8, !PT ;  /* 0x000000ff66667812 */ /* 0x000fca00078ef8bd */
[----:B------:R0:W-:Y:S02]  /*6c50*/  STG.E.64 [R100.64], R102 ;  /* 0x0000006664007986 */ /* 0x0001e4000c101b06 */
.L_x_5879:
        /* <DEDUP_REMOVED lines=15> */
.L_x_5881:
[----:B-1----:R-:W-:Y:S02]  /*6d50*/  IMAD.MOV.U32 R130, RZ, RZ, R196 ;  /* 0x000000ffff827224 */ /* 0x002fe400078e00c4 */
.L_x_5882:
[----:B------:R-:W-:Y:S05]  /*6d60*/  BSYNC B1 ;  /* 0x0000000000017941 */ /* 0x000fea0003800000 */
.L_x_5880:
        /* <DEDUP_REMOVED lines=16> */
.L_x_5886:
[----:B------:R-:W-:Y:S05]  /*6e70*/  BSYNC B2 ;  /* 0x0000000000027941 */ /* 0x000fea0003800000 */
.L_x_5885:
        /* <DEDUP_REMOVED lines=44> */
.L_x_5884:
[----:B------:R-:W-:Y:S05]  /*7140*/  BSYNC B1 ;  /* 0x0000000000017941 */ /* 0x000fea0003800000 */
.L_x_5883:
[----:B------:R-:W0:Y:S01]  /*7150*/  I2F.U32 R114, R130 ;  /* 0x0000008200727306 */ /* 0x000e220000201000 */
[----:B------:R-:W-:Y:S01]  /*7160*/  LOP3.LUT P6, RZ, R199, 0x10, RZ, 0xc0, !PT ;  /* 0x00000010c7ff7812 */ /* 0x000fe200078cc0ff */
[----:B-----5:R-:W-:-:S05]  /*7170*/  HADD2.F32 R116, -RZ, R100.H0_H0 ;  /* 0x20000064ff747230 */ /* 0x020fca0000004100 */
        /* <DEDUP_REMOVED lines=12> */
.L_x_5887:
        /* <DEDUP_REMOVED lines=12> */
.L_x_5890:
[----:B------:R-:W-:Y:S02]  /*7300*/  IMAD.MOV.U32 R130, RZ, RZ, R196 ;  /* 0x000000ffff827224 */ /* 0x000fe400078e00c4 */
.L_x_5891:
[----:B------:R-:W-:Y:S05]  /*7310*/  BSYNC B1 ;  /* 0x0000000000017941 */ /* 0x000fea0003800000 */
.L_x_5889:
        /* <DEDUP_REMOVED lines=16> */
.L_x_5895:
[----:B------:R-:W-:Y:S05]  /*7420*/  BSYNC B2 ;  /* 0x0000000000027941 */ /* 0x000fea0003800000 */
.L_x_5894:
        /* <DEDUP_REMOVED lines=44> */
.L_x_5893:
[----:B------:R-:W-:Y:S05]  /*76f0*/  BSYNC B1 ;  /* 0x0000000000017941 */ /* 0x000fea0003800000 */
.L_x_5892:
        /* <DEDUP_REMOVED lines=10> */
.L_x_5888:
        /* <DEDUP_REMOVED lines=12> */
.L_x_5897:
[----:B------:R-:W-:Y:S02]  /*7860*/  IMAD.MOV.U32 R127, RZ, RZ, R196 ;  /* 0x000000ffff7f7224 */ /* 0x000fe400078e00c4 */
.L_x_5898:
[----:B------:R-:W-:Y:S05]  /*7870*/  BSYNC B1 ;  /* 0x0000000000017941 */ /* 0x000fea0003800000 */
.L_x_5896:
        /* <DEDUP_REMOVED lines=16> */
.L_x_5902:
[----:B------:R-:W-:Y:S05]  /*7980*/  BSYNC B2 ;  /* 0x0000000000027941 */ /* 0x000fea0003800000 */
.L_x_5901:
        /* <DEDUP_REMOVED lines=44> */
.L_x_5900:
[----:B------:R-:W-:Y:S05]  /*7c50*/  BSYNC B1 ;  /* 0x0000000000017941 */ /* 0x000fea0003800000 */
.L_x_5899:
        /* <DEDUP_REMOVED lines=14> */
.L_x_5903:
        /* <DEDUP_REMOVED lines=12> */
.L_x_5906:
[----:B------:R-:W-:Y:S02]  /*7e00*/  IMAD.MOV.U32 R116, RZ, RZ, R196 ;  /* 0x000000ffff747224 */ /* 0x000fe400078e00c4 */
.L_x_5907:
[----:B------:R-:W-:Y:S05]  /*7e10*/  BSYNC B1 ;  /* 0x0000000000017941 */ /* 0x000fea0003800000 */
.L_x_5905:
        /* <DEDUP_REMOVED lines=16> */
.L_x_5911:
[----:B------:R-:W-:Y:S05]  /*7f20*/  BSYNC B2 ;  /* 0x0000000000027941 */ /* 0x000fea0003800000 */
.L_x_5910:
        /* <DEDUP_REMOVED lines=44> */
.L_x_5909:
[----:B------:R-:W-:Y:S05]  /*81f0*/  BSYNC B1 ;  /* 0x0000000000017941 */ /* 0x000fea0003800000 */
.L_x_5908:
        /* <DEDUP_REMOVED lines=10> */
.L_x_5904:
        /* <DEDUP_REMOVED lines=12> */
.L_x_5913:
[----:B------:R-:W-:Y:S02]  /*8360*/  MOV R127, R196 ;  /* 0x000000c4007f7202 */ /* 0x000fe40000000f00 */
.L_x_5914:
[----:B------:R-:W-:Y:S05]  /*8370*/  BSYNC B1 ;  /* 0x0000000000017941 */ /* 0x000fea0003800000 */
.L_x_5912:
        /* <DEDUP_REMOVED lines=16> */
.L_x_5918:
[----:B------:R-:W-:Y:S05]  /*8480*/  BSYNC B2 ;  /* 0x0000000000027941 */ /* 0x000fea0003800000 */
.L_x_5917:
        /* <DEDUP_REMOVED lines=44> */
.L_x_5916:
[----:B------:R-:W-:Y:S05]  /*8750*/  BSYNC B1 ;  /* 0x0000000000017941 */ /* 0x000fea0003800000 */
.L_x_5915:
        /* <DEDUP_REMOVED lines=14> */
.L_x_5919:
        /* <DEDUP_REMOVED lines=12> */
.L_x_5922:
[----:B------:R-:W-:Y:S02]  /*8900*/  MOV R100, R196 ;  /* 0x000000c400647202 */ /* 0x000fe40000000f00 */
.L_x_5923:
[----:B------:R-:W-:Y:S05]  /*8910*/  BSYNC B1 ;  /* 0x0000000000017941 */ /* 0x000fea0003800000 */
.L_x_5921:
        /* <DEDUP_REMOVED lines=16> */
.L_x_5927:
[----:B------:R-:W-:Y:S05]  /*8a20*/  BSYNC B2 ;  /* 0x0000000000027941 */ /* 0x000fea0003800000 */
.L_x_5926:
        /* <DEDUP_REMOVED lines=44> */
.L_x_5925:
[----:B------:R-:W-:Y:S05]  /*8cf0*/  BSYNC B1 ;  /* 0x0000000000017941 */ /* 0x000fea0003800000 */
.L_x_5924:
        /* <DEDUP_REMOVED lines=10> */
.L_x_5920:
        /* <DEDUP_REMOVED lines=12> */
.L_x_5929:
[----:B------:R-:W-:Y:S02]  /*8e60*/  IMAD.MOV.U32 R100, RZ, RZ, R196 ;  /* 0x000000ffff647224 */ /* 0x000fe400078e00c4 */
.L_x_5930:
[----:B------:R-:W-:Y:S05]  /*8e70*/  BSYNC B1 ;  /* 0x0000000000017941 */ /* 0x000fea0003800000 */
.L_x_5928:
        /* <DEDUP_REMOVED lines=16> */
.L_x_5934:
[----:B------:R-:W-:Y:S05]  /*8f80*/  BSYNC B2 ;  /* 0x0000000000027941 */ /* 0x000fea0003800000 */
.L_x_5933:
        /* <DEDUP_REMOVED lines=44> */
.L_x_5932:
[----:B------:R-:W-:Y:S05]  /*9250*/  BSYNC B1 ;  /* 0x0000000000017941 */ /* 0x000fea0003800000 */
.L_x_5931:
        /* <DEDUP_REMOVED lines=13> */
.L_x_5935:
        /* <DEDUP_REMOVED lines=12> */
.L_x_5938:
[----:B------:R-:W-:Y:S02]  /*93f0*/  IMAD.MOV.U32 R118, RZ, RZ, R196 ;  /* 0x000000ffff767224 */ /* 0x000fe400078e00c4 */
.L_x_5939:
[----:B------:R-:W-:Y:S05]  /*9400*/  BSYNC B1 ;  /* 0x0000000000017941 */ /* 0x000fea0003800000 */
.L_x_5937:
        /* <DEDUP_REMOVED lines=16> */
.L_x_5943:
[----:B------:R-:W-:Y:S05]  /*9510*/  BSYNC B2 ;  /* 0x0000000000027941 */ /* 0x000fea0003800000 */
.L_x_5942:
        /* <DEDUP_REMOVED lines=44> */
.L_x_5941:
[----:B------:R-:W-:Y:S05]  /*97e0*/  BSYNC B1 ;  /* 0x0000000000017941 */ /* 0x000fea0003800000 */
.L_x_5940:
        /* <DEDUP_REMOVED lines=10> */
.L_x_5936:
        /* <DEDUP_REMOVED lines=12> */
.L_x_5945:
[----:B------:R-:W-:Y:S02]  /*9950*/  IMAD.MOV.U32 R127, RZ, RZ, R196 ;  /* 0x000000ffff7f7224 */ /* 0x000fe400078e00c4 */
.L_x_5946:
[----:B------:R-:W-:Y:S05]  /*9960*/  BSYNC B1 ;  /* 0x0000000000017941 */ /* 0x000fea0003800000 */
.L_x_5944:
        /* <DEDUP_REMOVED lines=16> */
.L_x_5950:
[----:B------:R-:W-:Y:S05]  /*9a70*/  BSYNC B2 ;  /* 0x0000000000027941 */ /* 0x000fea0003800000 */
.L_x_5949:
        /* <DEDUP_REMOVED lines=44> */
.L_x_5948:
[----:B------:R-:W-:Y:S05]  /*9d40*/  BSYNC B1 ;  /* 0x0000000000017941 */ /* 0x000fea0003800000 */
.L_x_5947:
        /* <DEDUP_REMOVED lines=13> */
.L_x_5951:
        /* <DEDUP_REMOVED lines=12> */
.L_x_5954:
[----:B------:R-:W-:Y:S02]  /*9ee0*/  IMAD.MOV.U32 R127, RZ, RZ, R196 ;  /* 0x000000ffff7f7224 */ /* 0x000fe400078e00c4 */
.L_x_5955:
[----:B------:R-:W-:Y:S05]  /*9ef0*/  BSYNC B1 ;  /* 0x0000000000017941 */ /* 0x000fea0003800000 */
.L_x_5953:
        /* <DEDUP_REMOVED lines=16> */
.L_x_5959:
[----:B------:R-:W-:Y:S05]  /*a000*/  BSYNC B2 ;  /* 0x0000000000027941 */ /* 0x000fea0003800000 */
.L_x_5958:
        /* <DEDUP_REMOVED lines=44> */
.L_x_5957:
[----:B------:R-:W-:Y:S05]  /*a2d0*/  BSYNC B1 ;  /* 0x0000000000017941 */ /* 0x000fea0003800000 */
.L_x_5956:
        /* <DEDUP_REMOVED lines=10> */
.L_x_5952:
        /* <DEDUP_REMOVED lines=12> */
.L_x_5961:
[----:B------:R-:W-:Y:S02]  /*a440*/  MOV R127, R196 ;  /* 0x000000c4007f7202 */ /* 0x000fe40000000f00 */
.L_x_5962:
[----:B------:R-:W-:Y:S05]  /*a450*/  BSYNC B1 ;  /* 0x0000000000017941 */ /* 0x000fea0003800000 */
.L_x_5960:
        /* <DEDUP_REMOVED lines=16> */
.L_x_5966:
[----:B------:R-:W-:Y:S05]  /*a560*/  BSYNC B2 ;  /* 0x0000000000027941 */ /* 0x000fea0003800000 */
.L_x_5965:
        /* <DEDUP_REMOVED lines=44> */
.L_x_5964:
[----:B------:R-:W-:Y:S05]  /*a830*/  BSYNC B1 ;  /* 0x0000000000017941 */ /* 0x000fea0003800000 */
.L_x_5963:
        /* <DEDUP_REMOVED lines=13> */
.L_x_5967:
        /* <DEDUP_REMOVED lines=12> */
.L_x_5970:
[----:B------:R-:W-:Y:S02]  /*a9d0*/  MOV R102, R196 ;  /* 0x000000c400667202 */ /* 0x000fe40000000f00 */
.L_x_5971:
[----:B------:R-:W-:Y:S05]  /*a9e0*/  BSYNC B1 ;  /* 0x0000000000017941 */ /* 0x000fea0003800000 */
.L_x_5969:
        /* <DEDUP_REMOVED lines=16> */
.L_x_5975:
[----:B------:R-:W-:Y:S05]  /*aaf0*/  BSYNC B2 ;  /* 0x0000000000027941 */ /* 0x000fea0003800000 */
.L_x_5974:
        /* <DEDUP_REMOVED lines=44> */
.L_x_5973:
[----:B------:R-:W-:Y:S05]  /*adc0*/  BSYNC B1 ;  /* 0x0000000000017941 */ /* 0x000fea0003800000 */
.L_x_5972:
        /* <DEDUP_REMOVED lines=10> */
.L_x_5968:
        /* <DEDUP_REMOVED lines=12> */
.L_x_5977:
[----:B------:R-:W-:Y:S02]  /*af30*/  IMAD.MOV.U32 R102, RZ, RZ, R196 ;  /* 0x000000ffff667224 */ /* 0x000fe400078e00c4 */
.L_x_5978:
[----:B------:R-:W-:Y:S05]  /*af40*/  BSYNC B1 ;  /* 0x0000000000017941 */ /* 0x000fea0003800000 */
.L_x_5976:
        /* <DEDUP_REMOVED lines=16> */
.L_x_5982:
[----:B------:R-:W-:Y:S05]  /*b050*/  BSYNC B2 ;  /* 0x0000000000027941 */ /* 0x000fea0003800000 */
.L_x_5981:
        /* <DEDUP_REMOVED lines=44> */
.L_x_5980:
[----:B------:R-:W-:Y:S05]  /*b320*/  BSYNC B1 ;  /* 0x0000000000017941 */ /* 0x000fea0003800000 */
.L_x_5979:
        /* <DEDUP_REMOVED lines=13> */
.L_x_5983:
        /* <DEDUP_REMOVED lines=12> */
.L_x_5986:
[----:B------:R-:W-:Y:S02]  /*b4c0*/  IMAD.MOV.U32 R102, RZ, RZ, R196 ;  /* 0x000000ffff667224 */ /* 0x000fe400078e00c4 */
.L_x_5987:
[----:B------:R-:W-:Y:S05]  /*b4d0*/  BSYNC B1 ;  /* 0x0000000000017941 */ /* 0x000fea0003800000 */
.L_x_5985:
        /* <DEDUP_REMOVED lines=16> */
.L_x_5991:
[----:B------:R-:W-:Y:S05]  /*b5e0*/  BSYNC B2 ;  /* 0x0000000000027941 */ /* 0x000fea0003800000 */
.L_x_5990:
        /* <DEDUP_REMOVED lines=44> */
.L_x_5989:
[----:B------:R-:W-:Y:S05]  /*b8b0*/  BSYNC B1 ;  /* 0x0000000000017941 */ /* 0x000fea0003800000 */
.L_x_5988:
        /* <DEDUP_REMOVED lines=10> */
.L_x_5984:
        /* <DEDUP_REMOVED lines=12> */
.L_x_5993:
[----:B------:R-:W-:Y:S02]  /*ba20*/  IMAD.MOV.U32 R102, RZ, RZ, R196 ;  /* 0x000000ffff667224 */ /* 0x000fe400078e00c4 */
.L_x_5994:
[----:B------:R-:W-:Y:S05]  /*ba30*/  BSYNC B1 ;  /* 0x0000000000017941 */ /* 0x000fea0003800000 */
.L_x_5992:
        /* <DEDUP_REMOVED lines=16> */
.L_x_5998:
[----:B------:R-:W-:Y:S05]  /*bb40*/  BSYNC B2 ;  /* 0x0000000000027941 */ /* 0x000fea0003800000 */
.L_x_5997:
        /* <DEDUP_REMOVED lines=44> */
.L_x_5996:
[----:B------:R-:W-:Y:S05]  /*be10*/  BSYNC B1 ;  /* 0x0000000000017941 */ /* 0x000fea0003800000 */
.L_x_5995:
        /* <DEDUP_REMOVED lines=14> */
.L_x_5999:
        /* <DEDUP_REMOVED lines=12> */
.L_x_6002:
[----:B------:R-:W-:Y:S02]  /*bfc0*/  IMAD.MOV.U32 R200, RZ, RZ, R196 ;  /* 0x000000ffffc87224 */ /* 0x000fe400078e00c4 */
.L_x_6003:
[----:B------:R-:W-:Y:S05]  /*bfd0*/  BSYNC B1 ;  /* 0x0000000000017941 */ /* 0x000fea0003800000 */
.L_x_6001:
        /* <DEDUP_REMOVED lines=18> */
.L_x_6007:
[----:B------:R-:W-:Y:S05]  /*c100*/  BSYNC B2 ;  /* 0x0000000000027941 */ /* 0x000fea0003800000 */
.L_x_6006:
        /* <DEDUP_REMOVED lines=44> */
.L_x_6005:
[----:B------:R-:W-:Y:S05]  /*c3d0*/  BSYNC B1 ;  /* 0x0000000000017941 */ /* 0x000fea0003800000 */
.L_x_6004:
        /* <DEDUP_REMOVED lines=10> */
.L_x_6000:
        /* <DEDUP_REMOVED lines=13> */
[----:B------:R-:W-:Y:S01]  /*c550*/  ISETP.NE.AND P5, PT, R202, RZ, PT ;  /* 0x000000ffca00720c */ /* 0x000fe20003fa5270 */
[----:B------:R-:W-:Y:S01]  /*c560*/  IMAD.WIDE.U32 R200, R200, 0x100, RZ ;  /* 0x00000100c8c87825 */ /* 0x000fe200078e00ff */
[----:B------:R-:W-:-:S02]  /*c570*/  LOP3.LUT R205, R131, R100, R205, 0xfe, !PT ;  /* 0x0000006483cd7212 */ /* 0x000fc400078efecd */
[----:B------:R-:W-:Y:S01]  /*c580*/  SEL R203, RZ, 0x1, P5 ;  /* 0x00000001ffcb7807 */ /* 0x000fe20002800000 */
[----:B------:R-:W-:Y:S01]  /*c590*/  IMAD.MOV.U32 R131, RZ, RZ, 0x8 ;  /* 0x00000008ff837424 */ /* 0x000fe200078e00ff */
[----:B------:R-:W-:Y:S02]  /*c5a0*/  LOP3.LUT R130, R200, R130, R124, 0xfe, !PT ;  /* 0x00000082c8827212 */ /* 0x000fe400078efe7c */
[----:B------:R-:W-:Y:S01]  /*c5b0*/  F2FP.PACK_AB R103, R128, R127 ;  /* 0x0000007f8067723e */ /* 0x000fe200000000ff */
[----:B------:R-:W-:Y:S01]  /*c5c0*/  IMAD.WIDE.U32 R208, R104, R131, c[0x0][0x190] ;  /* 0x0000640068d07625 */ /* 0x000fe200078e0083 */
[----:B------:R-:W-:Y:S02]  /*c5d0*/  F2FP.PACK_AB R102, R129, R118 ;  /* 0x000000768166723e */ /* 0x000fe400000000ff */
[----:B------:R-:W-:Y:S02]  /*c5e0*/  F2FP.PACK_AB R101, R119, R116 ;  /* 0x000000747765723e */ /* 0x000fe400000000ff */
[----:B------:R-:W-:-:S02]  /*c5f0*/  F2FP.PACK_AB R100, R117, R114 ;  /* 0x000000727564723e */ /* 0x000fc400000000ff */
        /* <DEDUP_REMOVED lines=29> */
.L_x_6008:
        /* <DEDUP_REMOVED lines=15> */
.L_x_6010:
[----:B-1----:R-:W-:Y:S02]  /*c8c0*/  IMAD.MOV.U32 R125, RZ, RZ, R196 ;  /* 0x000000ffff7d7224 */ /* 0x002fe400078e00c4 */
.L_x_6011:
[----:B------:R-:W-:Y:S05]  /*c8d0*/  BSYNC B1 ;  /* 0x0000000000017941 */ /* 0x000fea0003800000 */
.L_x_6009:
        /* <DEDUP_REMOVED lines=16> */
.L_x_6015:
[----:B------:R-:W-:Y:S05]  /*c9e0*/  BSYNC B2 ;  /* 0x0000000000027941 */ /* 0x000fea0003800000 */
.L_x_6014:
        /* <DEDUP_REMOVED lines=44> */
.L_x_6013:
[----:B------:R-:W-:Y:S05]  /*ccb0*/  BSYNC B1 ;  /* 0x0000000000017941 */ /* 0x000fea0003800000 */
.L_x_6012:
[----:B------:R-:W0:Y:S01]  /*ccc0*/  I2F.U32 R130, R125 ;  /* 0x0000007d00827306 */ /* 0x000e220000201000 */
[C---:B------:R-:W-:Y:S01]  /*ccd0*/  LOP3.LUT P6, RZ, R199.reuse, 0x10, RZ, 0xc0, !PT ;  /* 0x00000010c7ff7812 */ /* 0x040fe200078cc0ff */
[----:B-----5:R-:W-:Y:S01]  /*cce0*/  HADD2.F32 R201, -RZ, R100.H0_H0 ;  /* 0x20000064ffc97230 */ /* 0x020fe20000004100 */
        /* <DEDUP_REMOVED lines=13> */
.L_x_6016:
        /* <DEDUP_REMOVED lines=12> */
.L_x_6019:
[----:B------:R-:W-:Y:S02]  /*ce80*/  IMAD.MOV.U32 R125, RZ, RZ, R196 ;  /* 0x000000ffff7d7224 */ /* 0x000fe400078e00c4 */
.L_x_6020:
[----:B------:R-:W-:Y:S05]  /*ce90*/  BSYNC B1 ;  /* 0x0000000000017941 */ /* 0x000fea0003800000 */
.L_x_6018:
        /* <DEDUP_REMOVED lines=16> */
.L_x_6024:
[----:B------:R-:W-:Y:S05]  /*cfa0*/  BSYNC B2 ;  /* 0x0000000000027941 */ /* 0x000fea0003800000 */
.L_x_6023:
        /* <DEDUP_REMOVED lines=44> */
.L_x_6022:
[----:B------:R-:W-:Y:S05]  /*d270*/  BSYNC B1 ;  /* 0x0000000000017941 */ /* 0x000fea0003800000 */
.L_x_6021:
        /* <DEDUP_REMOVED lines=10> */
.L_x_6017:
        /* <DEDUP_REMOVED lines=12> */
.L_x_6026:
[----:B------:R-:W-:Y:S02]  /*d3e0*/  IMAD.MOV.U32 R125, RZ, RZ, R196 ;  /* 0x000000ffff7d7224 */ /* 0x000fe400078e00c4 */
.L_x_6027:
[----:B------:R-:W-:Y:S05]  /*d3f0*/  BSYNC B1 ;  /* 0x0000000000017941 */ /* 0x000fea0003800000 */
.L_x_6025:
        /* <DEDUP_REMOVED lines=16> */
.L_x_6031:
[----:B------:R-:W-:Y:S05]  /*d500*/  BSYNC B2 ;  /* 0x0000000000027941 */ /* 0x000fea0003800000 */
.L_x_6030:
        /* <DEDUP_REMOVED lines=42> */
[----:B------:R-:W-:Y:S01]  /*d7b0*/  IMAD.MOV.U32 R196, RZ, RZ, R204 ;  /* 0x000000ffffc47224 */ /* 0x000fe200078e00cc */
[----:B------:R-:W-:Y:S02]  /*d7c0*/  MOV R200, RZ ;  /* 0x000000ff00c87202 */ /* 0x000fe40000000f00 */
.L_x_6029:
[----:B------:R-:W-:Y:S05]  /*d7d0*/  BSYNC B1 ;  /* 0x0000000000017941 */ /* 0x000fea0003800000 */
.L_x_6028:
        /* <DEDUP_REMOVED lines=15> */
.L_x_6032:
        /* <DEDUP_REMOVED lines=12> */
.L_x_6035:
[----:B------:R-:W-:Y:S02]  /*d990*/  IMAD.MOV.U32 R100, RZ, RZ, R196 ;  /* 0x000000ffff647224 */ /* 0x000fe400078e00c4 */
.L_x_6036:
[----:B------:R-:W-:Y:S05]  /*d9a0*/  BSYNC B1 ;  /* 0x0000000000017941 */ /* 0x000fea0003800000 */
.L_x_6034:
        /* <DEDUP_REMOVED lines=16> */
.L_x_6040:
[----:B------:R-:W-:Y:S05]  /*dab0*/  BSYNC B2 ;  /* 0x0000000000027941 */ /* 0x000fea0003800000 */
.L_x_6039:
        /* <DEDUP_REMOVED lines=44> */
.L_x_6038:
[----:B------:R-:W-:Y:S05]  /*dd80*/  BSYNC B1 ;  /* 0x0000000000017941 */ /* 0x000fea0003800000 */
.L_x_6037:
        /* <DEDUP_REMOVED lines=10> */
.L_x_6033:
        /* <DEDUP_REMOVED lines=12> */
.L_x_6042:
[----:B------:R-:W-:Y:S02]  /*def0*/  IMAD.MOV.U32 R100, RZ, RZ, R196 ;  /* 0x000000ffff647224 */ /* 0x000fe400078e00c4 */
.L_x_6043:
[----:B------:R-:W-:Y:S05]  /*df00*/  BSYNC B1 ;  /* 0x0000000000017941 */ /* 0x000fea0003800000 */
.L_x_6041:
        /* <DEDUP_REMOVED lines=16> */
.L_x_6047:
[----:B------:R-:W-:Y:S05]  /*e010*/  BSYNC B2 ;  /* 0x0000000000027941 */ /* 0x000fea0003800000 */
.L_x_6046:
        /* <DEDUP_REMOVED lines=44> */
.L_x_6045:
[----:B------:R-:W-:Y:S05]  /*e2e0*/  BSYNC B1 ;  /* 0x0000000000017941 */ /* 0x000fea0003800000 */
.L_x_6044:
[----:B------:R-:W0:Y:S01]  /*e2f0*/  I2F.U32 R100, R100 ;  /* 0x0000006400647306 */ /* 0x000e220000201000 */
[----:B------:R-:W-:Y:S01]  /*e300*/  HADD2.F32 R201, -RZ, R101.H0_H0 ;  /* 0x20000065ffc97230 */ /* 0x000fe20000004100 */
        /* <DEDUP_REMOVED lines=13> */
.L_x_6048:
        /* <DEDUP_REMOVED lines=12> */
.L_x_6051:
[----:B------:R-:W-:Y:S02]  /*e4a0*/  IMAD.MOV.U32 R100, RZ, RZ, R196 ;  /* 0x000000ffff647224 */ /* 0x000fe400078e00c4 */
.L_x_6052:
[----:B------:R-:W-:Y:S05]  /*e4b0*/  BSYNC B1 ;  /* 0x0000000000017941 */ /* 0x000fea0003800000 */
.L_x_6050:
        /* <DEDUP_REMOVED lines=16> */
.L_x_6056:
[----:B------:R-:W-:Y:S05]  /*e5c0*/  BSYNC B2 ;  /* 0x0000000000027941 */ /* 0x000fea0003800000 */
.L_x_6055:
        /* <DEDUP_REMOVED lines=44> */
.L_x_6054:
[----:B------:R-:W-:Y:S05]  /*e890*/  BSYNC B1 ;  /* 0x0000000000017941 */ /* 0x000fea0003800000 */
.L_x_6053:
        /* <DEDUP_REMOVED lines=10> */
.L_x_6049:
        /* <DEDUP_REMOVED lines=12> */
.L_x_6058:
[----:B------:R-:W-:Y:S02]  /*ea00*/  IMAD.MOV.U32 R100, RZ, RZ, R196 ;  /* 0x000000ffff647224 */ /* 0x000fe400078e00c4 */
.L_x_6059:
[----:B------:R-:W-:Y:S05]  /*ea10*/  BSYNC B1 ;  /* 0x0000000000017941 */ /* 0x000fea0003800000 */
.L_x_6057:
        /* <DEDUP_REMOVED lines=16> */
.L_x_6063:
[----:B------:R-:W-:Y:S05]  /*eb20*/  BSYNC B2 ;  /* 0x0000000000027941 */ /* 0x000fea0003800000 */
.L_x_6062:
        /* <DEDUP_REMOVED lines=44> */
.L_x_6061:
[----:B------:R-:W-:Y:S05]  /*edf0*/  BSYNC B1 ;  /* 0x0000000000017941 */ /* 0x000fea0003800000 */
.L_x_6060:
        /* <DEDUP_REMOVED lines=9> */
[----:B------:R-:W-:Y:S01]  /*ee90*/  HADD2.F32 R101, -RZ, R97.H1_H1 ;  /* 0x30000061ff657230 */ /* 0x000fe20000004100 */
[----:B------:R-:W-:-:S04]  /*eea0*/  IMAD.MOV.U32 R100, RZ, RZ, R200 ;  /* 0x000000ffff647224 */ /* 0x000fc800078e00c8 */
[----:B------:R-:W-:Y:S01]  /*eeb0*/  FADD.FTZ R208, R101, R208 ;  /* 0x000000d065d07221 */ /* 0x000fe20000010000 */
[----:B------:R-:W-:Y:S05]  /*eec0*/  BRA `(.L_x_6065) ;  /* 0x0000056000007947 */ /* 0x000fea0003800000 */
.L_x_6064:
        /* <DEDUP_REMOVED lines=12> */
.L_x_6067:
[----:B------:R-:W-:Y:S02]  /*ef90*/  MOV R125, R196 ;  /* 0x000000c4007d7202 */ /* 0x000fe40000000f00 */
.L_x_6068:
[----:B------:R-:W-:Y:S05]  /*efa0*/  BSYNC B1 ;  /* 0x0000000000017941 */ /* 0x000fea0003800000 */
.L_x_6066:
        /* <DEDUP_REMOVED lines=16> */
.L_x_6072:
[----:B------:R-:W-:Y:S05]  /*f0b0*/  BSYNC B2 ;  /* 0x0000000000027941 */ /* 0x000fea0003800000 */
.L_x_6071:
        /* <DEDUP_REMOVED lines=41> */
[----:B------:R-:W-:Y:S01]  /*f350*/  MOV R194, R100 ;  /* 0x0000006400c27202 */ /* 0x000fe20000000f00 */
[----:B------:R-:W-:Y:S01]  /*f360*/  IMAD.MOV.U32 R100, RZ, RZ, RZ ;  /* 0x000000ffff647224 */ /* 0x000fe200078e00ff */
[----:B------:R-:W-:Y:S02]  /*f370*/  LOP3.LUT R192, R101, UR26, R200, 0x96, !PT ;  /* 0x0000001a65c07c12 */ /* 0x000fe4000f8e96c8 */
.L_x_6070:
[----:B------:R-:W-:Y:S05]  /*f380*/  BSYNC B1 ;  /* 0x0000000000017941 */ /* 0x000fea0003800000 */
.L_x_6069:
        /* <DEDUP_REMOVED lines=10> */
.L_x_6065:
        /* <DEDUP_REMOVED lines=12> */
.L_x_6074:
[----:B------:R-:W-:Y:S02]  /*f4f0*/  MOV R125, R196 ;  /* 0x000000c4007d7202 */ /* 0x000fe40000000f00 */
.L_x_6075:
[----:B------:R-:W-:Y:S05]  /*f500*/  BSYNC B1 ;  /* 0x0000000000017941 */ /* 0x000fea0003800000 */
.L_x_6073:
        /* <DEDUP_REMOVED lines=16> */
.L_x_6079:
[----:B------:R-:W-:Y:S05]  /*f610*/  BSYNC B2 ;  /* 0x0000000000027941 */ /* 0x000fea0003800000 */
.L_x_6078:
        /* <DEDUP_REMOVED lines=44> */
.L_x_6077:
[----:B------:R-:W-:Y:S05]  /*f8e0*/  BSYNC B1 ;  /* 0x0000000000017941 */ /* 0x000fea0003800000 */
.L_x_6076:
        /* <DEDUP_REMOVED lines=13> */
.L_x_6080:
        /* <DEDUP_REMOVED lines=12> */
.L_x_6083:
[----:B------:R-:W-:Y:S02]  /*fa80*/  IMAD.MOV.U32 R125, RZ, RZ, R196 ;  /* 0x000000ffff7d7224 */ /* 0x000fe400078e00c4 */
.L_x_6084:
[----:B------:R-:W-:Y:S05]  /*fa90*/  BSYNC B1 ;  /* 0x0000000000017941 */ /* 0x000fea0003800000 */
.L_x_6082:
        /* <DEDUP_REMOVED lines=16> */
.L_x_6088:
[----:B------:R-:W-:Y:S05]  /*fba0*/  BSYNC B2 ;  /* 0x0000000000027941 */ /* 0x000fea0003800000 */
.L_x_6087:
        /* <DEDUP_REMOVED lines=44> */
.L_x_6086:
[----:B------:R-:W-:Y:S05]  /*fe70*/  BSYNC B1 ;  /* 0x0000000000017941 */ /* 0x000fea0003800000 */
.L_x_6085:
        /* <DEDUP_REMOVED lines=10> */
.L_x_6081:
        /* <DEDUP_REMOVED lines=12> */
.L_x_6090:
[----:B------:R-:W-:Y:S02]  /*ffe0*/  IMAD.MOV.U32 R125, RZ, RZ, R196 ;  /* 0x000000ffff7d7224 */ /* 0x000fe400078e00c4 */
.L_x_6091:
[----:B------:R-:W-:Y:S05]  /*fff0*/  BSYNC B1 ;  /* 0x0000000000017941 */ /* 0x000fea0003800000 */
.L_x_6089:
        /* <DEDUP_REMOVED lines=16> */
.L_x_6095:
[----:B------:R-:W-:Y:S05]  /*10100*/  BSYNC B2 ;  /* 0x0000000000027941 */ /* 0x000fea0003800000 */
.L_x_6094:
        /* <DEDUP_REMOVED lines=44> */
.L_x_6093:
[----:B------:R-:W-:Y:S05]  /*103d0*/  BSYNC B1 ;  /* 0x0000000000017941 */ /* 0x000fea0003800000 */
.L_x_6092:
        /* <DEDUP_REMOVED lines=13> */
.L_x_6096:
        /* <DEDUP_REMOVED lines=12> */
.L_x_6099:
[----:B------:R-:W-:Y:S02]  /*10570*/  IMAD.MOV.U32 R102, RZ, RZ, R196 ;  /* 0x000000ffff667224 */ /* 0x000fe400078e00c4 */
.L_x_6100:
[----:B------:R-:W-:Y:S05]  /*10580*/  BSYNC B1 ;  /* 0x0000000000017941 */ /* 0x000fea0003800000 */
.L_x_6098:
        /* <DEDUP_REMOVED lines=16> */
.L_x_6104:
[----:B------:R-:W-:Y:S05]  /*10690*/  BSYNC B2 ;  /* 0x0000000000027941 */ /* 0x000fea0003800000 */
.L_x_6103:
        /* <DEDUP_REMOVED lines=44> */
.L_x_6102:
[----:B------:R-:W-:Y:S05]  /*10960*/  BSYNC B1 ;  /* 0x0000000000017941 */ /* 0x000fea0003800000 */
.L_x_6101:
        /* <DEDUP_REMOVED lines=10> */
.L_x_6097:
        /* <DEDUP_REMOVED lines=12> */
.L_x_6106:
[----:B------:R-:W-:Y:S02]  /*10ad0*/  IMAD.MOV.U32 R102, RZ, RZ, R196 ;  /* 0x000000ffff667224 */ /* 0x000fe400078e00c4 */
.L_x_6107:
[----:B------:R-:W-:Y:S05]  /*10ae0*/  BSYNC B1 ;  /* 0x0000000000017941 */ /* 0x000fea0003800000 */
.L_x_6105:
        /* <DEDUP_REMOVED lines=16> */
.L_x_6111:
[----:B------:R-:W-:Y:S05]  /*10bf0*/  BSYNC B2 ;  /* 0x0000000000027941 */ /* 0x000fea0003800000 */
.L_x_6110:
        /* <DEDUP_REMOVED lines=44> */
.L_x_6109:
[----:B------:R-:W-:Y:S05]  /*10ec0*/  BSYNC B1 ;  /* 0x0000000000017941 */ /* 0x000fea0003800000 */
.L_x_6108:
        /* <DEDUP_REMOVED lines=13> */
.L_x_6112:
        /* <DEDUP_REMOVED lines=12> */
.L_x_6115:
[----:B------:R-:W-:Y:S02]  /*11060*/  IMAD.MOV.U32 R102, RZ, RZ, R196 ;  /* 0x000000ffff667224 */ /* 0x000fe400078e00c4 */
.L_x_6116:
[----:B------:R-:W-:Y:S05]  /*11070*/  BSYNC B1 ;  /* 0x0000000000017941 */ /* 0x000fea0003800000 */
.L_x_6114:
        /* <DEDUP_REMOVED lines=16> */
.L_x_6120:
[----:B------:R-:W-:Y:S05]  /*11180*/  BSYNC B2 ;  /* 0x0000000000027941 */ /* 0x000fea0003800000 */
.L_x_6119:
        /* <DEDUP_REMOVED lines=44> */
.L_x_6118:
[----:B------:R-:W-:Y:S05]  /*11450*/  BSYNC B1 ;  /* 0x0000000000017941 */ /* 0x000fea0003800000 */
.L_x_6117:
        /* <DEDUP_REMOVED lines=10> */
.L_x_6113:
        /* <DEDUP_REMOVED lines=12> */
.L_x_6122:
[----:B------:R-:W-:Y:S02]  /*115c0*/  IMAD.MOV.U32 R102, RZ, RZ, R196 ;  /* 0x000000ffff667224 */ /* 0x000fe400078e00c4 */
.L_x_6123:
[----:B------:R-:W-:Y:S05]  /*115d0*/  BSYNC B1 ;  /* 0x0000000000017941 */ /* 0x000fea0003800000 */
.L_x_6121:
        /* <DEDUP_REMOVED lines=16> */
.L_x_6127:
[----:B------:R-:W-:Y:S05]  /*116e0*/  BSYNC B2 ;  /* 0x0000000000027941 */ /* 0x000fea0003800000 */
.L_x_6126:
        /* <DEDUP_REMOVED lines=44> */
.L_x_6125:
[----:B------:R-:W-:Y:S05]  /*119b0*/  BSYNC B1 ;  /* 0x0000000000017941 */ /* 0x000fea0003800000 */
.L_x_6124:
        /* <DEDUP_REMOVED lines=14> */
.L_x_6128:
        /* <DEDUP_REMOVED lines=12> */
.L_x_6131:
[----:B------:R-:W-:Y:S02]  /*11b60*/  IMAD.MOV.U32 R125, RZ, RZ, R196 ;  /* 0x000000ffff7d7224 */ /* 0x000fe400078e00c4 */
.L_x_6132:
[----:B------:R-:W-:Y:S05]  /*11b70*/  BSYNC B1 ;  /* 0x0000000000017941 */ /* 0x000fea0003800000 */
.L_x_6130:
        /* <DEDUP_REMOVED lines=18> */
.L_x_6136:
[----:B------:R-:W-:Y:S05]  /*11ca0*/  BSYNC B2 ;  /* 0x0000000000027941 */ /* 0x000fea0003800000 */
.L_x_6135:
        /* <DEDUP_REMOVED lines=44> */
.L_x_6134:
[----:B------:R-:W-:Y:S05]  /*11f70*/  BSYNC B1 ;  /* 0x0000000000017941 */ /* 0x000fea0003800000 */
.L_x_6133:
        /* <DEDUP_REMOVED lines=10> */
.L_x_6129:
        /* <DEDUP_REMOVED lines=19> */
[----:B------:R-:W-:Y:S02]  /*12150*/  F2FP.PACK_AB R103, R210, R207 ;  /* 0x000000cfd267723e */ /* 0x000fe400000000ff */
        /* <DEDUP_REMOVED lines=24> */
[----:B------:R-:W-:-:S03]  /*122e0*/  LOP3.LUT R211, R204, 0xff, R185, 0xf8, !PT ;  /* 0x000000ffccd37812 */ /* 0x000fc600078ef8b9 */
[----:B------:R-:W-:Y:S01]  /*122f0*/  IMAD.WIDE.U32 R100, R101, 0x100, RZ ;  /* 0x0000010065647825 */ /* 0x000fe200078e00ff */
[----:B------:R-:W-:-:S04]  /*12300*/  LOP3.LUT R211, R103, R211, R201, 0xfe, !PT ;  /* 0x000000d367d37212 */ /* 0x000fc800078efec9 */
[----:B------:R-:W-:Y:S01]  /*12310*/  LOP3.LUT R100, R100, R200, R102, 0xfe, !PT ;  /* 0x000000c864647212 */ /* 0x000fe200078efe66 */
[----:B------:R-:W-:Y:S01]  /*12320*/  IMAD.WIDE.U32 R102, R124, R131, c[0x0][0x198] ;  /* 0x000066007c667625 */ /* 0x000fe200078e0083 */
[----:B------:R-:W-:Y:S02]  /*12330*/  LOP3.LUT R101, R211, R101, RZ, 0xfc, !PT ;  /* 0x00000065d3657212 */ /* 0x000fe400078efcff */
[----:B------:R-:W-:-:S05]  /*12340*/  LOP3.LUT R100, R100, 0xff, R189, 0xf8, !PT ;  /* 0x000000ff64647812 */ /* 0x000fca00078ef8bd */
[----:B------:R0:W-:Y:S02]  /*12350*/  STG.E.64 [R102.64], R100 ;  /* 0x0000006466007986 */ /* 0x0001e4000c101b06 */
.L_x_6137:
        /* <DEDUP_REMOVED lines=15> */
.L_x_6139:
[----:B-1----:R-:W-:Y:S02]  /*12450*/  IMAD.MOV.U32 R204, RZ, RZ, R196 ;  /* 0x000000ffffcc7224 */ /* 0x002fe400078e00c4 */
.L_x_6140:
[----:B------:R-:W-:Y:S05]  /*12460*/  BSYNC B1 ;  /* 0x0000000000017941 */ /* 0x000fea0003800000 */
.L_x_6138:
        /* <DEDUP_REMOVED lines=16> */
.L_x_6144:
[----:B------:R-:W-:Y:S05]  /*12570*/  BSYNC B2 ;  /* 0x0000000000027941 */ /* 0x000fea0003800000 */
.L_x_6143:
        /* <DEDUP_REMOVED lines=44> */
.L_x_6142:
[----:B------:R-:W-:Y:S05]  /*12840*/  BSYNC B1 ;  /* 0x0000000000017941 */ /* 0x000fea0003800000 */
.L_x_6141:
        /* <DEDUP_REMOVED lines=16> */
.L_x_6145:
        /* <DEDUP_REMOVED lines=12> */
.L_x_6148:
[----:B------:R-:W-:Y:S02]  /*12a10*/  IMAD.MOV.U32 R202, RZ, RZ, R196 ;  /* 0x000000ffffca7224 */ /* 0x000fe400078e00c4 */
.L_x_6149:
[----:B------:R-:W-:Y:S05]  /*12a20*/  BSYNC B1 ;  /* 0x0000000000017941 */ /* 0x000fea0003800000 */
.L_x_6147:
        /* <DEDUP_REMOVED lines=16> */
.L_x_6153:
[----:B------:R-:W-:Y:S05]  /*12b30*/  BSYNC B2 ;  /* 0x0000000000027941 */ /* 0x000fea0003800000 */
.L_x_6152:
        /* <DEDUP_REMOVED lines=44> */
.L_x_6151:
[----:B------:R-:W-:Y:S05]  /*12e00*/  BSYNC B1 ;  /* 0x0000000000017941 */ /* 0x000fea0003800000 */
.L_x_6150:
        /* <DEDUP_REMOVED lines=10> */
.L_x_6146:
        /* <DEDUP_REMOVED lines=12> */
.L_x_6155:
[----:B------:R-:W-:Y:S02]  /*12f70*/  IMAD.MOV.U32 R202, RZ, RZ, R196 ;  /* 0x000000ffffca7224 */ /* 0x000fe400078e00c4 */
.L_x_6156:
[----:B------:R-:W-:Y:S05]  /*12f80*/  BSYNC B1 ;  /* 0x0000000000017941 */ /* 0x000fea0003800000 */
.L_x_6154:
        /* <DEDUP_REMOVED lines=16> */
.L_x_6160:
[----:B------:R-:W-:Y:S05]  /*13090*/  BSYNC B2 ;  /* 0x0000000000027941 */ /* 0x000fea0003800000 */
.L_x_6159:
        /* <DEDUP_REMOVED lines=44> */
.L_x_6158:
[----:B------:R-:W-:Y:S05]  /*13360*/  BSYNC B1 ;  /* 0x0000000000017941 */ /* 0x000fea0003800000 */
.L_x_6157:
        /* <DEDUP_REMOVED lines=15> */
.L_x_6161:
        /* <DEDUP_REMOVED lines=12> */
.L_x_6164:
[----:B------:R-:W-:Y:S02]  /*13520*/  IMAD.MOV.U32 R100, RZ, RZ, R196 ;  /* 0x000000ffff647224 */ /* 0x000fe400078e00c4 */
.L_x_6165:
[----:B------:R-:W-:Y:S05]  /*13530*/  BSYNC B1 ;  /* 0x0000000000017941 */ /* 0x000fea0003800000 */
.L_x_6163:
        /* <DEDUP_REMOVED lines=16> */
.L_x_6169:
[----:B------:R-:W-:Y:S05]  /*13640*/  BSYNC B2 ;  /* 0x0000000000027941 */ /* 0x000fea0003800000 */
.L_x_6168:
        /* <DEDUP_REMOVED lines=44> */
.L_x_6167:
[----:B------:R-:W-:Y:S05]  /*13910*/  BSYNC B1 ;  /* 0x0000000000017941 */ /* 0x000fea0003800000 */
.L_x_6166:
        /* <DEDUP_REMOVED lines=10> */
.L_x_6162:
        /* <DEDUP_REMOVED lines=12> */
.L_x_6171:
[----:B------:R-:W-:Y:S02]  /*13a80*/  IMAD.MOV.U32 R100, RZ, RZ, R196 ;  /* 0x000000ffff647224 */ /* 0x000fe400078e00c4 */
.L_x_6172:
[----:B------:R-:W-:Y:S05]  /*13a90*/  BSYNC B1 ;  /* 0x0000000000017941 */ /* 0x000fea0003800000 */
.L_x_6170:
        /* <DEDUP_REMOVED lines=16> */
.L_x_6176:
[----:B------:R-:W-:Y:S05]  /*13ba0*/  BSYNC B2 ;  /* 0x0000000000027941 */ /* 0x000fea0003800000 */
.L_x_6175:
        /* <DEDUP_REMOVED lines=44> */
.L_x_6174:
[----:B------:R-:W-:Y:S05]  /*13e70*/  BSYNC B1 ;  /* 0x0000000000017941 */ /* 0x000fea0003800000 */
.L_x_6173:
        /* <DEDUP_REMOVED lines=15> */
.L_x_6177:
        /* <DEDUP_REMOVED lines=12> */
.L_x_6180:
[----:B------:R-:W-:Y:S02]  /*14030*/  MOV R100, R196 ;  /* 0x000000c400647202 */ /* 0x000fe40000000f00 */
.L_x_6181:
[----:B------:R-:W-:Y:S05]  /*14040*/  BSYNC B1 ;  /* 0x0000000000017941 */ /* 0x000fea0003800000 */
.L_x_6179:
        /* <DEDUP_REMOVED lines=16> */
.L_x_6185:
[----:B------:R-:W-:Y:S05]  /*14150*/  BSYNC B2 ;  /* 0x0000000000027941 */ /* 0x000fea0003800000 */
.L_x_6184:
        /* <DEDUP_REMOVED lines=44> */
.L_x_6183:
[----:B------:R-:W-:Y:S05]  /*14420*/  BSYNC B1 ;  /* 0x0000000000017941 */ /* 0x000fea0003800000 */
.L_x_6182:
        /* <DEDUP_REMOVED lines=10> */
.L_x_6178:
        /* <DEDUP_REMOVED lines=12> */
.L_x_6187:
[----:B------:R-:W-:Y:S02]  /*14590*/  MOV R100, R196 ;  /* 0x000000c400647202 */ /* 0x000fe40000000f00 */
.L_x_6188:
[----:B------:R-:W-:Y:S05]  /*145a0*/  BSYNC B1 ;  /* 0x0000000000017941 */ /* 0x000fea0003800000 */
.L_x_6186:
        /* <DEDUP_REMOVED lines=16> */
.L_x_6192:
[----:B------:R-:W-:Y:S05]  /*146b0*/  BSYNC B2 ;  /* 0x0000000000027941 */ /* 0x000fea0003800000 */
.L_x_6191:
        /* <DEDUP_REMOVED lines=44> */
.L_x_6190:
[----:B------:R-:W-:Y:S05]  /*14980*/  BSYNC B1 ;  /* 0x0000000000017941 */ /* 0x000fea0003800000 */
.L_x_6189:
        /* <DEDUP_REMOVED lines=13> */
.L_x_6193:
        /* <DEDUP_REMOVED lines=12> */
.L_x_6196:
[----:B------:R-:W-:Y:S02]  /*14b20*/  IMAD.MOV.U32 R202, RZ, RZ, R196 ;  /* 0x000000ffffca7224 */ /* 0x000fe400078e00c4 */
.L_x_6197:
[----:B------:R-:W-:Y:S05]  /*14b30*/  BSYNC B1 ;  /* 0x0000000000017941 */ /* 0x000fea0003800000 */
.L_x_6195:
        /* <DEDUP_REMOVED lines=16> */
.L_x_6201:
[----:B------:R-:W-:Y:S05]  /*14c40*/  BSYNC B2 ;  /* 0x0000000000027941 */ /* 0x000fea0003800000 */
.L_x_6200:
        /* <DEDUP_REMOVED lines=44> */
.L_x_6199:
[----:B------:R-:W-:Y:S05]  /*14f10*/  BSYNC B1 ;  /* 0x0000000000017941 */ /* 0x000fea0003800000 */
.L_x_6198:
        /* <DEDUP_REMOVED lines=10> */
.L_x_6194:
        /* <DEDUP_REMOVED lines=12> */
.L_x_6203:
[----:B------:R-:W-:Y:S02]  /*15080*/  IMAD.MOV.U32 R202, RZ, RZ, R196 ;  /* 0x000000ffffca7224 */ /* 0x000fe400078e00c4 */
.L_x_6204:
[----:B------:R-:W-:Y:S05]  /*15090*/  BSYNC B1 ;  /* 0x0000000000017941 */ /* 0x000fea0003800000 */
.L_x_6202:
        /* <DEDUP_REMOVED lines=16> */
.L_x_6208:
[----:B------:R-:W-:Y:S05]  /*151a0*/  BSYNC B2 ;  /* 0x0000000000027941 */ /* 0x000fea0003800000 */
.L_x_6207:
        /* <DEDUP_REMOVED lines=44> */
.L_x_6206:
[----:B------:R-:W-:Y:S05]  /*15470*/  BSYNC B1 ;  /* 0x0000000000017941 */ /* 0x000fea0003800000 */
.L_x_6205:
        /* <DEDUP_REMOVED lines=13> */
.L_x_6209:
        /* <DEDUP_REMOVED lines=12> */
.L_x_6212:
[----:B------:R-:W-:Y:S02]  /*15610*/  IMAD.MOV.U32 R202, RZ, RZ, R196 ;  /* 0x000000ffffca7224 */ /* 0x000fe400078e00c4 */
.L_x_6213:
[----:B------:R-:W-:Y:S05]  /*15620*/  BSYNC B1 ;  /* 0x0000000000017941 */ /* 0x000fea0003800000 */
.L_x_6211:
        /* <DEDUP_REMOVED lines=16> */
.L_x_6217:
[----:B------:R-:W-:Y:S05]  /*15730*/  BSYNC B2 ;  /* 0x0000000000027941 */ /* 0x000fea0003800000 */
.L_x_6216:
        /* <DEDUP_REMOVED lines=44> */
.L_x_6215:
[----:B------:R-:W-:Y:S05]  /*15a00*/  BSYNC B1 ;  /* 0x0000000000017941 */ /* 0x000fea0003800000 */
.L_x_6214:
        /* <DEDUP_REMOVED lines=10> */
.L_x_6210:
        /* <DEDUP_REMOVED lines=12> */
.L_x_6219:
[----:B------:R-:W-:Y:S02]  /*15b70*/  IMAD.MOV.U32 R202, RZ, RZ, R196 ;  /* 0x000000ffffca7224 */ /* 0x000fe400078e00c4 */
.L_x_6220:
[----:B------:R-:W-:Y:S05]  /*15b80*/  BSYNC B1 ;  /* 0x0000000000017941 */ /* 0x000fea0003800000 */
.L_x_6218:
        /* <DEDUP_REMOVED lines=16> */
.L_x_6224:
[----:B------:R-:W-:Y:S05]  /*15c90*/  BSYNC B2 ;  /* 0x0000000000027941 */ /* 0x000fea0003800000 */
.L_x_6223:
        /* <DEDUP_REMOVED lines=44> */
.L_x_6222:
[----:B------:R-:W-:Y:S05]  /*15f60*/  BSYNC B1 ;  /* 0x0000000000017941 */ /* 0x000fea0003800000 */
.L_x_6221:
        /* <DEDUP_REMOVED lines=13> */
.L_x_6225:
        /* <DEDUP_REMOVED lines=12> */
.L_x_6228:
[----:B------:R-:W-:Y:S02]  /*16100*/  IMAD.MOV.U32 R102, RZ, RZ, R196 ;  /* 0x000000ffff667224 */ /* 0x000fe400078e00c4 */
.L_x_6229:
[----:B------:R-:W-:Y:S05]  /*16110*/  BSYNC B1 ;  /* 0x0000000000017941 */ /* 0x000fea0003800000 */
.L_x_6227:
        /* <DEDUP_REMOVED lines=16> */
.L_x_6233:
[----:B------:R-:W-:Y:S05]  /*16220*/  BSYNC B2 ;  /* 0x0000000000027941 */ /* 0x000fea0003800000 */
.L_x_6232:
        /* <DEDUP_REMOVED lines=44> */
.L_x_6231:
[----:B------:R-:W-:Y:S05]  /*164f0*/  BSYNC B1 ;  /* 0x0000000000017941 */ /* 0x000fea0003800000 */
.L_x_6230:
        /* <DEDUP_REMOVED lines=10> */
.L_x_6226:
        /* <DEDUP_REMOVED lines=12> */
.L_x_6235:
[----:B------:R-:W-:Y:S02]  /*16660*/  IMAD.MOV.U32 R102, RZ, RZ, R196 ;  /* 0x000000ffff667224 */ /* 0x000fe400078e00c4 */
.L_x_6236:
[----:B------:R-:W-:Y:S05]  /*16670*/  BSYNC B1 ;  /* 0x0000000000017941 */ /* 0x000fea0003800000 */
.L_x_6234:
        /* <DEDUP_REMOVED lines=16> */
.L_x_6240:
[----:B------:R-:W-:Y:S05]  /*16780*/  BSYNC B2 ;  /* 0x0000000000027941 */ /* 0x000fea0003800000 */
.L_x_6239:
        /* <DEDUP_REMOVED lines=44> */
.L_x_6238:
[----:B------:R-:W-:Y:S05]  /*16a50*/  BSYNC B1 ;  /* 0x0000000000017941 */ /* 0x000fea0003800000 */
.L_x_6237:
        /* <DEDUP_REMOVED lines=13> */
.L_x_6241:
        /* <DEDUP_REMOVED lines=12> */
.L_x_6244:
[----:B------:R-:W-:Y:S02]  /*16bf0*/  IMAD.MOV.U32 R102, RZ, RZ, R196 ;  /* 0x000000ffff667224 */ /* 0x000fe400078e00c4 */
.L_x_6245:
[----:B------:R-:W-:Y:S05]  /*16c00*/  BSYNC B1 ;  /* 0x0000000000017941 */ /* 0x000fea0003800000 */
.L_x_6243:
        /* <DEDUP_REMOVED lines=16> */
.L_x_6249:
[----:B------:R-:W-:Y:S05]  /*16d10*/  BSYNC B2 ;  /* 0x0000000000027941 */ /* 0x000fea0003800000 */
.L_x_6248:
        /* <DEDUP_REMOVED lines=44> */
.L_x_6247:
[----:B------:R-:W-:Y:S05]  /*16fe0*/  BSYNC B1 ;  /* 0x0000000000017941 */ /* 0x000fea0003800000 */
.L_x_6246:
        /* <DEDUP_REMOVED lines=10> */
.L_x_6242:
        /* <DEDUP_REMOVED lines=12> */
.L_x_6251:
[----:B------:R-:W-:Y:S02]  /*17150*/  IMAD.MOV.U32 R102, RZ, RZ, R196 ;  /* 0x000000ffff667224 */ /* 0x000fe400078e00c4 */
.L_x_6252:
[----:B------:R-:W-:Y:S05]  /*17160*/  BSYNC B1 ;  /* 0x0000000000017941 */ /* 0x000fea0003800000 */
.L_x_6250:
        /* <DEDUP_REMOVED lines=16> */
.L_x_6256:
[----:B------:R-:W-:Y:S05]  /*17270*/  BSYNC B2 ;  /* 0x0000000000027941 */ /* 0x000fea0003800000 */
.L_x_6255:
        /* <DEDUP_REMOVED lines=44> */
.L_x_6254:
[----:B------:R-:W-:Y:S05]  /*17540*/  BSYNC B1 ;  /* 0x0000000000017941 */ /* 0x000fea0003800000 */
.L_x_6253:
        /* <DEDUP_REMOVED lines=14> */
.L_x_6257:
        /* <DEDUP_REMOVED lines=12> */
.L_x_6260:
[----:B------:R-:W-:Y:S02]  /*176f0*/  MOV R204, R196 ;  /* 0x000000c400cc7202 */ /* 0x000fe40000000f00 */
.L_x_6261:
[----:B------:R-:W-:Y:S05]  /*17700*/  BSYNC B1 ;  /* 0x0000000000017941 */ /* 0x000fea0003800000 */
.L_x_6259:
        /* <DEDUP_REMOVED lines=18> */
.L_x_6265:
[----:B------:R-:W-:Y:S05]  /*17830*/  BSYNC B2 ;  /* 0x0000000000027941 */ /* 0x000fea0003800000 */
.L_x_6264:
        /* <DEDUP_REMOVED lines=42> */
[----:B------:R-:W-:Y:S02]  /*17ae0*/  LOP3.LUT R192, R101, UR26, R102, 0x96, !PT ;  /* 0x0000001a65c07c12 */ /* 0x000fe4000f8e9666 */
[----:B------:R-:W-:Y:S02]  /*17af0*/  MOV R194, R100 ;  /* 0x0000006400c27202 */ /* 0x000fe40000000f00 */
.L_x_6263:
[----:B------:R-:W-:Y:S05]  /*17b00*/  BSYNC B1 ;  /* 0x0000000000017941 */ /* 0x000fea0003800000 */
.L_x_6262:
        /* <DEDUP_REMOVED lines=10> */
.L_x_6258:
        /* <DEDUP_REMOVED lines=52> */
.L_x_6266:
        /* <DEDUP_REMOVED lines=15> */
.L_x_6268:
[----:B-1----:R-:W-:Y:S02]  /*17fe0*/  IMAD.MOV.U32 R201, RZ, RZ, R196 ;  /* 0x000000ffffc97224 */ /* 0x002fe400078e00c4 */
.L_x_6269:
[----:B------:R-:W-:Y:S05]  /*17ff0*/  BSYNC B1 ;  /* 0x0000000000017941 */ /* 0x000fea0003800000 */
.L_x_6267:
        /* <DEDUP_REMOVED lines=16> */
.L_x_6273:
[----:B------:R-:W-:Y:S05]  /*18100*/  BSYNC B2 ;  /* 0x0000000000027941 */ /* 0x000fea0003800000 */
.L_x_6272:
        /* <DEDUP_REMOVED lines=44> */
.L_x_6271:
[----:B------:R-:W-:Y:S05]  /*183d0*/  BSYNC B1 ;  /* 0x0000000000017941 */ /* 0x000fea0003800000 */
.L_x_6270:
        /* <DEDUP_REMOVED lines=16> */
.L_x_6274:
        /* <DEDUP_REMOVED lines=12> */
.L_x_6277:
[----:B------:R-:W-:Y:S02]  /*185a0*/  IMAD.MOV.U32 R201, RZ, RZ, R196 ;  /* 0x000000ffffc97224 */ /* 0x000fe400078e00c4 */
.L_x_6278:
[----:B------:R-:W-:Y:S05]  /*185b0*/  BSYNC B1 ;  /* 0x0000000000017941 */ /* 0x000fea0003800000 */
.L_x_6276:
        /* <DEDUP_REMOVED lines=16> */
.L_x_6282:
[----:B------:R-:W-:Y:S05]  /*186c0*/  BSYNC B2 ;  /* 0x0000000000027941 */ /* 0x000fea0003800000 */
.L_x_6281:
        /* <DEDUP_REMOVED lines=44> */
.L_x_6280:
[----:B------:R-:W-:Y:S05]  /*18990*/  BSYNC B1 ;  /* 0x0000000000017941 */ /* 0x000fea0003800000 */
.L_x_6279:
        /* <DEDUP_REMOVED lines=10> */
.L_x_6275:
        /* <DEDUP_REMOVED lines=12> */
.L_x_6284:
[----:B------:R-:W-:Y:S02]  /*18b00*/  IMAD.MOV.U32 R201, RZ, RZ, R196 ;  /* 0x000000ffffc97224 */ /* 0x000fe400078e00c4 */
.L_x_6285:
[----:B------:R-:W-:Y:S05]  /*18b10*/  BSYNC B1 ;  /* 0x0000000000017941 */ /* 0x000fea0003800000 */
.L_x_6283:
        /* <DEDUP_REMOVED lines=16> */
.L_x_6289:
[----:B------:R-:W-:Y:S05]  /*18c20*/  BSYNC B2 ;  /* 0x0000000000027941 */ /* 0x000fea0003800000 */
.L_x_6288:
        /* <DEDUP_REMOVED lines=44> */
.L_x_6287:
[----:B------:R-:W-:Y:S05]  /*18ef0*/  BSYNC B1 ;  /* 0x0000000000017941 */ /* 0x000fea0003800000 */
.L_x_6286:
        /* <DEDUP_REMOVED lines=11> */
[----:B------:R-:W-:Y:S01]  /*18fb0*/  HADD2.F32 R221, -RZ, R96.H1_H1 ;  /* 0x30000060ffdd7230 */ /* 0x000fe20000004100 */
[----:B------:R-:W-:-:S04]  /*18fc0*/  IMAD.MOV.U32 R201, RZ, RZ, R204 ;  /* 0x000000ffffc97224 */ /* 0x000fc800078e00cc */
[----:B------:R-:W-:Y:S01]  /*18fd0*/  FADD.FTZ R220, R221, R220 ;  /* 0x000000dcdddc7221 */ /* 0x000fe20000010000 */
[----:B------:R-:W-:Y:S05]  /*18fe0*/  BRA `(.L_x_6291) ;  /* 0x0000056000007947 */ /* 0x000fea0003800000 */
.L_x_6290:
        /* <DEDUP_REMOVED lines=12> */
.L_x_6293:
[----:B------:R-:W-:Y:S02]  /*190b0*/  MOV R100, R196 ;  /* 0x000000c400647202 */ /* 0x000fe40000000f00 */
.L_x_6294:
[----:B------:R-:W-:Y:S05]  /*190c0*/  BSYNC B1 ;  /* 0x0000000000017941 */ /* 0x000fea0003800000 */
.L_x_6292:
        /* <DEDUP_REMOVED lines=16> */
.L_x_6298:
[----:B------:R-:W-:Y:S05]  /*191d0*/  BSYNC B2 ;  /* 0x0000000000027941 */ /* 0x000fea0003800000 */
.L_x_6297:
        /* <DEDUP_REMOVED lines=44> */
.L_x_6296:
[----:B------:R-:W-:Y:S05]  /*194a0*/  BSYNC B1 ;  /* 0x0000000000017941 */ /* 0x000fea0003800000 */
.L_x_6295:
        /* <DEDUP_REMOVED lines=10> */
.L_x_6291:
        /* <DEDUP_REMOVED lines=12> */
.L_x_6300:
[----:B------:R-:W-:Y:S02]  /*19610*/  MOV R100, R196 ;  /* 0x000000c400647202 */ /* 0x000fe40000000f00 */
.L_x_6301:
[----:B------:R-:W-:Y:S05]  /*19620*/  BSYNC B1 ;  /* 0x0000000000017941 */ /* 0x000fea0003800000 */
.L_x_6299:
        /* <DEDUP_REMOVED lines=16> */
.L_x_6305:
[----:B------:R-:W-:Y:S05]  /*19730*/  BSYNC B2 ;  /* 0x0000000000027941 */ /* 0x000fea0003800000 */
.L_x_6304:
        /* <DEDUP_REMOVED lines=44> */
.L_x_6303:
[----:B------:R-:W-:Y:S05]  /*19a00*/  BSYNC B1 ;  /* 0x0000000000017941 */ /* 0x000fea0003800000 */
.L_x_6302:
        /* <DEDUP_REMOVED lines=15> */
.L_x_6306:
        /* <DEDUP_REMOVED lines=12> */
.L_x_6309:
[----:B------:R-:W-:Y:S02]  /*19bc0*/  IMAD.MOV.U32 R100, RZ, RZ, R196 ;  /* 0x000000ffff647224 */ /* 0x000fe400078e00c4 */
.L_x_6310:
[----:B------:R-:W-:Y:S05]  /*19bd0*/  BSYNC B1 ;  /* 0x0000000000017941 */ /* 0x000fea0003800000 */
.L_x_6308:
        /* <DEDUP_REMOVED lines=16> */
.L_x_6314:
[----:B------:R-:W-:Y:S05]  /*19ce0*/  BSYNC B2 ;  /* 0x0000000000027941 */ /* 0x000fea0003800000 */
.L_x_6313:
        /* <DEDUP_REMOVED lines=44> */
.L_x_6312:
[----:B------:R-:W-:Y:S05]  /*19fb0*/  BSYNC B1 ;  /* 0x0000000000017941 */ /* 0x000fea0003800000 */
.L_x_6311:
        /* <DEDUP_REMOVED lines=10> */
.L_x_6307:
        /* <DEDUP_REMOVED lines=12> */
.L_x_6316:
[----:B------:R-:W-:Y:S02]  /*1a120*/  IMAD.MOV.U32 R100, RZ, RZ, R196 ;  /* 0x000000ffff647224 */ /* 0x000fe400078e00c4 */
.L_x_6317:
[----:B------:R-:W-:Y:S05]  /*1a130*/  BSYNC B1 ;  /* 0x0000000000017941 */ /* 0x000fea0003800000 */
.L_x_6315:
        /* <DEDUP_REMOVED lines=16> */
.L_x_6321:
[----:B------:R-:W-:Y:S05]  /*1a240*/  BSYNC B2 ;  /* 0x0000000000027941 */ /* 0x000fea0003800000 */
.L_x_6320:
        /* <DEDUP_REMOVED lines=44> */
.L_x_6319:
[----:B------:R-:W-:Y:S05]  /*1a510*/  BSYNC B1 ;  /* 0x0000000000017941 */ /* 0x000fea0003800000 */
.L_x_6318:
        /* <DEDUP_REMOVED lines=13> */
.L_x_6322:
        /* <DEDUP_REMOVED lines=12> */
.L_x_6325:
[----:B------:R-:W-:Y:S02]  /*1a6b0*/  IMAD.MOV.U32 R201, RZ, RZ, R196 ;  /* 0x000000ffffc97224 */ /* 0x000fe400078e00c4 */
.L_x_6326:
[----:B------:R-:W-:Y:S05]  /*1a6c0*/  BSYNC B1 ;  /* 0x0000000000017941 */ /* 0x000fea0003800000 */
.L_x_6324:
        /* <DEDUP_REMOVED lines=16> */
.L_x_6330:
[----:B------:R-:W-:Y:S05]  /*1a7d0*/  BSYNC B2 ;  /* 0x0000000000027941 */ /* 0x000fea0003800000 */
.L_x_6329:
        /* <DEDUP_REMOVED lines=44> */
.L_x_6328:
[----:B------:R-:W-:Y:S05]  /*1aaa0*/  BSYNC B1 ;  /* 0x0000000000017941 */ /* 0x000fea0003800000 */
.L_x_6327:
        /* <DEDUP_REMOVED lines=10> */
.L_x_6323:
        /* <DEDUP_REMOVED lines=12> */
.L_x_6332:
[----:B------:R-:W-:Y:S02]  /*1ac10*/  IMAD.MOV.U32 R201, RZ, RZ, R196 ;  /* 0x000000ffffc97224 */ /* 0x000fe400078e00c4 */
.L_x_6333:
[----:B------:R-:W-:Y:S05]  /*1ac20*/  BSYNC B1 ;  /* 0x0000000000017941 */ /* 0x000fea0003800000 */
.L_x_6331:
        /* <DEDUP_REMOVED lines=16> */
.L_x_6337:
[----:B------:R-:W-:Y:S05]  /*1ad30*/  BSYNC B2 ;  /* 0x0000000000027941 */ /* 0x000fea0003800000 */
.L_x_6336:
        /* <DEDUP_REMOVED lines=44> */
.L_x_6335:
[----:B------:R-:W-:Y:S05]  /*1b000*/  BSYNC B1 ;  /* 0x0000000000017941 */ /* 0x000fea0003800000 */
.L_x_6334:
        /* <DEDUP_REMOVED lines=13> */
.L_x_6338:
        /* <DEDUP_REMOVED lines=12> */
.L_x_6341:
[----:B------:R-:W-:Y:S02]  /*1b1a0*/  IMAD.MOV.U32 R201, RZ, RZ, R196 ;  /* 0x000000ffffc97224 */ /* 0x000fe400078e00c4 */
.L_x_6342:
[----:B------:R-:W-:Y:S05]  /*1b1b0*/  BSYNC B1 ;  /* 0x0000000000017941 */ /* 0x000fea0003800000 */
.L_x_6340:
        /* <DEDUP_REMOVED lines=16> */
.L_x_6346:
[----:B------:R-:W-:Y:S05]  /*1b2c0*/  BSYNC B2 ;  /* 0x0000000000027941 */ /* 0x000fea0003800000 */
.L_x_6345:
        /* <DEDUP_REMOVED lines=44> */
.L_x_6344:
[----:B------:R-:W-:Y:S05]  /*1b590*/  BSYNC B1 ;  /* 0x0000000000017941 */ /* 0x000fea0003800000 */
.L_x_6343:
        /* <DEDUP_REMOVED lines=10> */
.L_x_6339:
        /* <DEDUP_REMOVED lines=12> */
.L_x_6348:
[----:B------:R-:W-:Y:S02]  /*1b700*/  IMAD.MOV.U32 R201, RZ, RZ, R196 ;  /* 0x000000ffffc97224 */ /* 0x000fe400078e00c4 */
.L_x_6349:
[----:B------:R-:W-:Y:S05]  /*1b710*/  BSYNC B1 ;  /* 0x0000000000017941 */ /* 0x000fea0003800000 */
.L_x_6347:
        /* <DEDUP_REMOVED lines=16> */
.L_x_6353:
[----:B------:R-:W-:Y:S05]  /*1b820*/  BSYNC B2 ;  /* 0x0000000000027941 */ /* 0x000fea0003800000 */
.L_x_6352:
        /* <DEDUP_REMOVED lines=44> */
.L_x_6351:
[----:B------:R-:W-:Y:S05]  /*1baf0*/  BSYNC B1 ;  /* 0x0000000000017941 */ /* 0x000fea0003800000 */
.L_x_6350:
        /* <DEDUP_REMOVED lines=13> */
.L_x_6354:
        /* <DEDUP_REMOVED lines=12> */
.L_x_6357:
[----:B------:R-:W-:Y:S02]  /*1bc90*/  IMAD.MOV.U32 R102, RZ, RZ, R196 ;  /* 0x000000ffff667224 */ /* 0x000fe400078e00c4 */
.L_x_6358:
[----:B------:R-:W-:Y:S05]  /*1bca0*/  BSYNC B1 ;  /* 0x0000000000017941 */ /* 0x000fea0003800000 */
.L_x_6356:
        /* <DEDUP_REMOVED lines=16> */
.L_x_6362:
[----:B------:R-:W-:Y:S05]  /*1bdb0*/  BSYNC B2 ;  /* 0x0000000000027941 */ /* 0x000fea0003800000 */
.L_x_6361:
        /* <DEDUP_REMOVED lines=44> */
.L_x_6360:
[----:B------:R-:W-:Y:S05]  /*1c080*/  BSYNC B1 ;  /* 0x0000000000017941 */ /* 0x000fea0003800000 */
.L_x_6359:
        /* <DEDUP_REMOVED lines=10> */
.L_x_6355:
        /* <DEDUP_REMOVED lines=12> */
.L_x_6364:
[----:B------:R-:W-:Y:S02]  /*1c1f0*/  IMAD.MOV.U32 R102, RZ, RZ, R196 ;  /* 0x000000ffff667224 */ /* 0x000fe400078e00c4 */
.L_x_6365:
[----:B------:R-:W-:Y:S05]  /*1c200*/  BSYNC B1 ;  /* 0x0000000000017941 */ /* 0x000fea0003800000 */
.L_x_6363:
        /* <DEDUP_REMOVED lines=16> */
.L_x_6369:
[----:B------:R-:W-:Y:S05]  /*1c310*/  BSYNC B2 ;  /* 0x0000000000027941 */ /* 0x000fea0003800000 */
.L_x_6368:
        /* <DEDUP_REMOVED lines=44> */
.L_x_6367:
[----:B------:R-:W-:Y:S05]  /*1c5e0*/  BSYNC B1 ;  /* 0x0000000000017941 */ /* 0x000fea0003800000 */
.L_x_6366:
[----:B------:R-:W0:Y:S01]  /*1c5f0*/  I2F.U32 R100, R102 ;  /* 0x0000006600647306 */ /* 0x000e220000201000 */
[----:B------:R-:W-:-:S05]  /*1c600*/  HADD2.F32 R201, -RZ, R103.H0_H0 ;  /* 0x20000067ffc97230 */ /* 0x000fca0000004100 */
[----:B------:R-:W-:Y:S02]  /*1c610*/  FMUL.FTZ R201, R201, c[0x0][0x1e8] ;  /* 0x00007a00c9c97a20 */ /* 0x000fe40000410000 */
[----:B0-----:R-:W-:-:S05]  /*1c620*/  FFMA.FTZ R100, R100, R113, 1.1641532182693481445e-10 ;  /* 0x2f00000064647423 */ /* 0x001fca0000010071 */
[----:B------:R-:W-:-:S04]  /*1c630*/  FSETP.GTU.FTZ.AND P4, PT, R100, c[0x0][0x1e4], PT ;  /* 0x0000790064007a0b */ /* 0x000fc80003f9c000 */
[----:B------:R-:W-:Y:S01]  /*1c640*/  FSEL R225, R201, RZ, !P4 ;  /* 0x000000ffc9e17208 */ /* 0x000fe20006000000 */
[----:B------:R-:W-:Y:S05]  /*1c650*/  @P6 BRA `(.L_x_6370) ;  /* 0x0000006000006947 */ /* 0x000fea0003800000 */
[----:B------:R-:W-:Y:S01]  /*1c660*/  MOV R100, R101 ;  /* 0x0000006500647202 */ /* 0x000fe20000000f00 */
[----:B------:R-:W-:Y:S05]  /*1c670*/  @!P0 BRA `(.L_x_6371) ;  /* 0x000005a000008947 */ /* 0x000fea0003800000 */
[----:B------:R-:W-:Y:S01]  /*1c680*/  HADD2.F32 R102, -RZ, R99.H0_H0 ;  /* 0x20000063ff667230 */ /* 0x000fe20000004100 */
[----:B------:R-:W-:-:S04]  /*1c690*/  IMAD.MOV.U32 R100, RZ, RZ, R101 ;  /* 0x000000ffff647224 */ /* 0x000fc800078e0065 */
[----:B------:R-:W-:Y:S01]  /*1c6a0*/  FADD.FTZ R225, R102, R225 ;  /* 0x000000e166e17221 */ /* 0x000fe20000010000 */
[----:B------:R-:W-:Y:S05]  /*1c6b0*/  BRA `(.L_x_6371) ;  /* 0x0000056000007947 */ /* 0x000fea0003800000 */
.L_x_6370:
        /* <DEDUP_REMOVED lines=12> */
.L_x_6373:
[----:B------:R-:W-:Y:S02]  /*1c780*/  MOV R102, R196 ;  /* 0x000000c400667202 */ /* 0x000fe40000000f00 */
.L_x_6374:
[----:B------:R-:W-:Y:S05]  /*1c790*/  BSYNC B1 ;  /* 0x0000000000017941 */ /* 0x000fea0003800000 */
.L_x_6372:
        /* <DEDUP_REMOVED lines=16> */
.L_x_6378:
[----:B------:R-:W-:Y:S05]  /*1c8a0*/  BSYNC B2 ;  /* 0x0000000000027941 */ /* 0x000fea0003800000 */
.L_x_6377:
        /* <DEDUP_REMOVED lines=44> */
.L_x_6376:
[----:B------:R-:W-:Y:S05]  /*1cb70*/  BSYNC B1 ;  /* 0x0000000000017941 */ /* 0x000fea0003800000 */
.L_x_6375:
        /* <DEDUP_REMOVED lines=10> */
.L_x_6371:
        /* <DEDUP_REMOVED lines=12> */
.L_x_6380:
[----:B------:R-:W-:Y:S02]  /*1cce0*/  MOV R102, R196 ;  /* 0x000000c400667202 */ /* 0x000fe40000000f00 */
.L_x_6381:
[----:B------:R-:W-:Y:S05]  /*1ccf0*/  BSYNC B1 ;  /* 0x0000000000017941 */ /* 0x000fea0003800000 */
.L_x_6379:
        /* <DEDUP_REMOVED lines=16> */
.L_x_6385:
[----:B------:R-:W-:Y:S05]  /*1ce00*/  BSYNC B2 ;  /* 0x0000000000027941 */ /* 0x000fea0003800000 */
.L_x_6384:
        /* <DEDUP_REMOVED lines=44> */
.L_x_6383:
[----:B------:R-:W-:Y:S05]  /*1d0d0*/  BSYNC B1 ;  /* 0x0000000000017941 */ /* 0x000fea0003800000 */
.L_x_6382:
        /* <DEDUP_REMOVED lines=14> */
.L_x_6386:
        /* <DEDUP_REMOVED lines=12> */
.L_x_6389:
[----:B------:R-:W-:Y:S02]  /*1d280*/  IMAD.MOV.U32 R201, RZ, RZ, R196 ;  /* 0x000000ffffc97224 */ /* 0x000fe400078e00c4 */
.L_x_6390:
[----:B------:R-:W-:Y:S05]  /*1d290*/  BSYNC B1 ;  /* 0x0000000000017941 */ /* 0x000fea0003800000 */
.L_x_6388:
        /* <DEDUP_REMOVED lines=16> */
[----:B------:R-:W-:-:S04]  /*1d3a0*/  ISETP.NE.AND P0, PT, R100, RZ, PT ;  /* 0x000000ff6400720c */ /* 0x000fc80003f05270 */
[----:B------:R-:W-:-:S04]  /*1d3b0*/  @!P6 MOV R190, R102 ;  /* 0x0000006600bee202 */ /* 0x000fc80000000f00 */
.L_x_6394:
[----:B------:R-:W-:Y:S05]  /*1d3c0*/  BSYNC B2 ;  /* 0x0000000000027941 */ /* 0x000fea0003800000 */
.L_x_6393:
        /* <DEDUP_REMOVED lines=44> */
.L_x_6392:
[----:B------:R-:W-:Y:S05]  /*1d690*/  BSYNC B1 ;  /* 0x0000000000017941 */ /* 0x000fea0003800000 */
.L_x_6391:
        /* <DEDUP_REMOVED lines=10> */
.L_x_6387:
        /* <DEDUP_REMOVED lines=52> */
.L_x_6395:
[----:B------:R1:W5:Y:S04]  /*1da80*/  @P6 LDG.E.128 R92, [R232.64] ;  /* 0x00000006e85c6981 */ /* 0x000368000c1e1d00 */
[----:B------:R1:W5:Y:S04]  /*1da90*/  @P0 LDG.E.128 R96, [R230.64] ;  /* 0x00000006e6600981 */ /* 0x000368000c1e1d00 */
[----:B0-----:R1:W5:Y:S01]  /*1daa0*/  LDG.E.128 R100, [R234.64] ;  /* 0x00000006ea647981 */ /* 0x001362000c1e1d00 */
[C---:B------:R-:W-:Y:S01]  /*1dab0*/  ISETP.NE.AND P1, PT, R202.reuse, 0x1, PT ;  /* 0x00000001ca00780c */ /* 0x040fe20003f25270 */
[----:B------:R-:W-:Y:S01]  /*1dac0*/  BSSY B1, `(.L_x_6396) ;  /* 0x000000c000017945 */ /* 0x000fe20003800000 */
[----:B------:R-:W-:-:S11]  /*1dad0*/  IADD3 R227, R202, 0x1, RZ ;  /* 0x00000001cae37810 */ /* 0x000fd60007ffe0ff */
[----:B------:R-:W-:Y:S05]  /*1dae0*/  @!P1 BRA `(.L_x_6397) ;  /* 0x0000008000009947 */ /* 0x000fea0003800000 */
[----:B-1----:R-:W-:Y:S02]  /*1daf0*/  ISETP.NE.AND P1, PT, R202, 0x2, PT ;  /* 0x00000002ca00780c */ /* 0x002fe40003f25270 */
[----:B------:R-:W-:-:S11]  /*1db00*/  MOV R204, R192 ;  /* 0x000000c000cc7202 */ /* 0x000fd60000000f00 */
[----:B------:R-:W-:Y:S05]  /*1db10*/  @!P1 BRA `(.L_x_6398) ;  /* 0x0000006000009947 */ /* 0x000fea0003800000 */
[----:B------:R-:W-:Y:S01]  /*1db20*/  ISETP.NE.AND P1, PT, R202, 0x3, PT ;  /* 0x00000003ca00780c */ /* 0x000fe20003f25270 */
[----:B------:R-:W-:-:S12]  /*1db30*/  IMAD.MOV.U32 R204, RZ, RZ, R191 ;  /* 0x000000ffffcc7224 */ /* 0x000fd800078e00bf */
[----:B------:R-:W-:Y:S05]  /*1db40*/  @P1 BRA `(.L_x_6398) ;  /* 0x0000003000001947 */ /* 0x000fea0003800000 */
[----:B------:R-:W-:Y:S01]  /*1db50*/  IMAD.MOV.U32 R204, RZ, RZ, R194 ;  /* 0x000000ffffcc7224 */ /* 0x000fe200078e00c2 */
[----:B------:R-:W-:Y:S05]  /*1db60*/  BRA `(.L_x_6398) ;  /* 0x0000001000007947 */ /* 0x000fea0003800000 */
.L_x_6397:
[----:B-1----:R-:W-:Y:S02]  /*1db70*/  IMAD.MOV.U32 R204, RZ, RZ, R196 ;  /* 0x000000ffffcc7224 */ /* 0x002fe400078e00c4 */
.L_x_6398:
[----:B------:R-:W-:Y:S05]  /*1db80*/  BSYNC B1 ;  /* 0x0000000000017941 */ /* 0x000fea0003800000 */
.L_x_6396:
        /* <DEDUP_REMOVED lines=16> */
.L_x_6402:
[----:B------:R-:W-:Y:S05]  /*1dc90*/  BSYNC B2 ;  /* 0x0000000000027941 */ /* 0x000fea0003800000 */
.L_x_6401:
        /* <DEDUP_REMOVED lines=44> */
.L_x_6400:
[----:B------:R-:W-:Y:S05]  /*1df60*/  BSYNC B1 ;  /* 0x0000000000017941 */ /* 0x000fea0003800000 */
.L_x_6399:
        /* <DEDUP_REMOVED lines=16> */
.L_x_6403:
        /* <DEDUP_REMOVED lines=12> */
.L_x_6406:
[----:B------:R-:W-:Y:S02]  /*1e130*/  MOV R202, R196 ;  /* 0x000000c400ca7202 */ /* 0x000fe40000000f00 */
.L_x_6407:
[----:B------:R-:W-:Y:S05]  /*1e140*/  BSYNC B1 ;  /* 0x0000000000017941 */ /* 0x000fea0003800000 */
.L_x_6405:
        /* <DEDUP_REMOVED lines=16> */
.L_x_6411:
[----:B------:R-:W-:Y:S05]  /*1e250*/  BSYNC B2 ;  /* 0x0000000000027941 */ /* 0x000fea0003800000 */
.L_x_6410:
        /* <DEDUP_REMOVED lines=44> */
.L_x_6409:
[----:B------:R-:W-:Y:S05]  /*1e520*/  BSYNC B1 ;  /* 0x0000000000017941 */ /* 0x000fea0003800000 */
.L_x_6408:
        /* <DEDUP_REMOVED lines=10> */
.L_x_6404:
        /* <DEDUP_REMOVED lines=12> */
.L_x_6413:
[----:B------:R-:W-:Y:S02]  /*1e690*/  MOV R202, R196 ;  /* 0x000000c400ca7202 */ /* 0x000fe40000000f00 */
.L_x_6414:
[----:B------:R-:W-:Y:S05]  /*1e6a0*/  BSYNC B1 ;  /* 0x0000000000017941 */ /* 0x000fea0003800000 */
.L_x_6412:
        /* <DEDUP_REMOVED lines=16> */
.L_x_6418:
[----:B------:R-:W-:Y:S05]  /*1e7b0*/  BSYNC B2 ;  /* 0x0000000000027941 */ /* 0x000fea0003800000 */
.L_x_6417:
        /* <DEDUP_REMOVED lines=44> */
.L_x_6416:
[----:B------:R-:W-:Y:S05]  /*1ea80*/  BSYNC B1 ;  /* 0x0000000000017941 */ /* 0x000fea0003800000 */
.L_x_6415:
        /* <DEDUP_REMOVED lines=15> */
.L_x_6419:
        /* <DEDUP_REMOVED lines=12> */
.L_x_6422:
[----:B------:R-:W-:Y:S02]  /*1ec40*/  IMAD.MOV.U32 R100, RZ, RZ, R196 ;  /* 0x000000ffff647224 */ /* 0x000fe400078e00c4 */
.L_x_6423:
[----:B------:R-:W-:Y:S05]  /*1ec50*/  BSYNC B1 ;  /* 0x0000000000017941 */ /* 0x000fea0003800000 */
.L_x_6421:
        /* <DEDUP_REMOVED lines=16> */
.L_x_6427:
[----:B------:R-:W-:Y:S05]  /*1ed60*/  BSYNC B2 ;  /* 0x0000000000027941 */ /* 0x000fea0003800000 */
.L_x_6426:
        /* <DEDUP_REMOVED lines=44> */
.L_x_6425:
[----:B------:R-:W-:Y:S05]  /*1f030*/  BSYNC B1 ;  /* 0x0000000000017941 */ /* 0x000fea0003800000 */
.L_x_6424:
        /* <DEDUP_REMOVED lines=10> */
.L_x_6420:
        /* <DEDUP_REMOVED lines=12> */
.L_x_6429:
[----:B------:R-:W-:Y:S02]  /*1f1a0*/  IMAD.MOV.U32 R100, RZ, RZ, R196 ;  /* 0x000000ffff647224 */ /* 0x000fe400078e00c4 */
.L_x_6430:
[----:B------:R-:W-:Y:S05]  /*1f1b0*/  BSYNC B1 ;  /* 0x0000000000017941 */ /* 0x000fea0003800000 */
.L_x_6428:
        /* <DEDUP_REMOVED lines=16> */
.L_x_6434:
[----:B------:R-:W-:Y:S05]  /*1f2c0*/  BSYNC B2 ;  /* 0x0000000000027941 */ /* 0x000fea0003800000 */
.L_x_6433:
        /* <DEDUP_REMOVED lines=44> */
.L_x_6432:
[----:B------:R-:W-:Y:S05]  /*1f590*/  BSYNC B1 ;  /* 0x0000000000017941 */ /* 0x000fea0003800000 */
.L_x_6431:
        /* <DEDUP_REMOVED lines=15> */
.L_x_6435:
        /* <DEDUP_REMOVED lines=12> */
.L_x_6438:
[----:B------:R-:W-:Y:S02]  /*1f750*/  IMAD.MOV.U32 R100, RZ, RZ, R196 ;  /* 0x000000ffff647224 */ /* 0x000fe400078e00c4 */
.L_x_6439:
[----:B------:R-:W-:Y:S05]  /*1f760*/  BSYNC B1 ;  /* 0x0000000000017941 */ /* 0x000fea0003800000 */
.L_x_6437:
        /* <DEDUP_REMOVED lines=16> */
.L_x_6443:
[----:B------:R-:W-:Y:S05]  /*1f870*/  BSYNC B2 ;  /* 0x0000000000027941 */ /* 0x000fea0003800000 */
.L_x_6442:
[C---:B------:R-:W-:Y:S01]  /*1f880*/  IMAD.HI.U32 R192, R198.reuse, -0x326172a9, RZ ;  /* 0xcd9e8d57c6c07827 */ /* 0x040fe200078e00ff */
[----:B------:R-:W-:Y:S01]  /*1f890*/  LOP3.LUT R187, R187, UR5, R190, 0x96, !PT ;  /* 0x00000005bbbb7c12 */ /* 0x000fe2000f8e96be */
[----:B------:R-:W-:Y:S02]  /*1f8a0*/  HFMA2.MMA R202, -RZ, RZ, 0, 0 ;  /* 0x00000000ffca7435 */ /* 0x000fe400000001ff */
        /* <DEDUP_REMOVED lines=41> */
.L_x_6441:
[----:B------:R-:W-:Y:S05]  /*1fb40*/  BSYNC B1 ;  /* 0x0000000000017941 */ /* 0x000fea0003800000 */
.L_x_6440:
        /* <DEDUP_REMOVED lines=10> */
.L_x_6436:
        /* <DEDUP_REMOVED lines=12> */
.L_x_6445:
[----:B------:R-:W-:Y:S02]  /*1fcb0*/  IMAD.MOV.U32 R100, RZ, RZ, R196 ;  /* 0x000000ffff647224 */ /* 0x000fe400078e00c4 */
.L_x_6446:
[----:B------:R-:W-:Y:S05]  /*1fcc0*/  BSYNC B1 ;  /* 0x0000000000017941 */ /* 0x000fea0003800000 */
.L_x_6444:
        /* <DEDUP_REMOVED lines=16> */
.L_x_6450:
[----:B------:R-:W-:Y:S05]  /*1fdd0*/  BSYNC B2 ;  /* 0x0000000000027941 */ /* 0x000fea0003800000 */
.L_x_6449:
[C---:B------:R-:W-:Y:S01]  /*1fde0*/  IMAD.HI.U32 R192, R198.reuse, -0x326172a9, RZ ;  /* 0xcd9e8d57c6c07827 */ /* 0x040fe200078e00ff */
[----:B------:R-:W-:Y:S02]  /*1fdf0*/  LOP3.LUT R191, R191, UR5, R190, 0x96, !PT ;  /* 0x00000005bfbf7c12 */ /* 0x000fe4000f8e96be */
[----:B------:R-:W-:Y:S01]  /*1fe00*/  MOV R204, RZ ;  /* 0x000000ff00cc7202 */ /* 0x000fe20000000f00 */
        /* <DEDUP_REMOVED lines=41> */
.L_x_6448:
[----:B------:R-:W-:Y:S05]  /*200a0*/  BSYNC B1 ;  /* 0x0000000000017941 */ /* 0x000fea0003800000 */
.L_x_6447:
        /* <DEDUP_REMOVED lines=13> */
.L_x_6451:
        /* <DEDUP_REMOVED lines=12> */
.L_x_6454:
[----:B------:R-:W-:Y:S02]  /*20240*/  IMAD.MOV.U32 R202, RZ, RZ, R196 ;  /* 0x000000ffffca7224 */ /* 0x000fe400078e00c4 */
.L_x_6455:
[----:B------:R-:W-:Y:S05]  /*20250*/  BSYNC B1 ;  /* 0x0000000000017941 */ /* 0x000fea0003800000 */
.L_x_6453:
        /* <DEDUP_REMOVED lines=16> */
.L_x_6459:
[----:B------:R-:W-:Y:S05]  /*20360*/  BSYNC B2 ;  /* 0x0000000000027941 */ /* 0x000fea0003800000 */
.L_x_6458:
        /* <DEDUP_REMOVED lines=44> */
.L_x_6457:
[----:B------:R-:W-:Y:S05]  /*20630*/  BSYNC B1 ;  /* 0x0000000000017941 */ /* 0x000fea0003800000 */
.L_x_6456:
        /* <DEDUP_REMOVED lines=10> */
.L_x_6452:
        /* <DEDUP_REMOVED lines=12> */
.L_x_6461:
[----:B------:R-:W-:Y:S02]  /*207a0*/  IMAD.MOV.U32 R202, RZ, RZ, R196 ;  /* 0x000000ffffca7224 */ /* 0x000fe400078e00c4 */
.L_x_6462:
[----:B------:R-:W-:Y:S05]  /*207b0*/  BSYNC B1 ;  /* 0x0000000000017941 */ /* 0x000fea0003800000 */
.L_x_6460:
        /* <DEDUP_REMOVED lines=16> */
.L_x_6466:
[----:B------:R-:W-:Y:S05]  /*208c0*/  BSYNC B2 ;  /* 0x0000000000027941 */ /* 0x000fea0003800000 */
.L_x_6465:
        /* <DEDUP_REMOVED lines=44> */
.L_x_6464:
[----:B------:R-:W-:Y:S05]  /*20b90*/  BSYNC B1 ;  /* 0x0000000000017941 */ /* 0x000fea0003800000 */
.L_x_6463:
        /* <DEDUP_REMOVED lines=13> */
.L_x_6467:
        /* <DEDUP_REMOVED lines=12> */
.L_x_6470:
[----:B------:R-:W-:Y:S02]  /*20d30*/  IMAD.MOV.U32 R202, RZ, RZ, R196 ;  /* 0x000000ffffca7224 */ /* 0x000fe400078e00c4 */
.L_x_6471:
[----:B------:R-:W-:Y:S05]  /*20d40*/  BSYNC B1 ;  /* 0x0000000000017941 */ /* 0x000fea0003800000 */
.L_x_6469:
        /* <DEDUP_REMOVED lines=16> */
.L_x_6475:
[----:B------:R-:W-:Y:S05]  /*20e50*/  BSYNC B2 ;  /* 0x0000000000027941 */ /* 0x000fea0003800000 */
.L_x_6474:
        /* <DEDUP_REMOVED lines=44> */
.L_x_6473:
[----:B------:R-:W-:Y:S05]  /*21120*/  BSYNC B1 ;  /* 0x0000000000017941 */ /* 0x000fea0003800000 */
.L_x_6472:
        /* <DEDUP_REMOVED lines=10> */
.L_x_6468:
        /* <DEDUP_REMOVED lines=12> */
.L_x_6477:
[----:B------:R-:W-:Y:S02]  /*21290*/  IMAD.MOV.U32 R202, RZ, RZ, R196 ;  /* 0x000000ffffca7224 */ /* 0x000fe400078e00c4 */
.L_x_6478:
[----:B------:R-:W-:Y:S05]  /*212a0*/  BSYNC B1 ;  /* 0x0000000000017941 */ /* 0x000fea0003800000 */
.L_x_6476:
        /* <DEDUP_REMOVED lines=16> */
.L_x_6482:
[----:B------:R-:W-:Y:S05]  /*213b0*/  BSYNC B2 ;  /* 0x0000000000027941 */ /* 0x000fea0003800000 */
.L_x_6481:
        /* <DEDUP_REMOVED lines=44> */
.L_x_6480:
[----:B------:R-:W-:Y:S05]  /*21680*/  BSYNC B1 ;  /* 0x0000000000017941 */ /* 0x000fea0003800000 */
.L_x_6479:
        /* <DEDUP_REMOVED lines=13> */
.L_x_6483:
        /* <DEDUP_REMOVED lines=12> */
.L_x_6486:
[----:B------:R-:W-:Y:S02]  /*21820*/  MOV R102, R196 ;  /* 0x000000c400667202 */ /* 0x000fe40000000f00 */
.L_x_6487:
[----:B------:R-:W-:Y:S05]  /*21830*/  BSYNC B1 ;  /* 0x0000000000017941 */ /* 0x000fea0003800000 */
.L_x_6485:
        /* <DEDUP_REMOVED lines=16> */
.L_x_6491:
[----:B------:R-:W-:Y:S05]  /*21940*/  BSYNC B2 ;  /* 0x0000000000027941 */ /* 0x000fea0003800000 */
.L_x_6490:
        /* <DEDUP_REMOVED lines=44> */
.L_x_6489:
[----:B------:R-:W-:Y:S05]  /*21c10*/  BSYNC B1 ;  /* 0x0000000000017941 */ /* 0x000fea0003800000 */
.L_x_6488:
        /* <DEDUP_REMOVED lines=10> */
.L_x_6484:
        /* <DEDUP_REMOVED lines=12> */
.L_x_6493:
[----:B------:R-:W-:Y:S02]  /*21d80*/  MOV R102, R196 ;  /* 0x000000c400667202 */ /* 0x000fe40000000f00 */
.L_x_6494:
[----:B------:R-:W-:Y:S05]  /*21d90*/  BSYNC B1 ;  /* 0x0000000000017941 */ /* 0x000fea0003800000 */
.L_x_6492:
        /* <DEDUP_REMOVED lines=16> */
.L_x_6498:
[----:B------:R-:W-:Y:S05]  /*21ea0*/  BSYNC B2 ;  /* 0x0000000000027941 */ /* 0x000fea0003800000 */
.L_x_6497:
        /* <DEDUP_REMOVED lines=44> */
.L_x_6496:
[----:B------:R-:W-:Y:S05]  /*22170*/  BSYNC B1 ;  /* 0x0000000000017941 */ /* 0x000fea0003800000 */
.L_x_6495:
        /* <DEDUP_REMOVED lines=13> */
.L_x_6499:
        /* <DEDUP_REMOVED lines=12> */
.L_x_6502:
[----:B------:R-:W-:Y:S02]  /*22310*/  IMAD.MOV.U32 R102, RZ, RZ, R196 ;  /* 0x000000ffff667224 */ /* 0x000fe400078e00c4 */
.L_x_6503:
[----:B------:R-:W-:Y:S05]  /*22320*/  BSYNC B1 ;  /* 0x0000000000017941 */ /* 0x000fea0003800000 */
.L_x_6501:
        /* <DEDUP_REMOVED lines=16> */
.L_x_6507:
[----:B------:R-:W-:Y:S05]  /*22430*/  BSYNC B2 ;  /* 0x0000000000027941 */ /* 0x000fea0003800000 */
.L_x_6506:
        /* <DEDUP_REMOVED lines=44> */
.L_x_6505:
[----:B------:R-:W-:Y:S05]  /*22700*/  BSYNC B1 ;  /* 0x0000000000017941 */ /* 0x000fea0003800000 */
.L_x_6504:
        /* <DEDUP_REMOVED lines=10> */
.L_x_6500:
        /* <DEDUP_REMOVED lines=12> */
.L_x_6509:
[----:B------:R-:W-:Y:S02]  /*22870*/  IMAD.MOV.U32 R102, RZ, RZ, R196 ;  /* 0x000000ffff667224 */ /* 0x000fe400078e00c4 */
.L_x_6510:
[----:B------:R-:W-:Y:S05]  /*22880*/  BSYNC B1 ;  /* 0x0000000000017941 */ /* 0x000fea0003800000 */
.L_x_6508:
        /* <DEDUP_REMOVED lines=16> */
.L_x_6514:
[----:B------:R-:W-:Y:S05]  /*22990*/  BSYNC B2 ;  /* 0x0000000000027941 */ /* 0x000fea0003800000 */
.L_x_6513:
        /* <DEDUP_REMOVED lines=44> */
.L_x_6512:
[----:B------:R-:W-:Y:S05]  /*22c60*/  BSYNC B1 ;  /* 0x0000000000017941 */ /* 0x000fea0003800000 */
.L_x_6511:
        /* <DEDUP_REMOVED lines=14> */
.L_x_6515:
        /* <DEDUP_REMOVED lines=12> */
.L_x_6518:
[----:B------:R-:W-:Y:S02]  /*22e10*/  IMAD.MOV.U32 R204, RZ, RZ, R196 ;  /* 0x000000ffffcc7224 */ /* 0x000fe400078e00c4 */
.L_x_6519:
[----:B------:R-:W-:Y:S05]  /*22e20*/  BSYNC B1 ;  /* 0x0000000000017941 */ /* 0x000fea0003800000 */
.L_x_6517:
        /* <DEDUP_REMOVED lines=18> */
.L_x_6523:
[----:B------:R-:W-:Y:S05]  /*22f50*/  BSYNC B2 ;  /* 0x0000000000027941 */ /* 0x000fea0003800000 */
.L_x_6522:
        /* <DEDUP_REMOVED lines=44> */
.L_x_6521:
[----:B------:R-:W-:Y:S05]  /*23220*/  BSYNC B1 ;  /* 0x0000000000017941 */ /* 0x000fea0003800000 */
.L_x_6520:
        /* <DEDUP_REMOVED lines=10> */
.L_x_6516:
        /* <DEDUP_REMOVED lines=9> */
[----:B------:R-:W-:-:S02]  /*23360*/  F2FP.PACK_AB R103, R232, R231 ;  /* 0x000000e7e867723e */ /* 0x000fc400000000ff */
[----:B------:R-:W-:Y:S01]  /*23370*/  F2FP.PACK_AB R102, R233, R228 ;  /* 0x000000e4e966723e */ /* 0x000fe200000000ff */
[----:B------:R-:W-:Y:S01]  /*23380*/  FADD.FTZ R100, R100, R109 ;  /* 0x0000006d64647221 */ /* 0x000fe20000010000 */
[----:B------:R-:W-:Y:S02]  /*23390*/  LOP3.LUT R240, R240, R204, R113, 0xfe, !PT ;  /* 0x000000ccf0f07212 */ /* 0x000fe400078efe71 */
[----:B------:R-:W-:Y:S01]  /*233a0*/  SEL R113, RZ, 0x1, P4 ;  /* 0x00000001ff717807 */ /* 0x000fe20002000000 */
[----:B------:R-:W-:Y:S01]  /*233b0*/  FADD.FTZ R101, R100, R107 ;  /* 0x0000006b64657221 */ /* 0x000fe20000010000 */
[----:B------:R-:W-:Y:S02]  /*233c0*/  SEL R241, RZ, 0x1, P2 ;  /* 0x00000001fff17807 */ /* 0x000fe40001000000 */
[----:B------:R-:W-:Y:S01]  /*233d0*/  LOP3.LUT P6, RZ, R199, 0x8, RZ, 0xc0, !PT ;  /* 0x00000008c7ff7812 */ /* 0x000fe200078cc0ff */
[----:B------:R-:W-:Y:S01]  /*233e0*/  FADD.FTZ R101, R101, R112 ;  /* 0x0000007065657221 */ /* 0x000fe20000010000 */
[----:B------:R-:W-:-:S03]  /*233f0*/  LOP3.LUT P0, RZ, R199, 0x20, RZ, 0xc0, !PT ;  /* 0x00000020c7ff7812 */ /* 0x000fc6000780c0ff */
        /* <DEDUP_REMOVED lines=28> */
[----:B------:R-:W-:-:S03]  /*235c0*/  F2FP.PACK_AB R101, R230, R227 ;  /* 0x000000e3e665723e */ /* 0x000fc600000000ff */
[----:B------:R-:W-:Y:S01]  /*235d0*/  FADD.FTZ R115, R100, R221 ;  /* 0x000000dd64737221 */ /* 0x000fe20000010000 */
[----:B------:R-:W-:-:S03]  /*235e0*/  F2FP.PACK_AB R100, R229, R126 ;  /* 0x0000007ee564723e */ /* 0x000fc600000000ff */
[----:B------:R-:W-:Y:S02]  /*235f0*/  FADD.FTZ R115, R115, R224 ;  /* 0x000000e073737221 */ /* 0x000fe40000010000 */
[----:B------:R0:W-:Y:S02]  /*23600*/  STG.E.128 [R236.64], R100 ;  /* 0x00000064ec007986 */ /* 0x0001e4000c101d06 */
[----:B------:R-:W-:Y:S01]  /*23610*/  FADD.FTZ R234, R115, R222 ;  /* 0x000000de73ea7221 */ /* 0x000fe20000010000 */
[----:B------:R-:W-:-:S03]  /*23620*/  SEL R115, RZ, 0x1, P5 ;  /* 0x00000001ff737807 */ /* 0x000fc60002800000 */
[----:B------:R-:W-:Y:S01]  /*23630*/  FADD.FTZ R238, R234, R223 ;  /* 0x000000dfeaee7221 */ /* 0x000fe20000010000 */
[----:B------:R-:W-:Y:S02]  /*23640*/  SEL R234, RZ, 0x1, P1 ;  /* 0x00000001ffea7807 */ /* 0x000fe40000800000 */
[----:B------:R-:W-:Y:S01]  /*23650*/  ISETP.NE.AND P1, PT, R42, RZ, PT ;  /* 0x000000ff2a00720c */ /* 0x000fe20003f25270 */
[----:B------:R-:W-:Y:S02]  /*23660*/  FADD.FTZ R239, R238, R225 ;  /* 0x000000e1eeef7221 */ /* 0x000fe40000010000 */
[----:B------:R-:W-:-:S04]  /*23670*/  IMAD.WIDE.U32 R234, R234, 0x1000000, RZ ;  /* 0x01000000eaea7825 */ /* 0x000fc800078e00ff */
[----:B------:R-:W-:Y:S02]  /*23680*/  FADD.FTZ R239, R239, R226 ;  /* 0x000000e2efef7221 */ /* 0x000fe40000010000 */
[----:B0-----:R-:W-:Y:S01]  /*23690*/  IMAD.WIDE.U32 R102, R113, 0x10000, RZ ;  /* 0x0001000071667825 */ /* 0x001fe200078e00ff */
[----:B------:R-:W-:-:S03]  /*236a0*/  LOP3.LUT R113, R235, R240, R241, 0xfe, !PT ;  /* 0x000000f0eb717212 */ /* 0x000fc600078efef1 */
[----:B------:R-:W-:Y:S01]  /*236b0*/  IMAD.WIDE.U32 R100, R115, 0x100, RZ ;  /* 0x0000010073647825 */ /* 0x000fe200078e00ff */
[----:B------:R-:W-:-:S03]  /*236c0*/  SEL R115, RZ, 0x1, P6 ;  /* 0x00000001ff737807 */ /* 0x000fc60003000000 */
[----:B------:R-:W-:Y:S01]  /*236d0*/  FADD.FTZ R204, R239, R126 ;  /* 0x0000007eefcc7221 */ /* 0x000fe20000010000 */
[----:B------:R-:W-:Y:S02]  /*236e0*/  LOP3.LUT R234, R100, R234, R102, 0xfe, !PT ;  /* 0x000000ea64ea7212 */ /* 0x000fe400078efe66 */
        /* <DEDUP_REMOVED lines=30> */
.L_x_6524:
[----:B0-----:R-:W-:Y:S01]  /*238d0*/  FADD.FTZ R115, R113, R232 ;  /* 0x000000e871737221 */ /* 0x001fe20000010000 */
[----:B------:R-:W-:Y:S05]  /*238e0*/  BRA.DIV ~URZ, `(.L_x_6525) ;  /* 0x00001ff27f007947 */ /* 0x000fea000b800000 */
[----:B------:R0:W1:Y:S02]  /*238f0*/  SHFL.BFLY PT, R100, R115, 0x1, 0x1f ;  /* 0x0c201f0073647f89 */ /* 0x00006400000e0000 */
.L_x_6529:
        /* <DEDUP_REMOVED lines=116> */
.L_x_6530:
[----:B------:R-:W-:Y:S01]  /*24040*/  ULDC.U8 UR8, c[0x0][0x1f0] ;  /* 0x00007c0000087ab9 */ /* 0x000fe20000000000 */
[C---:B------:R-:W-:Y:S01]  /*24050*/  FMUL.FTZ R100, R113.reuse, R113 ;  /* 0x0000007171647220 */ /* 0x040fe20000410000 */
[----:B------:R-:W-:Y:S01]  /*24060*/  ISETP.NE.AND P0, PT, RZ, UR8, PT ;  /* 0x00000008ff007c0c */ /* 0x000fe2000bf05270 */
[----:B------:R-:W-:Y:S01]  /*24070*/  IMAD.MOV.U32 R101, RZ, RZ, c[0x0][0x1e0] ;  /* 0x00007800ff657624 */ /* 0x000fe200078e00ff */
[----:B------:R-:W-:Y:S01]  /*24080*/  HADD2.F32 R247, -RZ, R60.H1_H1 ;  /* 0x3000003cfff77230 */ /* 0x000fe20000004100 */
[----:B-1----:R-:W-:Y:S01]  /*24090*/  FADD.FTZ R102, R234, R115 ;  /* 0x00000073ea667221 */ /* 0x002fe20000010000 */
[----:B0-----:R-:W-:Y:S01]  /*240a0*/  FSEL R115, R100, RZ, P0 ;  /* 0x000000ff64737208 */ /* 0x001fe20000000000 */
[----:B------:R-:W-:Y:S01]  /*240b0*/  IMAD.MOV.U32 R204, RZ, RZ, 0x4 ;  /* 0x00000004ffcc7424 */ /* 0x000fe200078e00ff */
[----:B------:R-:W-:Y:S01]  /*240c0*/  HADD2.F32 R249, -RZ, R48.H1_H1 ;  /* 0x30000030fff97230 */ /* 0x000fe20000004100 */
[----:B------:R-:W-:Y:S01]  /*240d0*/  FFMA.FTZ R100, R102, R101, c[0x0][0x228] ;  /* 0x00008a0066647623 */ /* 0x000fe20000010065 */
[----:B------:R-:W-:Y:S01]  /*240e0*/  FSEL R101, R113, RZ, !P0 ;  /* 0x000000ff71657208 */ /* 0x000fe20004000000 */
[----:B------:R-:W-:Y:S01]  /*240f0*/  @!P1 IMAD.WIDE R234, R193, R204, c[0x0][0x1a0] ;  /* 0x00006800c1ea9625 */ /* 0x000fe200078e02cc */
[----:B------:R-:W-:-:S02]  /*24100*/  HADD2.F32 R102, -RZ, R67.H0_H0 ;  /* 0x20000043ff667230 */ /* 0x000fc40000004100 */
[----:B------:R-:W-:Y:S01]  /*24110*/  HADD2.F32 R238, -RZ, R45.H1_H1 ;  /* 0x3000002dffee7230 */ /* 0x000fe20000004100 */
[----:B------:R-:W-:Y:S01]  /*24120*/  FADD.FTZ R100, R100, R115 ;  /* 0x0000007364647221 */ /* 0x000fe20000010000 */
[----:B------:R0:W-:Y:S01]  /*24130*/  @!P1 STG.E [R234.64], R113 ;  /* 0x00000071ea009986 */ /* 0x0001e2000c101906 */
[----:B------:R-:W-:Y:S01]  /*24140*/  @!P1 IMAD.WIDE R244, R193, R204, c[0x0][0x1a8] ;  /* 0x00006a00c1f49625 */ /* 0x000fe200078e02cc */
[----:B------:R-:W-:-:S03]  /*24150*/  HADD2.F32 R240, -RZ, R68.H1_H1 ;  /* 0x30000044fff07230 */ /* 0x000fc60000004100 */
[----:B------:R-:W1:Y:S01]  /*24160*/  MUFU.RSQ R100, R100 ;  /* 0x0000006400647308 */ /* 0x000e620000001400 */
[C---:B------:R-:W-:Y:S02]  /*24170*/  FADD.FTZ R128, -R101.reuse, R128 ;  /* 0x0000008065807221 */ /* 0x040fe40000010100 */
[C---:B------:R-:W-:Y:S02]  /*24180*/  FADD.FTZ R203, -R101.reuse, R203 ;  /* 0x000000cb65cb7221 */ /* 0x040fe40000010100 */
[C---:B------:R-:W-:Y:S02]  /*24190*/  FADD.FTZ R105, -R101.reuse, R105 ;  /* 0x0000006965697221 */ /* 0x040fe40000010100 */
[C---:B------:R-:W-:Y:S01]  /*241a0*/  FADD.FTZ R208, -R101.reuse, R208 ;  /* 0x000000d065d07221 */ /* 0x040fe20000010100 */
[----:B0-----:R-:W-:Y:S01]  /*241b0*/  HADD2.F32 R234, -RZ, R90.H1_H1 ;  /* 0x3000005affea7230 */ /* 0x001fe20000004100 */
[C---:B------:R-:W-:Y:S02]  /*241c0*/  FADD.FTZ R108, -R101.reuse, R108 ;  /* 0x0000006c656c7221 */ /* 0x040fe40000010100 */
[----:B------:R-:W-:-:S02]  /*241d0*/  FADD.FTZ R207, -R101, R207 ;  /* 0x000000cf65cf7221 */ /* 0x000fc40000010100 */
[C---:B------:R-:W-:Y:S02]  /*241e0*/  FADD.FTZ R106, -R101.reuse, R106 ;  /* 0x0000006a656a7221 */ /* 0x040fe40000010100 */
[C---:B------:R-:W-:Y:S01]  /*241f0*/  FADD.FTZ R109, -R101.reuse, R109 ;  /* 0x0000006d656d7221 */ /* 0x040fe20000010100 */
[----:B-1----:R0:W-:Y:S01]  /*24200*/  @!P1 STG.E [R244.64], R100 ;  /* 0x00000064f4009986 */ /* 0x0021e2000c101906 */
[C---:B------:R-:W-:Y:S02]  /*24210*/  FADD.FTZ R210, -R101.reuse, R210 ;  /* 0x000000d265d27221 */ /* 0x040fe40000010100 */
[C---:B------:R-:W-:Y:S02]  /*24220*/  FADD.FTZ R107, -R101.reuse, R107 ;  /* 0x0000006b656b7221 */ /* 0x040fe40000010100 */
[C---:B------:R-:W-:Y:S02]  /*24230*/  FADD.FTZ R112, -R101.reuse, R112 ;  /* 0x0000007065707221 */ /* 0x040fe40000010100 */
[----:B------:R-:W-:-:S02]  /*24240*/  FADD.FTZ R110, -R101, R110 ;  /* 0x0000006e656e7221 */ /* 0x000fc40000010100 */
[C---:B------:R-:W-:Y:S02]  /*24250*/  FADD.FTZ R111, -R101.reuse, R111 ;  /* 0x0000006f656f7221 */ /* 0x040fe40000010100 */
[C---:B------:R-:W-:Y:S02]  /*24260*/  FADD.FTZ R114, -R101.reuse, R114 ;  /* 0x0000007265727221 */ /* 0x040fe40000010100 */
[----:B0-----:R-:W-:Y:S02]  /*24270*/  FMUL.FTZ R245, R100, R128 ;  /* 0x0000008064f57220 */ /* 0x001fe40000410000 */
        /* <DEDUP_REMOVED lines=19> */
[C---:B------:R-:W-:Y:S01]  /*243b0*/  FADD.FTZ R113, -R101.reuse, R220 ;  /* 0x000000dc65717221 */ /* 0x040fe20000010100 */
[----:B------:R-:W-:Y:S01]  /*243c0*/  HADD2.F32 R220, -RZ, R65.H0_H0 ;  /* 0x20000041ffdc7230 */ /* 0x000fe20000004100 */
[----:B------:R-:W-:-:S02]  /*243d0*/  FADD.FTZ R221, -R101, R221 ;  /* 0x000000dd65dd7221 */ /* 0x000fc40000010100 */
[C---:B------:R-:W-:Y:S01]  /*243e0*/  FADD.FTZ R115, -R101.reuse, R224 ;  /* 0x000000e065737221 */ /* 0x040fe20000010100 */
[----:B------:R-:W-:Y:S01]  /*243f0*/  HADD2.F32 R224, -RZ, R65.H1_H1 ;  /* 0x30000041ffe07230 */ /* 0x000fe20000004100 */
[C---:B------:R-:W-:Y:S01]  /*24400*/  FADD.FTZ R131, -R101.reuse, R222 ;  /* 0x000000de65837221 */ /* 0x040fe20000010100 */
[----:B------:R-:W-:Y:S01]  /*24410*/  HADD2.F32 R222, -RZ, R91.H0_H0 ;  /* 0x2000005bffde7230 */ /* 0x000fe20000004100 */
[C---:B------:R-:W-:Y:S02]  /*24420*/  FADD.FTZ R223, -R101.reuse, R223 ;  /* 0x000000df65df7221 */ /* 0x040fe40000010100 */
[C---:B------:R-:W-:Y:S02]  /*24430*/  FADD.FTZ R225, -R101.reuse, R225 ;  /* 0x000000e165e17221 */ /* 0x040fe40000010100 */
[C---:B------:R-:W-:Y:S01]  /*24440*/  FADD.FTZ R235, -R101.reuse, R226 ;  /* 0x000000e265eb7221 */ /* 0x040fe20000010100 */
[----:B------:R-:W-:Y:S01]  /*24450*/  HADD2.F32 R226, -RZ, R64.H1_H1 ;  /* 0x30000040ffe27230 */ /* 0x000fe20000004100 */
[----:B------:R-:W-:-:S02]  /*24460*/  FADD.FTZ R237, -R101, R126 ;  /* 0x0000007e65ed7221 */ /* 0x000fc40000010100 */
[C---:B------:R-:W-:Y:S02]  /*24470*/  FADD.FTZ R229, -R101.reuse, R229 ;  /* 0x000000e565e57221 */ /* 0x040fe40000010100 */
[C---:B------:R-:W-:Y:S02]  /*24480*/  FADD.FTZ R227, -R101.reuse, R227 ;  /* 0x000000e365e37221 */ /* 0x040fe40000010100 */
[C---:B------:R-:W-:Y:S02]  /*24490*/  FADD.FTZ R239, -R101.reuse, R230 ;  /* 0x000000e665ef7221 */ /* 0x040fe40000010100 */
[C---:B------:R-:W-:Y:S02]  /*244a0*/  FADD.FTZ R241, -R101.reuse, R228 ;  /* 0x000000e465f17221 */ /* 0x040fe40000010100 */
[C---:B------:R-:W-:Y:S02]  /*244b0*/  FADD.FTZ R233, -R101.reuse, R233 ;  /* 0x000000e965e97221 */ /* 0x040fe40000010100 */
[----:B------:R-:W-:-:S02]  /*244c0*/  FADD.FTZ R231, -R101, R231 ;  /* 0x000000e765e77221 */ /* 0x000fc40000010100 */
[----:B------:R-:W-:Y:S01]  /*244d0*/  FADD.FTZ R243, -R101, R232 ;  /* 0x000000e865f37221 */ /* 0x000fe20000010100 */
[----:B------:R-:W-:Y:S01]  /*244e0*/  HADD2.F32 R101, -RZ, R64.H0_H0 ;  /* 0x20000040ff657230 */ /* 0x000fe20000004100 */
[C---:B------:R-:W-:Y:S02]  /*244f0*/  FMUL.FTZ R128, R100.reuse, R203 ;  /* 0x000000cb64807220 */ /* 0x040fe40000410000 */
[C---:B------:R-:W-:Y:S02]  /*24500*/  FMUL.FTZ R126, R100.reuse, R105 ;  /* 0x00000069647e7220 */ /* 0x040fe40000410000 */
[C---:B------:R-:W-:Y:S02]  /*24510*/  FMUL.FTZ R203, R100.reuse, R208 ;  /* 0x000000d064cb7220 */ /* 0x040fe40000410000 */
[----:B------:R-:W-:Y:S02]  /*24520*/  IMAD R103, R193, c[0x0][0x168], RZ ;  /* 0x00005a00c1677a24 */ /* 0x000fe400078e02ff */
[----:B------:R-:W-:-:S02]  /*24530*/  FMUL.FTZ R105, R100, R108 ;  /* 0x0000006c64697220 */ /* 0x000fc40000410000 */
[C---:B------:R-:W-:Y:S01]  /*24540*/  FMUL.FTZ R208, R100.reuse, R207 ;  /* 0x000000cf64d07220 */ /* 0x040fe20000410000 */
[----:B------:R-:W-:Y:S01]  /*24550*/  SHF.R.S32.HI R236, RZ, 0x1f, R103 ;  /* 0x0000001fffec7819 */ /* 0x000fe20000011467 */
[C---:B------:R-:W-:Y:S02]  /*24560*/  FMUL.FTZ R106, R100.reuse, R106 ;  /* 0x0000006a646a7220 */ /* 0x040fe40000410000 */
[----:B------:R-:W-:Y:S01]  /*24570*/  FMUL.FTZ R109, R100, R109 ;  /* 0x0000006d646d7220 */ /* 0x000fe20000410000 */
[----:B------:R-:W-:Y:S01]  /*24580*/  LEA.HI R103, R236, R103, RZ, 0x3 ;  /* 0x00000067ec677211 */ /* 0x000fe200078f18ff */
[C---:B------:R-:W-:Y:S01]  /*24590*/  FMUL.FTZ R207, R100.reuse, R210 ;  /* 0x000000d264cf7220 */ /* 0x040fe20000410000 */
[----:B------:R-:W-:Y:S01]  /*245a0*/  HADD2.F32 R236, -RZ, R88.H1_H1 ;  /* 0x30000058ffec7230 */ /* 0x000fe20000004100 */
[C---:B------:R-:W-:Y:S02]  /*245b0*/  FMUL.FTZ R210, R100.reuse, R215 ;  /* 0x000000d764d27220 */ /* 0x040fe40000410000 */
[----:B------:R-:W-:-:S02]  /*245c0*/  FMUL.FTZ R215, R100, R218 ;  /* 0x000000da64d77220 */ /* 0x000fc40000410000 */
[C---:B------:R-:W-:Y:S02]  /*245d0*/  FMUL.FTZ R108, R100.reuse, R107 ;  /* 0x0000006b646c7220 */ /* 0x040fe40000410000 */
[----:B------:R-:W-:Y:S02]  /*245e0*/  FMUL.FTZ R218, R100, R131 ;  /* 0x0000008364da7220 */ /* 0x000fe40000410000 */
[----:B------:R-:W-:Y:S02]  /*245f0*/  FFMA.FTZ R101, R126, R101, R41 ;  /* 0x000000657e657223 */ /* 0x000fe40000010029 */
[----:B------:R-:W-:Y:S02]  /*24600*/  FFMA.FTZ R226, R105, R226, R40 ;  /* 0x000000e269e27223 */ /* 0x000fe40000010028 */
[----:B------:R-:W-:Y:S02]  /*24610*/  FMUL.FTZ R107, R100, R112 ;  /* 0x00000070646b7220 */ /* 0x000fe40000410000 */
[----:B------:R-:W-:-:S02]  /*24620*/  FFMA.FTZ R220, R106, R220, R39 ;  /* 0x000000dc6adc7223 */ /* 0x000fc40000010027 */
[----:B------:R-:W-:Y:S02]  /*24630*/  FFMA.FTZ R131, R109, R224, R38 ;  /* 0x000000e06d837223 */ /* 0x000fe40000010026 */
        /* <DEDUP_REMOVED lines=22> */
[C---:B------:R-:W-:Y:S01]  /*247a0*/  FMUL.FTZ R216, R100.reuse, R221 ;  /* 0x000000dd64d87220 */ /* 0x040fe20000410000 */
[----:B------:R-:W-:Y:S01]  /*247b0*/  LEA.HI.SX32 R221, R103, R42, 0x1d ;  /* 0x0000002a67dd7211 */ /* 0x000fe200078feaff */
[----:B------:R-:W-:-:S02]  /*247c0*/  FMUL.FTZ R115, R100, R115 ;  /* 0x0000007364737220 */ /* 0x000fc40000410000 */
[C---:B------:R-:W-:Y:S02]  /*247d0*/  FMUL.FTZ R223, R100.reuse, R223 ;  /* 0x000000df64df7220 */ /* 0x040fe40000410000 */
[C---:B------:R-:W-:Y:S01]  /*247e0*/  FMUL.FTZ R232, R100.reuse, R225 ;  /* 0x000000e164e87220 */ /* 0x040fe20000410000 */
[----:B------:R-:W-:Y:S01]  /*247f0*/  HADD2.F32 R225, -RZ, R61.H0_H0 ;  /* 0x2000003dffe17230 */ /* 0x000fe20000004100 */
        /* <DEDUP_REMOVED lines=8> */
[----:B------:R-:W-:Y:S01]  /*24880*/  FMUL.FTZ R243, R100, R243 ;  /* 0x000000f364f37220 */ /* 0x000fe20000410000 */
[----:B------:R-:W-:Y:S01]  /*24890*/  F2FP.PACK_AB R100, R226, R101 ;  /* 0x00000065e264723e */ /* 0x000fe200000000ff */
[C---:B------:R-:W-:Y:S01]  /*248a0*/  FFMA.FTZ R217, R110.reuse, R102, R35 ;  /* 0x000000666ed97223 */ /* 0x040fe20000010023 */
[----:B------:R-:W-:Y:S01]  /*248b0*/  F2FP.PACK_AB R101, R131, R220 ;  /* 0x000000dc8365723e */ /* 0x000fe200000000ff */
[----:B------:R-:W-:Y:S01]  /*248c0*/  FFMA.FTZ R222, R110, R222, R139 ;  /* 0x000000de6ede7223 */ /* 0x000fe2000001008b */
[----:B------:R-:W-:Y:S01]  /*248d0*/  HADD2.F32 R131, -RZ, R67.H1_H1 ;  /* 0x30000043ff837230 */ /* 0x000fe20000004100 */
[C---:B------:R-:W-:Y:S01]  /*248e0*/  FFMA.FTZ R219, R108.reuse, R219, R137 ;  /* 0x000000db6cdb7223 */ /* 0x040fe20000010089 */
[--C-:B------:R-:W-:Y:S01]  /*248f0*/  HADD2.F32 R102, -RZ, R66.reuse.H0_H0 ;  /* 0x20000042ff667230 */ /* 0x100fe20000004100 */
[----:B------:R-:W-:Y:S01]  /*24900*/  FFMA.FTZ R234, R107, R234, R140 ;  /* 0x000000ea6bea7223 */ /* 0x000fe2000001008c */
[----:B------:R-:W-:Y:S01]  /*24910*/  HADD2.F32 R110, -RZ, R66.H1_H1 ;  /* 0x30000042ff6e7230 */ /* 0x000fe20000004100 */
[----:B------:R-:W-:Y:S01]  /*24920*/  FFMA.FTZ R224, R111, R131, R34 ;  /* 0x000000836fe07223 */ /* 0x000fe20000010022 */
[----:B------:R-:W-:Y:S01]  /*24930*/  HADD2.F32 R220, -RZ, R91.H1_H1 ;  /* 0x3000005bffdc7230 */ /* 0x000fe20000004100 */
[----:B------:R-:W-:Y:S01]  /*24940*/  FFMA.FTZ R102, R108, R102, R37 ;  /* 0x000000666c667223 */ /* 0x000fe20000010025 */
[----:B------:R-:W-:Y:S01]  /*24950*/  SHF.R.U32.HI R108, RZ, 0x1c, R221 ;  /* 0x0000001cff6c7819 */ /* 0x000fe200000116dd */
[----:B------:R-:W-:Y:S01]  /*24960*/  FFMA.FTZ R103, R107, R110, R36 ;  /* 0x0000006e6b677223 */ /* 0x000fe20000010024 */
[----:B------:R-:W-:Y:S01]  /*24970*/  HADD2.F32 R107, -RZ, R88.H0_H0 ;  /* 0x20000058ff6b7230 */ /* 0x000fe20000004100 */
[----:B------:R-:W-:Y:S01]  /*24980*/  FFMA.FTZ R131, R111, R220, R142 ;  /* 0x000000dc6f837223 */ /* 0x000fe2000001008e */
[----:B------:R-:W-:Y:S01]  /*24990*/  HADD2.F32 R226, -RZ, R61.H1_H1 ;  /* 0x3000003dffe27230 */ /* 0x000fe20000004100 */
[----:B------:R-:W-:Y:S01]  /*249a0*/  IMAD.SHL.U32 R220, R221, 0x10, RZ ;  /* 0x00000010dddc7824 */ /* 0x000fe200078e00ff */
[----:B------:R-:W-:Y:S01]  /*249b0*/  F2FP.PACK_AB R102, R103, R102 ;  /* 0x000000666766723e */ /* 0x000fe200000000ff */
[----:B------:R-:W-:Y:S01]  /*249c0*/  HADD2.F32 R221, -RZ, R63.H0_H0 ;  /* 0x2000003fffdd7230 */ /* 0x000fe20000004100 */
[----:B------:R-:W-:Y:S01]  /*249d0*/  F2FP.PACK_AB R103, R224, R217 ;  /* 0x000000d9e067723e */ /* 0x000fe200000000ff */
[----:B------:R-:W-:Y:S01]  /*249e0*/  HADD2.F32 R217, -RZ, R89.H0_H0 ;  /* 0x20000059ffd97230 */ /* 0x000fe20000004100 */
[----:B------:R-:W-:Y:S01]  /*249f0*/  IADD3 R110, P0, R220, c[0x0][0x208], RZ ;  /* 0x00008200dc6e7a10 */ /* 0x000fe20007f1e0ff */
[----:B------:R-:W-:Y:S01]  /*24a00*/  HADD2.F32 R224, -RZ, R87.H0_H0 ;  /* 0x20000057ffe07230 */ /* 0x000fe20000004100 */
[----:B------:R-:W-:-:S02]  /*24a10*/  FFMA.FTZ R107, R126, R107, R133 ;  /* 0x0000006b7e6b7223 */ /* 0x000fc40000010085 */
[----:B------:R-:W-:Y:S01]  /*24a20*/  IADD3.X R111, R108, c[0x0][0x20c], RZ, P0, !PT ;  /* 0x000083006c6f7a10 */ /* 0x000fe200007fe4ff */
[----:B------:R-:W-:Y:S01]  /*24a30*/  FFMA.FTZ R106, R106, R217, R135 ;  /* 0x000000d96a6a7223 */ /* 0x000fe20000010087 */
[----:B------:R-:W-:Y:S01]  /*24a40*/  HADD2.F32 R217, -RZ, R89.H1_H1 ;  /* 0x30000059ffd97230 */ /* 0x000fe20000004100 */
[----:B------:R-:W-:Y:S01]  /*24a50*/  FFMA.FTZ R126, R228, R221, R27 ;  /* 0x000000dde47e7223 */ /* 0x000fe2000001001b */
[----:B------:R-:W-:Y:S01]  /*24a60*/  IADD3 R220, P0, R220, c[0x0][0x210], RZ ;  /* 0x00008400dcdc7a10 */ /* 0x000fe20007f1e0ff */
[----:B------:R-:W-:Y:S01]  /*24a70*/  FFMA.FTZ R228, R228, R224, R147 ;  /* 0x000000e0e4e47223 */ /* 0x000fe20000010093 */
[----:B------:R0:W-:Y:S01]  /*24a80*/  STG.E.128 [R110.64], R100 ;  /* 0x000000646e007986 */ /* 0x0001e2000c101d06 */
[--C-:B------:R-:W-:Y:S01]  /*24a90*/  HADD2.F32 R224, -RZ, R62.reuse.H1_H1 ;  /* 0x3000003effe07230 */ /* 0x100fe20000004100 */
[----:B------:R-:W-:Y:S01]  /*24aa0*/  FFMA.FTZ R109, R109, R217, R138 ;  /* 0x000000d96d6d7223 */ /* 0x000fe2000001008a */
[----:B------:R-:W-:Y:S01]  /*24ab0*/  HADD2.F32 R217, -RZ, R62.H0_H0 ;  /* 0x2000003effd97230 */ /* 0x000fe20000004100 */
[----:B------:R-:W-:Y:S01]  /*24ac0*/  FFMA.FTZ R226, R119, R226, R30 ;  /* 0x000000e277e27223 */ /* 0x000fe2000001001e */
[----:B------:R-:W-:Y:S01]  /*24ad0*/  IADD3.X R221, R108, c[0x0][0x214], RZ, P0, !PT ;  /* 0x000085006cdd7a10 */ /* 0x000fe200007fe4ff */
[----:B------:R-:W-:Y:S01]  /*24ae0*/  FFMA.FTZ R224, R129, R224, R28 ;  /* 0x000000e081e07223 */ /* 0x000fe2000001001c */
[----:B------:R-:W-:Y:S01]  /*24af0*/  HADD2.F32 R108, -RZ, R59.H1_H1 ;  /* 0x3000003bff6c7230 */ /* 0x000fe20000004100 */
[----:B------:R-:W-:-:S02]  /*24b00*/  FFMA.FTZ R217, R118, R217, R29 ;  /* 0x000000d976d97223 */ /* 0x000fc4000001001d */
[----:B------:R-:W-:Y:S01]  /*24b10*/  FFMA.FTZ R236, R105, R236, R136 ;  /* 0x000000ec69ec7223 */ /* 0x000fe20000010088 */
[----:B------:R-:W-:Y:S01]  /*24b20*/  HADD2.F32 R105, -RZ, R84.H0_H0 ;  /* 0x20000054ff697230 */ /* 0x000fe20000004100 */
[----:B------:R-:W-:Y:S02]  /*24b30*/  FFMA.FTZ R225, R116, R225, R31 ;  /* 0x000000e174e17223 */ /* 0x000fe4000001001f */
[----:B------:R-:W-:Y:S02]  /*24b40*/  FFMA.FTZ R247, R117, R247, R32 ;  /* 0x000000f775f77223 */ /* 0x000fe40000010020 */
[----:B------:R-:W-:Y:S01]  /*24b50*/  FFMA.FTZ R108, R207, R108, R18 ;  /* 0x0000006ccf6c7223 */ /* 0x000fe20000010012 */
[--C-:B0-----:R-:W-:Y:S01]  /*24b60*/  HADD2.F32 R101, -RZ, R86.reuse.H1_H1 ;  /* 0x30000056ff657230 */ /* 0x101fe20000004100 */
[----:B------:R-:W-:Y:S01]  /*24b70*/  F2FP.PACK_AB R103, R131, R222 ;  /* 0x000000de8367723e */ /* 0x000fe200000000ff */
        /* <DEDUP_REMOVED lines=10> */
[----:B------:R-:W-:Y:S01]  /*24c20*/  F2FP.PACK_AB R101, R109, R106 ;  /* 0x0000006a6d65723e */ /* 0x000fe200000000ff */
[----:B------:R-:W-:Y:S01]  /*24c30*/  HADD2.F32 R106, -RZ, R84.H1_H1 ;  /* 0x30000054ff6a7230 */ /* 0x000fe20000004100 */
[----:B------:R-:W-:Y:S01]  /*24c40*/  FFMA.FTZ R245, R245, R102, R150 ;  /* 0x00000066f5f57223 */ /* 0x000fe20000010096 */
[----:B------:R-:W-:Y:S01]  /*24c50*/  HADD2.F32 R110, -RZ, R58.H0_H0 ;  /* 0x2000003aff6e7230 */ /* 0x000fe20000004100 */
[----:B------:R-:W-:Y:S01]  /*24c60*/  FFMA.FTZ R116, R116, R100, R143 ;  /* 0x0000006474747223 */ /* 0x000fe2000001008f */
[----:B------:R-:W-:Y:S01]  /*24c70*/  F2FP.PACK_AB R102, R234, R219 ;  /* 0x000000dbea66723e */ /* 0x000fe200000000ff */
[----:B------:R-:W-:Y:S01]  /*24c80*/  HADD2.F32 R109, -RZ, R82.H0_H0 ;  /* 0x20000052ff6d7230 */ /* 0x000fe20000004100 */
[----:B------:R-:W-:Y:S01]  /*24c90*/  F2FP.PACK_AB R100, R236, R107 ;  /* 0x0000006bec64723e */ /* 0x000fe200000000ff */
[----:B------:R-:W-:Y:S01]  /*24ca0*/  FFMA.FTZ R117, R117, R106, R144 ;  /* 0x0000006a75757223 */ /* 0x000fe20000010090 */
[----:B------:R-:W-:Y:S01]  /*24cb0*/  HADD2.F32 R106, -RZ, R83.H1_H1 ;  /* 0x30000053ff6a7230 */ /* 0x000fe20000004100 */
[C---:B------:R-:W-:Y:S01]  /*24cc0*/  FFMA.FTZ R110, R206.reuse, R110, R21 ;  /* 0x0000006ece6e7223 */ /* 0x040fe20000010015 */
[----:B------:R-:W-:Y:S01]  /*24cd0*/  HADD2.F32 R234, -RZ, R60.H0_H0 ;  /* 0x2000003cffea7230 */ /* 0x000fe20000004100 */
[----:B------:R0:W-:Y:S01]  /*24ce0*/  STG.E.128 [R220.64], R100 ;  /* 0x00000064dc007986 */ /* 0x0001e2000c101d06 */
[----:B------:R-:W-:Y:S01]  /*24cf0*/  FFMA.FTZ R206, R206, R109, R153 ;  /* 0x0000006dcece7223 */ /* 0x000fe20000010099 */
[----:B------:R-:W-:Y:S01]  /*24d00*/  HADD2.F32 R109, -RZ, R81.H1_H1 ;  /* 0x30000051ff6d7230 */ /* 0x000fe20000004100 */
[----:B------:R-:W-:Y:S01]  /*24d10*/  FFMA.FTZ R106, R207, R106, R158 ;  /* 0x0000006acf6a7223 */ /* 0x000fe2000001009e */
[----:B------:R-:W-:Y:S01]  /*24d20*/  HADD2.F32 R131, -RZ, R58.H1_H1 ;  /* 0x3000003aff837230 */ /* 0x000fe20000004100 */
[C---:B------:R-:W-:Y:S01]  /*24d30*/  FFMA.FTZ R234, R114.reuse, R234, R33 ;  /* 0x000000ea72ea7223 */ /* 0x040fe20000010021 */
[----:B------:R-:W-:Y:S01]  /*24d40*/  HADD2.F32 R207, -RZ, R57.H0_H0 ;  /* 0x20000039ffcf7230 */ /* 0x000fe20000004100 */
[----:B------:R-:W-:Y:S01]  /*24d50*/  FFMA.FTZ R109, R203, R109, R154 ;  /* 0x0000006dcb6d7223 */ /* 0x000fe2000001009a */
[----:B------:R-:W-:Y:S01]  /*24d60*/  HADD2.F32 R107, -RZ, R83.H0_H0 ;  /* 0x20000053ff6b7230 */ /* 0x000fe20000004100 */
[----:B------:R-:W-:Y:S01]  /*24d70*/  FFMA.FTZ R114, R114, R105, R141 ;  /* 0x0000006972727223 */ /* 0x000fe2000001008d */
[----:B------:R-:W-:Y:S01]  /*24d80*/  HADD2.F32 R105, -RZ, R59.H0_H0 ;  /* 0x2000003bff697230 */ /* 0x000fe20000004100 */
[----:B------:R-:W-:Y:S01]  /*24d90*/  FFMA.FTZ R131, R209, R131, R20 ;  /* 0x00000083d1837223 */ /* 0x000fe20000010014 */
[--C-:B------:R-:W-:Y:S01]  /*24da0*/  HADD2.F32 R222, -RZ, R56.reuse.H1_H1 ;  /* 0x30000038ffde7230 */ /* 0x100fe20000004100 */
[----:B------:R-:W-:Y:S01]  /*24db0*/  FFMA.FTZ R207, R128, R207, R23 ;  /* 0x000000cf80cf7223 */ /* 0x000fe20000010017 */
[----:B------:R-:W-:Y:S01]  /*24dc0*/  HADD2.F32 R219, -RZ, R56.H0_H0 ;  /* 0x20000038ffdb7230 */ /* 0x000fe20000004100 */
[C---:B------:R-:W-:Y:S01]  /*24dd0*/  FFMA.FTZ R105, R208.reuse, R105, R19 ;  /* 0x00000069d0697223 */ /* 0x040fe20000010013 */
[----:B------:R-:W-:Y:S01]  /*24de0*/  HADD2.F32 R236, -RZ, R46.H1_H1 ;  /* 0x3000002effec7230 */ /* 0x000fe20000004100 */
[----:B------:R-:W-:Y:S01]  /*24df0*/  FFMA.FTZ R107, R208, R107, R155 ;  /* 0x0000006bd06b7223 */ /* 0x000fe2000001009b */
[----:B0-----:R-:W-:Y:S01]  /*24e00*/  HADD2.F32 R220, -RZ, R57.H1_H1 ;  /* 0x30000039ffdc7230 */ /* 0x001fe20000004100 */
[----:B------:R-:W-:Y:S01]  /*24e10*/  FFMA.FTZ R222, R205, R222, R24 ;  /* 0x000000decdde7223 */ /* 0x000fe20000010018 */
[----:B------:R-:W-:Y:S01]  /*24e20*/  HADD2.F32 R101, -RZ, R82.H1_H1 ;  /* 0x30000052ff657230 */ /* 0x000fe20000004100 */
[----:B------:R-:W-:Y:S01]  /*24e30*/  FFMA.FTZ R219, R130, R219, R25 ;  /* 0x000000db82db7223 */ /* 0x000fe20000010019 */
[----:B------:R-:W-:Y:S01]  /*24e40*/  HADD2.F32 R100, -RZ, R81.H0_H0 ;  /* 0x20000051ff647230 */ /* 0x000fe20000004100 */
[----:B------:R-:W-:Y:S01]  /*24e50*/  FFMA.FTZ R220, R203, R220, R22 ;  /* 0x000000dccbdc7223 */ /* 0x000fe20000010016 */
[----:B------:R-:W-:Y:S01]  /*24e60*/  HFMA2.MMA R203, -RZ, RZ, 0, 9.5367431640625e-07 ;  /* 0x00000010ffcb7435 */ /* 0x000fe200000001ff */
[----:B------:R-:W-:Y:S01]  /*24e70*/  FFMA.FTZ R209, R209, R101, R156 ;  /* 0x00000065d1d17223 */ /* 0x000fe2000001009c */
[--C-:B------:R-:W-:Y:S01]  /*24e80*/  HADD2.F32 R101, -RZ, R80.reuse.H1_H1 ;  /* 0x30000050ff657230 */ /* 0x100fe20000004100 */
[----:B------:R-:W-:Y:S01]  /*24e90*/  FFMA.FTZ R128, R128, R100, R151 ;  /* 0x0000006480807223 */ /* 0x000fe20000010097 */
[----:B------:R-:W-:Y:S01]  /*24ea0*/  HADD2.F32 R100, -RZ, R80.H0_H0 ;  /* 0x20000050ff647230 */ /* 0x000fe20000004100 */
[----:B------:R-:W-:Y:S01]  /*24eb0*/  F2FP.PACK_AB R102, R224, R217 ;  /* 0x000000d9e066723e */ /* 0x000fe200000000ff */
[----:B------:R-:W-:Y:S01]  /*24ec0*/  HADD2.F32 R208, -RZ, R54.H0_H0 ;  /* 0x20000036ffd07230 */ /* 0x000fe20000004100 */
[----:B------:R-:W-:Y:S01]  /*24ed0*/  FFMA.FTZ R205, R205, R101, R152 ;  /* 0x00000065cdcd7223 */ /* 0x000fe20000010098 */
[----:B------:R-:W-:Y:S01]  /*24ee0*/  F2FP.PACK_AB R101, R226, R225 ;  /* 0x000000e1e265723e */ /* 0x000fe200000000ff */
[----:B------:R-:W-:Y:S01]  /*24ef0*/  FFMA.FTZ R130, R130, R100, R149 ;  /* 0x0000006482827223 */ /* 0x000fe20000010095 */
[----:B------:R-:W-:Y:S01]  /*24f00*/  HADD2.F32 R217, -RZ, R78.H0_H0 ;  /* 0x2000004effd97230 */ /* 0x000fe20000004100 */
[----:B------:R-:W-:Y:S01]  /*24f10*/  F2FP.PACK_AB R100, R247, R234 ;  /* 0x000000eaf764723e */ /* 0x000fe200000000ff */
[----:B------:R-:W-:Y:S01]  /*24f20*/  IMAD.WIDE.U32 R224, R104, R203, c[0x0][0x208] ;  /* 0x0000820068e07625 */ /* 0x000fe200078e00cb */
[----:B------:R-:W-:Y:S01]  /*24f30*/  F2FP.PACK_AB R103, R111, R126 ;  /* 0x0000007e6f67723e */ /* 0x000fe200000000ff */
[----:B------:R-:W-:Y:S01]  /*24f40*/  HADD2.F32 R221, -RZ, R54.H1_H1 ;  /* 0x30000036ffdd7230 */ /* 0x000fe20000004100 */
[----:B------:R-:W-:Y:S01]  /*24f50*/  F2FP.PACK_AB R107, R106, R107 ;  /* 0x0000006b6a6b723e */ /* 0x000fe200000000ff */
[C---:B------:R-:W-:Y:S01]  /*24f60*/  FFMA.FTZ R208, R210.reuse, R208, R13 ;  /* 0x000000d0d2d07223 */ /* 0x040fe2000001000d */
[----:B------:R-:W-:Y:S01]  /*24f70*/  F2FP.PACK_AB R106, R209, R206 ;  /* 0x000000ced16a723e */ /* 0x000fe200000000ff */
[----:B------:R-:W-:Y:S01]  /*24f80*/  FFMA.FTZ R210, R210, R217, R161 ;  /* 0x000000d9d2d27223 */ /* 0x000fe200000100a1 */
[----:B------:R0:W-:Y:S01]  /*24f90*/  STG.E.128 [R224.64], R100 ;  /* 0x00000064e0007986 */ /* 0x0001e2000c101d06 */
[----:B------:R-:W-:Y:S01]  /*24fa0*/  FFMA.FTZ R217, R211, R221, R12 ;  /* 0x000000ddd3d97223 */ /* 0x000fe2000001000c */
[----:B------:R-:W-:Y:S01]  /*24fb0*/  HADD2.F32 R221, -RZ, R53.H0_H0 ;  /* 0x20000035ffdd7230 */ /* 0x000fe20000004100 */
[----:B------:R-:W-:Y:S01]  /*24fc0*/  IMAD.WIDE.U32 R246, R104, R203, c[0x0][0x210] ;  /* 0x0000840068f67625 */ /* 0x000fe200078e00cb */
[----:B------:R-:W-:-:S02]  /*24fd0*/  HADD2.F32 R104, -RZ, R74.H0_H0 ;  /* 0x2000004aff687230 */ /* 0x000fc40000004100 */
[----:B------:R-:W-:Y:S01]  /*24fe0*/  HADD2.F32 R226, -RZ, R78.H1_H1 ;  /* 0x3000004effe27230 */ /* 0x000fe20000004100 */
[----:B------:R-:W-:Y:S01]  /*24ff0*/  FFMA.FTZ R221, R212, R221, R15 ;  /* 0x000000ddd4dd7223 */ /* 0x000fe2000001000f */
        /* <DEDUP_REMOVED lines=8> */
[----:B------:R-:W-:Y:S01]  /*25080*/  HADD2.F32 R126, -RZ, R55.H1_H1 ;  /* 0x30000037ff7e7230 */ /* 0x000fe20000004100 */
[----:B------:R-:W-:Y:S01]  /*25090*/  FFMA.FTZ R226, R235, R226, R174 ;  /* 0x000000e2ebe27223 */ /* 0x000fe200000100ae */
[----:B0-----:R-:W-:Y:S01]  /*250a0*/  HADD2.F32 R224, -RZ, R53.H1_H1 ;  /* 0x30000035ffe07230 */ /* 0x001fe20000004100 */
[----:B------:R-:W-:Y:S01]  /*250b0*/  F2FP.PACK_AB R103, R245, R228 ;  /* 0x000000e4f567723e */ /* 0x000fe200000000ff */
[--C-:B------:R-:W-:Y:S01]  /*250c0*/  HADD2.F32 R100, -RZ, R77.reuse.H0_H0 ;  /* 0x2000004dff647230 */ /* 0x100fe20000004100 */
[----:B------:R-:W-:Y:S01]  /*250d0*/  F2FP.PACK_AB R102, R129, R118 ;  /* 0x000000768166723e */ /* 0x000fe200000000ff */
[----:B------:R-:W-:Y:S01]  /*250e0*/  HADD2.F32 R101, -RZ, R77.H1_H1 ;  /* 0x3000004dff657230 */ /* 0x000fe20000004100 */
[----:B------:R-:W-:Y:S01]  /*250f0*/  FFMA.FTZ R224, R213, R224, R14 ;  /* 0x000000e0d5e07223 */ /* 0x000fe2000001000e */
[--C-:B------:R-:W-:Y:S01]  /*25100*/  HADD2.F32 R225, -RZ, R50.reuse.H1_H1 ;  /* 0x30000032ffe17230 */ /* 0x100fe20000004100 */
[----:B------:R-:W-:Y:S01]  /*25110*/  FFMA.FTZ R212, R212, R100, R159 ;  /* 0x00000064d4d47223 */ /* 0x000fe2000001009f */
[----:B------:R-:W-:Y:S01]  /*25120*/  F2FP.PACK_AB R100, R117, R114 ;  /* 0x000000727564723e */ /* 0x000fe200000000ff */
[----:B------:R-:W-:Y:S01]  /*25130*/  FFMA.FTZ R213, R213, R101, R162 ;  /* 0x00000065d5d57223 */ /* 0x000fe200000100a2 */
[----:B------:R-:W-:Y:S01]  /*25140*/  F2FP.PACK_AB R101, R119, R116 ;  /* 0x000000747765723e */ /* 0x000fe200000000ff */
[----:B------:R-:W-:Y:S01]  /*25150*/  HADD2.F32 R118, -RZ, R50.H0_H0 ;  /* 0x20000032ff767230 */ /* 0x000fe20000004100 */
[----:B------:R-:W-:Y:S01]  /*25160*/  FFMA.FTZ R225, R223, R225, R4 ;  /* 0x000000e1dfe17223 */ /* 0x000fe20000010004 */
[----:B------:R-:W-:Y:S01]  /*25170*/  HADD2.F32 R245, -RZ, R52.H1_H1 ;  /* 0x30000034fff57230 */ /* 0x000fe20000004100 */
[----:B------:R-:W-:Y:S01]  /*25180*/  FFMA.FTZ R126, R215, R126, R10 ;  /* 0x0000007ed77e7223 */ /* 0x000fe2000001000a */
[----:B------:R0:W-:Y:S01]  /*25190*/  STG.E.128 [R246.64], R100 ;  /* 0x00000064f6007986 */ /* 0x0001e2000c101d06 */
[----:B------:R-:W-:Y:S01]  /*251a0*/  HADD2.F32 R117, -RZ, R76.H1_H1 ;  /* 0x3000004cff757230 */ /* 0x000fe20000004100 */
[C---:B------:R-:W-:Y:S01]  /*251b0*/  FFMA.FTZ R118, R218.reuse, R118, R5 ;  /* 0x00000076da767223 */ /* 0x040fe20000010005 */
[----:B------:R-:W-:Y:S01]  /*251c0*/  HADD2.F32 R119, -RZ, R51.H0_H0 ;  /* 0x20000033ff777230 */ /* 0x000fe20000004100 */
[----:B------:R-:W-:Y:S01]  /*251d0*/  FFMA.FTZ R218, R218, R104, R169 ;  /* 0x00000068dada7223 */ /* 0x000fe200000100a9 */
[----:B------:R-:W-:Y:S01]  /*251e0*/  HADD2.F32 R104, -RZ, R46.H0_H0 ;  /* 0x2000002eff687230 */ /* 0x000fe20000004100 */
[C---:B------:R-:W-:Y:S01]  /*251f0*/  FFMA.FTZ R245, R127.reuse, R245, R16 ;  /* 0x000000f57ff57223 */ /* 0x040fe20000010010 */
        /* <DEDUP_REMOVED lines=11> */
[----:B------:R-:W-:Y:S01]  /*252b0*/  F2FP.PACK_AB R118, R225, R118 ;  /* 0x00000076e176723e */ /* 0x000fe200000000ff */
[----:B0-----:R-:W-:Y:S01]  /*252c0*/  HADD2.F32 R101, -RZ, R74.H1_H1 ;  /* 0x3000004aff657230 */ /* 0x001fe20000004100 */
[----:B------:R-:W-:Y:S01]  /*252d0*/  FFMA.FTZ R232, R216, R232, R7 ;  /* 0x000000e8d8e87223 */ /* 0x000fe20000010007 */
[----:B------:R-:W-:Y:S01]  /*252e0*/  HADD2.F32 R102, -RZ, R47.H0_H0 ;  /* 0x2000002fff667230 */ /* 0x000fe20000004100 */
[----:B------:R-:W-:Y:S01]  /*252f0*/  FFMA.FTZ R116, R214, R116, R9 ;  /* 0x00000074d6747223 */ /* 0x000fe20000010009 */
[----:B------:R-:W-:Y:S01]  /*25300*/  HADD2.F32 R103, -RZ, R71.H0_H0 ;  /* 0x20000047ff677230 */ /* 0x000fe20000004100 */
[----:B------:R-:W-:Y:S01]  /*25310*/  FFMA.FTZ R223, R223, R101, R172 ;  /* 0x00000065dfdf7223 */ /* 0x000fe200000100ac */
[----:B------:R-:W-:Y:S01]  /*25320*/  F2FP.PACK_AB R101, R220, R207 ;  /* 0x000000cfdc65723e */ /* 0x000fe200000000ff */
[----:B------:R-:W-:Y:S01]  /*25330*/  FFMA.FTZ R207, R231, R102, R123 ;  /* 0x00000066e7cf7223 */ /* 0x000fe2000001007b */
[----:B------:R-:W-:Y:S01]  /*25340*/  F2FP.PACK_AB R102, R131, R110 ;  /* 0x0000006e8366723e */ /* 0x000fe200000000ff */
[----:B------:R-:W-:Y:S01]  /*25350*/  FFMA.FTZ R231, R231, R103, R180 ;  /* 0x00000067e7e77223 */ /* 0x000fe200000100b4 */
[----:B------:R-:W-:Y:S01]  /*25360*/  F2FP.PACK_AB R103, R108, R105 ;  /* 0x000000696c67723e */ /* 0x000fe200000000ff */
[----:B------:R-:W-:Y:S01]  /*25370*/  HADD2.F32 R105, -RZ, R70.H0_H0 ;  /* 0x20000046ff697230 */ /* 0x000fe20000004100 */
[----:B------:R-:W-:Y:S01]  /*25380*/  FFMA.FTZ R131, R241, R104, R121 ;  /* 0x00000068f1837223 */ /* 0x000fe20000010079 */
[----:B------:R-:W-:Y:S01]  /*25390*/  HADD2.F32 R104, -RZ, R45.H0_H0 ;  /* 0x2000002dff687230 */ /* 0x000fe20000004100 */
[----:B------:R-:W-:Y:S01]  /*253a0*/  FFMA.FTZ R228, R235, R228, R2 ;  /* 0x000000e4ebe47223 */ /* 0x000fe20000010002 */
        /* <DEDUP_REMOVED lines=8> */
[----:B------:R-:W-:Y:S01]  /*25430*/  F2FP.PACK_AB R105, R109, R128 ;  /* 0x000000806d69723e */ /* 0x000fe200000000ff */
[----:B------:R-:W-:Y:S01]  /*25440*/  HADD2.F32 R128, -RZ, R44.H0_H0 ;  /* 0x2000002cff807230 */ /* 0x000fe20000004100 */
[----:B------:R-:W-:Y:S01]  /*25450*/  F2FP.PACK_AB R109, R224, R221 ;  /* 0x000000dde06d723e */ /* 0x000fe200000000ff */
[----:B------:R-:W-:Y:S01]  /*25460*/  FFMA.FTZ R214, R214, R100, R165 ;  /* 0x00000064d6d67223 */ /* 0x000fe200000100a5 */
[----:B------:R-:W-:Y:S01]  /*25470*/  F2FP.PACK_AB R100, R222, R219 ;  /* 0x000000dbde64723e */ /* 0x000fe200000000ff */
[CC--:B------:R-:W-:Y:S01]  /*25480*/  IMAD.WIDE.U32 R224, R124.reuse, R203.reuse, c[0x0][0x210] ;  /* 0x000084007ce07625 */ /* 0x0c0fe200078e00cb */
[----:B------:R-:W-:Y:S01]  /*25490*/  F2FP.PACK_AB R104, R205, R130 ;  /* 0x00000082cd68723e */ /* 0x000fe200000000ff */
[----:B------:R-:W-:Y:S01]  /*254a0*/  HADD2.F32 R247, -RZ, R49.H1_H1 ;  /* 0x30000031fff77230 */ /* 0x000fe20000004100 */
[----:B------:R-:W-:Y:S01]  /*254b0*/  F2FP.PACK_AB R112, R117, R112 ;  /* 0x000000707570723e */ /* 0x000fe200000000ff */
[C---:B------:R-:W-:Y:S01]  /*254c0*/  FFMA.FTZ R128, R237.reuse, R128, R0 ;  /* 0x00000080ed807223 */ /* 0x040fe20000010000 */
[----:B------:R-:W-:Y:S01]  /*254d0*/  HADD2.F32 R129, -RZ, R73.H1_H1 ;  /* 0x30000049ff817230 */ /* 0x000fe20000004100 */
[----:B------:R-:W-:Y:S01]  /*254e0*/  FFMA.FTZ R237, R237, R108, R173 ;  /* 0x0000006ceded7223 */ /* 0x000fe200000100ad */
[----:B------:R-:W-:Y:S01]  /*254f0*/  F2FP.PACK_AB R108, R245, R114 ;  /* 0x00000072f56c723e */ /* 0x000fe200000000ff */
[----:B------:R-:W-:Y:S01]  /*25500*/  HADD2.F32 R235, -RZ, R72.H1_H1 ;  /* 0x30000048ffeb7230 */ /* 0x000fe20000004100 */
[----:B------:R-:W-:Y:S01]  /*25510*/  F2FP.PACK_AB R114, R211, R210 ;  /* 0x000000d2d372723e */ /* 0x000fe200000000ff */
[----:B------:R-:W-:Y:S01]  /*25520*/  IMAD.WIDE.U32 R210, R124, R203, c[0x0][0x208] ;  /* 0x000082007cd27625 */ /* 0x000fe200078e00cb */
[----:B------:R-:W-:Y:S01]  /*25530*/  HADD2.F32 R222, -RZ, R47.H1_H1 ;  /* 0x3000002fffde7230 */ /* 0x000fe20000004100 */
[----:B------:R-:W-:Y:S01]  /*25540*/  F2FP.PACK_AB R110, R217, R208 ;  /* 0x000000d0d96e723e */ /* 0x000fe200000000ff */
[----:B------:R-:W-:Y:S01]  /*25550*/  HADD2.F32 R205, -RZ, R44.H1_H1 ;  /* 0x3000002cffcd7230 */ /* 0x000fe20000004100 */
[----:B------:R-:W-:Y:S01]  /*25560*/  FFMA.FTZ R215, R215, R234, R166 ;  /* 0x000000ead7d77223 */ /* 0x000fe200000100a6 */
[----:B------:R0:W-:Y:S01]  /*25570*/  STG.E.128 [R210.64], R100 ;  /* 0x00000064d2007986 */ /* 0x0001e2000c101d06 */
[C---:B------:R-:W-:Y:S01]  /*25580*/  FFMA.FTZ R247, R115.reuse, R247, R6 ;  /* 0x000000f773f77223 */ /* 0x040fe20000010006 */
[----:B------:R-:W-:Y:S01]  /*25590*/  HADD2.F32 R220, -RZ, R71.H1_H1 ;  /* 0x30000047ffdc7230 */ /* 0x000fe20000004100 */
[----:B------:R-:W-:Y:S01]  /*255a0*/  FFMA.FTZ R129, R115, R129, R170 ;  /* 0x0000008173817223 */ /* 0x000fe200000100aa */
[----:B------:R1:W-:Y:S01]  /*255b0*/  STG.E.128 [R224.64], R104 ;  /* 0x00000068e0007986 */ /* 0x0003e2000c101d06 */
[----:B------:R-:W-:Y:S01]  /*255c0*/  HADD2.F32 R234, -RZ, R70.H1_H1 ;  /* 0x30000046ffea7230 */ /* 0x000fe20000004100 */
[----:B------:R-:W-:Y:S01]  /*255d0*/  FFMA.FTZ R235, R113, R235, R168 ;  /* 0x000000eb71eb7223 */ /* 0x000fe200000100a8 */
[----:B------:R-:W-:Y:S01]  /*255e0*/  HADD2.F32 R206, -RZ, R69.H1_H1 ;  /* 0x30000045ffce7230 */ /* 0x000fe20000004100 */
        /* <DEDUP_REMOVED lines=11> */
[----:B0-----:R-:W-:Y:S01]  /*256a0*/  SHF.R.U32.HI R100, RZ, 0x1c, R201 ;  /* 0x0000001cff647819 */ /* 0x001fe200000116c9 */
[----:B------:R-:W-:Y:S01]  /*256b0*/  FFMA.FTZ R240, R229, R240, R175 ;  /* 0x000000f0e5f07223 */ /* 0x000fe200000100af */
[----:B------:R-:W-:Y:S01]  /*256c0*/  F2FP.PACK_AB R116, R249, R116 ;  /* 0x00000074f974723e */ /* 0x000fe200000000ff */
[----:B-1----:R-:W-:Y:S01]  /*256d0*/  IMAD.SHL.U32 R106, R201, 0x10, RZ ;  /* 0x00000010c96a7824 */ /* 0x002fe200078e00ff */
[----:B------:R-:W-:Y:S01]  /*256e0*/  F2FP.PACK_AB R127, R226, R127 ;  /* 0x0000007fe27f723e */ /* 0x000fe200000000ff */
[----:B------:R-:W-:Y:S01]  /*256f0*/  IMAD.WIDE.U32 R212, R125, R203, c[0x0][0x208] ;  /* 0x000082007dd47625 */ /* 0x000fe200078e00cb */
[----:B------:R-:W-:-:S02]  /*25700*/  F2FP.PACK_AB R126, R223, R218 ;  /* 0x000000dadf7e723e */ /* 0x000fc400000000ff */
[C---:B------:R-:W-:Y:S01]  /*25710*/  IADD3 R104, P0, R106.reuse, c[0x0][0x208], RZ ;  /* 0x000082006a687a10 */ /* 0x040fe20007f1e0ff */
[-C--:B------:R-:W-:Y:S01]  /*25720*/  IMAD.WIDE.U32 R232, R125, R203.reuse, c[0x0][0x210] ;  /* 0x000084007de87625 */ /* 0x080fe200078e00cb */
[----:B------:R-:W-:Y:S01]  /*25730*/  IADD3 R106, P1, R106, c[0x0][0x210], RZ ;  /* 0x000084006a6a7a10 */ /* 0x000fe20007f3e0ff */
[----:B------:R0:W-:Y:S01]  /*25740*/  STG.E.128 [R212.64], R108 ;  /* 0x0000006cd4007986 */ /* 0x0001e2000c101d06 */
[----:B------:R-:W-:Y:S01]  /*25750*/  F2FP.PACK_AB R125, R129, R216 ;  /* 0x000000d8817d723e */ /* 0x000fe200000000ff */
[----:B------:R-:W-:Y:S01]  /*25760*/  IMAD.WIDE.U32 R228, R200, R203, c[0x0][0x208] ;  /* 0x00008200c8e47625 */ /* 0x000fe200078e00cb */
        /* <DEDUP_REMOVED lines=8> */
[----:B------:R-:W-:Y:S01]  /*257f0*/  F2FP.PACK_AB R131, R222, R207 ;  /* 0x000000cfde83723e */ /* 0x000fe200000000ff */
[----:B------:R0:W-:Y:S01]  /*25800*/  STG.E.128 [R200.64], R124 ;  /* 0x0000007cc8007986 */ /* 0x0001e2000c101d06 */
[----:B------:R-:W-:-:S02]  /*25810*/  IADD3.X R105, R100, c[0x0][0x20c], RZ, P0, !PT ;  /* 0x0000830064697a10 */ /* 0x000fc400007fe4ff */
[----:B------:R-:W-:Y:S02]  /*25820*/  IADD3.X R107, R100, c[0x0][0x214], RZ, P1, !PT ;  /* 0x00008500646b7a10 */ /* 0x000fe40000ffe4ff */
[----:B------:R-:W-:Y:S01]  /*25830*/  F2FP.PACK_AB R103, R220, R231 ;  /* 0x000000e7dc67723e */ /* 0x000fe200000000ff */
[----:B------:R0:W-:Y:S01]  /*25840*/  STG.E.128 [R104.64], R128 ;  /* 0x0000008068007986 */ /* 0x0001e2000c101d06 */
[----:B------:R-:W-:Y:S02]  /*25850*/  F2FP.PACK_AB R102, R234, R241 ;  /* 0x000000f1ea66723e */ /* 0x000fe400000000ff */
[----:B------:R-:W-:Y:S02]  /*25860*/  F2FP.PACK_AB R101, R206, R227 ;  /* 0x000000e3ce65723e */ /* 0x000fe400000000ff */
[----:B------:R-:W-:Y:S02]  /*25870*/  F2FP.PACK_AB R100, R240, R237 ;  /* 0x000000edf064723e */ /* 0x000fe400000000ff */
[----:B------:R-:W-:-:S03]  /*25880*/  ISETP.GE.AND P0, PT, R193, c[0x0][0x164], PT ;  /* 0x00005900c1007a0c */ /* 0x000fc60003f06270 */
[----:B------:R0:W-:Y:S10]  /*25890*/  STG.E.128 [R106.64], R100 ;  /* 0x000000646a007986 */ /* 0x0001f4000c101d06 */
[----:B0-----:R-:W-:Y:S01]  /*258a0*/  @P0 CALL.REL.NOINC `(.L_x_6527) ;  /* 0x0000001000000944 */ /* 0x001fe20003c00000 */
[----:B------:R-:W-:Y:S05]  /*258b0*/  BRA `(.L_x_6528) ;  /* 0xfffdb6b000007947 */ /* 0x000fea000383ffff */
.L_x_6527:
[----:B------:R-:W-:Y:S05]  /*258c0*/  BSYNC B0 ;  /* 0x0000000000007941 */ /* 0x000fea0003800000 */
.L_x_5750:
[----:B------:R-:W-:Y:S05]  /*258d0*/  EXIT ;  /* 0x000000000000794d */ /* 0x000fea0003800000 */
.L_x_6525:
[----:B------:R-:W-:Y:S01]  /*258e0*/  IMAD.MOV.U32 R234, RZ, RZ, 0x1 ;  /* 0x00000001ffea7424 */ /* 0x000fe200078e00ff */
[----:B------:R-:W-:Y:S01]  /*258f0*/  MOV R100, 0x25930 ;  /* 0x0002593000647802 */ /* 0x000fe20000000f00 */
[----:B------:R-:W-:-:S02]  /*25900*/  IMAD.MOV.U32 R102, RZ, RZ, 0x1f ;  /* 0x0000001fff667424 */ /* 0x000fc400078e00ff */
[----:B------:R-:W-:Y:S02]  /*25910*/  IMAD.MOV.U32 R103, RZ, RZ, -0x1 ;  /* 0xffffffffff677424 */ /* 0x000fe400078e00ff */
[----:B------:R-:W-:Y:S05]  /*25920*/  CALL.REL.NOINC `($__internal_13_$__cuda_sm70_shflsync_bfly_p) ;  /* 0x0000099000007944 */ /* 0x000fea0003c00000 */
[----:B-1----:R-:W-:Y:S01]  /*25930*/  MOV R100, R234 ;  /* 0x000000ea00647202 */ /* 0x002fe20000000f00 */
[----:B0-----:R-:W-:Y:S05]  /*25940*/  BRA `(.L_x_6529) ;  /* 0xffffdfb000007947 */ /* 0x001fea000383ffff */
.L_x_6526:
[----:B------:R-:W-:Y:S01]  /*25950*/  IMAD.MOV.U32 R234, RZ, RZ, 0x2 ;  /* 0x00000002ffea7424 */ /* 0x000fe200078e00ff */
[----:B------:R-:W-:Y:S01]  /*25960*/  MOV R100, 0x259a0 ;  /* 0x000259a000647802 */ /* 0x000fe20000000f00 */
[----:B------:R-:W-:Y:S02]  /*25970*/  IMAD.MOV.U32 R102, RZ, RZ, 0x1f ;  /* 0x0000001fff667424 */ /* 0x000fe400078e00ff */
[----:B------:R-:W-:Y:S02]  /*25980*/  IMAD.MOV.U32 R103, RZ, RZ, -0x1 ;  /* 0xffffffffff677424 */ /* 0x000fe400078e00ff */
[----:B------:R-:W-:Y:S05]  /*25990*/  CALL.REL.NOINC `($__internal_13_$__cuda_sm70_shflsync_bfly_p) ;  /* 0x0000092000007944 */ /* 0x000fea0003c00000 */
[----:B0-----:R-:W-:Y:S01]  /*259a0*/  HFMA2.MMA R102, -RZ, RZ, 0, 1.847743988037109375e-06 ;  /* 0x0000001fff667435 */ /* 0x001fe200000001ff */
[----:B-1----:R-:W-:Y:S01]  /*259b0*/  FADD.FTZ R115, R115, R234 ;  /* 0x000000ea73737221 */ /* 0x002fe20000010000 */
[----:B------:R-:W-:Y:S01]  /*259c0*/  MOV R100, 0x25a00 ;  /* 0x00025a0000647802 */ /* 0x000fe20000000f00 */
[----:B------:R-:W-:Y:S02]  /*259d0*/  IMAD.MOV.U32 R234, RZ, RZ, 0x4 ;  /* 0x00000004ffea7424 */ /* 0x000fe400078e00ff */
[----:B------:R-:W-:-:S02]  /*259e0*/  IMAD.MOV.U32 R103, RZ, RZ, -0x1 ;  /* 0xffffffffff677424 */ /* 0x000fc400078e00ff */
[----:B------:R-:W-:Y:S05]  /*259f0*/  CALL.REL.NOINC `($__internal_13_$__cuda_sm70_shflsync_bfly_p) ;  /* 0x000008c000007944 */ /* 0x000fea0003c00000 */
[----:B01----:R-:W-:Y:S01]  /*25a00*/  FADD.FTZ R115, R115, R234 ;  /* 0x000000ea73737221 */ /* 0x003fe20000010000 */
[----:B------:R-:W-:Y:S01]  /*25a10*/  MOV R100, 0x25a60 ;  /* 0x00025a6000647802 */ /* 0x000fe20000000f00 */
[----:B------:R-:W-:-:S02]  /*25a20*/  IMAD.MOV.U32 R234, RZ, RZ, 0x8 ;  /* 0x00000008ffea7424 */ /* 0x000fc400078e00ff */
[----:B------:R-:W-:Y:S02]  /*25a30*/  IMAD.MOV.U32 R102, RZ, RZ, 0x1f ;  /* 0x0000001fff667424 */ /* 0x000fe400078e00ff */
[----:B------:R-:W-:Y:S02]  /*25a40*/  IMAD.MOV.U32 R103, RZ, RZ, -0x1 ;  /* 0xffffffffff677424 */ /* 0x000fe400078e00ff */
[----:B------:R-:W-:Y:S05]  /*25a50*/  CALL.REL.NOINC `($__internal_13_$__cuda_sm70_shflsync_bfly_p) ;  /* 0x0000086000007944 */ /* 0x000fea0003c00000 */
[----:B01----:R-:W-:Y:S01]  /*25a60*/  FADD.FTZ R115, R115, R234 ;  /* 0x000000ea73737221 */ /* 0x003fe20000010000 */
[----:B------:R-:W-:Y:S01]  /*25a70*/  MOV R234, 0x10 ;  /* 0x0000001000ea7802 */ /* 0x000fe20000000f00 */
[----:B------:R-:W-:Y:S01]  /*25a80*/  IMAD.MOV.U32 R102, RZ, RZ, 0x1f ;  /* 0x0000001fff667424 */ /* 0x000fe200078e00ff */
[----:B------:R-:W-:Y:S01]  /*25a90*/  MOV R100, 0x25ac0 ;  /* 0x00025ac000647802 */ /* 0x000fe20000000f00 */
[----:B------:R-:W-:Y:S02]  /*25aa0*/  IMAD.MOV.U32 R103, RZ, RZ, -0x1 ;  /* 0xffffffffff677424 */ /* 0x000fe400078e00ff */
[----:B------:R-:W-:Y:S05]  /*25ab0*/  CALL.REL.NOINC `($__internal_13_$__cuda_sm70_shflsync_bfly_p) ;  /* 0x0000080000007944 */ /* 0x000fea0003c00000 */
[----:B-1----:R-:W-:Y:S02]  /*25ac0*/  FADD.FTZ R113, R115, R234 ;  /* 0x000000ea73717221 */ /* 0x002fe40000010000 */
[----:B------:R-:W-:Y:S02]  /*25ad0*/  IMAD.MOV.U32 R234, RZ, RZ, 0x1 ;  /* 0x00000001ffea7424 */ /* 0x000fe400078e00ff */
[----:B------:R-:W-:-:S02]  /*25ae0*/  FMUL.FTZ R113, R113, c[0x0][0x1e0] ;  /* 0x0000780071717a20 */ /* 0x000fc40000410000 */
[----:B0-----:R-:W-:Y:S02]  /*25af0*/  IMAD.MOV.U32 R102, RZ, RZ, 0x1f ;  /* 0x0000001fff667424 */ /* 0x001fe400078e00ff */
[C---:B------:R-:W-:Y:S02]  /*25b00*/  FADD.FTZ R100, -R113.reuse, R105 ;  /* 0x0000006971647221 */ /* 0x040fe40000010100 */
[C---:B------:R-:W-:Y:S02]  /*25b10*/  FADD.FTZ R101, -R113.reuse, R108 ;  /* 0x0000006c71657221 */ /* 0x040fe40000010100 */
[----:B------:R-:W-:Y:S02]  /*25b20*/  FFMA.FTZ R100, R100, R100, RZ ;  /* 0x0000006464647223 */ /* 0x000fe400000100ff */
[----:B------:R-:W-:Y:S02]  /*25b30*/  FADD.FTZ R103, -R113, R106 ;  /* 0x0000006a71677221 */ /* 0x000fe40000010100 */
[----:B------:R-:W-:-:S02]  /*25b40*/  FFMA.FTZ R100, R101, R101, R100 ;  /* 0x0000006565647223 */ /* 0x000fc40000010064 */
[----:B------:R-:W-:Y:S02]  /*25b50*/  FADD.FTZ R101, -R113, R109 ;  /* 0x0000006d71657221 */ /* 0x000fe40000010100 */
[----:B------:R-:W-:Y:S02]  /*25b60*/  FFMA.FTZ R100, R103, R103, R100 ;  /* 0x0000006767647223 */ /* 0x000fe40000010064 */
[----:B------:R-:W-:Y:S02]  /*25b70*/  FADD.FTZ R103, -R113, R107 ;  /* 0x0000006b71677221 */ /* 0x000fe40000010100 */
[----:B------:R-:W-:Y:S02]  /*25b80*/  FFMA.FTZ R100, R101, R101, R100 ;  /* 0x0000006565647223 */ /* 0x000fe40000010064 */
        /* <DEDUP_REMOVED lines=89> */
[----:B------:R-:W-:Y:S05]  /*26120*/  CALL.REL.NOINC `($__internal_13_$__cuda_sm70_shflsync_bfly_p) ;  /* 0x0000019000007944 */ /* 0x000fea0003c00000 */
[----:B01----:R-:W-:Y:S01]  /*26130*/  FADD.FTZ R115, R115, R234 ;  /* 0x000000ea73737221 */ /* 0x003fe20000010000 */
[----:B------:R-:W-:Y:S01]  /*26140*/  MOV R100, 0x26190 ;  /* 0x0002619000647802 */ /* 0x000fe20000000f00 */
[----:B------:R-:W-:Y:S02]  /*26150*/  IMAD.MOV.U32 R234, RZ, RZ, 0x2 ;  /* 0x00000002ffea7424 */ /* 0x000fe400078e00ff */
[----:B------:R-:W-:Y:S02]  /*26160*/  IMAD.MOV.U32 R102, RZ, RZ, 0x1f ;  /* 0x0000001fff667424 */ /* 0x000fe400078e00ff */
[----:B------:R-:W-:Y:S02]  /*26170*/  IMAD.MOV.U32 R103, RZ, RZ, -0x1 ;  /* 0xffffffffff677424 */ /* 0x000fe400078e00ff */
[----:B------:R-:W-:Y:S05]  /*26180*/  CALL.REL.NOINC `($__internal_13_$__cuda_sm70_shflsync_bfly_p) ;  /* 0x0000013000007944 */ /* 0x000fea0003c00000 */
[----:B0-----:R-:W-:Y:S01]  /*26190*/  HFMA2.MMA R102, -RZ, RZ, 0, 1.847743988037109375e-06 ;  /* 0x0000001fff667435 */ /* 0x001fe200000001ff */
[----:B-1----:R-:W-:Y:S01]  /*261a0*/  FADD.FTZ R115, R115, R234 ;  /* 0x000000ea73737221 */ /* 0x002fe20000010000 */
[----:B------:R-:W-:Y:S01]  /*261b0*/  MOV R100, 0x261f0 ;  /* 0x000261f000647802 */ /* 0x000fe20000000f00 */
[----:B------:R-:W-:-:S02]  /*261c0*/  IMAD.MOV.U32 R234, RZ, RZ, 0x4 ;  /* 0x00000004ffea7424 */ /* 0x000fc400078e00ff */
[----:B------:R-:W-:Y:S02]  /*261d0*/  IMAD.MOV.U32 R103, RZ, RZ, -0x1 ;  /* 0xffffffffff677424 */ /* 0x000fe400078e00ff */
[----:B------:R-:W-:Y:S05]  /*261e0*/  CALL.REL.NOINC `($__internal_13_$__cuda_sm70_shflsync_bfly_p) ;  /* 0x000000d000007944 */ /* 0x000fea0003c00000 */
[----:B01----:R-:W-:Y:S01]  /*261f0*/  FADD.FTZ R115, R115, R234 ;  /* 0x000000ea73737221 */ /* 0x003fe20000010000 */
[----:B------:R-:W-:Y:S01]  /*26200*/  MOV R100, 0x26250 ;  /* 0x0002625000647802 */ /* 0x000fe20000000f00 */
[----:B------:R-:W-:Y:S02]  /*26210*/  IMAD.MOV.U32 R234, RZ, RZ, 0x8 ;  /* 0x00000008ffea7424 */ /* 0x000fe400078e00ff */
[----:B------:R-:W-:Y:S02]  /*26220*/  IMAD.MOV.U32 R102, RZ, RZ, 0x1f ;  /* 0x0000001fff667424 */ /* 0x000fe400078e00ff */
[----:B------:R-:W-:Y:S02]  /*26230*/  IMAD.MOV.U32 R103, RZ, RZ, -0x1 ;  /* 0xffffffffff677424 */ /* 0x000fe400078e00ff */
[----:B------:R-:W-:Y:S05]  /*26240*/  CALL.REL.NOINC `($__internal_13_$__cuda_sm70_shflsync_bfly_p) ;  /* 0x0000007000007944 */ /* 0x000fea0003c00000 */
[----:B01----:R-:W-:Y:S01]  /*26250*/  FADD.FTZ R115, R115, R234 ;  /* 0x000000ea73737221 */ /* 0x003fe20000010000 */
[----:B------:R-:W-:Y:S01]  /*26260*/  MOV R234, 0x10 ;  /* 0x0000001000ea7802 */ /* 0x000fe20000000f00 */
[----:B------:R-:W-:Y:S01]  /*26270*/  IMAD.MOV.U32 R102, RZ, RZ, 0x1f ;  /* 0x0000001fff667424 */ /* 0x000fe200078e00ff */
[----:B------:R-:W-:Y:S01]  /*26280*/  MOV R100, 0x262b0 ;  /* 0x000262b000647802 */ /* 0x000fe20000000f00 */
[----:B------:R-:W-:-:S02]  /*26290*/  IMAD.MOV.U32 R103, RZ, RZ, -0x1 ;  /* 0xffffffffff677424 */ /* 0x000fc400078e00ff */
[----:B------:R-:W-:Y:S05]  /*262a0*/  CALL.REL.NOINC `($__internal_13_$__cuda_sm70_shflsync_bfly_p) ;  /* 0x0000001000007944 */ /* 0x000fea0003c00000 */
[----:B01----:R-:W-:Y:S05]  /*262b0*/  BRA `(.L_x_6530) ;  /* 0xffffdd8000007947 */ /* 0x003fea000383ffff */
        .weak           $__internal_13_$__cuda_sm70_shflsync_bfly_p
        .type           $__internal_13_$__cuda_sm70_shflsync_bfly_p,@function
        .size           $__internal_13_$__cuda_sm70_shflsync_bfly_p,(.L_x_39457 - $__internal_13_$__cuda_sm70_shflsync_bfly_p)
$__internal_13_$__cuda_sm70_shflsync_bfly_p:
[----:B------:R-:W-:Y:S01]  /*262c0*/  IMAD.MOV.U32 R101, RZ, RZ, 0x0 ;  /* 0x00000000ff657424 */ /* 0x000fe200078e00ff */
[----:B------:R-:W-:Y:S04]  /*262d0*/  WARPSYNC R103 ;  /* 0x0000006700007348 */ /* 0x000fe80003800000 */
[----:B------:R0:W1:Y:S01]  /*262e0*/  SHFL.BFLY PT, R234, R115, R234, R102 ;  /* 0x0c0000ea73ea7389 */ /* 0x00006200000e0066 */
[----:B------:R-:W-:Y:S05]  /*262f0*/  RET.REL.NODEC R100 `(_ZN10layer_norm31ln_parallel_residual_fwd_kernelINS_13Kernel_traitsI6__halfS2_S2_S2_fjLj1536ELj1ELj4ELj1ELj16ENS_18Kernel_traits_baseILj1536ES2_S2_S2_S2_fjLj128EEEEELb1ELb0ELb1EEEvNS_9FwdParamsE) ;  /* 0xfffd9d0064007950 */ /* 0x000fea0003c3ffff */
.L_x_6531:
        /* <DEDUP_REMOVED lines=16> */
.L_x_39457:


//--------------------- .text._ZN10layer_norm31ln_parallel_residual_fwd_kernelINS_13Kernel_traitsI6__halfS2_S2_S2_fjLj1536ELj1ELj4ELj1ELj16ENS_18Kernel_traits_baseILj1536ES2_S2_S2_S2_fjLj128EEEEELb1ELb1ELb0EEEvNS_9FwdParamsE --------------------------
	.section	.text._ZN10layer_norm31ln_parallel_residual_fwd_kernelINS_13Kernel_traitsI6__halfS2_S2_S2_fjLj1536ELj1ELj4ELj1ELj16ENS_18Kernel_traits_baseILj1536ES2_S2_S2_S2_fjLj128EEEEELb1ELb1ELb0EEEvNS_9FwdParamsE,"ax",@progbits
	.sectioninfo	@"SHI_REGISTERS=215"
	.align	128
        .global         _ZN10layer_norm31ln_parallel_residual_fwd_kernelINS_13Kernel_traitsI6__halfS2_S2_S2_fjLj1536ELj1ELj4ELj1ELj16ENS_18Kernel_traits_baseILj1536ES2_S2_S2_S2_fjLj128EEEEELb1ELb1ELb0EEEvNS_9FwdParamsE
        .type           _ZN10layer_norm31ln_parallel_residual_fwd_kernelINS_13Kernel_traitsI6__halfS2_S2_S2_fjLj1536ELj1ELj4ELj1ELj16ENS_18Kernel_traits_baseILj1536ES2_S2_S2_S2_fjLj128EEEEELb1ELb1ELb0EEEvNS_9FwdParamsE,@function
        .size           _ZN10layer_norm31ln_parallel_residual_fwd_kernelINS_13Kernel_traitsI6__halfS2_S2_S2_fjLj1536ELj1ELj4ELj1ELj16ENS_18Kernel_traits_baseILj1536ES2_S2_S2_S2_fjLj128EEEEELb1ELb1ELb0EEEvNS_9FwdParamsE,(.L_x_39458 - _ZN10layer_norm31ln_parallel_residual_fwd_kernelINS_13Kernel_traitsI6__halfS2_S2_S2_fjLj1536ELj1ELj4ELj1ELj16ENS_18Kernel_traits_baseILj1536ES2_S2_S2_S2_fjLj128EEEEELb1ELb1ELb0EEEvNS_9FwdParamsE)
        .other          _ZN10layer_norm31ln_parallel_residual_fwd_kernelINS_13Kernel_traitsI6__halfS2_S2_S2_fjLj1536ELj1ELj4ELj1ELj16ENS_18Kernel_traits_baseILj1536ES2_S2_S2_S2_fjLj128EEEEELb1ELb1ELb0EEEvNS_9FwdParamsE,@"STO_CUDA_ENTRY STV_DEFAULT"
_ZN10layer_norm31ln_parallel_residual_fwd_kernelINS_13Kernel_traitsI6__halfS2_S2_S2_fjLj1536ELj1ELj4ELj1ELj16ENS_18Kernel_traits_baseILj1536ES2_S2_S2_S2_fjLj128EEEEELb1ELb1ELb0EEEvNS_9FwdParamsE:
.text._ZN10layer_norm31ln_parallel_residual_fwd_kernelINS_13Kernel_traitsI6__halfS2_S2_S2_fjLj1536ELj1ELj4ELj1ELj16ENS_18Kernel_traits_baseILj1536ES2_S2_S2_S2_fjLj128EEEEELb1ELb1ELb0EEEvNS_9FwdParamsE:
        /* <DEDUP_REMOVED lines=80> */
.L_x_6533:
[----:B0-----:R-:W-:Y:S05]  /*0500*/  BSYNC B0 ;  /* 0x0000000000007941 */ /* 0x001fea0003800000 */
.L_x_6532:
        /* <DEDUP_REMOVED lines=13> */
.L_x_6535:
[----:B0-----:R-:W-:Y:S05]  /*05e0*/  BSYNC B0 ;  /* 0x0000000000007941 */ /* 0x001fea0003800000 */
.L_x_6534:
        /* <DEDUP_REMOVED lines=13> */
.L_x_6537:
[----:B0-----:R-:W-:Y:S05]  /*06c0*/  BSYNC B0 ;  /* 0x0000000000007941 */ /* 0x001fea0003800000 */
.L_x_6536:
        /* <DEDUP_REMOVED lines=13> */
.L_x_6539:
[----:B0-----:R-:W-:Y:S05]  /*07a0*/  BSYNC B0 ;  /* 0x0000000000007941 */ /* 0x001fea0003800000 */
.L_x_6538:
        /* <DEDUP_REMOVED lines=13> */
.L_x_6541:
[----:B0-----:R-:W-:Y:S05]  /*0880*/  BSYNC B0 ;  /* 0x0000000000007941 */ /* 0x001fea0003800000 */
.L_x_6540:
        /* <DEDUP_REMOVED lines=21> */
.L_x_6543:
[----:B0-----:R-:W-:Y:S05]  /*09e0*/  BSYNC B0 ;  /* 0x0000000000007941 */ /* 0x001fea0003800000 */
.L_x_6542:
        /* <DEDUP_REMOVED lines=11> */
[--C-:B-----5:R-:W-:Y:S01]  /*0aa0*/  HADD2.F32 R96, -RZ, R76.reuse.H0_H0 ;  /* 0x2000004cff607230 */ /* 0x120fe20000004100 */
[C---:B------:R-:W-:Y:S01]  /*0ab0*/  IADD3 R108, R201.reuse, 0x1fd5c5a3, RZ ;  /* 0x1fd5c5a3c96c7810 */ /* 0x040fe20007ffe0ff */
[----:B------:R-:W-:Y:S01]  /*0ac0*/  HADD2.F32 R97, -RZ, R76.H1_H1 ;  /* 0x3000004cff617230 */ /* 0x000fe20000004100 */
[C---:B------:R-:W-:Y:S01]  /*0ad0*/  IADD3 R106, R200.reuse, 0x5384540f, RZ ;  /* 0x5384540fc86a7810 */ /* 0x040fe20007ffe0ff */
[--C-:B------:R-:W-:Y:S01]  /*0ae0*/  HADD2.F32 R76, -RZ, R78.reuse.H0_H0 ;  /* 0x2000004eff4c7230 */ /* 0x100fe20000004100 */
[----:B------:R-:W-:Y:S01]  /*0af0*/  IADD3 R124, R200, -0x700cb87f, RZ ;  /* 0x8ff34781c87c7810 */ /* 0x000fe20007ffe0ff */
[----:B------:R-:W-:Y:S01]  /*0b00*/  HADD2.F32 R101, -RZ, R78.H1_H1 ;  /* 0x3000004eff657230 */ /* 0x000fe20000004100 */
[----:B------:R-:W-:Y:S01]  /*0b10*/  IADD3 R123, R201, -0x695add53, RZ ;  /* 0x96a522adc97b7810 */ /* 0x000fe20007ffe0ff */
[--C-:B------:R-:W-:Y:S01]  /*0b20*/  HADD2.F32 R99, -RZ, R79.reuse.H0_H0 ;  /* 0x2000004fff637230 */ /* 0x100fe20000004100 */
[----:B------:R-:W-:Y:S01]  /*0b30*/  HFMA2.MMA R143, -RZ, RZ, 0, 0 ;  /* 0x00000000ff8f7435 */ /* 0x000fe200000001ff */
[----:B------:R-:W-:Y:S01]  /*0b40*/  HADD2.F32 R98, -RZ, R79.H1_H1 ;  /* 0x3000004fff627230 */ /* 0x000fe20000004100 */
[----:B------:R-:W-:Y:S01]  /*0b50*/  LOP3.LUT R145, R134, 0x3, RZ, 0xc0, !PT ;  /* 0x0000000386917812 */ /* 0x000fe200078ec0ff */
[--C-:B------:R-:W-:Y:S01]  /*0b60*/  HADD2.F32 R78, -RZ, R64.reuse.H0_H0 ;  /* 0x20000040ff4e7230 */ /* 0x100fe20000004100 */
[----:B------:R-:W-:Y:S01]  /*0b70*/  ULDC.U8 UR6, c[0x0][0x1f0] ;  /* 0x00007c0000067ab9 */ /* 0x000fe20000000000 */
[----:B------:R-:W-:-:S02]  /*0b80*/  HADD2.F32 R100, -RZ, R64.H1_H1 ;  /* 0x30000040ff647230 */ /* 0x000fc40000004100 */
[--C-:B------:R-:W-:Y:S02]  /*0b90*/  HADD2.F32 R79, -RZ, R65.reuse.H0_H0 ;  /* 0x20000041ff4f7230 */ /* 0x100fe40000004100 */
[----:B------:R-:W-:Y:S01]  /*0ba0*/  HADD2.F32 R103, -RZ, R65.H1_H1 ;  /* 0x30000041ff677230 */ /* 0x000fe20000004100 */
[----:B------:R-:W-:Y:S01]  /*0bb0*/  IMAD.WIDE.U32 R64, R116, -0x2daee0ad, RZ ;  /* 0xd2511f5374407825 */ /* 0x000fe200078e00ff */
[--C-:B------:R-:W-:Y:S02]  /*0bc0*/  HADD2.F32 R102, -RZ, R66.reuse.H0_H0 ;  /* 0x20000042ff667230 */ /* 0x100fe40000004100 */
[----:B------:R-:W-:Y:S02]  /*0bd0*/  HADD2.F32 R105, -RZ, R66.H1_H1 ;  /* 0x30000042ff697230 */ /* 0x000fe40000004100 */
[--C-:B------:R-:W-:Y:S01]  /*0be0*/  HADD2.F32 R104, -RZ, R67.reuse.H0_H0 ;  /* 0x20000043ff687230 */ /* 0x100fe20000004100 */
[----:B------:R-:W-:Y:S01]  /*0bf0*/  LOP3.LUT R147, R65, R114, R108, 0x96, !PT ;  /* 0x0000007241937212 */ /* 0x000fe200078e966c */
[----:B------:R-:W-:Y:S01]  /*0c00*/  HADD2.F32 R109, -RZ, R67.H1_H1 ;  /* 0x30000043ff6d7230 */ /* 0x000fe20000004100 */
[----:B------:R-:W-:Y:S01]  /*0c10*/  IMAD.WIDE.U32 R66, R113, -0x326172a9, RZ ;  /* 0xcd9e8d5771427825 */ /* 0x000fe200078e00ff */
[--C-:B------:R-:W-:Y:S01]  /*0c20*/  HADD2.F32 R115, -RZ, R57.reuse.H0_H0 ;  /* 0x20000039ff737230 */ /* 0x100fe20000004100 */
[----:B------:R-:W-:Y:S01]  /*0c30*/  IADD3 R114, R201, -0x24c28bd8, RZ ;  /* 0xdb3d7428c9727810 */ /* 0x000fe20007ffe0ff */
[----:B------:R-:W-:Y:S01]  /*0c40*/  HADD2.F32 R119, -RZ, R57.H1_H1 ;  /* 0x30000039ff777230 */ /* 0x000fe20000004100 */
[----:B------:R-:W-:Y:S01]  /*0c50*/  IMAD.HI.U32 R65, R147, -0x326172a9, RZ ;  /* 0xcd9e8d5793417827 */ /* 0x000fe200078e00ff */
[----:B------:R-:W-:Y:S01]  /*0c60*/  LOP3.LUT R148, R67, R112, R106, 0x96, !PT ;  /* 0x0000007043947212 */ /* 0x000fe200078e966a */
[--C-:B------:R-:W-:Y:S01]  /*0c70*/  HADD2.F32 R89, -RZ, R85.reuse.H0_H0 ;  /* 0x20000055ff597230 */ /* 0x100fe20000004100 */
[----:B------:R-:W-:Y:S01]  /*0c80*/  IADD3 R112, R200, -0xe443238, RZ ;  /* 0xf1bbcdc8c8707810 */ /* 0x000fe20007ffe0ff */
[----:B------:R-:W-:Y:S01]  /*0c90*/  HADD2.F32 R88, -RZ, R85.H1_H1 ;  /* 0x30000055ff587230 */ /* 0x000fe20000004100 */
[----:B------:R-:W-:Y:S01]  /*0ca0*/  IMAD R147, R147, -0x326172a9, RZ ;  /* 0xcd9e8d5793937824 */ /* 0x000fe200078e02ff */
[--C-:B------:R-:W-:Y:S01]  /*0cb0*/  HADD2.F32 R113, -RZ, R71.reuse.H0_H0 ;  /* 0x20000047ff717230 */ /* 0x100fe20000004100 */
[----:B------:R-:W-:Y:S01]  /*0cc0*/  IMAD.HI.U32 R57, R148, -0x2daee0ad, RZ ;  /* 0xd2511f5394397827 */ /* 0x000fe200078e00ff */
[----:B------:R-:W-:Y:S01]  /*0cd0*/  LOP3.LUT R65, R65, R66, R112, 0x96, !PT ;  /* 0x0000004241417212 */ /* 0x000fe200078e9670 */
[----:B------:R-:W-:-:S02]  /*0ce0*/  HADD2.F32 R116, -RZ, R71.H1_H1 ;  /* 0x30000047ff747230 */ /* 0x000fc40000004100 */
[--C-:B------:R-:W-:Y:S01]  /*0cf0*/  HADD2.F32 R85, -RZ, R86.reuse.H0_H0 ;  /* 0x20000056ff557230 */ /* 0x100fe20000004100 */
[----:B------:R-:W-:Y:S01]  /*0d00*/  LOP3.LUT R64, R57, R64, R114, 0x96, !PT ;  /* 0x0000004039407212 */ /* 0x000fe200078e9672 */
[----:B------:R-:W-:Y:S01]  /*0d10*/  HADD2.F32 R91, -RZ, R86.H1_H1 ;  /* 0x30000056ff5b7230 */ /* 0x000fe20000004100 */
[----:B------:R-:W-:Y:S01]  /*0d20*/  IMAD R148, R148, -0x2daee0ad, RZ ;  /* 0xd2511f5394947824 */ /* 0x000fe200078e02ff */
[--C-:B------:R-:W-:Y:S01]  /*0d30*/  HADD2.F32 R71, -RZ, R56.reuse.H0_H0 ;  /* 0x20000038ff477230 */ /* 0x100fe20000004100 */
[C---:B------:R-:W-:Y:S01]  /*0d40*/  IMAD R146, R65.reuse, -0x2daee0ad, RZ ;  /* 0xd2511f5341927824 */ /* 0x040fe200078e02ff */
[----:B------:R-:W-:Y:S01]  /*0d50*/  HADD2.F32 R117, -RZ, R56.H1_H1 ;  /* 0x30000038ff757230 */ /* 0x000fe20000004100 */
[----:B------:R-:W-:Y:S01]  /*0d60*/  IMAD.HI.U32 R56, R65, -0x2daee0ad, RZ ;  /* 0xd2511f5341387827 */ /* 0x000fe200078e00ff */
[--C-:B------:R-:W-:Y:S02]  /*0d70*/  HADD2.F32 R21, -RZ, R6.reuse.H0_H0 ;  /* 0x20000006ff157230 */ /* 0x100fe40000004100 */
[----:B------:R-:W-:Y:S01]  /*0d80*/  HADD2.F32 R20, -RZ, R6.H1_H1 ;  /* 0x30000006ff147230 */ /* 0x000fe20000004100 */
[----:B------:R-:W-:Y:S01]  /*0d90*/  IMAD.HI.U32 R57, R64, -0x326172a9, RZ ;  /* 0xcd9e8d5740397827 */ /* 0x000fe200078e00ff */
[--C-:B------:R-:W-:Y:S01]  /*0da0*/  HADD2.F32 R19, -RZ, R7.reuse.H0_H0 ;  /* 0x20000007ff137230 */ /* 0x100fe20000004100 */
[----:B------:R-:W-:Y:S01]  /*0db0*/  LOP3.LUT R148, R56, R148, R123, 0x96, !PT ;  /* 0x0000009438947212 */ /* 0x000fe200078e967b */
[----:B------:R-:W-:Y:S01]  /*0dc0*/  HADD2.F32 R18, -RZ, R7.H1_H1 ;  /* 0x30000007ff127230 */ /* 0x000fe20000004100 */
[----:B------:R-:W-:Y:S01]  /*0dd0*/  IMAD R144, R64, -0x326172a9, RZ ;  /* 0xcd9e8d5740907824 */ /* 0x000fe200078e02ff */
[--C-:B------:R-:W-:Y:S01]  /*0de0*/  HADD2.F32 R86, -RZ, R87.reuse.H0_H0 ;  /* 0x20000057ff567230 */ /* 0x100fe20000004100 */
[----:B------:R-:W-:Y:S01]  /*0df0*/  LOP3.LUT R147, R57, R147, R124, 0x96, !PT ;  /* 0x0000009339937212 */ /* 0x000fe200078e967c */
        /* <DEDUP_REMOVED lines=39> */
[----:B------:R-:W-:Y:S02]  /*1070*/  HADD2.F32 R26, -RZ, R27.H0_H0 ;  /* 0x2000001bff1a7230 */ /* 0x000fe40000004100 */
[----:B------:R-:W-:Y:S02]  /*1080*/  HADD2.F32 R10, -RZ, R11.H0_H0 ;  /* 0x2000000bff0a7230 */ /* 0x000fe40000004100 */
[----:B------:R-:W-:Y:S02]  /*1090*/  HADD2.F32 R52, -RZ, R81.H0_H0 ;  /* 0x20000051ff347230 */ /* 0x000fe40000004100 */
[----:B------:R-:W-:-:S02]  /*10a0*/  HADD2.F32 R54, -RZ, R82.H0_H0 ;  /* 0x20000052ff367230 */ /* 0x000fc40000004100 */
[----:B------:R-:W-:Y:S02]  /*10b0*/  HADD2.F32 R83, -RZ, R84.H0_H0 ;  /* 0x20000054ff537230 */ /* 0x000fe40000004100 */
[----:B------:R-:W-:Y:S02]  /*10c0*/  HADD2.F32 R74, -RZ, R75.H0_H0 ;  /* 0x2000004bff4a7230 */ /* 0x000fe40000004100 */
[----:B------:R-:W-:Y:S02]  /*10d0*/  HADD2.F32 R95, -RZ, R77.H0_H0 ;  /* 0x2000004dff5f7230 */ /* 0x000fe40000004100 */
[----:B------:R-:W-:Y:S02]  /*10e0*/  HADD2.F32 R69, -RZ, R70.H0_H0 ;  /* 0x20000046ff457230 */ /* 0x000fe40000004100 */
[----:B------:R-:W-:Y:S02]  /*10f0*/  HADD2.F32 R27, -RZ, R27.H1_H1 ;  /* 0x3000001bff1b7230 */ /* 0x000fe40000004100 */
[----:B------:R-:W-:-:S02]  /*1100*/  HADD2.F32 R11, -RZ, R11.H1_H1 ;  /* 0x3000000bff0b7230 */ /* 0x000fc40000004100 */
[----:B------:R-:W-:Y:S02]  /*1110*/  HADD2.F32 R81, -RZ, R81.H1_H1 ;  /* 0x30000051ff517230 */ /* 0x000fe40000004100 */
[----:B------:R-:W-:Y:S02]  /*1120*/  HADD2.F32 R82, -RZ, R82.H1_H1 ;  /* 0x30000052ff527230 */ /* 0x000fe40000004100 */
[----:B------:R-:W-:Y:S02]  /*1130*/  HADD2.F32 R84, -RZ, R84.H1_H1 ;  /* 0x30000054ff547230 */ /* 0x000fe40000004100 */
[----:B------:R-:W-:Y:S02]  /*1140*/  HADD2.F32 R75, -RZ, R75.H1_H1 ;  /* 0x3000004bff4b7230 */ /* 0x000fe40000004100 */
        /* <DEDUP_REMOVED lines=14> */
.L_x_7344:
        /* <DEDUP_REMOVED lines=37> */
.L_x_6547:
[----:B0-----:R-:W-:Y:S02]  /*1480*/  IMAD.MOV.U32 R156, RZ, RZ, R144 ;  /* 0x000000ffff9c7224 */ /* 0x001fe400078e0090 */
.L_x_6548:
[----:B------:R-:W-:Y:S05]  /*1490*/  BSYNC B1 ;  /* 0x0000000000017941 */ /* 0x000fea0003800000 */
.L_x_6546:
        /* <DEDUP_REMOVED lines=16> */
.L_x_6552:
[----:B------:R-:W-:Y:S05]  /*15a0*/  BSYNC B2 ;  /* 0x0000000000027941 */ /* 0x000fea0003800000 */
.L_x_6551:
        /* <DEDUP_REMOVED lines=42> */
[----:B------:R-:W-:Y:S02]  /*1850*/  IMAD.MOV.U32 R146, RZ, RZ, R166 ;  /* 0x000000ffff927224 */ /* 0x000fe400078e00a6 */
.L_x_6550:
[----:B------:R-:W-:Y:S05]  /*1860*/  BSYNC B1 ;  /* 0x0000000000017941 */ /* 0x000fea0003800000 */
.L_x_6549:
[----:B------:R-:W0:Y:S01]  /*1870*/  I2F.U32 R156, R156 ;  /* 0x0000009c009c7306 */ /* 0x000e220000201000 */
[----:B------:R-:W-:Y:S01]  /*1880*/  IMAD.MOV.U32 R195, RZ, RZ, 0x2f800000 ;  /* 0x2f800000ffc37424 */ /* 0x000fe200078e00ff */
[----:B------:R-:W-:Y:S01]  /*1890*/  ISETP.NE.U32.AND P1, PT, RZ, c[0x0][0x178], PT ;  /* 0x00005e00ff007a0c */ /* 0x000fe20003f25070 */
[----:B-----5:R-:W-:Y:S01]  /*18a0*/  HADD2.F32 R145, -RZ, R64.H0_H0 ;  /* 0x20000040ff917230 */ /* 0x020fe20000004100 */
[----:B------:R-:W-:Y:S02]  /*18b0*/  LOP3.LUT R38, R38, 0xfffffff7, RZ, 0xc0, !PT ;  /* 0xfffffff726267812 */ /* 0x000fe400078ec0ff */
[----:B------:R-:W-:Y:S02]  /*18c0*/  ISETP.NE.AND.EX P1, PT, RZ, c[0x0][0x17c], PT, P1 ;  /* 0x00005f00ff007a0c */ /* 0x000fe40003f25310 */
        /* <DEDUP_REMOVED lines=12> */
.L_x_6553:
        /* <DEDUP_REMOVED lines=12> */
.L_x_6556:
[----:B------:R-:W-:Y:S02]  /*1a50*/  IMAD.MOV.U32 R156, RZ, RZ, R144 ;  /* 0x000000ffff9c7224 */ /* 0x000fe400078e0090 */
.L_x_6557:
[----:B------:R-:W-:Y:S05]  /*1a60*/  BSYNC B1 ;  /* 0x0000000000017941 */ /* 0x000fea0003800000 */
.L_x_6555:
        /* <DEDUP_REMOVED lines=16> */
.L_x_6561:
[----:B------:R-:W-:Y:S05]  /*1b70*/  BSYNC B2 ;  /* 0x0000000000027941 */ /* 0x000fea0003800000 */
.L_x_6560:
        /* <DEDUP_REMOVED lines=40> */
[----:B------:R-:W-:Y:S01]  /*1e00*/  IMAD.MOV.U32 R145, RZ, RZ, RZ ;  /* 0x000000ffff917224 */ /* 0x000fe200078e00ff */
[----:B------:R-:W-:Y:S01]  /*1e10*/  LOP3.LUT R148, R167, R146, R123, 0x96, !PT ;  /* 0x00000092a7947212 */ /* 0x000fe200078e967b */
[----:B------:R-:W-:Y:S02]  /*1e20*/  IMAD.MOV.U32 R146, RZ, RZ, R166 ;  /* 0x000000ffff927224 */ /* 0x000fe400078e00a6 */
.L_x_6559:
[----:B------:R-:W-:Y:S05]  /*1e30*/  BSYNC B1 ;  /* 0x0000000000017941 */ /* 0x000fea0003800000 */
.L_x_6558:
        /* <DEDUP_REMOVED lines=10> */
.L_x_6554:
        /* <DEDUP_REMOVED lines=12> */
.L_x_6563:
[----:B------:R-:W-:Y:S02]  /*1fa0*/  IMAD.MOV.U32 R154, RZ, RZ, R144 ;  /* 0x000000ffff9a7224 */ /* 0x000fe400078e0090 */
.L_x_6564:
[----:B------:R-:W-:Y:S05]  /*1fb0*/  BSYNC B1 ;  /* 0x0000000000017941 */ /* 0x000fea0003800000 */
.L_x_6562:
        /* <DEDUP_REMOVED lines=16> */
.L_x_6568:
[----:B------:R-:W-:Y:S05]  /*20c0*/  BSYNC B2 ;  /* 0x0000000000027941 */ /* 0x000fea0003800000 */
.L_x_6567:
        /* <DEDUP_REMOVED lines=41> */
[----:B------:R-:W-:Y:S01]  /*2360*/  IMAD.MOV.U32 R146, RZ, RZ, R166 ;  /* 0x000000ffff927224 */ /* 0x000fe200078e00a6 */
[----:B------:R-:W-:-:S06]  /*2370*/  HFMA2.MMA R166, -RZ, RZ, 0, 0 ;  /* 0x00000000ffa67435 */ /* 0x000fcc00000001ff */
.L_x_6566:
[----:B------:R-:W-:Y:S05]  /*2380*/  BSYNC B1 ;  /* 0x0000000000017941 */ /* 0x000fea0003800000 */
.L_x_6565:
        /* <DEDUP_REMOVED lines=15> */
.L_x_6569:
        /* <DEDUP_REMOVED lines=12> */
.L_x_6572:
[----:B------:R-:W-:Y:S02]  /*2540*/  IMAD.MOV.U32 R64, RZ, RZ, R144 ;  /* 0x000000ffff407224 */ /* 0x000fe400078e0090 */
.L_x_6573:
[----:B------:R-:W-:Y:S05]  /*2550*/  BSYNC B1 ;  /* 0x0000000000017941 */ /* 0x000fea0003800000 */
.L_x_6571:
        /* <DEDUP_REMOVED lines=16> */
.L_x_6577:
[----:B------:R-:W-:Y:S05]  /*2660*/  BSYNC B2 ;  /* 0x0000000000027941 */ /* 0x000fea0003800000 */
.L_x_6576:
        /* <DEDUP_REMOVED lines=43> */
.L_x_6575:
[----:B------:R-:W-:Y:S05]  /*2920*/  BSYNC B1 ;  /* 0x0000000000017941 */ /* 0x000fea0003800000 */
.L_x_6574:
        /* <DEDUP_REMOVED lines=10> */
.L_x_6570:
        /* <DEDUP_REMOVED lines=12> */
.L_x_6579:
[----:B------:R-:W-:Y:S02]  /*2a90*/  IMAD.MOV.U32 R64, RZ, RZ, R144 ;  /* 0x000000ffff407224 */ /* 0x000fe400078e0090 */
.L_x_6580:
[----:B------:R-:W-:Y:S05]  /*2aa0*/  BSYNC B1 ;  /* 0x0000000000017941 */ /* 0x000fea0003800000 */
.L_x_6578:
        /* <DEDUP_REMOVED lines=16> */
.L_x_6584:
[----:B------:R-:W-:Y:S05]  /*2bb0*/  BSYNC B2 ;  /* 0x0000000000027941 */ /* 0x000fea0003800000 */
.L_x_6583:
        /* <DEDUP_REMOVED lines=42> */
[----:B------:R-:W-:Y:S02]  /*2e60*/  IMAD.MOV.U32 R166, RZ, RZ, RZ ;  /* 0x000000ffffa67224 */ /* 0x000fe400078e00ff */
.L_x_6582:
[----:B------:R-:W-:Y:S05]  /*2e70*/  BSYNC B1 ;  /* 0x0000000000017941 */ /* 0x000fea0003800000 */
.L_x_6581:
        /* <DEDUP_REMOVED lines=15> */
.L_x_6585:
        /* <DEDUP_REMOVED lines=12> */
.L_x_6588:
[----:B------:R-:W-:Y:S02]  /*3030*/  IMAD.MOV.U32 R64, RZ, RZ, R144 ;  /* 0x000000ffff407224 */ /* 0x000fe400078e0090 */
.L_x_6589:
[----:B------:R-:W-:Y:S05]  /*3040*/  BSYNC B1 ;  /* 0x0000000000017941 */ /* 0x000fea0003800000 */
.L_x_6587:
        /* <DEDUP_REMOVED lines=16> */
.L_x_6593:
[----:B------:R-:W-:Y:S05]  /*3150*/  BSYNC B2 ;  /* 0x0000000000027941 */ /* 0x000fea0003800000 */
.L_x_6592:
        /* <DEDUP_REMOVED lines=43> */
.L_x_6591:
[----:B------:R-:W-:Y:S05]  /*3410*/  BSYNC B1 ;  /* 0x0000000000017941 */ /* 0x000fea0003800000 */
.L_x_6590:
        /* <DEDUP_REMOVED lines=10> */
.L_x_6586:
        /* <DEDUP_REMOVED lines=12> */
.L_x_6595:
[----:B------:R-:W-:Y:S02]  /*3580*/  IMAD.MOV.U32 R64, RZ, RZ, R144 ;  /* 0x000000ffff407224 */ /* 0x000fe400078e0090 */
.L_x_6596:
[----:B------:R-:W-:Y:S05]  /*3590*/  BSYNC B1 ;  /* 0x0000000000017941 */ /* 0x000fea0003800000 */
.L_x_6594:
        /* <DEDUP_REMOVED lines=16> */
.L_x_6600:
[----:B------:R-:W-:Y:S05]  /*36a0*/  BSYNC B2 ;  /* 0x0000000000027941 */ /* 0x000fea0003800000 */
.L_x_6599:
        /* <DEDUP_REMOVED lines=43> */
.L_x_6598:
[----:B------:R-:W-:Y:S05]  /*3960*/  BSYNC B1 ;  /* 0x0000000000017941 */ /* 0x000fea0003800000 */
.L_x_6597:
        /* <DEDUP_REMOVED lines=15> */
.L_x_6601:
        /* <DEDUP_REMOVED lines=12> */
.L_x_6604:
[----:B------:R-:W-:Y:S02]  /*3b20*/  IMAD.MOV.U32 R166, RZ, RZ, R144 ;  /* 0x000000ffffa67224 */ /* 0x000fe400078e0090 */
.L_x_6605:
[----:B------:R-:W-:Y:S05]  /*3b30*/  BSYNC B1 ;  /* 0x0000000000017941 */ /* 0x000fea0003800000 */
.L_x_6603:
        /* <DEDUP_REMOVED lines=16> */
.L_x_6609:
[----:B------:R-:W-:Y:S05]  /*3c40*/  BSYNC B2 ;  /* 0x0000000000027941 */ /* 0x000fea0003800000 */
.L_x_6608:
        /* <DEDUP_REMOVED lines=43> */
.L_x_6607:
[----:B------:R-:W-:Y:S05]  /*3f00*/  BSYNC B1 ;  /* 0x0000000000017941 */ /* 0x000fea0003800000 */
.L_x_6606:
        /* <DEDUP_REMOVED lines=10> */
.L_x_6602:
        /* <DEDUP_REMOVED lines=12> */
.L_x_6611:
[----:B------:R-:W-:Y:S02]  /*4070*/  IMAD.MOV.U32 R185, RZ, RZ, R144 ;  /* 0x000000ffffb97224 */ /* 0x000fe400078e0090 */
.L_x_6612:
[----:B------:R-:W-:Y:S05]  /*4080*/  BSYNC B1 ;  /* 0x0000000000017941 */ /* 0x000fea0003800000 */
.L_x_6610:
        /* <DEDUP_REMOVED lines=16> */
.L_x_6616:
[----:B------:R-:W-:Y:S05]  /*4190*/  BSYNC B2 ;  /* 0x0000000000027941 */ /* 0x000fea0003800000 */
.L_x_6615:
        /* <DEDUP_REMOVED lines=43> */
.L_x_6614:
[----:B------:R-:W-:Y:S05]  /*4450*/  BSYNC B1 ;  /* 0x0000000000017941 */ /* 0x000fea0003800000 */
.L_x_6613:
        /* <DEDUP_REMOVED lines=13> */
.L_x_6617:
        /* <DEDUP_REMOVED lines=12> */
.L_x_6620:
[----:B------:R-:W-:Y:S02]  /*45f0*/  IMAD.MOV.U32 R185, RZ, RZ, R144 ;  /* 0x000000ffffb97224 */ /* 0x000fe400078e0090 */
.L_x_6621:
[----:B------:R-:W-:Y:S05]  /*4600*/  BSYNC B1 ;  /* 0x0000000000017941 */ /* 0x000fea0003800000 */
.L_x_6619:
        /* <DEDUP_REMOVED lines=16> */
.L_x_6625:
[----:B------:R-:W-:Y:S05]  /*4710*/  BSYNC B2 ;  /* 0x0000000000027941 */ /* 0x000fea0003800000 */
.L_x_6624:
        /* <DEDUP_REMOVED lines=43> */
.L_x_6623:
[----:B------:R-:W-:Y:S05]  /*49d0*/  BSYNC B1 ;  /* 0x0000000000017941 */ /* 0x000fea0003800000 */
.L_x_6622:
        /* <DEDUP_REMOVED lines=10> */
.L_x_6618:
        /* <DEDUP_REMOVED lines=12> */
.L_x_6627:
[----:B------:R-:W-:Y:S02]  /*4b40*/  IMAD.MOV.U32 R185, RZ, RZ, R144 ;  /* 0x000000ffffb97224 */ /* 0x000fe400078e0090 */
.L_x_6628:
[----:B------:R-:W-:Y:S05]  /*4b50*/  BSYNC B1 ;  /* 0x0000000000017941 */ /* 0x000fea0003800000 */
.L_x_6626:
        /* <DEDUP_REMOVED lines=16> */
.L_x_6632:
[----:B------:R-:W-:Y:S05]  /*4c60*/  BSYNC B2 ;  /* 0x0000000000027941 */ /* 0x000fea0003800000 */
.L_x_6631:
        /* <DEDUP_REMOVED lines=41> */
[----:B------:R-:W-:Y:S01]  /*4f00*/  HFMA2.MMA R65, -RZ, RZ, 0, 0 ;  /* 0x00000000ff417435 */ /* 0x000fe200000001ff */
[----:B------:R-:W-:-:S05]  /*4f10*/  IMAD.MOV.U32 R146, RZ, RZ, R64 ;  /* 0x000000ffff927224 */ /* 0x000fca00078e0040 */
.L_x_6630:
[----:B------:R-:W-:Y:S05]  /*4f20*/  BSYNC B1 ;  /* 0x0000000000017941 */ /* 0x000fea0003800000 */
.L_x_6629:
        /* <DEDUP_REMOVED lines=13> */
.L_x_6633:
        /* <DEDUP_REMOVED lines=12> */
.L_x_6636:
[----:B------:R-:W-:Y:S02]  /*50c0*/  IMAD.MOV.U32 R66, RZ, RZ, R144 ;  /* 0x000000ffff427224 */ /* 0x000fe400078e0090 */
.L_x_6637:
[----:B------:R-:W-:Y:S05]  /*50d0*/  BSYNC B1 ;  /* 0x0000000000017941 */ /* 0x000fea0003800000 */
.L_x_6635:
        /* <DEDUP_REMOVED lines=16> */
.L_x_6641:
[----:B------:R-:W-:Y:S05]  /*51e0*/  BSYNC B2 ;  /* 0x0000000000027941 */ /* 0x000fea0003800000 */
.L_x_6640:
        /* <DEDUP_REMOVED lines=43> */
.L_x_6639:
[----:B------:R-:W-:Y:S05]  /*54a0*/  BSYNC B1 ;  /* 0x0000000000017941 */ /* 0x000fea0003800000 */
.L_x_6638:
        /* <DEDUP_REMOVED lines=10> */
.L_x_6634:
        /* <DEDUP_REMOVED lines=12> */
.L_x_6643:
[----:B------:R-:W-:Y:S02]  /*5610*/  IMAD.MOV.U32 R66, RZ, RZ, R144 ;  /* 0x000000ffff427224 */ /* 0x000fe400078e0090 */
.L_x_6644:
[----:B------:R-:W-:Y:S05]  /*5620*/  BSYNC B1 ;  /* 0x0000000000017941 */ /* 0x000fea0003800000 */
.L_x_6642:
        /* <DEDUP_REMOVED lines=16> */
.L_x_6648:
[----:B------:R-:W-:Y:S05]  /*5730*/  BSYNC B2 ;  /* 0x0000000000027941 */ /* 0x000fea0003800000 */
.L_x_6647:
        /* <DEDUP_REMOVED lines=43> */
.L_x_6646:
[----:B------:R-:W-:Y:S05]  /*59f0*/  BSYNC B1 ;  /* 0x0000000000017941 */ /* 0x000fea0003800000 */
.L_x_6645:
        /* <DEDUP_REMOVED lines=13> */
.L_x_6649:
        /* <DEDUP_REMOVED lines=12> */
.L_x_6652:
[----:B------:R-:W-:Y:S02]  /*5b90*/  IMAD.MOV.U32 R66, RZ, RZ, R144 ;  /* 0x000000ffff427224 */ /* 0x000fe400078e0090 */
.L_x_6653:
[----:B------:R-:W-:Y:S05]  /*5ba0*/  BSYNC B1 ;  /* 0x0000000000017941 */ /* 0x000fea0003800000 */
.L_x_6651:
        /* <DEDUP_REMOVED lines=16> */
.L_x_6657:
[----:B------:R-:W-:Y:S05]  /*5cb0*/  BSYNC B2 ;  /* 0x0000000000027941 */ /* 0x000fea0003800000 */
.L_x_6656:
        /* <DEDUP_REMOVED lines=43> */
.L_x_6655:
[----:B------:R-:W-:Y:S05]  /*5f70*/  BSYNC B1 ;  /* 0x0000000000017941 */ /* 0x000fea0003800000 */
.L_x_6654:
        /* <DEDUP_REMOVED lines=10> */
.L_x_6650:
        /* <DEDUP_REMOVED lines=12> */
.L_x_6659:
[----:B------:R-:W-:Y:S02]  /*60e0*/  IMAD.MOV.U32 R66, RZ, RZ, R144 ;  /* 0x000000ffff427224 */ /* 0x000fe400078e0090 */
.L_x_6660:
[----:B------:R-:W-:Y:S05]  /*60f0*/  BSYNC B1 ;  /* 0x0000000000017941 */ /* 0x000fea0003800000 */
.L_x_6658:
        /* <DEDUP_REMOVED lines=16> */
.L_x_6664:
[----:B------:R-:W-:Y:S05]  /*6200*/  BSYNC B2 ;  /* 0x0000000000027941 */ /* 0x000fea0003800000 */
.L_x_6663:
        /* <DEDUP_REMOVED lines=43> */
.L_x_6662:
[----:B------:R-:W-:Y:S05]  /*64c0*/  BSYNC B1 ;  /* 0x0000000000017941 */ /* 0x000fea0003800000 */
.L_x_6661:
        /* <DEDUP_REMOVED lines=13> */
.L_x_6665:
        /* <DEDUP_REMOVED lines=12> */
.L_x_6668:
[----:B------:R-:W-:Y:S02]  /*6660*/  IMAD.MOV.U32 R197, RZ, RZ, R144 ;  /* 0x000000ffffc57224 */ /* 0x000fe400078e0090 */
.L_x_6669:
[----:B------:R-:W-:Y:S05]  /*6670*/  BSYNC B1 ;  /* 0x0000000000017941 */ /* 0x000fea0003800000 */
.L_x_6667:
        /* <DEDUP_REMOVED lines=16> */
.L_x_6673:
[----:B------:R-:W-:Y:S05]  /*6780*/  BSYNC B2 ;  /* 0x0000000000027941 */ /* 0x000fea0003800000 */
.L_x_6672:
        /* <DEDUP_REMOVED lines=43> */
.L_x_6671:
[----:B------:R-:W-:Y:S05]  /*6a40*/  BSYNC B1 ;  /* 0x0000000000017941 */ /* 0x000fea0003800000 */
.L_x_6670:
        /* <DEDUP_REMOVED lines=10> */
.L_x_6666:
        /* <DEDUP_REMOVED lines=23> */
[----:B------:R-:W-:Y:S02]  /*6c60*/  F2FP.PACK_AB R67, R190, R185 ;  /* 0x000000b9be43723e */ /* 0x000fe400000000ff */
[----:B------:R-:W-:Y:S02]  /*6c70*/  F2FP.PACK_AB R66, R187, R166 ;  /* 0x000000a6bb42723e */ /* 0x000fe400000000ff */
[----:B------:R-:W-:Y:S02]  /*6c80*/  F2FP.PACK_AB R65, R167, R154 ;  /* 0x0000009aa741723e */ /* 0x000fe400000000ff */
[----:B------:R-:W-:Y:S02]  /*6c90*/  F2FP.PACK_AB R64, R156, R141 ;  /* 0x0000008d9c40723e */ /* 0x000fe400000000ff */
        /* <DEDUP_REMOVED lines=27> */
.L_x_6674:
[----:B------:R-:W-:Y:S02]  /*6e50*/  IADD3 R195, R142, 0x20, RZ ;  /* 0x000000208ec37810 */ /* 0x000fe40007ffe0ff */
.L_x_6545:
[----:B------:R-:W-:Y:S05]  /*6e60*/  BSYNC B0 ;  /* 0x0000000000007941 */ /* 0x000fea0003800000 */
.L_x_6544:
        /* <DEDUP_REMOVED lines=30> */
.L_x_6678:
[----:B0-----:R-:W-:Y:S02]  /*7050*/  IMAD.MOV.U32 R155, RZ, RZ, R144 ;  /* 0x000000ffff9b7224 */ /* 0x001fe400078e0090 */
.L_x_6679:
[----:B------:R-:W-:Y:S05]  /*7060*/  BSYNC B1 ;  /* 0x0000000000017941 */ /* 0x000fea0003800000 */
.L_x_6677:
        /* <DEDUP_REMOVED lines=16> */
.L_x_6683:
[----:B------:R-:W-:Y:S05]  /*7170*/  BSYNC B2 ;  /* 0x0000000000027941 */ /* 0x000fea0003800000 */
.L_x_6682:
        /* <DEDUP_REMOVED lines=43> */
.L_x_6681:
[----:B------:R-:W-:Y:S05]  /*7430*/  BSYNC B1 ;  /* 0x0000000000017941 */ /* 0x000fea0003800000 */
.L_x_6680:
[----:B------:R-:W0:Y:S01]  /*7440*/  I2F.U32 R168, R155 ;  /* 0x0000009b00a87306 */ /* 0x000e220000201000 */
[----:B------:R-:W-:Y:S01]  /*7450*/  HFMA2.MMA R197, -RZ, RZ, 0.1171875, 0 ;  /* 0x2f800000ffc57435 */ /* 0x000fe200000001ff */
[----:B------:R-:W-:Y:S01]  /*7460*/  ISETP.NE.U32.AND P1, PT, RZ, c[0x0][0x178], PT ;  /* 0x00005e00ff007a0c */ /* 0x000fe20003f25070 */
[----:B-----5:R-:W-:Y:S01]  /*7470*/  HADD2.F32 R131, -RZ, R64.H0_H0 ;  /* 0x20000040ff837230 */ /* 0x020fe20000004100 */
[----:B------:R-:W-:Y:S02]  /*7480*/  LOP3.LUT R38, R38, 0xfffffff7, RZ, 0xc0, !PT ;  /* 0xfffffff726267812 */ /* 0x000fe400078ec0ff */
[----:B------:R-:W-:Y:S02]  /*7490*/  ISETP.NE.AND.EX P1, PT, RZ, c[0x0][0x17c], PT, P1 ;  /* 0x00005f00ff007a0c */ /* 0x000fe40003f25310 */
[----:B------:R-:W-:-:S03]  /*74a0*/  FMUL.FTZ R131, R131, c[0x0][0x1e8] ;  /* 0x00007a0083837a20 */ /* 0x000fc60000410000 */
        /* <DEDUP_REMOVED lines=11> */
.L_x_6684:
        /* <DEDUP_REMOVED lines=12> */
.L_x_6687:
[----:B------:R-:W-:Y:S02]  /*7620*/  IMAD.MOV.U32 R155, RZ, RZ, R144 ;  /* 0x000000ffff9b7224 */ /* 0x000fe400078e0090 */
.L_x_6688:
[----:B------:R-:W-:Y:S05]  /*7630*/  BSYNC B1 ;  /* 0x0000000000017941 */ /* 0x000fea0003800000 */
.L_x_6686:
        /* <DEDUP_REMOVED lines=16> */
.L_x_6692:
[----:B------:R-:W-:Y:S05]  /*7740*/  BSYNC B2 ;  /* 0x0000000000027941 */ /* 0x000fea0003800000 */
.L_x_6691:
        /* <DEDUP_REMOVED lines=43> */
.L_x_6690:
[----:B------:R-:W-:Y:S05]  /*7a00*/  BSYNC B1 ;  /* 0x0000000000017941 */ /* 0x000fea0003800000 */
.L_x_6689:
        /* <DEDUP_REMOVED lines=10> */
.L_x_6685:
        /* <DEDUP_REMOVED lines=12> */
.L_x_6694:
[----:B------:R-:W-:Y:S02]  /*7b70*/  IMAD.MOV.U32 R155, RZ, RZ, R144 ;  /* 0x000000ffff9b7224 */ /* 0x000fe400078e0090 */
.L_x_6695:
[----:B------:R-:W-:Y:S05]  /*7b80*/  BSYNC B1 ;  /* 0x0000000000017941 */ /* 0x000fea0003800000 */
.L_x_6693:
        /* <DEDUP_REMOVED lines=16> */
.L_x_6699:
[----:B------:R-:W-:Y:S05]  /*7c90*/  BSYNC B2 ;  /* 0x0000000000027941 */ /* 0x000fea0003800000 */
.L_x_6698:
        /* <DEDUP_REMOVED lines=43> */
.L_x_6697:
[----:B------:R-:W-:Y:S05]  /*7f50*/  BSYNC B1 ;  /* 0x0000000000017941 */ /* 0x000fea0003800000 */
.L_x_6696:
        /* <DEDUP_REMOVED lines=15> */
.L_x_6700:
        /* <DEDUP_REMOVED lines=12> */
.L_x_6703:
[----:B------:R-:W-:Y:S02]  /*8110*/  IMAD.MOV.U32 R64, RZ, RZ, R144 ;  /* 0x000000ffff407224 */ /* 0x000fe400078e0090 */
.L_x_6704:
[----:B------:R-:W-:Y:S05]  /*8120*/  BSYNC B1 ;  /* 0x0000000000017941 */ /* 0x000fea0003800000 */
.L_x_6702:
        /* <DEDUP_REMOVED lines=16> */
.L_x_6708:
[----:B------:R-:W-:Y:S05]  /*8230*/  BSYNC B2 ;  /* 0x0000000000027941 */ /* 0x000fea0003800000 */
.L_x_6707:
        /* <DEDUP_REMOVED lines=43> */
.L_x_6706:
[----:B------:R-:W-:Y:S05]  /*84f0*/  BSYNC B1 ;  /* 0x0000000000017941 */ /* 0x000fea0003800000 */
.L_x_6705:
        /* <DEDUP_REMOVED lines=10> */
.L_x_6701:
        /* <DEDUP_REMOVED lines=12> */
.L_x_6710:
[----:B------:R-:W-:Y:S02]  /*8660*/  IMAD.MOV.U32 R64, RZ, RZ, R144 ;  /* 0x000000ffff407224 */ /* 0x000fe400078e0090 */
.L_x_6711:
[----:B------:R-:W-:Y:S05]  /*8670*/  BSYNC B1 ;  /* 0x0000000000017941 */ /* 0x000fea0003800000 */
.L_x_6709:
        /* <DEDUP_REMOVED lines=16> */
.L_x_6715:
[----:B------:R-:W-:Y:S05]  /*8780*/  BSYNC B2 ;  /* 0x0000000000027941 */ /* 0x000fea0003800000 */
.L_x_6714:
        /* <DEDUP_REMOVED lines=43> */
.L_x_6713:
[----:B------:R-:W-:Y:S05]  /*8a40*/  BSYNC B1 ;  /* 0x0000000000017941 */ /* 0x000fea0003800000 */
.L_x_6712:
        /* <DEDUP_REMOVED lines=15> */
.L_x_6716:
        /* <DEDUP_REMOVED lines=12> */
.L_x_6719:
[----:B------:R-:W-:Y:S02]  /*8c00*/  IMAD.MOV.U32 R64, RZ, RZ, R144 ;  /* 0x000000ffff407224 */ /* 0x000fe400078e0090 */
.L_x_6720:
[----:B------:R-:W-:Y:S05]  /*8c10*/  BSYNC B1 ;  /* 0x0000000000017941 */ /* 0x000fea0003800000 */
.L_x_6718:
        /* <DEDUP_REMOVED lines=16> */
.L_x_6724:
[----:B------:R-:W-:Y:S05]  /*8d20*/  BSYNC B2 ;  /* 0x0000000000027941 */ /* 0x000fea0003800000 */
.L_x_6723:
        /* <DEDUP_REMOVED lines=43> */
.L_x_6722:
[----:B------:R-:W-:Y:S05]  /*8fe0*/  BSYNC B1 ;  /* 0x0000000000017941 */ /* 0x000fea0003800000 */
.L_x_6721:
        /* <DEDUP_REMOVED lines=10> */
.L_x_6717:
        /* <DEDUP_REMOVED lines=12> */
.L_x_6726:
[----:B------:R-:W-:Y:S02]  /*9150*/  IMAD.MOV.U32 R64, RZ, RZ, R144 ;  /* 0x000000ffff407224 */ /* 0x000fe400078e0090 */
.L_x_6727:
[----:B------:R-:W-:Y:S05]  /*9160*/  BSYNC B1 ;  /* 0x0000000000017941 */ /* 0x000fea0003800000 */
.L_x_6725:
        /* <DEDUP_REMOVED lines=16> */
.L_x_6731:
[----:B------:R-:W-:Y:S05]  /*9270*/  BSYNC B2 ;  /* 0x0000000000027941 */ /* 0x000fea0003800000 */
.L_x_6730:
        /* <DEDUP_REMOVED lines=43> */
.L_x_6729:
[----:B------:R-:W-:Y:S05]  /*9530*/  BSYNC B1 ;  /* 0x0000000000017941 */ /* 0x000fea0003800000 */
.L_x_6728:
        /* <DEDUP_REMOVED lines=15> */
.L_x_6732:
        /* <DEDUP_REMOVED lines=12> */
.L_x_6735:
[----:B------:R-:W-:Y:S02]  /*96f0*/  IMAD.MOV.U32 R169, RZ, RZ, R144 ;  /* 0x000000ffffa97224 */ /* 0x000fe400078e0090 */
.L_x_6736:
[----:B------:R-:W-:Y:S05]  /*9700*/  BSYNC B1 ;  /* 0x0000000000017941 */ /* 0x000fea0003800000 */
.L_x_6734:
        /* <DEDUP_REMOVED lines=16> */
.L_x_6740:
[----:B------:R-:W-:Y:S05]  /*9810*/  BSYNC B2 ;  /* 0x0000000000027941 */ /* 0x000fea0003800000 */
.L_x_6739:
        /* <DEDUP_REMOVED lines=43> */
.L_x_6738:
[----:B------:R-:W-:Y:S05]  /*9ad0*/  BSYNC B1 ;  /* 0x0000000000017941 */ /* 0x000fea0003800000 */
.L_x_6737:
        /* <DEDUP_REMOVED lines=10> */
.L_x_6733:
        /* <DEDUP_REMOVED lines=12> */
.L_x_6742:
[----:B------:R-:W-:Y:S02]  /*9c40*/  IMAD.MOV.U32 R183, RZ, RZ, R144 ;  /* 0x000000ffffb77224 */ /* 0x000fe400078e0090 */
.L_x_6743:
[----:B------:R-:W-:Y:S05]  /*9c50*/  BSYNC B1 ;  /* 0x0000000000017941 */ /* 0x000fea0003800000 */
.L_x_6741:
        /* <DEDUP_REMOVED lines=16> */
.L_x_6747:
[----:B------:R-:W-:Y:S05]  /*9d60*/  BSYNC B2 ;  /* 0x0000000000027941 */ /* 0x000fea0003800000 */
.L_x_6746:
        /* <DEDUP_REMOVED lines=43> */
.L_x_6745:
[----:B------:R-:W-:Y:S05]  /*a020*/  BSYNC B1 ;  /* 0x0000000000017941 */ /* 0x000fea0003800000 */
.L_x_6744:
        /* <DEDUP_REMOVED lines=13> */
.L_x_6748:
        /* <DEDUP_REMOVED lines=12> */
.L_x_6751:
[----:B------:R-:W-:Y:S02]  /*a1c0*/  IMAD.MOV.U32 R183, RZ, RZ, R144 ;  /* 0x000000ffffb77224 */ /* 0x000fe400078e0090 */
.L_x_6752:
[----:B------:R-:W-:Y:S05]  /*a1d0*/  BSYNC B1 ;  /* 0x0000000000017941 */ /* 0x000fea0003800000 */
.L_x_6750:
        /* <DEDUP_REMOVED lines=16> */
.L_x_6756:
[----:B------:R-:W-:Y:S05]  /*a2e0*/  BSYNC B2 ;  /* 0x0000000000027941 */ /* 0x000fea0003800000 */
.L_x_6755:
        /* <DEDUP_REMOVED lines=43> */
.L_x_6754:
[----:B------:R-:W-:Y:S05]  /*a5a0*/  BSYNC B1 ;  /* 0x0000000000017941 */ /* 0x000fea0003800000 */
.L_x_6753:
        /* <DEDUP_REMOVED lines=10> */
.L_x_6749:
        /* <DEDUP_REMOVED lines=12> */
.L_x_6758:
[----:B------:R-:W-:Y:S02]  /*a710*/  IMAD.MOV.U32 R183, RZ, RZ, R144 ;  /* 0x000000ffffb77224 */ /* 0x000fe400078e0090 */
.L_x_6759:
[----:B------:R-:W-:Y:S05]  /*a720*/  BSYNC B1 ;  /* 0x0000000000017941 */ /* 0x000fea0003800000 */
.L_x_6757:
        /* <DEDUP_REMOVED lines=16> */
.L_x_6763:
[----:B------:R-:W-:Y:S05]  /*a830*/  BSYNC B2 ;  /* 0x0000000000027941 */ /* 0x000fea0003800000 */
.L_x_6762:
        /* <DEDUP_REMOVED lines=43> */
.L_x_6761:
[----:B------:R-:W-:Y:S05]  /*aaf0*/  BSYNC B1 ;  /* 0x0000000000017941 */ /* 0x000fea0003800000 */
.L_x_6760:
        /* <DEDUP_REMOVED lines=13> */
.L_x_6764:
        /* <DEDUP_REMOVED lines=12> */
.L_x_6767:
[----:B------:R-:W-:Y:S02]  /*ac90*/  IMAD.MOV.U32 R66, RZ, RZ, R144 ;  /* 0x000000ffff427224 */ /* 0x000fe400078e0090 */
.L_x_6768:
[----:B------:R-:W-:Y:S05]  /*aca0*/  BSYNC B1 ;  /* 0x0000000000017941 */ /* 0x000fea0003800000 */
.L_x_6766:
        /* <DEDUP_REMOVED lines=16> */
.L_x_6772:
[----:B------:R-:W-:Y:S05]  /*adb0*/  BSYNC B2 ;  /* 0x0000000000027941 */ /* 0x000fea0003800000 */
.L_x_6771:
        /* <DEDUP_REMOVED lines=43> */
.L_x_6770:
[----:B------:R-:W-:Y:S05]  /*b070*/  BSYNC B1 ;  /* 0x0000000000017941 */ /* 0x000fea0003800000 */
.L_x_6769:
        /* <DEDUP_REMOVED lines=10> */
.L_x_6765:
        /* <DEDUP_REMOVED lines=12> */
.L_x_6774:
[----:B------:R-:W-:Y:S02]  /*b1e0*/  IMAD.MOV.U32 R66, RZ, RZ, R144 ;  /* 0x000000ffff427224 */ /* 0x000fe400078e0090 */
.L_x_6775:
[----:B------:R-:W-:Y:S05]  /*b1f0*/  BSYNC B1 ;  /* 0x0000000000017941 */ /* 0x000fea0003800000 */
.L_x_6773:
        /* <DEDUP_REMOVED lines=16> */
.L_x_6779:
[----:B------:R-:W-:Y:S05]  /*b300*/  BSYNC B2 ;  /* 0x0000000000027941 */ /* 0x000fea0003800000 */
.L_x_6778:
        /* <DEDUP_REMOVED lines=43> */
.L_x_6777:
[----:B------:R-:W-:Y:S05]  /*b5c0*/  BSYNC B1 ;  /* 0x0000000000017941 */ /* 0x000fea0003800000 */
.L_x_6776:
        /* <DEDUP_REMOVED lines=13> */
.L_x_6780:
        /* <DEDUP_REMOVED lines=12> */
.L_x_6783:
[----:B------:R-:W-:Y:S02]  /*b760*/  IMAD.MOV.U32 R66, RZ, RZ, R144 ;  /* 0x000000ffff427224 */ /* 0x000fe400078e0090 */
.L_x_6784:
[----:B------:R-:W-:Y:S05]  /*b770*/  BSYNC B1 ;  /* 0x0000000000017941 */ /* 0x000fea0003800000 */
.L_x_6782:
        /* <DEDUP_REMOVED lines=16> */
.L_x_6788:
[----:B------:R-:W-:Y:S05]  /*b880*/  BSYNC B2 ;  /* 0x0000000000027941 */ /* 0x000fea0003800000 */
.L_x_6787:
        /* <DEDUP_REMOVED lines=43> */
.L_x_6786:
[----:B------:R-:W-:Y:S05]  /*bb40*/  BSYNC B1 ;  /* 0x0000000000017941 */ /* 0x000fea0003800000 */
.L_x_6785:
        /* <DEDUP_REMOVED lines=10> */
.L_x_6781:
        /* <DEDUP_REMOVED lines=12> */
.L_x_6790:
[----:B------:R-:W-:Y:S02]  /*bcb0*/  IMAD.MOV.U32 R66, RZ, RZ, R144 ;  /* 0x000000ffff427224 */ /* 0x000fe400078e0090 */
.L_x_6791:
[----:B------:R-:W-:Y:S05]  /*bcc0*/  BSYNC B1 ;  /* 0x0000000000017941 */ /* 0x000fea0003800000 */
.L_x_6789:
        /* <DEDUP_REMOVED lines=16> */
.L_x_6795:
[----:B------:R-:W-:Y:S05]  /*bdd0*/  BSYNC B2 ;  /* 0x0000000000027941 */ /* 0x000fea0003800000 */
.L_x_6794:
        /* <DEDUP_REMOVED lines=43> */
.L_x_6793:
[----:B------:R-:W-:Y:S05]  /*c090*/  BSYNC B1 ;  /* 0x0000000000017941 */ /* 0x000fea0003800000 */
.L_x_6792:
        /* <DEDUP_REMOVED lines=13> */
.L_x_6796:
        /* <DEDUP_REMOVED lines=12> */
.L_x_6799:
[----:B------:R-:W-:Y:S02]  /*c230*/  IMAD.MOV.U32 R199, RZ, RZ, R144 ;  /* 0x000000ffffc77224 */ /* 0x000fe400078e0090 */
.L_x_6800:
[----:B------:R-:W-:Y:S05]  /*c240*/  BSYNC B1 ;  /* 0x0000000000017941 */ /* 0x000fea0003800000 */
.L_x_6798:
        /* <DEDUP_REMOVED lines=16> */
.L_x_6804:
[----:B------:R-:W-:Y:S05]  /*c350*/  BSYNC B2 ;  /* 0x0000000000027941 */ /* 0x000fea0003800000 */
.L_x_6803:
        /* <DEDUP_REMOVED lines=43> */
.L_x_6802:
[----:B------:R-:W-:Y:S05]  /*c610*/  BSYNC B1 ;  /* 0x0000000000017941 */ /* 0x000fea0003800000 */
.L_x_6801:
        /* <DEDUP_REMOVED lines=10> */
.L_x_6797:
        /* <DEDUP_REMOVED lines=54> */
.L_x_6805:
[----:B------:R-:W-:Y:S02]  /*ca20*/  IADD3 R195, R195, 0x20, RZ ;  /* 0x00000020c3c37810 */ /* 0x000fe40007ffe0ff */
.L_x_6676:
[----:B------:R-:W-:Y:S05]  /*ca30*/  BSYNC B0 ;  /* 0x0000000000007941 */ /* 0x000fea0003800000 */
.L_x_6675:
        /* <DEDUP_REMOVED lines=30> */
.L_x_6809:
[----:B0-----:R-:W-:Y:S02]  /*cc20*/  IMAD.MOV.U32 R157, RZ, RZ, R144 ;  /* 0x000000ffff9d7224 */ /* 0x001fe400078e0090 */
.L_x_6810:
[----:B------:R-:W-:Y:S05]  /*cc30*/  BSYNC B1 ;  /* 0x0000000000017941 */ /* 0x000fea0003800000 */
.L_x_6808:
        /* <DEDUP_REMOVED lines=16> */
.L_x_6814:
[----:B------:R-:W-:Y:S05]  /*cd40*/  BSYNC B2 ;  /* 0x0000000000027941 */ /* 0x000fea0003800000 */
.L_x_6813:
        /* <DEDUP_REMOVED lines=43> */
.L_x_6812:
[----:B------:R-:W-:Y:S05]  /*d000*/  BSYNC B1 ;  /* 0x0000000000017941 */ /* 0x000fea0003800000 */
.L_x_6811:
        /* <DEDUP_REMOVED lines=18> */
.L_x_6815:
        /* <DEDUP_REMOVED lines=12> */
.L_x_6818:
[----:B------:R-:W-:Y:S02]  /*d1f0*/  IMAD.MOV.U32 R157, RZ, RZ, R144 ;  /* 0x000000ffff9d7224 */ /* 0x000fe400078e0090 */
.L_x_6819:
[----:B------:R-:W-:Y:S05]  /*d200*/  BSYNC B1 ;  /* 0x0000000000017941 */ /* 0x000fea0003800000 */
.L_x_6817:
        /* <DEDUP_REMOVED lines=16> */
.L_x_6823:
[----:B------:R-:W-:Y:S05]  /*d310*/  BSYNC B2 ;  /* 0x0000000000027941 */ /* 0x000fea0003800000 */
.L_x_6822:
        /* <DEDUP_REMOVED lines=43> */
.L_x_6821:
[----:B------:R-:W-:Y:S05]  /*d5d0*/  BSYNC B1 ;  /* 0x0000000000017941 */ /* 0x000fea0003800000 */
.L_x_6820:
        /* <DEDUP_REMOVED lines=10> */
.L_x_6816:
        /* <DEDUP_REMOVED lines=12> */
.L_x_6825:
[----:B------:R-:W-:Y:S02]  /*d740*/  IMAD.MOV.U32 R157, RZ, RZ, R144 ;  /* 0x000000ffff9d7224 */ /* 0x000fe400078e0090 */
.L_x_6826:
[----:B------:R-:W-:Y:S05]  /*d750*/  BSYNC B1 ;  /* 0x0000000000017941 */ /* 0x000fea0003800000 */
.L_x_6824:
        /* <DEDUP_REMOVED lines=16> */
.L_x_6830:
[----:B------:R-:W-:Y:S05]  /*d860*/  BSYNC B2 ;  /* 0x0000000000027941 */ /* 0x000fea0003800000 */
.L_x_6829:
        /* <DEDUP_REMOVED lines=43> */
.L_x_6828:
[----:B------:R-:W-:Y:S05]  /*db20*/  BSYNC B1 ;  /* 0x0000000000017941 */ /* 0x000fea0003800000 */
.L_x_6827:
        /* <DEDUP_REMOVED lines=15> */
.L_x_6831:
        /* <DEDUP_REMOVED lines=12> */
.L_x_6834:
[----:B------:R-:W-:Y:S02]  /*dce0*/  IMAD.MOV.U32 R64, RZ, RZ, R144 ;  /* 0x000000ffff407224 */ /* 0x000fe400078e0090 */
.L_x_6835:
[----:B------:R-:W-:Y:S05]  /*dcf0*/  BSYNC B1 ;  /* 0x0000000000017941 */ /* 0x000fea0003800000 */
.L_x_6833:
        /* <DEDUP_REMOVED lines=16> */
.L_x_6839:
[----:B------:R-:W-:Y:S05]  /*de00*/  BSYNC B2 ;  /* 0x0000000000027941 */ /* 0x000fea0003800000 */
.L_x_6838:
        /* <DEDUP_REMOVED lines=43> */
.L_x_6837:
[----:B------:R-:W-:Y:S05]  /*e0c0*/  BSYNC B1 ;  /* 0x0000000000017941 */ /* 0x000fea0003800000 */
.L_x_6836:
        /* <DEDUP_REMOVED lines=10> */
.L_x_6832:
        /* <DEDUP_REMOVED lines=12> */
.L_x_6841:
[----:B------:R-:W-:Y:S02]  /*e230*/  IMAD.MOV.U32 R64, RZ, RZ, R144 ;  /* 0x000000ffff407224 */ /* 0x000fe400078e0090 */
.L_x_6842:
[----:B------:R-:W-:Y:S05]  /*e240*/  BSYNC B1 ;  /* 0x0000000000017941 */ /* 0x000fea0003800000 */
.L_x_6840:
        /* <DEDUP_REMOVED lines=16> */
.L_x_6846:
[----:B------:R-:W-:Y:S05]  /*e350*/  BSYNC B2 ;  /* 0x0000000000027941 */ /* 0x000fea0003800000 */
.L_x_6845:
        /* <DEDUP_REMOVED lines=43> */
.L_x_6844:
[----:B------:R-:W-:Y:S05]  /*e610*/  BSYNC B1 ;  /* 0x0000000000017941 */ /* 0x000fea0003800000 */
.L_x_6843:
        /* <DEDUP_REMOVED lines=15> */
.L_x_6847:
        /* <DEDUP_REMOVED lines=12> */
.L_x_6850:
[----:B------:R-:W-:Y:S02]  /*e7d0*/  IMAD.MOV.U32 R64, RZ, RZ, R144 ;  /* 0x000000ffff407224 */ /* 0x000fe400078e0090 */
.L_x_6851:
[----:B------:R-:W-:Y:S05]  /*e7e0*/  BSYNC B1 ;  /* 0x0000000000017941 */ /* 0x000fea0003800000 */
.L_x_6849:
        /* <DEDUP_REMOVED lines=16> */
.L_x_6855:
[----:B------:R-:W-:Y:S05]  /*e8f0*/  BSYNC B2 ;  /* 0x0000000000027941 */ /* 0x000fea0003800000 */
.L_x_6854:
        /* <DEDUP_REMOVED lines=43> */
.L_x_6853:
[----:B------:R-:W-:Y:S05]  /*ebb0*/  BSYNC B1 ;  /* 0x0000000000017941 */ /* 0x000fea0003800000 */
.L_x_6852:
        /* <DEDUP_REMOVED lines=10> */
.L_x_6848:
        /* <DEDUP_REMOVED lines=12> */
.L_x_6857:
[----:B------:R-:W-:Y:S02]  /*ed20*/  IMAD.MOV.U32 R64, RZ, RZ, R144 ;  /* 0x000000ffff407224 */ /* 0x000fe400078e0090 */
.L_x_6858:
[----:B------:R-:W-:Y:S05]  /*ed30*/  BSYNC B1 ;  /* 0x0000000000017941 */ /* 0x000fea0003800000 */
.L_x_6856:
        /* <DEDUP_REMOVED lines=16> */
.L_x_6862:
[----:B------:R-:W-:Y:S05]  /*ee40*/  BSYNC B2 ;  /* 0x0000000000027941 */ /* 0x000fea0003800000 */
.L_x_6861:
[C---:B------:R-:W-:Y:S01]  /*ee50*/  IMAD.HI.U32 R145, R51.reuse, -0x326172a9, RZ ;  /* 0xcd9e8d5733917827 */ /* 0x040fe200078e00ff */
[----:B------:R-:W-:Y:S01]  /*ee60*/  LOP3.LUT R144, R144, R143, R201, 0x96, !PT ;  /* 0x0000008f90907212 */ /* 0x000fe200078e96c9 */
[----:B------:R-:W-:Y:S02]  /*ee70*/  HFMA2.MMA R181, -RZ, RZ, 0, 0 ;  /* 0x00000000ffb57435 */ /* 0x000fe400000001ff */
        /* <DEDUP_REMOVED lines=40> */
.L_x_6860:
[----:B------:R-:W-:Y:S05]  /*f100*/  BSYNC B1 ;  /* 0x0000000000017941 */ /* 0x000fea0003800000 */
.L_x_6859:
        /* <DEDUP_REMOVED lines=15> */
.L_x_6863:
        /* <DEDUP_REMOVED lines=12> */
.L_x_6866:
[----:B------:R-:W-:Y:S02]  /*f2c0*/  IMAD.MOV.U32 R171, RZ, RZ, R144 ;  /* 0x000000ffffab7224 */ /* 0x000fe400078e0090 */
.L_x_6867:
[----:B------:R-:W-:Y:S05]  /*f2d0*/  BSYNC B1 ;  /* 0x0000000000017941 */ /* 0x000fea0003800000 */
.L_x_6865:
        /* <DEDUP_REMOVED lines=16> */
.L_x_6871:
[----:B------:R-:W-:Y:S05]  /*f3e0*/  BSYNC B2 ;  /* 0x0000000000027941 */ /* 0x000fea0003800000 */
.L_x_6870:
        /* <DEDUP_REMOVED lines=43> */
.L_x_6869:
[----:B------:R-:W-:Y:S05]  /*f6a0*/  BSYNC B1 ;  /* 0x0000000000017941 */ /* 0x000fea0003800000 */
.L_x_6868:
        /* <DEDUP_REMOVED lines=10> */
.L_x_6864:
        /* <DEDUP_REMOVED lines=12> */
.L_x_6873:
[----:B------:R-:W-:Y:S02]  /*f810*/  IMAD.MOV.U32 R181, RZ, RZ, R144 ;  /* 0x000000ffffb57224 */ /* 0x000fe400078e0090 */
.L_x_6874:
[----:B------:R-:W-:Y:S05]  /*f820*/  BSYNC B1 ;  /* 0x0000000000017941 */ /* 0x000fea0003800000 */
.L_x_6872:
        /* <DEDUP_REMOVED lines=16> */
.L_x_6878:
[----:B------:R-:W-:Y:S05]  /*f930*/  BSYNC B2 ;  /* 0x0000000000027941 */ /* 0x000fea0003800000 */
.L_x_6877:
        /* <DEDUP_REMOVED lines=43> */
.L_x_6876:
[----:B------:R-:W-:Y:S05]  /*fbf0*/  BSYNC B1 ;  /* 0x0000000000017941 */ /* 0x000fea0003800000 */
.L_x_6875:
        /* <DEDUP_REMOVED lines=13> */
.L_x_6879:
        /* <DEDUP_REMOVED lines=12> */
.L_x_6882:
[----:B------:R-:W-:Y:S02]  /*fd90*/  IMAD.MOV.U32 R181, RZ, RZ, R144 ;  /* 0x000000ffffb57224 */ /* 0x000fe400078e0090 */
.L_x_6883:
[----:B------:R-:W-:Y:S05]  /*fda0*/  BSYNC B1 ;  /* 0x0000000000017941 */ /* 0x000fea0003800000 */
.L_x_6881:
        /* <DEDUP_REMOVED lines=16> */
.L_x_6887:
[----:B------:R-:W-:Y:S05]  /*feb0*/  BSYNC B2 ;  /* 0x0000000000027941 */ /* 0x000fea0003800000 */
.L_x_6886:
        /* <DEDUP_REMOVED lines=43> */
.L_x_6885:
[----:B------:R-:W-:Y:S05]  /*10170*/  BSYNC B1 ;  /* 0x0000000000017941 */ /* 0x000fea0003800000 */
.L_x_6884:
        /* <DEDUP_REMOVED lines=10> */
.L_x_6880:
        /* <DEDUP_REMOVED lines=12> */
.L_x_6889:
[----:B------:R-:W-:Y:S02]  /*102e0*/  IMAD.MOV.U32 R181, RZ, RZ, R144 ;  /* 0x000000ffffb57224 */ /* 0x000fe400078e0090 */
.L_x_6890:
[----:B------:R-:W-:Y:S05]  /*102f0*/  BSYNC B1 ;  /* 0x0000000000017941 */ /* 0x000fea0003800000 */
.L_x_6888:
        /* <DEDUP_REMOVED lines=16> */
.L_x_6894:
[----:B------:R-:W-:Y:S05]  /*10400*/  BSYNC B2 ;  /* 0x0000000000027941 */ /* 0x000fea0003800000 */
.L_x_6893:
        /* <DEDUP_REMOVED lines=43> */
.L_x_6892:
[----:B------:R-:W-:Y:S05]  /*106c0*/  BSYNC B1 ;  /* 0x0000000000017941 */ /* 0x000fea0003800000 */
.L_x_6891:
        /* <DEDUP_REMOVED lines=13> */
.L_x_6895:
        /* <DEDUP_REMOVED lines=12> */
.L_x_6898:
[----:B------:R-:W-:Y:S02]  /*10860*/  IMAD.MOV.U32 R66, RZ, RZ, R144 ;  /* 0x000000ffff427224 */ /* 0x000fe400078e0090 */
.L_x_6899:
[----:B------:R-:W-:Y:S05]  /*10870*/  BSYNC B1 ;  /* 0x0000000000017941 */ /* 0x000fea0003800000 */
.L_x_6897:
        /* <DEDUP_REMOVED lines=16> */
.L_x_6903:
[----:B------:R-:W-:Y:S05]  /*10980*/  BSYNC B2 ;  /* 0x0000000000027941 */ /* 0x000fea0003800000 */
.L_x_6902:
        /* <DEDUP_REMOVED lines=43> */
.L_x_6901:
[----:B------:R-:W-:Y:S05]  /*10c40*/  BSYNC B1 ;  /* 0x0000000000017941 */ /* 0x000fea0003800000 */
.L_x_6900:
        /* <DEDUP_REMOVED lines=10> */
.L_x_6896:
        /* <DEDUP_REMOVED lines=12> */
.L_x_6905:
[----:B------:R-:W-:Y:S02]  /*10db0*/  IMAD.MOV.U32 R66, RZ, RZ, R144 ;  /* 0x000000ffff427224 */ /* 0x000fe400078e0090 */
.L_x_6906:
[----:B------:R-:W-:Y:S05]  /*10dc0*/  BSYNC B1 ;  /* 0x0000000000017941 */ /* 0x000fea0003800000 */
.L_x_6904:
        /* <DEDUP_REMOVED lines=16> */
.L_x_6910:
[----:B------:R-:W-:Y:S05]  /*10ed0*/  BSYNC B2 ;  /* 0x0000000000027941 */ /* 0x000fea0003800000 */
.L_x_6909:
        /* <DEDUP_REMOVED lines=43> */
.L_x_6908:
[----:B------:R-:W-:Y:S05]  /*11190*/  BSYNC B1 ;  /* 0x0000000000017941 */ /* 0x000fea0003800000 */
.L_x_6907:
        /* <DEDUP_REMOVED lines=13> */
.L_x_6911:
        /* <DEDUP_REMOVED lines=12> */
.L_x_6914:
[----:B------:R-:W-:Y:S02]  /*11330*/  IMAD.MOV.U32 R66, RZ, RZ, R144 ;  /* 0x000000ffff427224 */ /* 0x000fe400078e0090 */
.L_x_6915:
[----:B------:R-:W-:Y:S05]  /*11340*/  BSYNC B1 ;  /* 0x0000000000017941 */ /* 0x000fea0003800000 */
.L_x_6913:
        /* <DEDUP_REMOVED lines=16> */
.L_x_6919:
[----:B------:R-:W-:Y:S05]  /*11450*/  BSYNC B2 ;  /* 0x0000000000027941 */ /* 0x000fea0003800000 */
.L_x_6918:
        /* <DEDUP_REMOVED lines=43> */
.L_x_6917:
[----:B------:R-:W-:Y:S05]  /*11710*/  BSYNC B1 ;  /* 0x0000000000017941 */ /* 0x000fea0003800000 */
.L_x_6916:
        /* <DEDUP_REMOVED lines=10> */
.L_x_6912:
        /* <DEDUP_REMOVED lines=12> */
.L_x_6921:
[----:B------:R-:W-:Y:S02]  /*11880*/  IMAD.MOV.U32 R66, RZ, RZ, R144 ;  /* 0x000000ffff427224 */ /* 0x000fe400078e0090 */
.L_x_6922:
[----:B------:R-:W-:Y:S05]  /*11890*/  BSYNC B1 ;  /* 0x0000000000017941 */ /* 0x000fea0003800000 */
.L_x_6920:
        /* <DEDUP_REMOVED lines=16> */
.L_x_6926:
[----:B------:R-:W-:Y:S05]  /*119a0*/  BSYNC B2 ;  /* 0x0000000000027941 */ /* 0x000fea0003800000 */
.L_x_6925:
        /* <DEDUP_REMOVED lines=43> */
.L_x_6924:
[----:B------:R-:W-:Y:S05]  /*11c60*/  BSYNC B1 ;  /* 0x0000000000017941 */ /* 0x000fea0003800000 */
.L_x_6923:
        /* <DEDUP_REMOVED lines=13> */
.L_x_6927:
        /* <DEDUP_REMOVED lines=12> */
.L_x_6930:
[----:B------:R-:W-:Y:S02]  /*11e00*/  IMAD.MOV.U32 R199, RZ, RZ, R144 ;  /* 0x000000ffffc77224 */ /* 0x000fe400078e0090 */
.L_x_6931:
[----:B------:R-:W-:Y:S05]  /*11e10*/  BSYNC B1 ;  /* 0x0000000000017941 */ /* 0x000fea0003800000 */
.L_x_6929:
        /* <DEDUP_REMOVED lines=16> */
.L_x_6935:
[----:B------:R-:W-:Y:S05]  /*11f20*/  BSYNC B2 ;  /* 0x0000000000027941 */ /* 0x000fea0003800000 */
.L_x_6934:
        /* <DEDUP_REMOVED lines=43> */
.L_x_6933:
[----:B------:R-:W-:Y:S05]  /*121e0*/  BSYNC B1 ;  /* 0x0000000000017941 */ /* 0x000fea0003800000 */
.L_x_6932:
        /* <DEDUP_REMOVED lines=10> */
.L_x_6928:
        /* <DEDUP_REMOVED lines=54> */
.L_x_6936:
[----:B------:R-:W-:Y:S02]  /*125f0*/  IADD3 R195, R195, 0x20, RZ ;  /* 0x00000020c3c37810 */ /* 0x000fe40007ffe0ff */
.L_x_6807:
[----:B------:R-:W-:Y:S05]  /*12600*/  BSYNC B0 ;  /* 0x0000000000007941 */ /* 0x000fea0003800000 */
.L_x_6806:
        /* <DEDUP_REMOVED lines=25> */
[----:B------:R-:W-:Y:S02]  /*127a0*/  ISETP.NE.AND P1, PT, R145, 0x3, PT ;  /* 0x000000039100780c */ /* 0x000fe40003f25270 */
[----:B------:R-:W-:-:S11]  /*127b0*/  MOV R159, R147 ;  /* 0x00000093009f7202 */ /* 0x000fd60000000f00 */
[----:B------:R-:W-:Y:S05]  /*127c0*/  @P1 BRA `(.L_x_6941) ;  /* 0x0000003000001947 */ /* 0x000fea0003800000 */
[----:B------:R-:W-:Y:S01]  /*127d0*/  IMAD.MOV.U32 R159, RZ, RZ, R146 ;  /* 0x000000ffff9f7224 */ /* 0x000fe200078e0092 */
[----:B------:R-:W-:Y:S05]  /*127e0*/  BRA `(.L_x_6941) ;  /* 0x0000001000007947 */ /* 0x000fea0003800000 */
.L_x_6940:
[----:B0-----:R-:W-:Y:S02]  /*127f0*/  IMAD.MOV.U32 R159, RZ, RZ, R144 ;  /* 0x000000ffff9f7224 */ /* 0x001fe400078e0090 */
.L_x_6941:
[----:B------:R-:W-:Y:S05]  /*12800*/  BSYNC B1 ;  /* 0x0000000000017941 */ /* 0x000fea0003800000 */
.L_x_6939:
        /* <DEDUP_REMOVED lines=16> */
.L_x_6945:
[----:B------:R-:W-:Y:S05]  /*12910*/  BSYNC B2 ;  /* 0x0000000000027941 */ /* 0x000fea0003800000 */
.L_x_6944:
        /* <DEDUP_REMOVED lines=43> */
.L_x_6943:
[----:B------:R-:W-:Y:S05]  /*12bd0*/  BSYNC B1 ;  /* 0x0000000000017941 */ /* 0x000fea0003800000 */
.L_x_6942:
        /* <DEDUP_REMOVED lines=18> */
.L_x_6946:
        /* <DEDUP_REMOVED lines=12> */
.L_x_6949:
[----:B------:R-:W-:Y:S02]  /*12dc0*/  IMAD.MOV.U32 R159, RZ, RZ, R144 ;  /* 0x000000ffff9f7224 */ /* 0x000fe400078e0090 */
.L_x_6950:
[----:B------:R-:W-:Y:S05]  /*12dd0*/  BSYNC B1 ;  /* 0x0000000000017941 */ /* 0x000fea0003800000 */
.L_x_6948:
        /* <DEDUP_REMOVED lines=16> */
.L_x_6954:
[----:B------:R-:W-:Y:S05]  /*12ee0*/  BSYNC B2 ;  /* 0x0000000000027941 */ /* 0x000fea0003800000 */
.L_x_6953:
        /* <DEDUP_REMOVED lines=43> */
.L_x_6952:
[----:B------:R-:W-:Y:S05]  /*131a0*/  BSYNC B1 ;  /* 0x0000000000017941 */ /* 0x000fea0003800000 */
.L_x_6951:
        /* <DEDUP_REMOVED lines=10> */
.L_x_6947:
        /* <DEDUP_REMOVED lines=12> */
.L_x_6956:
[----:B------:R-:W-:Y:S02]  /*13310*/  IMAD.MOV.U32 R159, RZ, RZ, R144 ;  /* 0x000000ffff9f7224 */ /* 0x000fe400078e0090 */
.L_x_6957:
[----:B------:R-:W-:Y:S05]  /*13320*/  BSYNC B1 ;  /* 0x0000000000017941 */ /* 0x000fea0003800000 */
.L_x_6955:
        /* <DEDUP_REMOVED lines=16> */
.L_x_6961:
[----:B------:R-:W-:Y:S05]  /*13430*/  BSYNC B2 ;  /* 0x0000000000027941 */ /* 0x000fea0003800000 */
.L_x_6960:
        /* <DEDUP_REMOVED lines=43> */
.L_x_6959:
[----:B------:R-:W-:Y:S05]  /*136f0*/  BSYNC B1 ;  /* 0x0000000000017941 */ /* 0x000fea0003800000 */
.L_x_6958:
        /* <DEDUP_REMOVED lines=15> */
.L_x_6962:
        /* <DEDUP_REMOVED lines=12> */
.L_x_6965:
[----:B------:R-:W-:Y:S02]  /*138b0*/  IMAD.MOV.U32 R64, RZ, RZ, R144 ;  /* 0x000000ffff407224 */ /* 0x000fe400078e0090 */
.L_x_6966:
[----:B------:R-:W-:Y:S05]  /*138c0*/  BSYNC B1 ;  /* 0x0000000000017941 */ /* 0x000fea0003800000 */
.L_x_6964:
        /* <DEDUP_REMOVED lines=16> */
.L_x_6970:
[----:B------:R-:W-:Y:S05]  /*139d0*/  BSYNC B2 ;  /* 0x0000000000027941 */ /* 0x000fea0003800000 */
.L_x_6969:
        /* <DEDUP_REMOVED lines=43> */
.L_x_6968:
[----:B------:R-:W-:Y:S05]  /*13c90*/  BSYNC B1 ;  /* 0x0000000000017941 */ /* 0x000fea0003800000 */
.L_x_6967:
        /* <DEDUP_REMOVED lines=10> */
.L_x_6963:
        /* <DEDUP_REMOVED lines=12> */
.L_x_6972:
[----:B------:R-:W-:Y:S02]  /*13e00*/  IMAD.MOV.U32 R64, RZ, RZ, R144 ;  /* 0x000000ffff407224 */ /* 0x000fe400078e0090 */
.L_x_6973:
[----:B------:R-:W-:Y:S05]  /*13e10*/  BSYNC B1 ;  /* 0x0000000000017941 */ /* 0x000fea0003800000 */
.L_x_6971:
        /* <DEDUP_REMOVED lines=16> */
.L_x_6977:
[----:B------:R-:W-:Y:S05]  /*13f20*/  BSYNC B2 ;  /* 0x0000000000027941 */ /* 0x000fea0003800000 */
.L_x_6976:
        /* <DEDUP_REMOVED lines=43> */
.L_x_6975:
[----:B------:R-:W-:Y:S05]  /*141e0*/  BSYNC B1 ;  /* 0x0000000000017941 */ /* 0x000fea0003800000 */
.L_x_6974:
        /* <DEDUP_REMOVED lines=15> */
.L_x_6978:
        /* <DEDUP_REMOVED lines=12> */
.L_x_6981:
[----:B------:R-:W-:Y:S02]  /*143a0*/  IMAD.MOV.U32 R64, RZ, RZ, R144 ;  /* 0x000000ffff407224 */ /* 0x000fe400078e0090 */
.L_x_6982:
[----:B------:R-:W-:Y:S05]  /*143b0*/  BSYNC B1 ;  /* 0x0000000000017941 */ /* 0x000fea0003800000 */
.L_x_6980:
        /* <DEDUP_REMOVED lines=16> */
.L_x_6986:
[----:B------:R-:W-:Y:S05]  /*144c0*/  BSYNC B2 ;  /* 0x0000000000027941 */ /* 0x000fea0003800000 */
.L_x_6985:
        /* <DEDUP_REMOVED lines=43> */
.L_x_6984:
[----:B------:R-:W-:Y:S05]  /*14780*/  BSYNC B1 ;  /* 0x0000000000017941 */ /* 0x000fea0003800000 */
.L_x_6983:
        /* <DEDUP_REMOVED lines=10> */
.L_x_6979:
        /* <DEDUP_REMOVED lines=12> */
.L_x_6988:
[----:B------:R-:W-:Y:S02]  /*148f0*/  IMAD.MOV.U32 R64, RZ, RZ, R144 ;  /* 0x000000ffff407224 */ /* 0x000fe400078e0090 */
.L_x_6989:
[----:B------:R-:W-:Y:S05]  /*14900*/  BSYNC B1 ;  /* 0x0000000000017941 */ /* 0x000fea0003800000 */
.L_x_6987:
        /* <DEDUP_REMOVED lines=16> */
.L_x_6993:
[----:B------:R-:W-:Y:S05]  /*14a10*/  BSYNC B2 ;  /* 0x0000000000027941 */ /* 0x000fea0003800000 */
.L_x_6992:
        /* <DEDUP_REMOVED lines=43> */
.L_x_6991:
[----:B------:R-:W-:Y:S05]  /*14cd0*/  BSYNC B1 ;  /* 0x0000000000017941 */ /* 0x000fea0003800000 */
.L_x_6990:
        /* <DEDUP_REMOVED lines=15> */
.L_x_6994:
        /* <DEDUP_REMOVED lines=12> */
.L_x_6997:
[----:B------:R-:W-:Y:S02]  /*14e90*/  IMAD.MOV.U32 R173, RZ, RZ, R144 ;  /* 0x000000ffffad7224 */ /* 0x000fe400078e0090 */
.L_x_6998:
[----:B------:R-:W-:Y:S05]  /*14ea0*/  BSYNC B1 ;  /* 0x0000000000017941 */ /* 0x000fea0003800000 */
.L_x_6996:
        /* <DEDUP_REMOVED lines=16> */
.L_x_7002:
[----:B------:R-:W-:Y:S05]  /*14fb0*/  BSYNC B2 ;  /* 0x0000000000027941 */ /* 0x000fea0003800000 */
.L_x_7001:
        /* <DEDUP_REMOVED lines=43> */
.L_x_7000:
[----:B------:R-:W-:Y:S05]  /*15270*/  BSYNC B1 ;  /* 0x0000000000017941 */ /* 0x000fea0003800000 */
.L_x_6999:
        /* <DEDUP_REMOVED lines=10> */
.L_x_6995:
        /* <DEDUP_REMOVED lines=12> */
.L_x_7004:
[----:B------:R-:W-:Y:S02]  /*153e0*/  IMAD.MOV.U32 R179, RZ, RZ, R144 ;  /* 0x000000ffffb37224 */ /* 0x000fe400078e0090 */
.L_x_7005:
[----:B------:R-:W-:Y:S05]  /*153f0*/  BSYNC B1 ;  /* 0x0000000000017941 */ /* 0x000fea0003800000 */
.L_x_7003:
        /* <DEDUP_REMOVED lines=16> */
.L_x_7009:
[----:B------:R-:W-:Y:S05]  /*15500*/  BSYNC B2 ;  /* 0x0000000000027941 */ /* 0x000fea0003800000 */
.L_x_7008:
        /* <DEDUP_REMOVED lines=43> */
.L_x_7007:
[----:B------:R-:W-:Y:S05]  /*157c0*/  BSYNC B1 ;  /* 0x0000000000017941 */ /* 0x000fea0003800000 */
.L_x_7006:
        /* <DEDUP_REMOVED lines=13> */
.L_x_7010:
        /* <DEDUP_REMOVED lines=12> */
.L_x_7013:
[----:B------:R-:W-:Y:S02]  /*15960*/  IMAD.MOV.U32 R179, RZ, RZ, R144 ;  /* 0x000000ffffb37224 */ /* 0x000fe400078e0090 */
.L_x_7014:
[----:B------:R-:W-:Y:S05]  /*15970*/  BSYNC B1 ;  /* 0x0000000000017941 */ /* 0x000fea0003800000 */
.L_x_7012:
        /* <DEDUP_REMOVED lines=16> */
.L_x_7018:
[----:B------:R-:W-:Y:S05]  /*15a80*/  BSYNC B2 ;  /* 0x0000000000027941 */ /* 0x000fea0003800000 */
.L_x_7017:
        /* <DEDUP_REMOVED lines=43> */
.L_x_7016:
[----:B------:R-:W-:Y:S05]  /*15d40*/  BSYNC B1 ;  /* 0x0000000000017941 */ /* 0x000fea0003800000 */
.L_x_7015:
        /* <DEDUP_REMOVED lines=10> */
.L_x_7011:
        /* <DEDUP_REMOVED lines=12> */
.L_x_7020:
[----:B------:R-:W-:Y:S02]  /*15eb0*/  IMAD.MOV.U32 R179, RZ, RZ, R144 ;  /* 0x000000ffffb37224 */ /* 0x000fe400078e0090 */
.L_x_7021:
[----:B------:R-:W-:Y:S05]  /*15ec0*/  BSYNC B1 ;  /* 0x0000000000017941 */ /* 0x000fea0003800000 */
.L_x_7019:
        /* <DEDUP_REMOVED lines=16> */
.L_x_7025:
[----:B------:R-:W-:Y:S05]  /*15fd0*/  BSYNC B2 ;  /* 0x0000000000027941 */ /* 0x000fea0003800000 */
.L_x_7024:
        /* <DEDUP_REMOVED lines=43> */
.L_x_7023:
[----:B------:R-:W-:Y:S05]  /*16290*/  BSYNC B1 ;  /* 0x0000000000017941 */ /* 0x000fea0003800000 */
.L_x_7022:
        /* <DEDUP_REMOVED lines=13> */
.L_x_7026:
        /* <DEDUP_REMOVED lines=12> */
.L_x_7029:
[----:B------:R-:W-:Y:S02]  /*16430*/  IMAD.MOV.U32 R66, RZ, RZ, R144 ;  /* 0x000000ffff427224 */ /* 0x000fe400078e0090 */
.L_x_7030:
[----:B------:R-:W-:Y:S05]  /*16440*/  BSYNC B1 ;  /* 0x0000000000017941 */ /* 0x000fea0003800000 */
.L_x_7028:
        /* <DEDUP_REMOVED lines=16> */
.L_x_7034:
[----:B------:R-:W-:Y:S05]  /*16550*/  BSYNC B2 ;  /* 0x0000000000027941 */ /* 0x000fea0003800000 */
.L_x_7033:
        /* <DEDUP_REMOVED lines=43> */
.L_x_7032:
[----:B------:R-:W-:Y:S05]  /*16810*/  BSYNC B1 ;  /* 0x0000000000017941 */ /* 0x000fea0003800000 */
.L_x_7031:
        /* <DEDUP_REMOVED lines=10> */
.L_x_7027:
        /* <DEDUP_REMOVED lines=12> */
.L_x_7036:
[----:B------:R-:W-:Y:S02]  /*16980*/  IMAD.MOV.U32 R66, RZ, RZ, R144 ;  /* 0x000000ffff427224 */ /* 0x000fe400078e0090 */
.L_x_7037:
[----:B------:R-:W-:Y:S05]  /*16990*/  BSYNC B1 ;  /* 0x0000000000017941 */ /* 0x000fea0003800000 */
.L_x_7035:
        /* <DEDUP_REMOVED lines=16> */
.L_x_7041:
[----:B------:R-:W-:Y:S05]  /*16aa0*/  BSYNC B2 ;  /* 0x0000000000027941 */ /* 0x000fea0003800000 */
.L_x_7040:
        /* <DEDUP_REMOVED lines=43> */
.L_x_7039:
[----:B------:R-:W-:Y:S05]  /*16d60*/  BSYNC B1 ;  /* 0x0000000000017941 */ /* 0x000fea0003800000 */
.L_x_7038:
        /* <DEDUP_REMOVED lines=13> */
.L_x_7042:
        /* <DEDUP_REMOVED lines=12> */
.L_x_7045:
[----:B------:R-:W-:Y:S02]  /*16f00*/  IMAD.MOV.U32 R66, RZ, RZ, R144 ;  /* 0x000000ffff427224 */ /* 0x000fe400078e0090 */
.L_x_7046:
[----:B------:R-:W-:Y:S05]  /*16f10*/  BSYNC B1 ;  /* 0x0000000000017941 */ /* 0x000fea0003800000 */
.L_x_7044:
        /* <DEDUP_REMOVED lines=16> */
.L_x_7050:
[----:B------:R-:W-:Y:S05]  /*17020*/  BSYNC B2 ;  /* 0x0000000000027941 */ /* 0x000fea0003800000 */
.L_x_7049:
        /* <DEDUP_REMOVED lines=43> */
.L_x_7048:
[----:B------:R-:W-:Y:S05]  /*172e0*/  BSYNC B1 ;  /* 0x0000000000017941 */ /* 0x000fea0003800000 */
.L_x_7047:
        /* <DEDUP_REMOVED lines=10> */
.L_x_7043:
        /* <DEDUP_REMOVED lines=12> */
.L_x_7052:
[----:B------:R-:W-:Y:S02]  /*17450*/  IMAD.MOV.U32 R66, RZ, RZ, R144 ;  /* 0x000000ffff427224 */ /* 0x000fe400078e0090 */
.L_x_7053:
[----:B------:R-:W-:Y:S05]  /*17460*/  BSYNC B1 ;  /* 0x0000000000017941 */ /* 0x000fea0003800000 */
.L_x_7051:
        /* <DEDUP_REMOVED lines=16> */
.L_x_7057:
[----:B------:R-:W-:Y:S05]  /*17570*/  BSYNC B2 ;  /* 0x0000000000027941 */ /* 0x000fea0003800000 */
.L_x_7056:
        /* <DEDUP_REMOVED lines=43> */
.L_x_7055:
[----:B------:R-:W-:Y:S05]  /*17830*/  BSYNC B1 ;  /* 0x0000000000017941 */ /* 0x000fea0003800000 */
.L_x_7054:
        /* <DEDUP_REMOVED lines=13> */
.L_x_7058:
        /* <DEDUP_REMOVED lines=12> */
.L_x_7061:
[----:B------:R-:W-:Y:S02]  /*179d0*/  IMAD.MOV.U32 R197, RZ, RZ, R144 ;  /* 0x000000ffffc57224 */ /* 0x000fe400078e0090 */
.L_x_7062:
[----:B------:R-:W-:Y:S05]  /*179e0*/  BSYNC B1 ;  /* 0x0000000000017941 */ /* 0x000fea0003800000 */
.L_x_7060:
        /* <DEDUP_REMOVED lines=16> */
.L_x_7066:
[----:B------:R-:W-:Y:S05]  /*17af0*/  BSYNC B2 ;  /* 0x0000000000027941 */ /* 0x000fea0003800000 */
.L_x_7065:
        /* <DEDUP_REMOVED lines=43> */
.L_x_7064:
[----:B------:R-:W-:Y:S05]  /*17db0*/  BSYNC B1 ;  /* 0x0000000000017941 */ /* 0x000fea0003800000 */
.L_x_7063:
        /* <DEDUP_REMOVED lines=10> */
.L_x_7059:
[----:B------:R-:W-:Y:S02]  /*17e60*/  SEL R67, RZ, 0x1000000, P5 ;  /* 0x01000000ff437807 */ /* 0x000fe40002800000 */
        /* <DEDUP_REMOVED lines=15> */
[C---:B------:R-:W-:Y:S01]  /*17f60*/  SHF.L.U32 R211, R195.reuse, 0x3, RZ ;  /* 0x00000003c3d37819 */ /* 0x040fe200000006ff */
[----:B------:R-:W-:Y:S01]  /*17f70*/  IMAD.WIDE.U32 R206, R206, 0x100, RZ ;  /* 0x00000100cece7825 */ /* 0x000fe200078e00ff */
[C---:B------:R-:W-:Y:S02]  /*17f80*/  LEA.HI.X R205, R195.reuse, c[0x0][0x18c], RZ, 0x4, P0 ;  /* 0x00006300c3cd7a11 */ /* 0x040fe400000f24ff */
[----:B------:R-:W-:Y:S02]  /*17f90*/  SHF.L.U64.HI R212, R195, 0x3, RZ ;  /* 0x00000003c3d47819 */ /* 0x000fe400000102ff */
[----:B------:R-:W-:-:S02]  /*17fa0*/  IADD3 R202, P0, R211, c[0x0][0x190], RZ ;  /* 0x00006400d3ca7a10 */ /* 0x000fc40007f1e0ff */
[----:B------:R-:W-:Y:S02]  /*17fb0*/  LOP3.LUT R199, R65, R66, R199, 0xfe, !PT ;  /* 0x0000004241c77212 */ /* 0x000fe400078efec7 */
[----:B------:R-:W-:Y:S02]  /*17fc0*/  LOP3.LUT R197, R206, R64, R208, 0xfe, !PT ;  /* 0x00000040cec57212 */ /* 0x000fe400078efed0 */
[----:B------:R-:W-:Y:S02]  /*17fd0*/  F2FP.PACK_AB R67, R196, R179 ;  /* 0x000000b3c443723e */ /* 0x000fe400000000ff */
[----:B------:R-:W-:Y:S02]  /*17fe0*/  F2FP.PACK_AB R66, R182, R173 ;  /* 0x000000adb642723e */ /* 0x000fe400000000ff */
[----:B------:R-:W-:Y:S02]  /*17ff0*/  F2FP.PACK_AB R65, R172, R159 ;  /* 0x0000009fac41723e */ /* 0x000fe400000000ff */
[----:B------:R-:W-:-:S02]  /*18000*/  F2FP.PACK_AB R64, R162, R151 ;  /* 0x00000097a240723e */ /* 0x000fc400000000ff */
[----:B------:R-:W-:Y:S02]  /*18010*/  IADD3.X R203, R212, c[0x0][0x194], RZ, P0, !PT ;  /* 0x00006500d4cb7a10 */ /* 0x000fe400007fe4ff */
        /* <DEDUP_REMOVED lines=26> */
.L_x_7067:
[----:B------:R-:W-:Y:S02]  /*181c0*/  IADD3 R195, R195, 0x20, RZ ;  /* 0x00000020c3c37810 */ /* 0x000fe40007ffe0ff */
.L_x_6938:
[----:B------:R-:W-:Y:S05]  /*181d0*/  BSYNC B0 ;  /* 0x0000000000007941 */ /* 0x000fea0003800000 */
.L_x_6937:
        /* <DEDUP_REMOVED lines=30> */
.L_x_7071:
[----:B0-----:R-:W-:Y:S02]  /*183c0*/  IMAD.MOV.U32 R161, RZ, RZ, R144 ;  /* 0x000000ffffa17224 */ /* 0x001fe400078e0090 */
.L_x_7072:
[----:B------:R-:W-:Y:S05]  /*183d0*/  BSYNC B1 ;  /* 0x0000000000017941 */ /* 0x000fea0003800000 */
.L_x_7070:
        /* <DEDUP_REMOVED lines=16> */
.L_x_7076:
[----:B------:R-:W-:Y:S05]  /*184e0*/  BSYNC B2 ;  /* 0x0000000000027941 */ /* 0x000fea0003800000 */
.L_x_7075:
        /* <DEDUP_REMOVED lines=43> */
.L_x_7074:
[----:B------:R-:W-:Y:S05]  /*187a0*/  BSYNC B1 ;  /* 0x0000000000017941 */ /* 0x000fea0003800000 */
.L_x_7073:
        /* <DEDUP_REMOVED lines=18> */
.L_x_7077:
        /* <DEDUP_REMOVED lines=12> */
.L_x_7080:
[----:B------:R-:W-:Y:S02]  /*18990*/  IMAD.MOV.U32 R161, RZ, RZ, R144 ;  /* 0x000000ffffa17224 */ /* 0x000fe400078e0090 */
.L_x_7081:
[----:B------:R-:W-:Y:S05]  /*189a0*/  BSYNC B1 ;  /* 0x0000000000017941 */ /* 0x000fea0003800000 */
.L_x_7079:
        /* <DEDUP_REMOVED lines=16> */
.L_x_7085:
[----:B------:R-:W-:Y:S05]  /*18ab0*/  BSYNC B2 ;  /* 0x0000000000027941 */ /* 0x000fea0003800000 */
.L_x_7084:
        /* <DEDUP_REMOVED lines=43> */
.L_x_7083:
[----:B------:R-:W-:Y:S05]  /*18d70*/  BSYNC B1 ;  /* 0x0000000000017941 */ /* 0x000fea0003800000 */
.L_x_7082:
        /* <DEDUP_REMOVED lines=10> */
.L_x_7078:
        /* <DEDUP_REMOVED lines=12> */
.L_x_7087:
[----:B------:R-:W-:Y:S02]  /*18ee0*/  IMAD.MOV.U32 R163, RZ, RZ, R144 ;  /* 0x000000ffffa37224 */ /* 0x000fe400078e0090 */
.L_x_7088:
[----:B------:R-:W-:Y:S05]  /*18ef0*/  BSYNC B1 ;  /* 0x0000000000017941 */ /* 0x000fea0003800000 */
.L_x_7086:
        /* <DEDUP_REMOVED lines=16> */
.L_x_7092:
[----:B------:R-:W-:Y:S05]  /*19000*/  BSYNC B2 ;  /* 0x0000000000027941 */ /* 0x000fea0003800000 */
.L_x_7091:
        /* <DEDUP_REMOVED lines=43> */
.L_x_7090:
[----:B------:R-:W-:Y:S05]  /*192c0*/  BSYNC B1 ;  /* 0x0000000000017941 */ /* 0x000fea0003800000 */
.L_x_7089:
        /* <DEDUP_REMOVED lines=15> */
.L_x_7093:
        /* <DEDUP_REMOVED lines=12> */
.L_x_7096:
[----:B------:R-:W-:Y:S02]  /*19480*/  IMAD.MOV.U32 R64, RZ, RZ, R144 ;  /* 0x000000ffff407224 */ /* 0x000fe400078e0090 */
.L_x_7097:
[----:B------:R-:W-:Y:S05]  /*19490*/  BSYNC B1 ;  /* 0x0000000000017941 */ /* 0x000fea0003800000 */
.L_x_7095:
        /* <DEDUP_REMOVED lines=16> */
.L_x_7101:
[----:B------:R-:W-:Y:S05]  /*195a0*/  BSYNC B2 ;  /* 0x0000000000027941 */ /* 0x000fea0003800000 */
.L_x_7100:
        /* <DEDUP_REMOVED lines=43> */
.L_x_7099:
[----:B------:R-:W-:Y:S05]  /*19860*/  BSYNC B1 ;  /* 0x0000000000017941 */ /* 0x000fea0003800000 */
.L_x_7098:
        /* <DEDUP_REMOVED lines=10> */
.L_x_7094:
        /* <DEDUP_REMOVED lines=12> */
.L_x_7103:
[----:B------:R-:W-:Y:S02]  /*199d0*/  IMAD.MOV.U32 R64, RZ, RZ, R144 ;  /* 0x000000ffff407224 */ /* 0x000fe400078e0090 */
.L_x_7104:
[----:B------:R-:W-:Y:S05]  /*199e0*/  BSYNC B1 ;  /* 0x0000000000017941 */ /* 0x000fea0003800000 */
.L_x_7102:
        /* <DEDUP_REMOVED lines=16> */
.L_x_7108:
[----:B------:R-:W-:Y:S05]  /*19af0*/  BSYNC B2 ;  /* 0x0000000000027941 */ /* 0x000fea0003800000 */
.L_x_7107:
        /* <DEDUP_REMOVED lines=43> */
.L_x_7106:
[----:B------:R-:W-:Y:S05]  /*19db0*/  BSYNC B1 ;  /* 0x0000000000017941 */ /* 0x000fea0003800000 */
.L_x_7105:
        /* <DEDUP_REMOVED lines=15> */
.L_x_7109:
        /* <DEDUP_REMOVED lines=12> */
.L_x_7112:
[----:B------:R-:W-:Y:S02]  /*19f70*/  IMAD.MOV.U32 R64, RZ, RZ, R144 ;  /* 0x000000ffff407224 */ /* 0x000fe400078e0090 */
.L_x_7113:
[----:B------:R-:W-:Y:S05]  /*19f80*/  BSYNC B1 ;  /* 0x0000000000017941 */ /* 0x000fea0003800000 */
.L_x_7111:
        /* <DEDUP_REMOVED lines=16> */
.L_x_7117:
[----:B------:R-:W-:Y:S05]  /*1a090*/  BSYNC B2 ;  /* 0x0000000000027941 */ /* 0x000fea0003800000 */
.L_x_7116:
        /* <DEDUP_REMOVED lines=43> */
.L_x_7115:
[----:B------:R-:W-:Y:S05]  /*1a350*/  BSYNC B1 ;  /* 0x0000000000017941 */ /* 0x000fea0003800000 */
.L_x_7114:
        /* <DEDUP_REMOVED lines=10> */
.L_x_7110:
        /* <DEDUP_REMOVED lines=12> */
.L_x_7119:
[----:B------:R-:W-:Y:S02]  /*1a4c0*/  IMAD.MOV.U32 R64, RZ, RZ, R144 ;  /* 0x000000ffff407224 */ /* 0x000fe400078e0090 */
.L_x_7120:
[----:B------:R-:W-:Y:S05]  /*1a4d0*/  BSYNC B1 ;  /* 0x0000000000017941 */ /* 0x000fea0003800000 */
.L_x_7118:
        /* <DEDUP_REMOVED lines=16> */
.L_x_7124:
[----:B------:R-:W-:Y:S05]  /*1a5e0*/  BSYNC B2 ;  /* 0x0000000000027941 */ /* 0x000fea0003800000 */
.L_x_7123:
        /* <DEDUP_REMOVED lines=43> */
.L_x_7122:
[----:B------:R-:W-:Y:S05]  /*1a8a0*/  BSYNC B1 ;  /* 0x0000000000017941 */ /* 0x000fea0003800000 */
.L_x_7121:
        /* <DEDUP_REMOVED lines=15> */
.L_x_7125:
        /* <DEDUP_REMOVED lines=12> */
.L_x_7128:
[----:B------:R-:W-:Y:S02]  /*1aa60*/  IMAD.MOV.U32 R175, RZ, RZ, R144 ;  /* 0x000000ffffaf7224 */ /* 0x000fe400078e0090 */
.L_x_7129:
[----:B------:R-:W-:Y:S05]  /*1aa70*/  BSYNC B1 ;  /* 0x0000000000017941 */ /* 0x000fea0003800000 */
.L_x_7127:
        /* <DEDUP_REMOVED lines=16> */
.L_x_7133:
[----:B------:R-:W-:Y:S05]  /*1ab80*/  BSYNC B2 ;  /* 0x0000000000027941 */ /* 0x000fea0003800000 */
.L_x_7132:
        /* <DEDUP_REMOVED lines=43> */
.L_x_7131:
[----:B------:R-:W-:Y:S05]  /*1ae40*/  BSYNC B1 ;  /* 0x0000000000017941 */ /* 0x000fea0003800000 */
.L_x_7130:
        /* <DEDUP_REMOVED lines=10> */
.L_x_7126:
        /* <DEDUP_REMOVED lines=12> */
.L_x_7135:
[----:B------:R-:W-:Y:S02]  /*1afb0*/  IMAD.MOV.U32 R178, RZ, RZ, R144 ;  /* 0x000000ffffb27224 */ /* 0x000fe400078e0090 */
.L_x_7136:
[----:B------:R-:W-:Y:S05]  /*1afc0*/  BSYNC B1 ;  /* 0x0000000000017941 */ /* 0x000fea0003800000 */
.L_x_7134:
        /* <DEDUP_REMOVED lines=16> */
.L_x_7140:
[----:B------:R-:W-:Y:S05]  /*1b0d0*/  BSYNC B2 ;  /* 0x0000000000027941 */ /* 0x000fea0003800000 */
.L_x_7139:
        /* <DEDUP_REMOVED lines=43> */
.L_x_7138:
[----:B------:R-:W-:Y:S05]  /*1b390*/  BSYNC B1 ;  /* 0x0000000000017941 */ /* 0x000fea0003800000 */
.L_x_7137:
        /* <DEDUP_REMOVED lines=13> */
.L_x_7141:
        /* <DEDUP_REMOVED lines=12> */
.L_x_7144:
[----:B------:R-:W-:Y:S02]  /*1b530*/  IMAD.MOV.U32 R178, RZ, RZ, R144 ;  /* 0x000000ffffb27224 */ /* 0x000fe400078e0090 */
.L_x_7145:
[----:B------:R-:W-:Y:S05]  /*1b540*/  BSYNC B1 ;  /* 0x0000000000017941 */ /* 0x000fea0003800000 */
.L_x_7143:
        /* <DEDUP_REMOVED lines=16> */
.L_x_7149:
[----:B------:R-:W-:Y:S05]  /*1b650*/  BSYNC B2 ;  /* 0x0000000000027941 */ /* 0x000fea0003800000 */
.L_x_7148:
        /* <DEDUP_REMOVED lines=43> */
.L_x_7147:
[----:B------:R-:W-:Y:S05]  /*1b910*/  BSYNC B1 ;  /* 0x0000000000017941 */ /* 0x000fea0003800000 */
.L_x_7146:
        /* <DEDUP_REMOVED lines=10> */
.L_x_7142:
        /* <DEDUP_REMOVED lines=12> */
.L_x_7151:
[----:B------:R-:W-:Y:S02]  /*1ba80*/  IMAD.MOV.U32 R178, RZ, RZ, R144 ;  /* 0x000000ffffb27224 */ /* 0x000fe400078e0090 */
.L_x_7152:
[----:B------:R-:W-:Y:S05]  /*1ba90*/  BSYNC B1 ;  /* 0x0000000000017941 */ /* 0x000fea0003800000 */
.L_x_7150:
        /* <DEDUP_REMOVED lines=16> */
.L_x_7156:
[----:B------:R-:W-:Y:S05]  /*1bba0*/  BSYNC B2 ;  /* 0x0000000000027941 */ /* 0x000fea0003800000 */
.L_x_7155:
        /* <DEDUP_REMOVED lines=43> */
.L_x_7154:
[----:B------:R-:W-:Y:S05]  /*1be60*/  BSYNC B1 ;  /* 0x0000000000017941 */ /* 0x000fea0003800000 */
.L_x_7153:
        /* <DEDUP_REMOVED lines=13> */
.L_x_7157:
        /* <DEDUP_REMOVED lines=12> */
.L_x_7160:
[----:B------:R-:W-:Y:S02]  /*1c000*/  IMAD.MOV.U32 R66, RZ, RZ, R144 ;  /* 0x000000ffff427224 */ /* 0x000fe400078e0090 */
.L_x_7161:
[----:B------:R-:W-:Y:S05]  /*1c010*/  BSYNC B1 ;  /* 0x0000000000017941 */ /* 0x000fea0003800000 */
.L_x_7159:
        /* <DEDUP_REMOVED lines=16> */
.L_x_7165:
[----:B------:R-:W-:Y:S05]  /*1c120*/  BSYNC B2 ;  /* 0x0000000000027941 */ /* 0x000fea0003800000 */
.L_x_7164:
        /* <DEDUP_REMOVED lines=43> */
.L_x_7163:
[----:B------:R-:W-:Y:S05]  /*1c3e0*/  BSYNC B1 ;  /* 0x0000000000017941 */ /* 0x000fea0003800000 */
.L_x_7162:
        /* <DEDUP_REMOVED lines=10> */
.L_x_7158:
        /* <DEDUP_REMOVED lines=12> */
.L_x_7167:
[----:B------:R-:W-:Y:S02]  /*1c550*/  IMAD.MOV.U32 R66, RZ, RZ, R144 ;  /* 0x000000ffff427224 */ /* 0x000fe400078e0090 */
.L_x_7168:
[----:B------:R-:W-:Y:S05]  /*1c560*/  BSYNC B1 ;  /* 0x0000000000017941 */ /* 0x000fea0003800000 */
.L_x_7166:
        /* <DEDUP_REMOVED lines=16> */
.L_x_7172:
[----:B------:R-:W-:Y:S05]  /*1c670*/  BSYNC B2 ;  /* 0x0000000000027941 */ /* 0x000fea0003800000 */
.L_x_7171:
        /* <DEDUP_REMOVED lines=43> */
.L_x_7170:
[----:B------:R-:W-:Y:S05]  /*1c930*/  BSYNC B1 ;  /* 0x0000000000017941 */ /* 0x000fea0003800000 */
.L_x_7169:
        /* <DEDUP_REMOVED lines=13> */
.L_x_7173:
        /* <DEDUP_REMOVED lines=12> */
.L_x_7176:
[----:B------:R-:W-:Y:S02]  /*1cad0*/  IMAD.MOV.U32 R66, RZ, RZ, R144 ;  /* 0x000000ffff427224 */ /* 0x000fe400078e0090 */
.L_x_7177:
[----:B------:R-:W-:Y:S05]  /*1cae0*/  BSYNC B1 ;  /* 0x0000000000017941 */ /* 0x000fea0003800000 */
.L_x_7175:
        /* <DEDUP_REMOVED lines=16> */
.L_x_7181:
[----:B------:R-:W-:Y:S05]  /*1cbf0*/  BSYNC B2 ;  /* 0x0000000000027941 */ /* 0x000fea0003800000 */
.L_x_7180:
        /* <DEDUP_REMOVED lines=43> */
.L_x_7179:
[----:B------:R-:W-:Y:S05]  /*1ceb0*/  BSYNC B1 ;  /* 0x0000000000017941 */ /* 0x000fea0003800000 */
.L_x_7178:
        /* <DEDUP_REMOVED lines=10> */
.L_x_7174:
        /* <DEDUP_REMOVED lines=12> */
.L_x_7183:
[----:B------:R-:W-:Y:S02]  /*1d020*/  IMAD.MOV.U32 R66, RZ, RZ, R144 ;  /* 0x000000ffff427224 */ /* 0x000fe400078e0090 */
.L_x_7184:
[----:B------:R-:W-:Y:S05]  /*1d030*/  BSYNC B1 ;  /* 0x0000000000017941 */ /* 0x000fea0003800000 */
.L_x_7182:
        /* <DEDUP_REMOVED lines=16> */
.L_x_7188:
[----:B------:R-:W-:Y:S05]  /*1d140*/  BSYNC B2 ;  /* 0x0000000000027941 */ /* 0x000fea0003800000 */
.L_x_7187:
        /* <DEDUP_REMOVED lines=43> */
.L_x_7186:
[----:B------:R-:W-:Y:S05]  /*1d400*/  BSYNC B1 ;  /* 0x0000000000017941 */ /* 0x000fea0003800000 */
.L_x_7185:
        /* <DEDUP_REMOVED lines=13> */
.L_x_7189:
        /* <DEDUP_REMOVED lines=12> */
.L_x_7192:
[----:B------:R-:W-:Y:S02]  /*1d5a0*/  IMAD.MOV.U32 R199, RZ, RZ, R144 ;  /* 0x000000ffffc77224 */ /* 0x000fe400078e0090 */
.L_x_7193:
[----:B------:R-:W-:Y:S05]  /*1d5b0*/  BSYNC B1 ;  /* 0x0000000000017941 */ /* 0x000fea0003800000 */
.L_x_7191:
        /* <DEDUP_REMOVED lines=16> */
.L_x_7197:
[----:B------:R-:W-:Y:S05]  /*1d6c0*/  BSYNC B2 ;  /* 0x0000000000027941 */ /* 0x000fea0003800000 */
.L_x_7196:
        /* <DEDUP_REMOVED lines=43> */
.L_x_7195:
[----:B------:R-:W-:Y:S05]  /*1d980*/  BSYNC B1 ;  /* 0x0000000000017941 */ /* 0x000fea0003800000 */
.L_x_7194:
        /* <DEDUP_REMOVED lines=10> */
.L_x_7190:
        /* <DEDUP_REMOVED lines=54> */
.L_x_7198:
[----:B------:R-:W-:Y:S02]  /*1dd90*/  IADD3 R195, R195, 0x20, RZ ;  /* 0x00000020c3c37810 */ /* 0x000fe40007ffe0ff */
.L_x_7069:
[----:B------:R-:W-:Y:S05]  /*1dda0*/  BSYNC B0 ;  /* 0x0000000000007941 */ /* 0x000fea0003800000 */
.L_x_7068:
        /* <DEDUP_REMOVED lines=30> */
.L_x_7202:
[----:B0-----:R-:W-:Y:S02]  /*1df90*/  IMAD.MOV.U32 R188, RZ, RZ, R144 ;  /* 0x000000ffffbc7224 */ /* 0x001fe400078e0090 */
.L_x_7203:
[----:B------:R-:W-:Y:S05]  /*1dfa0*/  BSYNC B1 ;  /* 0x0000000000017941 */ /* 0x000fea0003800000 */
.L_x_7201:
        /* <DEDUP_REMOVED lines=16> */
.L_x_7207:
[----:B------:R-:W-:Y:S05]  /*1e0b0*/  BSYNC B2 ;  /* 0x0000000000027941 */ /* 0x000fea0003800000 */
.L_x_7206:
        /* <DEDUP_REMOVED lines=43> */
.L_x_7205:
[----:B------:R-:W-:Y:S05]  /*1e370*/  BSYNC B1 ;  /* 0x0000000000017941 */ /* 0x000fea0003800000 */
.L_x_7204:
        /* <DEDUP_REMOVED lines=18> */
.L_x_7208:
        /* <DEDUP_REMOVED lines=12> */
.L_x_7211:
[----:B------:R-:W-:Y:S02]  /*1e560*/  IMAD.MOV.U32 R188, RZ, RZ, R144 ;  /* 0x000000ffffbc7224 */ /* 0x000fe400078e0090 */
.L_x_7212:
[----:B------:R-:W-:Y:S05]  /*1e570*/  BSYNC B1 ;  /* 0x0000000000017941 */ /* 0x000fea0003800000 */
.L_x_7210:
        /* <DEDUP_REMOVED lines=16> */
.L_x_7216:
[----:B------:R-:W-:Y:S05]  /*1e680*/  BSYNC B2 ;  /* 0x0000000000027941 */ /* 0x000fea0003800000 */
.L_x_7215:
        /* <DEDUP_REMOVED lines=43> */
.L_x_7214:
[----:B------:R-:W-:Y:S05]  /*1e940*/  BSYNC B1 ;  /* 0x0000000000017941 */ /* 0x000fea0003800000 */
.L_x_7213:
        /* <DEDUP_REMOVED lines=10> */
.L_x_7209:
        /* <DEDUP_REMOVED lines=12> */
.L_x_7218:
[----:B------:R-:W-:Y:S02]  /*1eab0*/  IMAD.MOV.U32 R188, RZ, RZ, R144 ;  /* 0x000000ffffbc7224 */ /* 0x000fe400078e0090 */
.L_x_7219:
[----:B------:R-:W-:Y:S05]  /*1eac0*/  BSYNC B1 ;  /* 0x0000000000017941 */ /* 0x000fea0003800000 */
.L_x_7217:
        /* <DEDUP_REMOVED lines=16> */
.L_x_7223:
[----:B------:R-:W-:Y:S05]  /*1ebd0*/  BSYNC B2 ;  /* 0x0000000000027941 */ /* 0x000fea0003800000 */
.L_x_7222:
        /* <DEDUP_REMOVED lines=43> */
.L_x_7221:
[----:B------:R-:W-:Y:S05]  /*1ee90*/  BSYNC B1 ;  /* 0x0000000000017941 */ /* 0x000fea0003800000 */
.L_x_7220:
        /* <DEDUP_REMOVED lines=15> */
.L_x_7224:
        /* <DEDUP_REMOVED lines=12> */
.L_x_7227:
[----:B------:R-:W-:Y:S02]  /*1f050*/  IMAD.MOV.U32 R64, RZ, RZ, R144 ;  /* 0x000000ffff407224 */ /* 0x000fe400078e0090 */
.L_x_7228:
[----:B------:R-:W-:Y:S05]  /*1f060*/  BSYNC B1 ;  /* 0x0000000000017941 */ /* 0x000fea0003800000 */
.L_x_7226:
        /* <DEDUP_REMOVED lines=16> */
.L_x_7232:
[----:B------:R-:W-:Y:S05]  /*1f170*/  BSYNC B2 ;  /* 0x0000000000027941 */ /* 0x000fea0003800000 */
.L_x_7231:
        /* <DEDUP_REMOVED lines=43> */
.L_x_7230:
[----:B------:R-:W-:Y:S05]  /*1f430*/  BSYNC B1 ;  /* 0x0000000000017941 */ /* 0x000fea0003800000 */
.L_x_7229:
        /* <DEDUP_REMOVED lines=10> */
.L_x_7225:
        /* <DEDUP_REMOVED lines=12> */
.L_x_7234:
[----:B------:R-:W-:Y:S02]  /*1f5a0*/  IMAD.MOV.U32 R64, RZ, RZ, R144 ;  /* 0x000000ffff407224 */ /* 0x000fe400078e0090 */
.L_x_7235:
[----:B------:R-:W-:Y:S05]  /*1f5b0*/  BSYNC B1 ;  /* 0x0000000000017941 */ /* 0x000fea0003800000 */
.L_x_7233:
        /* <DEDUP_REMOVED lines=16> */
.L_x_7239:
[----:B------:R-:W-:Y:S05]  /*1f6c0*/  BSYNC B2 ;  /* 0x0000000000027941 */ /* 0x000fea0003800000 */
.L_x_7238:
        /* <DEDUP_REMOVED lines=43> */
.L_x_7237:
[----:B------:R-:W-:Y:S05]  /*1f980*/  BSYNC B1 ;  /* 0x0000000000017941 */ /* 0x000fea0003800000 */
.L_x_7236:
        /* <DEDUP_REMOVED lines=15> */
.L_x_7240:
        /* <DEDUP_REMOVED lines=12> */
.L_x_7243:
[----:B------:R-:W-:Y:S02]  /*1fb40*/  IMAD.MOV.U32 R64, RZ, RZ, R144 ;  /* 0x000000ffff407224 */ /* 0x000fe400078e0090 */
.L_x_7244:
[----:B------:R-:W-:Y:S05]  /*1fb50*/  BSYNC B1 ;  /* 0x0000000000017941 */ /* 0x000fea0003800000 */
.L_x_7242:
        /* <DEDUP_REMOVED lines=16> */
.L_x_7248:
[----:B------:R-:W-:Y:S05]  /*1fc60*/  BSYNC B2 ;  /* 0x0000000000027941 */ /* 0x000fea0003800000 */
.L_x_7247:
        /* <DEDUP_REMOVED lines=43> */
.L_x_7246:
[----:B------:R-:W-:Y:S05]  /*1ff20*/  BSYNC B1 ;  /* 0x0000000000017941 */ /* 0x000fea0003800000 */
.L_x_7245:
        /* <DEDUP_REMOVED lines=10> */
.L_x_7241:
        /* <DEDUP_REMOVED lines=12> */
.L_x_7250:
[----:B------:R-:W-:Y:S02]  /*20090*/  IMAD.MOV.U32 R64, RZ, RZ, R144 ;  /* 0x000000ffff407224 */ /* 0x000fe400078e0090 */
.L_x_7251:
[----:B------:R-:W-:Y:S05]  /*200a0*/  BSYNC B1 ;  /* 0x0000000000017941 */ /* 0x000fea0003800000 */
.L_x_7249:
        /* <DEDUP_REMOVED lines=16> */
.L_x_7255:
[----:B------:R-:W-:Y:S05]  /*201b0*/  BSYNC B2 ;  /* 0x0000000000027941 */ /* 0x000fea0003800000 */
.L_x_7254:
        /* <DEDUP_REMOVED lines=43> */
.L_x_7253:
[----:B------:R-:W-:Y:S05]  /*20470*/  BSYNC B1 ;  /* 0x0000000000017941 */ /* 0x000fea0003800000 */
.L_x_7252:
        /* <DEDUP_REMOVED lines=15> */
.L_x_7256:
        /* <DEDUP_REMOVED lines=12> */
.L_x_7259:
[----:B------:R-:W-:Y:S02]  /*20630*/  IMAD.MOV.U32 R177, RZ, RZ, R144 ;  /* 0x000000ffffb17224 */ /* 0x000fe400078e0090 */
.L_x_7260:
[----:B------:R-:W-:Y:S05]  /*20640*/  BSYNC B1 ;  /* 0x0000000000017941 */ /* 0x000fea0003800000 */
.L_x_7258:
        /* <DEDUP_REMOVED lines=16> */
.L_x_7264:
[----:B------:R-:W-:Y:S05]  /*20750*/  BSYNC B2 ;  /* 0x0000000000027941 */ /* 0x000fea0003800000 */
.L_x_7263:
        /* <DEDUP_REMOVED lines=43> */
.L_x_7262:
[----:B------:R-:W-:Y:S05]  /*20a10*/  BSYNC B1 ;  /* 0x0000000000017941 */ /* 0x000fea0003800000 */
.L_x_7261:
        /* <DEDUP_REMOVED lines=10> */
.L_x_7257:
        /* <DEDUP_REMOVED lines=12> */
.L_x_7266:
[----:B------:R-:W-:Y:S02]  /*20b80*/  IMAD.MOV.U32 R198, RZ, RZ, R144 ;  /* 0x000000ffffc67224 */ /* 0x000fe400078e0090 */
.L_x_7267:
[----:B------:R-:W-:Y:S05]  /*20b90*/  BSYNC B1 ;  /* 0x0000000000017941 */ /* 0x000fea0003800000 */
.L_x_7265:
        /* <DEDUP_REMOVED lines=16> */
.L_x_7271:
[----:B------:R-:W-:Y:S05]  /*20ca0*/  BSYNC B2 ;  /* 0x0000000000027941 */ /* 0x000fea0003800000 */
.L_x_7270:
        /* <DEDUP_REMOVED lines=41> */
[----:B------:R-:W-:Y:S01]  /*20f40*/  IMAD.MOV.U32 R65, RZ, RZ, RZ ;  /* 0x000000ffff417224 */ /* 0x000fe200078e00ff */
[----:B------:R-:W-:Y:S02]  /*20f50*/  MOV R146, R64 ;  /* 0x0000004000927202 */ /* 0x000fe40000000f00 */
.L_x_7269:
[----:B------:R-:W-:Y:S05]  /*20f60*/  BSYNC B1 ;  /* 0x0000000000017941 */ /* 0x000fea0003800000 */
.L_x_7268:
        /* <DEDUP_REMOVED lines=13> */
.L_x_7272:
        /* <DEDUP_REMOVED lines=12> */
.L_x_7275:
[----:B------:R-:W-:Y:S02]  /*21100*/  IMAD.MOV.U32 R198, RZ, RZ, R144 ;  /* 0x000000ffffc67224 */ /* 0x000fe400078e0090 */
.L_x_7276:
[----:B------:R-:W-:Y:S05]  /*21110*/  BSYNC B1 ;  /* 0x0000000000017941 */ /* 0x000fea0003800000 */
.L_x_7274:
        /* <DEDUP_REMOVED lines=16> */
.L_x_7280:
[----:B------:R-:W-:Y:S05]  /*21220*/  BSYNC B2 ;  /* 0x0000000000027941 */ /* 0x000fea0003800000 */
.L_x_7279:
        /* <DEDUP_REMOVED lines=43> */
.L_x_7278:
[----:B------:R-:W-:Y:S05]  /*214e0*/  BSYNC B1 ;  /* 0x0000000000017941 */ /* 0x000fea0003800000 */
.L_x_7277:
        /* <DEDUP_REMOVED lines=10> */
.L_x_7273:
        /* <DEDUP_REMOVED lines=12> */
.L_x_7282:
[----:B------:R-:W-:Y:S02]  /*21650*/  IMAD.MOV.U32 R198, RZ, RZ, R144 ;  /* 0x000000ffffc67224 */ /* 0x000fe400078e0090 */
.L_x_7283:
[----:B------:R-:W-:Y:S05]  /*21660*/  BSYNC B1 ;  /* 0x0000000000017941 */ /* 0x000fea0003800000 */
.L_x_7281:
        /* <DEDUP_REMOVED lines=16> */
.L_x_7287:
[----:B------:R-:W-:Y:S05]  /*21770*/  BSYNC B2 ;  /* 0x0000000000027941 */ /* 0x000fea0003800000 */
.L_x_7286:
        /* <DEDUP_REMOVED lines=43> */
.L_x_7285:
[----:B------:R-:W-:Y:S05]  /*21a30*/  BSYNC B1 ;  /* 0x0000000000017941 */ /* 0x000fea0003800000 */
.L_x_7284:
        /* <DEDUP_REMOVED lines=13> */
.L_x_7288:
        /* <DEDUP_REMOVED lines=12> */
.L_x_7291:
[----:B------:R-:W-:Y:S02]  /*21bd0*/  IMAD.MOV.U32 R66, RZ, RZ, R144 ;  /* 0x000000ffff427224 */ /* 0x000fe400078e0090 */
.L_x_7292:
[----:B------:R-:W-:Y:S05]  /*21be0*/  BSYNC B1 ;  /* 0x0000000000017941 */ /* 0x000fea0003800000 */
.L_x_7290:
        /* <DEDUP_REMOVED lines=16> */
.L_x_7296:
[----:B------:R-:W-:Y:S05]  /*21cf0*/  BSYNC B2 ;  /* 0x0000000000027941 */ /* 0x000fea0003800000 */
.L_x_7295:
        /* <DEDUP_REMOVED lines=43> */
.L_x_7294:
[----:B------:R-:W-:Y:S05]  /*21fb0*/  BSYNC B1 ;  /* 0x0000000000017941 */ /* 0x000fea0003800000 */
.L_x_7293:
        /* <DEDUP_REMOVED lines=10> */
.L_x_7289:
        /* <DEDUP_REMOVED lines=12> */
.L_x_7298:
[----:B------:R-:W-:Y:S02]  /*22120*/  IMAD.MOV.U32 R66, RZ, RZ, R144 ;  /* 0x000000ffff427224 */ /* 0x000fe400078e0090 */
.L_x_7299:
[----:B------:R-:W-:Y:S05]  /*22130*/  BSYNC B1 ;  /* 0x0000000000017941 */ /* 0x000fea0003800000 */
.L_x_7297:
        /* <DEDUP_REMOVED lines=16> */
.L_x_7303:
[----:B------:R-:W-:Y:S05]  /*22240*/  BSYNC B2 ;  /* 0x0000000000027941 */ /* 0x000fea0003800000 */
.L_x_7302:
        /* <DEDUP_REMOVED lines=43> */
.L_x_7301:
[----:B------:R-:W-:Y:S05]  /*22500*/  BSYNC B1 ;  /* 0x0000000000017941 */ /* 0x000fea0003800000 */
.L_x_7300:
        /* <DEDUP_REMOVED lines=13> */
.L_x_7304:
        /* <DEDUP_REMOVED lines=12> */
.L_x_7307:
[----:B------:R-:W-:Y:S02]  /*226a0*/  IMAD.MOV.U32 R66, RZ, RZ, R144 ;  /* 0x000000ffff427224 */ /* 0x000fe400078e0090 */
.L_x_7308:
[----:B------:R-:W-:Y:S05]  /*226b0*/  BSYNC B1 ;  /* 0x0000000000017941 */ /* 0x000fea0003800000 */
.L_x_7306:
        /* <DEDUP_REMOVED lines=16> */
.L_x_7312:
[----:B------:R-:W-:Y:S05]  /*227c0*/  BSYNC B2 ;  /* 0x0000000000027941 */ /* 0x000fea0003800000 */
.L_x_7311:
        /* <DEDUP_REMOVED lines=43> */
.L_x_7310:
[----:B------:R-:W-:Y:S05]  /*22a80*/  BSYNC B1 ;  /* 0x0000000000017941 */ /* 0x000fea0003800000 */
.L_x_7309:
        /* <DEDUP_REMOVED lines=10> */
.L_x_7305:
        /* <DEDUP_REMOVED lines=12> */
.L_x_7314:
[----:B------:R-:W-:Y:S02]  /*22bf0*/  IMAD.MOV.U32 R66, RZ, RZ, R144 ;  /* 0x000000ffff427224 */ /* 0x000fe400078e0090 */
.L_x_7315:
[----:B------:R-:W-:Y:S05]  /*22c00*/  BSYNC B1 ;  /* 0x0000000000017941 */ /* 0x000fea0003800000 */
.L_x_7313:
        /* <DEDUP_REMOVED lines=16> */
.L_x_7319:
[----:B------:R-:W-:Y:S05]  /*22d10*/  BSYNC B2 ;  /* 0x0000000000027941 */ /* 0x000fea0003800000 */
.L_x_7318:
        /* <DEDUP_REMOVED lines=43> */
.L_x_7317:
[----:B------:R-:W-:Y:S05]  /*22fd0*/  BSYNC B1 ;  /* 0x0000000000017941 */ /* 0x000fea0003800000 */
.L_x_7316:
        /* <DEDUP_REMOVED lines=13> */
.L_x_7320:
        /* <DEDUP_REMOVED lines=12> */
.L_x_7323:
[----:B------:R-:W-:Y:S02]  /*23170*/  IMAD.MOV.U32 R199, RZ, RZ, R144 ;  /* 0x000000ffffc77224 */ /* 0x000fe400078e0090 */
.L_x_7324:
[----:B------:R-:W-:Y:S05]  /*23180*/  BSYNC B1 ;  /* 0x0000000000017941 */ /* 0x000fea0003800000 */
.L_x_7322:
        /* <DEDUP_REMOVED lines=16> */
.L_x_7328:
[----:B------:R-:W-:Y:S05]  /*23290*/  BSYNC B2 ;  /* 0x0000000000027941 */ /* 0x000fea0003800000 */
.L_x_7327:
        /* <DEDUP_REMOVED lines=43> */
.L_x_7326:
[----:B------:R-:W-:Y:S05]  /*23550*/  BSYNC B1 ;  /* 0x0000000000017941 */ /* 0x000fea0003800000 */
.L_x_7325:
        /* <DEDUP_REMOVED lines=10> */
.L_x_7321:
        /* <DEDUP_REMOVED lines=54> */
.L_x_7200:
[----:B------:R-:W-:Y:S05]  /*23960*/  BSYNC B0 ;  /* 0x0000000000007941 */ /* 0x000fea0003800000 */
.L_x_7199:
        /* <DEDUP_REMOVED lines=58> */
.L_x_7345:
        /* <DEDUP_REMOVED lines=118> */
.L_x_7346:
[----:B------:R-:W-:Y:S01]  /*24470*/  FMUL.FTZ R64, R193, R193 ;  /* 0x000000c1c1407220 */ /* 0x000fe20000410000 */
[----:B------:R-:W-:Y:S01]  /*24480*/  ISETP.NE.AND P0, PT, RZ, UR6, PT ;  /* 0x00000006ff007c0c */ /* 0x000fe2000bf05270 */
[----:B-1----:R-:W-:Y:S01]  /*24490*/  FADD.FTZ R197, R197, R202 ;  /* 0x000000cac5c57221 */ /* 0x002fe20000010000 */
[----:B------:R-:W-:Y:S01]  /*244a0*/  LOP3.LUT P1, RZ, R38, 0x20, RZ, 0xc0, !PT ;  /* 0x0000002026ff7812 */ /* 0x000fe2000782c0ff */
[----:B------:R-:W-:Y:S01]  /*244b0*/  @!P5 IMAD.MOV.U32 R66, RZ, RZ, 0x4 ;  /* 0x00000004ff42d424 */ /* 0x000fe200078e00ff */
[----:B------:R-:W-:Y:S01]  /*244c0*/  FSEL R65, R64, RZ, P0 ;  /* 0x000000ff40417208 */ /* 0x000fe20000000000 */
[----:B------:R-:W-:Y:S01]  /*244d0*/  BSSY B0, `(.L_x_7331) ;  /* 0x000002c000007945 */ /* 0x000fe20003800000 */
[----:B------:R-:W-:Y:S01]  /*244e0*/  MOV R64, c[0x0][0x1e0] ;  /* 0x0000780000407a02 */ /* 0x000fe20000000f00 */
        /* <DEDUP_REMOVED lines=35> */
[----:B------:R-:W-:Y:S01]  /*24720*/  FFMA.FTZ R199, R27, R212, R18 ;  /* 0x000000d41bc77223 */ /* 0x000fe20000010012 */
[----:B------:R-:W-:Y:S01]  /*24730*/  F2FP.PACK_AB R66, R193, R66 ;  /* 0x00000042c142723e */ /* 0x000fe200000000ff */
[----:B------:R-:W-:-:S03]  /*24740*/  IMAD.MOV.U32 R203, RZ, RZ, 0x10 ;  /* 0x00000010ffcb7424 */ /* 0x000fc600078e00ff */
[----:B------:R-:W-:Y:S01]  /*24750*/  F2FP.PACK_AB R67, R199, R210 ;  /* 0x000000d2c743723e */ /* 0x000fe200000000ff */
[C---:B------:R-:W-:Y:S01]  /*24760*/  IMAD.WIDE.U32 R202, R142.reuse, R203, c[0x0][0x208] ;  /* 0x000082008eca7625 */ /* 0x040fe200078e00cb */
[----:B------:R-:W-:-:S04]  /*24770*/  IADD3 R142, R142, 0x20, RZ ;  /* 0x000000208e8e7810 */ /* 0x000fc80007ffe0ff */
[----:B------:R0:W-:Y:S03]  /*24780*/  STG.E.128 [R202.64], R64 ;  /* 0x00000040ca007986 */ /* 0x0001e6000c101d04 */
.L_x_7332:
[----:B------:R-:W-:Y:S05]  /*24790*/  BSYNC B0 ;  /* 0x0000000000007941 */ /* 0x000fea0003800000 */
.L_x_7331:
        /* <DEDUP_REMOVED lines=35> */
.L_x_7334:
[----:B------:R-:W-:Y:S05]  /*249d0*/  BSYNC B0 ;  /* 0x0000000000007941 */ /* 0x000fea0003800000 */
.L_x_7333:
        /* <DEDUP_REMOVED lines=35> */
.L_x_7336:
[----:B------:R-:W-:Y:S05]  /*24c10*/  BSYNC B0 ;  /* 0x0000000000007941 */ /* 0x000fea0003800000 */
.L_x_7335:
        /* <DEDUP_REMOVED lines=35> */
.L_x_7338:
[----:B------:R-:W-:Y:S05]  /*24e50*/  BSYNC B0 ;  /* 0x0000000000007941 */ /* 0x000fea0003800000 */
.L_x_7337:
        /* <DEDUP_REMOVED lines=35> */
.L_x_7340:
[----:B------:R-:W-:Y:S05]  /*25090*/  BSYNC B0 ;  /* 0x0000000000007941 */ /* 0x000fea0003800000 */
.L_x_7339:
        /* <DEDUP_REMOVED lines=26> */
[----:B------:R-:W-:Y:S01]  /*25240*/  F2FP.PACK_AB R67, R212, R67 ;  /* 0x00000043d443723e */ /* 0x000fe200000000ff */
[----:B------:R-:W-:Y:S01]  /*25250*/  FFMA.FTZ R193, R117, R66, R128 ;  /* 0x0000004275c17223 */ /* 0x000fe20000010080 */
[----:B------:R-:W-:Y:S01]  /*25260*/  F2FP.PACK_AB R66, R195, R206 ;  /* 0x000000cec342723e */ /* 0x000fe200000000ff */
[----:B------:R-:W-:Y:S01]  /*25270*/  IMAD.MOV.U32 R203, RZ, RZ, 0x10 ;  /* 0x00000010ffcb7424 */ /* 0x000fe200078e00ff */
[----:B------:R-:W-:-:S02]  /*25280*/  F2FP.PACK_AB R65, R204, R65 ;  /* 0x00000041cc41723e */ /* 0x000fc400000000ff */
[----:B------:R-:W-:Y:S01]  /*25290*/  F2FP.PACK_AB R64, R193, R64 ;  /* 0x00000040c140723e */ /* 0x000fe200000000ff */
[----:B------:R-:W-:-:S05]  /*252a0*/  IMAD.WIDE.U32 R202, R142, R203, c[0x0][0x208] ;  /* 0x000082008eca7625 */ /* 0x000fca00078e00cb */
[----:B------:R0:W-:Y:S02]  /*252b0*/  STG.E.128 [R202.64], R64 ;  /* 0x00000040ca007986 */ /* 0x0001e4000c101d04 */
.L_x_7342:
[----:B------:R-:W-:Y:S05]  /*252c0*/  BSYNC B0 ;  /* 0x0000000000007941 */ /* 0x000fea0003800000 */
.L_x_7341:
[----:B01----:R-:W-:-:S04]  /*252d0*/  IMAD.MOV.U32 R64, RZ, RZ, 0x4 ;  /* 0x00000004ff407424 */ /* 0x003fc800078e00ff */
[----:B------:R-:W-:-:S05]  /*252e0*/  IMAD R37, R64, c[0x0][0x160], R37 ;  /* 0x0000580040257a24 */ /* 0x000fca00078e0225 */
[----:B------:R-:W-:-:S13]  /*252f0*/  ISETP.GE.AND P0, PT, R37, c[0x0][0x164], PT ;  /* 0x0000590025007a0c */ /* 0x000fda0003f06270 */
[----:B------:R-:W-:Y:S01]  /*25300*/  @P0 CALL.REL.NOINC `(.L_x_7343) ;  /* 0x0000001000000944 */ /* 0x000fe20003c00000 */
[----:B------:R-:W-:Y:S05]  /*25310*/  BRA `(.L_x_7344) ;  /* 0xfffdbf1000007947 */ /* 0x000fea000383ffff */
.L_x_7343:
[----:B------:R-:W-:Y:S05]  /*25320*/  EXIT ;  /* 0x000000000000794d */ /* 0x000fea0003800000 */
.L_x_7329:
[----:B------:R-:W-:Y:S01]  /*25330*/  IMAD.MOV.U32 R197, RZ, RZ, 0x1 ;  /* 0x00000001ffc57424 */ /* 0x000fe200078e00ff */
[----:B------:R-:W-:Y:S01]  /*25340*/  MOV R64, 0x25380 ;  /* 0x0002538000407802 */ /* 0x000fe20000000f00 */
[----:B------:R-:W-:Y:S02]  /*25350*/  IMAD.MOV.U32 R67, RZ, RZ, 0x1f ;  /* 0x0000001fff437424 */ /* 0x000fe400078e00ff */
[----:B------:R-:W-:Y:S02]  /*25360*/  IMAD.MOV.U32 R204, RZ, RZ, -0x1 ;  /* 0xffffffffffcc7424 */ /* 0x000fe400078e00ff */
[----:B------:R-:W-:Y:S05]  /*25370*/  CALL.REL.NOINC `($__internal_14_$__cuda_sm70_shflsync_bfly_p) ;  /* 0x000009d000007944 */ /* 0x000fea0003c00000 */
[----:B-1----:R-:W-:Y:S01]  /*25380*/  IMAD.MOV.U32 R65, RZ, RZ, R197 ;  /* 0x000000ffff417224 */ /* 0x002fe200078e00c5 */
[----:B0-----:R-:W-:Y:S05]  /*25390*/  BRA `(.L_x_7345) ;  /* 0xffffe97000007947 */ /* 0x001fea000383ffff */
.L_x_7330:
[----:B------:R-:W-:Y:S01]  /*253a0*/  HFMA2.MMA R197, -RZ, RZ, 0, 1.1920928955078125e-07 ;  /* 0x00000002ffc57435 */ /* 0x000fe200000001ff */
[----:B0-----:R-:W-:Y:S01]  /*253b0*/  IMAD.MOV.U32 R66, RZ, RZ, R195 ;  /* 0x000000ffff427224 */ /* 0x001fe200078e00c3 */
[----:B------:R-:W-:Y:S01]  /*253c0*/  MOV R64, 0x25400 ;  /* 0x0002540000407802 */ /* 0x000fe20000000f00 */
[----:B------:R-:W-:Y:S02]  /*253d0*/  IMAD.MOV.U32 R67, RZ, RZ, 0x1f ;  /* 0x0000001fff437424 */ /* 0x000fe400078e00ff */
[----:B------:R-:W-:-:S02]  /*253e0*/  IMAD.MOV.U32 R204, RZ, RZ, -0x1 ;  /* 0xffffffffffcc7424 */ /* 0x000fc400078e00ff */
[----:B------:R-:W-:Y:S05]  /*253f0*/  CALL.REL.NOINC `($__internal_14_$__cuda_sm70_shflsync_bfly_p) ;  /* 0x0000095000007944 */ /* 0x000fea0003c00000 */
[----:B01----:R-:W-:Y:S01]  /*25400*/  FADD.FTZ R66, R195, R197 ;  /* 0x000000c5c3427221 */ /* 0x003fe20000010000 */
[----:B------:R-:W-:Y:S01]  /*25410*/  MOV R64, 0x25460 ;  /* 0x0002546000407802 */ /* 0x000fe20000000f00 */
[----:B------:R-:W-:-:S02]  /*25420*/  IMAD.MOV.U32 R197, RZ, RZ, 0x4 ;  /* 0x00000004ffc57424 */ /* 0x000fc400078e00ff */
[----:B------:R-:W-:Y:S02]  /*25430*/  IMAD.MOV.U32 R67, RZ, RZ, 0x1f ;  /* 0x0000001fff437424 */ /* 0x000fe400078e00ff */
[----:B------:R-:W-:Y:S02]  /*25440*/  IMAD.MOV.U32 R204, RZ, RZ, -0x1 ;  /* 0xffffffffffcc7424 */ /* 0x000fe400078e00ff */
[----:B------:R-:W-:Y:S05]  /*25450*/  CALL.REL.NOINC `($__internal_14_$__cuda_sm70_shflsync_bfly_p) ;  /* 0x000008f000007944 */ /* 0x000fea0003c00000 */
[----:B01----:R-:W-:Y:S01]  /*25460*/  FADD.FTZ R66, R66, R197 ;  /* 0x000000c542427221 */ /* 0x003fe20000010000 */
[----:B------:R-:W-:Y:S01]  /*25470*/  MOV R64, 0x254c0 ;  /* 0x000254c000407802 */ /* 0x000fe20000000f00 */
[----:B------:R-:W-:Y:S02]  /*25480*/  IMAD.MOV.U32 R197, RZ, RZ, 0x8 ;  /* 0x00000008ffc57424 */ /* 0x000fe400078e00ff */
[----:B------:R-:W-:Y:S02]  /*25490*/  IMAD.MOV.U32 R67, RZ, RZ, 0x1f ;  /* 0x0000001fff437424 */ /* 0x000fe400078e00ff */
[----:B------:R-:W-:Y:S02]  /*254a0*/  IMAD.MOV.U32 R204, RZ, RZ, -0x1 ;  /* 0xffffffffffcc7424 */ /* 0x000fe400078e00ff */
[----:B------:R-:W-:Y:S05]  /*254b0*/  CALL.REL.NOINC `($__internal_14_$__cuda_sm70_shflsync_bfly_p) ;  /* 0x0000089000007944 */ /* 0x000fea0003c00000 */
[----:B01----:R-:W-:Y:S01]  /*254c0*/  FADD.FTZ R66, R66, R197 ;  /* 0x000000c542427221 */ /* 0x003fe20000010000 */
[----:B------:R-:W-:Y:S01]  /*254d0*/  MOV R64, 0x25520 ;  /* 0x0002552000407802 */ /* 0x000fe20000000f00 */
[----:B------:R-:W-:-:S02]  /*254e0*/  IMAD.MOV.U32 R197, RZ, RZ, 0x10 ;  /* 0x00000010ffc57424 */ /* 0x000fc400078e00ff */
[----:B------:R-:W-:Y:S02]  /*254f0*/  IMAD.MOV.U32 R67, RZ, RZ, 0x1f ;  /* 0x0000001fff437424 */ /* 0x000fe400078e00ff */
[----:B------:R-:W-:Y:S02]  /*25500*/  IMAD.MOV.U32 R204, RZ, RZ, -0x1 ;  /* 0xffffffffffcc7424 */ /* 0x000fe400078e00ff */
[----:B------:R-:W-:Y:S05]  /*25510*/  CALL.REL.NOINC `($__internal_14_$__cuda_sm70_shflsync_bfly_p) ;  /* 0x0000083000007944 */ /* 0x000fea0003c00000 */
        /* <DEDUP_REMOVED lines=104> */
[----:B------:R-:W-:Y:S05]  /*25ba0*/  CALL.REL.NOINC `($__internal_14_$__cuda_sm70_shflsync_bfly_p) ;  /* 0x000001a000007944 */ /* 0x000fea0003c00000 */
[----:B01----:R-:W-:Y:S01]  /*25bb0*/  FADD.FTZ R66, R66, R197 ;  /* 0x000000c542427221 */ /* 0x003fe20000010000 */
[----:B------:R-:W-:Y:S01]  /*25bc0*/  MOV R197, 0x2 ;  /* 0x0000000200c57802 */ /* 0x000fe20000000f00 */
[----:B------:R-:W-:Y:S01]  /*25bd0*/  IMAD.MOV.U32 R67, RZ, RZ, 0x1f ;  /* 0x0000001fff437424 */ /* 0x000fe200078e00ff */
[----:B------:R-:W-:Y:S01]  /*25be0*/  MOV R64, 0x25c10 ;  /* 0x00025c1000407802 */ /* 0x000fe20000000f00 */
[----:B------:R-:W-:Y:S02]  /*25bf0*/  IMAD.MOV.U32 R204, RZ, RZ, -0x1 ;  /* 0xffffffffffcc7424 */ /* 0x000fe400078e00ff */
[----:B------:R-:W-:Y:S05]  /*25c00*/  CALL.REL.NOINC `($__internal_14_$__cuda_sm70_shflsync_bfly_p) ;  /* 0x0000014000007944 */ /* 0x000fea0003c00000 */
[----:B01----:R-:W-:Y:S01]  /*25c10*/  FADD.FTZ R66, R66, R197 ;  /* 0x000000c542427221 */ /* 0x003fe20000010000 */
[----:B------:R-:W-:Y:S01]  /*25c20*/  MOV R64, 0x25c70 ;  /* 0x00025c7000407802 */ /* 0x000fe20000000f00 */
[----:B------:R-:W-:Y:S02]  /*25c30*/  IMAD.MOV.U32 R197, RZ, RZ, 0x4 ;  /* 0x00000004ffc57424 */ /* 0x000fe400078e00ff */
        /* <DEDUP_REMOVED lines=10> */
[----:B------:R-:W-:Y:S01]  /*25ce0*/  MOV R64, 0x25d40 ;  /* 0x00025d4000407802 */ /* 0x000fe20000000f00 */
[----:B------:R-:W-:Y:S02]  /*25cf0*/  IMAD.MOV.U32 R197, RZ, RZ, 0x10 ;  /* 0x00000010ffc57424 */ /* 0x000fe400078e00ff */
[----:B0-----:R-:W-:Y:S02]  /*25d00*/  IMAD.MOV.U32 R67, RZ, RZ, 0x1f ;  /* 0x0000001fff437424 */ /* 0x001fe400078e00ff */
[----:B------:R-:W-:Y:S02]  /*25d10*/  IMAD.MOV.U32 R204, RZ, RZ, -0x1 ;  /* 0xffffffffffcc7424 */ /* 0x000fe400078e00ff */
[----:B------:R-:W-:-:S02]  /*25d20*/  IMAD.MOV.U32 R66, RZ, RZ, R202 ;  /* 0x000000ffff427224 */ /* 0x000fc400078e00ca */
[----:B------:R-:W-:Y:S05]  /*25d30*/  CALL.REL.NOINC `($__internal_14_$__cuda_sm70_shflsync_bfly_p) ;  /* 0x0000001000007944 */ /* 0x000fea0003c00000 */
[----:B01----:R-:W-:Y:S05]  /*25d40*/  BRA `(.L_x_7346) ;  /* 0xffffe72000007947 */ /* 0x003fea000383ffff */
        .weak           $__internal_14_$__cuda_sm70_shflsync_bfly_p
        .type           $__internal_14_$__cuda_sm70_shflsync_bfly_p,@function
        .size           $__internal_14_$__cuda_sm70_shflsync_bfly_p,(.L_x_39458 - $__internal_14_$__cuda_sm70_shflsync_bfly_p)
$__internal_14_$__cuda_sm70_shflsync_bfly_p:
[----:B------:R-:W-:Y:S01]  /*25d50*/  IMAD.MOV.U32 R65, RZ, RZ, 0x0 ;  /* 0x00000000ff417424 */ /* 0x000fe200078e00ff */
[----:B------:R-:W-:Y:S04]  /*25d60*/  WARPSYNC R204 ;  /* 0x000000cc00007348 */ /* 0x000fe80003800000 */
[----:B------:R0:W1:Y:S01]  /*25d70*/  SHFL.BFLY PT, R197, R66, R197, R67 ;  /* 0x0c0000c542c57389 */ /* 0x00006200000e0043 */
[----:B------:R-:W-:Y:S05]  /*25d80*/  RET.REL.NODEC R64 `(_ZN10layer_norm31ln_parallel_residual_fwd_kernelINS_13Kernel_traitsI6__halfS2_S2_S2_fjLj1536ELj1ELj4ELj1ELj16ENS_18Kernel_traits_baseILj1536ES2_S2_S2_S2_fjLj128EEEEELb1ELb1ELb0EEEvNS_9FwdParamsE) ;  /* 0xfffda27040007950 */ /* 0x000fea0003c3ffff */
.L_x_7347:
        /* <DEDUP_REMOVED lines=15> */
.L_x_39458:


//--------------------- .text._ZN10layer_norm31ln_parallel_residual_fwd_kernelINS_13Kernel_traitsI6__halfS2_S2_S2_fjLj1536ELj1ELj4ELj1ELj16ENS_18Kernel_traits_baseILj1536ES2_S2_S2_S2_fjLj128EEEEELb1ELb1ELb1EEEvNS_9FwdParamsE --------------------------
	.section	.text._ZN10layer_norm31ln_parallel_residual_fwd_kernelINS_13Kernel_traitsI6__halfS2_S2_S2_fjLj1536ELj1ELj4ELj1ELj16ENS_18Kernel_traits_baseILj1536ES2_S2_S2_S2_fjLj128EEEEELb1ELb1ELb1EEEvNS_9FwdParamsE,"ax",@progbits
	.sectioninfo	@"SHI_REGISTERS=168"
	.align	128
        .global         _ZN10layer_norm31ln_parallel_residual_fwd_kernelINS_13Kernel_traitsI6__halfS2_S2_S2_fjLj1536ELj1ELj4ELj1ELj16ENS_18Kernel_traits_baseILj1536ES2_S2_S2_S2_fjLj128EEEEELb1ELb1ELb1EEEvNS_9FwdParamsE
        .type           _ZN10layer_norm31ln_parallel_residual_fwd_kernelINS_13Kernel_traitsI6__halfS2_S2_S2_fjLj1536ELj1ELj4ELj1ELj16ENS_18Kernel_traits_baseILj1536ES2_S2_S2_S2_fjLj128EEEEELb1ELb1ELb1EEEvNS_9FwdParamsE,@function
        .size           _ZN10layer_norm31ln_parallel_residual_fwd_kernelINS_13Kernel_traitsI6__halfS2_S2_S2_fjLj1536ELj1ELj4ELj1ELj16ENS_18Kernel_traits_baseILj1536ES2_S2_S2_S2_fjLj128EEEEELb1ELb1ELb1EEEvNS_9FwdParamsE,(.L_x_39459 - _ZN10layer_norm31ln_parallel_residual_fwd_kernelINS_13Kernel_traitsI6__halfS2_S2_S2_fjLj1536ELj1ELj4ELj1ELj16ENS_18Kernel_traits_baseILj1536ES2_S2_S2_S2_fjLj128EEEEELb1ELb1ELb1EEEvNS_9FwdParamsE)
        .other          _ZN10layer_norm31ln_parallel_residual_fwd_kernelINS_13Kernel_traitsI6__halfS2_S2_S2_fjLj1536ELj1ELj4ELj1ELj16ENS_18Kernel_traits_baseILj1536ES2_S2_S2_S2_fjLj128EEEEELb1ELb1ELb1EEEvNS_9FwdParamsE,@"STO_CUDA_ENTRY STV_DEFAULT"
_ZN10layer_norm31ln_parallel_residual_fwd_kernelINS_13Kernel_traitsI6__halfS2_S2_S2_fjLj1536ELj1ELj4ELj1ELj16ENS_18Kernel_traits_baseILj1536ES2_S2_S2_S2_fjLj128EEEEELb1ELb1ELb1EEEvNS_9FwdParamsE:
.text._ZN10layer_norm31ln_parallel_residual_fwd_kernelINS_13Kernel_traitsI6__halfS2_S2_S2_fjLj1536ELj1ELj4ELj1ELj16ENS_18Kernel_traits_baseILj1536ES2_S2_S2_S2_fjLj128EEEEELb1ELb1ELb1EEEvNS_9FwdParamsE:
        /* <DEDUP_REMOVED lines=9> */
[----:B------:R-:W-:Y:S01]  /*0090*/  @P1 MOV R4, R68 ;  /* 0x0000004400041202 */ /* 0x000fe20000000f00 */
[----:B------:R-:W-:Y:S01]  /*00a0*/  @P1 IMAD.MOV.U32 R5, RZ, RZ, R69 ;  /* 0x000000ffff051224 */ /* 0x000fe200078e0045 */
[----:B------:R-:W2:Y:S05]  /*00b0*/  @P1 LDG.E.64 R2, [R2.64] ;  /* 0x0000000602021981 */ /* 0x000eaa000c1e1b00 */
[----:B------:R-:W3:Y:S01]  /*00c0*/  @P1 LDG.E.64 R4, [R4.64] ;  /* 0x0000000604041981 */ /* 0x000ee2000c1e1b00 */
[----:B------:R-:W-:-:S03]  /*00d0*/  ISETP.NE.U32.AND P0, PT, RZ, c[0x0][0x218], PT ;  /* 0x00008600ff007a0c */ /* 0x000fc60003f05070 */
[----:B------:R-:W0:Y:S01]  /*00e0*/  S2R R26, SR_TID.X ;  /* 0x00000000001a7919 */ /* 0x000e220000002100 */
[----:B------:R-:W-:-:S03]  /*00f0*/  ISETP.NE.AND.EX P0, PT, RZ, c[0x0][0x21c], PT, P0 ;  /* 0x00008700ff007a0c */ /* 0x000fc60003f05300 */
[----:B------:R-:W1:Y:S01]  /*0100*/  S2R R21, SR_CTAID.X ;  /* 0x0000000000157919 */ /* 0x000e620000002500 */
[----:B0-----:R-:W-:Y:S02]  /*0110*/  IMAD.SHL.U32 R0, R26, 0x10, RZ ;  /* 0x000000101a007824 */ /* 0x001fe400078e00ff */
[----:B-1----:R-:W-:-:S03]  /*0120*/  IMAD R117, R21, c[0x0][0x0], R26 ;  /* 0x0000000015757a24 */ /* 0x002fc600078e021a */
[----:B------:R-:W-:Y:S01]  /*0130*/  LOP3.LUT R0, R0, 0x1f0, RZ, 0xc0, !PT ;  /* 0x000001f000007812 */ /* 0x000fe200078ec0ff */
[----:B------:R-:W-:Y:S01]  /*0140*/  IMAD.WIDE.U32 R14, R117, -0x326172a9, RZ ;  /* 0xcd9e8d57750e7825 */ /* 0x000fe200078e00ff */
[----:B------:R-:W-:-:S05]  /*0150*/  SHF.R.U32.HI R26, RZ, 0x5, R26 ;  /* 0x00000005ff1a7819 */ /* 0x000fca000001161a */
[----:B------:R-:W-:Y:S01]  /*0160*/  IMAD R26, R21, 0x4, R26 ;  /* 0x00000004151a7824 */ /* 0x000fe200078e021a */
[----:B--2---:R0:W1:Y:S01]  /*0170*/  @P1 R2UR UR4, R2 ;  /* 0x00000000020413c2 */ /* 0x00406200000e0000 */
[----:B---3--:R-:W-:-:S07]  /*0180*/  @P1 IADD3 R68, P2, R4, c[0x0][0x240], RZ ;  /* 0x0000900004441a10 */ /* 0x008fce0007f5e0ff */
[----:B------:R0:W2:Y:S01]  /*0190*/  @P1 R2UR UR5, R3 ;  /* 0x00000000030513c2 */ /* 0x0000a200000e0000 */
[----:B------:R-:W-:Y:S01]  /*01a0*/  @P1 IMAD.X R69, RZ, RZ, R5, P2 ;  /* 0x000000ffff451224 */ /* 0x000fe200010e0605 */
[----:B------:R-:W-:-:S04]  /*01b0*/  IADD3 R12, P1, R0, c[0x0][0x218], RZ ;  /* 0x00008600000c7a10 */ /* 0x000fc80007f3e0ff */
[--C-:B------:R-:W-:Y:S01]  /*01c0*/  SHF.R.U64 R116, R68, 0x2, R69.reuse ;  /* 0x0000000244747819 */ /* 0x100fe20000001245 */
[----:B------:R-:W-:Y:S01]  /*01d0*/  IMAD.X R13, RZ, RZ, c[0x0][0x21c], P1 ;  /* 0x00008700ff0d7624 */ /* 0x000fe200008e06ff */
[----:B------:R-:W-:-:S03]  /*01e0*/  SHF.R.U32.HI R115, RZ, 0x2, R69 ;  /* 0x00000002ff737819 */ /* 0x000fc60000011645 */
[----:B0-----:R-:W-:Y:S01]  /*01f0*/  IMAD.WIDE.U32 R2, R116, -0x2daee0ad, RZ ;  /* 0xd2511f5374027825 */ /* 0x001fe200078e00ff */
[----:B-1----:R-:W-:Y:S01]  /*0200*/  UIADD3 UR9, UR4, -0x61c88647, URZ ;  /* 0x9e3779b904097890 */ /* 0x002fe2000fffe03f */
[----:B------:R-:W-:Y:S01]  /*0210*/  LOP3.LUT R16, R15, UR4, R115, 0x96, !PT ;  /* 0x000000040f107c12 */ /* 0x000fe2000f8e9673 */
[----:B------:R-:W-:Y:S02]  /*0220*/  UIADD3 UR11, UR4, 0x3c6ef372, URZ ;  /* 0x3c6ef372040b7890 */ /* 0x000fe4000fffe03f */
[----:B--2---:R-:W-:Y:S01]  /*0230*/  UIADD3 UR10, UR5, -0x4498517b, URZ ;  /* 0xbb67ae85050a7890 */ /* 0x004fe2000fffe03f */
[----:B------:R-:W-:Y:S01]  /*0240*/  LOP3.LUT R18, R3, UR5, RZ, 0x3c, !PT ;  /* 0x0000000503127c12 */ /* 0x000fe2000f8e3cff */
[----:B------:R-:W-:Y:S01]  /*0250*/  IMAD.WIDE.U32 R16, R16, -0x2daee0ad, RZ ;  /* 0xd2511f5310107825 */ /* 0x000fe200078e00ff */
[----:B------:R-:W-:Y:S02]  /*0260*/  UIADD3 UR12, UR5, 0x76cf5d0a, URZ ;  /* 0x76cf5d0a050c7890 */ /* 0x000fe4000fffe03f */
[----:B------:R-:W-:Y:S01]  /*0270*/  UIADD3 UR14, UR5, 0x32370b8f, URZ ;  /* 0x32370b8f050e7890 */ /* 0x000fe2000fffe03f */
[----:B------:R-:W-:Y:S01]  /*0280*/  IMAD.WIDE.U32 R18, R18, -0x326172a9, RZ ;  /* 0xcd9e8d5712127825 */ /* 0x000fe200078e00ff */
[----:B------:R-:W-:Y:S01]  /*0290*/  LOP3.LUT R15, R17, UR10, R2, 0x96, !PT ;  /* 0x0000000a110f7c12 */ /* 0x000fe2000f8e9602 */
[----:B------:R-:W-:-:S02]  /*02a0*/  UIADD3 UR13, UR4, -0x255992d5, URZ ;  /* 0xdaa66d2b040d7890 */ /* 0x000fc4000fffe03f */
[----:B------:R-:W-:Y:S01]  /*02b0*/  UIADD3 UR15, UR4, 0x78dde6e4, URZ ;  /* 0x78dde6e4040f7890 */ /* 0x000fe2000fffe03f */
[----:B------:R-:W-:Y:S01]  /*02c0*/  LOP3.LUT R2, R19, UR9, R14, 0x96, !PT ;  /* 0x0000000913027c12 */ /* 0x000fe2000f8e960e */
[----:B------:R-:W-:Y:S01]  /*02d0*/  IMAD.WIDE.U32 R14, R15, -0x326172a9, RZ ;  /* 0xcd9e8d570f0e7825 */ /* 0x000fe200078e00ff */
[----:B------:R-:W-:Y:S02]  /*02e0*/  UIADD3 UR16, UR5, -0x126145ec, URZ ;  /* 0xed9eba1405107890 */ /* 0x000fe4000fffe03f */
[----:B------:R-:W-:Y:S01]  /*02f0*/  UIADD3 UR18, UR5, -0x56f99767, URZ ;  /* 0xa906689905127890 */ /* 0x000fe2000fffe03f */
[----:B------:R-:W-:Y:S01]  /*0300*/  IMAD.WIDE.U32 R2, R2, -0x2daee0ad, RZ ;  /* 0xd2511f5302027825 */ /* 0x000fe200078e00ff */
[----:B------:R-:W-:Y:S01]  /*0310*/  LOP3.LUT R17, R15, UR11, R18, 0x96, !PT ;  /* 0x0000000b0f117c12 */ /* 0x000fe2000f8e9612 */
[----:B------:R-:W-:Y:S02]  /*0320*/  UIADD3 UR17, UR4, 0x1715609d, URZ ;  /* 0x1715609d04117890 */ /* 0x000fe4000fffe03f */
[----:B------:R-:W-:Y:S01]  /*0330*/  UIADD3 UR19, UR4, -0x4ab325aa, URZ ;  /* 0xb54cda5604137890 */ /* 0x000fe2000fffe03f */
[----:B------:R-:W-:Y:S01]  /*0340*/  LOP3.LUT R18, R3, UR12, R16, 0x96, !PT ;  /* 0x0000000c03127c12 */ /* 0x000fe2000f8e9610 */
[----:B------:R-:W-:Y:S01]  /*0350*/  IMAD.WIDE.U32 R16, R17, -0x2daee0ad, RZ ;  /* 0xd2511f5311107825 */ /* 0x000fe200078e00ff */
[----:B------:R-:W-:Y:S01]  /*0360*/  UIADD3 UR20, UR5, 0x646e171e, URZ ;  /* 0x646e171e05147890 */ /* 0x000fe2000fffe03f */
[----:B------:R-:W-:Y:S01]  /*0370*/  ISETP.GE.AND P1, PT, R26, c[0x0][0x164], PT ;  /* 0x000059001a007a0c */ /* 0x000fe20003f26270 */
[----:B------:R-:W-:Y:S01]  /*0380*/  UIADD3 UR21, UR4, 0x5384540f, URZ ;  /* 0x5384540f04157890 */ /* 0x000fe2000fffe03f */
[----:B------:R-:W-:Y:S01]  /*0390*/  IMAD.WIDE.U32 R18, R18, -0x326172a9, RZ ;  /* 0xcd9e8d5712127825 */ /* 0x000fe200078e00ff */
[----:B------:R-:W-:Y:S01]  /*03a0*/  LOP3.LUT R15, R17, UR14, R2, 0x96, !PT ;  /* 0x0000000e110f7c12 */ /* 0x000fe2000f8e9602 */
[----:B------:R-:W-:Y:S01]  /*03b0*/  UIADD3 UR22, UR5, 0x1fd5c5a3, URZ ;  /* 0x1fd5c5a305167890 */ /* 0x000fe2000fffe03f */
[----:B------:R0:W5:Y:S02]  /*03c0*/  @P0 LDG.E.128 R8, [R12.64] ;  /* 0x000000060c080981 */ /* 0x000164000c1e1d00 */
[----:B------:R-:W-:Y:S01]  /*03d0*/  LOP3.LUT R2, R19, UR13, R14, 0x96, !PT ;  /* 0x0000000d13027c12 */ /* 0x000fe2000f8e960e */
[----:B------:R-:W-:Y:S01]  /*03e0*/  IMAD.WIDE.U32 R14, R15, -0x326172a9, RZ ;  /* 0xcd9e8d570f0e7825 */ /* 0x000fe200078e00ff */
[----:B------:R0:W5:Y:S03]  /*03f0*/  @P0 LDG.E.128 R4, [R12.64+0x200] ;  /* 0x000200060c040981 */ /* 0x000166000c1e1d00 */
[----:B------:R-:W-:Y:S01]  /*0400*/  IMAD.WIDE.U32 R2, R2, -0x2daee0ad, RZ ;  /* 0xd2511f5302027825 */ /* 0x000fe200078e00ff */
[----:B------:R-:W-:Y:S01]  /*0410*/  LOP3.LUT R17, R15, UR15, R18, 0x96, !PT ;  /* 0x0000000f0f117c12 */ /* 0x000fe2000f8e9612 */
[----:B------:R0:W5:Y:S03]  /*0420*/  @P0 LDG.E.128 R28, [R12.64+0x400] ;  /* 0x000400060c1c0981 */ /* 0x000166000c1e1d00 */
        /* <DEDUP_REMOVED lines=8> */
[----:B------:R0:W5:Y:S01]  /*04b0*/  @P0 LDG.E.128 R56, [R12.64+0xa00] ;  /* 0x000a00060c380981 */ /* 0x000162000c1e1d00 */
[----:B------:R-:W-:-:S02]  /*04c0*/  UIADD3 UR23, UR4, -0xe443238, URZ ;  /* 0xf1bbcdc804177890 */ /* 0x000fc4000fffe03f */
[----:B------:R-:W-:Y:S01]  /*04d0*/  IMAD.WIDE.U32 R2, R2, -0x2daee0ad, RZ ;  /* 0xd2511f5302027825 */ /* 0x000fe200078e00ff */
[----:B------:R-:W-:Y:S01]  /*04e0*/  LOP3.LUT R17, R15, UR19, R18, 0x96, !PT ;  /* 0x000000130f117c12 */ /* 0x000fe2000f8e9612 */
[----:B------:R-:W-:-:S03]  /*04f0*/  UIADD3 UR24, UR5, -0x24c28bd8, URZ ;  /* 0xdb3d742805187890 */ /* 0x000fc6000fffe03f */
[----:B------:R-:W-:Y:S01]  /*0500*/  LOP3.LUT R18, R3, UR20, R16, 0x96, !PT ;  /* 0x0000001403127c12 */ /* 0x000fe2000f8e9610 */
[----:B------:R-:W-:-:S04]  /*0510*/  IMAD.WIDE.U32 R16, R17, -0x2daee0ad, RZ ;  /* 0xd2511f5311107825 */ /* 0x000fc800078e00ff */
[----:B------:R-:W-:Y:S01]  /*0520*/  IMAD.WIDE.U32 R18, R18, -0x326172a9, RZ ;  /* 0xcd9e8d5712127825 */ /* 0x000fe200078e00ff */
[----:B------:R-:W-:Y:S02]  /*0530*/  LOP3.LUT R102, R17, UR22, R2, 0x96, !PT ;  /* 0x0000001611667c12 */ /* 0x000fe4000f8e9602 */
[----:B------:R-:W-:Y:S02]  /*0540*/  IADD3 R2, P2, R0, c[0x0][0x1b0], RZ ;  /* 0x00006c0000027a10 */ /* 0x000fe40007f5e0ff */
[----:B------:R-:W-:Y:S01]  /*0550*/  LOP3.LUT R101, R19, UR21, R14, 0x96, !PT ;  /* 0x0000001513657c12 */ /* 0x000fe2000f8e960e */
[----:B------:R-:W-:Y:S01]  /*0560*/  IMAD.HI.U32 R15, R102, -0x326172a9, RZ ;  /* 0xcd9e8d57660f7827 */ /* 0x000fe200078e00ff */
[----:B------:R-:W-:-:S03]  /*0570*/  IADD3.X R3, RZ, c[0x0][0x1b4], RZ, P2, !PT ;  /* 0x00006d00ff037a10 */ /* 0x000fc600017fe4ff */
[----:B0-----:R-:W-:Y:S01]  /*0580*/  IMAD.HI.U32 R13, R101, -0x2daee0ad, RZ ;  /* 0xd2511f53650d7827 */ /* 0x001fe200078e00ff */
[----:B------:R-:W-:-:S04]  /*0590*/  LOP3.LUT R104, R15, UR23, R18, 0x96, !PT ;  /* 0x000000170f687c12 */ /* 0x000fc8000f8e9612 */
        /* <DEDUP_REMOVED lines=27> */
[----:B------:R-:W-:Y:S01]  /*0750*/  HADD2.F32 R20, -RZ, R10.H1_H1 ;  /* 0x3000000aff147230 */ /* 0x000fe20000004100 */
[----:B------:R-:W-:Y:S01]  /*0760*/  BSSY B0, `(.L_x_7348) ;  /* 0x000244a000007945 */ /* 0x000fe20003800000 */
        /* <DEDUP_REMOVED lines=12> */
[----:B------:R-:W-:Y:S01]  /*0830*/  LOP3.LUT R102, R57, UR25, R102, 0x96, !PT ;  /* 0x0000001939667c12 */ /* 0x000fe2000f8e9666 */
[--C-:B------:R-:W-:Y:S01]  /*0840*/  HADD2.F32 R15, -RZ, R5.reuse.H0_H0 ;  /* 0x20000005ff0f7230 */ /* 0x100fe20000004100 */
[----:B------:R-:W-:Y:S01]  /*0850*/  LOP3.LUT R101, R56, UR26, R101, 0x96, !PT ;  /* 0x0000001a38657c12 */ /* 0x000fe2000f8e9665 */
[----:B------:R-:W-:Y:S01]  /*0860*/  HADD2.F32 R14, -RZ, R5.H1_H1 ;  /* 0x30000005ff0e7230 */ /* 0x000fe20000004100 */
[----:B------:R-:W-:Y:S01]  /*0870*/  LOP3.LUT R129, R68, 0x3, RZ, 0xc0, !PT ;  /* 0x0000000344817812 */ /* 0x000fe200078ec0ff */
[--C-:B------:R-:W-:Y:S01]  /*0880*/  HADD2.F32 R13, -RZ, R6.reuse.H0_H0 ;  /* 0x20000006ff0d7230 */ /* 0x100fe20000004100 */
[----:B------:R-:W-:Y:S01]  /*0890*/  IMAD R114, R114, -0x326172a9, RZ ;  /* 0xcd9e8d5772727824 */ /* 0x000fe200078e02ff */
[----:B------:R-:W-:Y:S01]  /*08a0*/  HADD2.F32 R12, -RZ, R6.H1_H1 ;  /* 0x30000006ff0c7230 */ /* 0x000fe20000004100 */
[----:B------:R-:W-:Y:S01]  /*08b0*/  IMAD R104, R104, -0x2daee0ad, RZ ;  /* 0xd2511f5368687824 */ /* 0x000fe200078e02ff */
[--C-:B------:R-:W-:Y:S01]  /*08c0*/  HADD2.F32 R11, -RZ, R7.reuse.H0_H0 ;  /* 0x20000007ff0b7230 */ /* 0x100fe20000004100 */
[----:B------:R-:W-:Y:S01]  /*08d0*/  IMAD.MOV.U32 R105, RZ, RZ, RZ ;  /* 0x000000ffff697224 */ /* 0x000fe200078e00ff */
[----:B------:R-:W-:Y:S01]  /*08e0*/  HADD2.F32 R10, -RZ, R7.H1_H1 ;  /* 0x30000007ff0a7230 */ /* 0x000fe20000004100 */
[----:B------:R-:W-:Y:S01]  /*08f0*/  ULDC.U8 UR8, c[0x0][0x1f0] ;  /* 0x00007c0000087ab9 */ /* 0x000fe20000000000 */
[----:B------:R-:W-:-:S02]  /*0900*/  HADD2.F32 R9, -RZ, R28.H0_H0 ;  /* 0x2000001cff097230 */ /* 0x000fc40000004100 */
[----:B------:R-:W-:Y:S02]  /*0910*/  HADD2.F32 R8, -RZ, R28.H1_H1 ;  /* 0x3000001cff087230 */ /* 0x000fe40000004100 */
[--C-:B------:R-:W-:Y:S02]  /*0920*/  HADD2.F32 R7, -RZ, R29.reuse.H0_H0 ;  /* 0x2000001dff077230 */ /* 0x100fe40000004100 */
[----:B------:R-:W-:Y:S02]  /*0930*/  HADD2.F32 R6, -RZ, R29.H1_H1 ;  /* 0x3000001dff067230 */ /* 0x000fe40000004100 */
[--C-:B------:R-:W-:Y:S02]  /*0940*/  HADD2.F32 R5, -RZ, R30.reuse.H0_H0 ;  /* 0x2000001eff057230 */ /* 0x100fe40000004100 */
[----:B------:R-:W-:Y:S02]  /*0950*/  HADD2.F32 R4, -RZ, R30.H1_H1 ;  /* 0x3000001eff047230 */ /* 0x000fe40000004100 */
[----:B0-----:R-:W-:-:S02]  /*0960*/  HADD2.F32 R3, -RZ, R31.H0_H0 ;  /* 0x2000001fff037230 */ /* 0x001fc40000004100 */
        /* <DEDUP_REMOVED lines=21> */
.L_x_8126:
[----:B------:R-:W0:Y:S01]  /*0ac0*/  S2R R70, SR_TID.X ;  /* 0x0000000000467919 */ /* 0x000e220000002100 */
[----:B------:R-:W-:Y:S01]  /*0ad0*/  ISETP.NE.U32.AND P0, PT, RZ, c[0x0][0x178], PT ;  /* 0x00005e00ff007a0c */ /* 0x000fe20003f05070 */
[----:B------:R-:W-:Y:S01]  /*0ae0*/  IMAD R64, R26, c[0x0][0x168], RZ ;  /* 0x00005a001a407a24 */ /* 0x000fe200078e02ff */
[----:B------:R-:W-:Y:S01]  /*0af0*/  ISETP.NE.U32.AND P1, PT, RZ, c[0x0][0x180], PT ;  /* 0x00006000ff007a0c */ /* 0x000fe20003f25070 */
[----:B------:R-:W-:Y:S01]  /*0b00*/  IMAD.MOV.U32 R79, RZ, RZ, 0x10 ;  /* 0x00000010ff4f7424 */ /* 0x000fe200078e00ff */
[----:B------:R-:W-:Y:S02]  /*0b10*/  ISETP.NE.AND.EX P3, PT, RZ, c[0x0][0x17c], PT, P0 ;  /* 0x00005f00ff007a0c */ /* 0x000fe40003f65300 */
[----:B------:R-:W-:-:S02]  /*0b20*/  ISETP.NE.AND.EX P0, PT, RZ, c[0x0][0x184], PT, P1 ;  /* 0x00006100ff007a0c */ /* 0x000fc40003f05310 */
        /* <DEDUP_REMOVED lines=26> */
.L_x_7350:
[----:B0-----:R-:W-:Y:S02]  /*0cd0*/  MOV R71, R114 ;  /* 0x0000007200477202 */ /* 0x001fe40000000f00 */
.L_x_7351:
[----:B------:R-:W-:Y:S05]  /*0ce0*/  BSYNC B1 ;  /* 0x0000000000017941 */ /* 0x000fea0003800000 */
.L_x_7349:
        /* <DEDUP_REMOVED lines=16> */
.L_x_7355:
[----:B------:R-:W-:Y:S05]  /*0df0*/  BSYNC B2 ;  /* 0x0000000000027941 */ /* 0x000fea0003800000 */
.L_x_7354:
        /* <DEDUP_REMOVED lines=42> */
[----:B------:R-:W-:Y:S01]  /*10a0*/  LOP3.LUT R101, R69, UR26, R72, 0x96, !PT ;  /* 0x0000001a45657c12 */ /* 0x000fe2000f8e9648 */
[----:B------:R-:W-:-:S04]  /*10b0*/  IMAD.MOV.U32 R104, RZ, RZ, R68 ;  /* 0x000000ffff687224 */ /* 0x000fc800078e0044 */
.L_x_7353:
[----:B------:R-:W-:Y:S05]  /*10c0*/  BSYNC B1 ;  /* 0x0000000000017941 */ /* 0x000fea0003800000 */
.L_x_7352:
[----:B------:R-:W0:Y:S01]  /*10d0*/  I2F.U32 R68, R71 ;  /* 0x0000004700447306 */ /* 0x000e220000201000 */
[----:B------:R-:W-:Y:S01]  /*10e0*/  IMAD.MOV.U32 R77, RZ, RZ, 0x2f800000 ;  /* 0x2f800000ff4d7424 */ /* 0x000fe200078e00ff */
[----:B------:R-:W-:Y:S01]  /*10f0*/  ISETP.NE.U32.AND P1, PT, RZ, c[0x0][0x178], PT ;  /* 0x00005e00ff007a0c */ /* 0x000fe20003f25070 */
[----:B-----5:R-:W-:Y:S01]  /*1100*/  HADD2.F32 R69, -RZ, R64.H0_H0 ;  /* 0x20000040ff457230 */ /* 0x020fe20000004100 */
[----:B------:R-:W-:Y:S02]  /*1110*/  LOP3.LUT R118, R118, 0xfffffff7, RZ, 0xc0, !PT ;  /* 0xfffffff776767812 */ /* 0x000fe400078ec0ff */
[----:B------:R-:W-:Y:S02]  /*1120*/  ISETP.NE.AND.EX P6, PT, RZ, c[0x0][0x17c], PT, P1 ;  /* 0x00005f00ff007a0c */ /* 0x000fe40003fc5310 */
[----:B------:R-:W-:-:S02]  /*1130*/  FMUL.FTZ R69, R69, c[0x0][0x1e8] ;  /* 0x00007a0045457a20 */ /* 0x000fc40000410000 */
        /* <DEDUP_REMOVED lines=13> */
.L_x_7356:
        /* <DEDUP_REMOVED lines=12> */
.L_x_7359:
[----:B------:R-:W-:Y:S02]  /*12d0*/  IMAD.MOV.U32 R68, RZ, RZ, R114 ;  /* 0x000000ffff447224 */ /* 0x000fe400078e0072 */
.L_x_7360:
[----:B------:R-:W-:Y:S05]  /*12e0*/  BSYNC B1 ;  /* 0x0000000000017941 */ /* 0x000fea0003800000 */
.L_x_7358:
        /* <DEDUP_REMOVED lines=16> */
.L_x_7364:
[----:B------:R-:W-:Y:S05]  /*13f0*/  BSYNC B2 ;  /* 0x0000000000027941 */ /* 0x000fea0003800000 */
.L_x_7363:
        /* <DEDUP_REMOVED lines=44> */
.L_x_7362:
[----:B------:R-:W-:Y:S05]  /*16c0*/  BSYNC B1 ;  /* 0x0000000000017941 */ /* 0x000fea0003800000 */
.L_x_7361:
        /* <DEDUP_REMOVED lines=10> */
.L_x_7357:
        /* <DEDUP_REMOVED lines=12> */
.L_x_7366:
[----:B------:R-:W-:Y:S02]  /*1830*/  IMAD.MOV.U32 R68, RZ, RZ, R114 ;  /* 0x000000ffff447224 */ /* 0x000fe400078e0072 */
.L_x_7367:
[----:B------:R-:W-:Y:S05]  /*1840*/  BSYNC B1 ;  /* 0x0000000000017941 */ /* 0x000fea0003800000 */
.L_x_7365:
        /* <DEDUP_REMOVED lines=16> */
.L_x_7371:
[----:B------:R-:W-:Y:S05]  /*1950*/  BSYNC B2 ;  /* 0x0000000000027941 */ /* 0x000fea0003800000 */
.L_x_7370:
        /* <DEDUP_REMOVED lines=44> */
.L_x_7369:
[----:B------:R-:W-:Y:S05]  /*1c20*/  BSYNC B1 ;  /* 0x0000000000017941 */ /* 0x000fea0003800000 */
.L_x_7368:
        /* <DEDUP_REMOVED lines=15> */
.L_x_7372:
        /* <DEDUP_REMOVED lines=12> */
.L_x_7375:
[----:B------:R-:W-:Y:S02]  /*1de0*/  IMAD.MOV.U32 R64, RZ, RZ, R114 ;  /* 0x000000ffff407224 */ /* 0x000fe400078e0072 */
.L_x_7376:
[----:B------:R-:W-:Y:S05]  /*1df0*/  BSYNC B1 ;  /* 0x0000000000017941 */ /* 0x000fea0003800000 */
.L_x_7374:
        /* <DEDUP_REMOVED lines=16> */
.L_x_7380:
[----:B------:R-:W-:Y:S05]  /*1f00*/  BSYNC B2 ;  /* 0x0000000000027941 */ /* 0x000fea0003800000 */
.L_x_7379:
        /* <DEDUP_REMOVED lines=44> */
.L_x_7378:
[----:B------:R-:W-:Y:S05]  /*21d0*/  BSYNC B1 ;  /* 0x0000000000017941 */ /* 0x000fea0003800000 */
.L_x_7377:
[----:B------:R-:W0:Y:S01]  /*21e0*/  I2F.U32 R64, R64 ;  /* 0x0000004000407306 */ /* 0x000e220000201000 */
[----:B------:R-:W-:-:S05]  /*21f0*/  HADD2.F32 R73, -RZ, R56.H1_H1 ;  /* 0x30000038ff497230 */ /* 0x000fca0000004100 */
[----:B------:R-:W-:Y:S02]  /*2200*/  FMUL.FTZ R73, R73, c[0x0][0x1e8] ;  /* 0x00007a0049497a20 */ /* 0x000fe40000410000 */
[----:B0-----:R-:W-:-:S05]  /*2210*/  FFMA.FTZ R71, R64, R77, 1.1641532182693481445e-10 ;  /* 0x2f00000040477423 */ /* 0x001fca000001004d */
[----:B------:R-:W-:Y:S01]  /*2220*/  FSETP.GTU.FTZ.AND P1, PT, R71, c[0x0][0x1e4], PT ;  /* 0x0000790047007a0b */ /* 0x000fe20003f3c000 */
[----:B------:R-:W-:-:S03]  /*2230*/  @P0 HADD2.F32 R71, -RZ, R60.H1_H1 ;  /* 0x3000003cff470230 */ /* 0x000fc60000004100 */
[----:B------:R-:W-:Y:S02]  /*2240*/  FSEL R73, R73, RZ, !P1 ;  /* 0x000000ff49497208 */ /* 0x000fe40004800000 */
[----:B------:R-:W-:-:S03]  /*2250*/  SEL R107, RZ, 0x1, P1 ;  /* 0x00000001ff6b7807 */ /* 0x000fc60000800000 */
[----:B------:R-:W-:-:S04]  /*2260*/  FADD.FTZ R72, R72, R73 ;  /* 0x0000004948487221 */ /* 0x000fc80000010000 */
[----:B------:R-:W-:Y:S02]  /*2270*/  @P0 FADD.FTZ R72, R72, R71 ;  /* 0x0000004748480221 */ /* 0x000fe40000010000 */
.L_x_7373:
        /* <DEDUP_REMOVED lines=12> */
.L_x_7382:
[----:B------:R-:W-:Y:S02]  /*2340*/  IMAD.MOV.U32 R64, RZ, RZ, R114 ;  /* 0x000000ffff407224 */ /* 0x000fe400078e0072 */
.L_x_7383:
[----:B------:R-:W-:Y:S05]  /*2350*/  BSYNC B1 ;  /* 0x0000000000017941 */ /* 0x000fea0003800000 */
.L_x_7381:
        /* <DEDUP_REMOVED lines=16> */
.L_x_7387:
[----:B------:R-:W-:Y:S05]  /*2460*/  BSYNC B2 ;  /* 0x0000000000027941 */ /* 0x000fea0003800000 */
.L_x_7386:
        /* <DEDUP_REMOVED lines=44> */
.L_x_7385:
[----:B------:R-:W-:Y:S05]  /*2730*/  BSYNC B1 ;  /* 0x0000000000017941 */ /* 0x000fea0003800000 */
.L_x_7384:
        /* <DEDUP_REMOVED lines=15> */
.L_x_7388:
        /* <DEDUP_REMOVED lines=12> */
.L_x_7391:
[----:B------:R-:W-:Y:S02]  /*28f0*/  IMAD.MOV.U32 R64, RZ, RZ, R114 ;  /* 0x000000ffff407224 */ /* 0x000fe400078e0072 */
.L_x_7392:
[----:B------:R-:W-:Y:S05]  /*2900*/  BSYNC B1 ;  /* 0x0000000000017941 */ /* 0x000fea0003800000 */
.L_x_7390:
        /* <DEDUP_REMOVED lines=16> */
.L_x_7396:
[----:B------:R-:W-:Y:S05]  /*2a10*/  BSYNC B2 ;  /* 0x0000000000027941 */ /* 0x000fea0003800000 */
.L_x_7395:
        /* <DEDUP_REMOVED lines=44> */
.L_x_7394:
[----:B------:R-:W-:Y:S05]  /*2ce0*/  BSYNC B1 ;  /* 0x0000000000017941 */ /* 0x000fea0003800000 */
.L_x_7393:
        /* <DEDUP_REMOVED lines=10> */
.L_x_7389:
        /* <DEDUP_REMOVED lines=12> */
.L_x_7398:
[----:B------:R-:W-:Y:S02]  /*2e50*/  IMAD.MOV.U32 R64, RZ, RZ, R114 ;  /* 0x000000ffff407224 */ /* 0x000fe400078e0072 */
.L_x_7399:
[----:B------:R-:W-:Y:S05]  /*2e60*/  BSYNC B1 ;  /* 0x0000000000017941 */ /* 0x000fea0003800000 */
.L_x_7397:
        /* <DEDUP_REMOVED lines=16> */
.L_x_7403:
[----:B------:R-:W-:Y:S05]  /*2f70*/  BSYNC B2 ;  /* 0x0000000000027941 */ /* 0x000fea0003800000 */
.L_x_7402:
        /* <DEDUP_REMOVED lines=44> */
.L_x_7401:
[----:B------:R-:W-:Y:S05]  /*3240*/  BSYNC B1 ;  /* 0x0000000000017941 */ /* 0x000fea0003800000 */
.L_x_7400:
        /* <DEDUP_REMOVED lines=13> */
.L_x_7404:
        /* <DEDUP_REMOVED lines=12> */
.L_x_7407:
[----:B------:R-:W-:Y:S02]  /*33e0*/  IMAD.MOV.U32 R68, RZ, RZ, R114 ;  /* 0x000000ffff447224 */ /* 0x000fe400078e0072 */
.L_x_7408:
[----:B------:R-:W-:Y:S05]  /*33f0*/  BSYNC B1 ;  /* 0x0000000000017941 */ /* 0x000fea0003800000 */
.L_x_7406:
        /* <DEDUP_REMOVED lines=16> */
.L_x_7412:
[----:B------:R-:W-:Y:S05]  /*3500*/  BSYNC B2 ;  /* 0x0000000000027941 */ /* 0x000fea0003800000 */
.L_x_7411:
        /* <DEDUP_REMOVED lines=44> */
.L_x_7410:
[----:B------:R-:W-:Y:S05]  /*37d0*/  BSYNC B1 ;  /* 0x0000000000017941 */ /* 0x000fea0003800000 */
.L_x_7409:
        /* <DEDUP_REMOVED lines=10> */
.L_x_7405:
        /* <DEDUP_REMOVED lines=12> */
.L_x_7414:
[----:B------:R-:W-:Y:S02]  /*3940*/  IMAD.MOV.U32 R68, RZ, RZ, R114 ;  /* 0x000000ffff447224 */ /* 0x000fe400078e0072 */
.L_x_7415:
[----:B------:R-:W-:Y:S05]  /*3950*/  BSYNC B1 ;  /* 0x0000000000017941 */ /* 0x000fea0003800000 */
.L_x_7413:
        /* <DEDUP_REMOVED lines=16> */
.L_x_7419:
[----:B------:R-:W-:Y:S05]  /*3a60*/  BSYNC B2 ;  /* 0x0000000000027941 */ /* 0x000fea0003800000 */
.L_x_7418:
        /* <DEDUP_REMOVED lines=44> */
.L_x_7417:
[----:B------:R-:W-:Y:S05]  /*3d30*/  BSYNC B1 ;  /* 0x0000000000017941 */ /* 0x000fea0003800000 */
.L_x_7416:
        /* <DEDUP_REMOVED lines=13> */
.L_x_7420:
        /* <DEDUP_REMOVED lines=12> */
.L_x_7423:
[----:B------:R-:W-:Y:S02]  /*3ed0*/  IMAD.MOV.U32 R68, RZ, RZ, R114 ;  /* 0x000000ffff447224 */ /* 0x000fe400078e0072 */
.L_x_7424:
[----:B------:R-:W-:Y:S05]  /*3ee0*/  BSYNC B1 ;  /* 0x0000000000017941 */ /* 0x000fea0003800000 */
.L_x_7422:
        /* <DEDUP_REMOVED lines=16> */
.L_x_7428:
[----:B------:R-:W-:Y:S05]  /*3ff0*/  BSYNC B2 ;  /* 0x0000000000027941 */ /* 0x000fea0003800000 */
.L_x_7427:
        /* <DEDUP_REMOVED lines=44> */
.L_x_7426:
[----:B------:R-:W-:Y:S05]  /*42c0*/  BSYNC B1 ;  /* 0x0000000000017941 */ /* 0x000fea0003800000 */
.L_x_7425:
        /* <DEDUP_REMOVED lines=10> */
.L_x_7421:
        /* <DEDUP_REMOVED lines=12> */
.L_x_7430:
[----:B------:R-:W-:Y:S02]  /*4430*/  IMAD.MOV.U32 R68, RZ, RZ, R114 ;  /* 0x000000ffff447224 */ /* 0x000fe400078e0072 */
.L_x_7431:
[----:B------:R-:W-:Y:S05]  /*4440*/  BSYNC B1 ;  /* 0x0000000000017941 */ /* 0x000fea0003800000 */
.L_x_7429:
        /* <DEDUP_REMOVED lines=16> */
.L_x_7435:
[----:B------:R-:W-:Y:S05]  /*4550*/  BSYNC B2 ;  /* 0x0000000000027941 */ /* 0x000fea0003800000 */
.L_x_7434:
        /* <DEDUP_REMOVED lines=44> */
.L_x_7433:
[----:B------:R-:W-:Y:S05]  /*4820*/  BSYNC B1 ;  /* 0x0000000000017941 */ /* 0x000fea0003800000 */
.L_x_7432:
        /* <DEDUP_REMOVED lines=13> */
.L_x_7436:
        /* <DEDUP_REMOVED lines=12> */
.L_x_7439:
[----:B------:R-:W-:Y:S02]  /*49c0*/  IMAD.MOV.U32 R66, RZ, RZ, R114 ;  /* 0x000000ffff427224 */ /* 0x000fe400078e0072 */
.L_x_7440:
[----:B------:R-:W-:Y:S05]  /*49d0*/  BSYNC B1 ;  /* 0x0000000000017941 */ /* 0x000fea0003800000 */
.L_x_7438:
        /* <DEDUP_REMOVED lines=16> */
.L_x_7444:
[----:B------:R-:W-:Y:S05]  /*4ae0*/  BSYNC B2 ;  /* 0x0000000000027941 */ /* 0x000fea0003800000 */
.L_x_7443:
        /* <DEDUP_REMOVED lines=44> */
.L_x_7442:
[----:B------:R-:W-:Y:S05]  /*4db0*/  BSYNC B1 ;  /* 0x0000000000017941 */ /* 0x000fea0003800000 */
.L_x_7441:
        /* <DEDUP_REMOVED lines=10> */
.L_x_7437:
        /* <DEDUP_REMOVED lines=12> */
.L_x_7446:
[----:B------:R-:W-:Y:S02]  /*4f20*/  IMAD.MOV.U32 R66, RZ, RZ, R114 ;  /* 0x000000ffff427224 */ /* 0x000fe400078e0072 */
.L_x_7447:
[----:B------:R-:W-:Y:S05]  /*4f30*/  BSYNC B1 ;  /* 0x0000000000017941 */ /* 0x000fea0003800000 */
.L_x_7445:
        /* <DEDUP_REMOVED lines=16> */
.L_x_7451:
[----:B------:R-:W-:Y:S05]  /*5040*/  BSYNC B2 ;  /* 0x0000000000027941 */ /* 0x000fea0003800000 */
.L_x_7450:
        /* <DEDUP_REMOVED lines=44> */
.L_x_7449:
[----:B------:R-:W-:Y:S05]  /*5310*/  BSYNC B1 ;  /* 0x0000000000017941 */ /* 0x000fea0003800000 */
.L_x_7448:
        /* <DEDUP_REMOVED lines=13> */
.L_x_7452:
        /* <DEDUP_REMOVED lines=12> */
.L_x_7455:
[----:B------:R-:W-:Y:S02]  /*54b0*/  IMAD.MOV.U32 R66, RZ, RZ, R114 ;  /* 0x000000ffff427224 */ /* 0x000fe400078e0072 */
.L_x_7456:
[----:B------:R-:W-:Y:S05]  /*54c0*/  BSYNC B1 ;  /* 0x0000000000017941 */ /* 0x000fea0003800000 */
.L_x_7454:
        /* <DEDUP_REMOVED lines=16> */
.L_x_7460:
[----:B------:R-:W-:Y:S05]  /*55d0*/  BSYNC B2 ;  /* 0x0000000000027941 */ /* 0x000fea0003800000 */
.L_x_7459:
        /* <DEDUP_REMOVED lines=44> */
.L_x_7458:
[----:B------:R-:W-:Y:S05]  /*58a0*/  BSYNC B1 ;  /* 0x0000000000017941 */ /* 0x000fea0003800000 */
.L_x_7457:
        /* <DEDUP_REMOVED lines=10> */
.L_x_7453:
        /* <DEDUP_REMOVED lines=12> */
.L_x_7462:
[----:B------:R-:W-:Y:S02]  /*5a10*/  IMAD.MOV.U32 R66, RZ, RZ, R114 ;  /* 0x000000ffff427224 */ /* 0x000fe400078e0072 */
.L_x_7463:
[----:B------:R-:W-:Y:S05]  /*5a20*/  BSYNC B1 ;  /* 0x0000000000017941 */ /* 0x000fea0003800000 */
.L_x_7461:
        /* <DEDUP_REMOVED lines=16> */
.L_x_7467:
[----:B------:R-:W-:Y:S05]  /*5b30*/  BSYNC B2 ;  /* 0x0000000000027941 */ /* 0x000fea0003800000 */
.L_x_7466:
        /* <DEDUP_REMOVED lines=44> */
.L_x_7465:
[----:B------:R-:W-:Y:S05]  /*5e00*/  BSYNC B1 ;  /* 0x0000000000017941 */ /* 0x000fea0003800000 */
.L_x_7464:
        /* <DEDUP_REMOVED lines=14> */
.L_x_7468:
        /* <DEDUP_REMOVED lines=12> */
.L_x_7471:
[----:B------:R-:W-:Y:S02]  /*5fb0*/  IMAD.MOV.U32 R68, RZ, RZ, R114 ;  /* 0x000000ffff447224 */ /* 0x000fe400078e0072 */
.L_x_7472:
[----:B------:R-:W-:Y:S05]  /*5fc0*/  BSYNC B1 ;  /* 0x0000000000017941 */ /* 0x000fea0003800000 */
.L_x_7470:
        /* <DEDUP_REMOVED lines=18> */
.L_x_7476:
[----:B------:R-:W-:Y:S05]  /*60f0*/  BSYNC B2 ;  /* 0x0000000000027941 */ /* 0x000fea0003800000 */
.L_x_7475:
        /* <DEDUP_REMOVED lines=44> */
.L_x_7474:
[----:B------:R-:W-:Y:S05]  /*63c0*/  BSYNC B1 ;  /* 0x0000000000017941 */ /* 0x000fea0003800000 */
.L_x_7473:
        /* <DEDUP_REMOVED lines=10> */
.L_x_7469:
[----:B------:R-:W-:Y:S02]  /*6470*/  SEL R65, RZ, 0x10000, P4 ;  /* 0x00010000ff417807 */ /* 0x000fe40002000000 */
        /* <DEDUP_REMOVED lines=13> */
[----:B------:R-:W-:Y:S01]  /*6550*/  SHF.L.U32 R130, R82, 0x3, RZ ;  /* 0x0000000352827819 */ /* 0x000fe200000006ff */
[----:B------:R-:W-:Y:S01]  /*6560*/  IMAD.WIDE.U32 R126, R126, 0x100, RZ ;  /* 0x000001007e7e7825 */ /* 0x000fe200078e00ff */
[----:B------:R-:W-:Y:S02]  /*6570*/  LEA.HI.X R129, R82, c[0x0][0x18c], RZ, 0x4, P1 ;  /* 0x0000630052817a11 */ /* 0x000fe400008f24ff */
[----:B------:R-:W-:Y:S02]  /*6580*/  LOP3.LUT R121, R65, R66, R121, 0xfe, !PT ;  /* 0x0000004241797212 */ /* 0x000fe400078efe79 */
[----:B------:R-:W-:Y:S02]  /*6590*/  LOP3.LUT R80, R126, R64, R80, 0xfe, !PT ;  /* 0x000000407e507212 */ /* 0x000fe400078efe50 */
[----:B------:R-:W-:Y:S02]  /*65a0*/  SEL R119, RZ, 0x1, P5 ;  /* 0x00000001ff777807 */ /* 0x000fe40002800000 */
[----:B------:R-:W-:-:S02]  /*65b0*/  SHF.R.U32.HI R131, RZ, 0x1d, R82 ;  /* 0x0000001dff837819 */ /* 0x000fc40000011652 */
[----:B------:R-:W-:Y:S02]  /*65c0*/  IADD3 R124, P1, R130, c[0x0][0x190], RZ ;  /* 0x00006400827c7a10 */ /* 0x000fe40007f3e0ff */
[----:B------:R-:W-:Y:S02]  /*65d0*/  F2FP.PACK_AB R67, R78, R75 ;  /* 0x0000004b4e43723e */ /* 0x000fe400000000ff */
[----:B------:R-:W-:Y:S02]  /*65e0*/  F2FP.PACK_AB R66, R76, R73 ;  /* 0x000000494c42723e */ /* 0x000fe400000000ff */
[----:B------:R-:W-:Y:S02]  /*65f0*/  F2FP.PACK_AB R65, R74, R71 ;  /* 0x000000474a41723e */ /* 0x000fe400000000ff */
[----:B------:R-:W-:Y:S02]  /*6600*/  F2FP.PACK_AB R64, R72, R69 ;  /* 0x000000454840723e */ /* 0x000fe400000000ff */
[----:B------:R-:W-:-:S02]  /*6610*/  LOP3.LUT R127, R127, R121, R81, 0xfe, !PT ;  /* 0x000000797f7f7212 */ /* 0x000fc400078efe51 */
[----:B------:R-:W-:Y:S01]  /*6620*/  IADD3.X R125, R131, c[0x0][0x194], RZ, P1, !PT ;  /* 0x00006500837d7a10 */ /* 0x000fe20000ffe4ff */
[----:B------:R0:W-:Y:S01]  /*6630*/  STG.E.128 [R128.64], R64 ;  /* 0x0000004080007986 */ /* 0x0001e2000c101d06 */
[----:B------:R-:W-:Y:S02]  /*6640*/  LOP3.LUT R126, R80, R119, RZ, 0xfc, !PT ;  /* 0x00000077507e7212 */ /* 0x000fe400078efcff */
        /* <DEDUP_REMOVED lines=27> */
.L_x_7477:
        /* <DEDUP_REMOVED lines=15> */
.L_x_7479:
[----:B-1----:R-:W-:Y:S02]  /*68f0*/  IMAD.MOV.U32 R119, RZ, RZ, R114 ;  /* 0x000000ffff777224 */ /* 0x002fe400078e0072 */
.L_x_7480:
[----:B------:R-:W-:Y:S05]  /*6900*/  BSYNC B1 ;  /* 0x0000000000017941 */ /* 0x000fea0003800000 */
.L_x_7478:
        /* <DEDUP_REMOVED lines=16> */
.L_x_7484:
[----:B------:R-:W-:Y:S05]  /*6a10*/  BSYNC B2 ;  /* 0x0000000000027941 */ /* 0x000fea0003800000 */
.L_x_7483:
        /* <DEDUP_REMOVED lines=44> */
.L_x_7482:
[----:B------:R-:W-:Y:S05]  /*6ce0*/  BSYNC B1 ;  /* 0x0000000000017941 */ /* 0x000fea0003800000 */
.L_x_7481:
        /* <DEDUP_REMOVED lines=16> */
.L_x_7485:
        /* <DEDUP_REMOVED lines=12> */
.L_x_7488:
[----:B------:R-:W-:Y:S02]  /*6eb0*/  IMAD.MOV.U32 R81, RZ, RZ, R114 ;  /* 0x000000ffff517224 */ /* 0x000fe400078e0072 */
.L_x_7489:
[----:B------:R-:W-:Y:S05]  /*6ec0*/  BSYNC B1 ;  /* 0x0000000000017941 */ /* 0x000fea0003800000 */
.L_x_7487:
        /* <DEDUP_REMOVED lines=16> */
.L_x_7493:
[----:B------:R-:W-:Y:S05]  /*6fd0*/  BSYNC B2 ;  /* 0x0000000000027941 */ /* 0x000fea0003800000 */
.L_x_7492:
        /* <DEDUP_REMOVED lines=44> */
.L_x_7491:
[----:B------:R-:W-:Y:S05]  /*72a0*/  BSYNC B1 ;  /* 0x0000000000017941 */ /* 0x000fea0003800000 */
.L_x_7490:
        /* <DEDUP_REMOVED lines=10> */
.L_x_7486:
        /* <DEDUP_REMOVED lines=12> */
.L_x_7495:
[----:B------:R-:W-:Y:S02]  /*7410*/  IMAD.MOV.U32 R81, RZ, RZ, R114 ;  /* 0x000000ffff517224 */ /* 0x000fe400078e0072 */
.L_x_7496:
[----:B------:R-:W-:Y:S05]  /*7420*/  BSYNC B1 ;  /* 0x0000000000017941 */ /* 0x000fea0003800000 */
.L_x_7494:
        /* <DEDUP_REMOVED lines=16> */
.L_x_7500:
[----:B------:R-:W-:Y:S05]  /*7530*/  BSYNC B2 ;  /* 0x0000000000027941 */ /* 0x000fea0003800000 */
.L_x_7499:
        /* <DEDUP_REMOVED lines=44> */
.L_x_7498:
[----:B------:R-:W-:Y:S05]  /*7800*/  BSYNC B1 ;  /* 0x0000000000017941 */ /* 0x000fea0003800000 */
.L_x_7497:
        /* <DEDUP_REMOVED lines=15> */
.L_x_7501:
        /* <DEDUP_REMOVED lines=12> */
.L_x_7504:
[----:B------:R-:W-:Y:S02]  /*79c0*/  IMAD.MOV.U32 R64, RZ, RZ, R114 ;  /* 0x000000ffff407224 */ /* 0x000fe400078e0072 */
.L_x_7505:
[----:B------:R-:W-:Y:S05]  /*79d0*/  BSYNC B1 ;  /* 0x0000000000017941 */ /* 0x000fea0003800000 */
.L_x_7503:
        /* <DEDUP_REMOVED lines=16> */
.L_x_7509:
[----:B------:R-:W-:Y:S05]  /*7ae0*/  BSYNC B2 ;  /* 0x0000000000027941 */ /* 0x000fea0003800000 */
.L_x_7508:
        /* <DEDUP_REMOVED lines=44> */
.L_x_7507:
[----:B------:R-:W-:Y:S05]  /*7db0*/  BSYNC B1 ;  /* 0x0000000000017941 */ /* 0x000fea0003800000 */
.L_x_7506:
        /* <DEDUP_REMOVED lines=10> */
.L_x_7502:
        /* <DEDUP_REMOVED lines=12> */
.L_x_7511:
[----:B------:R-:W-:Y:S02]  /*7f20*/  IMAD.MOV.U32 R64, RZ, RZ, R114 ;  /* 0x000000ffff407224 */ /* 0x000fe400078e0072 */
.L_x_7512:
[----:B------:R-:W-:Y:S05]  /*7f30*/  BSYNC B1 ;  /* 0x0000000000017941 */ /* 0x000fea0003800000 */
.L_x_7510:
        /* <DEDUP_REMOVED lines=16> */
.L_x_7516:
[----:B------:R-:W-:Y:S05]  /*8040*/  BSYNC B2 ;  /* 0x0000000000027941 */ /* 0x000fea0003800000 */
.L_x_7515:
        /* <DEDUP_REMOVED lines=44> */
.L_x_7514:
[----:B------:R-:W-:Y:S05]  /*8310*/  BSYNC B1 ;  /* 0x0000000000017941 */ /* 0x000fea0003800000 */
.L_x_7513:
        /* <DEDUP_REMOVED lines=15> */
.L_x_7517:
        /* <DEDUP_REMOVED lines=12> */
.L_x_7520:
[----:B------:R-:W-:Y:S02]  /*84d0*/  IMAD.MOV.U32 R64, RZ, RZ, R114 ;  /* 0x000000ffff407224 */ /* 0x000fe400078e0072 */
.L_x_7521:
[----:B------:R-:W-:Y:S05]  /*84e0*/  BSYNC B1 ;  /* 0x0000000000017941 */ /* 0x000fea0003800000 */
.L_x_7519:
        /* <DEDUP_REMOVED lines=16> */
.L_x_7525:
[----:B------:R-:W-:Y:S05]  /*85f0*/  BSYNC B2 ;  /* 0x0000000000027941 */ /* 0x000fea0003800000 */
.L_x_7524:
        /* <DEDUP_REMOVED lines=44> */
.L_x_7523:
[----:B------:R-:W-:Y:S05]  /*88c0*/  BSYNC B1 ;  /* 0x0000000000017941 */ /* 0x000fea0003800000 */
.L_x_7522:
        /* <DEDUP_REMOVED lines=10> */
.L_x_7518:
        /* <DEDUP_REMOVED lines=12> */
.L_x_7527:
[----:B------:R-:W-:Y:S02]  /*8a30*/  IMAD.MOV.U32 R64, RZ, RZ, R114 ;  /* 0x000000ffff407224 */ /* 0x000fe400078e0072 */
.L_x_7528:
[----:B------:R-:W-:Y:S05]  /*8a40*/  BSYNC B1 ;  /* 0x0000000000017941 */ /* 0x000fea0003800000 */
.L_x_7526:
        /* <DEDUP_REMOVED lines=16> */
.L_x_7532:
[----:B------:R-:W-:Y:S05]  /*8b50*/  BSYNC B2 ;  /* 0x0000000000027941 */ /* 0x000fea0003800000 */
.L_x_7531:
        /* <DEDUP_REMOVED lines=44> */
.L_x_7530:
[----:B------:R-:W-:Y:S05]  /*8e20*/  BSYNC B1 ;  /* 0x0000000000017941 */ /* 0x000fea0003800000 */
.L_x_7529:
        /* <DEDUP_REMOVED lines=13> */
.L_x_7533:
        /* <DEDUP_REMOVED lines=12> */
.L_x_7536:
[----:B------:R-:W-:Y:S02]  /*8fc0*/  IMAD.MOV.U32 R119, RZ, RZ, R114 ;  /* 0x000000ffff777224 */ /* 0x000fe400078e0072 */
.L_x_7537:
[----:B------:R-:W-:Y:S05]  /*8fd0*/  BSYNC B1 ;  /* 0x0000000000017941 */ /* 0x000fea0003800000 */
.L_x_7535:
        /* <DEDUP_REMOVED lines=16> */
.L_x_7541:
[----:B------:R-:W-:Y:S05]  /*90e0*/  BSYNC B2 ;  /* 0x0000000000027941 */ /* 0x000fea0003800000 */
.L_x_7540:
        /* <DEDUP_REMOVED lines=44> */
.L_x_7539:
[----:B------:R-:W-:Y:S05]  /*93b0*/  BSYNC B1 ;  /* 0x0000000000017941 */ /* 0x000fea0003800000 */
.L_x_7538:
        /* <DEDUP_REMOVED lines=10> */
.L_x_7534:
        /* <DEDUP_REMOVED lines=12> */
.L_x_7543:
[----:B------:R-:W-:Y:S02]  /*9520*/  IMAD.MOV.U32 R119, RZ, RZ, R114 ;  /* 0x000000ffff777224 */ /* 0x000fe400078e0072 */
.L_x_7544:
[----:B------:R-:W-:Y:S05]  /*9530*/  BSYNC B1 ;  /* 0x0000000000017941 */ /* 0x000fea0003800000 */
.L_x_7542:
        /* <DEDUP_REMOVED lines=16> */
.L_x_7548:
[----:B------:R-:W-:Y:S05]  /*9640*/  BSYNC B2 ;  /* 0x0000000000027941 */ /* 0x000fea0003800000 */
.L_x_7547:
        /* <DEDUP_REMOVED lines=44> */
.L_x_7546:
[----:B------:R-:W-:Y:S05]  /*9910*/  BSYNC B1 ;  /* 0x0000000000017941 */ /* 0x000fea0003800000 */
.L_x_7545:
        /* <DEDUP_REMOVED lines=13> */
.L_x_7549:
        /* <DEDUP_REMOVED lines=12> */
.L_x_7552:
[----:B------:R-:W-:Y:S02]  /*9ab0*/  IMAD.MOV.U32 R119, RZ, RZ, R114 ;  /* 0x000000ffff777224 */ /* 0x000fe400078e0072 */
.L_x_7553:
[----:B------:R-:W-:Y:S05]  /*9ac0*/  BSYNC B1 ;  /* 0x0000000000017941 */ /* 0x000fea0003800000 */
.L_x_7551:
        /* <DEDUP_REMOVED lines=16> */
.L_x_7557:
[----:B------:R-:W-:Y:S05]  /*9bd0*/  BSYNC B2 ;  /* 0x0000000000027941 */ /* 0x000fea0003800000 */
.L_x_7556:
        /* <DEDUP_REMOVED lines=44> */
.L_x_7555:
[----:B------:R-:W-:Y:S05]  /*9ea0*/  BSYNC B1 ;  /* 0x0000000000017941 */ /* 0x000fea0003800000 */
.L_x_7554:
        /* <DEDUP_REMOVED lines=10> */
.L_x_7550:
        /* <DEDUP_REMOVED lines=12> */
.L_x_7559:
[----:B------:R-:W-:Y:S02]  /*a010*/  IMAD.MOV.U32 R119, RZ, RZ, R114 ;  /* 0x000000ffff777224 */ /* 0x000fe400078e0072 */
.L_x_7560:
[----:B------:R-:W-:Y:S05]  /*a020*/  BSYNC B1 ;  /* 0x0000000000017941 */ /* 0x000fea0003800000 */
.L_x_7558:
        /* <DEDUP_REMOVED lines=16> */
.L_x_7564:
[----:B------:R-:W-:Y:S05]  /*a130*/  BSYNC B2 ;  /* 0x0000000000027941 */ /* 0x000fea0003800000 */
.L_x_7563:
        /* <DEDUP_REMOVED lines=44> */
.L_x_7562:
[----:B------:R-:W-:Y:S05]  /*a400*/  BSYNC B1 ;  /* 0x0000000000017941 */ /* 0x000fea0003800000 */
.L_x_7561:
        /* <DEDUP_REMOVED lines=13> */
.L_x_7565:
        /* <DEDUP_REMOVED lines=12> */
.L_x_7568:
[----:B------:R-:W-:Y:S02]  /*a5a0*/  IMAD.MOV.U32 R66, RZ, RZ, R114 ;  /* 0x000000ffff427224 */ /* 0x000fe400078e0072 */
.L_x_7569:
[----:B------:R-:W-:Y:S05]  /*a5b0*/  BSYNC B1 ;  /* 0x0000000000017941 */ /* 0x000fea0003800000 */
.L_x_7567:
        /* <DEDUP_REMOVED lines=16> */
.L_x_7573:
[----:B------:R-:W-:Y:S05]  /*a6c0*/  BSYNC B2 ;  /* 0x0000000000027941 */ /* 0x000fea0003800000 */
.L_x_7572:
        /* <DEDUP_REMOVED lines=44> */
.L_x_7571:
[----:B------:R-:W-:Y:S05]  /*a990*/  BSYNC B1 ;  /* 0x0000000000017941 */ /* 0x000fea0003800000 */
.L_x_7570:
        /* <DEDUP_REMOVED lines=10> */
.L_x_7566:
        /* <DEDUP_REMOVED lines=12> */
.L_x_7575:
[----:B------:R-:W-:Y:S02]  /*ab00*/  IMAD.MOV.U32 R66, RZ, RZ, R114 ;  /* 0x000000ffff427224 */ /* 0x000fe400078e0072 */
.L_x_7576:
[----:B------:R-:W-:Y:S05]  /*ab10*/  BSYNC B1 ;  /* 0x0000000000017941 */ /* 0x000fea0003800000 */
.L_x_7574:
        /* <DEDUP_REMOVED lines=16> */
.L_x_7580:
[----:B------:R-:W-:Y:S05]  /*ac20*/  BSYNC B2 ;  /* 0x0000000000027941 */ /* 0x000fea0003800000 */
.L_x_7579:
        /* <DEDUP_REMOVED lines=44> */
.L_x_7578:
[----:B------:R-:W-:Y:S05]  /*aef0*/  BSYNC B1 ;  /* 0x0000000000017941 */ /* 0x000fea0003800000 */
.L_x_7577:
        /* <DEDUP_REMOVED lines=13> */
.L_x_7581:
        /* <DEDUP_REMOVED lines=12> */
.L_x_7584:
[----:B------:R-:W-:Y:S02]  /*b090*/  IMAD.MOV.U32 R66, RZ, RZ, R114 ;  /* 0x000000ffff427224 */ /* 0x000fe400078e0072 */
.L_x_7585:
[----:B------:R-:W-:Y:S05]  /*b0a0*/  BSYNC B1 ;  /* 0x0000000000017941 */ /* 0x000fea0003800000 */
.L_x_7583:
        /* <DEDUP_REMOVED lines=16> */
.L_x_7589:
[----:B------:R-:W-:Y:S05]  /*b1b0*/  BSYNC B2 ;  /* 0x0000000000027941 */ /* 0x000fea0003800000 */
.L_x_7588:
        /* <DEDUP_REMOVED lines=44> */
.L_x_7587:
[----:B------:R-:W-:Y:S05]  /*b480*/  BSYNC B1 ;  /* 0x0000000000017941 */ /* 0x000fea0003800000 */
.L_x_7586:
        /* <DEDUP_REMOVED lines=10> */
.L_x_7582:
        /* <DEDUP_REMOVED lines=12> */
.L_x_7591:
[----:B------:R-:W-:Y:S02]  /*b5f0*/  IMAD.MOV.U32 R66, RZ, RZ, R114 ;  /* 0x000000ffff427224 */ /* 0x000fe400078e0072 */
.L_x_7592:
[----:B------:R-:W-:Y:S05]  /*b600*/  BSYNC B1 ;  /* 0x0000000000017941 */ /* 0x000fea0003800000 */
.L_x_7590:
        /* <DEDUP_REMOVED lines=16> */
.L_x_7596:
[----:B------:R-:W-:Y:S05]  /*b710*/  BSYNC B2 ;  /* 0x0000000000027941 */ /* 0x000fea0003800000 */
.L_x_7595:
        /* <DEDUP_REMOVED lines=44> */
.L_x_7594:
[----:B------:R-:W-:Y:S05]  /*b9e0*/  BSYNC B1 ;  /* 0x0000000000017941 */ /* 0x000fea0003800000 */
.L_x_7593:
        /* <DEDUP_REMOVED lines=14> */
.L_x_7597:
        /* <DEDUP_REMOVED lines=12> */
.L_x_7600:
[----:B------:R-:W-:Y:S02]  /*bb90*/  IMAD.MOV.U32 R119, RZ, RZ, R114 ;  /* 0x000000ffff777224 */ /* 0x000fe400078e0072 */
.L_x_7601:
[----:B------:R-:W-:Y:S05]  /*bba0*/  BSYNC B1 ;  /* 0x0000000000017941 */ /* 0x000fea0003800000 */
.L_x_7599:
        /* <DEDUP_REMOVED lines=18> */
.L_x_7605:
[----:B------:R-:W-:Y:S05]  /*bcd0*/  BSYNC B2 ;  /* 0x0000000000027941 */ /* 0x000fea0003800000 */
.L_x_7604:
        /* <DEDUP_REMOVED lines=44> */
.L_x_7603:
[----:B------:R-:W-:Y:S05]  /*bfa0*/  BSYNC B1 ;  /* 0x0000000000017941 */ /* 0x000fea0003800000 */
.L_x_7602:
        /* <DEDUP_REMOVED lines=10> */
.L_x_7598:
        /* <DEDUP_REMOVED lines=53> */
.L_x_7606:
        /* <DEDUP_REMOVED lines=15> */
.L_x_7608:
[----:B-1----:R-:W-:Y:S02]  /*c490*/  IMAD.MOV.U32 R122, RZ, RZ, R114 ;  /* 0x000000ffff7a7224 */ /* 0x002fe400078e0072 */
.L_x_7609:
[----:B------:R-:W-:Y:S05]  /*c4a0*/  BSYNC B1 ;  /* 0x0000000000017941 */ /* 0x000fea0003800000 */
.L_x_7607:
        /* <DEDUP_REMOVED lines=16> */
.L_x_7613:
[----:B------:R-:W-:Y:S05]  /*c5b0*/  BSYNC B2 ;  /* 0x0000000000027941 */ /* 0x000fea0003800000 */
.L_x_7612:
        /* <DEDUP_REMOVED lines=44> */
.L_x_7611:
[----:B------:R-:W-:Y:S05]  /*c880*/  BSYNC B1 ;  /* 0x0000000000017941 */ /* 0x000fea0003800000 */
.L_x_7610:
        /* <DEDUP_REMOVED lines=16> */
.L_x_7614:
        /* <DEDUP_REMOVED lines=12> */
.L_x_7617:
[----:B------:R-:W-:Y:S02]  /*ca50*/  IMAD.MOV.U32 R120, RZ, RZ, R114 ;  /* 0x000000ffff787224 */ /* 0x000fe400078e0072 */
.L_x_7618:
[----:B------:R-:W-:Y:S05]  /*ca60*/  BSYNC B1 ;  /* 0x0000000000017941 */ /* 0x000fea0003800000 */
.L_x_7616:
        /* <DEDUP_REMOVED lines=16> */
.L_x_7622:
[----:B------:R-:W-:Y:S05]  /*cb70*/  BSYNC B2 ;  /* 0x0000000000027941 */ /* 0x000fea0003800000 */
.L_x_7621:
        /* <DEDUP_REMOVED lines=44> */
.L_x_7620:
[----:B------:R-:W-:Y:S05]  /*ce40*/  BSYNC B1 ;  /* 0x0000000000017941 */ /* 0x000fea0003800000 */
.L_x_7619:
        /* <DEDUP_REMOVED lines=10> */
.L_x_7615:
        /* <DEDUP_REMOVED lines=12> */
.L_x_7624:
[----:B------:R-:W-:Y:S02]  /*cfb0*/  IMAD.MOV.U32 R120, RZ, RZ, R114 ;  /* 0x000000ffff787224 */ /* 0x000fe400078e0072 */
.L_x_7625:
[----:B------:R-:W-:Y:S05]  /*cfc0*/  BSYNC B1 ;  /* 0x0000000000017941 */ /* 0x000fea0003800000 */
.L_x_7623:
        /* <DEDUP_REMOVED lines=16> */
.L_x_7629:
[----:B------:R-:W-:Y:S05]  /*d0d0*/  BSYNC B2 ;  /* 0x0000000000027941 */ /* 0x000fea0003800000 */
.L_x_7628:
        /* <DEDUP_REMOVED lines=44> */
.L_x_7627:
[----:B------:R-:W-:Y:S05]  /*d3a0*/  BSYNC B1 ;  /* 0x0000000000017941 */ /* 0x000fea0003800000 */
.L_x_7626:
        /* <DEDUP_REMOVED lines=15> */
.L_x_7630:
        /* <DEDUP_REMOVED lines=12> */
.L_x_7633:
[----:B------:R-:W-:Y:S02]  /*d560*/  IMAD.MOV.U32 R64, RZ, RZ, R114 ;  /* 0x000000ffff407224 */ /* 0x000fe400078e0072 */
.L_x_7634:
[----:B------:R-:W-:Y:S05]  /*d570*/  BSYNC B1 ;  /* 0x0000000000017941 */ /* 0x000fea0003800000 */
.L_x_7632:
        /* <DEDUP_REMOVED lines=16> */
.L_x_7638:
[----:B------:R-:W-:Y:S05]  /*d680*/  BSYNC B2 ;  /* 0x0000000000027941 */ /* 0x000fea0003800000 */
.L_x_7637:
        /* <DEDUP_REMOVED lines=44> */
.L_x_7636:
[----:B------:R-:W-:Y:S05]  /*d950*/  BSYNC B1 ;  /* 0x0000000000017941 */ /* 0x000fea0003800000 */
.L_x_7635:
        /* <DEDUP_REMOVED lines=10> */
.L_x_7631:
        /* <DEDUP_REMOVED lines=12> */
.L_x_7640:
[----:B------:R-:W-:Y:S02]  /*dac0*/  IMAD.MOV.U32 R64, RZ, RZ, R114 ;  /* 0x000000ffff407224 */ /* 0x000fe400078e0072 */
.L_x_7641:
[----:B------:R-:W-:Y:S05]  /*dad0*/  BSYNC B1 ;  /* 0x0000000000017941 */ /* 0x000fea0003800000 */
.L_x_7639:
        /* <DEDUP_REMOVED lines=16> */
.L_x_7645:
[----:B------:R-:W-:Y:S05]  /*dbe0*/  BSYNC B2 ;  /* 0x0000000000027941 */ /* 0x000fea0003800000 */
.L_x_7644:
        /* <DEDUP_REMOVED lines=44> */
.L_x_7643:
[----:B------:R-:W-:Y:S05]  /*deb0*/  BSYNC B1 ;  /* 0x0000000000017941 */ /* 0x000fea0003800000 */
.L_x_7642:
        /* <DEDUP_REMOVED lines=15> */
.L_x_7646:
        /* <DEDUP_REMOVED lines=12> */
.L_x_7649:
[----:B------:R-:W-:Y:S02]  /*e070*/  IMAD.MOV.U32 R64, RZ, RZ, R114 ;  /* 0x000000ffff407224 */ /* 0x000fe400078e0072 */
.L_x_7650:
[----:B------:R-:W-:Y:S05]  /*e080*/  BSYNC B1 ;  /* 0x0000000000017941 */ /* 0x000fea0003800000 */
.L_x_7648:
        /* <DEDUP_REMOVED lines=16> */
.L_x_7654:
[----:B------:R-:W-:Y:S05]  /*e190*/  BSYNC B2 ;  /* 0x0000000000027941 */ /* 0x000fea0003800000 */
.L_x_7653:
        /* <DEDUP_REMOVED lines=44> */
.L_x_7652:
[----:B------:R-:W-:Y:S05]  /*e460*/  BSYNC B1 ;  /* 0x0000000000017941 */ /* 0x000fea0003800000 */
.L_x_7651:
        /* <DEDUP_REMOVED lines=10> */
.L_x_7647:
        /* <DEDUP_REMOVED lines=12> */
.L_x_7656:
[----:B------:R-:W-:Y:S02]  /*e5d0*/  IMAD.MOV.U32 R64, RZ, RZ, R114 ;  /* 0x000000ffff407224 */ /* 0x000fe400078e0072 */
.L_x_7657:
[----:B------:R-:W-:Y:S05]  /*e5e0*/  BSYNC B1 ;  /* 0x0000000000017941 */ /* 0x000fea0003800000 */
.L_x_7655:
        /* <DEDUP_REMOVED lines=16> */
.L_x_7661:
[----:B------:R-:W-:Y:S05]  /*e6f0*/  BSYNC B2 ;  /* 0x0000000000027941 */ /* 0x000fea0003800000 */
.L_x_7660:
        /* <DEDUP_REMOVED lines=44> */
.L_x_7659:
[----:B------:R-:W-:Y:S05]  /*e9c0*/  BSYNC B1 ;  /* 0x0000000000017941 */ /* 0x000fea0003800000 */
.L_x_7658:
        /* <DEDUP_REMOVED lines=13> */
.L_x_7662:
        /* <DEDUP_REMOVED lines=12> */
.L_x_7665:
[----:B------:R-:W-:Y:S02]  /*eb60*/  IMAD.MOV.U32 R120, RZ, RZ, R114 ;  /* 0x000000ffff787224 */ /* 0x000fe400078e0072 */
.L_x_7666:
[----:B------:R-:W-:Y:S05]  /*eb70*/  BSYNC B1 ;  /* 0x0000000000017941 */ /* 0x000fea0003800000 */
.L_x_7664:
        /* <DEDUP_REMOVED lines=16> */
.L_x_7670:
[----:B------:R-:W-:Y:S05]  /*ec80*/  BSYNC B2 ;  /* 0x0000000000027941 */ /* 0x000fea0003800000 */
.L_x_7669:
        /* <DEDUP_REMOVED lines=44> */
.L_x_7668:
[----:B------:R-:W-:Y:S05]  /*ef50*/  BSYNC B1 ;  /* 0x0000000000017941 */ /* 0x000fea0003800000 */
.L_x_7667:
        /* <DEDUP_REMOVED lines=10> */
.L_x_7663:
        /* <DEDUP_REMOVED lines=12> */
.L_x_7672:
[----:B------:R-:W-:Y:S02]  /*f0c0*/  IMAD.MOV.U32 R120, RZ, RZ, R114 ;  /* 0x000000ffff787224 */ /* 0x000fe400078e0072 */
.L_x_7673:
[----:B------:R-:W-:Y:S05]  /*f0d0*/  BSYNC B1 ;  /* 0x0000000000017941 */ /* 0x000fea0003800000 */
.L_x_7671:
        /* <DEDUP_REMOVED lines=16> */
.L_x_7677:
[----:B------:R-:W-:Y:S05]  /*f1e0*/  BSYNC B2 ;  /* 0x0000000000027941 */ /* 0x000fea0003800000 */
.L_x_7676:
        /* <DEDUP_REMOVED lines=44> */
.L_x_7675:
[----:B------:R-:W-:Y:S05]  /*f4b0*/  BSYNC B1 ;  /* 0x0000000000017941 */ /* 0x000fea0003800000 */
.L_x_7674:
        /* <DEDUP_REMOVED lines=13> */
.L_x_7678:
        /* <DEDUP_REMOVED lines=12> */
.L_x_7681:
[----:B------:R-:W-:Y:S02]  /*f650*/  IMAD.MOV.U32 R120, RZ, RZ, R114 ;  /* 0x000000ffff787224 */ /* 0x000fe400078e0072 */
.L_x_7682:
[----:B------:R-:W-:Y:S05]  /*f660*/  BSYNC B1 ;  /* 0x0000000000017941 */ /* 0x000fea0003800000 */
.L_x_7680:
        /* <DEDUP_REMOVED lines=16> */
.L_x_7686:
[----:B------:R-:W-:Y:S05]  /*f770*/  BSYNC B2 ;  /* 0x0000000000027941 */ /* 0x000fea0003800000 */
.L_x_7685:
        /* <DEDUP_REMOVED lines=44> */
.L_x_7684:
[----:B------:R-:W-:Y:S05]  /*fa40*/  BSYNC B1 ;  /* 0x0000000000017941 */ /* 0x000fea0003800000 */
.L_x_7683:
        /* <DEDUP_REMOVED lines=10> */
.L_x_7679:
        /* <DEDUP_REMOVED lines=12> */
.L_x_7688:
[----:B------:R-:W-:Y:S02]  /*fbb0*/  IMAD.MOV.U32 R120, RZ, RZ, R114 ;  /* 0x000000ffff787224 */ /* 0x000fe400078e0072 */
.L_x_7689:
[----:B------:R-:W-:Y:S05]  /*fbc0*/  BSYNC B1 ;  /* 0x0000000000017941 */ /* 0x000fea0003800000 */
.L_x_7687:
        /* <DEDUP_REMOVED lines=16> */
.L_x_7693:
[----:B------:R-:W-:Y:S05]  /*fcd0*/  BSYNC B2 ;  /* 0x0000000000027941 */ /* 0x000fea0003800000 */
.L_x_7692:
        /* <DEDUP_REMOVED lines=44> */
.L_x_7691:
[----:B------:R-:W-:Y:S05]  /*ffa0*/  BSYNC B1 ;  /* 0x0000000000017941 */ /* 0x000fea0003800000 */
.L_x_7690:
        /* <DEDUP_REMOVED lines=13> */
.L_x_7694:
        /* <DEDUP_REMOVED lines=12> */
.L_x_7697:
[----:B------:R-:W-:Y:S02]  /*10140*/  IMAD.MOV.U32 R66, RZ, RZ, R114 ;  /* 0x000000ffff427224 */ /* 0x000fe400078e0072 */
.L_x_7698:
[----:B------:R-:W-:Y:S05]  /*10150*/  BSYNC B1 ;  /* 0x0000000000017941 */ /* 0x000fea0003800000 */
.L_x_7696:
        /* <DEDUP_REMOVED lines=16> */
.L_x_7702:
[----:B------:R-:W-:Y:S05]  /*10260*/  BSYNC B2 ;  /* 0x0000000000027941 */ /* 0x000fea0003800000 */
.L_x_7701:
        /* <DEDUP_REMOVED lines=44> */
.L_x_7700:
[----:B------:R-:W-:Y:S05]  /*10530*/  BSYNC B1 ;  /* 0x0000000000017941 */ /* 0x000fea0003800000 */
.L_x_7699:
        /* <DEDUP_REMOVED lines=10> */
.L_x_7695:
        /* <DEDUP_REMOVED lines=12> */
.L_x_7704:
[----:B------:R-:W-:Y:S02]  /*106a0*/  IMAD.MOV.U32 R66, RZ, RZ, R114 ;  /* 0x000000ffff427224 */ /* 0x000fe400078e0072 */
.L_x_7705:
[----:B------:R-:W-:Y:S05]  /*106b0*/  BSYNC B1 ;  /* 0x0000000000017941 */ /* 0x000fea0003800000 */
.L_x_7703:
        /* <DEDUP_REMOVED lines=16> */
.L_x_7709:
[----:B------:R-:W-:Y:S05]  /*107c0*/  BSYNC B2 ;  /* 0x0000000000027941 */ /* 0x000fea0003800000 */
.L_x_7708:
        /* <DEDUP_REMOVED lines=44> */
.L_x_7707:
[----:B------:R-:W-:Y:S05]  /*10a90*/  BSYNC B1 ;  /* 0x0000000000017941 */ /* 0x000fea0003800000 */
.L_x_7706:
        /* <DEDUP_REMOVED lines=13> */
.L_x_7710:
        /* <DEDUP_REMOVED lines=12> */
.L_x_7713:
[----:B------:R-:W-:Y:S02]  /*10c30*/  IMAD.MOV.U32 R66, RZ, RZ, R114 ;  /* 0x000000ffff427224 */ /* 0x000fe400078e0072 */
.L_x_7714:
[----:B------:R-:W-:Y:S05]  /*10c40*/  BSYNC B1 ;  /* 0x0000000000017941 */ /* 0x000fea0003800000 */
.L_x_7712:
        /* <DEDUP_REMOVED lines=16> */
.L_x_7718:
[----:B------:R-:W-:Y:S05]  /*10d50*/  BSYNC B2 ;  /* 0x0000000000027941 */ /* 0x000fea0003800000 */
.L_x_7717:
        /* <DEDUP_REMOVED lines=44> */
.L_x_7716:
[----:B------:R-:W-:Y:S05]  /*11020*/  BSYNC B1 ;  /* 0x0000000000017941 */ /* 0x000fea0003800000 */
.L_x_7715:
        /* <DEDUP_REMOVED lines=10> */
.L_x_7711:
        /* <DEDUP_REMOVED lines=12> */
.L_x_7720:
[----:B------:R-:W-:Y:S02]  /*11190*/  IMAD.MOV.U32 R66, RZ, RZ, R114 ;  /* 0x000000ffff427224 */ /* 0x000fe400078e0072 */
.L_x_7721:
[----:B------:R-:W-:Y:S05]  /*111a0*/  BSYNC B1 ;  /* 0x0000000000017941 */ /* 0x000fea0003800000 */
.L_x_7719:
        /* <DEDUP_REMOVED lines=16> */
.L_x_7725:
[----:B------:R-:W-:Y:S05]  /*112b0*/  BSYNC B2 ;  /* 0x0000000000027941 */ /* 0x000fea0003800000 */
.L_x_7724:
        /* <DEDUP_REMOVED lines=44> */
.L_x_7723:
[----:B------:R-:W-:Y:S05]  /*11580*/  BSYNC B1 ;  /* 0x0000000000017941 */ /* 0x000fea0003800000 */
.L_x_7722:
        /* <DEDUP_REMOVED lines=14> */
.L_x_7726:
        /* <DEDUP_REMOVED lines=12> */
.L_x_7729:
[----:B------:R-:W-:Y:S02]  /*11730*/  IMAD.MOV.U32 R120, RZ, RZ, R114 ;  /* 0x000000ffff787224 */ /* 0x000fe400078e0072 */
.L_x_7730:
[----:B------:R-:W-:Y:S05]  /*11740*/  BSYNC B1 ;  /* 0x0000000000017941 */ /* 0x000fea0003800000 */
.L_x_7728:
        /* <DEDUP_REMOVED lines=18> */
.L_x_7734:
[----:B------:R-:W-:Y:S05]  /*11870*/  BSYNC B2 ;  /* 0x0000000000027941 */ /* 0x000fea0003800000 */
.L_x_7733:
        /* <DEDUP_REMOVED lines=44> */
.L_x_7732:
[----:B------:R-:W-:Y:S05]  /*11b40*/  BSYNC B1 ;  /* 0x0000000000017941 */ /* 0x000fea0003800000 */
.L_x_7731:
        /* <DEDUP_REMOVED lines=10> */
.L_x_7727:
        /* <DEDUP_REMOVED lines=52> */
.L_x_7735:
        /* <DEDUP_REMOVED lines=15> */
.L_x_7737:
[----:B-1----:R-:W-:Y:S02]  /*12020*/  MOV R129, R114 ;  /* 0x0000007200817202 */ /* 0x002fe40000000f00 */
.L_x_7738:
[----:B------:R-:W-:Y:S05]  /*12030*/  BSYNC B1 ;  /* 0x0000000000017941 */ /* 0x000fea0003800000 */
.L_x_7736:
        /* <DEDUP_REMOVED lines=16> */
.L_x_7742:
[----:B------:R-:W-:Y:S05]  /*12140*/  BSYNC B2 ;  /* 0x0000000000027941 */ /* 0x000fea0003800000 */
.L_x_7741:
        /* <DEDUP_REMOVED lines=44> */
.L_x_7740:
[----:B------:R-:W-:Y:S05]  /*12410*/  BSYNC B1 ;  /* 0x0000000000017941 */ /* 0x000fea0003800000 */
.L_x_7739:
        /* <DEDUP_REMOVED lines=16> */
.L_x_7743:
        /* <DEDUP_REMOVED lines=12> */
.L_x_7746:
[----:B------:R-:W-:Y:S02]  /*125e0*/  MOV R122, R114 ;  /* 0x00000072007a7202 */ /* 0x000fe40000000f00 */
.L_x_7747:
[----:B------:R-:W-:Y:S05]  /*125f0*/  BSYNC B1 ;  /* 0x0000000000017941 */ /* 0x000fea0003800000 */
.L_x_7745:
        /* <DEDUP_REMOVED lines=16> */
.L_x_7751:
[----:B------:R-:W-:Y:S05]  /*12700*/  BSYNC B2 ;  /* 0x0000000000027941 */ /* 0x000fea0003800000 */
.L_x_7750:
        /* <DEDUP_REMOVED lines=44> */
.L_x_7749:
[----:B------:R-:W-:Y:S05]  /*129d0*/  BSYNC B1 ;  /* 0x0000000000017941 */ /* 0x000fea0003800000 */
.L_x_7748:
        /* <DEDUP_REMOVED lines=10> */
.L_x_7744:
        /* <DEDUP_REMOVED lines=12> */
.L_x_7753:
[----:B------:R-:W-:Y:S02]  /*12b40*/  IMAD.MOV.U32 R122, RZ, RZ, R114 ;  /* 0x000000ffff7a7224 */ /* 0x000fe400078e0072 */
.L_x_7754:
[----:B------:R-:W-:Y:S05]  /*12b50*/  BSYNC B1 ;  /* 0x0000000000017941 */ /* 0x000fea0003800000 */
.L_x_7752:
        /* <DEDUP_REMOVED lines=16> */
.L_x_7758:
[----:B------:R-:W-:Y:S05]  /*12c60*/  BSYNC B2 ;  /* 0x0000000000027941 */ /* 0x000fea0003800000 */
.L_x_7757:
        /* <DEDUP_REMOVED lines=44> */
.L_x_7756:
[----:B------:R-:W-:Y:S05]  /*12f30*/  BSYNC B1 ;  /* 0x0000000000017941 */ /* 0x000fea0003800000 */
.L_x_7755:
        /* <DEDUP_REMOVED lines=12> */
[----:B------:R-:W-:-:S04]  /*13000*/  MOV R122, R134 ;  /* 0x00000086007a7202 */ /* 0x000fc80000000f00 */
[----:B------:R-:W-:Y:S01]  /*13010*/  FADD.FTZ R140, R129, R140 ;  /* 0x0000008c818c7221 */ /* 0x000fe20000010000 */
[----:B------:R-:W-:Y:S05]  /*13020*/  BRA `(.L_x_7760) ;  /* 0x0000056000007947 */ /* 0x000fea0003800000 */
.L_x_7759:
        /* <DEDUP_REMOVED lines=12> */
.L_x_7762:
[----:B------:R-:W-:Y:S02]  /*130f0*/  IMAD.MOV.U32 R64, RZ, RZ, R114 ;  /* 0x000000ffff407224 */ /* 0x000fe400078e0072 */
.L_x_7763:
[----:B------:R-:W-:Y:S05]  /*13100*/  BSYNC B1 ;  /* 0x0000000000017941 */ /* 0x000fea0003800000 */
.L_x_7761:
        /* <DEDUP_REMOVED lines=16> */
.L_x_7767:
[----:B------:R-:W-:Y:S05]  /*13210*/  BSYNC B2 ;  /* 0x0000000000027941 */ /* 0x000fea0003800000 */
.L_x_7766:
        /* <DEDUP_REMOVED lines=44> */
.L_x_7765:
[----:B------:R-:W-:Y:S05]  /*134e0*/  BSYNC B1 ;  /* 0x0000000000017941 */ /* 0x000fea0003800000 */
.L_x_7764:
        /* <DEDUP_REMOVED lines=10> */
.L_x_7760:
        /* <DEDUP_REMOVED lines=12> */
.L_x_7769:
[----:B------:R-:W-:Y:S02]  /*13650*/  IMAD.MOV.U32 R64, RZ, RZ, R114 ;  /* 0x000000ffff407224 */ /* 0x000fe400078e0072 */
.L_x_7770:
[----:B------:R-:W-:Y:S05]  /*13660*/  BSYNC B1 ;  /* 0x0000000000017941 */ /* 0x000fea0003800000 */
.L_x_7768:
        /* <DEDUP_REMOVED lines=16> */
.L_x_7774:
[----:B------:R-:W-:Y:S05]  /*13770*/  BSYNC B2 ;  /* 0x0000000000027941 */ /* 0x000fea0003800000 */
.L_x_7773:
        /* <DEDUP_REMOVED lines=44> */
.L_x_7772:
[----:B------:R-:W-:Y:S05]  /*13a40*/  BSYNC B1 ;  /* 0x0000000000017941 */ /* 0x000fea0003800000 */
.L_x_7771:
        /* <DEDUP_REMOVED lines=15> */
.L_x_7775:
        /* <DEDUP_REMOVED lines=12> */
.L_x_7778:
[----:B------:R-:W-:Y:S02]  /*13c00*/  IMAD.MOV.U32 R64, RZ, RZ, R114 ;  /* 0x000000ffff407224 */ /* 0x000fe400078e0072 */
.L_x_7779:
[----:B------:R-:W-:Y:S05]  /*13c10*/  BSYNC B1 ;  /* 0x0000000000017941 */ /* 0x000fea0003800000 */
.L_x_7777:
        /* <DEDUP_REMOVED lines=16> */
.L_x_7783:
[----:B------:R-:W-:Y:S05]  /*13d20*/  BSYNC B2 ;  /* 0x0000000000027941 */ /* 0x000fea0003800000 */
.L_x_7782:
        /* <DEDUP_REMOVED lines=44> */
.L_x_7781:
[----:B------:R-:W-:Y:S05]  /*13ff0*/  BSYNC B1 ;  /* 0x0000000000017941 */ /* 0x000fea0003800000 */
.L_x_7780:
        /* <DEDUP_REMOVED lines=10> */
.L_x_7776:
        /* <DEDUP_REMOVED lines=12> */
.L_x_7785:
[----:B------:R-:W-:Y:S02]  /*14160*/  MOV R64, R114 ;  /* 0x0000007200407202 */ /* 0x000fe40000000f00 */
.L_x_7786:
[----:B------:R-:W-:Y:S05]  /*14170*/  BSYNC B1 ;  /* 0x0000000000017941 */ /* 0x000fea0003800000 */
.L_x_7784:
        /* <DEDUP_REMOVED lines=16> */
.L_x_7790:
[----:B------:R-:W-:Y:S05]  /*14280*/  BSYNC B2 ;  /* 0x0000000000027941 */ /* 0x000fea0003800000 */
.L_x_7789:
        /* <DEDUP_REMOVED lines=44> */
.L_x_7788:
[----:B------:R-:W-:Y:S05]  /*14550*/  BSYNC B1 ;  /* 0x0000000000017941 */ /* 0x000fea0003800000 */
.L_x_7787:
        /* <DEDUP_REMOVED lines=13> */
.L_x_7791:
        /* <DEDUP_REMOVED lines=12> */
.L_x_7794:
[----:B------:R-:W-:Y:S02]  /*146f0*/  MOV R122, R114 ;  /* 0x00000072007a7202 */ /* 0x000fe40000000f00 */
.L_x_7795:
[----:B------:R-:W-:Y:S05]  /*14700*/  BSYNC B1 ;  /* 0x0000000000017941 */ /* 0x000fea0003800000 */
.L_x_7793:
        /* <DEDUP_REMOVED lines=16> */
.L_x_7799:
[----:B------:R-:W-:Y:S05]  /*14810*/  BSYNC B2 ;  /* 0x0000000000027941 */ /* 0x000fea0003800000 */
.L_x_7798:
        /* <DEDUP_REMOVED lines=44> */
.L_x_7797:
[----:B------:R-:W-:Y:S05]  /*14ae0*/  BSYNC B1 ;  /* 0x0000000000017941 */ /* 0x000fea0003800000 */
.L_x_7796:
        /* <DEDUP_REMOVED lines=10> */
.L_x_7792:
        /* <DEDUP_REMOVED lines=12> */
.L_x_7801:
[----:B------:R-:W-:Y:S02]  /*14c50*/  IMAD.MOV.U32 R122, RZ, RZ, R114 ;  /* 0x000000ffff7a7224 */ /* 0x000fe400078e0072 */
.L_x_7802:
[----:B------:R-:W-:Y:S05]  /*14c60*/  BSYNC B1 ;  /* 0x0000000000017941 */ /* 0x000fea0003800000 */
.L_x_7800:
        /* <DEDUP_REMOVED lines=16> */
.L_x_7806:
[----:B------:R-:W-:Y:S05]  /*14d70*/  BSYNC B2 ;  /* 0x0000000000027941 */ /* 0x000fea0003800000 */
.L_x_7805:
        /* <DEDUP_REMOVED lines=44> */
.L_x_7804:
[----:B------:R-:W-:Y:S05]  /*15040*/  BSYNC B1 ;  /* 0x0000000000017941 */ /* 0x000fea0003800000 */
.L_x_7803:
        /* <DEDUP_REMOVED lines=13> */
.L_x_7807:
        /* <DEDUP_REMOVED lines=12> */
.L_x_7810:
[----:B------:R-:W-:Y:S02]  /*151e0*/  IMAD.MOV.U32 R122, RZ, RZ, R114 ;  /* 0x000000ffff7a7224 */ /* 0x000fe400078e0072 */
.L_x_7811:
[----:B------:R-:W-:Y:S05]  /*151f0*/  BSYNC B1 ;  /* 0x0000000000017941 */ /* 0x000fea0003800000 */
.L_x_7809:
        /* <DEDUP_REMOVED lines=16> */
.L_x_7815:
[----:B------:R-:W-:Y:S05]  /*15300*/  BSYNC B2 ;  /* 0x0000000000027941 */ /* 0x000fea0003800000 */
.L_x_7814:
        /* <DEDUP_REMOVED lines=44> */
.L_x_7813:
[----:B------:R-:W-:Y:S05]  /*155d0*/  BSYNC B1 ;  /* 0x0000000000017941 */ /* 0x000fea0003800000 */
.L_x_7812:
        /* <DEDUP_REMOVED lines=10> */
.L_x_7808:
        /* <DEDUP_REMOVED lines=12> */
.L_x_7817:
[----:B------:R-:W-:Y:S02]  /*15740*/  IMAD.MOV.U32 R122, RZ, RZ, R114 ;  /* 0x000000ffff7a7224 */ /* 0x000fe400078e0072 */
.L_x_7818:
[----:B------:R-:W-:Y:S05]  /*15750*/  BSYNC B1 ;  /* 0x0000000000017941 */ /* 0x000fea0003800000 */
.L_x_7816:
        /* <DEDUP_REMOVED lines=16> */
.L_x_7822:
[----:B------:R-:W-:Y:S05]  /*15860*/  BSYNC B2 ;  /* 0x0000000000027941 */ /* 0x000fea0003800000 */
.L_x_7821:
        /* <DEDUP_REMOVED lines=44> */
.L_x_7820:
[----:B------:R-:W-:Y:S05]  /*15b30*/  BSYNC B1 ;  /* 0x0000000000017941 */ /* 0x000fea0003800000 */
.L_x_7819:
        /* <DEDUP_REMOVED lines=13> */
.L_x_7823:
        /* <DEDUP_REMOVED lines=12> */
.L_x_7826:
[----:B------:R-:W-:Y:S02]  /*15cd0*/  IMAD.MOV.U32 R66, RZ, RZ, R114 ;  /* 0x000000ffff427224 */ /* 0x000fe400078e0072 */
.L_x_7827:
[----:B------:R-:W-:Y:S05]  /*15ce0*/  BSYNC B1 ;  /* 0x0000000000017941 */ /* 0x000fea0003800000 */
.L_x_7825:
        /* <DEDUP_REMOVED lines=16> */
.L_x_7831:
[----:B------:R-:W-:Y:S05]  /*15df0*/  BSYNC B2 ;  /* 0x0000000000027941 */ /* 0x000fea0003800000 */
.L_x_7830:
        /* <DEDUP_REMOVED lines=44> */
.L_x_7829:
[----:B------:R-:W-:Y:S05]  /*160c0*/  BSYNC B1 ;  /* 0x0000000000017941 */ /* 0x000fea0003800000 */
.L_x_7828:
        /* <DEDUP_REMOVED lines=10> */
.L_x_7824:
        /* <DEDUP_REMOVED lines=12> */
.L_x_7833:
[----:B------:R-:W-:Y:S02]  /*16230*/  MOV R66, R114 ;  /* 0x0000007200427202 */ /* 0x000fe40000000f00 */
.L_x_7834:
[----:B------:R-:W-:Y:S05]  /*16240*/  BSYNC B1 ;  /* 0x0000000000017941 */ /* 0x000fea0003800000 */
.L_x_7832:
        /* <DEDUP_REMOVED lines=16> */
.L_x_7838:
[----:B------:R-:W-:Y:S05]  /*16350*/  BSYNC B2 ;  /* 0x0000000000027941 */ /* 0x000fea0003800000 */
.L_x_7837:
        /* <DEDUP_REMOVED lines=44> */
.L_x_7836:
[----:B------:R-:W-:Y:S05]  /*16620*/  BSYNC B1 ;  /* 0x0000000000017941 */ /* 0x000fea0003800000 */
.L_x_7835:
        /* <DEDUP_REMOVED lines=13> */
.L_x_7839:
        /* <DEDUP_REMOVED lines=12> */
.L_x_7842:
[----:B------:R-:W-:Y:S02]  /*167c0*/  MOV R66, R114 ;  /* 0x0000007200427202 */ /* 0x000fe40000000f00 */
.L_x_7843:
[----:B------:R-:W-:Y:S05]  /*167d0*/  BSYNC B1 ;  /* 0x0000000000017941 */ /* 0x000fea0003800000 */
.L_x_7841:
        /* <DEDUP_REMOVED lines=16> */
.L_x_7847:
[----:B------:R-:W-:Y:S05]  /*168e0*/  BSYNC B2 ;  /* 0x0000000000027941 */ /* 0x000fea0003800000 */
.L_x_7846:
        /* <DEDUP_REMOVED lines=44> */
.L_x_7845:
[----:B------:R-:W-:Y:S05]  /*16bb0*/  BSYNC B1 ;  /* 0x0000000000017941 */ /* 0x000fea0003800000 */
.L_x_7844:
        /* <DEDUP_REMOVED lines=10> */
.L_x_7840:
        /* <DEDUP_REMOVED lines=12> */
.L_x_7849:
[----:B------:R-:W-:Y:S02]  /*16d20*/  IMAD.MOV.U32 R66, RZ, RZ, R114 ;  /* 0x000000ffff427224 */ /* 0x000fe400078e0072 */
.L_x_7850:
[----:B------:R-:W-:Y:S05]  /*16d30*/  BSYNC B1 ;  /* 0x0000000000017941 */ /* 0x000fea0003800000 */
.L_x_7848:
        /* <DEDUP_REMOVED lines=16> */
.L_x_7854:
[----:B------:R-:W-:Y:S05]  /*16e40*/  BSYNC B2 ;  /* 0x0000000000027941 */ /* 0x000fea0003800000 */
.L_x_7853:
        /* <DEDUP_REMOVED lines=44> */
.L_x_7852:
[----:B------:R-:W-:Y:S05]  /*17110*/  BSYNC B1 ;  /* 0x0000000000017941 */ /* 0x000fea0003800000 */
.L_x_7851:
        /* <DEDUP_REMOVED lines=14> */
.L_x_7855:
        /* <DEDUP_REMOVED lines=12> */
.L_x_7858:
[----:B------:R-:W-:Y:S02]  /*172c0*/  IMAD.MOV.U32 R122, RZ, RZ, R114 ;  /* 0x000000ffff7a7224 */ /* 0x000fe400078e0072 */
.L_x_7859:
[----:B------:R-:W-:Y:S05]  /*172d0*/  BSYNC B1 ;  /* 0x0000000000017941 */ /* 0x000fea0003800000 */
.L_x_7857:
        /* <DEDUP_REMOVED lines=18> */
.L_x_7863:
[----:B------:R-:W-:Y:S05]  /*17400*/  BSYNC B2 ;  /* 0x0000000000027941 */ /* 0x000fea0003800000 */
.L_x_7862:
        /* <DEDUP_REMOVED lines=44> */
.L_x_7861:
[----:B------:R-:W-:Y:S05]  /*176d0*/  BSYNC B1 ;  /* 0x0000000000017941 */ /* 0x000fea0003800000 */
.L_x_7860:
        /* <DEDUP_REMOVED lines=10> */
.L_x_7856:
        /* <DEDUP_REMOVED lines=15> */
[----:B------:R-:W-:-:S02]  /*17870*/  F2FP.PACK_AB R67, R146, R143 ;  /* 0x0000008f9243723e */ /* 0x000fc400000000ff */
[----:B------:R-:W-:Y:S02]  /*17880*/  F2FP.PACK_AB R66, R144, R141 ;  /* 0x0000008d9042723e */ /* 0x000fe400000000ff */
[----:B------:R-:W-:Y:S02]  /*17890*/  F2FP.PACK_AB R65, R142, R139 ;  /* 0x0000008b8e41723e */ /* 0x000fe400000000ff */
[----:B------:R-:W-:Y:S02]  /*178a0*/  F2FP.PACK_AB R64, R140, R137 ;  /* 0x000000898c40723e */ /* 0x000fe400000000ff */
        /* <DEDUP_REMOVED lines=28> */
[----:B------:R-:W-:Y:S02]  /*17a70*/  LOP3.LUT R67, R64, R148, R66, 0xfe, !PT ;  /* 0x0000009440437212 */ /* 0x000fe400078efe42 */
[----:B------:R-:W-:Y:S02]  /*17a80*/  LOP3.LUT R65, R145, R65, RZ, 0xfc, !PT ;  /* 0x0000004191417212 */ /* 0x000fe400078efcff */
[----:B------:R-:W-:Y:S01]  /*17a90*/  LOP3.LUT R64, R67, 0xff, R106, 0xf8, !PT ;  /* 0x000000ff43407812 */ /* 0x000fe200078ef86a */
[----:B------:R-:W-:-:S05]  /*17aa0*/  IMAD.WIDE.U32 R66, R120, R125, c[0x0][0x198] ;  /* 0x0000660078427625 */ /* 0x000fca00078e007d */
[----:B------:R0:W-:Y:S02]  /*17ab0*/  STG.E.64 [R66.64], R64 ;  /* 0x0000004042007986 */ /* 0x0001e4000c101b06 */
.L_x_7864:
        /* <DEDUP_REMOVED lines=15> */
.L_x_7866:
[----:B-1----:R-:W-:Y:S02]  /*17bb0*/  IMAD.MOV.U32 R134, RZ, RZ, R114 ;  /* 0x000000ffff867224 */ /* 0x002fe400078e0072 */
.L_x_7867:
[----:B------:R-:W-:Y:S05]  /*17bc0*/  BSYNC B1 ;  /* 0x0000000000017941 */ /* 0x000fea0003800000 */
.L_x_7865:
        /* <DEDUP_REMOVED lines=16> */
.L_x_7871:
[----:B------:R-:W-:Y:S05]  /*17cd0*/  BSYNC B2 ;  /* 0x0000000000027941 */ /* 0x000fea0003800000 */
.L_x_7870:
        /* <DEDUP_REMOVED lines=44> */
.L_x_7869:
[----:B------:R-:W-:Y:S05]  /*17fa0*/  BSYNC B1 ;  /* 0x0000000000017941 */ /* 0x000fea0003800000 */
.L_x_7868:
        /* <DEDUP_REMOVED lines=16> */
.L_x_7872:
        /* <DEDUP_REMOVED lines=12> */
.L_x_7875:
[----:B------:R-:W-:Y:S02]  /*18170*/  IMAD.MOV.U32 R129, RZ, RZ, R114 ;  /* 0x000000ffff817224 */ /* 0x000fe400078e0072 */
.L_x_7876:
[----:B------:R-:W-:Y:S05]  /*18180*/  BSYNC B1 ;  /* 0x0000000000017941 */ /* 0x000fea0003800000 */
.L_x_7874:
        /* <DEDUP_REMOVED lines=16> */
.L_x_7880:
[----:B------:R-:W-:Y:S05]  /*18290*/  BSYNC B2 ;  /* 0x0000000000027941 */ /* 0x000fea0003800000 */
.L_x_7879:
        /* <DEDUP_REMOVED lines=44> */
.L_x_7878:
[----:B------:R-:W-:Y:S05]  /*18560*/  BSYNC B1 ;  /* 0x0000000000017941 */ /* 0x000fea0003800000 */
.L_x_7877:
        /* <DEDUP_REMOVED lines=10> */
.L_x_7873:
        /* <DEDUP_REMOVED lines=12> */
.L_x_7882:
[----:B------:R-:W-:Y:S02]  /*186d0*/  IMAD.MOV.U32 R129, RZ, RZ, R114 ;  /* 0x000000ffff817224 */ /* 0x000fe400078e0072 */
.L_x_7883:
[----:B------:R-:W-:Y:S05]  /*186e0*/  BSYNC B1 ;  /* 0x0000000000017941 */ /* 0x000fea0003800000 */
.L_x_7881:
        /* <DEDUP_REMOVED lines=16> */
.L_x_7887:
[----:B------:R-:W-:Y:S05]  /*187f0*/  BSYNC B2 ;  /* 0x0000000000027941 */ /* 0x000fea0003800000 */
.L_x_7886:
        /* <DEDUP_REMOVED lines=44> */
.L_x_7885:
[----:B------:R-:W-:Y:S05]  /*18ac0*/  BSYNC B1 ;  /* 0x0000000000017941 */ /* 0x000fea0003800000 */
.L_x_7884:
        /* <DEDUP_REMOVED lines=15> */
.L_x_7888:
        /* <DEDUP_REMOVED lines=12> */
.L_x_7891:
[----:B------:R-:W-:Y:S02]  /*18c80*/  IMAD.MOV.U32 R64, RZ, RZ, R114 ;  /* 0x000000ffff407224 */ /* 0x000fe400078e0072 */
.L_x_7892:
[----:B------:R-:W-:Y:S05]  /*18c90*/  BSYNC B1 ;  /* 0x0000000000017941 */ /* 0x000fea0003800000 */
.L_x_7890:
        /* <DEDUP_REMOVED lines=16> */
.L_x_7896:
[----:B------:R-:W-:Y:S05]  /*18da0*/  BSYNC B2 ;  /* 0x0000000000027941 */ /* 0x000fea0003800000 */
.L_x_7895:
        /* <DEDUP_REMOVED lines=44> */
.L_x_7894:
[----:B------:R-:W-:Y:S05]  /*19070*/  BSYNC B1 ;  /* 0x0000000000017941 */ /* 0x000fea0003800000 */
.L_x_7893:
        /* <DEDUP_REMOVED lines=10> */
.L_x_7889:
        /* <DEDUP_REMOVED lines=12> */
.L_x_7898:
[----:B------:R-:W-:Y:S02]  /*191e0*/  IMAD.MOV.U32 R64, RZ, RZ, R114 ;  /* 0x000000ffff407224 */ /* 0x000fe400078e0072 */
.L_x_7899:
[----:B------:R-:W-:Y:S05]  /*191f0*/  BSYNC B1 ;  /* 0x0000000000017941 */ /* 0x000fea0003800000 */
.L_x_7897:
        /* <DEDUP_REMOVED lines=16> */
.L_x_7903:
[----:B------:R-:W-:Y:S05]  /*19300*/  BSYNC B2 ;  /* 0x0000000000027941 */ /* 0x000fea0003800000 */
.L_x_7902:
        /* <DEDUP_REMOVED lines=44> */
.L_x_7901:
[----:B------:R-:W-:Y:S05]  /*195d0*/  BSYNC B1 ;  /* 0x0000000000017941 */ /* 0x000fea0003800000 */
.L_x_7900:
        /* <DEDUP_REMOVED lines=15> */
.L_x_7904:
        /* <DEDUP_REMOVED lines=12> */
.L_x_7907:
[----:B------:R-:W-:Y:S02]  /*19790*/  IMAD.MOV.U32 R64, RZ, RZ, R114 ;  /* 0x000000ffff407224 */ /* 0x000fe400078e0072 */
.L_x_7908:
[----:B------:R-:W-:Y:S05]  /*197a0*/  BSYNC B1 ;  /* 0x0000000000017941 */ /* 0x000fea0003800000 */
.L_x_7906:
        /* <DEDUP_REMOVED lines=16> */
.L_x_7912:
[----:B------:R-:W-:Y:S05]  /*198b0*/  BSYNC B2 ;  /* 0x0000000000027941 */ /* 0x000fea0003800000 */
.L_x_7911:
        /* <DEDUP_REMOVED lines=44> */
.L_x_7910:
[----:B------:R-:W-:Y:S05]  /*19b80*/  BSYNC B1 ;  /* 0x0000000000017941 */ /* 0x000fea0003800000 */
.L_x_7909:
        /* <DEDUP_REMOVED lines=10> */
.L_x_7905:
        /* <DEDUP_REMOVED lines=12> */
.L_x_7914:
[----:B------:R-:W-:Y:S02]  /*19cf0*/  IMAD.MOV.U32 R64, RZ, RZ, R114 ;  /* 0x000000ffff407224 */ /* 0x000fe400078e0072 */
.L_x_7915:
[----:B------:R-:W-:Y:S05]  /*19d00*/  BSYNC B1 ;  /* 0x0000000000017941 */ /* 0x000fea0003800000 */
.L_x_7913:
        /* <DEDUP_REMOVED lines=16> */
.L_x_7919:
[----:B------:R-:W-:Y:S05]  /*19e10*/  BSYNC B2 ;  /* 0x0000000000027941 */ /* 0x000fea0003800000 */
.L_x_7918:
        /* <DEDUP_REMOVED lines=44> */
.L_x_7917:
[----:B------:R-:W-:Y:S05]  /*1a0e0*/  BSYNC B1 ;  /* 0x0000000000017941 */ /* 0x000fea0003800000 */
.L_x_7916:
        /* <DEDUP_REMOVED lines=13> */
.L_x_7920:
        /* <DEDUP_REMOVED lines=12> */
.L_x_7923:
[----:B------:R-:W-:Y:S02]  /*1a280*/  IMAD.MOV.U32 R129, RZ, RZ, R114 ;  /* 0x000000ffff817224 */ /* 0x000fe400078e0072 */
.L_x_7924:
[----:B------:R-:W-:Y:S05]  /*1a290*/  BSYNC B1 ;  /* 0x0000000000017941 */ /* 0x000fea0003800000 */
.L_x_7922:
        /* <DEDUP_REMOVED lines=16> */
.L_x_7928:
[----:B------:R-:W-:Y:S05]  /*1a3a0*/  BSYNC B2 ;  /* 0x0000000000027941 */ /* 0x000fea0003800000 */
.L_x_7927:
        /* <DEDUP_REMOVED lines=44> */
.L_x_7926:
[----:B------:R-:W-:Y:S05]  /*1a670*/  BSYNC B1 ;  /* 0x0000000000017941 */ /* 0x000fea0003800000 */
.L_x_7925:
        /* <DEDUP_REMOVED lines=10> */
.L_x_7921:
        /* <DEDUP_REMOVED lines=12> */
.L_x_7930:
[----:B------:R-:W-:Y:S02]  /*1a7e0*/  IMAD.MOV.U32 R129, RZ, RZ, R114 ;  /* 0x000000ffff817224 */ /* 0x000fe400078e0072 */
.L_x_7931:
[----:B------:R-:W-:Y:S05]  /*1a7f0*/  BSYNC B1 ;  /* 0x0000000000017941 */ /* 0x000fea0003800000 */
.L_x_7929:
        /* <DEDUP_REMOVED lines=16> */
.L_x_7935:
[----:B------:R-:W-:Y:S05]  /*1a900*/  BSYNC B2 ;  /* 0x0000000000027941 */ /* 0x000fea0003800000 */
.L_x_7934:
        /* <DEDUP_REMOVED lines=44> */
.L_x_7933:
[----:B------:R-:W-:Y:S05]  /*1abd0*/  BSYNC B1 ;  /* 0x0000000000017941 */ /* 0x000fea0003800000 */
.L_x_7932:
        /* <DEDUP_REMOVED lines=13> */
.L_x_7936:
        /* <DEDUP_REMOVED lines=12> */
.L_x_7939:
[----:B------:R-:W-:Y:S02]  /*1ad70*/  IMAD.MOV.U32 R129, RZ, RZ, R114 ;  /* 0x000000ffff817224 */ /* 0x000fe400078e0072 */
.L_x_7940:
[----:B------:R-:W-:Y:S05]  /*1ad80*/  BSYNC B1 ;  /* 0x0000000000017941 */ /* 0x000fea0003800000 */
.L_x_7938:
        /* <DEDUP_REMOVED lines=16> */
.L_x_7944:
[----:B------:R-:W-:Y:S05]  /*1ae90*/  BSYNC B2 ;  /* 0x0000000000027941 */ /* 0x000fea0003800000 */
.L_x_7943:
        /* <DEDUP_REMOVED lines=44> */
.L_x_7942:
[----:B------:R-:W-:Y:S05]  /*1b160*/  BSYNC B1 ;  /* 0x0000000000017941 */ /* 0x000fea0003800000 */
.L_x_7941:
        /* <DEDUP_REMOVED lines=10> */
.L_x_7937:
        /* <DEDUP_REMOVED lines=12> */
.L_x_7946:
[----:B------:R-:W-:Y:S02]  /*1b2d0*/  IMAD.MOV.U32 R129, RZ, RZ, R114 ;  /* 0x000000ffff817224 */ /* 0x000fe400078e0072 */
.L_x_7947:
[----:B------:R-:W-:Y:S05]  /*1b2e0*/  BSYNC B1 ;  /* 0x0000000000017941 */ /* 0x000fea0003800000 */
.L_x_7945:
        /* <DEDUP_REMOVED lines=16> */
.L_x_7951:
[----:B------:R-:W-:Y:S05]  /*1b3f0*/  BSYNC B2 ;  /* 0x0000000000027941 */ /* 0x000fea0003800000 */
.L_x_7950:
        /* <DEDUP_REMOVED lines=44> */
.L_x_7949:
[----:B------:R-:W-:Y:S05]  /*1b6c0*/  BSYNC B1 ;  /* 0x0000000000017941 */ /* 0x000fea0003800000 */
.L_x_7948:
        /* <DEDUP_REMOVED lines=13> */
.L_x_7952:
        /* <DEDUP_REMOVED lines=12> */
.L_x_7955:
[----:B------:R-:W-:Y:S02]  /*1b860*/  IMAD.MOV.U32 R66, RZ, RZ, R114 ;  /* 0x000000ffff427224 */ /* 0x000fe400078e0072 */
.L_x_7956:
[----:B------:R-:W-:Y:S05]  /*1b870*/  BSYNC B1 ;  /* 0x0000000000017941 */ /* 0x000fea0003800000 */
.L_x_7954:
        /* <DEDUP_REMOVED lines=16> */
.L_x_7960:
[----:B------:R-:W-:Y:S05]  /*1b980*/  BSYNC B2 ;  /* 0x0000000000027941 */ /* 0x000fea0003800000 */
.L_x_7959:
        /* <DEDUP_REMOVED lines=44> */
.L_x_7958:
[----:B------:R-:W-:Y:S05]  /*1bc50*/  BSYNC B1 ;  /* 0x0000000000017941 */ /* 0x000fea0003800000 */
.L_x_7957:
        /* <DEDUP_REMOVED lines=10> */
.L_x_7953:
        /* <DEDUP_REMOVED lines=12> */
.L_x_7962:
[----:B------:R-:W-:Y:S02]  /*1bdc0*/  IMAD.MOV.U32 R66, RZ, RZ, R114 ;  /* 0x000000ffff427224 */ /* 0x000fe400078e0072 */
.L_x_7963:
[----:B------:R-:W-:Y:S05]  /*1bdd0*/  BSYNC B1 ;  /* 0x0000000000017941 */ /* 0x000fea0003800000 */
.L_x_7961:
        /* <DEDUP_REMOVED lines=16> */
.L_x_7967:
[----:B------:R-:W-:Y:S05]  /*1bee0*/  BSYNC B2 ;  /* 0x0000000000027941 */ /* 0x000fea0003800000 */
.L_x_7966:
        /* <DEDUP_REMOVED lines=44> */
.L_x_7965:
[----:B------:R-:W-:Y:S05]  /*1c1b0*/  BSYNC B1 ;  /* 0x0000000000017941 */ /* 0x000fea0003800000 */
.L_x_7964:
        /* <DEDUP_REMOVED lines=13> */
.L_x_7968:
        /* <DEDUP_REMOVED lines=12> */
.L_x_7971:
[----:B------:R-:W-:Y:S02]  /*1c350*/  IMAD.MOV.U32 R66, RZ, RZ, R114 ;  /* 0x000000ffff427224 */ /* 0x000fe400078e0072 */
.L_x_7972:
[----:B------:R-:W-:Y:S05]  /*1c360*/  BSYNC B1 ;  /* 0x0000000000017941 */ /* 0x000fea0003800000 */
.L_x_7970:
        /* <DEDUP_REMOVED lines=16> */
.L_x_7976:
[----:B------:R-:W-:Y:S05]  /*1c470*/  BSYNC B2 ;  /* 0x0000000000027941 */ /* 0x000fea0003800000 */
.L_x_7975:
        /* <DEDUP_REMOVED lines=44> */
.L_x_7974:
[----:B------:R-:W-:Y:S05]  /*1c740*/  BSYNC B1 ;  /* 0x0000000000017941 */ /* 0x000fea0003800000 */
.L_x_7973:
        /* <DEDUP_REMOVED lines=10> */
.L_x_7969:
        /* <DEDUP_REMOVED lines=12> */
.L_x_7978:
[----:B------:R-:W-:Y:S02]  /*1c8b0*/  IMAD.MOV.U32 R66, RZ, RZ, R114 ;  /* 0x000000ffff427224 */ /* 0x000fe400078e0072 */
.L_x_7979:
[----:B------:R-:W-:Y:S05]  /*1c8c0*/  BSYNC B1 ;  /* 0x0000000000017941 */ /* 0x000fea0003800000 */
.L_x_7977:
        /* <DEDUP_REMOVED lines=16> */
.L_x_7983:
[----:B------:R-:W-:Y:S05]  /*1c9d0*/  BSYNC B2 ;  /* 0x0000000000027941 */ /* 0x000fea0003800000 */
.L_x_7982:
        /* <DEDUP_REMOVED lines=44> */
.L_x_7981:
[----:B------:R-:W-:Y:S05]  /*1cca0*/  BSYNC B1 ;  /* 0x0000000000017941 */ /* 0x000fea0003800000 */
.L_x_7980:
        /* <DEDUP_REMOVED lines=14> */
.L_x_7984:
        /* <DEDUP_REMOVED lines=12> */
.L_x_7987:
[----:B------:R-:W-:Y:S02]  /*1ce50*/  MOV R134, R114 ;  /* 0x0000007200867202 */ /* 0x000fe40000000f00 */
.L_x_7988:
[----:B------:R-:W-:Y:S05]  /*1ce60*/  BSYNC B1 ;  /* 0x0000000000017941 */ /* 0x000fea0003800000 */
.L_x_7986:
        /* <DEDUP_REMOVED lines=18> */
.L_x_7992:
[----:B------:R-:W-:Y:S05]  /*1cf90*/  BSYNC B2 ;  /* 0x0000000000027941 */ /* 0x000fea0003800000 */
.L_x_7991:
        /* <DEDUP_REMOVED lines=44> */
.L_x_7990:
[----:B------:R-:W-:Y:S05]  /*1d260*/  BSYNC B1 ;  /* 0x0000000000017941 */ /* 0x000fea0003800000 */
.L_x_7989:
        /* <DEDUP_REMOVED lines=10> */
.L_x_7985:
        /* <DEDUP_REMOVED lines=10> */
[----:B------:R-:W-:Y:S01]  /*1d3b0*/  F2FP.PACK_AB R67, R154, R151 ;  /* 0x000000979a43723e */ /* 0x000fe200000000ff */
[----:B------:R-:W-:Y:S01]  /*1d3c0*/  IMAD.WIDE.U32 R158, R158, 0x10000, RZ ;  /* 0x000100009e9e7825 */ /* 0x000fe200078e00ff */
[----:B------:R-:W-:Y:S02]  /*1d3d0*/  F2FP.PACK_AB R66, R152, R149 ;  /* 0x000000959842723e */ /* 0x000fe400000000ff */
[----:B------:R-:W-:Y:S01]  /*1d3e0*/  F2FP.PACK_AB R65, R150, R147 ;  /* 0x000000939641723e */ /* 0x000fe200000000ff */
[----:B------:R-:W-:Y:S01]  /*1d3f0*/  IMAD.WIDE.U32 R156, R156, 0x100, RZ ;  /* 0x000001009c9c7825 */ /* 0x000fe200078e00ff */
[----:B------:R-:W-:-:S02]  /*1d400*/  F2FP.PACK_AB R64, R148, R145 ;  /* 0x000000919440723e */ /* 0x000fc400000000ff */
        /* <DEDUP_REMOVED lines=34> */
.L_x_7993:
        /* <DEDUP_REMOVED lines=15> */
[----:B------:R-:W-:Y:S01]  /*1d720*/  MOV R153, R104 ;  /* 0x0000006800997202 */ /* 0x000fe20000000f00 */
[----:B------:R-:W-:Y:S05]  /*1d730*/  BRA `(.L_x_7996) ;  /* 0x0000001000007947 */ /* 0x000fea0003800000 */
.L_x_7995:
[----:B0-----:R-:W-:Y:S02]  /*1d740*/  IMAD.MOV.U32 R153, RZ, RZ, R114 ;  /* 0x000000ffff997224 */ /* 0x001fe400078e0072 */
.L_x_7996:
[----:B------:R-:W-:Y:S05]  /*1d750*/  BSYNC B1 ;  /* 0x0000000000017941 */ /* 0x000fea0003800000 */
.L_x_7994:
        /* <DEDUP_REMOVED lines=16> */
.L_x_8000:
[----:B------:R-:W-:Y:S05]  /*1d860*/  BSYNC B2 ;  /* 0x0000000000027941 */ /* 0x000fea0003800000 */
.L_x_7999:
        /* <DEDUP_REMOVED lines=43> */
[----:B------:R-:W-:Y:S02]  /*1db20*/  LOP3.LUT R101, R157, UR26, R158, 0x96, !PT ;  /* 0x0000001a9d657c12 */ /* 0x000fe4000f8e969e */
.L_x_7998:
[----:B------:R-:W-:Y:S05]  /*1db30*/  BSYNC B1 ;  /* 0x0000000000017941 */ /* 0x000fea0003800000 */
.L_x_7997:
[----:B------:R-:W0:Y:S01]  /*1db40*/  I2F.U32 R82, R153 ;  /* 0x0000009900527306 */ /* 0x000e220000201000 */
[C---:B------:R-:W-:Y:S02]  /*1db50*/  LOP3.LUT P6, RZ, R118.reuse, 0x10, RZ, 0xc0, !PT ;  /* 0x0000001076ff7812 */ /* 0x040fe400078cc0ff */
[----:B------:R-:W-:Y:S01]  /*1db60*/  LOP3.LUT R118, R118, 0xfffffff7, RZ, 0xc0, !PT ;  /* 0xfffffff776767812 */ /* 0x000fe200078ec0ff */
        /* <DEDUP_REMOVED lines=13> */
.L_x_8001:
        /* <DEDUP_REMOVED lines=12> */
.L_x_8004:
[----:B------:R-:W-:Y:S02]  /*1dd00*/  IMAD.MOV.U32 R129, RZ, RZ, R114 ;  /* 0x000000ffff817224 */ /* 0x000fe400078e0072 */
.L_x_8005:
[----:B------:R-:W-:Y:S05]  /*1dd10*/  BSYNC B1 ;  /* 0x0000000000017941 */ /* 0x000fea0003800000 */
.L_x_8003:
        /* <DEDUP_REMOVED lines=16> */
.L_x_8009:
[----:B------:R-:W-:Y:S05]  /*1de20*/  BSYNC B2 ;  /* 0x0000000000027941 */ /* 0x000fea0003800000 */
.L_x_8008:
        /* <DEDUP_REMOVED lines=44> */
.L_x_8007:
[----:B------:R-:W-:Y:S05]  /*1e0f0*/  BSYNC B1 ;  /* 0x0000000000017941 */ /* 0x000fea0003800000 */
.L_x_8006:
[----:B------:R-:W0:Y:S02]  /*1e100*/  I2F.U32 R106, R129 ;  /* 0x00000081006a7306 */ /* 0x000e240000201000 */
[----:B0-----:R-:W-:-:S05]  /*1e110*/  FFMA.FTZ R106, R106, R77, 1.1641532182693481445e-10 ;  /* 0x2f0000006a6a7423 */ /* 0x001fca000001004d */
[----:B------:R-:W-:Y:S01]  /*1e120*/  FSETP.GTU.FTZ.AND P1, PT, R106, c[0x0][0x1e4], PT ;  /* 0x000079006a007a0b */ /* 0x000fe20003f3c000 */
[----:B------:R-:W-:-:S05]  /*1e130*/  HADD2.F32 R106, -RZ, R56.H0_H0 ;  /* 0x20000038ff6a7230 */ /* 0x000fca0000004100 */
[----:B------:R-:W-:-:S05]  /*1e140*/  FMUL.FTZ R106, R106, c[0x0][0x1e8] ;  /* 0x00007a006a6a7a20 */ /* 0x000fca0000410000 */
[----:B------:R-:W-:Y:S02]  /*1e150*/  FSEL R155, R106, RZ, !P1 ;  /* 0x000000ff6a9b7208 */ /* 0x000fe40004800000 */
[----:B------:R-:W-:-:S03]  /*1e160*/  SEL R106, RZ, 0x1, P1 ;  /* 0x00000001ff6a7807 */ /* 0x000fc60000800000 */
[----:B------:R-:W-:Y:S01]  /*1e170*/  FADD.FTZ R82, R82, R155 ;  /* 0x0000009b52527221 */ /* 0x000fe20000010000 */
[----:B------:R-:W-:-:S05]  /*1e180*/  @P0 HADD2.F32 R155, -RZ, R60.H0_H0 ;  /* 0x2000003cff9b0230 */ /* 0x000fca0000004100 */
[----:B------:R-:W-:Y:S02]  /*1e190*/  @P0 FADD.FTZ R82, R155, R82 ;  /* 0x000000529b520221 */ /* 0x000fe40000010000 */
.L_x_8002:
        /* <DEDUP_REMOVED lines=12> */
.L_x_8011:
[----:B------:R-:W-:Y:S02]  /*1e260*/  IMAD.MOV.U32 R129, RZ, RZ, R114 ;  /* 0x000000ffff817224 */ /* 0x000fe400078e0072 */
.L_x_8012:
[----:B------:R-:W-:Y:S05]  /*1e270*/  BSYNC B1 ;  /* 0x0000000000017941 */ /* 0x000fea0003800000 */
.L_x_8010:
        /* <DEDUP_REMOVED lines=16> */
.L_x_8016:
[----:B------:R-:W-:Y:S05]  /*1e380*/  BSYNC B2 ;  /* 0x0000000000027941 */ /* 0x000fea0003800000 */
.L_x_8015:
        /* <DEDUP_REMOVED lines=44> */
.L_x_8014:
[----:B------:R-:W-:Y:S05]  /*1e650*/  BSYNC B1 ;  /* 0x0000000000017941 */ /* 0x000fea0003800000 */
.L_x_8013:
        /* <DEDUP_REMOVED lines=15> */
.L_x_8017:
        /* <DEDUP_REMOVED lines=12> */
.L_x_8020:
[----:B------:R-:W-:Y:S02]  /*1e810*/  MOV R64, R114 ;  /* 0x0000007200407202 */ /* 0x000fe40000000f00 */
.L_x_8021:
[----:B------:R-:W-:Y:S05]  /*1e820*/  BSYNC B1 ;  /* 0x0000000000017941 */ /* 0x000fea0003800000 */
.L_x_8019:
        /* <DEDUP_REMOVED lines=16> */
.L_x_8025:
[----:B------:R-:W-:Y:S05]  /*1e930*/  BSYNC B2 ;  /* 0x0000000000027941 */ /* 0x000fea0003800000 */
.L_x_8024:
        /* <DEDUP_REMOVED lines=42> */
[----:B------:R-:W-:Y:S02]  /*1ebe0*/  LOP3.LUT R101, R157, UR26, R158, 0x96, !PT ;  /* 0x0000001a9d657c12 */ /* 0x000fe4000f8e969e */
[----:B------:R-:W-:Y:S02]  /*1ebf0*/  MOV R104, R156 ;  /* 0x0000009c00687202 */ /* 0x000fe40000000f00 */
.L_x_8023:
[----:B------:R-:W-:Y:S05]  /*1ec00*/  BSYNC B1 ;  /* 0x0000000000017941 */ /* 0x000fea0003800000 */
.L_x_8022:
[----:B------:R-:W0:Y:S02]  /*1ec10*/  I2F.U32 R64, R64 ;  /* 0x0000004000407306 */ /* 0x000e240000201000 */
[----:B0-----:R-:W-:-:S05]  /*1ec20*/  FFMA.FTZ R107, R64, R77, 1.1641532182693481445e-10 ;  /* 0x2f000000406b7423 */ /* 0x001fca000001004d */
[----:B------:R-:W-:Y:S01]  /*1ec30*/  FSETP.GTU.FTZ.AND P1, PT, R107, c[0x0][0x1e4], PT ;  /* 0x000079006b007a0b */ /* 0x000fe20003f3c000 */
[----:B------:R-:W-:-:S05]  /*1ec40*/  HADD2.F32 R107, -RZ, R56.H1_H1 ;  /* 0x30000038ff6b7230 */ /* 0x000fca0000004100 */
[----:B------:R-:W-:-:S05]  /*1ec50*/  FMUL.FTZ R107, R107, c[0x0][0x1e8] ;  /* 0x00007a006b6b7a20 */ /* 0x000fca0000410000 */
[----:B------:R-:W-:Y:S02]  /*1ec60*/  FSEL R156, R107, RZ, !P1 ;  /* 0x000000ff6b9c7208 */ /* 0x000fe40004800000 */
[----:B------:R-:W-:-:S03]  /*1ec70*/  SEL R107, RZ, 0x1, P1 ;  /* 0x00000001ff6b7807 */ /* 0x000fc60000800000 */
[----:B------:R-:W-:Y:S01]  /*1ec80*/  FADD.FTZ R153, R153, R156 ;  /* 0x0000009c99997221 */ /* 0x000fe20000010000 */
[----:B------:R-:W-:-:S05]  /*1ec90*/  @P0 HADD2.F32 R156, -RZ, R60.H1_H1 ;  /* 0x3000003cff9c0230 */ /* 0x000fca0000004100 */
[----:B------:R-:W-:Y:S02]  /*1eca0*/  @P0 FADD.FTZ R153, R156, R153 ;  /* 0x000000999c990221 */ /* 0x000fe40000010000 */
.L_x_8018:
        /* <DEDUP_REMOVED lines=12> */
.L_x_8027:
[----:B------:R-:W-:Y:S02]  /*1ed70*/  MOV R64, R114 ;  /* 0x0000007200407202 */ /* 0x000fe40000000f00 */
.L_x_8028:
[----:B------:R-:W-:Y:S05]  /*1ed80*/  BSYNC B1 ;  /* 0x0000000000017941 */ /* 0x000fea0003800000 */
.L_x_8026:
        /* <DEDUP_REMOVED lines=16> */
.L_x_8032:
[----:B------:R-:W-:Y:S05]  /*1ee90*/  BSYNC B2 ;  /* 0x0000000000027941 */ /* 0x000fea0003800000 */
.L_x_8031:
        /* <DEDUP_REMOVED lines=44> */
.L_x_8030:
[----:B------:R-:W-:Y:S05]  /*1f160*/  BSYNC B1 ;  /* 0x0000000000017941 */ /* 0x000fea0003800000 */
.L_x_8029:
        /* <DEDUP_REMOVED lines=15> */
.L_x_8033:
        /* <DEDUP_REMOVED lines=12> */
.L_x_8036:
[----:B------:R-:W-:Y:S02]  /*1f320*/  IMAD.MOV.U32 R64, RZ, RZ, R114 ;  /* 0x000000ffff407224 */ /* 0x000fe400078e0072 */
.L_x_8037:
[----:B------:R-:W-:Y:S05]  /*1f330*/  BSYNC B1 ;  /* 0x0000000000017941 */ /* 0x000fea0003800000 */
.L_x_8035:
        /* <DEDUP_REMOVED lines=16> */
.L_x_8041:
[----:B------:R-:W-:Y:S05]  /*1f440*/  BSYNC B2 ;  /* 0x0000000000027941 */ /* 0x000fea0003800000 */
.L_x_8040:
        /* <DEDUP_REMOVED lines=44> */
.L_x_8039:
[----:B------:R-:W-:Y:S05]  /*1f710*/  BSYNC B1 ;  /* 0x0000000000017941 */ /* 0x000fea0003800000 */
.L_x_8038:
[----:B------:R-:W0:Y:S02]  /*1f720*/  I2F.U32 R64, R64 ;  /* 0x0000004000407306 */ /* 0x000e240000201000 */
[----:B0-----:R-:W-:-:S05]  /*1f730*/  FFMA.FTZ R108, R64, R77, 1.1641532182693481445e-10 ;  /* 0x2f000000406c7423 */ /* 0x001fca000001004d */
[----:B------:R-:W-:Y:S01]  /*1f740*/  FSETP.GTU.FTZ.AND P1, PT, R108, c[0x0][0x1e4], PT ;  /* 0x000079006c007a0b */ /* 0x000fe20003f3c000 */
[----:B------:R-:W-:-:S05]  /*1f750*/  HADD2.F32 R108, -RZ, R57.H0_H0 ;  /* 0x20000039ff6c7230 */ /* 0x000fca0000004100 */
[----:B------:R-:W-:-:S05]  /*1f760*/  FMUL.FTZ R108, R108, c[0x0][0x1e8] ;  /* 0x00007a006c6c7a20 */ /* 0x000fca0000410000 */
[----:B------:R-:W-:-:S05]  /*1f770*/  FSEL R108, R108, RZ, !P1 ;  /* 0x000000ff6c6c7208 */ /* 0x000fca0004800000 */
[----:B------:R-:W-:Y:S01]  /*1f780*/  FADD.FTZ R155, R155, R108 ;  /* 0x0000006c9b9b7221 */ /* 0x000fe20000010000 */
[----:B------:R-:W-:-:S05]  /*1f790*/  @P0 HADD2.F32 R108, -RZ, R61.H0_H0 ;  /* 0x2000003dff6c0230 */ /* 0x000fca0000004100 */
[----:B------:R-:W-:Y:S01]  /*1f7a0*/  @P0 FADD.FTZ R155, R108, R155 ;  /* 0x0000009b6c9b0221 */ /* 0x000fe20000010000 */
[----:B------:R-:W-:Y:S02]  /*1f7b0*/  SEL R108, RZ, 0x1, P1 ;  /* 0x00000001ff6c7807 */ /* 0x000fe40000800000 */
.L_x_8034:
        /* <DEDUP_REMOVED lines=12> */
.L_x_8043:
[----:B------:R-:W-:Y:S02]  /*1f880*/  IMAD.MOV.U32 R64, RZ, RZ, R114 ;  /* 0x000000ffff407224 */ /* 0x000fe400078e0072 */
.L_x_8044:
[----:B------:R-:W-:Y:S05]  /*1f890*/  BSYNC B1 ;  /* 0x0000000000017941 */ /* 0x000fea0003800000 */
.L_x_8042:
        /* <DEDUP_REMOVED lines=16> */
.L_x_8048:
[----:B------:R-:W-:Y:S05]  /*1f9a0*/  BSYNC B2 ;  /* 0x0000000000027941 */ /* 0x000fea0003800000 */
.L_x_8047:
        /* <DEDUP_REMOVED lines=44> */
.L_x_8046:
[----:B------:R-:W-:Y:S05]  /*1fc70*/  BSYNC B1 ;  /* 0x0000000000017941 */ /* 0x000fea0003800000 */
.L_x_8045:
        /* <DEDUP_REMOVED lines=13> */
.L_x_8049:
        /* <DEDUP_REMOVED lines=12> */
.L_x_8052:
[----:B------:R-:W-:Y:S02]  /*1fe10*/  IMAD.MOV.U32 R129, RZ, RZ, R114 ;  /* 0x000000ffff817224 */ /* 0x000fe400078e0072 */
.L_x_8053:
[----:B------:R-:W-:Y:S05]  /*1fe20*/  BSYNC B1 ;  /* 0x0000000000017941 */ /* 0x000fea0003800000 */
.L_x_8051:
        /* <DEDUP_REMOVED lines=16> */
.L_x_8057:
[----:B------:R-:W-:Y:S05]  /*1ff30*/  BSYNC B2 ;  /* 0x0000000000027941 */ /* 0x000fea0003800000 */
.L_x_8056:
        /* <DEDUP_REMOVED lines=42> */
[----:B------:R-:W-:Y:S01]  /*201e0*/  HFMA2.MMA R64, -RZ, RZ, 0, 0 ;  /* 0x00000000ff407435 */ /* 0x000fe200000001ff */
[----:B------:R-:W-:-:S05]  /*201f0*/  LOP3.LUT R101, R65, UR26, R156, 0x96, !PT ;  /* 0x0000001a41657c12 */ /* 0x000fca000f8e969c */
.L_x_8055:
[----:B------:R-:W-:Y:S05]  /*20200*/  BSYNC B1 ;  /* 0x0000000000017941 */ /* 0x000fea0003800000 */
.L_x_8054:
[----:B------:R-:W0:Y:S01]  /*20210*/  I2F.U32 R156, R129 ;  /* 0x00000081009c7306 */ /* 0x000e220000201000 */
[----:B------:R-:W-:-:S05]  /*20220*/  HADD2.F32 R65, -RZ, R57.H1_H1 ;  /* 0x30000039ff417230 */ /* 0x000fca0000004100 */
[----:B------:R-:W-:Y:S02]  /*20230*/  FMUL.FTZ R65, R65, c[0x0][0x1e8] ;  /* 0x00007a0041417a20 */ /* 0x000fe40000410000 */
[----:B0-----:R-:W-:-:S05]  /*20240*/  FFMA.FTZ R156, R156, R77, 1.1641532182693481445e-10 ;  /* 0x2f0000009c9c7423 */ /* 0x001fca000001004d */
[----:B------:R-:W-:-:S04]  /*20250*/  FSETP.GTU.FTZ.AND P2, PT, R156, c[0x0][0x1e4], PT ;  /* 0x000079009c007a0b */ /* 0x000fc80003f5c000 */
[----:B------:R-:W-:Y:S02]  /*20260*/  FSEL R65, R65, RZ, !P2 ;  /* 0x000000ff41417208 */ /* 0x000fe40005000000 */
[----:B------:R-:W-:-:S03]  /*20270*/  SEL R109, RZ, 0x1, P2 ;  /* 0x00000001ff6d7807 */ /* 0x000fc60001000000 */
[----:B------:R-:W-:Y:S01]  /*20280*/  FADD.FTZ R158, R158, R65 ;  /* 0x000000419e9e7221 */ /* 0x000fe20000010000 */
[----:B------:R-:W-:-:S05]  /*20290*/  @P0 HADD2.F32 R65, -RZ, R61.H1_H1 ;  /* 0x3000003dff410230 */ /* 0x000fca0000004100 */
[----:B------:R-:W-:Y:S02]  /*202a0*/  @P0 FADD.FTZ R158, R65, R158 ;  /* 0x0000009e419e0221 */ /* 0x000fe40000010000 */
.L_x_8050:
        /* <DEDUP_REMOVED lines=12> */
.L_x_8059:
[----:B------:R-:W-:Y:S02]  /*20370*/  IMAD.MOV.U32 R129, RZ, RZ, R114 ;  /* 0x000000ffff817224 */ /* 0x000fe400078e0072 */
.L_x_8060:
[----:B------:R-:W-:Y:S05]  /*20380*/  BSYNC B1 ;  /* 0x0000000000017941 */ /* 0x000fea0003800000 */
.L_x_8058:
        /* <DEDUP_REMOVED lines=16> */
.L_x_8064:
[----:B------:R-:W-:Y:S05]  /*20490*/  BSYNC B2 ;  /* 0x0000000000027941 */ /* 0x000fea0003800000 */
.L_x_8063:
        /* <DEDUP_REMOVED lines=43> */
[----:B------:R-:W-:Y:S02]  /*20750*/  MOV R65, RZ ;  /* 0x000000ff00417202 */ /* 0x000fe40000000f00 */
.L_x_8062:
[----:B------:R-:W-:Y:S05]  /*20760*/  BSYNC B1 ;  /* 0x0000000000017941 */ /* 0x000fea0003800000 */
.L_x_8061:
        /* <DEDUP_REMOVED lines=13> */
.L_x_8065:
        /* <DEDUP_REMOVED lines=12> */
.L_x_8068:
[----:B------:R-:W-:Y:S02]  /*20900*/  IMAD.MOV.U32 R129, RZ, RZ, R114 ;  /* 0x000000ffff817224 */ /* 0x000fe400078e0072 */
.L_x_8069:
[----:B------:R-:W-:Y:S05]  /*20910*/  BSYNC B1 ;  /* 0x0000000000017941 */ /* 0x000fea0003800000 */
.L_x_8067:
        /* <DEDUP_REMOVED lines=16> */
.L_x_8073:
[----:B------:R-:W-:Y:S05]  /*20a20*/  BSYNC B2 ;  /* 0x0000000000027941 */ /* 0x000fea0003800000 */
.L_x_8072:
        /* <DEDUP_REMOVED lines=44> */
.L_x_8071:
[----:B------:R-:W-:Y:S05]  /*20cf0*/  BSYNC B1 ;  /* 0x0000000000017941 */ /* 0x000fea0003800000 */
.L_x_8070:
[----:B------:R-:W0:Y:S01]  /*20d00*/  I2F.U32 R110, R129 ;  /* 0x00000081006e7306 */ /* 0x000e220000201000 */
[----:B------:R-:W-:-:S05]  /*20d10*/  HADD2.F32 R65, -RZ, R58.H0_H0 ;  /* 0x2000003aff417230 */ /* 0x000fca0000004100 */
[----:B------:R-:W-:Y:S02]  /*20d20*/  FMUL.FTZ R65, R65, c[0x0][0x1e8] ;  /* 0x00007a0041417a20 */ /* 0x000fe40000410000 */
[----:B0-----:R-:W-:-:S05]  /*20d30*/  FFMA.FTZ R110, R110, R77, 1.1641532182693481445e-10 ;  /* 0x2f0000006e6e7423 */ /* 0x001fca000001004d */
[----:B------:R-:W-:-:S04]  /*20d40*/  FSETP.GTU.FTZ.AND P3, PT, R110, c[0x0][0x1e4], PT ;  /* 0x000079006e007a0b */ /* 0x000fc80003f7c000 */
[----:B------:R-:W-:Y:S02]  /*20d50*/  FSEL R65, R65, RZ, !P3 ;  /* 0x000000ff41417208 */ /* 0x000fe40005800000 */
[----:B------:R-:W-:-:S03]  /*20d60*/  SEL R110, RZ, 0x1, P3 ;  /* 0x00000001ff6e7807 */ /* 0x000fc60001800000 */
[----:B------:R-:W-:Y:S01]  /*20d70*/  FADD.FTZ R156, R156, R65 ;  /* 0x000000419c9c7221 */ /* 0x000fe20000010000 */
[----:B------:R-:W-:-:S05]  /*20d80*/  @P0 HADD2.F32 R65, -RZ, R62.H0_H0 ;  /* 0x2000003eff410230 */ /* 0x000fca0000004100 */
[----:B------:R-:W-:Y:S02]  /*20d90*/  @P0 FADD.FTZ R156, R65, R156 ;  /* 0x0000009c419c0221 */ /* 0x000fe40000010000 */
.L_x_8066:
        /* <DEDUP_REMOVED lines=12> */
.L_x_8075:
[----:B------:R-:W-:Y:S02]  /*20e60*/  IMAD.MOV.U32 R129, RZ, RZ, R114 ;  /* 0x000000ffff817224 */ /* 0x000fe400078e0072 */
.L_x_8076:
[----:B------:R-:W-:Y:S05]  /*20e70*/  BSYNC B1 ;  /* 0x0000000000017941 */ /* 0x000fea0003800000 */
.L_x_8074:
        /* <DEDUP_REMOVED lines=16> */
.L_x_8080:
[----:B------:R-:W-:Y:S05]  /*20f80*/  BSYNC B2 ;  /* 0x0000000000027941 */ /* 0x000fea0003800000 */
.L_x_8079:
        /* <DEDUP_REMOVED lines=44> */
.L_x_8078:
[----:B------:R-:W-:Y:S05]  /*21250*/  BSYNC B1 ;  /* 0x0000000000017941 */ /* 0x000fea0003800000 */
.L_x_8077:
        /* <DEDUP_REMOVED lines=13> */
.L_x_8081:
        /* <DEDUP_REMOVED lines=12> */
.L_x_8084:
[----:B------:R-:W-:Y:S02]  /*213f0*/  IMAD.MOV.U32 R66, RZ, RZ, R114 ;  /* 0x000000ffff427224 */ /* 0x000fe400078e0072 */
.L_x_8085:
[----:B------:R-:W-:Y:S05]  /*21400*/  BSYNC B1 ;  /* 0x0000000000017941 */ /* 0x000fea0003800000 */
.L_x_8083:
        /* <DEDUP_REMOVED lines=16> */
.L_x_8089:
[----:B------:R-:W-:Y:S05]  /*21510*/  BSYNC B2 ;  /* 0x0000000000027941 */ /* 0x000fea0003800000 */
.L_x_8088:
        /* <DEDUP_REMOVED lines=44> */
.L_x_8087:
[----:B------:R-:W-:Y:S05]  /*217e0*/  BSYNC B1 ;  /* 0x0000000000017941 */ /* 0x000fea0003800000 */
.L_x_8086:
        /* <DEDUP_REMOVED lines=10> */
.L_x_8082:
        /* <DEDUP_REMOVED lines=12> */
.L_x_8091:
[----:B------:R-:W-:Y:S02]  /*21950*/  IMAD.MOV.U32 R66, RZ, RZ, R114 ;  /* 0x000000ffff427224 */ /* 0x000fe400078e0072 */
.L_x_8092:
[----:B------:R-:W-:Y:S05]  /*21960*/  BSYNC B1 ;  /* 0x0000000000017941 */ /* 0x000fea0003800000 */
.L_x_8090:
        /* <DEDUP_REMOVED lines=16> */
.L_x_8096:
[----:B------:R-:W-:Y:S05]  /*21a70*/  BSYNC B2 ;  /* 0x0000000000027941 */ /* 0x000fea0003800000 */
.L_x_8095:
        /* <DEDUP_REMOVED lines=44> */
.L_x_8094:
[----:B------:R-:W-:Y:S05]  /*21d40*/  BSYNC B1 ;  /* 0x0000000000017941 */ /* 0x000fea0003800000 */
.L_x_8093:
        /* <DEDUP_REMOVED lines=9> */
[----:B------:R-:W-:-:S05]  /*21de0*/  HADD2.F32 R64, -RZ, R63.H0_H0 ;  /* 0x2000003fff407230 */ /* 0x000fca0000004100 */
[----:B------:R-:W-:Y:S02]  /*21df0*/  FADD.FTZ R159, R64, R159 ;  /* 0x0000009f409f7221 */ /* 0x000fe40000010000 */
[----:B------:R-:W-:Y:S01]  /*21e00*/  IMAD.MOV.U32 R64, RZ, RZ, R65 ;  /* 0x000000ffff407224 */ /* 0x000fe200078e0041 */
[----:B------:R-:W-:Y:S05]  /*21e10*/  BRA `(.L_x_8098) ;  /* 0x0000056000007947 */ /* 0x000fea0003800000 */
.L_x_8097:
        /* <DEDUP_REMOVED lines=12> */
.L_x_8100:
[----:B------:R-:W-:Y:S02]  /*21ee0*/  MOV R66, R114 ;  /* 0x0000007200427202 */ /* 0x000fe40000000f00 */
.L_x_8101:
[----:B------:R-:W-:Y:S05]  /*21ef0*/  BSYNC B1 ;  /* 0x0000000000017941 */ /* 0x000fea0003800000 */
.L_x_8099:
        /* <DEDUP_REMOVED lines=16> */
.L_x_8105:
[----:B------:R-:W-:Y:S05]  /*22000*/  BSYNC B2 ;  /* 0x0000000000027941 */ /* 0x000fea0003800000 */
.L_x_8104:
        /* <DEDUP_REMOVED lines=44> */
.L_x_8103:
[----:B------:R-:W-:Y:S05]  /*222d0*/  BSYNC B1 ;  /* 0x0000000000017941 */ /* 0x000fea0003800000 */
.L_x_8102:
        /* <DEDUP_REMOVED lines=10> */
.L_x_8098:
        /* <DEDUP_REMOVED lines=12> */
.L_x_8107:
[----:B------:R-:W-:Y:S02]  /*22440*/  MOV R66, R114 ;  /* 0x0000007200427202 */ /* 0x000fe40000000f00 */
.L_x_8108:
[----:B------:R-:W-:Y:S05]  /*22450*/  BSYNC B1 ;  /* 0x0000000000017941 */ /* 0x000fea0003800000 */
.L_x_8106:
        /* <DEDUP_REMOVED lines=16> */
.L_x_8112:
[----:B------:R-:W-:Y:S05]  /*22560*/  BSYNC B2 ;  /* 0x0000000000027941 */ /* 0x000fea0003800000 */
.L_x_8111:
        /* <DEDUP_REMOVED lines=41> */
[----:B------:R-:W-:Y:S01]  /*22800*/  LOP3.LUT R101, R65, UR26, R160, 0x96, !PT ;  /* 0x0000001a41657c12 */ /* 0x000fe2000f8e96a0 */
[----:B------:R-:W-:Y:S01]  /*22810*/  IMAD.MOV.U32 R65, RZ, RZ, RZ ;  /* 0x000000ffff417224 */ /* 0x000fe200078e00ff */
[----:B------:R-:W-:Y:S02]  /*22820*/  MOV R104, R64 ;  /* 0x0000004000687202 */ /* 0x000fe40000000f00 */
.L_x_8110:
[----:B------:R-:W-:Y:S05]  /*22830*/  BSYNC B1 ;  /* 0x0000000000017941 */ /* 0x000fea0003800000 */
.L_x_8109:
        /* <DEDUP_REMOVED lines=14> */
.L_x_8113:
        /* <DEDUP_REMOVED lines=12> */
.L_x_8116:
[----:B------:R-:W-:Y:S02]  /*229e0*/  IMAD.MOV.U32 R161, RZ, RZ, R114 ;  /* 0x000000ffffa17224 */ /* 0x000fe400078e0072 */
.L_x_8117:
[----:B------:R-:W-:Y:S05]  /*229f0*/  BSYNC B1 ;  /* 0x0000000000017941 */ /* 0x000fea0003800000 */
.L_x_8115:
        /* <DEDUP_REMOVED lines=18> */
.L_x_8121:
[----:B------:R-:W-:Y:S05]  /*22b20*/  BSYNC B2 ;  /* 0x0000000000027941 */ /* 0x000fea0003800000 */
.L_x_8120:
        /* <DEDUP_REMOVED lines=44> */
.L_x_8119:
[----:B------:R-:W-:Y:S05]  /*22df0*/  BSYNC B1 ;  /* 0x0000000000017941 */ /* 0x000fea0003800000 */
.L_x_8118:
        /* <DEDUP_REMOVED lines=10> */
.L_x_8114:
        /* <DEDUP_REMOVED lines=10> */
[----:B------:R-:W-:Y:S02]  /*22f40*/  F2FP.PACK_AB R67, R160, R159 ;  /* 0x0000009fa043723e */ /* 0x000fe400000000ff */
[----:B------:R-:W-:Y:S02]  /*22f50*/  F2FP.PACK_AB R66, R157, R156 ;  /* 0x0000009c9d42723e */ /* 0x000fe400000000ff */
[----:B------:R-:W-:Y:S02]  /*22f60*/  F2FP.PACK_AB R65, R158, R155 ;  /* 0x0000009b9e41723e */ /* 0x000fe400000000ff */
[----:B------:R-:W-:-:S02]  /*22f70*/  F2FP.PACK_AB R64, R153, R82 ;  /* 0x000000529940723e */ /* 0x000fc400000000ff */
        /* <DEDUP_REMOVED lines=81> */
.L_x_8122:
[----:B0-----:R-:W-:-:S04]  /*23490*/  FADD.FTZ R65, R70, R159 ;  /* 0x0000009f46417221 */ /* 0x001fc80000010000 */
[----:B------:R-:W-:Y:S01]  /*234a0*/  FADD.FTZ R79, R65, R160 ;  /* 0x000000a0414f7221 */ /* 0x000fe20000010000 */
[----:B------:R-:W-:Y:S05]  /*234b0*/  BRA.DIV ~URZ, `(.L_x_8123) ;  /* 0x000017627f007947 */ /* 0x000fea000b800000 */
[----:B------:R0:W1:Y:S02]  /*234c0*/  SHFL.BFLY PT, R66, R79, 0x1, 0x1f ;  /* 0x0c201f004f427f89 */ /* 0x00006400000e0000 */
.L_x_8127:
        /* <DEDUP_REMOVED lines=116> */
.L_x_8128:
[----:B------:R-:W-:Y:S01]  /*23c10*/  FMUL.FTZ R65, R77, R77 ;  /* 0x0000004d4d417220 */ /* 0x000fe20000410000 */
[----:B------:R-:W-:Y:S01]  /*23c20*/  ISETP.NE.AND P0, PT, RZ, UR8, PT ;  /* 0x00000008ff007c0c */ /* 0x000fe2000bf05270 */
[----:B01----:R-:W-:Y:S01]  /*23c30*/  FADD.FTZ R79, R66, R79 ;  /* 0x0000004f424f7221 */ /* 0x003fe20000010000 */
[----:B------:R-:W-:Y:S01]  /*23c40*/  MOV R64, c[0x0][0x1e0] ;  /* 0x0000780000407a02 */ /* 0x000fe20000000f00 */
[----:B------:R-:W0:Y:S01]  /*23c50*/  S2R R70, SR_TID.X ;  /* 0x0000000000467919 */ /* 0x000e220000002100 */
[----:B------:R-:W-:Y:S01]  /*23c60*/  FSEL R65, R65, RZ, P0 ;  /* 0x000000ff41417208 */ /* 0x000fe20000000000 */
[----:B------:R-:W-:Y:S01]  /*23c70*/  IMAD R67, R26, c[0x0][0x168], RZ ;  /* 0x00005a001a437a24 */ /* 0x000fe200078e02ff */
[----:B------:R-:W-:Y:S01]  /*23c80*/  FSEL R66, R77, RZ, !P0 ;  /* 0x000000ff4d427208 */ /* 0x000fe20004000000 */
[----:B------:R-:W-:Y:S02]  /*23c90*/  FFMA.FTZ R64, R79, R64, c[0x0][0x228] ;  /* 0x00008a004f407623 */ /* 0x000fe40000010040 */
[----:B------:R-:W-:-:S02]  /*23ca0*/  IMAD.MOV.U32 R125, RZ, RZ, 0x4 ;  /* 0x00000004ff7d7424 */ /* 0x000fc400078e00ff */
[----:B------:R-:W-:Y:S01]  /*23cb0*/  FADD.FTZ R65, R64, R65 ;  /* 0x0000004140417221 */ /* 0x000fe20000010000 */
[----:B------:R-:W-:Y:S01]  /*23cc0*/  SHF.R.S32.HI R64, RZ, 0x1f, R67 ;  /* 0x0000001fff407819 */ /* 0x000fe20000011443 */
[----:B------:R-:W-:Y:S02]  /*23cd0*/  FADD.FTZ R78, -R66, R78 ;  /* 0x0000004e424e7221 */ /* 0x000fe40000010100 */
[----:B------:R-:W-:Y:S01]  /*23ce0*/  @!P1 IMAD.WIDE R164, R26, R125, c[0x0][0x1a0] ;  /* 0x000068001aa49625 */ /* 0x000fe200078e027d */
[----:B------:R-:W-:Y:S01]  /*23cf0*/  LEA.HI R67, R64, R67, RZ, 0x3 ;  /* 0x0000004340437211 */ /* 0x000fe200078f18ff */
[----:B------:R-:W1:Y:S02]  /*23d00*/  MUFU.RSQ R65, R65 ;  /* 0x0000004100417308 */ /* 0x000e640000001400 */
[----:B------:R-:W-:Y:S01]  /*23d10*/  @!P1 IMAD.WIDE R162, R26, R125, c[0x0][0x1a8] ;  /* 0x00006a001aa29625 */ /* 0x000fe200078e027d */
[----:B------:R2:W-:Y:S03]  /*23d20*/  @!P1 STG.E [R164.64], R77 ;  /* 0x0000004da4009986 */ /* 0x0005e6000c101906 */
[----:B------:R-:W-:-:S02]  /*23d30*/  FADD.FTZ R76, -R66, R76 ;  /* 0x0000004c424c7221 */ /* 0x000fc40000010100 */
[----:B------:R-:W-:Y:S01]  /*23d40*/  FADD.FTZ R75, -R66, R75 ;  /* 0x0000004b424b7221 */ /* 0x000fe20000010100 */
[----:B0-----:R-:W-:Y:S01]  /*23d50*/  LOP3.LUT R64, R70, 0x1f, RZ, 0xc0, !PT ;  /* 0x0000001f46407812 */ /* 0x001fe200078ec0ff */
[C---:B------:R-:W-:Y:S01]  /*23d60*/  FADD.FTZ R70, -R66.reuse, R69 ;  /* 0x0000004542467221 */ /* 0x040fe20000010100 */
[----:B------:R-:W-:Y:S01]  /*23d70*/  HADD2.F32 R69, -RZ, R54.H1_H1 ;  /* 0x30000036ff457230 */ /* 0x000fe20000004100 */
[C---:B------:R-:W-:Y:S01]  /*23d80*/  FADD.FTZ R72, -R66.reuse, R72 ;  /* 0x0000004842487221 */ /* 0x040fe20000010100 */
[----:B------:R-:W-:Y:S01]  /*23d90*/  LEA.HI.SX32 R64, R67, R64, 0x1d ;  /* 0x0000004043407211 */ /* 0x000fe200078feaff */
[--C-:B------:R-:W-:Y:S01]  /*23da0*/  HADD2.F32 R67, -RZ, R55.reuse.H1_H1 ;  /* 0x30000037ff437230 */ /* 0x100fe20000004100 */
[----:B-1----:R-:W-:Y:S01]  /*23db0*/  FMUL.FTZ R79, R65, R78 ;  /* 0x0000004e414f7220 */ /* 0x002fe20000410000 */
[----:B------:R0:W-:Y:S01]  /*23dc0*/  @!P1 STG.E [R162.64], R65 ;  /* 0x00000041a2009986 */ /* 0x0001e2000c101906 */
[C---:B--2---:R-:W-:Y:S01]  /*23dd0*/  FADD.FTZ R164, -R66.reuse, R73 ;  /* 0x0000004942a47221 */ /* 0x044fe20000010100 */
[----:B------:R-:W-:Y:S01]  /*23de0*/  HADD2.F32 R78, -RZ, R55.H0_H0 ;  /* 0x20000037ff4e7230 */ /* 0x000fe20000004100 */
[----:B------:R-:W-:-:S02]  /*23df0*/  FADD.FTZ R74, -R66, R74 ;  /* 0x0000004a424a7221 */ /* 0x000fc40000010100 */
[C---:B------:R-:W-:Y:S02]  /*23e00*/  FADD.FTZ R80, -R66.reuse, R80 ;  /* 0x0000005042507221 */ /* 0x040fe40000010100 */
[C---:B------:R-:W-:Y:S02]  /*23e10*/  FADD.FTZ R83, -R66.reuse, R83 ;  /* 0x0000005342537221 */ /* 0x040fe40000010100 */
[C---:B------:R-:W-:Y:S02]  /*23e20*/  FADD.FTZ R81, -R66.reuse, R81 ;  /* 0x0000005142517221 */ /* 0x040fe40000010100 */
[C---:B------:R-:W-:Y:S02]  /*23e30*/  FADD.FTZ R124, -R66.reuse, R124 ;  /* 0x0000007c427c7221 */ /* 0x040fe40000010100 */
[C---:B0-----:R-:W-:Y:S02]  /*23e40*/  FADD.FTZ R162, -R66.reuse, R71 ;  /* 0x0000004742a27221 */ /* 0x041fe40000010100 */
        /* <DEDUP_REMOVED lines=35> */
[----:B------:R-:W-:Y:S02]  /*24080*/  FFMA.FTZ R79, R79, R67, R18 ;  /* 0x000000434f4f7223 */ /* 0x000fe40000010012 */
[----:B------:R-:W-:-:S02]  /*24090*/  FADD.FTZ R66, -R66, R160 ;  /* 0x000000a042427221 */ /* 0x000fc40000010100 */
[C---:B------:R-:W-:Y:S01]  /*240a0*/  FMUL.FTZ R67, R65.reuse, R76 ;  /* 0x0000004c41437220 */ /* 0x040fe20000410000 */
[----:B------:R-:W-:Y:S01]  /*240b0*/  HADD2.F32 R76, -RZ, R54.H0_H0 ;  /* 0x20000036ff4c7230 */ /* 0x000fe20000004100 */
[C---:B------:R-:W-:Y:S02]  /*240c0*/  FMUL.FTZ R160, R65.reuse, R75 ;  /* 0x0000004b41a07220 */ /* 0x040fe40000410000 */
[----:B------:R-:W-:Y:S02]  /*240d0*/  FMUL.FTZ R164, R65, R164 ;  /* 0x000000a441a47220 */ /* 0x000fe40000410000 */
[----:B------:R-:W-:Y:S02]  /*240e0*/  FFMA.FTZ R78, R160, R78, R19 ;  /* 0x0000004ea04e7223 */ /* 0x000fe40000010013 */
[----:B------:R-:W-:Y:S02]  /*240f0*/  FFMA.FTZ R76, R164, R76, R21 ;  /* 0x0000004ca44c7223 */ /* 0x000fe40000010015 */
[----:B------:R-:W-:Y:S01]  /*24100*/  FFMA.FTZ R67, R67, R69, R20 ;  /* 0x0000004543437223 */ /* 0x000fe20000010014 */
[--C-:B------:R-:W-:Y:S01]  /*24110*/  HADD2.F32 R69, -RZ, R53.reuse.H1_H1 ;  /* 0x30000035ff457230 */ /* 0x100fe20000004100 */
[----:B------:R-:W-:Y:S01]  /*24120*/  FMUL.FTZ R77, R65, R74 ;  /* 0x0000004a414d7220 */ /* 0x000fe20000410000 */
[----:B------:R-:W-:Y:S01]  /*24130*/  F2FP.PACK_AB R79, R79, R78 ;  /* 0x0000004e4f4f723e */ /* 0x000fe200000000ff */
[----:B------:R-:W-:Y:S01]  /*24140*/  FMUL.FTZ R130, R65, R130 ;  /* 0x0000008241827220 */ /* 0x000fe20000410000 */
[----:B------:R-:W-:Y:S01]  /*24150*/  F2FP.PACK_AB R78, R67, R76 ;  /* 0x0000004c434e723e */ /* 0x000fe200000000ff */
[----:B------:R-:W-:Y:S01]  /*24160*/  FFMA.FTZ R77, R77, R69, R22 ;  /* 0x000000454d4d7223 */ /* 0x000fe20000010016 */
[----:B------:R-:W-:Y:S01]  /*24170*/  HADD2.F32 R67, -RZ, R52.H1_H1 ;  /* 0x30000034ff437230 */ /* 0x000fe20000004100 */
[C---:B------:R-:W-:Y:S01]  /*24180*/  FMUL.FTZ R69, R65.reuse, R72 ;  /* 0x0000004841457220 */ /* 0x040fe20000410000 */
[----:B------:R-:W-:Y:S01]  /*24190*/  HADD2.F32 R74, -RZ, R53.H0_H0 ;  /* 0x20000035ff4a7230 */ /* 0x000fe20000004100 */
[----:B------:R-:W-:-:S02]  /*241a0*/  FMUL.FTZ R72, R65, R81 ;  /* 0x0000005141487220 */ /* 0x000fc40000410000 */
[----:B------:R-:W-:Y:S01]  /*241b0*/  FFMA.FTZ R76, R69, R67, R24 ;  /* 0x00000043454c7223 */ /* 0x000fe20000010018 */
[----:B------:R-:W-:Y:S01]  /*241c0*/  HADD2.F32 R69, -RZ, R46.H0_H0 ;  /* 0x2000002eff457230 */ /* 0x000fe20000004100 */
[C---:B------:R-:W-:Y:S01]  /*241d0*/  FMUL.FTZ R81, R65.reuse, R132 ;  /* 0x0000008441517220 */ /* 0x040fe20000410000 */
[----:B------:R-:W-:Y:S01]  /*241e0*/  HADD2.F32 R67, -RZ, R51.H0_H0 ;  /* 0x20000033ff437230 */ /* 0x000fe20000004100 */
[C---:B------:R-:W-:Y:S02]  /*241f0*/  FMUL.FTZ R132, R65.reuse, R131 ;  /* 0x0000008341847220 */ /* 0x040fe40000410000 */
[C---:B------:R-:W-:Y:S02]  /*24200*/  FMUL.FTZ R75, R65.reuse, R128 ;  /* 0x00000080414b7220 */ /* 0x040fe40000410000 */
[----:B------:R-:W-:Y:S01]  /*24210*/  FFMA.FTZ R132, R132, R69, R5 ;  /* 0x0000004584847223 */ /* 0x000fe20000010005 */
[----:B------:R-:W-:Y:S01]  /*24220*/  HADD2.F32 R69, -RZ, R45.H0_H0 ;  /* 0x2000002dff457230 */ /* 0x000fe20000004100 */
[----:B------:R-:W-:-:S02]  /*24230*/  FMUL.FTZ R71, R65, R124 ;  /* 0x0000007c41477220 */ /* 0x000fc40000410000 */
[C---:B------:R-:W-:Y:S02]  /*24240*/  FMUL.FTZ R73, R65.reuse, R126 ;  /* 0x0000007e41497220 */ /* 0x040fe40000410000 */
[----:B------:R-:W-:Y:S01]  /*24250*/  FFMA.FTZ R130, R130, R69, R7 ;  /* 0x0000004582827223 */ /* 0x000fe20000010007 */
        /* <DEDUP_REMOVED lines=13> */
[----:B------:R-:W-:Y:S01]  /*24330*/  FFMA.FTZ R128, R128, R69, R9 ;  /* 0x0000004580807223 */ /* 0x000fe20000010009 */
[----:B------:R-:W-:Y:S01]  /*24340*/  HADD2.F32 R69, -RZ, R44.H1_H1 ;  /* 0x3000002cff457230 */ /* 0x000fe20000004100 */
        /* <DEDUP_REMOVED lines=22> */
[----:B------:R-:W-:Y:S01]  /*244b0*/  FMUL.FTZ R66, R65, R66 ;  /* 0x0000004241427220 */ /* 0x000fe20000410000 */
[----:B------:R-:W-:Y:S01]  /*244c0*/  HADD2.F32 R65, -RZ, R52.H0_H0 ;  /* 0x20000034ff417230 */ /* 0x000fe20000004100 */
[----:B------:R-:W-:Y:S01]  /*244d0*/  FFMA.FTZ R69, R81, R69, R8 ;  /* 0x0000004551457223 */ /* 0x000fe20000010008 */
[----:B------:R-:W-:Y:S01]  /*244e0*/  HADD2.F32 R81, -RZ, R42.H1_H1 ;  /* 0x3000002aff517230 */ /* 0x000fe20000004100 */
[----:B------:R-:W-:Y:S02]  /*244f0*/  FFMA.FTZ R74, R162, R74, R23 ;  /* 0x0000004aa24a7223 */ /* 0x000fe40000010017 */
[----:B------:R-:W-:Y:S01]  /*24500*/  FFMA.FTZ R65, R70, R65, R25 ;  /* 0x0000004146417223 */ /* 0x000fe20000010019 */
[----:B------:R-:W-:Y:S01]  /*24510*/  HADD2.F32 R70, -RZ, R47.H1_H1 ;  /* 0x3000002fff467230 */ /* 0x000fe20000004100 */
[----:B------:R-:W-:Y:S01]  /*24520*/  FFMA.FTZ R135, R135, R81, R84 ;  /* 0x0000005187877223 */ /* 0x000fe20000010054 */
[----:B------:R-:W-:Y:S01]  /*24530*/  HADD2.F32 R81, -RZ, R41.H1_H1 ;  /* 0x30000029ff517230 */ /* 0x000fe20000004100 */
[----:B------:R-:W-:Y:S01]  /*24540*/  F2FP.PACK_AB R77, R77, R74 ;  /* 0x0000004a4d4d723e */ /* 0x000fe200000000ff */
[----:B------:R-:W-:Y:S01]  /*24550*/  HADD2.F32 R74, -RZ, R46.H1_H1 ;  /* 0x3000002eff4a7230 */ /* 0x000fe20000004100 */
[----:B------:R-:W-:Y:S01]  /*24560*/  F2FP.PACK_AB R76, R76, R65 ;  /* 0x000000414c4c723e */ /* 0x000fe200000000ff */
        /* <DEDUP_REMOVED lines=54> */
[--C-:B------:R-:W-:Y:S01]  /*248d0*/  HADD2.F32 R66, -RZ, R33.reuse.H0_H0 ;  /* 0x20000021ff427230 */ /* 0x100fe20000004100 */
[----:B------:R-:W-:Y:S01]  /*248e0*/  FFMA.FTZ R141, R141, R81, R98 ;  /* 0x000000518d8d7223 */ /* 0x000fe20000010062 */
[----:B------:R-:W-:Y:S01]  /*248f0*/  F2FP.PACK_AB R81, R71, R72 ;  /* 0x000000484751723e */ /* 0x000fe200000000ff */
[----:B------:R-:W-:Y:S01]  /*24900*/  FFMA.FTZ R74, R127, R74, R28 ;  /* 0x0000004a7f4a7223 */ /* 0x000fe2000001001c */
[----:B------:R-:W-:Y:S01]  /*24910*/  LEA R72, P0, R64, c[0x0][0x208], 0x4 ;  /* 0x0000820040487a11 */ /* 0x000fe200078020ff */
[----:B------:R-:W-:Y:S01]  /*24920*/  IMAD.MOV.U32 R127, RZ, RZ, 0x10 ;  /* 0x00000010ff7f7424 */ /* 0x000fe200078e00ff */
[----:B------:R-:W-:Y:S01]  /*24930*/  F2FP.PACK_AB R80, R65, R80 ;  /* 0x000000504150723e */ /* 0x000fe200000000ff */
[----:B------:R-:W-:Y:S01]  /*24940*/  FFMA.FTZ R146, R82, R146, R99 ;  /* 0x0000009252927223 */ /* 0x000fe20000010063 */
[----:B------:R-:W-:Y:S01]  /*24950*/  F2FP.PACK_AB R82, R73, R124 ;  /* 0x0000007c4952723e */ /* 0x000fe200000000ff */
[----:B------:R-:W-:Y:S01]  /*24960*/  FFMA.FTZ R159, R159, R83, R100 ;  /* 0x000000539f9f7223 */ /* 0x000fe20000010064 */
[----:B------:R-:W-:Y:S01]  /*24970*/  LEA.HI.X R73, R64, c[0x0][0x20c], RZ, 0x4, P0 ;  /* 0x0000830040497a11 */ /* 0x000fe200000f24ff */
[----:B------:R-:W-:Y:S01]  /*24980*/  FFMA.FTZ R155, R155, R66, R96 ;  /* 0x000000429b9b7223 */ /* 0x000fe20000010060 */
[----:B------:R-:W-:Y:S01]  /*24990*/  F2FP.PACK_AB R83, R75, R126 ;  /* 0x0000007e4b53723e */ /* 0x000fe200000000ff */
[----:B------:R-:W-:Y:S01]  /*249a0*/  HADD2.F32 R71, -RZ, R33.H1_H1 ;  /* 0x30000021ff477230 */ /* 0x000fe20000004100 */
[----:B------:R-:W-:Y:S01]  /*249b0*/  IMAD.WIDE.U32 R156, R68, R127, c[0x0][0x208] ;  /* 0x00008200449c7625 */ /* 0x000fe200078e007f */
[--C-:B------:R-:W-:Y:S01]  /*249c0*/  HADD2.F32 R65, -RZ, R32.reuse.H0_H0 ;  /* 0x20000020ff417230 */ /* 0x100fe20000004100 */
[----:B------:R-:W-:Y:S01]  /*249d0*/  STG.E.128 [R72.64], R76 ;  /* 0x0000004c48007986 */ /* 0x000fe2000c101d06 */
[----:B------:R-:W-:Y:S01]  /*249e0*/  HADD2.F32 R66, -RZ, R32.H1_H1 ;  /* 0x30000020ff427230 */ /* 0x000fe20000004100 */
[----:B------:R-:W-:Y:S01]  /*249f0*/  FFMA.FTZ R158, R158, R71, R97 ;  /* 0x000000479e9e7223 */ /* 0x000fe20000010061 */
[----:B------:R-:W-:Y:S01]  /*24a00*/  F2FP.PACK_AB R67, R70, R67 ;  /* 0x000000434643723e */ /* 0x000fe200000000ff */
[----:B------:R-:W-:Y:S01]  /*24a10*/  FFMA.FTZ R139, R139, R65, R94 ;  /* 0x000000418b8b7223 */ /* 0x000fe2000001005e */
[----:B------:R0:W-:Y:S01]  /*24a20*/  STG.E.128 [R156.64], R80 ;  /* 0x000000509c007986 */ /* 0x0001e2000c101d06 */
[----:B------:R-:W-:Y:S01]  /*24a30*/  FFMA.FTZ R144, R144, R66, R95 ;  /* 0x0000004290907223 */ /* 0x000fe2000001005f */
[----:B------:R-:W-:Y:S01]  /*24a40*/  F2FP.PACK_AB R66, R121, R132 ;  /* 0x000000847942723e */ /* 0x000fe200000000ff */
[----:B------:R-:W-:Y:S01]  /*24a50*/  IMAD.WIDE.U32 R120, R120, R127, c[0x0][0x208] ;  /* 0x0000820078787625 */ /* 0x000fe200078e007f */
[----:B------:R-:W-:-:S02]  /*24a60*/  F2FP.PACK_AB R65, R133, R130 ;  /* 0x000000828541723e */ /* 0x000fc400000000ff */
[----:B------:R-:W-:Y:S01]  /*24a70*/  F2FP.PACK_AB R64, R69, R128 ;  /* 0x000000804540723e */ /* 0x000fe200000000ff */
[----:B------:R-:W-:Y:S01]  /*24a80*/  IMAD R26, R125, c[0x0][0x160], R26 ;  /* 0x000058007d1a7a24 */ /* 0x000fe200078e021a */
[----:B------:R-:W-:Y:S01]  /*24a90*/  F2FP.PACK_AB R71, R123, R142 ;  /* 0x0000008e7b47723e */ /* 0x000fe200000000ff */
[----:B------:R-:W-:Y:S01]  /*24aa0*/  IMAD.WIDE.U32 R122, R122, R127, c[0x0][0x208] ;  /* 0x000082007a7a7625 */ /* 0x000fe200078e007f */
[----:B------:R-:W-:Y:S02]  /*24ab0*/  F2FP.PACK_AB R70, R135, R140 ;  /* 0x0000008c8746723e */ /* 0x000fe400000000ff */
[----:B------:R-:W-:Y:S02]  /*24ac0*/  F2FP.PACK_AB R69, R131, R138 ;  /* 0x0000008a8345723e */ /* 0x000fe400000000ff */
[----:B------:R-:W-:Y:S02]  /*24ad0*/  F2FP.PACK_AB R68, R74, R137 ;  /* 0x000000894a44723e */ /* 0x000fe400000000ff */
[----:B------:R-:W-:-:S02]  /*24ae0*/  F2FP.PACK_AB R75, R154, R151 ;  /* 0x000000979a4b723e */ /* 0x000fc400000000ff */
[----:B0-----:R-:W-:Y:S01]  /*24af0*/  LEA R80, P0, R134, c[0x0][0x208], 0x4 ;  /* 0x0000820086507a11 */ /* 0x001fe200078020ff */
[----:B------:R-:W-:Y:S01]  /*24b00*/  IMAD.WIDE.U32 R82, R119, R127, c[0x0][0x208] ;  /* 0x0000820077527625 */ /* 0x000fe200078e007f */
[----:B------:R-:W-:Y:S02]  /*24b10*/  F2FP.PACK_AB R74, R152, R149 ;  /* 0x00000095984a723e */ /* 0x000fe400000000ff */
[----:B------:R-:W-:Y:S02]  /*24b20*/  F2FP.PACK_AB R73, R150, R147 ;  /* 0x000000939649723e */ /* 0x000fe400000000ff */
[----:B------:R-:W-:Y:S01]  /*24b30*/  F2FP.PACK_AB R72, R148, R145 ;  /* 0x000000919448723e */ /* 0x000fe200000000ff */
[----:B------:R0:W-:Y:S01]  /*24b40*/  STG.E.128 [R82.64], R64 ;  /* 0x0000004052007986 */ /* 0x0001e2000c101d06 */
[----:B------:R-:W-:Y:S02]  /*24b50*/  F2FP.PACK_AB R79, R136, R159 ;  /* 0x0000009f884f723e */ /* 0x000fe400000000ff */
[----:B------:R-:W-:Y:S01]  /*24b60*/  F2FP.PACK_AB R78, R146, R141 ;  /* 0x0000008d924e723e */ /* 0x000fe200000000ff */
[----:B------:R0:W-:Y:S01]  /*24b70*/  STG.E.128 [R120.64], R68 ;  /* 0x0000004478007986 */ /* 0x0001e2000c101d06 */
[----:B------:R-:W-:-:S02]  /*24b80*/  F2FP.PACK_AB R77, R158, R155 ;  /* 0x0000009b9e4d723e */ /* 0x000fc400000000ff */
[----:B------:R-:W-:Y:S01]  /*24b90*/  LEA.HI.X R81, R134, c[0x0][0x20c], RZ, 0x4, P0 ;  /* 0x0000830086517a11 */ /* 0x000fe200000f24ff */
[----:B------:R0:W-:Y:S01]  /*24ba0*/  STG.E.128 [R122.64], R72 ;  /* 0x000000487a007986 */ /* 0x0001e2000c101d06 */
[----:B------:R-:W-:Y:S02]  /*24bb0*/  F2FP.PACK_AB R76, R144, R139 ;  /* 0x0000008b904c723e */ /* 0x000fe400000000ff */
[----:B------:R-:W-:-:S03]  /*24bc0*/  ISETP.GE.AND P0, PT, R26, c[0x0][0x164], PT ;  /* 0x000059001a007a0c */ /* 0x000fc60003f06270 */
[----:B------:R0:W-:Y:S10]  /*24bd0*/  STG.E.128 [R80.64], R76 ;  /* 0x0000004c50007986 */ /* 0x0001f4000c101d06 */
[----:B0-----:R-:W-:Y:S01]  /*24be0*/  @P0 CALL.REL.NOINC `(.L_x_8125) ;  /* 0x0000001000000944 */ /* 0x001fe20003c00000 */
[----:B------:R-:W-:Y:S05]  /*24bf0*/  BRA `(.L_x_8126) ;  /* 0xfffdbec000007947 */ /* 0x000fea000383ffff */
.L_x_8125:
[----:B------:R-:W-:Y:S05]  /*24c00*/  BSYNC B0 ;  /* 0x0000000000007941 */ /* 0x000fea0003800000 */
.L_x_7348:
[----:B------:R-:W-:Y:S05]  /*24c10*/  EXIT ;  /* 0x000000000000794d */ /* 0x000fea0003800000 */
.L_x_8123:
[----:B------:R-:W-:Y:S01]  /*24c20*/  IMAD.MOV.U32 R70, RZ, RZ, 0x1 ;  /* 0x00000001ff467424 */ /* 0x000fe200078e00ff */
[----:B------:R-:W-:Y:S01]  /*24c30*/  MOV R66, 0xffffffff ;  /* 0xffffffff00427802 */ /* 0x000fe20000000f00 */
[----:B------:R-:W-:Y:S01]  /*24c40*/  IMAD.MOV.U32 R67, RZ, RZ, 0x1f ;  /* 0x0000001fff437424 */ /* 0x000fe200078e00ff */
[----:B------:R-:W-:-:S02]  /*24c50*/  MOV R64, 0x24c70 ;  /* 0x00024c7000407802 */ /* 0x000fc40000000f00 */
[----:B------:R-:W-:Y:S05]  /*24c60*/  CALL.REL.NOINC `($__internal_15_$__cuda_sm70_shflsync_bfly_p) ;  /* 0x0000098000007944 */ /* 0x000fea0003c00000 */
[----:B01----:R-:W-:Y:S05]  /*24c70*/  BRA `(.L_x_8127) ;  /* 0xffffe85000007947 */ /* 0x003fea000383ffff */
.L_x_8124:
[----:B------:R-:W-:Y:S01]  /*24c80*/  IMAD.MOV.U32 R70, RZ, RZ, 0x2 ;  /* 0x00000002ff467424 */ /* 0x000fe200078e00ff */
[----:B------:R-:W-:Y:S01]  /*24c90*/  MOV R64, 0x24cd0 ;  /* 0x00024cd000407802 */ /* 0x000fe20000000f00 */
[----:B------:R-:W-:-:S02]  /*24ca0*/  IMAD.MOV.U32 R67, RZ, RZ, 0x1f ;  /* 0x0000001fff437424 */ /* 0x000fc400078e00ff */
[----:B------:R-:W-:Y:S02]  /*24cb0*/  IMAD.MOV.U32 R66, RZ, RZ, -0x1 ;  /* 0xffffffffff427424 */ /* 0x000fe400078e00ff */
[----:B------:R-:W-:Y:S05]  /*24cc0*/  CALL.REL.NOINC `($__internal_15_$__cuda_sm70_shflsync_bfly_p) ;  /* 0x0000092000007944 */ /* 0x000fea0003c00000 */
[----:B0-----:R-:W-:Y:S01]  /*24cd0*/  HFMA2.MMA R67, -RZ, RZ, 0, 1.847743988037109375e-06 ;  /* 0x0000001fff437435 */ /* 0x001fe200000001ff */
[----:B-1----:R-:W-:Y:S01]  /*24ce0*/  FADD.FTZ R79, R79, R66 ;  /* 0x000000424f4f7221 */ /* 0x002fe20000010000 */
[----:B------:R-:W-:Y:S01]  /*24cf0*/  MOV R64, 0x24d30 ;  /* 0x00024d3000407802 */ /* 0x000fe20000000f00 */
[----:B------:R-:W-:Y:S02]  /*24d00*/  IMAD.MOV.U32 R70, RZ, RZ, 0x4 ;  /* 0x00000004ff467424 */ /* 0x000fe400078e00ff */
[----:B------:R-:W-:Y:S02]  /*24d10*/  IMAD.MOV.U32 R66, RZ, RZ, -0x1 ;  /* 0xffffffffff427424 */ /* 0x000fe400078e00ff */
[----:B------:R-:W-:Y:S05]  /*24d20*/  CALL.REL.NOINC `($__internal_15_$__cuda_sm70_shflsync_bfly_p) ;  /* 0x000008c000007944 */ /* 0x000fea0003c00000 */
[----:B01----:R-:W-:Y:S01]  /*24d30*/  FADD.FTZ R79, R79, R66 ;  /* 0x000000424f4f7221 */ /* 0x003fe20000010000 */
[----:B------:R-:W-:Y:S01]  /*24d40*/  MOV R64, 0x24d90 ;  /* 0x00024d9000407802 */ /* 0x000fe20000000f00 */
[----:B------:R-:W-:Y:S02]  /*24d50*/  IMAD.MOV.U32 R70, RZ, RZ, 0x8 ;  /* 0x00000008ff467424 */ /* 0x000fe400078e00ff */
[----:B------:R-:W-:Y:S02]  /*24d60*/  IMAD.MOV.U32 R67, RZ, RZ, 0x1f ;  /* 0x0000001fff437424 */ /* 0x000fe400078e00ff */
[----:B------:R-:W-:-:S02]  /*24d70*/  IMAD.MOV.U32 R66, RZ, RZ, -0x1 ;  /* 0xffffffffff427424 */ /* 0x000fc400078e00ff */
[----:B------:R-:W-:Y:S05]  /*24d80*/  CALL.REL.NOINC `($__internal_15_$__cuda_sm70_shflsync_bfly_p) ;  /* 0x0000086000007944 */ /* 0x000fea0003c00000 */
[----:B01----:R-:W-:Y:S01]  /*24d90*/  FADD.FTZ R79, R79, R66 ;  /* 0x000000424f4f7221 */ /* 0x003fe20000010000 */
[----:B------:R-:W-:Y:S01]  /*24da0*/  MOV R70, 0x10 ;  /* 0x0000001000467802 */ /* 0x000fe20000000f00 */
[----:B------:R-:W-:Y:S01]  /*24db0*/  IMAD.MOV.U32 R67, RZ, RZ, 0x1f ;  /* 0x0000001fff437424 */ /* 0x000fe200078e00ff */
[----:B------:R-:W-:Y:S01]  /*24dc0*/  MOV R64, 0x24df0 ;  /* 0x00024df000407802 */ /* 0x000fe20000000f00 */
[----:B------:R-:W-:-:S02]  /*24dd0*/  IMAD.MOV.U32 R66, RZ, RZ, -0x1 ;  /* 0xffffffffff427424 */ /* 0x000fc400078e00ff */
[----:B------:R-:W-:Y:S05]  /*24de0*/  CALL.REL.NOINC `($__internal_15_$__cuda_sm70_shflsync_bfly_p) ;  /* 0x0000080000007944 */ /* 0x000fea0003c00000 */
[----:B-1----:R-:W-:Y:S02]  /*24df0*/  FADD.FTZ R66, R79, R66 ;  /* 0x000000424f427221 */ /* 0x002fe40000010000 */
[----:B0-----:R-:W-:-:S02]  /*24e00*/  IMAD.MOV.U32 R70, RZ, RZ, 0x1 ;  /* 0x00000001ff467424 */ /* 0x001fc400078e00ff */
[----:B------:R-:W-:Y:S01]  /*24e10*/  FMUL.FTZ R77, R66, c[0x0][0x1e0] ;  /* 0x00007800424d7a20 */ /* 0x000fe20000410000 */
[----:B------:R-:W-:Y:S01]  /*24e20*/  MOV R66, 0xffffffff ;  /* 0xffffffff00427802 */ /* 0x000fe20000000f00 */
[----:B------:R-:W-:Y:S02]  /*24e30*/  IMAD.MOV.U32 R67, RZ, RZ, 0x1f ;  /* 0x0000001fff437424 */ /* 0x000fe400078e00ff */
[C---:B------:R-:W-:Y:S02]  /*24e40*/  FADD.FTZ R64, -R77.reuse, R69 ;  /* 0x000000454d407221 */ /* 0x040fe40000010100 */
[----:B------:R-:W-:Y:S02]  /*24e50*/  FADD.FTZ R65, -R77, R72 ;  /* 0x000000484d417221 */ /* 0x000fe40000010100 */
[----:B------:R-:W-:-:S04]  /*24e60*/  FFMA.FTZ R64, R64, R64, RZ ;  /* 0x0000004040407223 */ /* 0x000fc800000100ff */
        /* <DEDUP_REMOVED lines=94> */
[----:B------:R-:W-:Y:S05]  /*25450*/  CALL.REL.NOINC `($__internal_15_$__cuda_sm70_shflsync_bfly_p) ;  /* 0x0000019000007944 */ /* 0x000fea0003c00000 */
[----:B01----:R-:W-:Y:S01]  /*25460*/  FADD.FTZ R79, R79, R66 ;  /* 0x000000424f4f7221 */ /* 0x003fe20000010000 */
[----:B------:R-:W-:Y:S01]  /*25470*/  MOV R64, 0x254c0 ;  /* 0x000254c000407802 */ /* 0x000fe20000000f00 */
[----:B------:R-:W-:Y:S02]  /*25480*/  IMAD.MOV.U32 R70, RZ, RZ, 0x2 ;  /* 0x00000002ff467424 */ /* 0x000fe400078e00ff */
[----:B------:R-:W-:Y:S02]  /*25490*/  IMAD.MOV.U32 R67, RZ, RZ, 0x1f ;  /* 0x0000001fff437424 */ /* 0x000fe400078e00ff */
[----:B------:R-:W-:Y:S02]  /*254a0*/  IMAD.MOV.U32 R66, RZ, RZ, -0x1 ;  /* 0xffffffffff427424 */ /* 0x000fe400078e00ff */
[----:B------:R-:W-:Y:S05]  /*254b0*/  CALL.REL.NOINC `($__internal_15_$__cuda_sm70_shflsync_bfly_p) ;  /* 0x0000013000007944 */ /* 0x000fea0003c00000 */
[----:B0-----:R-:W-:Y:S01]  /*254c0*/  HFMA2.MMA R67, -RZ, RZ, 0, 1.847743988037109375e-06 ;  /* 0x0000001fff437435 */ /* 0x001fe200000001ff */
[----:B-1----:R-:W-:Y:S01]  /*254d0*/  FADD.FTZ R79, R79, R66 ;  /* 0x000000424f4f7221 */ /* 0x002fe20000010000 */
[----:B------:R-:W-:Y:S01]  /*254e0*/  MOV R64, 0x25520 ;  /* 0x0002552000407802 */ /* 0x000fe20000000f00 */
[----:B------:R-:W-:-:S02]  /*254f0*/  IMAD.MOV.U32 R70, RZ, RZ, 0x4 ;  /* 0x00000004ff467424 */ /* 0x000fc400078e00ff */
[----:B------:R-:W-:Y:S02]  /*25500*/  IMAD.MOV.U32 R66, RZ, RZ, -0x1 ;  /* 0xffffffffff427424 */ /* 0x000fe400078e00ff */
[----:B------:R-:W-:Y:S05]  /*25510*/  CALL.REL.NOINC `($__internal_15_$__cuda_sm70_shflsync_bfly_p) ;  /* 0x000000d000007944 */ /* 0x000fea0003c00000 */
[----:B01----:R-:W-:Y:S01]  /*25520*/  FADD.FTZ R79, R79, R66 ;  /* 0x000000424f4f7221 */ /* 0x003fe20000010000 */
[----:B------:R-:W-:Y:S01]  /*25530*/  MOV R64, 0x25580 ;  /* 0x0002558000407802 */ /* 0x000fe20000000f00 */
[----:B------:R-:W-:Y:S02]  /*25540*/  IMAD.MOV.U32 R70, RZ, RZ, 0x8 ;  /* 0x00000008ff467424 */ /* 0x000fe400078e00ff */
[----:B------:R-:W-:Y:S02]  /*25550*/  IMAD.MOV.U32 R67, RZ, RZ, 0x1f ;  /* 0x0000001fff437424 */ /* 0x000fe400078e00ff */
[----:B------:R-:W-:Y:S02]  /*25560*/  IMAD.MOV.U32 R66, RZ, RZ, -0x1 ;  /* 0xffffffffff427424 */ /* 0x000fe400078e00ff */
[----:B------:R-:W-:Y:S05]  /*25570*/  CALL.REL.NOINC `($__internal_15_$__cuda_sm70_shflsync_bfly_p) ;  /* 0x0000007000007944 */ /* 0x000fea0003c00000 */
[----:B01----:R-:W-:Y:S01]  /*25580*/  FADD.FTZ R79, R79, R66 ;  /* 0x000000424f4f7221 */ /* 0x003fe20000010000 */
[----:B------:R-:W-:Y:S01]  /*25590*/  MOV R70, 0x10 ;  /* 0x0000001000467802 */ /* 0x000fe20000000f00 */
[----:B------:R-:W-:Y:S01]  /*255a0*/  IMAD.MOV.U32 R67, RZ, RZ, 0x1f ;  /* 0x0000001fff437424 */ /* 0x000fe200078e00ff */
[----:B------:R-:W-:Y:S01]  /*255b0*/  MOV R64, 0x255e0 ;  /* 0x000255e000407802 */ /* 0x000fe20000000f00 */
[----:B------:R-:W-:-:S02]  /*255c0*/  IMAD.MOV.U32 R66, RZ, RZ, -0x1 ;  /* 0xffffffffff427424 */ /* 0x000fc400078e00ff */
[----:B------:R-:W-:Y:S05]  /*255d0*/  CALL.REL.NOINC `($__internal_15_$__cuda_sm70_shflsync_bfly_p) ;  /* 0x0000001000007944 */ /* 0x000fea0003c00000 */
[----:B01----:R-:W-:Y:S05]  /*255e0*/  BRA `(.L_x_8128) ;  /* 0xffffe62000007947 */ /* 0x003fea000383ffff */
        .weak           $__internal_15_$__cuda_sm70_shflsync_bfly_p
        .type           $__internal_15_$__cuda_sm70_shflsync_bfly_p,@function
        .size           $__internal_15_$__cuda_sm70_shflsync_bfly_p,(.L_x_39459 - $__internal_15_$__cuda_sm70_shflsync_bfly_p)
$__internal_15_$__cuda_sm70_shflsync_bfly_p:
[----:B------:R-:W-:Y:S01]  /*255f0*/  IMAD.MOV.U32 R65, RZ, RZ, 0x0 ;  /* 0x00000000ff417424 */ /* 0x000fe200078e00ff */
[----:B------:R-:W-:Y:S04]  /*25600*/  WARPSYNC R66 ;  /* 0x0000004200007348 */ /* 0x000fe80003800000 */
[----:B------:R0:W1:Y:S01]  /*25610*/  SHFL.BFLY PT, R66, R79, R70, R67 ;  /* 0x0c0000464f427389 */ /* 0x00006200000e0043 */
[----:B------:R-:W-:Y:S05]  /*25620*/  RET.REL.NODEC R64 `(_ZN10layer_norm31ln_parallel_residual_fwd_kernelINS_13Kernel_traitsI6__halfS2_S2_S2_fjLj1536ELj1ELj4ELj1ELj16ENS_18Kernel_traits_baseILj1536ES2_S2_S2_S2_fjLj128EEEEELb1ELb1ELb1EEEvNS_9FwdParamsE) ;  /* 0xfffda9d040007950 */ /* 0x000fea0003c3ffff */
.L_x_8129:
        /* <DEDUP_REMOVED lines=13> */
.L_x_39459:


//--------------------- .text._ZN10layer_norm31ln_parallel_residual_fwd_kernelINS_13Kernel_traitsIf13__nv_bfloat16S2_S2_fjLj1536ELj1ELj4ELj1ELj16ENS_18Kernel_traits_baseILj1536EfS2_S2_S2_fjLj128EEEEELb0ELb0ELb0EEEvNS_9FwdParamsE --------------------------
	.section	.text._ZN10layer_norm31ln_parallel_residual_fwd_kernelINS_13Kernel_traitsIf13__nv_bfloat16S2_S2_fjLj1536ELj1ELj4ELj1ELj16ENS_18Kernel_traits_baseILj1536EfS2_S2_S2_fjLj128EEEEELb0ELb0ELb0EEEvNS_9FwdParamsE,"ax",@progbits
	.sectioninfo	@"SHI_REGISTERS=255"
	.align	128
        .global         _ZN10layer_norm31ln_parallel_residual_fwd_kernelINS_13Kernel_traitsIf13__nv_bfloat16S2_S2_fjLj1536ELj1ELj4ELj1ELj16ENS_18Kernel_traits_baseILj1536EfS2_S2_S2_fjLj128EEEEELb0ELb0ELb0EEEvNS_9FwdParamsE
        .type           _ZN10layer_norm31ln_parallel_residual_fwd_kernelINS_13Kernel_traitsIf13__nv_bfloat16S2_S2_fjLj1536ELj1ELj4ELj1ELj16ENS_18Kernel_traits_baseILj1536EfS2_S2_S2_fjLj128EEEEELb0ELb0ELb0EEEvNS_9FwdParamsE,@function
        .size           _ZN10layer_norm31ln_parallel_residual_fwd_kernelINS_13Kernel_traitsIf13__nv_bfloat16S2_S2_fjLj1536ELj1ELj4ELj1ELj16ENS_18Kernel_traits_baseILj1536EfS2_S2_S2_fjLj128EEEEELb0ELb0ELb0EEEvNS_9FwdParamsE,(.L_x_39460 - _ZN10layer_norm31ln_parallel_residual_fwd_kernelINS_13Kernel_traitsIf13__nv_bfloat16S2_S2_fjLj1536ELj1ELj4ELj1ELj16ENS_18Kernel_traits_baseILj1536EfS2_S2_S2_fjLj128EEEEELb0ELb0ELb0EEEvNS_9FwdParamsE)
        .other          _ZN10layer_norm31ln_parallel_residual_fwd_kernelINS_13Kernel_traitsIf13__nv_bfloat16S2_S2_fjLj1536ELj1ELj4ELj1ELj16ENS_18Kernel_traits_baseILj1536EfS2_S2_S2_fjLj128EEEEELb0ELb0ELb0EEEvNS_9FwdParamsE,@"STO_CUDA_ENTRY STV_DEFAULT"
_ZN10layer_norm31ln_parallel_residual_fwd_kernelINS_13Kernel_traitsIf13__nv_bfloat16S2_S2_fjLj1536ELj1ELj4ELj1ELj16ENS_18Kernel_traits_baseILj1536EfS2_S2_S2_fjLj128EEEEELb0ELb0ELb0EEEvNS_9FwdParamsE:
.text._ZN10layer_norm31ln_parallel_residual_fwd_kernelINS_13Kernel_traitsIf13__nv_bfloat16S2_S2_fjLj1536ELj1ELj4ELj1ELj16ENS_18Kernel_traits_baseILj1536EfS2_S2_S2_fjLj128EEEEELb0ELb0ELb0EEEvNS_9FwdParamsE:
        /* <DEDUP_REMOVED lines=24> */
[----:B------:R-:W-:Y:S01]  /*0180*/  CS2R R158, SRZ ;  /* 0x00000000009e7805 */ /* 0x000fe2000001ff00 */
[----:B------:R-:W-:Y:S01]  /*0190*/  ISETP.NE.U32.AND P1, PT, RZ, c[0x0][0x220], PT ;  /* 0x00008800ff007a0c */ /* 0x000fe20003f25070 */
[----:B------:R-:W-:Y:S01]  /*01a0*/  CS2R R156, SRZ ;  /* 0x00000000009c7805 */ /* 0x000fe2000001ff00 */
[----:B------:R-:W-:Y:S01]  /*01b0*/  ISETP.NE.AND.EX P0, PT, RZ, c[0x0][0x21c], PT, P0 ;  /* 0x00008700ff007a0c */ /* 0x000fe20003f05300 */
[----:B------:R-:W-:Y:S01]  /*01c0*/  CS2R R154, SRZ ;  /* 0x00000000009a7805 */ /* 0x000fe2000001ff00 */
[----:B------:R-:W-:Y:S01]  /*01d0*/  ISETP.NE.AND.EX P1, PT, RZ, c[0x0][0x224], PT, P1 ;  /* 0x00008900ff007a0c */ /* 0x000fe20003f25310 */
[----:B------:R-:W-:Y:S01]  /*01e0*/  CS2R R152, SRZ ;  /* 0x0000000000987805 */ /* 0x000fe2000001ff00 */
[----:B------:R-:W-:Y:S01]  /*01f0*/  HFMA2.MMA R5, -RZ, RZ, 0, 1.9073486328125e-06 ;  /* 0x00000020ff057435 */ /* 0x000fe200000001ff */
[----:B------:R-:W-:-:S08]  /*0200*/  IMAD.SHL.U32 R4, R10, 0x20, RZ ;  /* 0x000000200a047824 */ /* 0x000fd000078e00ff */
[----:B------:R-:W-:-:S04]  /*0210*/  @P0 LEA R2, P3, R10, c[0x0][0x218], 0x5 ;  /* 0x000086000a020a11 */ /* 0x000fc800078628ff */
[----:B------:R-:W-:Y:S02]  /*0220*/  @P0 LEA.HI.X R3, R10, c[0x0][0x21c], RZ, 0x5, P3 ;  /* 0x000087000a030a11 */ /* 0x000fe400018f2cff */
[----:B------:R-:W-:Y:S02]  /*0230*/  @P1 IADD3 R8, P3, R4, c[0x0][0x220], RZ ;  /* 0x0000880004081a10 */ /* 0x000fe40007f7e0ff */
[----:B------:R-:W-:Y:S01]  /*0240*/  SHF.L.U64.HI R12, R10, 0x5, RZ ;  /* 0x000000050a0c7819 */ /* 0x000fe200000102ff */
[----:B------:R0:W5:Y:S04]  /*0250*/  @P0 LDG.E.128 R156, [R2.64] ;  /* 0x00000004029c0981 */ /* 0x000168000c1e1d00 */
[----:B------:R0:W5:Y:S01]  /*0260*/  @P0 LDG.E.128 R152, [R2.64+0x10] ;  /* 0x0000100402980981 */ /* 0x000162000c1e1d00 */
[----:B------:R-:W-:Y:S01]  /*0270*/  IADD3 R4, P0, R4, c[0x0][0x1b8], RZ ;  /* 0x00006e0004047a10 */ /* 0x000fe20007f1e0ff */
[----:B------:R-:W-:Y:S01]  /*0280*/  CS2R R150, SRZ ;  /* 0x0000000000967805 */ /* 0x000fe2000001ff00 */
[----:B------:R-:W-:Y:S01]  /*0290*/  @P1 IADD3.X R9, R12, c[0x0][0x224], RZ, P3, !PT ;  /* 0x000089000c091a10 */ /* 0x000fe20001ffe4ff */
[----:B------:R-:W-:Y:S01]  /*02a0*/  CS2R R148, SRZ ;  /* 0x0000000000947805 */ /* 0x000fe2000001ff00 */
[----:B------:R-:W-:Y:S01]  /*02b0*/  CS2R R146, SRZ ;  /* 0x0000000000927805 */ /* 0x000fe2000001ff00 */
[----:B------:R-:W-:Y:S01]  /*02c0*/  CS2R R144, SRZ ;  /* 0x0000000000907805 */ /* 0x000fe2000001ff00 */
[----:B0-----:R-:W-:Y:S01]  /*02d0*/  IMAD.WIDE.U32 R2, R10, R5, c[0x0][0x1b0] ;  /* 0x00006c000a027625 */ /* 0x001fe200078e0005 */
[----:B------:R-:W-:-:S02]  /*02e0*/  IADD3.X R5, R12, c[0x0][0x1bc], RZ, P0, !PT ;  /* 0x00006f000c057a10 */ /* 0x000fc400007fe4ff */
[----:B------:R0:W5:Y:S04]  /*02f0*/  @P1 LDG.E.128 R148, [R8.64] ;  /* 0x0000000408941981 */ /* 0x000168000c1e1d00 */
[----:B------:R-:W2:Y:S04]  /*0300*/  LDG.E.128 R12, [R4.64+0x10] ;  /* 0x00001004040c7981 */ /* 0x000ea8000c1e1d00 */
[----:B------:R-:W3:Y:S04]  /*0310*/  LDG.E.128 R16, [R4.64] ;  /* 0x0000000404107981 */ /* 0x000ee8000c1e1d00 */
[----:B------:R-:W4:Y:S04]  /*0320*/  LDG.E.128 R20, [R2.64+0x10] ;  /* 0x0000100402147981 */ /* 0x000f28000c1e1d00 */
[----:B------:R-:W4:Y:S04]  /*0330*/  LDG.E.128 R24, [R2.64] ;  /* 0x0000000402187981 */ /* 0x000f28000c1e1d00 */
[----:B------:R0:W5:Y:S01]  /*0340*/  @P1 LDG.E.128 R144, [R8.64+0x10] ;  /* 0x0000100408901981 */ /* 0x000162000c1e1d00 */
[----:B------:R-:W-:-:S03]  /*0350*/  LOP3.LUT R10, R10, 0x20, RZ, 0xfc, !PT ;  /* 0x000000200a0a7812 */ /* 0x000fc600078efcff */
[----:B--2---:R0:W-:Y:S04]  /*0360*/  STL.64 [R1+0x10], R12 ;  /* 0x0000100c01007387 */ /* 0x0041e80000100a00 */
[----:B------:R0:W-:Y:S04]  /*0370*/  STL.64 [R1+0x18], R14 ;  /* 0x0000180e01007387 */ /* 0x0001e80000100a00 */
[----:B---3--:R0:W-:Y:S04]  /*0380*/  STL.64 [R1+0x20], R16 ;  /* 0x0000201001007387 */ /* 0x0081e80000100a00 */
[----:B------:R0:W-:Y:S04]  /*0390*/  STL.64 [R1+0x28], R18 ;  /* 0x0000281201007387 */ /* 0x0001e80000100a00 */
[----:B----4-:R0:W-:Y:S04]  /*03a0*/  STL.64 [R1+0x30], R20 ;  /* 0x0000301401007387 */ /* 0x0101e80000100a00 */
[----:B------:R0:W-:Y:S04]  /*03b0*/  STL.64 [R1+0x38], R22 ;  /* 0x0000381601007387 */ /* 0x0001e80000100a00 */
[----:B------:R0:W-:Y:S04]  /*03c0*/  STL.64 [R1+0x40], R24 ;  /* 0x0000401801007387 */ /* 0x0001e80000100a00 */
[----:B------:R0:W-:Y:S02]  /*03d0*/  STL.64 [R1+0x48], R26 ;  /* 0x0000481a01007387 */ /* 0x0001e40000100a00 */
.L_x_8131:
[----:B-1----:R-:W-:Y:S05]  /*03e0*/  BSYNC B0 ;  /* 0x0000000000007941 */ /* 0x002fea0003800000 */
.L_x_8130:
[----:B------:R-:W-:Y:S01]  /*03f0*/  BSSY B0, `(.L_x_8132) ;  /* 0x0000023000007945 */ /* 0x000fe20003800000 */
[----:B------:R-:W-:Y:S05]  /*0400*/  @!P6 BRA `(.L_x_8133) ;  /* 0x000002100000e947 */ /* 0x000fea0003800000 */
[----:B------:R-:W-:Y:S01]  /*0410*/  ISETP.NE.U32.AND P0, PT, RZ, c[0x0][0x218], PT ;  /* 0x00008600ff007a0c */ /* 0x000fe20003f05070 */
[----:B------:R-:W-:Y:S01]  /*0420*/  CS2R R142, SRZ ;  /* 0x00000000008e7805 */ /* 0x000fe2000001ff00 */
[----:B------:R-:W-:Y:S01]  /*0430*/  ISETP.NE.U32.AND P1, PT, RZ, c[0x0][0x220], PT ;  /* 0x00008800ff007a0c */ /* 0x000fe20003f25070 */
[----:B------:R-:W-:Y:S01]  /*0440*/  CS2R R140, SRZ ;  /* 0x00000000008c7805 */ /* 0x000fe2000001ff00 */
[----:B------:R-:W-:Y:S01]  /*0450*/  ISETP.NE.AND.EX P0, PT, RZ, c[0x0][0x21c], PT, P0 ;  /* 0x00008700ff007a0c */ /* 0x000fe20003f05300 */
[----:B------:R-:W-:Y:S01]  /*0460*/  CS2R R138, SRZ ;  /* 0x00000000008a7805 */ /* 0x000fe2000001ff00 */
[----:B------:R-:W-:Y:S01]  /*0470*/  ISETP.NE.AND.EX P1, PT, RZ, c[0x0][0x224], PT, P1 ;  /* 0x00008900ff007a0c */ /* 0x000fe20003f25310 */
[----:B------:R-:W-:Y:S01]  /*0480*/  CS2R R136, SRZ ;  /* 0x0000000000887805 */ /* 0x000fe2000001ff00 */
[----:B------:R-:W-:-:S09]  /*0490*/  IMAD.SHL.U32 R5, R10, 0x20, RZ ;  /* 0x000000200a057824 */ /* 0x000fd200078e00ff */
[----:B------:R-:W-:-:S04]  /*04a0*/  @P0 LEA R2, P3, R10, c[0x0][0x218], 0x5 ;  /* 0x000086000a020a11 */ /* 0x000fc800078628ff */
[C---:B------:R-:W-:Y:S02]  /*04b0*/  @P0 LEA.HI.X R3, R10.reuse, c[0x0][0x21c], RZ, 0x5, P3 ;  /* 0x000087000a030a11 */ /* 0x040fe400018f2cff */
[----:B0-----:R-:W-:-:S03]  /*04c0*/  SHF.L.U64.HI R12, R10, 0x5, RZ ;  /* 0x000000050a0c7819 */ /* 0x001fc600000102ff */
[----:B------:R0:W5:Y:S04]  /*04d0*/  @P0 LDG.E.128 R140, [R2.64] ;  /* 0x00000004028c0981 */ /* 0x000168000c1e1d00 */
[----:B------:R0:W5:Y:S01]  /*04e0*/  @P0 LDG.E.128 R136, [R2.64+0x10] ;  /* 0x0000100402880981 */ /* 0x000162000c1e1d00 */
[C---:B------:R-:W-:Y:S01]  /*04f0*/  @P1 IADD3 R4, P3, R5.reuse, c[0x0][0x220], RZ ;  /* 0x0000880005041a10 */ /* 0x040fe20007f7e0ff */
[----:B------:R-:W-:Y:S01]  /*0500*/  IMAD.MOV.U32 R9, RZ, RZ, 0x20 ;  /* 0x00000020ff097424 */ /* 0x000fe200078e00ff */
[----:B------:R-:W-:Y:S01]  /*0510*/  CS2R R134, SRZ ;  /* 0x0000000000867805 */ /* 0x000fe2000001ff00 */
[----:B------:R-:W-:Y:S01]  /*0520*/  CS2R R132, SRZ ;  /* 0x0000000000847805 */ /* 0x000fe2000001ff00 */
[----:B------:R-:W-:Y:S01]  /*0530*/  CS2R R130, SRZ ;  /* 0x0000000000827805 */ /* 0x000fe2000001ff00 */
[----:B------:R-:W-:Y:S01]  /*0540*/  CS2R R128, SRZ ;  /* 0x0000000000807805 */ /* 0x000fe2000001ff00 */
[----:B------:R-:W-:Y:S01]  /*0550*/  IMAD.WIDE.U32 R8, R10, R9, c[0x0][0x1b0] ;  /* 0x00006c000a087625 */ /* 0x000fe200078e0009 */
[----:B0-----:R-:W-:-:S02]  /*0560*/  IADD3 R2, P0, R5, c[0x0][0x1b8], RZ ;  /* 0x00006e0005027a10 */ /* 0x001fc40007f1e0ff */
[C---:B------:R-:W-:Y:S02]  /*0570*/  @P1 IADD3.X R5, R12.reuse, c[0x0][0x224], RZ, P3, !PT ;  /* 0x000089000c051a10 */ /* 0x040fe40001ffe4ff */
[----:B------:R0:W5:Y:S01]  /*0580*/  LDG.E.128 R196, [R8.64] ;  /* 0x0000000408c47981 */ /* 0x000162000c1e1d00 */
[----:B------:R-:W-:-:S03]  /*0590*/  IADD3.X R3, R12, c[0x0][0x1bc], RZ, P0, !PT ;  /* 0x00006f000c037a10 */ /* 0x000fc600007fe4ff */
[----:B------:R0:W5:Y:S04]  /*05a0*/  @P1 LDG.E.128 R132, [R4.64] ;  /* 0x0000000404841981 */ /* 0x000168000c1e1d00 */
[----:B------:R-:W2:Y:S04]  /*05b0*/  LDG.E.128 R12, [R2.64] ;  /* 0x00000004020c7981 */ /* 0x000ea8000c1e1d00 */
[----:B------:R0:W5:Y:S04]  /*05c0*/  @P1 LDG.E.128 R128, [R4.64+0x10] ;  /* 0x0000100404801981 */ /* 0x000168000c1e1d00 */
[----:B------:R0:W5:Y:S04]  /*05d0*/  LDG.E.128 R192, [R8.64+0x10] ;  /* 0x0000100408c07981 */ /* 0x000168000c1e1d00 */
[----:B------:R0:W5:Y:S01]  /*05e0*/  LDG.E.128 R244, [R2.64+0x10] ;  /* 0x0000100402f47981 */ /* 0x000162000c1e1d00 */
[----:B------:R-:W-:-:S03]  /*05f0*/  IADD3 R10, R10, 0x20, RZ ;  /* 0x000000200a0a7810 */ /* 0x000fc60007ffe0ff */
[----:B--2---:R0:W-:Y:S04]  /*0600*/  STL.64 [R1], R12 ;  /* 0x0000000c01007387 */ /* 0x0041e80000100a00 */
[----:B------:R0:W-:Y:S02]  /*0610*/  STL.64 [R1+0x8], R14 ;  /* 0x0000080e01007387 */ /* 0x0001e40000100a00 */
.L_x_8133:
[----:B------:R-:W-:Y:S05]  /*0620*/  BSYNC B0 ;  /* 0x0000000000007941 */ /* 0x000fea0003800000 */
.L_x_8132:
        /* <DEDUP_REMOVED lines=10> */
[----:B0-----:R-:W-:-:S09]  /*06d0*/  IMAD.SHL.U32 R5, R10, 0x20, RZ ;  /* 0x000000200a057824 */ /* 0x001fd200078e00ff */
[----:B------:R-:W-:-:S04]  /*06e0*/  @P0 LEA R2, P3, R10, c[0x0][0x218], 0x5 ;  /* 0x000086000a020a11 */ /* 0x000fc800078628ff */
[C---:B------:R-:W-:Y:S02]  /*06f0*/  @P0 LEA.HI.X R3, R10.reuse, c[0x0][0x21c], RZ, 0x5, P3 ;  /* 0x000087000a030a11 */ /* 0x040fe400018f2cff */
[----:B------:R-:W-:Y:S02]  /*0700*/  MOV R9, 0x20 ;  /* 0x0000002000097802 */ /* 0x000fe40000000f00 */
[----:B------:R-:W-:Y:S01]  /*0710*/  SHF.L.U64.HI R12, R10, 0x5, RZ ;  /* 0x000000050a0c7819 */ /* 0x000fe200000102ff */
[----:B------:R0:W5:Y:S01]  /*0720*/  @P0 LDG.E.128 R124, [R2.64] ;  /* 0x00000004027c0981 */ /* 0x000162000c1e1d00 */
[----:B------:R-:W-:-:S03]  /*0730*/  @P1 IADD3 R4, P3, R5, c[0x0][0x220], RZ ;  /* 0x0000880005041a10 */ /* 0x000fc60007f7e0ff */
[----:B------:R0:W5:Y:S01]  /*0740*/  @P0 LDG.E.128 R120, [R2.64+0x10] ;  /* 0x0000100402780981 */ /* 0x000162000c1e1d00 */
[----:B------:R-:W-:Y:S01]  /*0750*/  CS2R R118, SRZ ;  /* 0x0000000000767805 */ /* 0x000fe2000001ff00 */
[----:B------:R-:W-:Y:S01]  /*0760*/  CS2R R116, SRZ ;  /* 0x0000000000747805 */ /* 0x000fe2000001ff00 */
[----:B------:R-:W-:Y:S01]  /*0770*/  CS2R R114, SRZ ;  /* 0x0000000000727805 */ /* 0x000fe2000001ff00 */
[----:B------:R-:W-:Y:S01]  /*0780*/  CS2R R112, SRZ ;  /* 0x0000000000707805 */ /* 0x000fe2000001ff00 */
[----:B------:R-:W-:Y:S01]  /*0790*/  IMAD.WIDE.U32 R8, R10, R9, c[0x0][0x1b0] ;  /* 0x00006c000a087625 */ /* 0x000fe200078e0009 */
[----:B0-----:R-:W-:-:S04]  /*07a0*/  IADD3 R2, P0, R5, c[0x0][0x1b8], RZ ;  /* 0x00006e0005027a10 */ /* 0x001fc80007f1e0ff */
[----:B------:R0:W5:Y:S01]  /*07b0*/  LDG.E.128 R108, [R8.64] ;  /* 0x00000004086c7981 */ /* 0x000162000c1e1d00 */
[C---:B------:R-:W-:Y:S02]  /*07c0*/  @P1 IADD3.X R5, R12.reuse, c[0x0][0x224], RZ, P3, !PT ;  /* 0x000089000c051a10 */ /* 0x040fe40001ffe4ff */
[----:B------:R-:W-:Y:S01]  /*07d0*/  IADD3.X R3, R12, c[0x0][0x1bc], RZ, P0, !PT ;  /* 0x00006f000c037a10 */ /* 0x000fe200007fe4ff */
[----:B------:R0:W5:Y:S04]  /*07e0*/  LDG.E.128 R104, [R8.64+0x10] ;  /* 0x0000100408687981 */ /* 0x000168000c1e1d00 */
[----:B------:R0:W5:Y:S04]  /*07f0*/  @P1 LDG.E.128 R116, [R4.64] ;  /* 0x0000000404741981 */ /* 0x000168000c1e1d00 */
[----:B------:R0:W5:Y:S04]  /*0800*/  @P1 LDG.E.128 R112, [R4.64+0x10] ;  /* 0x0000100404701981 */ /* 0x000168000c1e1d00 */
[----:B------:R0:W5:Y:S04]  /*0810*/  LDG.E.128 R240, [R2.64] ;  /* 0x0000000402f07981 */ /* 0x000168000c1e1d00 */
[----:B------:R0:W5:Y:S01]  /*0820*/  LDG.E.128 R236, [R2.64+0x10] ;  /* 0x0000100402ec7981 */ /* 0x000162000c1e1d00 */
[----:B------:R-:W-:-:S03]  /*0830*/  IADD3 R10, R10, 0x20, RZ ;  /* 0x000000200a0a7810 */ /* 0x000fc60007ffe0ff */
.L_x_8135:
[----:B------:R-:W-:Y:S05]  /*0840*/  BSYNC B0 ;  /* 0x0000000000007941 */ /* 0x000fea0003800000 */
.L_x_8134:
        /* <DEDUP_REMOVED lines=12> */
[C---:B------:R-:W-:Y:S01]  /*0910*/  @P0 LEA.HI.X R3, R10.reuse, c[0x0][0x21c], RZ, 0x5, P3 ;  /* 0x000087000a030a11 */ /* 0x040fe200018f2cff */
[----:B------:R-:W-:Y:S01]  /*0920*/  IMAD.MOV.U32 R9, RZ, RZ, 0x20 ;  /* 0x00000020ff097424 */ /* 0x000fe200078e00ff */
[C---:B------:R-:W-:Y:S02]  /*0930*/  SHF.L.U64.HI R12, R10.reuse, 0x5, RZ ;  /* 0x000000050a0c7819 */ /* 0x040fe400000102ff */
[C---:B------:R-:W-:Y:S01]  /*0940*/  @P1 IADD3 R4, P3, R5.reuse, c[0x0][0x220], RZ ;  /* 0x0000880005041a10 */ /* 0x040fe20007f7e0ff */
[----:B------:R0:W5:Y:S04]  /*0950*/  @P0 LDG.E.128 R100, [R2.64] ;  /* 0x0000000402640981 */ /* 0x000168000c1e1d00 */
        /* <DEDUP_REMOVED lines=16> */
.L_x_8137:
[----:B------:R-:W-:Y:S05]  /*0a60*/  BSYNC B0 ;  /* 0x0000000000007941 */ /* 0x000fea0003800000 */
.L_x_8136:
[----:B------:R-:W-:Y:S01]  /*0a70*/  ISETP.GE.U32.AND P0, PT, R7, 0xa0, PT ;  /* 0x000000a00700780c */ /* 0x000fe20003f06070 */
[----:B------:R-:W-:Y:S01]  /*0a80*/  BSSY B0, `(.L_x_8138) ;  /* 0x0000023000007945 */ /* 0x000fe20003800000 */
[----:B------:R-:W-:-:S11]  /*0a90*/  LOP3.LUT R6, R6, 0xfffffffb, RZ, 0xc0, !PT ;  /* 0xfffffffb06067812 */ /* 0x000fd600078ec0ff */
[----:B------:R-:W-:Y:S01]  /*0aa0*/  @P0 LOP3.LUT R6, R6, 0x4, RZ, 0xfc, !PT ;  /* 0x0000000406060812 */ /* 0x000fe200078efcff */
[----:B------:R-:W-:Y:S05]  /*0ab0*/  @!P0 BRA `(.L_x_8139) ;  /* 0x000001f000008947 */ /* 0x000fea0003800000 */
[----:B------:R-:W-:Y:S01]  /*0ac0*/  ISETP.NE.U32.AND P0, PT, RZ, c[0x0][0x218], PT ;  /* 0x00008600ff007a0c */ /* 0x000fe20003f05070 */
[----:B------:R-:W-:Y:S01]  /*0ad0*/  CS2R R78, SRZ ;  /* 0x00000000004e7805 */ /* 0x000fe2000001ff00 */
[----:B------:R-:W-:Y:S01]  /*0ae0*/  CS2R R76, SRZ ;  /* 0x00000000004c7805 */ /* 0x000fe2000001ff00 */
[----:B------:R-:W-:Y:S01]  /*0af0*/  CS2R R74, SRZ ;  /* 0x00000000004a7805 */ /* 0x000fe2000001ff00 */
[----:B------:R-:W-:Y:S01]  /*0b00*/  ISETP.NE.AND.EX P0, PT, RZ, c[0x0][0x21c], PT, P0 ;  /* 0x00008700ff007a0c */ /* 0x000fe20003f05300 */
[----:B------:R-:W-:Y:S01]  /*0b10*/  CS2R R72, SRZ ;  /* 0x0000000000487805 */ /* 0x000fe2000001ff00 */
[----:B0-----:R-:W-:-:S11]  /*0b20*/  IMAD.SHL.U32 R8, R10, 0x20, RZ ;  /* 0x000000200a087824 */ /* 0x001fd600078e00ff */
[----:B------:R-:W-:-:S04]  /*0b30*/  @P0 LEA R2, P1, R10, c[0x0][0x218], 0x5 ;  /* 0x000086000a020a11 */ /* 0x000fc800078228ff */
[C---:B------:R-:W-:Y:S02]  /*0b40*/  @P0 LEA.HI.X R3, R10.reuse, c[0x0][0x21c], RZ, 0x5, P1 ;  /* 0x000087000a030a11 */ /* 0x040fe400008f2cff */
[----:B------:R-:W-:Y:S01]  /*0b50*/  ISETP.NE.U32.AND P1, PT, RZ, c[0x0][0x220], PT ;  /* 0x00008800ff007a0c */ /* 0x000fe20003f25070 */
[----:B------:R-:W-:Y:S01]  /*0b60*/  HFMA2.MMA R13, -RZ, RZ, 0, 1.9073486328125e-06 ;  /* 0x00000020ff0d7435 */ /* 0x000fe200000001ff */
[----:B------:R-:W-:Y:S01]  /*0b70*/  SHF.L.U64.HI R9, R10, 0x5, RZ ;  /* 0x000000050a097819 */ /* 0x000fe200000102ff */
[----:B------:R0:W5:Y:S01]  /*0b80*/  @P0 LDG.E.128 R76, [R2.64] ;  /* 0x00000004024c0981 */ /* 0x000162000c1e1d00 */
[----:B------:R-:W-:-:S03]  /*0b90*/  ISETP.NE.AND.EX P1, PT, RZ, c[0x0][0x224], PT, P1 ;  /* 0x00008900ff007a0c */ /* 0x000fc60003f25310 */
[----:B------:R0:W5:Y:S01]  /*0ba0*/  @P0 LDG.E.128 R72, [R2.64+0x10] ;  /* 0x0000100402480981 */ /* 0x000162000c1e1d00 */
[----:B------:R-:W-:-:S04]  /*0bb0*/  IADD3 R4, P0, R8, c[0x0][0x1b8], RZ ;  /* 0x00006e0008047a10 */ /* 0x000fc80007f1e0ff */
[----:B------:R-:W-:Y:S01]  /*0bc0*/  IADD3.X R5, R9, c[0x0][0x1bc], RZ, P0, !PT ;  /* 0x00006f0009057a10 */ /* 0x000fe200007fe4ff */
[----:B------:R-:W-:Y:S01]  /*0bd0*/  CS2R R70, SRZ ;  /* 0x0000000000467805 */ /* 0x000fe2000001ff00 */
[----:B------:R-:W-:-:S03]  /*0be0*/  CS2R R68, SRZ ;  /* 0x0000000000447805 */ /* 0x000fc6000001ff00 */
[----:B------:R-:W-:Y:S01]  /*0bf0*/  @P1 IADD3 R8, P0, R8, c[0x0][0x220], RZ ;  /* 0x0000880008081a10 */ /* 0x000fe20007f1e0ff */
[----:B------:R-:W-:Y:S01]  /*0c00*/  CS2R R66, SRZ ;  /* 0x0000000000427805 */ /* 0x000fe2000001ff00 */
[----:B------:R-:W-:Y:S01]  /*0c10*/  CS2R R64, SRZ ;  /* 0x0000000000407805 */ /* 0x000fe2000001ff00 */
[C---:B0-----:R-:W-:Y:S01]  /*0c20*/  IMAD.WIDE.U32 R2, R10.reuse, R13, c[0x0][0x1b0] ;  /* 0x00006c000a027625 */ /* 0x041fe200078e000d */
[----:B------:R-:W-:Y:S01]  /*0c30*/  @P1 IADD3.X R9, R9, c[0x0][0x224], RZ, P0, !PT ;  /* 0x0000890009091a10 */ /* 0x000fe200007fe4ff */
[----:B------:R0:W5:Y:S04]  /*0c40*/  LDG.E.128 R224, [R4.64] ;  /* 0x0000000404e07981 */ /* 0x000168000c1e1d00 */
[----:B------:R0:W5:Y:S04]  /*0c50*/  @P1 LDG.E.128 R68, [R8.64] ;  /* 0x0000000408441981 */ /* 0x000168000c1e1d00 */
[----:B------:R0:W5:Y:S04]  /*0c60*/  @P1 LDG.E.128 R64, [R8.64+0x10] ;  /* 0x0000100408401981 */ /* 0x000168000c1e1d00 */
[----:B------:R0:W5:Y:S04]  /*0c70*/  LDG.E.128 R60, [R2.64] ;  /* 0x00000004023c7981 */ /* 0x000168000c1e1d00 */
[----:B------:R0:W5:Y:S04]  /*0c80*/  LDG.E.128 R56, [R2.64+0x10] ;  /* 0x0000100402387981 */ /* 0x000168000c1e1d00 */
[----:B------:R0:W5:Y:S01]  /*0c90*/  LDG.E.128 R220, [R4.64+0x10] ;  /* 0x0000100404dc7981 */ /* 0x000162000c1e1d00 */
[----:B------:R-:W-:-:S03]  /*0ca0*/  IADD3 R10, R10, 0x20, RZ ;  /* 0x000000200a0a7810 */ /* 0x000fc60007ffe0ff */
.L_x_8139:
[----:B------:R-:W-:Y:S05]  /*0cb0*/  BSYNC B0 ;  /* 0x0000000000007941 */ /* 0x000fea0003800000 */
.L_x_8138:
[----:B------:R-:W-:Y:S01]  /*0cc0*/  ISETP.GE.U32.AND P0, PT, R7, 0xc0, PT ;  /* 0x000000c00700780c */ /* 0x000fe20003f06070 */
[----:B------:R-:W-:Y:S01]  /*0cd0*/  BSSY B0, `(.L_x_8140) ;  /* 0x0000024000007945 */ /* 0x000fe20003800000 */
[----:B------:R-:W-:Y:S01]  /*0ce0*/  LOP3.LUT R6, R6, 0xfffffffd, RZ, 0xc0, !PT ;  /* 0xfffffffd06067812 */ /* 0x000fe200078ec0ff */
[----:B0-----:R-:W-:Y:S01]  /*0cf0*/  IMAD.MOV.U32 R12, RZ, RZ, c[0x0][0x180] ;  /* 0x00006000ff0c7624 */ /* 0x001fe200078e00ff */
[----:B------:R-:W-:-:S09]  /*0d00*/  SHF.R.U32.HI R11, RZ, 0x5, R11 ;  /* 0x00000005ff0b7819 */ /* 0x000fd2000001160b */
        /* <DEDUP_REMOVED lines=8> */
[----:B------:R-:W-:Y:S01]  /*0d90*/  IMAD.SHL.U32 R8, R10, 0x20, RZ ;  /* 0x000000200a087824 */ /* 0x000fe200078e00ff */
[----:B------:R-:W-:-:S10]  /*0da0*/  SHF.R.U32.HI R9, RZ, 0x1b, R10 ;  /* 0x0000001bff097819 */ /* 0x000fd4000001160a */
[----:B------:R-:W-:-:S04]  /*0db0*/  @P0 LEA R2, P1, R10, c[0x0][0x218], 0x5 ;  /* 0x000086000a020a11 */ /* 0x000fc800078228ff */
[----:B------:R-:W-:-:S05]  /*0dc0*/  @P0 LEA.HI.X R3, R10, c[0x0][0x21c], RZ, 0x5, P1 ;  /* 0x000087000a030a11 */ /* 0x000fca00008f2cff */
[----:B------:R0:W5:Y:S04]  /*0dd0*/  @P0 LDG.E.128 R52, [R2.64] ;  /* 0x0000000402340981 */ /* 0x000168000c1e1d00 */
[----:B------:R0:W5:Y:S01]  /*0de0*/  @P0 LDG.E.128 R48, [R2.64+0x10] ;  /* 0x0000100402300981 */ /* 0x000162000c1e1d00 */
[----:B------:R-:W-:Y:S01]  /*0df0*/  IADD3 R4, P0, R8, c[0x0][0x1b8], RZ ;  /* 0x00006e0008047a10 */ /* 0x000fe20007f1e0ff */
[----:B------:R-:W-:Y:S01]  /*0e00*/  IMAD.MOV.U32 R13, RZ, RZ, 0x20 ;  /* 0x00000020ff0d7424 */ /* 0x000fe200078e00ff */
[----:B------:R-:W-:Y:S01]  /*0e10*/  CS2R R46, SRZ ;  /* 0x00000000002e7805 */ /* 0x000fe2000001ff00 */
[----:B------:R-:W-:Y:S01]  /*0e20*/  CS2R R44, SRZ ;  /* 0x00000000002c7805 */ /* 0x000fe2000001ff00 */
[----:B------:R-:W-:Y:S01]  /*0e30*/  IADD3.X R5, R9, c[0x0][0x1bc], RZ, P0, !PT ;  /* 0x00006f0009057a10 */ /* 0x000fe200007fe4ff */
[----:B------:R-:W-:Y:S01]  /*0e40*/  CS2R R42, SRZ ;  /* 0x00000000002a7805 */ /* 0x000fe2000001ff00 */
[----:B------:R-:W-:Y:S01]  /*0e50*/  ISETP.NE.U32.AND P0, PT, RZ, c[0x0][0x220], PT ;  /* 0x00008800ff007a0c */ /* 0x000fe20003f05070 */
[----:B------:R-:W-:Y:S01]  /*0e60*/  CS2R R40, SRZ ;  /* 0x0000000000287805 */ /* 0x000fe2000001ff00 */
[----:B0-----:R-:W-:-:S02]  /*0e70*/  IMAD.WIDE.U32 R2, R10, R13, c[0x0][0x1b0] ;  /* 0x00006c000a027625 */ /* 0x001fc400078e000d */
[----:B------:R-:W-:Y:S01]  /*0e80*/  ISETP.NE.AND.EX P0, PT, RZ, c[0x0][0x224], PT, P0 ;  /* 0x00008900ff007a0c */ /* 0x000fe20003f05300 */
[----:B------:R0:W5:Y:S04]  /*0e90*/  LDG.E.128 R204, [R4.64] ;  /* 0x0000000404cc7981 */ /* 0x000168000c1e1d00 */
[----:B------:R0:W5:Y:S04]  /*0ea0*/  LDG.E.128 R212, [R2.64] ;  /* 0x0000000402d47981 */ /* 0x000168000c1e1d00 */
[----:B------:R0:W5:Y:S04]  /*0eb0*/  LDG.E.128 R208, [R2.64+0x10] ;  /* 0x0000100402d07981 */ /* 0x000168000c1e1d00 */
[----:B------:R-:W-:Y:S01]  /*0ec0*/  @P0 IADD3 R8, P1, R8, c[0x0][0x220], RZ ;  /* 0x0000880008080a10 */ /* 0x000fe20007f3e0ff */
[----:B------:R0:W5:Y:S03]  /*0ed0*/  LDG.E.128 R200, [R4.64+0x10] ;  /* 0x0000100404c87981 */ /* 0x000166000c1e1d00 */
[----:B------:R-:W-:-:S05]  /*0ee0*/  @P0 IADD3.X R9, R9, c[0x0][0x224], RZ, P1, !PT ;  /* 0x0000890009090a10 */ /* 0x000fca0000ffe4ff */
[----:B------:R0:W5:Y:S04]  /*0ef0*/  @P0 LDG.E.128 R44, [R8.64] ;  /* 0x00000004082c0981 */ /* 0x000168000c1e1d00 */
[----:B------:R0:W5:Y:S02]  /*0f00*/  @P0 LDG.E.128 R40, [R8.64+0x10] ;  /* 0x0000100408280981 */ /* 0x000164000c1e1d00 */
.L_x_8141:
[----:B------:R-:W-:Y:S05]  /*0f10*/  BSYNC B0 ;  /* 0x0000000000007941 */ /* 0x000fea0003800000 */
.L_x_8140:
[----:B0-----:R-:W-:Y:S01]  /*0f20*/  IMAD R5, R0, 0x4, R11 ;  /* 0x0000000400057824 */ /* 0x001fe200078e020b */
[----:B------:R-:W-:Y:S02]  /*0f30*/  LOP3.LUT P1, RZ, R12, c[0x0][0x178], RZ, 0xfc, !PT ;  /* 0x00005e000cff7a12 */ /* 0x000fe4000782fcff */
[----:B------:R-:W-:Y:S02]  /*0f40*/  MOV R2, c[0x0][0x184] ;  /* 0x0000610000027a02 */ /* 0x000fe40000000f00 */
[----:B------:R-:W-:Y:S02]  /*0f50*/  ISETP.GE.AND P0, PT, R5, c[0x0][0x164], PT ;  /* 0x0000590005007a0c */ /* 0x000fe40003f06270 */
[----:B------:R-:W-:-:S11]  /*0f60*/  LOP3.LUT P1, RZ, R2, c[0x0][0x17c], RZ, 0xfc, P1 ;  /* 0x00005f0002ff7a12 */ /* 0x000fd6000082fcff */
[----:B------:R-:W-:Y:S05]  /*0f70*/  @P0 EXIT ;  /* 0x000000000000094d */ /* 0x000fea0003800000 */
[----:B------:R-:W-:Y:S02]  /*0f80*/  ULDC.U8 UR6, c[0x0][0x1f0] ;  /* 0x00007c0000067ab9 */ /* 0x000fe40000000000 */
.L_x_8361:
        /* <DEDUP_REMOVED lines=31> */
.L_x_8145:
[----:B-----5:R-:W-:-:S05]  /*1180*/  PRMT R17, RZ, 0x5410, R32 ;  /* 0x00005410ff117816 */ /* 0x020fca0000000020 */
[----:B------:R-:W-:Y:S01]  /*1190*/  FADD.FTZ R3, R17, R3 ;  /* 0x0000000311037221 */ /* 0x000fe20000010000 */
[----:B------:R-:W-:Y:S05]  /*11a0*/  BRA `(.L_x_8146) ;  /* 0x0000004000007947 */ /* 0x000fea0003800000 */
.L_x_8144:
[----:B-----5:R-:W-:-:S05]  /*11b0*/  PRMT R17, RZ, 0x5410, R36 ;  /* 0x00005410ff117816 */ /* 0x020fca0000000024 */
[----:B------:R-:W-:Y:S01]  /*11c0*/  FADD.FTZ R3, R17, R3 ;  /* 0x0000000311037221 */ /* 0x000fe20000010000 */
[----:B------:R-:W-:-:S05]  /*11d0*/  @P0 PRMT R17, RZ, 0x5410, R32 ;  /* 0x00005410ff110816 */ /* 0x000fca0000000020 */
[----:B------:R-:W-:-:S05]  /*11e0*/  @P0 FADD.FTZ R3, R17, R3 ;  /* 0x0000000311030221 */ /* 0x000fca0000010000 */
.L_x_8146:
[----:B------:R-:W-:-:S04]  /*11f0*/  F2FP.BF16.PACK_AB R17, RZ, R3 ;  /* 0x00000003ff11723e */ /* 0x000fc800000010ff */
[----:B------:R-:W-:Y:S02]  /*1200*/  PRMT R160, R17, 0x7610, R160 ;  /* 0x0000761011a07816 */ /* 0x000fe400000000a0 */
.L_x_8147:
[----:B------:R-:W-:Y:S01]  /*1210*/  PRMT R18, RZ, 0x7610, R164 ;  /* 0x00007610ff127816 */ /* 0x000fe200000000a4 */
[----:B------:R-:W-:Y:S05]  /*1220*/  @P3 BRA `(.L_x_8148) ;  /* 0x0000008000003947 */ /* 0x000fea0003800000 */
[----:B------:R-:W-:-:S04]  /*1230*/  ISETP.NE.U32.AND P4, PT, RZ, c[0x0][0x180], PT ;  /* 0x00006000ff007a0c */ /* 0x000fc80003f85070 */
[----:B------:R-:W-:-:S13]  /*1240*/  ISETP.NE.AND.EX P4, PT, RZ, c[0x0][0x184], PT, P4 ;  /* 0x00006100ff007a0c */ /* 0x000fda0003f85340 */
[----:B------:R-:W-:Y:S05]  /*1250*/  @P4 BRA `(.L_x_8149) ;  /* 0x0000002000004947 */ /* 0x000fea0003800000 */
[----:B------:R-:W-:Y:S05]  /*1260*/  @P1 BRA `(.L_x_8150) ;  /* 0x0000008000001947 */ /* 0x000fea0003800000 */
[----:B------:R-:W-:Y:S05]  /*1270*/  BRA `(.L_x_8151) ;  /* 0x0000009000007947 */ /* 0x000fea0003800000 */
.L_x_8149:
[----:B-----5:R-:W-:-:S05]  /*1280*/  PRMT R17, RZ, 0x7610, R32 ;  /* 0x00007610ff117816 */ /* 0x020fca0000000020 */
[----:B------:R-:W-:Y:S01]  /*1290*/  FADD.FTZ R18, R17, R18 ;  /* 0x0000001211127221 */ /* 0x000fe20000010000 */
[----:B------:R-:W-:Y:S05]  /*12a0*/  BRA `(.L_x_8150) ;  /* 0x0000004000007947 */ /* 0x000fea0003800000 */
.L_x_8148:
[----:B-----5:R-:W-:-:S05]  /*12b0*/  PRMT R17, RZ, 0x7610, R36 ;  /* 0x00007610ff117816 */ /* 0x020fca0000000024 */
[----:B------:R-:W-:Y:S01]  /*12c0*/  FADD.FTZ R18, R17, R18 ;  /* 0x0000001211127221 */ /* 0x000fe20000010000 */
[----:B------:R-:W-:-:S05]  /*12d0*/  @P0 PRMT R17, RZ, 0x7610, R32 ;  /* 0x00007610ff110816 */ /* 0x000fca0000000020 */
[----:B------:R-:W-:-:S05]  /*12e0*/  @P0 FADD.FTZ R18, R17, R18 ;  /* 0x0000001211120221 */ /* 0x000fca0000010000 */
.L_x_8150:
[----:B------:R-:W-:-:S04]  /*12f0*/  F2FP.BF16.PACK_AB R17, RZ, R18 ;  /* 0x00000012ff11723e */ /* 0x000fc800000010ff */
[----:B------:R-:W-:Y:S02]  /*1300*/  PRMT R160, R160, 0x5410, R17 ;  /* 0x00005410a0a07816 */ /* 0x000fe40000000011 */
.L_x_8151:
[----:B------:R-:W-:Y:S01]  /*1310*/  PRMT R17, RZ, 0x5410, R165 ;  /* 0x00005410ff117816 */ /* 0x000fe200000000a5 */
[----:B------:R-:W-:Y:S05]  /*1320*/  @P3 BRA `(.L_x_8152) ;  /* 0x0000008000003947 */ /* 0x000fea0003800000 */
[----:B------:R-:W-:-:S04]  /*1330*/  ISETP.NE.U32.AND P4, PT, RZ, c[0x0][0x180], PT ;  /* 0x00006000ff007a0c */ /* 0x000fc80003f85070 */
[----:B------:R-:W-:-:S13]  /*1340*/  ISETP.NE.AND.EX P4, PT, RZ, c[0x0][0x184], PT, P4 ;  /* 0x00006100ff007a0c */ /* 0x000fda0003f85340 */
[----:B------:R-:W-:Y:S05]  /*1350*/  @P4 BRA `(.L_x_8153) ;  /* 0x0000002000004947 */ /* 0x000fea0003800000 */
[----:B------:R-:W-:Y:S05]  /*1360*/  @P1 BRA `(.L_x_8154) ;  /* 0x0000008000001947 */ /* 0x000fea0003800000 */
[----:B------:R-:W-:Y:S05]  /*1370*/  BRA `(.L_x_8155) ;  /* 0x0000009000007947 */ /* 0x000fea0003800000 */
.L_x_8153:
[----:B-----5:R-:W-:-:S05]  /*1380*/  PRMT R164, RZ, 0x5410, R33 ;  /* 0x00005410ffa47816 */ /* 0x020fca0000000021 */
[----:B------:R-:W-:Y:S01]  /*1390*/  FADD.FTZ R17, R164, R17 ;  /* 0x00000011a4117221 */ /* 0x000fe20000010000 */
[----:B------:R-:W-:Y:S05]  /*13a0*/  BRA `(.L_x_8154) ;  /* 0x0000004000007947 */ /* 0x000fea0003800000 */
.L_x_8152:
[----:B-----5:R-:W-:-:S05]  /*13b0*/  PRMT R164, RZ, 0x5410, R37 ;  /* 0x00005410ffa47816 */ /* 0x020fca0000000025 */
[----:B------:R-:W-:Y:S01]  /*13c0*/  FADD.FTZ R17, R164, R17 ;  /* 0x00000011a4117221 */ /* 0x000fe20000010000 */
[----:B------:R-:W-:-:S05]  /*13d0*/  @P0 PRMT R164, RZ, 0x5410, R33 ;  /* 0x00005410ffa40816 */ /* 0x000fca0000000021 */
[----:B------:R-:W-:-:S05]  /*13e0*/  @P0 FADD.FTZ R17, R164, R17 ;  /* 0x00000011a4110221 */ /* 0x000fca0000010000 */
.L_x_8154:
[----:B------:R-:W-:-:S04]  /*13f0*/  F2FP.BF16.PACK_AB R164, RZ, R17 ;  /* 0x00000011ffa4723e */ /* 0x000fc800000010ff */
[----:B------:R-:W-:Y:S02]  /*1400*/  PRMT R161, R164, 0x7610, R161 ;  /* 0x00007610a4a17816 */ /* 0x000fe400000000a1 */
.L_x_8155:
[----:B------:R-:W-:Y:S01]  /*1410*/  PRMT R171, RZ, 0x7610, R165 ;  /* 0x00007610ffab7816 */ /* 0x000fe200000000a5 */
[----:B------:R-:W-:Y:S05]  /*1420*/  @P3 BRA `(.L_x_8156) ;  /* 0x0000008000003947 */ /* 0x000fea0003800000 */
[----:B------:R-:W-:-:S04]  /*1430*/  ISETP.NE.U32.AND P4, PT, RZ, c[0x0][0x180], PT ;  /* 0x00006000ff007a0c */ /* 0x000fc80003f85070 */
[----:B------:R-:W-:-:S13]  /*1440*/  ISETP.NE.AND.EX P4, PT, RZ, c[0x0][0x184], PT, P4 ;  /* 0x00006100ff007a0c */ /* 0x000fda0003f85340 */
[----:B------:R-:W-:Y:S05]  /*1450*/  @P4 BRA `(.L_x_8157) ;  /* 0x0000002000004947 */ /* 0x000fea0003800000 */
[----:B------:R-:W-:Y:S05]  /*1460*/  @P1 BRA `(.L_x_8158) ;  /* 0x0000008000001947 */ /* 0x000fea0003800000 */
[----:B------:R-:W-:Y:S05]  /*1470*/  BRA `(.L_x_8159) ;  /* 0x0000009000007947 */ /* 0x000fea0003800000 */
.L_x_8157:
[----:B-----5:R-:W-:-:S05]  /*1480*/  PRMT R164, RZ, 0x7610, R33 ;  /* 0x00007610ffa47816 */ /* 0x020fca0000000021 */
[----:B------:R-:W-:Y:S01]  /*1490*/  FADD.FTZ R171, R164, R171 ;  /* 0x000000aba4ab7221 */ /* 0x000fe20000010000 */
[----:B------:R-:W-:Y:S05]  /*14a0*/  BRA `(.L_x_8158) ;  /* 0x0000004000007947 */ /* 0x000fea0003800000 */
.L_x_8156:
[----:B-----5:R-:W-:-:S05]  /*14b0*/  PRMT R164, RZ, 0x7610, R37 ;  /* 0x00007610ffa47816 */ /* 0x020fca0000000025 */
[----:B------:R-:W-:Y:S01]  /*14c0*/  FADD.FTZ R171, R164, R171 ;  /* 0x000000aba4ab7221 */ /* 0x000fe20000010000 */
[----:B------:R-:W-:-:S05]  /*14d0*/  @P0 PRMT R164, RZ, 0x7610, R33 ;  /* 0x00007610ffa40816 */ /* 0x000fca0000000021 */
[----:B------:R-:W-:-:S05]  /*14e0*/  @P0 FADD.FTZ R171, R164, R171 ;  /* 0x000000aba4ab0221 */ /* 0x000fca0000010000 */
.L_x_8158:
[----:B------:R-:W-:-:S04]  /*14f0*/  F2FP.BF16.PACK_AB R164, RZ, R171 ;  /* 0x000000abffa4723e */ /* 0x000fc800000010ff */
[----:B------:R-:W-:Y:S02]  /*1500*/  PRMT R161, R161, 0x5410, R164 ;  /* 0x00005410a1a17816 */ /* 0x000fe400000000a4 */
.L_x_8159:
[----:B------:R-:W-:Y:S01]  /*1510*/  PRMT R170, RZ, 0x5410, R166 ;  /* 0x00005410ffaa7816 */ /* 0x000fe200000000a6 */
[----:B------:R-:W-:Y:S05]  /*1520*/  @P3 BRA `(.L_x_8160) ;  /* 0x0000008000003947 */ /* 0x000fea0003800000 */
[----:B------:R-:W-:-:S04]  /*1530*/  ISETP.NE.U32.AND P4, PT, RZ, c[0x0][0x180], PT ;  /* 0x00006000ff007a0c */ /* 0x000fc80003f85070 */
[----:B------:R-:W-:-:S13]  /*1540*/  ISETP.NE.AND.EX P4, PT, RZ, c[0x0][0x184], PT, P4 ;  /* 0x00006100ff007a0c */ /* 0x000fda0003f85340 */
[----:B------:R-:W-:Y:S05]  /*1550*/  @P4 BRA `(.L_x_8161) ;  /* 0x0000002000004947 */ /* 0x000fea0003800000 */
[----:B------:R-:W-:Y:S05]  /*1560*/  @P1 BRA `(.L_x_8162) ;  /* 0x0000008000001947 */ /* 0x000fea0003800000 */
[----:B------:R-:W-:Y:S05]  /*1570*/  BRA `(.L_x_8163) ;  /* 0x0000009000007947 */ /* 0x000fea0003800000 */
.L_x_8161:
[----:B-----5:R-:W-:-:S05]  /*1580*/  PRMT R164, RZ, 0x5410, R34 ;  /* 0x00005410ffa47816 */ /* 0x020fca0000000022 */
[----:B------:R-:W-:Y:S01]  /*1590*/  FADD.FTZ R170, R164, R170 ;  /* 0x000000aaa4aa7221 */ /* 0x000fe20000010000 */
[----:B------:R-:W-:Y:S05]  /*15a0*/  BRA `(.L_x_8162) ;  /* 0x0000004000007947 */ /* 0x000fea0003800000 */
.L_x_8160:
[----:B-----5:R-:W-:-:S05]  /*15b0*/  PRMT R164, RZ, 0x5410, R38 ;  /* 0x00005410ffa47816 */ /* 0x020fca0000000026 */
[----:B------:R-:W-:Y:S01]  /*15c0*/  FADD.FTZ R170, R164, R170 ;  /* 0x000000aaa4aa7221 */ /* 0x000fe20000010000 */
[----:B------:R-:W-:-:S05]  /*15d0*/  @P0 PRMT R164, RZ, 0x5410, R34 ;  /* 0x00005410ffa40816 */ /* 0x000fca0000000022 */
[----:B------:R-:W-:-:S05]  /*15e0*/  @P0 FADD.FTZ R170, R164, R170 ;  /* 0x000000aaa4aa0221 */ /* 0x000fca0000010000 */
.L_x_8162:
[----:B------:R-:W-:-:S04]  /*15f0*/  F2FP.BF16.PACK_AB R164, RZ, R170 ;  /* 0x000000aaffa4723e */ /* 0x000fc800000010ff */
[----:B------:R-:W-:Y:S02]  /*1600*/  PRMT R162, R164, 0x7610, R162 ;  /* 0x00007610a4a27816 */ /* 0x000fe400000000a2 */
.L_x_8163:
[----:B------:R-:W-:Y:S01]  /*1610*/  PRMT R183, RZ, 0x7610, R166 ;  /* 0x00007610ffb77816 */ /* 0x000fe200000000a6 */
[----:B------:R-:W-:Y:S05]  /*1620*/  @P3 BRA `(.L_x_8164) ;  /* 0x0000008000003947 */ /* 0x000fea0003800000 */
[----:B------:R-:W-:-:S04]  /*1630*/  ISETP.NE.U32.AND P4, PT, RZ, c[0x0][0x180], PT ;  /* 0x00006000ff007a0c */ /* 0x000fc80003f85070 */
[----:B------:R-:W-:-:S13]  /*1640*/  ISETP.NE.AND.EX P4, PT, RZ, c[0x0][0x184], PT, P4 ;  /* 0x00006100ff007a0c */ /* 0x000fda0003f85340 */
[----:B------:R-:W-:Y:S05]  /*1650*/  @P4 BRA `(.L_x_8165) ;  /* 0x0000002000004947 */ /* 0x000fea0003800000 */
[----:B------:R-:W-:Y:S05]  /*1660*/  @P1 BRA `(.L_x_8166) ;  /* 0x0000008000001947 */ /* 0x000fea0003800000 */
[----:B------:R-:W-:Y:S05]  /*1670*/  BRA `(.L_x_8167) ;  /* 0x0000009000007947 */ /* 0x000fea0003800000 */
.L_x_8165:
[----:B-----5:R-:W-:-:S05]  /*1680*/  PRMT R164, RZ, 0x7610, R34 ;  /* 0x00007610ffa47816 */ /* 0x020fca0000000022 */
[----:B------:R-:W-:Y:S01]  /*1690*/  FADD.FTZ R183, R164, R183 ;  /* 0x000000b7a4b77221 */ /* 0x000fe20000010000 */
[----:B------:R-:W-:Y:S05]  /*16a0*/  BRA `(.L_x_8166) ;  /* 0x0000004000007947 */ /* 0x000fea0003800000 */
.L_x_8164:
[----:B-----5:R-:W-:-:S05]  /*16b0*/  PRMT R164, RZ, 0x7610, R38 ;  /* 0x00007610ffa47816 */ /* 0x020fca0000000026 */
[----:B------:R-:W-:Y:S01]  /*16c0*/  FADD.FTZ R183, R164, R183 ;  /* 0x000000b7a4b77221 */ /* 0x000fe20000010000 */
[----:B------:R-:W-:-:S05]  /*16d0*/  @P0 PRMT R164, RZ, 0x7610, R34 ;  /* 0x00007610ffa40816 */ /* 0x000fca0000000022 */
[----:B------:R-:W-:-:S05]  /*16e0*/  @P0 FADD.FTZ R183, R164, R183 ;  /* 0x000000b7a4b70221 */ /* 0x000fca0000010000 */
.L_x_8166:
[----:B------:R-:W-:-:S04]  /*16f0*/  F2FP.BF16.PACK_AB R164, RZ, R183 ;  /* 0x000000b7ffa4723e */ /* 0x000fc800000010ff */
[----:B------:R-:W-:Y:S02]  /*1700*/  PRMT R162, R162, 0x5410, R164 ;  /* 0x00005410a2a27816 */ /* 0x000fe400000000a4 */
.L_x_8167:
[----:B------:R-:W-:Y:S01]  /*1710*/  PRMT R182, RZ, 0x5410, R167 ;  /* 0x00005410ffb67816 */ /* 0x000fe200000000a7 */
[----:B------:R-:W-:Y:S05]  /*1720*/  @P3 BRA `(.L_x_8168) ;  /* 0x0000008000003947 */ /* 0x000fea0003800000 */
[----:B------:R-:W-:-:S04]  /*1730*/  ISETP.NE.U32.AND P4, PT, RZ, c[0x0][0x180], PT ;  /* 0x00006000ff007a0c */ /* 0x000fc80003f85070 */
[----:B------:R-:W-:-:S13]  /*1740*/  ISETP.NE.AND.EX P4, PT, RZ, c[0x0][0x184], PT, P4 ;  /* 0x00006100ff007a0c */ /* 0x000fda0003f85340 */
[----:B------:R-:W-:Y:S05]  /*1750*/  @P4 BRA `(.L_x_8169) ;  /* 0x0000002000004947 */ /* 0x000fea0003800000 */
[----:B------:R-:W-:Y:S05]  /*1760*/  @P1 BRA `(.L_x_8170) ;  /* 0x0000008000001947 */ /* 0x000fea0003800000 */
[----:B------:R-:W-:Y:S05]  /*1770*/  BRA `(.L_x_8171) ;  /* 0x0000009000007947 */ /* 0x000fea0003800000 */
.L_x_8169:
[----:B-----5:R-:W-:-:S05]  /*1780*/  PRMT R164, RZ, 0x5410, R35 ;  /* 0x00005410ffa47816 */ /* 0x020fca0000000023 */
[----:B------:R-:W-:Y:S01]  /*1790*/  FADD.FTZ R182, R164, R182 ;  /* 0x000000b6a4b67221 */ /* 0x000fe20000010000 */
[----:B------:R-:W-:Y:S05]  /*17a0*/  BRA `(.L_x_8170) ;  /* 0x0000004000007947 */ /* 0x000fea0003800000 */
.L_x_8168:
[----:B-----5:R-:W-:-:S05]  /*17b0*/  PRMT R164, RZ, 0x5410, R39 ;  /* 0x00005410ffa47816 */ /* 0x020fca0000000027 */
[----:B------:R-:W-:Y:S01]  /*17c0*/  FADD.FTZ R182, R164, R182 ;  /* 0x000000b6a4b67221 */ /* 0x000fe20000010000 */
[----:B------:R-:W-:-:S05]  /*17d0*/  @P0 PRMT R164, RZ, 0x5410, R35 ;  /* 0x00005410ffa40816 */ /* 0x000fca0000000023 */
[----:B------:R-:W-:-:S05]  /*17e0*/  @P0 FADD.FTZ R182, R164, R182 ;  /* 0x000000b6a4b60221 */ /* 0x000fca0000010000 */
.L_x_8170:
[----:B------:R-:W-:-:S04]  /*17f0*/  F2FP.BF16.PACK_AB R164, RZ, R182 ;  /* 0x000000b6ffa4723e */ /* 0x000fc800000010ff */
[----:B------:R-:W-:Y:S02]  /*1800*/  PRMT R163, R164, 0x7610, R163 ;  /* 0x00007610a4a37816 */ /* 0x000fe400000000a3 */
.L_x_8171:
[----:B------:R-:W-:Y:S01]  /*1810*/  PRMT R184, RZ, 0x7610, R167 ;  /* 0x00007610ffb87816 */ /* 0x000fe200000000a7 */
[----:B------:R-:W-:Y:S05]  /*1820*/  @P3 BRA `(.L_x_8172) ;  /* 0x0000008000003947 */ /* 0x000fea0003800000 */
[----:B------:R-:W-:-:S04]  /*1830*/  ISETP.NE.U32.AND P0, PT, RZ, c[0x0][0x180], PT ;  /* 0x00006000ff007a0c */ /* 0x000fc80003f05070 */
[----:B------:R-:W-:-:S13]  /*1840*/  ISETP.NE.AND.EX P0, PT, RZ, c[0x0][0x184], PT, P0 ;  /* 0x00006100ff007a0c */ /* 0x000fda0003f05300 */
[----:B------:R-:W-:Y:S05]  /*1850*/  @P0 BRA `(.L_x_8173) ;  /* 0x0000002000000947 */ /* 0x000fea0003800000 */
[----:B------:R-:W-:Y:S05]  /*1860*/  @P1 BRA `(.L_x_8174) ;  /* 0x0000008000001947 */ /* 0x000fea0003800000 */
[----:B------:R-:W-:Y:S05]  /*1870*/  BRA `(.L_x_8175) ;  /* 0x0000009000007947 */ /* 0x000fea0003800000 */
.L_x_8173:
[----:B-----5:R-:W-:-:S05]  /*1880*/  PRMT R164, RZ, 0x7610, R35 ;  /* 0x00007610ffa47816 */ /* 0x020fca0000000023 */
[----:B------:R-:W-:Y:S01]  /*1890*/  FADD.FTZ R184, R164, R184 ;  /* 0x000000b8a4b87221 */ /* 0x000fe20000010000 */
[----:B------:R-:W-:Y:S05]  /*18a0*/  BRA `(.L_x_8174) ;  /* 0x0000004000007947 */ /* 0x000fea0003800000 */
.L_x_8172:
[----:B-----5:R-:W-:-:S05]  /*18b0*/  PRMT R164, RZ, 0x7610, R39 ;  /* 0x00007610ffa47816 */ /* 0x020fca0000000027 */
[----:B------:R-:W-:Y:S01]  /*18c0*/  FADD.FTZ R184, R164, R184 ;  /* 0x000000b8a4b87221 */ /* 0x000fe20000010000 */
[----:B------:R-:W-:-:S05]  /*18d0*/  @P0 PRMT R164, RZ, 0x7610, R35 ;  /* 0x00007610ffa40816 */ /* 0x000fca0000000023 */
[----:B------:R-:W-:-:S05]  /*18e0*/  @P0 FADD.FTZ R184, R164, R184 ;  /* 0x000000b8a4b80221 */ /* 0x000fca0000010000 */
.L_x_8174:
[----:B------:R-:W-:-:S04]  /*18f0*/  F2FP.BF16.PACK_AB R164, RZ, R184 ;  /* 0x000000b8ffa4723e */ /* 0x000fc800000010ff */
[----:B------:R-:W-:Y:S02]  /*1900*/  PRMT R163, R163, 0x5410, R164 ;  /* 0x00005410a3a37816 */ /* 0x000fe400000000a4 */
.L_x_8175:
[C---:B------:R-:W-:Y:S02]  /*1910*/  @P1 LEA R164, P0, R4.reuse, c[0x0][0x188], 0x4 ;  /* 0x0000620004a41a11 */ /* 0x040fe400078020ff */
[C---:B------:R-:W-:Y:S02]  /*1920*/  IADD3 R189, R4.reuse, 0x20, RZ ;  /* 0x0000002004bd7810 */ /* 0x040fe40007ffe0ff */
[----:B------:R-:W-:-:S05]  /*1930*/  @P1 LEA.HI.X R165, R4, c[0x0][0x18c], RZ, 0x4, P0 ;  /* 0x0000630004a51a11 */ /* 0x000fca00000f24ff */
[----:B------:R0:W-:Y:S04]  /*1940*/  @P1 STG.E.128 [R164.64], R160 ;  /* 0x000000a0a4001986 */ /* 0x0001e8000c101d04 */
.L_x_8143:
[----:B------:R-:W-:Y:S05]  /*1950*/  BSYNC B0 ;  /* 0x0000000000007941 */ /* 0x000fea0003800000 */
.L_x_8142:
        /* <DEDUP_REMOVED lines=25> */
.L_x_8179:
[----:B-----5:R-:W-:-:S05]  /*1af0*/  PRMT R15, RZ, 0x5410, R32 ;  /* 0x00005410ff0f7816 */ /* 0x020fca0000000020 */
[----:B------:R-:W-:Y:S01]  /*1b00*/  FADD.FTZ R2, R15, R2 ;  /* 0x000000020f027221 */ /* 0x000fe20000010000 */
[----:B------:R-:W-:Y:S05]  /*1b10*/  BRA `(.L_x_8180) ;  /* 0x0000004000007947 */ /* 0x000fea0003800000 */
.L_x_8178:
[----:B-----5:R-:W-:-:S05]  /*1b20*/  PRMT R15, RZ, 0x5410, R36 ;  /* 0x00005410ff0f7816 */ /* 0x020fca0000000024 */
[----:B------:R-:W-:Y:S01]  /*1b30*/  FADD.FTZ R2, R15, R2 ;  /* 0x000000020f027221 */ /* 0x000fe20000010000 */
[----:B------:R-:W-:-:S05]  /*1b40*/  @P0 PRMT R15, RZ, 0x5410, R32 ;  /* 0x00005410ff0f0816 */ /* 0x000fca0000000020 */
[----:B------:R-:W-:-:S05]  /*1b50*/  @P0 FADD.FTZ R2, R15, R2 ;  /* 0x000000020f020221 */ /* 0x000fca0000010000 */
.L_x_8180:
[----:B------:R-:W-:-:S04]  /*1b60*/  F2FP.BF16.PACK_AB R15, RZ, R2 ;  /* 0x00000002ff0f723e */ /* 0x000fc800000010ff */
[----:B------:R-:W-:Y:S02]  /*1b70*/  PRMT R160, R15, 0x7610, R160 ;  /* 0x000076100fa07816 */ /* 0x000fe400000000a0 */
.L_x_8181:
[----:B------:R-:W-:Y:S01]  /*1b80*/  PRMT R16, RZ, 0x7610, R164 ;  /* 0x00007610ff107816 */ /* 0x000fe200000000a4 */
[----:B------:R-:W-:Y:S05]  /*1b90*/  @P3 BRA `(.L_x_8182) ;  /* 0x0000008000003947 */ /* 0x000fea0003800000 */
[----:B------:R-:W-:-:S04]  /*1ba0*/  ISETP.NE.U32.AND P4, PT, RZ, c[0x0][0x180], PT ;  /* 0x00006000ff007a0c */ /* 0x000fc80003f85070 */
[----:B------:R-:W-:-:S13]  /*1bb0*/  ISETP.NE.AND.EX P4, PT, RZ, c[0x0][0x184], PT, P4 ;  /* 0x00006100ff007a0c */ /* 0x000fda0003f85340 */
[----:B------:R-:W-:Y:S05]  /*1bc0*/  @P4 BRA `(.L_x_8183) ;  /* 0x0000002000004947 */ /* 0x000fea0003800000 */
[----:B------:R-:W-:Y:S05]  /*1bd0*/  @P1 BRA `(.L_x_8184) ;  /* 0x0000008000001947 */ /* 0x000fea0003800000 */
[----:B------:R-:W-:Y:S05]  /*1be0*/  BRA `(.L_x_8185) ;  /* 0x0000009000007947 */ /* 0x000fea0003800000 */
.L_x_8183:
[----:B-----5:R-:W-:-:S05]  /*1bf0*/  PRMT R15, RZ, 0x7610, R32 ;  /* 0x00007610ff0f7816 */ /* 0x020fca0000000020 */
[----:B------:R-:W-:Y:S01]  /*1c00*/  FADD.FTZ R16, R15, R16 ;  /* 0x000000100f107221 */ /* 0x000fe20000010000 */
[----:B------:R-:W-:Y:S05]  /*1c10*/  BRA `(.L_x_8184) ;  /* 0x0000004000007947 */ /* 0x000fea0003800000 */
.L_x_8182:
[----:B-----5:R-:W-:-:S05]  /*1c20*/  PRMT R15, RZ, 0x7610, R36 ;  /* 0x00007610ff0f7816 */ /* 0x020fca0000000024 */
[----:B------:R-:W-:Y:S01]  /*1c30*/  FADD.FTZ R16, R15, R16 ;  /* 0x000000100f107221 */ /* 0x000fe20000010000 */
[----:B------:R-:W-:-:S05]  /*1c40*/  @P0 PRMT R15, RZ, 0x7610, R32 ;  /* 0x00007610ff0f0816 */ /* 0x000fca0000000020 */
[----:B------:R-:W-:-:S05]  /*1c50*/  @P0 FADD.FTZ R16, R15, R16 ;  /* 0x000000100f100221 */ /* 0x000fca0000010000 */
.L_x_8184:
[----:B------:R-:W-:-:S04]  /*1c60*/  F2FP.BF16.PACK_AB R15, RZ, R16 ;  /* 0x00000010ff0f723e */ /* 0x000fc800000010ff */
[----:B------:R-:W-:Y:S02]  /*1c70*/  PRMT R160, R160, 0x5410, R15 ;  /* 0x00005410a0a07816 */ /* 0x000fe4000000000f */
.L_x_8185:
[----:B------:R-:W-:Y:S01]  /*1c80*/  PRMT R15, RZ, 0x5410, R165 ;  /* 0x00005410ff0f7816 */ /* 0x000fe200000000a5 */
[----:B------:R-:W-:Y:S05]  /*1c90*/  @P3 BRA `(.L_x_8186) ;  /* 0x0000008000003947 */ /* 0x000fea0003800000 */
[----:B------:R-:W-:-:S04]  /*1ca0*/  ISETP.NE.U32.AND P4, PT, RZ, c[0x0][0x180], PT ;  /* 0x00006000ff007a0c */ /* 0x000fc80003f85070 */
[----:B------:R-:W-:-:S13]  /*1cb0*/  ISETP.NE.AND.EX P4, PT, RZ, c[0x0][0x184], PT, P4 ;  /* 0x00006100ff007a0c */ /* 0x000fda0003f85340 */
[----:B------:R-:W-:Y:S05]  /*1cc0*/  @P4 BRA `(.L_x_8187) ;  /* 0x0000002000004947 */ /* 0x000fea0003800000 */
[----:B------:R-:W-:Y:S05]  /*1cd0*/  @P1 BRA `(.L_x_8188) ;  /* 0x0000008000001947 */ /* 0x000fea0003800000 */
[----:B------:R-:W-:Y:S05]  /*1ce0*/  BRA `(.L_x_8189) ;  /* 0x0000009000007947 */ /* 0x000fea0003800000 */
.L_x_8187:
[----:B-----5:R-:W-:-:S05]  /*1cf0*/  PRMT R164, RZ, 0x5410, R33 ;  /* 0x00005410ffa47816 */ /* 0x020fca0000000021 */
[----:B------:R-:W-:Y:S01]  /*1d00*/  FADD.FTZ R15, R164, R15 ;  /* 0x0000000fa40f7221 */ /* 0x000fe20000010000 */
[----:B------:R-:W-:Y:S05]  /*1d10*/  BRA `(.L_x_8188) ;  /* 0x0000004000007947 */ /* 0x000fea0003800000 */
.L_x_8186:
[----:B-----5:R-:W-:-:S05]  /*1d20*/  PRMT R164, RZ, 0x5410, R37 ;  /* 0x00005410ffa47816 */ /* 0x020fca0000000025 */
[----:B------:R-:W-:Y:S01]  /*1d30*/  FADD.FTZ R15, R164, R15 ;  /* 0x0000000fa40f7221 */ /* 0x000fe20000010000 */
[----:B------:R-:W-:-:S05]  /*1d40*/  @P0 PRMT R164, RZ, 0x5410, R33 ;  /* 0x00005410ffa40816 */ /* 0x000fca0000000021 */
[----:B------:R-:W-:-:S05]  /*1d50*/  @P0 FADD.FTZ R15, R164, R15 ;  /* 0x0000000fa40f0221 */ /* 0x000fca0000010000 */
.L_x_8188:
[----:B------:R-:W-:-:S04]  /*1d60*/  F2FP.BF16.PACK_AB R164, RZ, R15 ;  /* 0x0000000fffa4723e */ /* 0x000fc800000010ff */
[----:B------:R-:W-:Y:S02]  /*1d70*/  PRMT R161, R164, 0x7610, R161 ;  /* 0x00007610a4a17816 */ /* 0x000fe400000000a1 */
.L_x_8189:
[----:B------:R-:W-:Y:S01]  /*1d80*/  PRMT R169, RZ, 0x7610, R165 ;  /* 0x00007610ffa97816 */ /* 0x000fe200000000a5 */
[----:B------:R-:W-:Y:S05]  /*1d90*/  @P3 BRA `(.L_x_8190) ;  /* 0x0000008000003947 */ /* 0x000fea0003800000 */
[----:B------:R-:W-:-:S04]  /*1da0*/  ISETP.NE.U32.AND P4, PT, RZ, c[0x0][0x180], PT ;  /* 0x00006000ff007a0c */ /* 0x000fc80003f85070 */
[----:B------:R-:W-:-:S13]  /*1db0*/  ISETP.NE.AND.EX P4, PT, RZ, c[0x0][0x184], PT, P4 ;  /* 0x00006100ff007a0c */ /* 0x000fda0003f85340 */
[----:B------:R-:W-:Y:S05]  /*1dc0*/  @P4 BRA `(.L_x_8191) ;  /* 0x0000002000004947 */ /* 0x000fea0003800000 */
[----:B------:R-:W-:Y:S05]  /*1dd0*/  @P1 BRA `(.L_x_8192) ;  /* 0x0000008000001947 */ /* 0x000fea0003800000 */
[----:B------:R-:W-:Y:S05]  /*1de0*/  BRA `(.L_x_8193) ;  /* 0x0000009000007947 */ /* 0x000fea0003800000 */
.L_x_8191:
[----:B-----5:R-:W-:-:S05]  /*1df0*/  PRMT R164, RZ, 0x7610, R33 ;  /* 0x00007610ffa47816 */ /* 0x020fca0000000021 */
[----:B------:R-:W-:Y:S01]  /*1e00*/  FADD.FTZ R169, R164, R169 ;  /* 0x000000a9a4a97221 */ /* 0x000fe20000010000 */
[----:B------:R-:W-:Y:S05]  /*1e10*/  BRA `(.L_x_8192) ;  /* 0x0000004000007947 */ /* 0x000fea0003800000 */
.L_x_8190:
[----:B-----5:R-:W-:-:S05]  /*1e20*/  PRMT R164, RZ, 0x7610, R37 ;  /* 0x00007610ffa47816 */ /* 0x020fca0000000025 */
[----:B------:R-:W-:Y:S01]  /*1e30*/  FADD.FTZ R169, R164, R169 ;  /* 0x000000a9a4a97221 */ /* 0x000fe20000010000 */
[----:B------:R-:W-:-:S05]  /*1e40*/  @P0 PRMT R164, RZ, 0x7610, R33 ;  /* 0x00007610ffa40816 */ /* 0x000fca0000000021 */
[----:B------:R-:W-:-:S05]  /*1e50*/  @P0 FADD.FTZ R169, R164, R169 ;  /* 0x000000a9a4a90221 */ /* 0x000fca0000010000 */
.L_x_8192:
[----:B------:R-:W-:-:S04]  /*1e60*/  F2FP.BF16.PACK_AB R164, RZ, R169 ;  /* 0x000000a9ffa4723e */ /* 0x000fc800000010ff */
[----:B------:R-:W-:Y:S02]  /*1e70*/  PRMT R161, R161, 0x5410, R164 ;  /* 0x00005410a1a17816 */ /* 0x000fe400000000a4 */
.L_x_8193:
[----:B------:R-:W-:Y:S01]  /*1e80*/  PRMT R168, RZ, 0x5410, R166 ;  /* 0x00005410ffa87816 */ /* 0x000fe200000000a6 */
[----:B------:R-:W-:Y:S05]  /*1e90*/  @P3 BRA `(.L_x_8194) ;  /* 0x0000008000003947 */ /* 0x000fea0003800000 */
[----:B------:R-:W-:-:S04]  /*1ea0*/  ISETP.NE.U32.AND P4, PT, RZ, c[0x0][0x180], PT ;  /* 0x00006000ff007a0c */ /* 0x000fc80003f85070 */
[----:B------:R-:W-:-:S13]  /*1eb0*/  ISETP.NE.AND.EX P4, PT, RZ, c[0x0][0x184], PT, P4 ;  /* 0x00006100ff007a0c */ /* 0x000fda0003f85340 */
[----:B------:R-:W-:Y:S05]  /*1ec0*/  @P4 BRA `(.L_x_8195) ;  /* 0x0000002000004947 */ /* 0x000fea0003800000 */
[----:B------:R-:W-:Y:S05]  /*1ed0*/  @P1 BRA `(.L_x_8196) ;  /* 0x0000008000001947 */ /* 0x000fea0003800000 */
[----:B------:R-:W-:Y:S05]  /*1ee0*/  BRA `(.L_x_8197) ;  /* 0x0000009000007947 */ /* 0x000fea0003800000 */
.L_x_8195:
[----:B-----5:R-:W-:-:S05]  /*1ef0*/  PRMT R164, RZ, 0x5410, R34 ;  /* 0x00005410ffa47816 */ /* 0x020fca0000000022 */
[----:B------:R-:W-:Y:S01]  /*1f00*/  FADD.FTZ R168, R164, R168 ;  /* 0x000000a8a4a87221 */ /* 0x000fe20000010000 */
[----:B------:R-:W-:Y:S05]  /*1f10*/  BRA `(.L_x_8196) ;  /* 0x0000004000007947 */ /* 0x000fea0003800000 */
.L_x_8194:
[----:B-----5:R-:W-:-:S05]  /*1f20*/  PRMT R164, RZ, 0x5410, R38 ;  /* 0x00005410ffa47816 */ /* 0x020fca0000000026 */
[----:B------:R-:W-:Y:S01]  /*1f30*/  FADD.FTZ R168, R164, R168 ;  /* 0x000000a8a4a87221 */ /* 0x000fe20000010000 */
[----:B------:R-:W-:-:S05]  /*1f40*/  @P0 PRMT R164, RZ, 0x5410, R34 ;  /* 0x00005410ffa40816 */ /* 0x000fca0000000022 */
[----:B------:R-:W-:-:S05]  /*1f50*/  @P0 FADD.FTZ R168, R164, R168 ;  /* 0x000000a8a4a80221 */ /* 0x000fca0000010000 */
.L_x_8196:
[----:B------:R-:W-:-:S04]  /*1f60*/  F2FP.BF16.PACK_AB R164, RZ, R168 ;  /* 0x000000a8ffa4723e */ /* 0x000fc800000010ff */
[----:B------:R-:W-:Y:S02]  /*1f70*/  PRMT R162, R164, 0x7610, R162 ;  /* 0x00007610a4a27816 */ /* 0x000fe400000000a2 */
.L_x_8197:
[----:B------:R-:W-:Y:S01]  /*1f80*/  PRMT R181, RZ, 0x7610, R166 ;  /* 0x00007610ffb57816 */ /* 0x000fe200000000a6 */
[----:B------:R-:W-:Y:S05]  /*1f90*/  @P3 BRA `(.L_x_8198) ;  /* 0x0000008000003947 */ /* 0x000fea0003800000 */
[----:B------:R-:W-:-:S04]  /*1fa0*/  ISETP.NE.U32.AND P4, PT, RZ, c[0x0][0x180], PT ;  /* 0x00006000ff007a0c */ /* 0x000fc80003f85070 */
[----:B------:R-:W-:-:S13]  /*1fb0*/  ISETP.NE.AND.EX P4, PT, RZ, c[0x0][0x184], PT, P4 ;  /* 0x00006100ff007a0c */ /* 0x000fda0003f85340 */
[----:B------:R-:W-:Y:S05]  /*1fc0*/  @P4 BRA `(.L_x_8199) ;  /* 0x0000002000004947 */ /* 0x000fea0003800000 */
[----:B------:R-:W-:Y:S05]  /*1fd0*/  @P1 BRA `(.L_x_8200) ;  /* 0x0000008000001947 */ /* 0x000fea0003800000 */
[----:B------:R-:W-:Y:S05]  /*1fe0*/  BRA `(.L_x_8201) ;  /* 0x0000009000007947 */ /* 0x000fea0003800000 */
.L_x_8199:
[----:B-----5:R-:W-:-:S05]  /*1ff0*/  PRMT R164, RZ, 0x7610, R34 ;  /* 0x00007610ffa47816 */ /* 0x020fca0000000022 */
[----:B------:R-:W-:Y:S01]  /*2000*/  FADD.FTZ R181, R164, R181 ;  /* 0x000000b5a4b57221 */ /* 0x000fe20000010000 */
[----:B------:R-:W-:Y:S05]  /*2010*/  BRA `(.L_x_8200) ;  /* 0x0000004000007947 */ /* 0x000fea0003800000 */
.L_x_8198:
[----:B-----5:R-:W-:-:S05]  /*2020*/  PRMT R164, RZ, 0x7610, R38 ;  /* 0x00007610ffa47816 */ /* 0x020fca0000000026 */
[----:B------:R-:W-:Y:S01]  /*2030*/  FADD.FTZ R181, R164, R181 ;  /* 0x000000b5a4b57221 */ /* 0x000fe20000010000 */
[----:B------:R-:W-:-:S05]  /*2040*/  @P0 PRMT R164, RZ, 0x7610, R34 ;  /* 0x00007610ffa40816 */ /* 0x000fca0000000022 */
[----:B------:R-:W-:-:S05]  /*2050*/  @P0 FADD.FTZ R181, R164, R181 ;  /* 0x000000b5a4b50221 */ /* 0x000fca0000010000 */
.L_x_8200:
[----:B------:R-:W-:-:S04]  /*2060*/  F2FP.BF16.PACK_AB R164, RZ, R181 ;  /* 0x000000b5ffa4723e */ /* 0x000fc800000010ff */
[----:B------:R-:W-:Y:S02]  /*2070*/  PRMT R162, R162, 0x5410, R164 ;  /* 0x00005410a2a27816 */ /* 0x000fe400000000a4 */
.L_x_8201:
[----:B------:R-:W-:Y:S01]  /*2080*/  PRMT R180, RZ, 0x5410, R167 ;  /* 0x00005410ffb47816 */ /* 0x000fe200000000a7 */
[----:B------:R-:W-:Y:S05]  /*2090*/  @P3 BRA `(.L_x_8202) ;  /* 0x0000008000003947 */ /* 0x000fea0003800000 */
[----:B------:R-:W-:-:S04]  /*20a0*/  ISETP.NE.U32.AND P4, PT, RZ, c[0x0][0x180], PT ;  /* 0x00006000ff007a0c */ /* 0x000fc80003f85070 */
[----:B------:R-:W-:-:S13]  /*20b0*/  ISETP.NE.AND.EX P4, PT, RZ, c[0x0][0x184], PT, P4 ;  /* 0x00006100ff007a0c */ /* 0x000fda0003f85340 */
[----:B------:R-:W-:Y:S05]  /*20c0*/  @P4 BRA `(.L_x_8203) ;  /* 0x0000002000004947 */ /* 0x000fea0003800000 */
[----:B------:R-:W-:Y:S05]  /*20d0*/  @P1 BRA `(.L_x_8204) ;  /* 0x0000008000001947 */ /* 0x000fea0003800000 */
[----:B------:R-:W-:Y:S05]  /*20e0*/  BRA `(.L_x_8205) ;  /* 0x0000009000007947 */ /* 0x000fea0003800000 */
.L_x_8203:
[----:B-----5:R-:W-:-:S05]  /*20f0*/  PRMT R164, RZ, 0x5410, R35 ;  /* 0x00005410ffa47816 */ /* 0x020fca0000000023 */
[----:B------:R-:W-:Y:S01]  /*2100*/  FADD.FTZ R180, R164, R180 ;  /* 0x000000b4a4b47221 */ /* 0x000fe20000010000 */
[----:B------:R-:W-:Y:S05]  /*2110*/  BRA `(.L_x_8204) ;  /* 0x0000004000007947 */ /* 0x000fea0003800000 */
.L_x_8202:
[----:B-----5:R-:W-:-:S05]  /*2120*/  PRMT R164, RZ, 0x5410, R39 ;  /* 0x00005410ffa47816 */ /* 0x020fca0000000027 */
[----:B------:R-:W-:Y:S01]  /*2130*/  FADD.FTZ R180, R164, R180 ;  /* 0x000000b4a4b47221 */ /* 0x000fe20000010000 */
[----:B------:R-:W-:-:S05]  /*2140*/  @P0 PRMT R164, RZ, 0x5410, R35 ;  /* 0x00005410ffa40816 */ /* 0x000fca0000000023 */
[----:B------:R-:W-:-:S05]  /*2150*/  @P0 FADD.FTZ R180, R164, R180 ;  /* 0x000000b4a4b40221 */ /* 0x000fca0000010000 */
.L_x_8204:
[----:B------:R-:W-:-:S04]  /*2160*/  F2FP.BF16.PACK_AB R164, RZ, R180 ;  /* 0x000000b4ffa4723e */ /* 0x000fc800000010ff */
[----:B------:R-:W-:Y:S02]  /*2170*/  PRMT R163, R164, 0x7610, R163 ;  /* 0x00007610a4a37816 */ /* 0x000fe400000000a3 */
.L_x_8205:
[----:B------:R-:W-:Y:S01]  /*2180*/  PRMT R185, RZ, 0x7610, R167 ;  /* 0x00007610ffb97816 */ /* 0x000fe200000000a7 */
[----:B------:R-:W-:Y:S05]  /*2190*/  @P3 BRA `(.L_x_8206) ;  /* 0x0000008000003947 */ /* 0x000fea0003800000 */
[----:B------:R-:W-:-:S04]  /*21a0*/  ISETP.NE.U32.AND P0, PT, RZ, c[0x0][0x180], PT ;  /* 0x00006000ff007a0c */ /* 0x000fc80003f05070 */
[----:B------:R-:W-:-:S13]  /*21b0*/  ISETP.NE.AND.EX P0, PT, RZ, c[0x0][0x184], PT, P0 ;  /* 0x00006100ff007a0c */ /* 0x000fda0003f05300 */
[----:B------:R-:W-:Y:S05]  /*21c0*/  @P0 BRA `(.L_x_8207) ;  /* 0x0000002000000947 */ /* 0x000fea0003800000 */
[----:B------:R-:W-:Y:S05]  /*21d0*/  @P1 BRA `(.L_x_8208) ;  /* 0x0000008000001947 */ /* 0x000fea0003800000 */
[----:B------:R-:W-:Y:S05]  /*21e0*/  BRA `(.L_x_8209) ;  /* 0x0000009000007947 */ /* 0x000fea0003800000 */
.L_x_8207:
[----:B-----5:R-:W-:-:S05]  /*21f0*/  PRMT R164, RZ, 0x7610, R35 ;  /* 0x00007610ffa47816 */ /* 0x020fca0000000023 */
[----:B------:R-:W-:Y:S01]  /*2200*/  FADD.FTZ R185, R164, R185 ;  /* 0x000000b9a4b97221 */ /* 0x000fe20000010000 */
[----:B------:R-:W-:Y:S05]  /*2210*/  BRA `(.L_x_8208) ;  /* 0x0000004000007947 */ /* 0x000fea0003800000 */
.L_x_8206:
[----:B-----5:R-:W-:-:S05]  /*2220*/  PRMT R164, RZ, 0x7610, R39 ;  /* 0x00007610ffa47816 */ /* 0x020fca0000000027 */
[----:B------:R-:W-:Y:S01]  /*2230*/  FADD.FTZ R185, R164, R185 ;  /* 0x000000b9a4b97221 */ /* 0x000fe20000010000 */
[----:B------:R-:W-:-:S05]  /*2240*/  @P0 PRMT R164, RZ, 0x7610, R35 ;  /* 0x00007610ffa40816 */ /* 0x000fca0000000023 */
[----:B------:R-:W-:-:S05]  /*2250*/  @P0 FADD.FTZ R185, R164, R185 ;  /* 0x000000b9a4b90221 */ /* 0x000fca0000010000 */
.L_x_8208:
[----:B------:R-:W-:-:S04]  /*2260*/  F2FP.BF16.PACK_AB R164, RZ, R185 ;  /* 0x000000b9ffa4723e */ /* 0x000fc800000010ff */
[----:B------:R-:W-:Y:S02]  /*2270*/  PRMT R163, R163, 0x5410, R164 ;  /* 0x00005410a3a37816 */ /* 0x000fe400000000a4 */
.L_x_8209:
[----:B------:R-:W-:-:S04]  /*2280*/  @P1 LEA R164, P0, R189, c[0x0][0x188], 0x4 ;  /* 0x00006200bda41a11 */ /* 0x000fc800078020ff */
[C---:B------:R-:W-:Y:S02]  /*2290*/  @P1 LEA.HI.X R165, R189.reuse, c[0x0][0x18c], RZ, 0x4, P0 ;  /* 0x00006300bda51a11 */ /* 0x040fe400000f24ff */
[----:B------:R-:W-:-:S03]  /*22a0*/  IADD3 R189, R189, 0x20, RZ ;  /* 0x00000020bdbd7810 */ /* 0x000fc60007ffe0ff */
[----:B------:R0:W-:Y:S04]  /*22b0*/  @P1 STG.E.128 [R164.64], R160 ;  /* 0x000000a0a4001986 */ /* 0x0001e8000c101d04 */
.L_x_8177:
[----:B------:R-:W-:Y:S05]  /*22c0*/  BSYNC B0 ;  /* 0x0000000000007941 */ /* 0x000fea0003800000 */
.L_x_8176:
[----:B------:R-:W-:Y:S01]  /*22d0*/  ISETP.GE.U32.AND P0, PT, R7, 0x60, PT ;  /* 0x000000600700780c */ /* 0x000fe20003f06070 */
[----:B------:R-:W-:-:S12]  /*22e0*/  BSSY B0, `(.L_x_8210) ;  /* 0x0000095000007945 */ /* 0x000fd80003800000 */
[----:B------:R-:W-:Y:S05]  /*22f0*/  @!P0 BRA `(.L_x_8211) ;  /* 0x0000093000008947 */ /* 0x000fea0003800000 */
[----:B------:R-:W-:-:S04]  /*2300*/  ISETP.NE.U32.AND P0, PT, RZ, c[0x0][0x178], PT ;  /* 0x00005e00ff007a0c */ /* 0x000fc80003f05070 */
[----:B------:R-:W-:-:S13]  /*2310*/  ISETP.NE.AND.EX P0, PT, RZ, c[0x0][0x17c], PT, P0 ;  /* 0x00005f00ff007a0c */ /* 0x000fda0003f05300 */
[----:B------:R-:W-:-:S04]  /*2320*/  @P0 LEA R28, P3, R189, c[0x0][0x178], 0x4 ;  /* 0x00005e00bd1c0a11 */ /* 0x000fc800078620ff */
[----:B------:R-:W-:-:S05]  /*2330*/  @P0 LEA.HI.X R29, R189, c[0x0][0x17c], RZ, 0x4, P3 ;  /* 0x00005f00bd1d0a11 */ /* 0x000fca00018f24ff */
[----:B-----5:R1:W5:Y:S01]  /*2340*/  @P0 LDG.E.128 R36, [R28.64] ;  /* 0x000000041c240981 */ /* 0x020362000c1e1d00 */
[----:B------:R-:W-:-:S04]  /*2350*/  ISETP.NE.U32.AND P0, PT, RZ, c[0x0][0x180], PT ;  /* 0x00006000ff007a0c */ /* 0x000fc80003f05070 */
[----:B------:R-:W-:Y:S01]  /*2360*/  ISETP.NE.AND.EX P0, PT, RZ, c[0x0][0x184], PT, P0 ;  /* 0x00006100ff007a0c */ /* 0x000fe20003f05300 */
[----:B------:R-:W-:-:S12]  /*2370*/  IMAD.MOV.U32 R0, RZ, RZ, 0x10 ;  /* 0x00000010ff007424 */ /* 0x000fd800078e00ff */
[----:B-1----:R-:W-:-:S04]  /*2380*/  @P0 LEA R28, P3, R189, c[0x0][0x180], 0x4 ;  /* 0x00006000bd1c0a11 */ /* 0x002fc800078620ff */
[----:B------:R-:W-:-:S05]  /*2390*/  @P0 LEA.HI.X R29, R189, c[0x0][0x184], RZ, 0x4, P3 ;  /* 0x00006100bd1d0a11 */ /* 0x000fca00018f24ff */
[----:B------:R1:W5:Y:S02]  /*23a0*/  @P0 LDG.E.128 R32, [R28.64] ;  /* 0x000000041c200981 */ /* 0x000364000c1e1d00 */
[----:B-1----:R-:W-:-:S06]  /*23b0*/  IMAD.WIDE.U32 R28, R189, R0, c[0x0][0x170] ;  /* 0x00005c00bd1c7625 */ /* 0x002fcc00078e0000 */
        /* <DEDUP_REMOVED lines=10> */
.L_x_8213:
[----:B-----5:R-:W-:-:S05]  /*2460*/  PRMT R13, RZ, 0x5410, R32 ;  /* 0x00005410ff0d7816 */ /* 0x020fca0000000020 */
[----:B------:R-:W-:Y:S01]  /*2470*/  FADD.FTZ R0, R13, R0 ;  /* 0x000000000d007221 */ /* 0x000fe20000010000 */
[----:B------:R-:W-:Y:S05]  /*2480*/  BRA `(.L_x_8214) ;  /* 0x0000004000007947 */ /* 0x000fea0003800000 */
.L_x_8212:
[----:B-----5:R-:W-:-:S05]  /*2490*/  PRMT R13, RZ, 0x5410, R36 ;  /* 0x00005410ff0d7816 */ /* 0x020fca0000000024 */
[----:B------:R-:W-:Y:S01]  /*24a0*/  FADD.FTZ R0, R13, R0 ;  /* 0x000000000d007221 */ /* 0x000fe20000010000 */
[----:B------:R-:W-:-:S05]  /*24b0*/  @P0 PRMT R13, RZ, 0x5410, R32 ;  /* 0x00005410ff0d0816 */ /* 0x000fca0000000020 */
[----:B------:R-:W-:-:S05]  /*24c0*/  @P0 FADD.FTZ R0, R13, R0 ;  /* 0x000000000d000221 */ /* 0x000fca0000010000 */
.L_x_8214:
[----:B------:R-:W-:-:S04]  /*24d0*/  F2FP.BF16.PACK_AB R13, RZ, R0 ;  /* 0x00000000ff0d723e */ /* 0x000fc800000010ff */
[----:B0-----:R-:W-:Y:S02]  /*24e0*/  PRMT R160, R13, 0x7610, R160 ;  /* 0x000076100da07816 */ /* 0x001fe400000000a0 */
.L_x_8215:
[----:B------:R-:W-:Y:S01]  /*24f0*/  PRMT R14, RZ, 0x7610, R28 ;  /* 0x00007610ff0e7816 */ /* 0x000fe2000000001c */
[----:B------:R-:W-:Y:S05]  /*2500*/  @P3 BRA `(.L_x_8216) ;  /* 0x0000008000003947 */ /* 0x000fea0003800000 */
[----:B------:R-:W-:-:S04]  /*2510*/  ISETP.NE.U32.AND P4, PT, RZ, c[0x0][0x180], PT ;  /* 0x00006000ff007a0c */ /* 0x000fc80003f85070 */
[----:B------:R-:W-:-:S13]  /*2520*/  ISETP.NE.AND.EX P4, PT, RZ, c[0x0][0x184], PT, P4 ;  /* 0x00006100ff007a0c */ /* 0x000fda0003f85340 */
[----:B------:R-:W-:Y:S05]  /*2530*/  @P4 BRA `(.L_x_8217) ;  /* 0x0000002000004947 */ /* 0x000fea0003800000 */
[----:B------:R-:W-:Y:S05]  /*2540*/  @P1 BRA `(.L_x_8218) ;  /* 0x0000008000001947 */ /* 0x000fea0003800000 */
[----:B------:R-:W-:Y:S05]  /*2550*/  BRA `(.L_x_8219) ;  /* 0x0000009000007947 */ /* 0x000fea0003800000 */
.L_x_8217:
[----:B-----5:R-:W-:-:S05]  /*2560*/  PRMT R13, RZ, 0x7610, R32 ;  /* 0x00007610ff0d7816 */ /* 0x020fca0000000020 */
[----:B------:R-:W-:Y:S01]  /*2570*/  FADD.FTZ R14, R13, R14 ;  /* 0x0000000e0d0e7221 */ /* 0x000fe20000010000 */
[----:B------:R-:W-:Y:S05]  /*2580*/  BRA `(.L_x_8218) ;  /* 0x0000004000007947 */ /* 0x000fea0003800000 */
.L_x_8216:
[----:B-----5:R-:W-:-:S05]  /*2590*/  PRMT R13, RZ, 0x7610, R36 ;  /* 0x00007610ff0d7816 */ /* 0x020fca0000000024 */
[----:B------:R-:W-:Y:S01]  /*25a0*/  FADD.FTZ R14, R13, R14 ;  /* 0x0000000e0d0e7221 */ /* 0x000fe20000010000 */
[----:B------:R-:W-:-:S05]  /*25b0*/  @P0 PRMT R13, RZ, 0x7610, R32 ;  /* 0x00007610ff0d0816 */ /* 0x000fca0000000020 */
[----:B------:R-:W-:-:S05]  /*25c0*/  @P0 FADD.FTZ R14, R13, R14 ;  /* 0x0000000e0d0e0221 */ /* 0x000fca0000010000 */
.L_x_8218:
[----:B------:R-:W-:-:S04]  /*25d0*/  F2FP.BF16.PACK_AB R13, RZ, R14 ;  /* 0x0000000eff0d723e */ /* 0x000fc800000010ff */
[----:B0-----:R-:W-:Y:S02]  /*25e0*/  PRMT R160, R160, 0x5410, R13 ;  /* 0x00005410a0a07816 */ /* 0x001fe4000000000d */
.L_x_8219:
[----:B------:R-:W-:Y:S01]  /*25f0*/  PRMT R13, RZ, 0x5410, R29 ;  /* 0x00005410ff0d7816 */ /* 0x000fe2000000001d */
[----:B------:R-:W-:Y:S05]  /*2600*/  @P3 BRA `(.L_x_8220) ;  /* 0x0000008000003947 */ /* 0x000fea0003800000 */
[----:B------:R-:W-:-:S04]  /*2610*/  ISETP.NE.U32.AND P4, PT, RZ, c[0x0][0x180], PT ;  /* 0x00006000ff007a0c */ /* 0x000fc80003f85070 */
[----:B------:R-:W-:-:S13]  /*2620*/  ISETP.NE.AND.EX P4, PT, RZ, c[0x0][0x184], PT, P4 ;  /* 0x00006100ff007a0c */ /* 0x000fda0003f85340 */
[----:B------:R-:W-:Y:S05]  /*2630*/  @P4 BRA `(.L_x_8221) ;  /* 0x0000002000004947 */ /* 0x000fea0003800000 */
[----:B------:R-:W-:Y:S05]  /*2640*/  @P1 BRA `(.L_x_8222) ;  /* 0x0000008000001947 */ /* 0x000fea0003800000 */
[----:B------:R-:W-:Y:S05]  /*2650*/  BRA `(.L_x_8223) ;  /* 0x0000009000007947 */ /* 0x000fea0003800000 */
.L_x_8221:
[----:B-----5:R-:W-:-:S05]  /*2660*/  PRMT R27, RZ, 0x5410, R33 ;  /* 0x00005410ff1b7816 */ /* 0x020fca0000000021 */
[----:B------:R-:W-:Y:S01]  /*2670*/  FADD.FTZ R13, R27, R13 ;  /* 0x0000000d1b0d7221 */ /* 0x000fe20000010000 */
[----:B------:R-:W-:Y:S05]  /*2680*/  BRA `(.L_x_8222) ;  /* 0x0000004000007947 */ /* 0x000fea0003800000 */
.L_x_8220:
[----:B-----5:R-:W-:-:S05]  /*2690*/  PRMT R27, RZ, 0x5410, R37 ;  /* 0x00005410ff1b7816 */ /* 0x020fca0000000025 */
[----:B------:R-:W-:Y:S01]  /*26a0*/  FADD.FTZ R13, R27, R13 ;  /* 0x0000000d1b0d7221 */ /* 0x000fe20000010000 */
[----:B------:R-:W-:-:S05]  /*26b0*/  @P0 PRMT R27, RZ, 0x5410, R33 ;  /* 0x00005410ff1b0816 */ /* 0x000fca0000000021 */
[----:B------:R-:W-:-:S05]  /*26c0*/  @P0 FADD.FTZ R13, R27, R13 ;  /* 0x0000000d1b0d0221 */ /* 0x000fca0000010000 */
.L_x_8222:
[----:B------:R-:W-:-:S04]  /*26d0*/  F2FP.BF16.PACK_AB R27, RZ, R13 ;  /* 0x0000000dff1b723e */ /* 0x000fc800000010ff */
[----:B0-----:R-:W-:Y:S02]  /*26e0*/  PRMT R161, R27, 0x7610, R161 ;  /* 0x000076101ba17816 */ /* 0x001fe400000000a1 */
.L_x_8223:
[----:B------:R-:W-:Y:S01]  /*26f0*/  PRMT R28, RZ, 0x7610, R29 ;  /* 0x00007610ff1c7816 */ /* 0x000fe2000000001d */
[----:B------:R-:W-:Y:S05]  /*2700*/  @P3 BRA `(.L_x_8224) ;  /* 0x0000008000003947 */ /* 0x000fea0003800000 */
[----:B------:R-:W-:-:S04]  /*2710*/  ISETP.NE.U32.AND P4, PT, RZ, c[0x0][0x180], PT ;  /* 0x00006000ff007a0c */ /* 0x000fc80003f85070 */
[----:B------:R-:W-:-:S13]  /*2720*/  ISETP.NE.AND.EX P4, PT, RZ, c[0x0][0x184], PT, P4 ;  /* 0x00006100ff007a0c */ /* 0x000fda0003f85340 */
[----:B------:R-:W-:Y:S05]  /*2730*/  @P4 BRA `(.L_x_8225) ;  /* 0x0000002000004947 */ /* 0x000fea0003800000 */
[----:B------:R-:W-:Y:S05]  /*2740*/  @P1 BRA `(.L_x_8226) ;  /* 0x0000008000001947 */ /* 0x000fea0003800000 */
[----:B------:R-:W-:Y:S05]  /*2750*/  BRA `(.L_x_8227) ;  /* 0x0000009000007947 */ /* 0x000fea0003800000 */
.L_x_8225:
[----:B-----5:R-:W-:-:S05]  /*2760*/  PRMT R27, RZ, 0x7610, R33 ;  /* 0x00007610ff1b7816 */ /* 0x020fca0000000021 */
[----:B------:R-:W-:Y:S01]  /*2770*/  FADD.FTZ R28, R27, R28 ;  /* 0x0000001c1b1c7221 */ /* 0x000fe20000010000 */
[----:B------:R-:W-:Y:S05]  /*2780*/  BRA `(.L_x_8226) ;  /* 0x0000004000007947 */ /* 0x000fea0003800000 */
.L_x_8224:
[----:B-----5:R-:W-:-:S05]  /*2790*/  PRMT R27, RZ, 0x7610, R37 ;  /* 0x00007610ff1b7816 */ /* 0x020fca0000000025 */
[----:B------:R-:W-:Y:S01]  /*27a0*/  FADD.FTZ R28, R27, R28 ;  /* 0x0000001c1b1c7221 */ /* 0x000fe20000010000 */
[----:B------:R-:W-:-:S05]  /*27b0*/  @P0 PRMT R27, RZ, 0x7610, R33 ;  /* 0x00007610ff1b0816 */ /* 0x000fca0000000021 */
[----:B------:R-:W-:-:S05]  /*27c0*/  @P0 FADD.FTZ R28, R27, R28 ;  /* 0x0000001c1b1c0221 */ /* 0x000fca0000010000 */
.L_x_8226:
[----:B------:R-:W-:-:S04]  /*27d0*/  F2FP.BF16.PACK_AB R27, RZ, R28 ;  /* 0x0000001cff1b723e */ /* 0x000fc800000010ff */
[----:B0-----:R-:W-:Y:S02]  /*27e0*/  PRMT R161, R161, 0x5410, R27 ;  /* 0x00005410a1a17816 */ /* 0x001fe4000000001b */
.L_x_8227:
[----:B------:R-:W-:Y:S01]  /*27f0*/  PRMT R27, RZ, 0x5410, R30 ;  /* 0x00005410ff1b7816 */ /* 0x000fe2000000001e */
[----:B------:R-:W-:Y:S05]  /*2800*/  @P3 BRA `(.L_x_8228) ;  /* 0x0000008000003947 */ /* 0x000fea0003800000 */
[----:B------:R-:W-:-:S04]  /*2810*/  ISETP.NE.U32.AND P4, PT, RZ, c[0x0][0x180], PT ;  /* 0x00006000ff007a0c */ /* 0x000fc80003f85070 */
[----:B------:R-:W-:-:S13]  /*2820*/  ISETP.NE.AND.EX P4, PT, RZ, c[0x0][0x184], PT, P4 ;  /* 0x00006100ff007a0c */ /* 0x000fda0003f85340 */
[----:B------:R-:W-:Y:S05]  /*2830*/  @P4 BRA `(.L_x_8229) ;  /* 0x0000002000004947 */ /* 0x000fea0003800000 */
[----:B------:R-:W-:Y:S05]  /*2840*/  @P1 BRA `(.L_x_8230) ;  /* 0x0000008000001947 */ /* 0x000fea0003800000 */
[----:B------:R-:W-:Y:S05]  /*2850*/  BRA `(.L_x_8231) ;  /* 0x0000009000007947 */ /* 0x000fea0003800000 */
.L_x_8229:
[----:B-----5:R-:W-:-:S05]  /*2860*/  PRMT R29, RZ, 0x5410, R34 ;  /* 0x00005410ff1d7816 */ /* 0x020fca0000000022 */
[----:B------:R-:W-:Y:S01]  /*2870*/  FADD.FTZ R27, R29, R27 ;  /* 0x0000001b1d1b7221 */ /* 0x000fe20000010000 */
[----:B------:R-:W-:Y:S05]  /*2880*/  BRA `(.L_x_8230) ;  /* 0x0000004000007947 */ /* 0x000fea0003800000 */
.L_x_8228:
[----:B-----5:R-:W-:-:S05]  /*2890*/  PRMT R29, RZ, 0x5410, R38 ;  /* 0x00005410ff1d7816 */ /* 0x020fca0000000026 */
[----:B------:R-:W-:Y:S01]  /*28a0*/  FADD.FTZ R27, R29, R27 ;  /* 0x0000001b1d1b7221 */ /* 0x000fe20000010000 */
[----:B------:R-:W-:-:S05]  /*28b0*/  @P0 PRMT R29, RZ, 0x5410, R34 ;  /* 0x00005410ff1d0816 */ /* 0x000fca0000000022 */
[----:B------:R-:W-:-:S05]  /*28c0*/  @P0 FADD.FTZ R27, R29, R27 ;  /* 0x0000001b1d1b0221 */ /* 0x000fca0000010000 */
.L_x_8230:
[----:B------:R-:W-:-:S04]  /*28d0*/  F2FP.BF16.PACK_AB R29, RZ, R27 ;  /* 0x0000001bff1d723e */ /* 0x000fc800000010ff */
[----:B0-----:R-:W-:Y:S02]  /*28e0*/  PRMT R162, R29, 0x7610, R162 ;  /* 0x000076101da27816 */ /* 0x001fe400000000a2 */
.L_x_8231:
[----:B------:R-:W-:Y:S01]  /*28f0*/  PRMT R30, RZ, 0x7610, R30 ;  /* 0x00007610ff1e7816 */ /* 0x000fe2000000001e */
[----:B------:R-:W-:Y:S05]  /*2900*/  @P3 BRA `(.L_x_8232) ;  /* 0x0000008000003947 */ /* 0x000fea0003800000 */
[----:B------:R-:W-:-:S04]  /*2910*/  ISETP.NE.U32.AND P4, PT, RZ, c[0x0][0x180], PT ;  /* 0x00006000ff007a0c */ /* 0x000fc80003f85070 */
[----:B------:R-:W-:-:S13]  /*2920*/  ISETP.NE.AND.EX P4, PT, RZ, c[0x0][0x184], PT, P4 ;  /* 0x00006100ff007a0c */ /* 0x000fda0003f85340 */
[----:B------:R-:W-:Y:S05]  /*2930*/  @P4 BRA `(.L_x_8233) ;  /* 0x0000002000004947 */ /* 0x000fea0003800000 */
[----:B------:R-:W-:Y:S05]  /*2940*/  @P1 BRA `(.L_x_8234) ;  /* 0x0000008000001947 */ /* 0x000fea0003800000 */
[----:B------:R-:W-:Y:S05]  /*2950*/  BRA `(.L_x_8235) ;  /* 0x0000009000007947 */ /* 0x000fea0003800000 */
.L_x_8233:
[----:B-----5:R-:W-:-:S05]  /*2960*/  PRMT R29, RZ, 0x7610, R34 ;  /* 0x00007610ff1d7816 */ /* 0x020fca0000000022 */
[----:B------:R-:W-:Y:S01]  /*2970*/  FADD.FTZ R30, R29, R30 ;  /* 0x0000001e1d1e7221 */ /* 0x000fe20000010000 */
[----:B------:R-:W-:Y:S05]  /*2980*/  BRA `(.L_x_8234) ;  /* 0x0000004000007947 */ /* 0x000fea0003800000 */
.L_x_8232:
[----:B-----5:R-:W-:-:S05]  /*2990*/  PRMT R29, RZ, 0x7610, R38 ;  /* 0x00007610ff1d7816 */ /* 0x020fca0000000026 */
[----:B------:R-:W-:Y:S01]  /*29a0*/  FADD.FTZ R30, R29, R30 ;  /* 0x0000001e1d1e7221 */ /* 0x000fe20000010000 */
[----:B------:R-:W-:-:S05]  /*29b0*/  @P0 PRMT R29, RZ, 0x7610, R34 ;  /* 0x00007610ff1d0816 */ /* 0x000fca0000000022 */
[----:B------:R-:W-:-:S05]  /*29c0*/  @P0 FADD.FTZ R30, R29, R30 ;  /* 0x0000001e1d1e0221 */ /* 0x000fca0000010000 */
.L_x_8234:
[----:B------:R-:W-:-:S04]  /*29d0*/  F2FP.BF16.PACK_AB R29, RZ, R30 ;  /* 0x0000001eff1d723e */ /* 0x000fc800000010ff */
[----:B0-----:R-:W-:Y:S02]  /*29e0*/  PRMT R162, R162, 0x5410, R29 ;  /* 0x00005410a2a27816 */ /* 0x001fe4000000001d */
.L_x_8235:
[----:B------:R-:W-:Y:S01]  /*29f0*/  PRMT R29, RZ, 0x5410, R31 ;  /* 0x00005410ff1d7816 */ /* 0x000fe2000000001f */
[----:B------:R-:W-:Y:S05]  /*2a00*/  @P3 BRA `(.L_x_8236) ;  /* 0x0000008000003947 */ /* 0x000fea0003800000 */
[----:B------:R-:W-:-:S04]  /*2a10*/  ISETP.NE.U32.AND P4, PT, RZ, c[0x0][0x180], PT ;  /* 0x00006000ff007a0c */ /* 0x000fc80003f85070 */
[----:B------:R-:W-:-:S13]  /*2a20*/  ISETP.NE.AND.EX P4, PT, RZ, c[0x0][0x184], PT, P4 ;  /* 0x00006100ff007a0c */ /* 0x000fda0003f85340 */
[----:B------:R-:W-:Y:S05]  /*2a30*/  @P4 BRA `(.L_x_8237) ;  /* 0x0000002000004947 */ /* 0x000fea0003800000 */
[----:B------:R-:W-:Y:S05]  /*2a40*/  @P1 BRA `(.L_x_8238) ;  /* 0x0000008000001947 */ /* 0x000fea0003800000 */
[----:B------:R-:W-:Y:S05]  /*2a50*/  BRA `(.L_x_8239) ;  /* 0x0000009000007947 */ /* 0x000fea0003800000 */
.L_x_8237:
[----:B0----5:R-:W-:-:S05]  /*2a60*/  PRMT R164, RZ, 0x5410, R35 ;  /* 0x00005410ffa47816 */ /* 0x021fca0000000023 */
[----:B------:R-:W-:Y:S01]  /*2a70*/  FADD.FTZ R29, R164, R29 ;  /* 0x0000001da41d7221 */ /* 0x000fe20000010000 */
[----:B------:R-:W-:Y:S05]  /*2a80*/  BRA `(.L_x_8238) ;  /* 0x0000004000007947 */ /* 0x000fea0003800000 */
.L_x_8236:
[----:B0----5:R-:W-:-:S05]  /*2a90*/  PRMT R164, RZ, 0x5410, R39 ;  /* 0x00005410ffa47816 */ /* 0x021fca0000000027 */
[----:B------:R-:W-:Y:S01]  /*2aa0*/  FADD.FTZ R29, R164, R29 ;  /* 0x0000001da41d7221 */ /* 0x000fe20000010000 */
[----:B------:R-:W-:-:S05]  /*2ab0*/  @P0 PRMT R164, RZ, 0x5410, R35 ;  /* 0x00005410ffa40816 */ /* 0x000fca0000000023 */
[----:B------:R-:W-:-:S05]  /*2ac0*/  @P0 FADD.FTZ R29, R164, R29 ;  /* 0x0000001da41d0221 */ /* 0x000fca0000010000 */
.L_x_8238:
[----:B0-----:R-:W-:-:S04]  /*2ad0*/  F2FP.BF16.PACK_AB R164, RZ, R29 ;  /* 0x0000001dffa4723e */ /* 0x001fc800000010ff */
[----:B------:R-:W-:Y:S02]  /*2ae0*/  PRMT R163, R164, 0x7610, R163 ;  /* 0x00007610a4a37816 */ /* 0x000fe400000000a3 */
.L_x_8239:
[----:B------:R-:W-:Y:S01]  /*2af0*/  PRMT R31, RZ, 0x7610, R31 ;  /* 0x00007610ff1f7816 */ /* 0x000fe2000000001f */
[----:B------:R-:W-:Y:S05]  /*2b00*/  @P3 BRA `(.L_x_8240) ;  /* 0x0000008000003947 */ /* 0x000fea0003800000 */
[----:B------:R-:W-:-:S04]  /*2b10*/  ISETP.NE.U32.AND P0, PT, RZ, c[0x0][0x180], PT ;  /* 0x00006000ff007a0c */ /* 0x000fc80003f05070 */
[----:B------:R-:W-:-:S13]  /*2b20*/  ISETP.NE.AND.EX P0, PT, RZ, c[0x0][0x184], PT, P0 ;  /* 0x00006100ff007a0c */ /* 0x000fda0003f05300 */
[----:B------:R-:W-:Y:S05]  /*2b30*/  @P0 BRA `(.L_x_8241) ;  /* 0x0000002000000947 */ /* 0x000fea0003800000 */
[----:B------:R-:W-:Y:S05]  /*2b40*/  @P1 BRA `(.L_x_8242) ;  /* 0x0000008000001947 */ /* 0x000fea0003800000 */
[----:B------:R-:W-:Y:S05]  /*2b50*/  BRA `(.L_x_8243) ;  /* 0x0000009000007947 */ /* 0x000fea0003800000 */
.L_x_8241:
[----:B0----5:R-:W-:-:S05]  /*2b60*/  PRMT R164, RZ, 0x7610, R35 ;  /* 0x00007610ffa47816 */ /* 0x021fca0000000023 */
[----:B------:R-:W-:Y:S01]  /*2b70*/  FADD.FTZ R31, R164, R31 ;  /* 0x0000001fa41f7221 */ /* 0x000fe20000010000 */
[----:B------:R-:W-:Y:S05]  /*2b80*/  BRA `(.L_x_8242) ;  /* 0x0000004000007947 */ /* 0x000fea0003800000 */
.L_x_8240:
[----:B0----5:R-:W-:-:S05]  /*2b90*/  PRMT R164, RZ, 0x7610, R39 ;  /* 0x00007610ffa47816 */ /* 0x021fca0000000027 */
[----:B------:R-:W-:Y:S01]  /*2ba0*/  FADD.FTZ R31, R164, R31 ;  /* 0x0000001fa41f7221 */ /* 0x000fe20000010000 */
[----:B------:R-:W-:-:S05]  /*2bb0*/  @P0 PRMT R164, RZ, 0x7610, R35 ;  /* 0x00007610ffa40816 */ /* 0x000fca0000000023 */
[----:B------:R-:W-:-:S05]  /*2bc0*/  @P0 FADD.FTZ R31, R164, R31 ;  /* 0x0000001fa41f0221 */ /* 0x000fca0000010000 */
.L_x_8242:
[----:B0-----:R-:W-:-:S04]  /*2bd0*/  F2FP.BF16.PACK_AB R164, RZ, R31 ;  /* 0x0000001fffa4723e */ /* 0x001fc800000010ff */
[----:B------:R-:W-:Y:S02]  /*2be0*/  PRMT R163, R163, 0x5410, R164 ;  /* 0x00005410a3a37816 */ /* 0x000fe400000000a4 */
.L_x_8243:
[----:B0-----:R-:W-:-:S04]  /*2bf0*/  @P1 LEA R164, P0, R189, c[0x0][0x188], 0x4 ;  /* 0x00006200bda41a11 */ /* 0x001fc800078020ff */
[C---:B------:R-:W-:Y:S02]  /*2c00*/  @P1 LEA.HI.X R165, R189.reuse, c[0x0][0x18c], RZ, 0x4, P0 ;  /* 0x00006300bda51a11 */ /* 0x040fe400000f24ff */
[----:B------:R-:W-:-:S03]  /*2c10*/  IADD3 R189, R189, 0x20, RZ ;  /* 0x00000020bdbd7810 */ /* 0x000fc60007ffe0ff */
[----:B------:R0:W-:Y:S04]  /*2c20*/  @P1 STG.E.128 [R164.64], R160 ;  /* 0x000000a0a4001986 */ /* 0x0001e8000c101d04 */
.L_x_8211:
[----:B------:R-:W-:Y:S05]  /*2c30*/  BSYNC B0 ;  /* 0x0000000000007941 */ /* 0x000fea0003800000 */
.L_x_8210:
        /* <DEDUP_REMOVED lines=25> */
.L_x_8247:
[----:B-----5:R-:W-:-:S05]  /*2dd0*/  PRMT R11, RZ, 0x5410, R32 ;  /* 0x00005410ff0b7816 */ /* 0x020fca0000000020 */
[----:B------:R-:W-:Y:S01]  /*2de0*/  FADD.FTZ R8, R11, R8 ;  /* 0x000000080b087221 */ /* 0x000fe20000010000 */
[----:B------:R-:W-:Y:S05]  /*2df0*/  BRA `(.L_x_8248) ;  /* 0x0000004000007947 */ /* 0x000fea0003800000 */
.L_x_8246:
[----:B-----5:R-:W-:-:S05]  /*2e00*/  PRMT R11, RZ, 0x5410, R36 ;  /* 0x00005410ff0b7816 */ /* 0x020fca0000000024 */
[----:B------:R-:W-:Y:S01]  /*2e10*/  FADD.FTZ R8, R11, R8 ;  /* 0x000000080b087221 */ /* 0x000fe20000010000 */
[----:B------:R-:W-:-:S05]  /*2e20*/  @P0 PRMT R11, RZ, 0x5410, R32 ;  /* 0x00005410ff0b0816 */ /* 0x000fca0000000020 */
[----:B------:R-:W-:-:S05]  /*2e30*/  @P0 FADD.FTZ R8, R11, R8 ;  /* 0x000000080b080221 */ /* 0x000fca0000010000 */
.L_x_8248:
[----:B------:R-:W-:-:S04]  /*2e40*/  F2FP.BF16.PACK_AB R11, RZ, R8 ;  /* 0x00000008ff0b723e */ /* 0x000fc800000010ff */
[----:B------:R-:W-:Y:S02]  /*2e50*/  PRMT R160, R11, 0x7610, R160 ;  /* 0x000076100ba07816 */ /* 0x000fe400000000a0 */
.L_x_8249:
[----:B------:R-:W-:Y:S01]  /*2e60*/  PRMT R12, RZ, 0x7610, R164 ;  /* 0x00007610ff0c7816 */ /* 0x000fe200000000a4 */
[----:B------:R-:W-:Y:S05]  /*2e70*/  @P3 BRA `(.L_x_8250) ;  /* 0x0000008000003947 */ /* 0x000fea0003800000 */
[----:B------:R-:W-:-:S04]  /*2e80*/  ISETP.NE.U32.AND P4, PT, RZ, c[0x0][0x180], PT ;  /* 0x00006000ff007a0c */ /* 0x000fc80003f85070 */
[----:B------:R-:W-:-:S13]  /*2e90*/  ISETP.NE.AND.EX P4, PT, RZ, c[0x0][0x184], PT, P4 ;  /* 0x00006100ff007a0c */ /* 0x000fda0003f85340 */
[----:B------:R-:W-:Y:S05]  /*2ea0*/  @P4 BRA `(.L_x_8251) ;  /* 0x0000002000004947 */ /* 0x000fea0003800000 */
[----:B------:R-:W-:Y:S05]  /*2eb0*/  @P1 BRA `(.L_x_8252) ;  /* 0x0000008000001947 */ /* 0x000fea0003800000 */
[----:B------:R-:W-:Y:S05]  /*2ec0*/  BRA `(.L_x_8253) ;  /* 0x0000009000007947 */ /* 0x000fea0003800000 */
.L_x_8251:
[----:B-----5:R-:W-:-:S05]  /*2ed0*/  PRMT R11, RZ, 0x7610, R32 ;  /* 0x00007610ff0b7816 */ /* 0x020fca0000000020 */
[----:B------:R-:W-:Y:S01]  /*2ee0*/  FADD.FTZ R12, R11, R12 ;  /* 0x0000000c0b0c7221 */ /* 0x000fe20000010000 */
[----:B------:R-:W-:Y:S05]  /*2ef0*/  BRA `(.L_x_8252) ;  /* 0x0000004000007947 */ /* 0x000fea0003800000 */
.L_x_8250:
[----:B-----5:R-:W-:-:S05]  /*2f00*/  PRMT R11, RZ, 0x7610, R36 ;  /* 0x00007610ff0b7816 */ /* 0x020fca0000000024 */
[----:B------:R-:W-:Y:S01]  /*2f10*/  FADD.FTZ R12, R11, R12 ;  /* 0x0000000c0b0c7221 */ /* 0x000fe20000010000 */
[----:B------:R-:W-:-:S05]  /*2f20*/  @P0 PRMT R11, RZ, 0x7610, R32 ;  /* 0x00007610ff0b0816 */ /* 0x000fca0000000020 */
[----:B------:R-:W-:-:S05]  /*2f30*/  @P0 FADD.FTZ R12, R11, R12 ;  /* 0x0000000c0b0c0221 */ /* 0x000fca0000010000 */
.L_x_8252:
[----:B------:R-:W-:-:S04]  /*2f40*/  F2FP.BF16.PACK_AB R11, RZ, R12 ;  /* 0x0000000cff0b723e */ /* 0x000fc800000010ff */
[----:B------:R-:W-:Y:S02]  /*2f50*/  PRMT R160, R160, 0x5410, R11 ;  /* 0x00005410a0a07816 */ /* 0x000fe4000000000b */
.L_x_8253:
[----:B------:R-:W-:Y:S01]  /*2f60*/  PRMT R11, RZ, 0x5410, R165 ;  /* 0x00005410ff0b7816 */ /* 0x000fe200000000a5 */
[----:B------:R-:W-:Y:S05]  /*2f70*/  @P3 BRA `(.L_x_8254) ;  /* 0x0000008000003947 */ /* 0x000fea0003800000 */
[----:B------:R-:W-:-:S04]  /*2f80*/  ISETP.NE.U32.AND P4, PT, RZ, c[0x0][0x180], PT ;  /* 0x00006000ff007a0c */ /* 0x000fc80003f85070 */
[----:B------:R-:W-:-:S13]  /*2f90*/  ISETP.NE.AND.EX P4, PT, RZ, c[0x0][0x184], PT, P4 ;  /* 0x00006100ff007a0c */ /* 0x000fda0003f85340 */
[----:B------:R-:W-:Y:S05]  /*2fa0*/  @P4 BRA `(.L_x_8255) ;  /* 0x0000002000004947 */ /* 0x000fea0003800000 */
[----:B------:R-:W-:Y:S05]  /*2fb0*/  @P1 BRA `(.L_x_8256) ;  /* 0x0000008000001947 */ /* 0x000fea0003800000 */
[----:B------:R-:W-:Y:S05]  /*2fc0*/  BRA `(.L_x_8257) ;  /* 0x0000009000007947 */ /* 0x000fea0003800000 */
.L_x_8255:
[----:B-----5:R-:W-:-:S05]  /*2fd0*/  PRMT R25, RZ, 0x5410, R33 ;  /* 0x00005410ff197816 */ /* 0x020fca0000000021 */
[----:B------:R-:W-:Y:S01]  /*2fe0*/  FADD.FTZ R11, R25, R11 ;  /* 0x0000000b190b7221 */ /* 0x000fe20000010000 */
[----:B------:R-:W-:Y:S05]  /*2ff0*/  BRA `(.L_x_8256) ;  /* 0x0000004000007947 */ /* 0x000fea0003800000 */
.L_x_8254:
[----:B-----5:R-:W-:-:S05]  /*3000*/  PRMT R25, RZ, 0x5410, R37 ;  /* 0x00005410ff197816 */ /* 0x020fca0000000025 */
[----:B------:R-:W-:Y:S01]  /*3010*/  FADD.FTZ R11, R25, R11 ;  /* 0x0000000b190b7221 */ /* 0x000fe20000010000 */
[----:B------:R-:W-:-:S05]  /*3020*/  @P0 PRMT R25, RZ, 0x5410, R33 ;  /* 0x00005410ff190816 */ /* 0x000fca0000000021 */
[----:B------:R-:W-:-:S05]  /*3030*/  @P0 FADD.FTZ R11, R25, R11 ;  /* 0x0000000b190b0221 */ /* 0x000fca0000010000 */
.L_x_8256:
[----:B------:R-:W-:-:S04]  /*3040*/  F2FP.BF16.PACK_AB R25, RZ, R11 ;  /* 0x0000000bff19723e */ /* 0x000fc800000010ff */
[----:B------:R-:W-:Y:S02]  /*3050*/  PRMT R161, R25, 0x7610, R161 ;  /* 0x0000761019a17816 */ /* 0x000fe400000000a1 */
.L_x_8257:
[----:B------:R-:W-:Y:S01]  /*3060*/  PRMT R26, RZ, 0x7610, R165 ;  /* 0x00007610ff1a7816 */ /* 0x000fe200000000a5 */
[----:B------:R-:W-:Y:S05]  /*3070*/  @P3 BRA `(.L_x_8258) ;  /* 0x0000008000003947 */ /* 0x000fea0003800000 */
[----:B------:R-:W-:-:S04]  /*3080*/  ISETP.NE.U32.AND P4, PT, RZ, c[0x0][0x180], PT ;  /* 0x00006000ff007a0c */ /* 0x000fc80003f85070 */
[----:B------:R-:W-:-:S13]  /*3090*/  ISETP.NE.AND.EX P4, PT, RZ, c[0x0][0x184], PT, P4 ;  /* 0x00006100ff007a0c */ /* 0x000fda0003f85340 */
[----:B------:R-:W-:Y:S05]  /*30a0*/  @P4 BRA `(.L_x_8259) ;  /* 0x0000002000004947 */ /* 0x000fea0003800000 */
[----:B------:R-:W-:Y:S05]  /*30b0*/  @P1 BRA `(.L_x_8260) ;  /* 0x0000008000001947 */ /* 0x000fea0003800000 */
[----:B------:R-:W-:Y:S05]  /*30c0*/  BRA `(.L_x_8261) ;  /* 0x0000009000007947 */ /* 0x000fea0003800000 */
.L_x_8259:
[----:B-----5:R-:W-:-:S05]  /*30d0*/  PRMT R25, RZ, 0x7610, R33 ;  /* 0x00007610ff197816 */ /* 0x020fca0000000021 */
[----:B------:R-:W-:Y:S01]  /*30e0*/  FADD.FTZ R26, R25, R26 ;  /* 0x0000001a191a7221 */ /* 0x000fe20000010000 */
[----:B------:R-:W-:Y:S05]  /*30f0*/  BRA `(.L_x_8260) ;  /* 0x0000004000007947 */ /* 0x000fea0003800000 */
.L_x_8258:
[----:B-----5:R-:W-:-:S05]  /*3100*/  PRMT R25, RZ, 0x7610, R37 ;  /* 0x00007610ff197816 */ /* 0x020fca0000000025 */
[----:B------:R-:W-:Y:S01]  /*3110*/  FADD.FTZ R26, R25, R26 ;  /* 0x0000001a191a7221 */ /* 0x000fe20000010000 */
[----:B------:R-:W-:-:S05]  /*3120*/  @P0 PRMT R25, RZ, 0x7610, R33 ;  /* 0x00007610ff190816 */ /* 0x000fca0000000021 */
[----:B------:R-:W-:-:S05]  /*3130*/  @P0 FADD.FTZ R26, R25, R26 ;  /* 0x0000001a191a0221 */ /* 0x000fca0000010000 */
.L_x_8260:
[----:B------:R-:W-:-:S04]  /*3140*/  F2FP.BF16.PACK_AB R25, RZ, R26 ;  /* 0x0000001aff19723e */ /* 0x000fc800000010ff */
[----:B------:R-:W-:Y:S02]  /*3150*/  PRMT R161, R161, 0x5410, R25 ;  /* 0x00005410a1a17816 */ /* 0x000fe40000000019 */
.L_x_8261:
[----:B------:R-:W-:Y:S01]  /*3160*/  PRMT R25, RZ, 0x5410, R166 ;  /* 0x00005410ff197816 */ /* 0x000fe200000000a6 */
[----:B------:R-:W-:Y:S05]  /*3170*/  @P3 BRA `(.L_x_8262) ;  /* 0x0000008000003947 */ /* 0x000fea0003800000 */
[----:B------:R-:W-:-:S04]  /*3180*/  ISETP.NE.U32.AND P4, PT, RZ, c[0x0][0x180], PT ;  /* 0x00006000ff007a0c */ /* 0x000fc80003f85070 */
[----:B------:R-:W-:-:S13]  /*3190*/  ISETP.NE.AND.EX P4, PT, RZ, c[0x0][0x184], PT, P4 ;  /* 0x00006100ff007a0c */ /* 0x000fda0003f85340 */
[----:B------:R-:W-:Y:S05]  /*31a0*/  @P4 BRA `(.L_x_8263) ;  /* 0x0000002000004947 */ /* 0x000fea0003800000 */
[----:B------:R-:W-:Y:S05]  /*31b0*/  @P1 BRA `(.L_x_8264) ;  /* 0x0000008000001947 */ /* 0x000fea0003800000 */
[----:B------:R-:W-:Y:S05]  /*31c0*/  BRA `(.L_x_8265) ;  /* 0x0000009000007947 */ /* 0x000fea0003800000 */
.L_x_8263:
[----:B-----5:R-:W-:-:S05]  /*31d0*/  PRMT R164, RZ, 0x5410, R34 ;  /* 0x00005410ffa47816 */ /* 0x020fca0000000022 */
[----:B------:R-:W-:Y:S01]  /*31e0*/  FADD.FTZ R25, R164, R25 ;  /* 0x00000019a4197221 */ /* 0x000fe20000010000 */
[----:B------:R-:W-:Y:S05]  /*31f0*/  BRA `(.L_x_8264) ;  /* 0x0000004000007947 */ /* 0x000fea0003800000 */
.L_x_8262:
[----:B-----5:R-:W-:-:S05]  /*3200*/  PRMT R164, RZ, 0x5410, R38 ;  /* 0x00005410ffa47816 */ /* 0x020fca0000000026 */
[----:B------:R-:W-:Y:S01]  /*3210*/  FADD.FTZ R25, R164, R25 ;  /* 0x00000019a4197221 */ /* 0x000fe20000010000 */
[----:B------:R-:W-:-:S05]  /*3220*/  @P0 PRMT R164, RZ, 0x5410, R34 ;  /* 0x00005410ffa40816 */ /* 0x000fca0000000022 */
[----:B------:R-:W-:-:S05]  /*3230*/  @P0 FADD.FTZ R25, R164, R25 ;  /* 0x00000019a4190221 */ /* 0x000fca0000010000 */
.L_x_8264:
[----:B------:R-:W-:-:S04]  /*3240*/  F2FP.BF16.PACK_AB R164, RZ, R25 ;  /* 0x00000019ffa4723e */ /* 0x000fc800000010ff */
[----:B------:R-:W-:Y:S02]  /*3250*/  PRMT R162, R164, 0x7610, R162 ;  /* 0x00007610a4a27816 */ /* 0x000fe400000000a2 */
.L_x_8265:
[----:B------:R-:W-:Y:S01]  /*3260*/  PRMT R179, RZ, 0x7610, R166 ;  /* 0x00007610ffb37816 */ /* 0x000fe200000000a6 */
[----:B------:R-:W-:Y:S05]  /*3270*/  @P3 BRA `(.L_x_8266) ;  /* 0x0000008000003947 */ /* 0x000fea0003800000 */
[----:B------:R-:W-:-:S04]  /*3280*/  ISETP.NE.U32.AND P4, PT, RZ, c[0x0][0x180], PT ;  /* 0x00006000ff007a0c */ /* 0x000fc80003f85070 */
[----:B------:R-:W-:-:S13]  /*3290*/  ISETP.NE.AND.EX P4, PT, RZ, c[0x0][0x184], PT, P4 ;  /* 0x00006100ff007a0c */ /* 0x000fda0003f85340 */
[----:B------:R-:W-:Y:S05]  /*32a0*/  @P4 BRA `(.L_x_8267) ;  /* 0x0000002000004947 */ /* 0x000fea0003800000 */
[----:B------:R-:W-:Y:S05]  /*32b0*/  @P1 BRA `(.L_x_8268) ;  /* 0x0000008000001947 */ /* 0x000fea0003800000 */
[----:B------:R-:W-:Y:S05]  /*32c0*/  BRA `(.L_x_8269) ;  /* 0x0000009000007947 */ /* 0x000fea0003800000 */
.L_x_8267:
[----:B-----5:R-:W-:-:S05]  /*32d0*/  PRMT R164, RZ, 0x7610, R34 ;  /* 0x00007610ffa47816 */ /* 0x020fca0000000022 */
[----:B------:R-:W-:Y:S01]  /*32e0*/  FADD.FTZ R179, R164, R179 ;  /* 0x000000b3a4b37221 */ /* 0x000fe20000010000 */
[----:B------:R-:W-:Y:S05]  /*32f0*/  BRA `(.L_x_8268) ;  /* 0x0000004000007947 */ /* 0x000fea0003800000 */
.L_x_8266:
[----:B-----5:R-:W-:-:S05]  /*3300*/  PRMT R164, RZ, 0x7610, R38 ;  /* 0x00007610ffa47816 */ /* 0x020fca0000000026 */
[----:B------:R-:W-:Y:S01]  /*3310*/  FADD.FTZ R179, R164, R179 ;  /* 0x000000b3a4b37221 */ /* 0x000fe20000010000 */
[----:B------:R-:W-:-:S05]  /*3320*/  @P0 PRMT R164, RZ, 0x7610, R34 ;  /* 0x00007610ffa40816 */ /* 0x000fca0000000022 */
[----:B------:R-:W-:-:S05]  /*3330*/  @P0 FADD.FTZ R179, R164, R179 ;  /* 0x000000b3a4b30221 */ /* 0x000fca0000010000 */
.L_x_8268:
[----:B------:R-:W-:-:S04]  /*3340*/  F2FP.BF16.PACK_AB R164, RZ, R179 ;  /* 0x000000b3ffa4723e */ /* 0x000fc800000010ff */
[----:B------:R-:W-:Y:S02]  /*3350*/  PRMT R162, R162, 0x5410, R164 ;  /* 0x00005410a2a27816 */ /* 0x000fe400000000a4 */
.L_x_8269:
[----:B------:R-:W-:Y:S01]  /*3360*/  PRMT R178, RZ, 0x5410, R167 ;  /* 0x00005410ffb27816 */ /* 0x000fe200000000a7 */
[----:B------:R-:W-:Y:S05]  /*3370*/  @P3 BRA `(.L_x_8270) ;  /* 0x0000008000003947 */ /* 0x000fea0003800000 */
[----:B------:R-:W-:-:S04]  /*3380*/  ISETP.NE.U32.AND P4, PT, RZ, c[0x0][0x180], PT ;  /* 0x00006000ff007a0c */ /* 0x000fc80003f85070 */
[----:B------:R-:W-:-:S13]  /*3390*/  ISETP.NE.AND.EX P4, PT, RZ, c[0x0][0x184], PT, P4 ;  /* 0x00006100ff007a0c */ /* 0x000fda0003f85340 */
[----:B------:R-:W-:Y:S05]  /*33a0*/  @P4 BRA `(.L_x_8271) ;  /* 0x0000002000004947 */ /* 0x000fea0003800000 */
[----:B------:R-:W-:Y:S05]  /*33b0*/  @P1 BRA `(.L_x_8272) ;  /* 0x0000008000001947 */ /* 0x000fea0003800000 */
[----:B------:R-:W-:Y:S05]  /*33c0*/  BRA `(.L_x_8273) ;  /* 0x0000009000007947 */ /* 0x000fea0003800000 */
.L_x_8271:
[----:B-----5:R-:W-:-:S05]  /*33d0*/  PRMT R164, RZ, 0x5410, R35 ;  /* 0x00005410ffa47816 */ /* 0x020fca0000000023 */
[----:B------:R-:W-:Y:S01]  /*33e0*/  FADD.FTZ R178, R164, R178 ;  /* 0x000000b2a4b27221 */ /* 0x000fe20000010000 */
[----:B------:R-:W-:Y:S05]  /*33f0*/  BRA `(.L_x_8272) ;  /* 0x0000004000007947 */ /* 0x000fea0003800000 */
.L_x_8270:
[----:B-----5:R-:W-:-:S05]  /*3400*/  PRMT R164, RZ, 0x5410, R39 ;  /* 0x00005410ffa47816 */ /* 0x020fca0000000027 */
[----:B------:R-:W-:Y:S01]  /*3410*/  FADD.FTZ R178, R164, R178 ;  /* 0x000000b2a4b27221 */ /* 0x000fe20000010000 */
[----:B------:R-:W-:-:S05]  /*3420*/  @P0 PRMT R164, RZ, 0x5410, R35 ;  /* 0x00005410ffa40816 */ /* 0x000fca0000000023 */
[----:B------:R-:W-:-:S05]  /*3430*/  @P0 FADD.FTZ R178, R164, R178 ;  /* 0x000000b2a4b20221 */ /* 0x000fca0000010000 */
.L_x_8272:
[----:B------:R-:W-:-:S04]  /*3440*/  F2FP.BF16.PACK_AB R164, RZ, R178 ;  /* 0x000000b2ffa4723e */ /* 0x000fc800000010ff */
[----:B------:R-:W-:Y:S02]  /*3450*/  PRMT R163, R164, 0x7610, R163 ;  /* 0x00007610a4a37816 */ /* 0x000fe400000000a3 */
.L_x_8273:
[----:B------:R-:W-:Y:S01]  /*3460*/  PRMT R186, RZ, 0x7610, R167 ;  /* 0x00007610ffba7816 */ /* 0x000fe200000000a7 */
[----:B------:R-:W-:Y:S05]  /*3470*/  @P3 BRA `(.L_x_8274) ;  /* 0x0000008000003947 */ /* 0x000fea0003800000 */
[----:B------:R-:W-:-:S04]  /*3480*/  ISETP.NE.U32.AND P0, PT, RZ, c[0x0][0x180], PT ;  /* 0x00006000ff007a0c */ /* 0x000fc80003f05070 */
[----:B------:R-:W-:-:S13]  /*3490*/  ISETP.NE.AND.EX P0, PT, RZ, c[0x0][0x184], PT, P0 ;  /* 0x00006100ff007a0c */ /* 0x000fda0003f05300 */
[----:B------:R-:W-:Y:S05]  /*34a0*/  @P0 BRA `(.L_x_8275) ;  /* 0x0000002000000947 */ /* 0x000fea0003800000 */
[----:B------:R-:W-:Y:S05]  /*34b0*/  @P1 BRA `(.L_x_8276) ;  /* 0x0000008000001947 */ /* 0x000fea0003800000 */
[----:B------:R-:W-:Y:S05]  /*34c0*/  BRA `(.L_x_8277) ;  /* 0x0000009000007947 */ /* 0x000fea0003800000 */
.L_x_8275:
[----:B-----5:R-:W-:-:S05]  /*34d0*/  PRMT R164, RZ, 0x7610, R35 ;  /* 0x00007610ffa47816 */ /* 0x020fca0000000023 */
[----:B------:R-:W-:Y:S01]  /*34e0*/  FADD.FTZ R186, R164, R186 ;  /* 0x000000baa4ba7221 */ /* 0x000fe20000010000 */
[----:B------:R-:W-:Y:S05]  /*34f0*/  BRA `(.L_x_8276) ;  /* 0x0000004000007947 */ /* 0x000fea0003800000 */
.L_x_8274:
[----:B-----5:R-:W-:-:S05]  /*3500*/  PRMT R164, RZ, 0x7610, R39 ;  /* 0x00007610ffa47816 */ /* 0x020fca0000000027 */
[----:B------:R-:W-:Y:S01]  /*3510*/  FADD.FTZ R186, R164, R186 ;  /* 0x000000baa4ba7221 */ /* 0x000fe20000010000 */
[----:B------:R-:W-:-:S05]  /*3520*/  @P0 PRMT R164, RZ, 0x7610, R35 ;  /* 0x00007610ffa40816 */ /* 0x000fca0000000023 */
[----:B------:R-:W-:-:S05]  /*3530*/  @P0 FADD.FTZ R186, R164, R186 ;  /* 0x000000baa4ba0221 */ /* 0x000fca0000010000 */
.L_x_8276:
[----:B------:R-:W-:-:S04]  /*3540*/  F2FP.BF16.PACK_AB R164, RZ, R186 ;  /* 0x000000baffa4723e */ /* 0x000fc800000010ff */
[----:B------:R-:W-:Y:S02]  /*3550*/  PRMT R163, R163, 0x5410, R164 ;  /* 0x00005410a3a37816 */ /* 0x000fe400000000a4 */
.L_x_8277:
[----:B------:R-:W-:-:S04]  /*3560*/  @P1 LEA R164, P0, R189, c[0x0][0x188], 0x4 ;  /* 0x00006200bda41a11 */ /* 0x000fc800078020ff */
[C---:B------:R-:W-:Y:S02]  /*3570*/  @P1 LEA.HI.X R165, R189.reuse, c[0x0][0x18c], RZ, 0x4, P0 ;  /* 0x00006300bda51a11 */ /* 0x040fe400000f24ff */
[----:B------:R-:W-:-:S03]  /*3580*/  IADD3 R189, R189, 0x20, RZ ;  /* 0x00000020bdbd7810 */ /* 0x000fc60007ffe0ff */
[----:B------:R0:W-:Y:S04]  /*3590*/  @P1 STG.E.128 [R164.64], R160 ;  /* 0x000000a0a4001986 */ /* 0x0001e8000c101d04 */
.L_x_8245:
[----:B------:R-:W-:Y:S05]  /*35a0*/  BSYNC B0 ;  /* 0x0000000000007941 */ /* 0x000fea0003800000 */
.L_x_8244:
        /* <DEDUP_REMOVED lines=25> */
.L_x_8281:
[----:B-----5:R-:W-:-:S05]  /*3740*/  PRMT R19, RZ, 0x5410, R32 ;  /* 0x00005410ff137816 */ /* 0x020fca0000000020 */
[----:B------:R-:W-:Y:S01]  /*3750*/  FADD.FTZ R9, R19, R9 ;  /* 0x0000000913097221 */ /* 0x000fe20000010000 */
[----:B------:R-:W-:Y:S05]  /*3760*/  BRA `(.L_x_8282) ;  /* 0x0000004000007947 */ /* 0x000fea0003800000 */
.L_x_8280:
[----:B-----5:R-:W-:-:S05]  /*3770*/  PRMT R19, RZ, 0x5410, R36 ;  /* 0x00005410ff137816 */ /* 0x020fca0000000024 */
[----:B------:R-:W-:Y:S01]  /*3780*/  FADD.FTZ R9, R19, R9 ;  /* 0x0000000913097221 */ /* 0x000fe20000010000 */
[----:B------:R-:W-:-:S05]  /*3790*/  @P0 PRMT R19, RZ, 0x5410, R32 ;  /* 0x00005410ff130816 */ /* 0x000fca0000000020 */
[----:B------:R-:W-:-:S05]  /*37a0*/  @P0 FADD.FTZ R9, R19, R9 ;  /* 0x0000000913090221 */ /* 0x000fca0000010000 */
.L_x_8282:
[----:B------:R-:W-:-:S04]  /*37b0*/  F2FP.BF16.PACK_AB R19, RZ, R9 ;  /* 0x00000009ff13723e */ /* 0x000fc800000010ff */
[----:B------:R-:W-:Y:S02]  /*37c0*/  PRMT R160, R19, 0x7610, R160 ;  /* 0x0000761013a07816 */ /* 0x000fe400000000a0 */
.L_x_8283:
[----:B------:R-:W-:Y:S01]  /*37d0*/  PRMT R19, RZ, 0x7610, R164 ;  /* 0x00007610ff137816 */ /* 0x000fe200000000a4 */
[----:B------:R-:W-:Y:S05]  /*37e0*/  @P3 BRA `(.L_x_8284) ;  /* 0x0000008000003947 */ /* 0x000fea0003800000 */
[----:B------:R-:W-:-:S04]  /*37f0*/  ISETP.NE.U32.AND P4, PT, RZ, c[0x0][0x180], PT ;  /* 0x00006000ff007a0c */ /* 0x000fc80003f85070 */
[----:B------:R-:W-:-:S13]  /*3800*/  ISETP.NE.AND.EX P4, PT, RZ, c[0x0][0x184], PT, P4 ;  /* 0x00006100ff007a0c */ /* 0x000fda0003f85340 */
[----:B------:R-:W-:Y:S05]  /*3810*/  @P4 BRA `(.L_x_8285) ;  /* 0x0000002000004947 */ /* 0x000fea0003800000 */
[----:B------:R-:W-:Y:S05]  /*3820*/  @P1 BRA `(.L_x_8286) ;  /* 0x0000008000001947 */ /* 0x000fea0003800000 */
[----:B------:R-:W-:Y:S05]  /*3830*/  BRA `(.L_x_8287) ;  /* 0x0000009000007947 */ /* 0x000fea0003800000 */
.L_x_8285:
[----:B-----5:R-:W-:-:S05]  /*3840*/  PRMT R20, RZ, 0x7610, R32 ;  /* 0x00007610ff147816 */ /* 0x020fca0000000020 */
[----:B------:R-:W-:Y:S01]  /*3850*/  FADD.FTZ R19, R20, R19 ;  /* 0x0000001314137221 */ /* 0x000fe20000010000 */
[----:B------:R-:W-:Y:S05]  /*3860*/  BRA `(.L_x_8286) ;  /* 0x0000004000007947 */ /* 0x000fea0003800000 */
.L_x_8284:
[----:B-----5:R-:W-:-:S05]  /*3870*/  PRMT R20, RZ, 0x7610, R36 ;  /* 0x00007610ff147816 */ /* 0x020fca0000000024 */
[----:B------:R-:W-:Y:S01]  /*3880*/  FADD.FTZ R19, R20, R19 ;  /* 0x0000001314137221 */ /* 0x000fe20000010000 */
[----:B------:R-:W-:-:S05]  /*3890*/  @P0 PRMT R20, RZ, 0x7610, R32 ;  /* 0x00007610ff140816 */ /* 0x000fca0000000020 */
[----:B------:R-:W-:-:S05]  /*38a0*/  @P0 FADD.FTZ R19, R20, R19 ;  /* 0x0000001314130221 */ /* 0x000fca0000010000 */
.L_x_8286:
[----:B------:R-:W-:-:S04]  /*38b0*/  F2FP.BF16.PACK_AB R20, RZ, R19 ;  /* 0x00000013ff14723e */ /* 0x000fc800000010ff */
[----:B------:R-:W-:Y:S02]  /*38c0*/  PRMT R160, R160, 0x5410, R20 ;  /* 0x00005410a0a07816 */ /* 0x000fe40000000014 */
.L_x_8287:
[----:B------:R-:W-:Y:S01]  /*38d0*/  PRMT R20, RZ, 0x5410, R165 ;  /* 0x00005410ff147816 */ /* 0x000fe200000000a5 */
[----:B------:R-:W-:Y:S05]  /*38e0*/  @P3 BRA `(.L_x_8288) ;  /* 0x0000008000003947 */ /* 0x000fea0003800000 */
[----:B------:R-:W-:-:S04]  /*38f0*/  ISETP.NE.U32.AND P4, PT, RZ, c[0x0][0x180], PT ;  /* 0x00006000ff007a0c */ /* 0x000fc80003f85070 */
[----:B------:R-:W-:-:S13]  /*3900*/  ISETP.NE.AND.EX P4, PT, RZ, c[0x0][0x184], PT, P4 ;  /* 0x00006100ff007a0c */ /* 0x000fda0003f85340 */
[----:B------:R-:W-:Y:S05]  /*3910*/  @P4 BRA `(.L_x_8289) ;  /* 0x0000002000004947 */ /* 0x000fea0003800000 */
[----:B------:R-:W-:Y:S05]  /*3920*/  @P1 BRA `(.L_x_8290) ;  /* 0x0000008000001947 */ /* 0x000fea0003800000 */
[----:B------:R-:W-:Y:S05]  /*3930*/  BRA `(.L_x_8291) ;  /* 0x0000009000007947 */ /* 0x000fea0003800000 */
.L_x_8289:
[----:B-----5:R-:W-:-:S05]  /*3940*/  PRMT R23, RZ, 0x5410, R33 ;  /* 0x00005410ff177816 */ /* 0x020fca0000000021 */
[----:B------:R-:W-:Y:S01]  /*3950*/  FADD.FTZ R20, R23, R20 ;  /* 0x0000001417147221 */ /* 0x000fe20000010000 */
[----:B------:R-:W-:Y:S05]  /*3960*/  BRA `(.L_x_8290) ;  /* 0x0000004000007947 */ /* 0x000fea0003800000 */
.L_x_8288:
[----:B-----5:R-:W-:-:S05]  /*3970*/  PRMT R23, RZ, 0x5410, R37 ;  /* 0x00005410ff177816 */ /* 0x020fca0000000025 */
[----:B------:R-:W-:Y:S01]  /*3980*/  FADD.FTZ R20, R23, R20 ;  /* 0x0000001417147221 */ /* 0x000fe20000010000 */
[----:B------:R-:W-:-:S05]  /*3990*/  @P0 PRMT R23, RZ, 0x5410, R33 ;  /* 0x00005410ff170816 */ /* 0x000fca0000000021 */
[----:B------:R-:W-:-:S05]  /*39a0*/  @P0 FADD.FTZ R20, R23, R20 ;  /* 0x0000001417140221 */ /* 0x000fca0000010000 */
.L_x_8290:
[----:B------:R-:W-:-:S04]  /*39b0*/  F2FP.BF16.PACK_AB R23, RZ, R20 ;  /* 0x00000014ff17723e */ /* 0x000fc800000010ff */
[----:B------:R-:W-:Y:S02]  /*39c0*/  PRMT R161, R23, 0x7610, R161 ;  /* 0x0000761017a17816 */ /* 0x000fe400000000a1 */
.L_x_8291:
[----:B------:R-:W-:Y:S01]  /*39d0*/  PRMT R24, RZ, 0x7610, R165 ;  /* 0x00007610ff187816 */ /* 0x000fe200000000a5 */
[----:B------:R-:W-:Y:S05]  /*39e0*/  @P3 BRA `(.L_x_8292) ;  /* 0x0000008000003947 */ /* 0x000fea0003800000 */
[----:B------:R-:W-:-:S04]  /*39f0*/  ISETP.NE.U32.AND P4, PT, RZ, c[0x0][0x180], PT ;  /* 0x00006000ff007a0c */ /* 0x000fc80003f85070 */
[----:B------:R-:W-:-:S13]  /*3a00*/  ISETP.NE.AND.EX P4, PT, RZ, c[0x0][0x184], PT, P4 ;  /* 0x00006100ff007a0c */ /* 0x000fda0003f85340 */
[----:B------:R-:W-:Y:S05]  /*3a10*/  @P4 BRA `(.L_x_8293) ;  /* 0x0000002000004947 */ /* 0x000fea0003800000 */
[----:B------:R-:W-:Y:S05]  /*3a20*/  @P1 BRA `(.L_x_8294) ;  /* 0x0000008000001947 */ /* 0x000fea0003800000 */
[----:B------:R-:W-:Y:S05]  /*3a30*/  BRA `(.L_x_8295) ;  /* 0x0000009000007947 */ /* 0x000fea0003800000 */
.L_x_8293:
[----:B-----5:R-:W-:-:S05]  /*3a40*/  PRMT R23, RZ, 0x7610, R33 ;  /* 0x00007610ff177816 */ /* 0x020fca0000000021 */
[----:B------:R-:W-:Y:S01]  /*3a50*/  FADD.FTZ R24, R23, R24 ;  /* 0x0000001817187221 */ /* 0x000fe20000010000 */
[----:B------:R-:W-:Y:S05]  /*3a60*/  BRA `(.L_x_8294) ;  /* 0x0000004000007947 */ /* 0x000fea0003800000 */
.L_x_8292:
[----:B-----5:R-:W-:-:S05]  /*3a70*/  PRMT R23, RZ, 0x7610, R37 ;  /* 0x00007610ff177816 */ /* 0x020fca0000000025 */
[----:B------:R-:W-:Y:S01]  /*3a80*/  FADD.FTZ R24, R23, R24 ;  /* 0x0000001817187221 */ /* 0x000fe20000010000 */
[----:B------:R-:W-:-:S05]  /*3a90*/  @P0 PRMT R23, RZ, 0x7610, R33 ;  /* 0x00007610ff170816 */ /* 0x000fca0000000021 */
[----:B------:R-:W-:-:S05]  /*3aa0*/  @P0 FADD.FTZ R24, R23, R24 ;  /* 0x0000001817180221 */ /* 0x000fca0000010000 */
.L_x_8294:
[----:B------:R-:W-:-:S04]  /*3ab0*/  F2FP.BF16.PACK_AB R23, RZ, R24 ;  /* 0x00000018ff17723e */ /* 0x000fc800000010ff */
[----:B------:R-:W-:Y:S02]  /*3ac0*/  PRMT R161, R161, 0x5410, R23 ;  /* 0x00005410a1a17816 */ /* 0x000fe40000000017 */
.L_x_8295:
[----:B------:R-:W-:Y:S01]  /*3ad0*/  PRMT R23, RZ, 0x5410, R166 ;  /* 0x00005410ff177816 */ /* 0x000fe200000000a6 */
[----:B------:R-:W-:Y:S05]  /*3ae0*/  @P3 BRA `(.L_x_8296) ;  /* 0x0000008000003947 */ /* 0x000fea0003800000 */
[----:B------:R-:W-:-:S04]  /*3af0*/  ISETP.NE.U32.AND P4, PT, RZ, c[0x0][0x180], PT ;  /* 0x00006000ff007a0c */ /* 0x000fc80003f85070 */
[----:B------:R-:W-:-:S13]  /*3b00*/  ISETP.NE.AND.EX P4, PT, RZ, c[0x0][0x184], PT, P4 ;  /* 0x00006100ff007a0c */ /* 0x000fda0003f85340 */
[----:B------:R-:W-:Y:S05]  /*3b10*/  @P4 BRA `(.L_x_8297) ;  /* 0x0000002000004947 */ /* 0x000fea0003800000 */
[----:B------:R-:W-:Y:S05]  /*3b20*/  @P1 BRA `(.L_x_8298) ;  /* 0x0000008000001947 */ /* 0x000fea0003800000 */
[----:B------:R-:W-:Y:S05]  /*3b30*/  BRA `(.L_x_8299) ;  /* 0x0000009000007947 */ /* 0x000fea0003800000 */
.L_x_8297:
[----:B-----5:R-:W-:-:S05]  /*3b40*/  PRMT R164, RZ, 0x5410, R34 ;  /* 0x00005410ffa47816 */ /* 0x020fca0000000022 */
[----:B------:R-:W-:Y:S01]  /*3b50*/  FADD.FTZ R23, R164, R23 ;  /* 0x00000017a4177221 */ /* 0x000fe20000010000 */
[----:B------:R-:W-:Y:S05]  /*3b60*/  BRA `(.L_x_8298) ;  /* 0x0000004000007947 */ /* 0x000fea0003800000 */
.L_x_8296:
[----:B-----5:R-:W-:-:S05]  /*3b70*/  PRMT R164, RZ, 0x5410, R38 ;  /* 0x00005410ffa47816 */ /* 0x020fca0000000026 */
[----:B------:R-:W-:Y:S01]  /*3b80*/  FADD.FTZ R23, R164, R23 ;  /* 0x00000017a4177221 */ /* 0x000fe20000010000 */
[----:B------:R-:W-:-:S05]  /*3b90*/  @P0 PRMT R164, RZ, 0x5410, R34 ;  /* 0x00005410ffa40816 */ /* 0x000fca0000000022 */
[----:B------:R-:W-:-:S05]  /*3ba0*/  @P0 FADD.FTZ R23, R164, R23 ;  /* 0x00000017a4170221 */ /* 0x000fca0000010000 */
.L_x_8298:
[----:B------:R-:W-:-:S04]  /*3bb0*/  F2FP.BF16.PACK_AB R164, RZ, R23 ;  /* 0x00000017ffa4723e */ /* 0x000fc800000010ff */
[----:B------:R-:W-:Y:S02]  /*3bc0*/  PRMT R162, R164, 0x7610, R162 ;  /* 0x00007610a4a27816 */ /* 0x000fe400000000a2 */
.L_x_8299:
[----:B------:R-:W-:Y:S01]  /*3bd0*/  PRMT R177, RZ, 0x7610, R166 ;  /* 0x00007610ffb17816 */ /* 0x000fe200000000a6 */
[----:B------:R-:W-:Y:S05]  /*3be0*/  @P3 BRA `(.L_x_8300) ;  /* 0x0000008000003947 */ /* 0x000fea0003800000 */
[----:B------:R-:W-:-:S04]  /*3bf0*/  ISETP.NE.U32.AND P4, PT, RZ, c[0x0][0x180], PT ;  /* 0x00006000ff007a0c */ /* 0x000fc80003f85070 */
[----:B------:R-:W-:-:S13]  /*3c00*/  ISETP.NE.AND.EX P4, PT, RZ, c[0x0][0x184], PT, P4 ;  /* 0x00006100ff007a0c */ /* 0x000fda0003f85340 */
[----:B------:R-:W-:Y:S05]  /*3c10*/  @P4 BRA `(.L_x_8301) ;  /* 0x0000002000004947 */ /* 0x000fea0003800000 */
[----:B------:R-:W-:Y:S05]  /*3c20*/  @P1 BRA `(.L_x_8302) ;  /* 0x0000008000001947 */ /* 0x000fea0003800000 */
[----:B------:R-:W-:Y:S05]  /*3c30*/  BRA `(.L_x_8303) ;  /* 0x0000009000007947 */ /* 0x000fea0003800000 */
.L_x_8301:
[----:B-----5:R-:W-:-:S05]  /*3c40*/  PRMT R164, RZ, 0x7610, R34 ;  /* 0x00007610ffa47816 */ /* 0x020fca0000000022 */
[----:B------:R-:W-:Y:S01]  /*3c50*/  FADD.FTZ R177, R164, R177 ;  /* 0x000000b1a4b17221 */ /* 0x000fe20000010000 */
[----:B------:R-:W-:Y:S05]  /*3c60*/  BRA `(.L_x_8302) ;  /* 0x0000004000007947 */ /* 0x000fea0003800000 */
.L_x_8300:
[----:B-----5:R-:W-:-:S05]  /*3c70*/  PRMT R164, RZ, 0x7610, R38 ;  /* 0x00007610ffa47816 */ /* 0x020fca0000000026 */
[----:B------:R-:W-:Y:S01]  /*3c80*/  FADD.FTZ R177, R164, R177 ;  /* 0x000000b1a4b17221 */ /* 0x000fe20000010000 */
[----:B------:R-:W-:-:S05]  /*3c90*/  @P0 PRMT R164, RZ, 0x7610, R34 ;  /* 0x00007610ffa40816 */ /* 0x000fca0000000022 */
[----:B------:R-:W-:-:S05]  /*3ca0*/  @P0 FADD.FTZ R177, R164, R177 ;  /* 0x000000b1a4b10221 */ /* 0x000fca0000010000 */
.L_x_8302:
[----:B------:R-:W-:-:S04]  /*3cb0*/  F2FP.BF16.PACK_AB R164, RZ, R177 ;  /* 0x000000b1ffa4723e */ /* 0x000fc800000010ff */
[----:B------:R-:W-:Y:S02]  /*3cc0*/  PRMT R162, R162, 0x5410, R164 ;  /* 0x00005410a2a27816 */ /* 0x000fe400000000a4 */
.L_x_8303:
[----:B------:R-:W-:Y:S01]  /*3cd0*/  PRMT R176, RZ, 0x5410, R167 ;  /* 0x00005410ffb07816 */ /* 0x000fe200000000a7 */
[----:B------:R-:W-:Y:S05]  /*3ce0*/  @P3 BRA `(.L_x_8304) ;  /* 0x0000008000003947 */ /* 0x000fea0003800000 */
[----:B------:R-:W-:-:S04]  /*3cf0*/  ISETP.NE.U32.AND P4, PT, RZ, c[0x0][0x180], PT ;  /* 0x00006000ff007a0c */ /* 0x000fc80003f85070 */
[----:B------:R-:W-:-:S13]  /*3d00*/  ISETP.NE.AND.EX P4, PT, RZ, c[0x0][0x184], PT, P4 ;  /* 0x00006100ff007a0c */ /* 0x000fda0003f85340 */
[----:B------:R-:W-:Y:S05]  /*3d10*/  @P4 BRA `(.L_x_8305) ;  /* 0x0000002000004947 */ /* 0x000fea0003800000 */
[----:B------:R-:W-:Y:S05]  /*3d20*/  @P1 BRA `(.L_x_8306) ;  /* 0x0000008000001947 */ /* 0x000fea0003800000 */
[----:B------:R-:W-:Y:S05]  /*3d30*/  BRA `(.L_x_8307) ;  /* 0x0000009000007947 */ /* 0x000fea0003800000 */
.L_x_8305:
[----:B-----5:R-:W-:-:S05]  /*3d40*/  PRMT R164, RZ, 0x5410, R35 ;  /* 0x00005410ffa47816 */ /* 0x020fca0000000023 */
[----:B------:R-:W-:Y:S01]  /*3d50*/  FADD.FTZ R176, R164, R176 ;  /* 0x000000b0a4b07221 */ /* 0x000fe20000010000 */
[----:B------:R-:W-:Y:S05]  /*3d60*/  BRA `(.L_x_8306) ;  /* 0x0000004000007947 */ /* 0x000fea0003800000 */
.L_x_8304:
[----:B-----5:R-:W-:-:S05]  /*3d70*/  PRMT R164, RZ, 0x5410, R39 ;  /* 0x00005410ffa47816 */ /* 0x020fca0000000027 */
[----:B------:R-:W-:Y:S01]  /*3d80*/  FADD.FTZ R176, R164, R176 ;  /* 0x000000b0a4b07221 */ /* 0x000fe20000010000 */
[----:B------:R-:W-:-:S05]  /*3d90*/  @P0 PRMT R164, RZ, 0x5410, R35 ;  /* 0x00005410ffa40816 */ /* 0x000fca0000000023 */
[----:B------:R-:W-:-:S05]  /*3da0*/  @P0 FADD.FTZ R176, R164, R176 ;  /* 0x000000b0a4b00221 */ /* 0x000fca0000010000 */
.L_x_8306:
[----:B------:R-:W-:-:S04]  /*3db0*/  F2FP.BF16.PACK_AB R164, RZ, R176 ;  /* 0x000000b0ffa4723e */ /* 0x000fc800000010ff */
[----:B------:R-:W-:Y:S02]  /*3dc0*/  PRMT R163, R164, 0x7610, R163 ;  /* 0x00007610a4a37816 */ /* 0x000fe400000000a3 */
.L_x_8307:
[----:B------:R-:W-:Y:S01]  /*3dd0*/  PRMT R187, RZ, 0x7610, R167 ;  /* 0x00007610ffbb7816 */ /* 0x000fe200000000a7 */
[----:B------:R-:W-:Y:S05]  /*3de0*/  @P3 BRA `(.L_x_8308) ;  /* 0x0000008000003947 */ /* 0x000fea0003800000 */
[----:B------:R-:W-:-:S04]  /*3df0*/  ISETP.NE.U32.AND P0, PT, RZ, c[0x0][0x180], PT ;  /* 0x00006000ff007a0c */ /* 0x000fc80003f05070 */
[----:B------:R-:W-:-:S13]  /*3e00*/  ISETP.NE.AND.EX P0, PT, RZ, c[0x0][0x184], PT, P0 ;  /* 0x00006100ff007a0c */ /* 0x000fda0003f05300 */
[----:B------:R-:W-:Y:S05]  /*3e10*/  @P0 BRA `(.L_x_8309) ;  /* 0x0000002000000947 */ /* 0x000fea0003800000 */
[----:B------:R-:W-:Y:S05]  /*3e20*/  @P1 BRA `(.L_x_8310) ;  /* 0x0000008000001947 */ /* 0x000fea0003800000 */
[----:B------:R-:W-:Y:S05]  /*3e30*/  BRA `(.L_x_8311) ;  /* 0x0000009000007947 */ /* 0x000fea0003800000 */
.L_x_8309:
[----:B-----5:R-:W-:-:S05]  /*3e40*/  PRMT R164, RZ, 0x7610, R35 ;  /* 0x00007610ffa47816 */ /* 0x020fca0000000023 */
[----:B------:R-:W-:Y:S01]  /*3e50*/  FADD.FTZ R187, R164, R187 ;  /* 0x000000bba4bb7221 */ /* 0x000fe20000010000 */
[----:B------:R-:W-:Y:S05]  /*3e60*/  BRA `(.L_x_8310) ;  /* 0x0000004000007947 */ /* 0x000fea0003800000 */
.L_x_8308:
[----:B-----5:R-:W-:-:S05]  /*3e70*/  PRMT R164, RZ, 0x7610, R39 ;  /* 0x00007610ffa47816 */ /* 0x020fca0000000027 */
[----:B------:R-:W-:Y:S01]  /*3e80*/  FADD.FTZ R187, R164, R187 ;  /* 0x000000bba4bb7221 */ /* 0x000fe20000010000 */
[----:B------:R-:W-:-:S05]  /*3e90*/  @P0 PRMT R164, RZ, 0x7610, R35 ;  /* 0x00007610ffa40816 */ /* 0x000fca0000000023 */
[----:B------:R-:W-:-:S05]  /*3ea0*/  @P0 FADD.FTZ R187, R164, R187 ;  /* 0x000000bba4bb0221 */ /* 0x000fca0000010000 */
.L_x_8310:
[----:B------:R-:W-:-:S04]  /*3eb0*/  F2FP.BF16.PACK_AB R164, RZ, R187 ;  /* 0x000000bbffa4723e */ /* 0x000fc800000010ff */
[----:B------:R-:W-:Y:S02]  /*3ec0*/  PRMT R163, R163, 0x5410, R164 ;  /* 0x00005410a3a37816 */ /* 0x000fe400000000a4 */
.L_x_8311:
[----:B------:R-:W-:-:S04]  /*3ed0*/  @P1 LEA R164, P0, R189, c[0x0][0x188], 0x4 ;  /* 0x00006200bda41a11 */ /* 0x000fc800078020ff */
[C---:B------:R-:W-:Y:S02]  /*3ee0*/  @P1 LEA.HI.X R165, R189.reuse, c[0x0][0x18c], RZ, 0x4, P0 ;  /* 0x00006300bda51a11 */ /* 0x040fe400000f24ff */
[----:B------:R-:W-:-:S03]  /*3ef0*/  IADD3 R189, R189, 0x20, RZ ;  /* 0x00000020bdbd7810 */ /* 0x000fc60007ffe0ff */
[----:B------:R0:W-:Y:S04]  /*3f00*/  @P1 STG.E.128 [R164.64], R160 ;  /* 0x000000a0a4001986 */ /* 0x0001e8000c101d04 */
.L_x_8279:
[----:B------:R-:W-:Y:S05]  /*3f10*/  BSYNC B0 ;  /* 0x0000000000007941 */ /* 0x000fea0003800000 */
.L_x_8278:
        /* <DEDUP_REMOVED lines=25> */
.L_x_8315:
[----:B-----5:R-:W-:-:S05]  /*40b0*/  PRMT R21, RZ, 0x5410, R32 ;  /* 0x00005410ff157816 */ /* 0x020fca0000000020 */
[----:B------:R-:W-:Y:S01]  /*40c0*/  FADD.FTZ R10, R21, R10 ;  /* 0x0000000a150a7221 */ /* 0x000fe20000010000 */
[----:B------:R-:W-:Y:S05]  /*40d0*/  BRA `(.L_x_8316) ;  /* 0x0000004000007947 */ /* 0x000fea0003800000 */
.L_x_8314:
[----:B-----5:R-:W-:-:S05]  /*40e0*/  PRMT R21, RZ, 0x5410, R36 ;  /* 0x00005410ff157816 */ /* 0x020fca0000000024 */
[----:B------:R-:W-:Y:S01]  /*40f0*/  FADD.FTZ R10, R21, R10 ;  /* 0x0000000a150a7221 */ /* 0x000fe20000010000 */
[----:B------:R-:W-:-:S05]  /*4100*/  @P0 PRMT R21, RZ, 0x5410, R32 ;  /* 0x00005410ff150816 */ /* 0x000fca0000000020 */
[----:B------:R-:W-:-:S05]  /*4110*/  @P0 FADD.FTZ R10, R21, R10 ;  /* 0x0000000a150a0221 */ /* 0x000fca0000010000 */
.L_x_8316:
[----:B------:R-:W-:-:S04]  /*4120*/  F2FP.BF16.PACK_AB R21, RZ, R10 ;  /* 0x0000000aff15723e */ /* 0x000fc800000010ff */
[----:B------:R-:W-:Y:S02]  /*4130*/  PRMT R160, R21, 0x7610, R160 ;  /* 0x0000761015a07816 */ /* 0x000fe400000000a0 */
.L_x_8317:
[----:B------:R-:W-:Y:S01]  /*4140*/  PRMT R21, RZ, 0x7610, R164 ;  /* 0x00007610ff157816 */ /* 0x000fe200000000a4 */
[----:B------:R-:W-:Y:S05]  /*4150*/  @P3 BRA `(.L_x_8318) ;  /* 0x0000008000003947 */ /* 0x000fea0003800000 */
[----:B------:R-:W-:-:S04]  /*4160*/  ISETP.NE.U32.AND P4, PT, RZ, c[0x0][0x180], PT ;  /* 0x00006000ff007a0c */ /* 0x000fc80003f85070 */
[----:B------:R-:W-:-:S13]  /*4170*/  ISETP.NE.AND.EX P4, PT, RZ, c[0x0][0x184], PT, P4 ;  /* 0x00006100ff007a0c */ /* 0x000fda0003f85340 */
[----:B------:R-:W-:Y:S05]  /*4180*/  @P4 BRA `(.L_x_8319) ;  /* 0x0000002000004947 */ /* 0x000fea0003800000 */
[----:B------:R-:W-:Y:S05]  /*4190*/  @P1 BRA `(.L_x_8320) ;  /* 0x0000008000001947 */ /* 0x000fea0003800000 */
[----:B------:R-:W-:Y:S05]  /*41a0*/  BRA `(.L_x_8321) ;  /* 0x0000009000007947 */ /* 0x000fea0003800000 */
.L_x_8319:
[----:B-----5:R-:W-:-:S05]  /*41b0*/  PRMT R22, RZ, 0x7610, R32 ;  /* 0x00007610ff167816 */ /* 0x020fca0000000020 */
[----:B------:R-:W-:Y:S01]  /*41c0*/  FADD.FTZ R21, R22, R21 ;  /* 0x0000001516157221 */ /* 0x000fe20000010000 */
[----:B------:R-:W-:Y:S05]  /*41d0*/  BRA `(.L_x_8320) ;  /* 0x0000004000007947 */ /* 0x000fea0003800000 */
.L_x_8318:
[----:B-----5:R-:W-:-:S05]  /*41e0*/  PRMT R22, RZ, 0x7610, R36 ;  /* 0x00007610ff167816 */ /* 0x020fca0000000024 */
[----:B------:R-:W-:Y:S01]  /*41f0*/  FADD.FTZ R21, R22, R21 ;  /* 0x0000001516157221 */ /* 0x000fe20000010000 */
[----:B------:R-:W-:-:S05]  /*4200*/  @P0 PRMT R22, RZ, 0x7610, R32 ;  /* 0x00007610ff160816 */ /* 0x000fca0000000020 */
[----:B------:R-:W-:-:S05]  /*4210*/  @P0 FADD.FTZ R21, R22, R21 ;  /* 0x0000001516150221 */ /* 0x000fca0000010000 */
.L_x_8320:
[----:B------:R-:W-:-:S04]  /*4220*/  F2FP.BF16.PACK_AB R22, RZ, R21 ;  /* 0x00000015ff16723e */ /* 0x000fc800000010ff */
[----:B------:R-:W-:Y:S02]  /*4230*/  PRMT R160, R160, 0x5410, R22 ;  /* 0x00005410a0a07816 */ /* 0x000fe40000000016 */
.L_x_8321:
[----:B------:R-:W-:Y:S01]  /*4240*/  PRMT R22, RZ, 0x5410, R165 ;  /* 0x00005410ff167816 */ /* 0x000fe200000000a5 */
[----:B------:R-:W-:Y:S05]  /*4250*/  @P3 BRA `(.L_x_8322) ;  /* 0x0000008000003947 */ /* 0x000fea0003800000 */
[----:B------:R-:W-:-:S04]  /*4260*/  ISETP.NE.U32.AND P4, PT, RZ, c[0x0][0x180], PT ;  /* 0x00006000ff007a0c */ /* 0x000fc80003f85070 */
[----:B------:R-:W-:-:S13]  /*4270*/  ISETP.NE.AND.EX P4, PT, RZ, c[0x0][0x184], PT, P4 ;  /* 0x00006100ff007a0c */ /* 0x000fda0003f85340 */
[----:B------:R-:W-:Y:S05]  /*4280*/  @P4 BRA `(.L_x_8323) ;  /* 0x0000002000004947 */ /* 0x000fea0003800000 */
[----:B------:R-:W-:Y:S05]  /*4290*/  @P1 BRA `(.L_x_8324) ;  /* 0x0000008000001947 */ /* 0x000fea0003800000 */
[----:B------:R-:W-:Y:S05]  /*42a0*/  BRA `(.L_x_8325) ;  /* 0x0000009000007947 */ /* 0x000fea0003800000 */
.L_x_8323:
[----:B-----5:R-:W-:-:S05]  /*42b0*/  PRMT R164, RZ, 0x5410, R33 ;  /* 0x00005410ffa47816 */ /* 0x020fca0000000021 */
[----:B------:R-:W-:Y:S01]  /*42c0*/  FADD.FTZ R22, R164, R22 ;  /* 0x00000016a4167221 */ /* 0x000fe20000010000 */
[----:B------:R-:W-:Y:S05]  /*42d0*/  BRA `(.L_x_8324) ;  /* 0x0000004000007947 */ /* 0x000fea0003800000 */
.L_x_8322:
[----:B-----5:R-:W-:-:S05]  /*42e0*/  PRMT R164, RZ, 0x5410, R37 ;  /* 0x00005410ffa47816 */ /* 0x020fca0000000025 */
[----:B------:R-:W-:Y:S01]  /*42f0*/  FADD.FTZ R22, R164, R22 ;  /* 0x00000016a4167221 */ /* 0x000fe20000010000 */
[----:B------:R-:W-:-:S05]  /*4300*/  @P0 PRMT R164, RZ, 0x5410, R33 ;  /* 0x00005410ffa40816 */ /* 0x000fca0000000021 */
[----:B------:R-:W-:-:S05]  /*4310*/  @P0 FADD.FTZ R22, R164, R22 ;  /* 0x00000016a4160221 */ /* 0x000fca0000010000 */
.L_x_8324:
[----:B------:R-:W-:-:S04]  /*4320*/  F2FP.BF16.PACK_AB R164, RZ, R22 ;  /* 0x00000016ffa4723e */ /* 0x000fc800000010ff */
[----:B------:R-:W-:Y:S02]  /*4330*/  PRMT R161, R164, 0x7610, R161 ;  /* 0x00007610a4a17816 */ /* 0x000fe400000000a1 */
.L_x_8325:
[----:B------:R-:W-:Y:S01]  /*4340*/  PRMT R172, RZ, 0x7610, R165 ;  /* 0x00007610ffac7816 */ /* 0x000fe200000000a5 */
[----:B------:R-:W-:Y:S05]  /*4350*/  @P3 BRA `(.L_x_8326) ;  /* 0x0000008000003947 */ /* 0x000fea0003800000 */
[----:B------:R-:W-:-:S04]  /*4360*/  ISETP.NE.U32.AND P4, PT, RZ, c[0x0][0x180], PT ;  /* 0x00006000ff007a0c */ /* 0x000fc80003f85070 */
[----:B------:R-:W-:-:S13]  /*4370*/  ISETP.NE.AND.EX P4, PT, RZ, c[0x0][0x184], PT, P4 ;  /* 0x00006100ff007a0c */ /* 0x000fda0003f85340 */
[----:B------:R-:W-:Y:S05]  /*4380*/  @P4 BRA `(.L_x_8327) ;  /* 0x0000002000004947 */ /* 0x000fea0003800000 */
[----:B------:R-:W-:Y:S05]  /*4390*/  @P1 BRA `(.L_x_8328) ;  /* 0x0000008000001947 */ /* 0x000fea0003800000 */
[----:B------:R-:W-:Y:S05]  /*43a0*/  BRA `(.L_x_8329) ;  /* 0x0000009000007947 */ /* 0x000fea0003800000 */
.L_x_8327:
[----:B-----5:R-:W-:-:S05]  /*43b0*/  PRMT R164, RZ, 0x7610, R33 ;  /* 0x00007610ffa47816 */ /* 0x020fca0000000021 */
[----:B------:R-:W-:Y:S01]  /*43c0*/  FADD.FTZ R172, R164, R172 ;  /* 0x000000aca4ac7221 */ /* 0x000fe20000010000 */
[----:B------:R-:W-:Y:S05]  /*43d0*/  BRA `(.L_x_8328) ;  /* 0x0000004000007947 */ /* 0x000fea0003800000 */
.L_x_8326:
[----:B-----5:R-:W-:-:S05]  /*43e0*/  PRMT R164, RZ, 0x7610, R37 ;  /* 0x00007610ffa47816 */ /* 0x020fca0000000025 */
[----:B------:R-:W-:Y:S01]  /*43f0*/  FADD.FTZ R172, R164, R172 ;  /* 0x000000aca4ac7221 */ /* 0x000fe20000010000 */
[----:B------:R-:W-:-:S05]  /*4400*/  @P0 PRMT R164, RZ, 0x7610, R33 ;  /* 0x00007610ffa40816 */ /* 0x000fca0000000021 */
[----:B------:R-:W-:-:S05]  /*4410*/  @P0 FADD.FTZ R172, R164, R172 ;  /* 0x000000aca4ac0221 */ /* 0x000fca0000010000 */
.L_x_8328:
[----:B------:R-:W-:-:S04]  /*4420*/  F2FP.BF16.PACK_AB R164, RZ, R172 ;  /* 0x000000acffa4723e */ /* 0x000fc800000010ff */
[----:B------:R-:W-:Y:S02]  /*4430*/  PRMT R161, R161, 0x5410, R164 ;  /* 0x00005410a1a17816 */ /* 0x000fe400000000a4 */
.L_x_8329:
[----:B------:R-:W-:Y:S01]  /*4440*/  PRMT R173, RZ, 0x5410, R166 ;  /* 0x00005410ffad7816 */ /* 0x000fe200000000a6 */
[----:B------:R-:W-:Y:S05]  /*4450*/  @P3 BRA `(.L_x_8330) ;  /* 0x0000008000003947 */ /* 0x000fea0003800000 */
[----:B------:R-:W-:-:S04]  /*4460*/  ISETP.NE.U32.AND P4, PT, RZ, c[0x0][0x180], PT ;  /* 0x00006000ff007a0c */ /* 0x000fc80003f85070 */
[----:B------:R-:W-:-:S13]  /*4470*/  ISETP.NE.AND.EX P4, PT, RZ, c[0x0][0x184], PT, P4 ;  /* 0x00006100ff007a0c */ /* 0x000fda0003f85340 */
[----:B------:R-:W-:Y:S05]  /*4480*/  @P4 BRA `(.L_x_8331) ;  /* 0x0000002000004947 */ /* 0x000fea0003800000 */
[----:B------:R-:W-:Y:S05]  /*4490*/  @P1 BRA `(.L_x_8332) ;  /* 0x0000008000001947 */ /* 0x000fea0003800000 */
[----:B------:R-:W-:Y:S05]  /*44a0*/  BRA `(.L_x_8333) ;  /* 0x0000009000007947 */ /* 0x000fea0003800000 */
.L_x_8331:
[----:B-----5:R-:W-:-:S05]  /*44b0*/  PRMT R164, RZ, 0x5410, R34 ;  /* 0x00005410ffa47816 */ /* 0x020fca0000000022 */
[----:B------:R-:W-:Y:S01]  /*44c0*/  FADD.FTZ R173, R164, R173 ;  /* 0x000000ada4ad7221 */ /* 0x000fe20000010000 */
[----:B------:R-:W-:Y:S05]  /*44d0*/  BRA `(.L_x_8332) ;  /* 0x0000004000007947 */ /* 0x000fea0003800000 */
.L_x_8330:
[----:B-----5:R-:W-:-:S05]  /*44e0*/  PRMT R164, RZ, 0x5410, R38 ;  /* 0x00005410ffa47816 */ /* 0x020fca0000000026 */
[----:B------:R-:W-:Y:S01]  /*44f0*/  FADD.FTZ R173, R164, R173 ;  /* 0x000000ada4ad7221 */ /* 0x000fe20000010000 */
[----:B------:R-:W-:-:S05]  /*4500*/  @P0 PRMT R164, RZ, 0x5410, R34 ;  /* 0x00005410ffa40816 */ /* 0x000fca0000000022 */
[----:B------:R-:W-:-:S05]  /*4510*/  @P0 FADD.FTZ R173, R164, R173 ;  /* 0x000000ada4ad0221 */ /* 0x000fca0000010000 */
.L_x_8332:
[----:B------:R-:W-:-:S04]  /*4520*/  F2FP.BF16.PACK_AB R164, RZ, R173 ;  /* 0x000000adffa4723e */ /* 0x000fc800000010ff */
[----:B------:R-:W-:Y:S02]  /*4530*/  PRMT R162, R164, 0x7610, R162 ;  /* 0x00007610a4a27816 */ /* 0x000fe400000000a2 */
.L_x_8333:
[----:B------:R-:W-:Y:S01]  /*4540*/  PRMT R175, RZ, 0x7610, R166 ;  /* 0x00007610ffaf7816 */ /* 0x000fe200000000a6 */
[----:B------:R-:W-:Y:S05]  /*4550*/  @P3 BRA `(.L_x_8334) ;  /* 0x0000008000003947 */ /* 0x000fea0003800000 */
[----:B------:R-:W-:-:S04]  /*4560*/  ISETP.NE.U32.AND P4, PT, RZ, c[0x0][0x180], PT ;  /* 0x00006000ff007a0c */ /* 0x000fc80003f85070 */
[----:B------:R-:W-:-:S13]  /*4570*/  ISETP.NE.AND.EX P4, PT, RZ, c[0x0][0x184], PT, P4 ;  /* 0x00006100ff007a0c */ /* 0x000fda0003f85340 */
[----:B------:R-:W-:Y:S05]  /*4580*/  @P4 BRA `(.L_x_8335) ;  /* 0x0000002000004947 */ /* 0x000fea0003800000 */
[----:B------:R-:W-:Y:S05]  /*4590*/  @P1 BRA `(.L_x_8336) ;  /* 0x0000008000001947 */ /* 0x000fea0003800000 */
[----:B------:R-:W-:Y:S05]  /*45a0*/  BRA `(.L_x_8337) ;  /* 0x0000009000007947 */ /* 0x000fea0003800000 */
.L_x_8335:
[----:B-----5:R-:W-:-:S05]  /*45b0*/  PRMT R164, RZ, 0x7610, R34 ;  /* 0x00007610ffa47816 */ /* 0x020fca0000000022 */
[----:B------:R-:W-:Y:S01]  /*45c0*/  FADD.FTZ R175, R164, R175 ;  /* 0x000000afa4af7221 */ /* 0x000fe20000010000 */
[----:B------:R-:W-:Y:S05]  /*45d0*/  BRA `(.L_x_8336) ;  /* 0x0000004000007947 */ /* 0x000fea0003800000 */
.L_x_8334:
[----:B-----5:R-:W-:-:S05]  /*45e0*/  PRMT R164, RZ, 0x7610, R38 ;  /* 0x00007610ffa47816 */ /* 0x020fca0000000026 */
[----:B------:R-:W-:Y:S01]  /*45f0*/  FADD.FTZ R175, R164, R175 ;  /* 0x000000afa4af7221 */ /* 0x000fe20000010000 */
[----:B------:R-:W-:-:S05]  /*4600*/  @P0 PRMT R164, RZ, 0x7610, R34 ;  /* 0x00007610ffa40816 */ /* 0x000fca0000000022 */
[----:B------:R-:W-:-:S05]  /*4610*/  @P0 FADD.FTZ R175, R164, R175 ;  /* 0x000000afa4af0221 */ /* 0x000fca0000010000 */
.L_x_8336:
[----:B------:R-:W-:-:S04]  /*4620*/  F2FP.BF16.PACK_AB R164, RZ, R175 ;  /* 0x000000afffa4723e */ /* 0x000fc800000010ff */
[----:B------:R-:W-:Y:S02]  /*4630*/  PRMT R162, R162, 0x5410, R164 ;  /* 0x00005410a2a27816 */ /* 0x000fe400000000a4 */
.L_x_8337:
[----:B------:R-:W-:Y:S01]  /*4640*/  PRMT R174, RZ, 0x5410, R167 ;  /* 0x00005410ffae7816 */ /* 0x000fe200000000a7 */
[----:B------:R-:W-:Y:S05]  /*4650*/  @P3 BRA `(.L_x_8338) ;  /* 0x0000008000003947 */ /* 0x000fea0003800000 */
[----:B------:R-:W-:-:S04]  /*4660*/  ISETP.NE.U32.AND P4, PT, RZ, c[0x0][0x180], PT ;  /* 0x00006000ff007a0c */ /* 0x000fc80003f85070 */
[----:B------:R-:W-:-:S13]  /*4670*/  ISETP.NE.AND.EX P4, PT, RZ, c[0x0][0x184], PT, P4 ;  /* 0x00006100ff007a0c */ /* 0x000fda0003f85340 */
[----:B------:R-:W-:Y:S05]  /*4680*/  @P4 BRA `(.L_x_8339) ;  /* 0x0000002000004947 */ /* 0x000fea0003800000 */
[----:B------:R-:W-:Y:S05]  /*4690*/  @P1 BRA `(.L_x_8340) ;  /* 0x0000008000001947 */ /* 0x000fea0003800000 */
[----:B------:R-:W-:Y:S05]  /*46a0*/  BRA `(.L_x_8341) ;  /* 0x0000009000007947 */ /* 0x000fea0003800000 */
.L_x_8339:
[----:B-----5:R-:W-:-:S05]  /*46b0*/  PRMT R164, RZ, 0x5410, R35 ;  /* 0x00005410ffa47816 */ /* 0x020fca0000000023 */
[----:B------:R-:W-:Y:S01]  /*46c0*/  FADD.FTZ R174, R164, R174 ;  /* 0x000000aea4ae7221 */ /* 0x000fe20000010000 */
[----:B------:R-:W-:Y:S05]  /*46d0*/  BRA `(.L_x_8340) ;  /* 0x0000004000007947 */ /* 0x000fea0003800000 */
.L_x_8338:
[----:B-----5:R-:W-:-:S05]  /*46e0*/  PRMT R164, RZ, 0x5410, R39 ;  /* 0x00005410ffa47816 */ /* 0x020fca0000000027 */
[----:B------:R-:W-:Y:S01]  /*46f0*/  FADD.FTZ R174, R164, R174 ;  /* 0x000000aea4ae7221 */ /* 0x000fe20000010000 */
[----:B------:R-:W-:-:S05]  /*4700*/  @P0 PRMT R164, RZ, 0x5410, R35 ;  /* 0x00005410ffa40816 */ /* 0x000fca0000000023 */
[----:B------:R-:W-:-:S05]  /*4710*/  @P0 FADD.FTZ R174, R164, R174 ;  /* 0x000000aea4ae0221 */ /* 0x000fca0000010000 */
.L_x_8340:
[----:B------:R-:W-:-:S04]  /*4720*/  F2FP.BF16.PACK_AB R164, RZ, R174 ;  /* 0x000000aeffa4723e */ /* 0x000fc800000010ff */
[----:B------:R-:W-:Y:S02]  /*4730*/  PRMT R163, R164, 0x7610, R163 ;  /* 0x00007610a4a37816 */ /* 0x000fe400000000a3 */
.L_x_8341:
[----:B------:R-:W-:Y:S01]  /*4740*/  PRMT R188, RZ, 0x7610, R167 ;  /* 0x00007610ffbc7816 */ /* 0x000fe200000000a7 */
[----:B------:R-:W-:Y:S05]  /*4750*/  @P3 BRA `(.L_x_8342) ;  /* 0x0000008000003947 */ /* 0x000fea0003800000 */
[----:B------:R-:W-:-:S04]  /*4760*/  ISETP.NE.U32.AND P0, PT, RZ, c[0x0][0x180], PT ;  /* 0x00006000ff007a0c */ /* 0x000fc80003f05070 */
[----:B------:R-:W-:-:S13]  /*4770*/  ISETP.NE.AND.EX P0, PT, RZ, c[0x0][0x184], PT, P0 ;  /* 0x00006100ff007a0c */ /* 0x000fda0003f05300 */
[----:B------:R-:W-:Y:S05]  /*4780*/  @P0 BRA `(.L_x_8343) ;  /* 0x0000002000000947 */ /* 0x000fea0003800000 */
[----:B------:R-:W-:Y:S05]  /*4790*/  @P1 BRA `(.L_x_8344) ;  /* 0x0000008000001947 */ /* 0x000fea0003800000 */
[----:B------:R-:W-:Y:S05]  /*47a0*/  BRA `(.L_x_8345) ;  /* 0x0000009000007947 */ /* 0x000fea0003800000 */
.L_x_8343:
[----:B-----5:R-:W-:-:S05]  /*47b0*/  PRMT R164, RZ, 0x7610, R35 ;  /* 0x00007610ffa47816 */ /* 0x020fca0000000023 */
[----:B------:R-:W-:Y:S01]  /*47c0*/  FADD.FTZ R188, R164, R188 ;  /* 0x000000bca4bc7221 */ /* 0x000fe20000010000 */
[----:B------:R-:W-:Y:S05]  /*47d0*/  BRA `(.L_x_8344) ;  /* 0x0000004000007947 */ /* 0x000fea0003800000 */
.L_x_8342:
[----:B-----5:R-:W-:-:S05]  /*47e0*/  PRMT R164, RZ, 0x7610, R39 ;  /* 0x00007610ffa47816 */ /* 0x020fca0000000027 */
[----:B------:R-:W-:Y:S01]  /*47f0*/  FADD.FTZ R188, R164, R188 ;  /* 0x000000bca4bc7221 */ /* 0x000fe20000010000 */
[----:B------:R-:W-:-:S05]  /*4800*/  @P0 PRMT R164, RZ, 0x7610, R35 ;  /* 0x00007610ffa40816 */ /* 0x000fca0000000023 */
[----:B------:R-:W-:-:S05]  /*4810*/  @P0 FADD.FTZ R188, R164, R188 ;  /* 0x000000bca4bc0221 */ /* 0x000fca0000010000 */
.L_x_8344:
[----:B------:R-:W-:-:S04]  /*4820*/  F2FP.BF16.PACK_AB R164, RZ, R188 ;  /* 0x000000bcffa4723e */ /* 0x000fc800000010ff */
[----:B------:R-:W-:Y:S02]  /*4830*/  PRMT R163, R163, 0x5410, R164 ;  /* 0x00005410a3a37816 */ /* 0x000fe400000000a4 */
.L_x_8345:
[----:B------:R-:W-:-:S04]  /*4840*/  @P1 LEA R164, P0, R189, c[0x0][0x188], 0x4 ;  /* 0x00006200bda41a11 */ /* 0x000fc800078020ff */
[----:B------:R-:W-:-:S05]  /*4850*/  @P1 LEA.HI.X R165, R189, c[0x0][0x18c], RZ, 0x4, P0 ;  /* 0x00006300bda51a11 */ /* 0x000fca00000f24ff */
[----:B------:R0:W-:Y:S04]  /*4860*/  @P1 STG.E.128 [R164.64], R160 ;  /* 0x000000a0a4001986 */ /* 0x0001e8000c101d04 */
.L_x_8313:
[----:B------:R-:W-:Y:S05]  /*4870*/  BSYNC B0 ;  /* 0x0000000000007941 */ /* 0x000fea0003800000 */
.L_x_8312:
        /* <DEDUP_REMOVED lines=59> */
.L_x_8362:
        /* <DEDUP_REMOVED lines=121> */
.L_x_8363:
[----:B------:R-:W-:Y:S01]  /*53c0*/  @!P0 IMAD.MOV.U32 R164, RZ, RZ, 0x4 ;  /* 0x00000004ffa48424 */ /* 0x000fe200078e00ff */
[----:B------:R-:W-:Y:S01]  /*53d0*/  ISETP.NE.AND P3, PT, RZ, UR6, PT ;  /* 0x00000006ff007c0c */ /* 0x000fe2000bf65270 */
[----:B-1----:R-:W-:Y:S01]  /*53e0*/  FADD.FTZ R166, R166, R189 ;  /* 0x000000bda6a67221 */ /* 0x002fe20000010000 */
[----:B------:R-:W-:Y:S01]  /*53f0*/  BSSY B0, `(.L_x_8348) ;  /* 0x000004d000007945 */ /* 0x000fe20003800000 */
[----:B------:R-:W-:Y:S01]  /*5400*/  @!P0 IMAD.WIDE R164, R5, R164, c[0x0][0x1a0] ;  /* 0x0000680005a48625 */ /* 0x000fe200078e02a4 */
[----:B------:R-:W-:-:S04]  /*5410*/  FSEL R216, R167, RZ, !P3 ;  /* 0x000000ffa7d87208 */ /* 0x000fc80005800000 */
[----:B------:R1:W-:Y:S02]  /*5420*/  @!P0 STG.E [R164.64], R167 ;  /* 0x000000a7a4008986 */ /* 0x0003e4000c101904 */
[----:B-1----:R-:W-:-:S05]  /*5430*/  MOV R164, c[0x0][0x1e0] ;  /* 0x0000780000a47a02 */ /* 0x002fca0000000f00 */
[----:B------:R-:W-:Y:S02]  /*5440*/  FFMA.FTZ R166, R166, R164, c[0x0][0x228] ;  /* 0x00008a00a6a67623 */ /* 0x000fe400000100a4 */
[----:B------:R-:W-:-:S05]  /*5450*/  FMUL.FTZ R164, R167, R167 ;  /* 0x000000a7a7a47220 */ /* 0x000fca0000410000 */
[----:B------:R-:W-:-:S05]  /*5460*/  FSEL R164, R164, RZ, P3 ;  /* 0x000000ffa4a47208 */ /* 0x000fca0001800000 */
[----:B------:R-:W-:-:S04]  /*5470*/  FADD.FTZ R164, R166, R164 ;  /* 0x000000a4a6a47221 */ /* 0x000fc80000010000 */
[----:B0-----:R0:W1:Y:S02]  /*5480*/  MUFU.RSQ R189, R164 ;  /* 0x000000a400bd7308 */ /* 0x0010640000001400 */
[----:B0-----:R-:W-:-:S04]  /*5490*/  @!P0 IMAD.MOV.U32 R164, RZ, RZ, 0x4 ;  /* 0x00000004ffa48424 */ /* 0x001fc800078e00ff */
[----:B------:R-:W-:-:S05]  /*54a0*/  @!P0 IMAD.WIDE R164, R5, R164, c[0x0][0x1a8] ;  /* 0x00006a0005a48625 */ /* 0x000fca00078e02a4 */
[----:B-1----:R0:W-:Y:S01]  /*54b0*/  @!P0 STG.E [R164.64], R189 ;  /* 0x000000bda4008986 */ /* 0x0021e2000c101904 */
[----:B------:R-:W-:Y:S05]  /*54c0*/  @!P2 BRA `(.L_x_8349) ;  /* 0x000003f00000a947 */ /* 0x000fea0003800000 */
[----:B------:R-:W2:Y:S04]  /*54d0*/  LDL R252, [R1+0x40] ;  /* 0x0000400001fc7983 */ /* 0x000ea80000100800 */
[----:B------:R-:W3:Y:S04]  /*54e0*/  LDL R251, [R1+0x44] ;  /* 0x0000440001fb7983 */ /* 0x000ee80000100800 */
[----:B------:R-:W4:Y:S04]  /*54f0*/  LDL R250, [R1+0x48] ;  /* 0x0000480001fa7983 */ /* 0x000f280000100800 */
[----:B------:R-:W4:Y:S04]  /*5500*/  LDL R249, [R1+0x4c] ;  /* 0x00004c0001f97983 */ /* 0x000f280000100800 */
[----:B------:R-:W4:Y:S04]  /*5510*/  LDL R191, [R1+0x30] ;  /* 0x0000300001bf7983 */ /* 0x000f280000100800 */
[----:B------:R-:W4:Y:S01]  /*5520*/  LDL R190, [R1+0x34] ;  /* 0x0000340001be7983 */ /* 0x000f220000100800 */
[----:B0-----:R-:W-:-:S02]  /*5530*/  FADD.FTZ R164, R3, -R216 ;  /* 0x800000d803a47221 */ /* 0x001fc40000010000 */
[--C-:B------:R-:W-:Y:S02]  /*5540*/  FADD.FTZ R166, R18, -R216.reuse ;  /* 0x800000d812a67221 */ /* 0x100fe40000010000 */
[----:B------:R-:W-:Y:S02]  /*5550*/  FMUL.FTZ R219, R189, R164 ;  /* 0x000000a4bddb7220 */ /* 0x000fe40000410000 */
[--C-:B------:R-:W-:Y:S02]  /*5560*/  FADD.FTZ R165, R17, -R216.reuse ;  /* 0x800000d811a57221 */ /* 0x100fe40000010000 */
[----:B------:R-:W-:Y:S02]  /*5570*/  FADD.FTZ R164, R171, -R216 ;  /* 0x800000d8aba47221 */ /* 0x000fe40000010000 */
[C---:B------:R-:W-:Y:S02]  /*5580*/  FMUL.FTZ R218, R189.reuse, R166 ;  /* 0x000000a6bdda7220 */ /* 0x040fe40000410000 */
[----:B------:R-:W-:-:S02]  /*5590*/  FMUL.FTZ R248, R189, R165 ;  /* 0x000000a5bdf87220 */ /* 0x000fc40000410000 */
[----:B------:R-:W-:Y:S02]  /*55a0*/  FMUL.FTZ R217, R189, R164 ;  /* 0x000000a4bdd97220 */ /* 0x000fe40000410000 */
[----:B--2--5:R-:W-:Y:S02]  /*55b0*/  FFMA.FTZ R164, R252, R219, R156 ;  /* 0x000000dbfca47223 */ /* 0x024fe4000001009c */
[----:B---3--:R-:W-:Y:S02]  /*55c0*/  FFMA.FTZ R167, R251, R218, R157 ;  /* 0x000000dafba77223 */ /* 0x008fe4000001009d */
[----:B----4-:R-:W-:-:S03]  /*55d0*/  FFMA.FTZ R165, R250, R248, R158 ;  /* 0x000000f8faa57223 */ /* 0x010fc6000001009e */
[----:B------:R-:W-:Y:S01]  /*55e0*/  F2FP.BF16.PACK_AB R164, R167, R164 ;  /* 0x000000a4a7a4723e */ /* 0x000fe200000010ff */
[--C-:B------:R-:W-:Y:S02]  /*55f0*/  FADD.FTZ R167, R170, -R216.reuse ;  /* 0x800000d8aaa77221 */ /* 0x100fe40000010000 */
[----:B------:R-:W-:Y:S02]  /*5600*/  FFMA.FTZ R166, R249, R217, R159 ;  /* 0x000000d9f9a67223 */ /* 0x000fe4000001009f */
[----:B------:R-:W-:Y:S02]  /*5610*/  FMUL.FTZ R249, R189, R167 ;  /* 0x000000a7bdf97220 */ /* 0x000fe40000410000 */
[--C-:B------:R-:W-:Y:S01]  /*5620*/  FADD.FTZ R167, R182, -R216.reuse ;  /* 0x800000d8b6a77221 */ /* 0x100fe20000010000 */
[----:B------:R-:W-:Y:S01]  /*5630*/  F2FP.BF16.PACK_AB R165, R166, R165 ;  /* 0x000000a5a6a5723e */ /* 0x000fe200000010ff */
[----:B------:R-:W-:Y:S02]  /*5640*/  FADD.FTZ R166, R183, -R216 ;  /* 0x800000d8b7a67221 */ /* 0x000fe40000010000 */
[----:B------:R-:W-:-:S02]  /*5650*/  FFMA.FTZ R191, R191, R249, R152 ;  /* 0x000000f9bfbf7223 */ /* 0x000fc40000010098 */
[C---:B------:R-:W-:Y:S02]  /*5660*/  FMUL.FTZ R250, R189.reuse, R166 ;  /* 0x000000a6bdfa7220 */ /* 0x040fe40000410000 */
[----:B------:R-:W-:Y:S02]  /*5670*/  FADD.FTZ R166, R184, -R216 ;  /* 0x800000d8b8a67221 */ /* 0x000fe40000010000 */
[----:B------:R-:W-:Y:S02]  /*5680*/  FFMA.FTZ R190, R190, R250, R153 ;  /* 0x000000fabebe7223 */ /* 0x000fe40000010099 */
[C---:B------:R-:W-:Y:S02]  /*5690*/  FMUL.FTZ R252, R189.reuse, R166 ;  /* 0x000000a6bdfc7220 */ /* 0x040fe40000410000 */
[----:B------:R-:W-:Y:S01]  /*56a0*/  FMUL.FTZ R251, R189, R167 ;  /* 0x000000a7bdfb7220 */ /* 0x000fe20000410000 */
[----:B------:R-:W-:Y:S01]  /*56b0*/  F2FP.BF16.PACK_AB R166, R190, R191 ;  /* 0x000000bfbea6723e */ /* 0x000fe200000010ff */
[----:B------:R-:W2:Y:S04]  /*56c0*/  LDL R167, [R1+0x3c] ;  /* 0x00003c0001a77983 */ /* 0x000ea80000100800 */
[----:B------:R-:W3:Y:S01]  /*56d0*/  LDL R190, [R1+0x38] ;  /* 0x0000380001be7983 */ /* 0x000ee20000100800 */
[----:B------:R-:W-:-:S02]  /*56e0*/  IMAD.MOV.U32 R191, RZ, RZ, 0x10 ;  /* 0x00000010ffbf7424 */ /* 0x000fc400078e00ff */
[----:B--2---:R-:W-:Y:S02]  /*56f0*/  FFMA.FTZ R167, R167, R252, R155 ;  /* 0x000000fca7a77223 */ /* 0x004fe4000001009b */
[----:B---3--:R-:W-:-:S05]  /*5700*/  FFMA.FTZ R190, R190, R251, R154 ;  /* 0x000000fbbebe7223 */ /* 0x008fca000001009a */
[----:B------:R-:W-:Y:S01]  /*5710*/  F2FP.BF16.PACK_AB R167, R167, R190 ;  /* 0x000000bea7a7723e */ /* 0x000fe200000010ff */
[----:B------:R-:W-:-:S05]  /*5720*/  IMAD.WIDE.U32 R190, R4, R191, c[0x0][0x208] ;  /* 0x0000820004be7625 */ /* 0x000fca00078e00bf */
[----:B------:R0:W-:Y:S04]  /*5730*/  STG.E.128 [R190.64], R164 ;  /* 0x000000a4be007986 */ /* 0x0001e8000c101d04 */
[----:B0-----:R-:W2:Y:S04]  /*5740*/  LDL R167, [R1+0x18] ;  /* 0x0000180001a77983 */ /* 0x001ea80000100800 */
[----:B------:R-:W3:Y:S04]  /*5750*/  LDL R164, [R1+0x1c] ;  /* 0x00001c0001a47983 */ /* 0x000ee80000100800 */
[----:B------:R-:W4:Y:S04]  /*5760*/  LDL R165, [R1+0x28] ;  /* 0x0000280001a57983 */ /* 0x000f280000100800 */
[----:B------:R-:W4:Y:S04]  /*5770*/  LDL R166, [R1+0x10] ;  /* 0x0000100001a67983 */ /* 0x000f280000100800 */
[----:B------:R-:W4:Y:S04]  /*5780*/  LDL R190, [R1+0x14] ;  /* 0x0000140001be7983 */ /* 0x000f280000100800 */
[----:B------:R-:W4:Y:S01]  /*5790*/  LDL R191, [R1+0x2c] ;  /* 0x00002c0001bf7983 */ /* 0x000f220000100800 */
[----:B--2---:R-:W-:-:S03]  /*57a0*/  FFMA.FTZ R167, R167, R251, R146 ;  /* 0x000000fba7a77223 */ /* 0x004fc60000010092 */
[----:B------:R-:W2:Y:S01]  /*57b0*/  LDL R251, [R1+0x24] ;  /* 0x0000240001fb7983 */ /* 0x000ea20000100800 */
[----:B---3--:R-:W-:-:S03]  /*57c0*/  FFMA.FTZ R164, R164, R252, R147 ;  /* 0x000000fca4a47223 */ /* 0x008fc60000010093 */
[----:B------:R-:W3:Y:S01]  /*57d0*/  LDL R252, [R1+0x20] ;  /* 0x0000200001fc7983 */ /* 0x000ee20000100800 */
[----:B----4-:R-:W-:Y:S01]  /*57e0*/  FFMA.FTZ R165, R165, R248, R150 ;  /* 0x000000f8a5a57223 */ /* 0x010fe20000010096 */
[----:B------:R-:W-:Y:S01]  /*57f0*/  F2FP.BF16.PACK_AB R167, R164, R167 ;  /* 0x000000a7a4a7723e */ /* 0x000fe200000010ff */
[----:B------:R-:W-:Y:S02]  /*5800*/  FFMA.FTZ R166, R166, R249, R144 ;  /* 0x000000f9a6a67223 */ /* 0x000fe40000010090 */
[----:B------:R-:W-:Y:S02]  /*5810*/  FFMA.FTZ R190, R190, R250, R145 ;  /* 0x000000fabebe7223 */ /* 0x000fe40000010091 */
[----:B------:R-:W-:-:S03]  /*5820*/  FFMA.FTZ R191, R191, R217, R151 ;  /* 0x000000d9bfbf7223 */ /* 0x000fc60000010097 */
[----:B------:R-:W-:Y:S02]  /*5830*/  F2FP.BF16.PACK_AB R166, R190, R166 ;  /* 0x000000a6bea6723e */ /* 0x000fe400000010ff */
[----:B------:R-:W-:Y:S01]  /*5840*/  F2FP.BF16.PACK_AB R165, R191, R165 ;  /* 0x000000a5bfa5723e */ /* 0x000fe200000010ff */
[----:B--2---:R-:W-:Y:S01]  /*5850*/  FFMA.FTZ R218, R251, R218, R149 ;  /* 0x000000dafbda7223 */ /* 0x004fe20000010095 */
[----:B------:R-:W-:Y:S01]  /*5860*/  HFMA2.MMA R251, -RZ, RZ, 0, 9.5367431640625e-07 ;  /* 0x00000010fffb7435 */ /* 0x000fe200000001ff */
[----:B---3--:R-:W-:-:S05]  /*5870*/  FFMA.FTZ R164, R252, R219, R148 ;  /* 0x000000dbfca47223 */ /* 0x008fca0000010094 */
[----:B------:R-:W-:-:S04]  /*5880*/  F2FP.BF16.PACK_AB R164, R218, R164 ;  /* 0x000000a4daa4723e */ /* 0x000fc800000010ff */
[C---:B------:R-:W-:Y:S01]  /*5890*/  IMAD.WIDE.U32 R190, R4.reuse, R251, c[0x0][0x210] ;  /* 0x0000840004be7625 */ /* 0x040fe200078e00fb */
[----:B------:R-:W-:-:S04]  /*58a0*/  IADD3 R4, R4, 0x20, RZ ;  /* 0x0000002004047810 */ /* 0x000fc80007ffe0ff */
[----:B------:R0:W-:Y:S03]  /*58b0*/  STG.E.128 [R190.64], R164 ;  /* 0x000000a4be007986 */ /* 0x0001e6000c101d04 */
.L_x_8349:
[----:B------:R-:W-:Y:S05]  /*58c0*/  BSYNC B0 ;  /* 0x0000000000007941 */ /* 0x000fea0003800000 */
.L_x_8348:
[----:B------:R-:W-:Y:S01]  /*58d0*/  ISETP.GE.U32.AND P0, PT, R7, 0x40, PT ;  /* 0x000000400700780c */ /* 0x000fe20003f06070 */
[----:B------:R-:W-:-:S12]  /*58e0*/  BSSY B0, `(.L_x_8350) ;  /* 0x0000035000007945 */ /* 0x000fd80003800000 */
[----:B------:R-:W-:Y:S05]  /*58f0*/  @!P0 BRA `(.L_x_8351) ;  /* 0x0000033000008947 */ /* 0x000fea0003800000 */
[--C-:B0-----:R-:W-:Y:S02]  /*5900*/  FADD.FTZ R164, R2, -R216.reuse ;  /* 0x800000d802a47221 */ /* 0x101fe40000010000 */
[--C-:B------:R-:W-:Y:S02]  /*5910*/  FADD.FTZ R166, R16, -R216.reuse ;  /* 0x800000d810a67221 */ /* 0x100fe40000010000 */
[----:B------:R-:W-:Y:S02]  /*5920*/  FMUL.FTZ R219, R189, R164 ;  /* 0x000000a4bddb7220 */ /* 0x000fe40000410000 */
[--C-:B------:R-:W-:Y:S02]  /*5930*/  FADD.FTZ R165, R15, -R216.reuse ;  /* 0x800000d80fa57221 */ /* 0x100fe40000010000 */
[----:B------:R-:W-:Y:S02]  /*5940*/  FADD.FTZ R164, R169, -R216 ;  /* 0x800000d8a9a47221 */ /* 0x000fe40000010000 */
[----:B------:R-:W-:-:S02]  /*5950*/  FMUL.FTZ R218, R189, R166 ;  /* 0x000000a6bdda7220 */ /* 0x000fc40000410000 */
[C---:B------:R-:W-:Y:S02]  /*5960*/  FMUL.FTZ R248, R189.reuse, R165 ;  /* 0x000000a5bdf87220 */ /* 0x040fe40000410000 */
[----:B------:R-:W-:Y:S02]  /*5970*/  FMUL.FTZ R217, R189, R164 ;  /* 0x000000a4bdd97220 */ /* 0x000fe40000410000 */
[----:B-----5:R-:W-:Y:S02]  /*5980*/  FFMA.FTZ R164, R196, R219, R140 ;  /* 0x000000dbc4a47223 */ /* 0x020fe4000001008c */
[----:B------:R-:W-:Y:S02]  /*5990*/  FFMA.FTZ R167, R197, R218, R141 ;  /* 0x000000dac5a77223 */ /* 0x000fe4000001008d */
[----:B------:R-:W-:Y:S02]  /*59a0*/  FFMA.FTZ R165, R198, R248, R142 ;  /* 0x000000f8c6a57223 */ /* 0x000fe4000001008e */
[----:B------:R-:W-:Y:S01]  /*59b0*/  FFMA.FTZ R166, R199, R217, R143 ;  /* 0x000000d9c7a67223 */ /* 0x000fe2000001008f */
[----:B------:R-:W-:Y:S01]  /*59c0*/  F2FP.BF16.PACK_AB R164, R167, R164 ;  /* 0x000000a4a7a4723e */ /* 0x000fe200000010ff */
[----:B------:R-:W-:-:S03]  /*59d0*/  FADD.FTZ R167, R168, -R216 ;  /* 0x800000d8a8a77221 */ /* 0x000fc60000010000 */
[----:B------:R-:W-:Y:S01]  /*59e0*/  F2FP.BF16.PACK_AB R165, R166, R165 ;  /* 0x000000a5a6a5723e */ /* 0x000fe200000010ff */
[--C-:B------:R-:W-:Y:S02]  /*59f0*/  FADD.FTZ R166, R181, -R216.reuse ;  /* 0x800000d8b5a67221 */ /* 0x100fe40000010000 */
[C---:B------:R-:W-:Y:S02]  /*5a00*/  FMUL.FTZ R249, R189.reuse, R167 ;  /* 0x000000a7bdf97220 */ /* 0x040fe40000410000 */
[----:B------:R-:W-:Y:S02]  /*5a10*/  FMUL.FTZ R250, R189, R166 ;  /* 0x000000a6bdfa7220 */ /* 0x000fe40000410000 */
[--C-:B------:R-:W-:Y:S02]  /*5a20*/  FADD.FTZ R167, R180, -R216.reuse ;  /* 0x800000d8b4a77221 */ /* 0x100fe40000010000 */
[----:B------:R-:W-:Y:S02]  /*5a30*/  FADD.FTZ R166, R185, -R216 ;  /* 0x800000d8b9a67221 */ /* 0x000fe40000010000 */
[----:B------:R-:W-:-:S02]  /*5a40*/  FFMA.FTZ R191, R192, R249, R136 ;  /* 0x000000f9c0bf7223 */ /* 0x000fc40000010088 */
[----:B------:R-:W-:Y:S02]  /*5a50*/  FFMA.FTZ R190, R193, R250, R137 ;  /* 0x000000fac1be7223 */ /* 0x000fe40000010089 */
[C---:B------:R-:W-:Y:S02]  /*5a60*/  FMUL.FTZ R251, R189.reuse, R167 ;  /* 0x000000a7bdfb7220 */ /* 0x040fe40000410000 */
        /* <DEDUP_REMOVED lines=8> */
[----:B0-----:R-:W2:Y:S01]  /*5af0*/  LDL R166, [R1] ;  /* 0x0000000001a67983 */ /* 0x001ea20000100800 */
[----:B------:R-:W-:-:S03]  /*5b00*/  FFMA.FTZ R167, R246, R251, R130 ;  /* 0x000000fbf6a77223 */ /* 0x000fc60000010082 */
[----:B------:R-:W3:Y:S04]  /*5b10*/  LDL R190, [R1+0x8] ;  /* 0x0000080001be7983 */ /* 0x000ee80000100800 */
[----:B------:R-:W4:Y:S04]  /*5b20*/  LDL R191, [R1+0xc] ;  /* 0x00000c0001bf7983 */ /* 0x000f280000100800 */
[----:B------:R-:W4:Y:S01]  /*5b30*/  LDL R251, [R1+0x4] ;  /* 0x0000040001fb7983 */ /* 0x000f220000100800 */
[----:B------:R-:W-:-:S05]  /*5b40*/  FFMA.FTZ R164, R247, R252, R131 ;  /* 0x000000fcf7a47223 */ /* 0x000fca0000010083 */
[----:B------:R-:W-:Y:S01]  /*5b50*/  F2FP.BF16.PACK_AB R167, R164, R167 ;  /* 0x000000a7a4a7723e */ /* 0x000fe200000010ff */
[----:B--2---:R-:W-:Y:S02]  /*5b60*/  FFMA.FTZ R164, R166, R219, R132 ;  /* 0x000000dba6a47223 */ /* 0x004fe40000010084 */
[----:B------:R-:W-:Y:S02]  /*5b70*/  FFMA.FTZ R166, R244, R249, R128 ;  /* 0x000000f9f4a67223 */ /* 0x000fe40000010080 */
[----:B---3--:R-:W-:Y:S02]  /*5b80*/  FFMA.FTZ R165, R190, R248, R134 ;  /* 0x000000f8bea57223 */ /* 0x008fe40000010086 */
[----:B------:R-:W-:Y:S02]  /*5b90*/  FFMA.FTZ R190, R245, R250, R129 ;  /* 0x000000faf5be7223 */ /* 0x000fe40000010081 */
[----:B----4-:R-:W-:-:S03]  /*5ba0*/  FFMA.FTZ R191, R191, R217, R135 ;  /* 0x000000d9bfbf7223 */ /* 0x010fc60000010087 */
[----:B------:R-:W-:Y:S01]  /*5bb0*/  F2FP.BF16.PACK_AB R166, R190, R166 ;  /* 0x000000a6bea6723e */ /* 0x000fe200000010ff */
[----:B------:R-:W-:Y:S01]  /*5bc0*/  FFMA.FTZ R218, R251, R218, R133 ;  /* 0x000000dafbda7223 */ /* 0x000fe20000010085 */
[----:B------:R-:W-:Y:S01]  /*5bd0*/  F2FP.BF16.PACK_AB R165, R191, R165 ;  /* 0x000000a5bfa5723e */ /* 0x000fe200000010ff */
[----:B------:R-:W-:-:S03]  /*5be0*/  IMAD.MOV.U32 R251, RZ, RZ, 0x10 ;  /* 0x00000010fffb7424 */ /* 0x000fc600078e00ff */
[----:B------:R-:W-:Y:S01]  /*5bf0*/  F2FP.BF16.PACK_AB R164, R218, R164 ;  /* 0x000000a4daa4723e */ /* 0x000fe200000010ff */
[C---:B------:R-:W-:Y:S01]  /*5c00*/  IMAD.WIDE.U32 R190, R4.reuse, R251, c[0x0][0x210] ;  /* 0x0000840004be7625 */ /* 0x040fe200078e00fb */
[----:B------:R-:W-:-:S04]  /*5c10*/  IADD3 R4, R4, 0x20, RZ ;  /* 0x0000002004047810 */ /* 0x000fc80007ffe0ff */
[----:B------:R0:W-:Y:S03]  /*5c20*/  STG.E.128 [R190.64], R164 ;  /* 0x000000a4be007986 */ /* 0x0001e6000c101d04 */
.L_x_8351:
[----:B------:R-:W-:Y:S05]  /*5c30*/  BSYNC B0 ;  /* 0x0000000000007941 */ /* 0x000fea0003800000 */
.L_x_8350:
        /* <DEDUP_REMOVED lines=16> */
[----:B------:R-:W-:-:S02]  /*5d40*/  FADD.FTZ R167, R27, -R216 ;  /* 0x800000d81ba77221 */ /* 0x000fc40000010000 */
[----:B------:R-:W-:Y:S01]  /*5d50*/  FFMA.FTZ R218, R241, R218, R117 ;  /* 0x000000daf1da7223 */ /* 0x000fe20000010075 */
[----:B------:R-:W-:Y:S01]  /*5d60*/  F2FP.BF16.PACK_AB R165, R166, R165 ;  /* 0x000000a5a6a5723e */ /* 0x000fe200000010ff */
[--C-:B------:R-:W-:Y:S02]  /*5d70*/  FADD.FTZ R166, R30, -R216.reuse ;  /* 0x800000d81ea67221 */ /* 0x100fe40000010000 */
[C---:B------:R-:W-:Y:S02]  /*5d80*/  FMUL.FTZ R249, R189.reuse, R167 ;  /* 0x000000a7bdf97220 */ /* 0x040fe40000410000 */
[----:B------:R-:W-:Y:S02]  /*5d90*/  FMUL.FTZ R250, R189, R166 ;  /* 0x000000a6bdfa7220 */ /* 0x000fe40000410000 */
[--C-:B------:R-:W-:Y:S02]  /*5da0*/  FADD.FTZ R167, R29, -R216.reuse ;  /* 0x800000d81da77221 */ /* 0x100fe40000010000 */
[----:B------:R-:W-:-:S02]  /*5db0*/  FADD.FTZ R166, R31, -R216 ;  /* 0x800000d81fa67221 */ /* 0x000fc40000010000 */
[----:B------:R-:W-:Y:S02]  /*5dc0*/  FFMA.FTZ R191, R104, R249, R120 ;  /* 0x000000f968bf7223 */ /* 0x000fe40000010078 */
[----:B------:R-:W-:Y:S02]  /*5dd0*/  FFMA.FTZ R190, R105, R250, R121 ;  /* 0x000000fa69be7223 */ /* 0x000fe40000010079 */
[C---:B------:R-:W-:Y:S02]  /*5de0*/  FMUL.FTZ R251, R189.reuse, R167 ;  /* 0x000000a7bdfb7220 */ /* 0x040fe40000410000 */
[----:B------:R-:W-:Y:S01]  /*5df0*/  FMUL.FTZ R252, R189, R166 ;  /* 0x000000a6bdfc7220 */ /* 0x000fe20000410000 */
[----:B------:R-:W-:Y:S01]  /*5e00*/  F2FP.BF16.PACK_AB R166, R190, R191 ;  /* 0x000000bfbea6723e */ /* 0x000fe200000010ff */
[----:B------:R-:W-:Y:S01]  /*5e10*/  FFMA.FTZ R190, R106, R251, R122 ;  /* 0x000000fb6abe7223 */ /* 0x000fe2000001007a */
[----:B------:R-:W-:Y:S01]  /*5e20*/  MOV R191, 0x10 ;  /* 0x0000001000bf7802 */ /* 0x000fe20000000f00 */
[----:B------:R-:W-:-:S05]  /*5e30*/  FFMA.FTZ R167, R107, R252, R123 ;  /* 0x000000fc6ba77223 */ /* 0x000fca000001007b */
[----:B------:R-:W-:Y:S01]  /*5e40*/  F2FP.BF16.PACK_AB R167, R167, R190 ;  /* 0x000000bea7a7723e */ /* 0x000fe200000010ff */
[----:B------:R-:W-:-:S05]  /*5e50*/  IMAD.WIDE.U32 R190, R4, R191, c[0x0][0x208] ;  /* 0x0000820004be7625 */ /* 0x000fca00078e00bf */
[----:B------:R0:W-:Y:S02]  /*5e60*/  STG.E.128 [R190.64], R164 ;  /* 0x000000a4be007986 */ /* 0x0001e4000c101d04 */
[----:B0-----:R-:W-:Y:S02]  /*5e70*/  FFMA.FTZ R167, R238, R251, R114 ;  /* 0x000000fbeea77223 */ /* 0x001fe40000010072 */
[----:B------:R-:W-:Y:S02]  /*5e80*/  FFMA.FTZ R164, R239, R252, R115 ;  /* 0x000000fcefa47223 */ /* 0x000fe40000010073 */
[----:B------:R-:W-:Y:S02]  /*5e90*/  FFMA.FTZ R165, R242, R248, R118 ;  /* 0x000000f8f2a57223 */ /* 0x000fe40000010076 */
[----:B------:R-:W-:Y:S01]  /*5ea0*/  FFMA.FTZ R166, R236, R249, R112 ;  /* 0x000000f9eca67223 */ /* 0x000fe20000010070 */
[----:B------:R-:W-:Y:S01]  /*5eb0*/  F2FP.BF16.PACK_AB R167, R164, R167 ;  /* 0x000000a7a4a7723e */ /* 0x000fe200000010ff */
[----:B------:R-:W-:-:S02]  /*5ec0*/  FFMA.FTZ R190, R237, R250, R113 ;  /* 0x000000faedbe7223 */ /* 0x000fc40000010071 */
[----:B------:R-:W-:Y:S02]  /*5ed0*/  FFMA.FTZ R191, R243, R217, R119 ;  /* 0x000000d9f3bf7223 */ /* 0x000fe40000010077 */
[----:B------:R-:W-:Y:S01]  /*5ee0*/  FFMA.FTZ R164, R240, R219, R116 ;  /* 0x000000dbf0a47223 */ /* 0x000fe20000010074 */
[----:B------:R-:W-:Y:S01]  /*5ef0*/  F2FP.BF16.PACK_AB R166, R190, R166 ;  /* 0x000000a6bea6723e */ /* 0x000fe200000010ff */
[----:B------:R-:W-:Y:S01]  /*5f00*/  IMAD.MOV.U32 R251, RZ, RZ, 0x10 ;  /* 0x00000010fffb7424 */ /* 0x000fe200078e00ff */
[----:B------:R-:W-:Y:S02]  /*5f10*/  F2FP.BF16.PACK_AB R165, R191, R165 ;  /* 0x000000a5bfa5723e */ /* 0x000fe400000010ff */
[----:B------:R-:W-:Y:S01]  /*5f20*/  F2FP.BF16.PACK_AB R164, R218, R164 ;  /* 0x000000a4daa4723e */ /* 0x000fe200000010ff */
[C---:B------:R-:W-:Y:S01]  /*5f30*/  IMAD.WIDE.U32 R190, R4.reuse, R251, c[0x0][0x210] ;  /* 0x0000840004be7625 */ /* 0x040fe200078e00fb */
[----:B------:R-:W-:-:S04]  /*5f40*/  IADD3 R4, R4, 0x20, RZ ;  /* 0x0000002004047810 */ /* 0x000fc80007ffe0ff */
[----:B------:R0:W-:Y:S03]  /*5f50*/  STG.E.128 [R190.64], R164 ;  /* 0x000000a4be007986 */ /* 0x0001e6000c101d04 */
.L_x_8353:
[----:B------:R-:W-:Y:S05]  /*5f60*/  BSYNC B0 ;  /* 0x0000000000007941 */ /* 0x000fea0003800000 */
.L_x_8352:
        /* <DEDUP_REMOVED lines=31> */
[----:B------:R-:W-:-:S03]  /*6160*/  IMAD.MOV.U32 R191, RZ, RZ, 0x10 ;  /* 0x00000010ffbf7424 */ /* 0x000fc600078e00ff */
[----:B------:R-:W-:Y:S01]  /*6170*/  F2FP.BF16.PACK_AB R167, R167, R190 ;  /* 0x000000bea7a7723e */ /* 0x000fe200000010ff */
[----:B------:R-:W-:-:S05]  /*6180*/  IMAD.WIDE.U32 R190, R4, R191, c[0x0][0x208] ;  /* 0x0000820004be7625 */ /* 0x000fca00078e00bf */
[----:B------:R0:W-:Y:S02]  /*6190*/  STG.E.128 [R190.64], R164 ;  /* 0x000000a4be007986 */ /* 0x0001e4000c101d04 */
[----:B0-----:R-:W-:Y:S01]  /*61a0*/  FFMA.FTZ R167, R230, R251, R90 ;  /* 0x000000fbe6a77223 */ /* 0x001fe2000001005a */
[----:B------:R-:W-:Y:S01]  /*61b0*/  HFMA2.MMA R251, -RZ, RZ, 0, 9.5367431640625e-07 ;  /* 0x00000010fffb7435 */ /* 0x000fe200000001ff */
[----:B------:R-:W-:Y:S02]  /*61c0*/  FFMA.FTZ R164, R231, R252, R91 ;  /* 0x000000fce7a47223 */ /* 0x000fe4000001005b */
[----:B------:R-:W-:Y:S02]  /*61d0*/  FFMA.FTZ R165, R234, R248, R94 ;  /* 0x000000f8eaa57223 */ /* 0x000fe4000001005e */
[----:B------:R-:W-:Y:S01]  /*61e0*/  FFMA.FTZ R166, R228, R249, R88 ;  /* 0x000000f9e4a67223 */ /* 0x000fe20000010058 */
[----:B------:R-:W-:Y:S01]  /*61f0*/  F2FP.BF16.PACK_AB R167, R164, R167 ;  /* 0x000000a7a4a7723e */ /* 0x000fe200000010ff */
[----:B------:R-:W-:-:S02]  /*6200*/  FFMA.FTZ R190, R229, R250, R89 ;  /* 0x000000fae5be7223 */ /* 0x000fc40000010059 */
[----:B------:R-:W-:Y:S02]  /*6210*/  FFMA.FTZ R191, R235, R217, R95 ;  /* 0x000000d9ebbf7223 */ /* 0x000fe4000001005f */
[----:B------:R-:W-:Y:S01]  /*6220*/  FFMA.FTZ R164, R232, R219, R92 ;  /* 0x000000dbe8a47223 */ /* 0x000fe2000001005c */
[----:B------:R-:W-:Y:S02]  /*6230*/  F2FP.BF16.PACK_AB R166, R190, R166 ;  /* 0x000000a6bea6723e */ /* 0x000fe400000010ff */
[----:B------:R-:W-:Y:S01]  /*6240*/  F2FP.BF16.PACK_AB R165, R191, R165 ;  /* 0x000000a5bfa5723e */ /* 0x000fe200000010ff */
[----:B------:R-:W-:Y:S01]  /*6250*/  IMAD.WIDE.U32 R190, R4, R251, c[0x0][0x210] ;  /* 0x0000840004be7625 */ /* 0x000fe200078e00fb */
[----:B------:R-:W-:Y:S02]  /*6260*/  F2FP.BF16.PACK_AB R164, R218, R164 ;  /* 0x000000a4daa4723e */ /* 0x000fe400000010ff */
[----:B------:R-:W-:-:S03]  /*6270*/  IADD3 R4, R4, 0x20, RZ ;  /* 0x0000002004047810 */ /* 0x000fc60007ffe0ff */
[----:B------:R0:W-:Y:S04]  /*6280*/  STG.E.128 [R190.64], R164 ;  /* 0x000000a4be007986 */ /* 0x0001e8000c101d04 */
.L_x_8355:
[----:B------:R-:W-:Y:S05]  /*6290*/  BSYNC B0 ;  /* 0x0000000000007941 */ /* 0x000fea0003800000 */
.L_x_8354:
[----:B------:R-:W-:Y:S01]  /*62a0*/  ISETP.GE.U32.AND P0, PT, R7, 0xa0, PT ;  /* 0x000000a00700780c */ /* 0x000fe20003f06070 */
[----:B------:R-:W-:-:S12]  /*62b0*/  BSSY B0, `(.L_x_8356) ;  /* 0x0000031000007945 */ /* 0x000fd80003800000 */
[----:B------:R-:W-:Y:S05]  /*62c0*/  @!P0 BRA `(.L_x_8357) ;  /* 0x000002f000008947 */ /* 0x000fea0003800000 */
[--C-:B0-----:R-:W-:Y:S02]  /*62d0*/  FADD.FTZ R164, R9, -R216.reuse ;  /* 0x800000d809a47221 */ /* 0x101fe40000010000 */
[--C-:B------:R-:W-:Y:S02]  /*62e0*/  FADD.FTZ R166, R19, -R216.reuse ;  /* 0x800000d813a67221 */ /* 0x100fe40000010000 */
[C---:B------:R-:W-:Y:S02]  /*62f0*/  FMUL.FTZ R219, R189.reuse, R164 ;  /* 0x000000a4bddb7220 */ /* 0x040fe40000410000 */
        /* <DEDUP_REMOVED lines=44> */
.L_x_8357:
[----:B------:R-:W-:Y:S05]  /*65c0*/  BSYNC B0 ;  /* 0x0000000000007941 */ /* 0x000fea0003800000 */
.L_x_8356:
[----:B------:R-:W-:Y:S01]  /*65d0*/  ISETP.GE.U32.AND P0, PT, R7, 0xc0, PT ;  /* 0x000000c00700780c */ /* 0x000fe20003f06070 */
[----:B------:R-:W-:-:S12]  /*65e0*/  BSSY B0, `(.L_x_8358) ;  /* 0x000002f000007945 */ /* 0x000fd80003800000 */
[----:B------:R-:W-:Y:S05]  /*65f0*/  @!P0 BRA `(.L_x_8359) ;  /* 0x000002d000008947 */ /* 0x000fea0003800000 */
[--C-:B------:R-:W-:Y:S01]  /*6600*/  FADD.FTZ R218, R10, -R216.reuse ;  /* 0x800000d80ada7221 */ /* 0x100fe20000010000 */
[----:B------:R-:W-:Y:S01]  /*6610*/  MOV R251, 0x10 ;  /* 0x0000001000fb7802 */ /* 0x000fe20000000f00 */
        /* <DEDUP_REMOVED lines=15> */
[----:B-----5:R-:W-:Y:S02]  /*6710*/  FFMA.FTZ R164, R212, R216, R52 ;  /* 0x000000d8d4a47223 */ /* 0x020fe40000010034 */
[----:B------:R-:W-:-:S02]  /*6720*/  FFMA.FTZ R167, R213, R217, R53 ;  /* 0x000000d9d5a77223 */ /* 0x000fc40000010035 */
[----:B------:R-:W-:Y:S02]  /*6730*/  FFMA.FTZ R165, R214, R218, R54 ;  /* 0x000000dad6a57223 */ /* 0x000fe40000010036 */
[----:B------:R-:W-:Y:S01]  /*6740*/  FFMA.FTZ R166, R215, R219, R55 ;  /* 0x000000dbd7a67223 */ /* 0x000fe20000010037 */
[----:B------:R-:W-:Y:S01]  /*6750*/  F2FP.BF16.PACK_AB R164, R167, R164 ;  /* 0x000000a4a7a4723e */ /* 0x000fe200000010ff */
[----:B------:R-:W-:Y:S02]  /*6760*/  FFMA.FTZ R167, R209, R249, R49 ;  /* 0x000000f9d1a77223 */ /* 0x000fe40000010031 */
[----:B------:R-:W-:Y:S01]  /*6770*/  FFMA.FTZ R190, R210, R250, R50 ;  /* 0x000000fad2be7223 */ /* 0x000fe20000010032 */
[----:B------:R-:W-:Y:S01]  /*6780*/  F2FP.BF16.PACK_AB R165, R166, R165 ;  /* 0x000000a5a6a5723e */ /* 0x000fe200000010ff */
[----:B------:R-:W-:-:S05]  /*6790*/  FFMA.FTZ R166, R208, R248, R48 ;  /* 0x000000f8d0a67223 */ /* 0x000fca0000010030 */
[----:B------:R-:W-:Y:S01]  /*67a0*/  F2FP.BF16.PACK_AB R166, R167, R166 ;  /* 0x000000a6a7a6723e */ /* 0x000fe200000010ff */
        /* <DEDUP_REMOVED lines=10> */
[----:B------:R-:W-:Y:S01]  /*6850*/  FFMA.FTZ R191, R205, R217, R45 ;  /* 0x000000d9cdbf7223 */ /* 0x000fe2000001002d */
[----:B------:R-:W-:Y:S01]  /*6860*/  F2FP.BF16.PACK_AB R165, R190, R165 ;  /* 0x000000a5bea5723e */ /* 0x000fe200000010ff */
[----:B------:R-:W-:Y:S02]  /*6870*/  FFMA.FTZ R166, R200, R248, R40 ;  /* 0x000000f8c8a67223 */ /* 0x000fe40000010028 */
[----:B------:R-:W-:Y:S01]  /*6880*/  FFMA.FTZ R189, R201, R249, R41 ;  /* 0x000000f9c9bd7223 */ /* 0x000fe20000010029 */
[----:B------:R-:W-:Y:S01]  /*6890*/  F2FP.BF16.PACK_AB R164, R191, R164 ;  /* 0x000000a4bfa4723e */ /* 0x000fe200000010ff */
[----:B------:R-:W-:-:S03]  /*68a0*/  IMAD.WIDE.U32 R190, R4, R251, c[0x0][0x210] ;  /* 0x0000840004be7625 */ /* 0x000fc600078e00fb */
[----:B------:R-:W-:-:S05]  /*68b0*/  F2FP.BF16.PACK_AB R166, R189, R166 ;  /* 0x000000a6bda6723e */ /* 0x000fca00000010ff */
[----:B------:R0:W-:Y:S02]  /*68c0*/  STG.E.128 [R190.64], R164 ;  /* 0x000000a4be007986 */ /* 0x0001e4000c101d04 */
.L_x_8359:
[----:B------:R-:W-:Y:S05]  /*68d0*/  BSYNC B0 ;  /* 0x0000000000007941 */ /* 0x000fea0003800000 */
.L_x_8358:
[----:B------:R-:W-:-:S04]  /*68e0*/  IMAD.MOV.U32 R4, RZ, RZ, 0x4 ;  /* 0x00000004ff047424 */ /* 0x000fc800078e00ff */
[----:B------:R-:W-:-:S05]  /*68f0*/  IMAD R5, R4, c[0x0][0x160], R5 ;  /* 0x0000580004057a24 */ /* 0x000fca00078e0205 */
[----:B------:R-:W-:-:S13]  /*6900*/  ISETP.GE.AND P0, PT, R5, c[0x0][0x164], PT ;  /* 0x0000590005007a0c */ /* 0x000fda0003f06270 */
[----:B0----5:R-:W-:Y:S01]  /*6910*/  @P0 CALL.REL.NOINC `(.L_x_8360) ;  /* 0x0000001000000944 */ /* 0x021fe20003c00000 */
[----:B------:R-:W-:Y:S05]  /*6920*/  BRA `(.L_x_8361) ;  /* 0xffffa66000007947 */ /* 0x000fea000383ffff */
.L_x_8360:
[----:B------:R-:W-:Y:S05]  /*6930*/  EXIT ;  /* 0x000000000000794d */ /* 0x000fea0003800000 */
.L_x_8346:
[----:B------:R-:W-:Y:S01]  /*6940*/  HFMA2.MMA R166, -RZ, RZ, 0, 5.9604644775390625e-08 ;  /* 0x00000001ffa67435 */ /* 0x000fe200000001ff */
[----:B------:R-:W-:Y:S01]  /*6950*/  IMAD.MOV.U32 R189, RZ, RZ, R167 ;  /* 0x000000ffffbd7224 */ /* 0x000fe200078e00a7 */
[----:B------:R-:W-:Y:S01]  /*6960*/  MOV R164, 0x69a0 ;  /* 0x000069a000a47802 */ /* 0x000fe20000000f00 */
[----:B------:R-:W-:Y:S02]  /*6970*/  IMAD.MOV.U32 R190, RZ, RZ, 0x1f ;  /* 0x0000001fffbe7424 */ /* 0x000fe400078e00ff */
[----:B------:R-:W-:Y:S02]  /*6980*/  IMAD.MOV.U32 R165, RZ, RZ, -0x1 ;  /* 0xffffffffffa57424 */ /* 0x000fe400078e00ff */
[----:B-----5:R-:W-:Y:S05]  /*6990*/  CALL.REL.NOINC `($__internal_16_$__cuda_sm70_shflsync_bfly_p) ;  /* 0x00000a1000007944 */ /* 0x020fea0003c00000 */
[----:B-1----:R-:W-:Y:S05]  /*69a0*/  BRA `(.L_x_8362) ;  /* 0xffffe28000007947 */ /* 0x002fea000383ffff */
.L_x_8347:
[----:B------:R-:W-:Y:S01]  /*69b0*/  MOV R189, R167 ;  /* 0x000000a700bd7202 */ /* 0x000fe20000000f00 */
[----:B------:R-:W-:Y:S01]  /*69c0*/  IMAD.MOV.U32 R166, RZ, RZ, 0x2 ;  /* 0x00000002ffa67424 */ /* 0x000fe200078e00ff */
[----:B------:R-:W-:Y:S01]  /*69d0*/  MOV R165, 0xffffffff ;  /* 0xffffffff00a57802 */ /* 0x000fe20000000f00 */
[----:B------:R-:W-:Y:S01]  /*69e0*/  IMAD.MOV.U32 R190, RZ, RZ, 0x1f ;  /* 0x0000001fffbe7424 */ /* 0x000fe200078e00ff */
[----:B------:R-:W-:Y:S02]  /*69f0*/  MOV R164, 0x6a10 ;  /* 0x00006a1000a47802 */ /* 0x000fe40000000f00 */
[----:B-----5:R-:W-:Y:S05]  /*6a00*/  CALL.REL.NOINC `($__internal_16_$__cuda_sm70_shflsync_bfly_p) ;  /* 0x000009a000007944 */ /* 0x020fea0003c00000 */
[----:B-1----:R-:W-:Y:S01]  /*6a10*/  FADD.FTZ R167, R167, R166 ;  /* 0x000000a6a7a77221 */ /* 0x002fe20000010000 */
[----:B------:R-:W-:Y:S01]  /*6a20*/  MOV R165, 0xffffffff ;  /* 0xffffffff00a57802 */ /* 0x000fe20000000f00 */
[----:B------:R-:W-:Y:S01]  /*6a30*/  IMAD.MOV.U32 R166, RZ, RZ, 0x4 ;  /* 0x00000004ffa67424 */ /* 0x000fe200078e00ff */
[----:B------:R-:W-:Y:S01]  /*6a40*/  MOV R164, 0x6a80 ;  /* 0x00006a8000a47802 */ /* 0x000fe20000000f00 */
[----:B------:R-:W-:-:S02]  /*6a50*/  IMAD.MOV.U32 R190, RZ, RZ, 0x1f ;  /* 0x0000001fffbe7424 */ /* 0x000fc400078e00ff */
[----:B------:R-:W-:Y:S02]  /*6a60*/  IMAD.MOV.U32 R189, RZ, RZ, R167 ;  /* 0x000000ffffbd7224 */ /* 0x000fe400078e00a7 */
[----:B------:R-:W-:Y:S05]  /*6a70*/  CALL.REL.NOINC `($__internal_16_$__cuda_sm70_shflsync_bfly_p) ;  /* 0x0000093000007944 */ /* 0x000fea0003c00000 */
[----:B-1----:R-:W-:Y:S01]  /*6a80*/  FADD.FTZ R167, R167, R166 ;  /* 0x000000a6a7a77221 */ /* 0x002fe20000010000 */
[----:B------:R-:W-:Y:S01]  /*6a90*/  HFMA2.MMA R190, -RZ, RZ, 0, 1.847743988037109375e-06 ;  /* 0x0000001fffbe7435 */ /* 0x000fe200000001ff */
[----:B------:R-:W-:Y:S01]  /*6aa0*/  IMAD.MOV.U32 R166, RZ, RZ, 0x8 ;  /* 0x00000008ffa67424 */ /* 0x000fe200078e00ff */
[----:B------:R-:W-:Y:S01]  /*6ab0*/  MOV R164, 0x6af0 ;  /* 0x00006af000a47802 */ /* 0x000fe20000000f00 */
[----:B------:R-:W-:Y:S02]  /*6ac0*/  IMAD.MOV.U32 R165, RZ, RZ, -0x1 ;  /* 0xffffffffffa57424 */ /* 0x000fe400078e00ff */
[----:B------:R-:W-:Y:S02]  /*6ad0*/  IMAD.MOV.U32 R189, RZ, RZ, R167 ;  /* 0x000000ffffbd7224 */ /* 0x000fe400078e00a7 */
[----:B------:R-:W-:Y:S05]  /*6ae0*/  CALL.REL.NOINC `($__internal_16_$__cuda_sm70_shflsync_bfly_p) ;  /* 0x000008c000007944 */ /* 0x000fea0003c00000 */
[----:B-1----:R-:W-:Y:S01]  /*6af0*/  FADD.FTZ R167, R167, R166 ;  /* 0x000000a6a7a77221 */ /* 0x002fe20000010000 */
[----:B------:R-:W-:Y:S01]  /*6b00*/  MOV R166, 0x10 ;  /* 0x0000001000a67802 */ /* 0x000fe20000000f00 */
[----:B------:R-:W-:Y:S01]  /*6b10*/  IMAD.MOV.U32 R190, RZ, RZ, 0x1f ;  /* 0x0000001fffbe7424 */ /* 0x000fe200078e00ff */
[----:B------:R-:W-:Y:S01]  /*6b20*/  MOV R164, 0x6b60 ;  /* 0x00006b6000a47802 */ /* 0x000fe20000000f00 */
[----:B------:R-:W-:Y:S01]  /*6b30*/  IMAD.MOV.U32 R165, RZ, RZ, -0x1 ;  /* 0xffffffffffa57424 */ /* 0x000fe200078e00ff */
[----:B------:R-:W-:-:S02]  /*6b40*/  MOV R189, R167 ;  /* 0x000000a700bd7202 */ /* 0x000fc40000000f00 */
[----:B------:R-:W-:Y:S05]  /*6b50*/  CALL.REL.NOINC `($__internal_16_$__cuda_sm70_shflsync_bfly_p) ;  /* 0x0000085000007944 */ /* 0x000fea0003c00000 */
[----:B-1----:R-:W-:Y:S01]  /*6b60*/  FADD.FTZ R167, R167, R166 ;  /* 0x000000a6a7a77221 */ /* 0x002fe20000010000 */
[----:B------:R-:W-:Y:S01]  /*6b70*/  LOP3.LUT R6, R6, 0xffffffbf, RZ, 0xc0, !PT ;  /* 0xffffffbf06067812 */ /* 0x000fe200078ec0ff */
[----:B------:R-:W-:-:S02]  /*6b80*/  IMAD.MOV.U32 R166, RZ, RZ, 0x1 ;  /* 0x00000001ffa67424 */ /* 0x000fc400078e00ff */
[----:B------:R-:W-:Y:S01]  /*6b90*/  FMUL.FTZ R167, R167, c[0x0][0x1e0] ;  /* 0x00007800a7a77a20 */ /* 0x000fe20000410000 */
[----:B------:R-:W-:Y:S01]  /*6ba0*/  @P0 LOP3.LUT R6, R6, 0x40, RZ, 0xfc, !PT ;  /* 0x0000004006060812 */ /* 0x000fe200078efcff */
[----:B------:R-:W-:Y:S01]  /*6bb0*/  IMAD.MOV.U32 R190, RZ, RZ, 0x1f ;  /* 0x0000001fffbe7424 */ /* 0x000fe200078e00ff */
[----:B------:R-:W-:Y:S01]  /*6bc0*/  ISETP.GT.U32.AND P0, PT, R7, 0x3f, PT ;  /* 0x0000003f0700780c */ /* 0x000fe20003f04070 */
[--C-:B------:R-:W-:Y:S02]  /*6bd0*/  FADD.FTZ R164, R3, -R167.reuse ;  /* 0x800000a703a47221 */ /* 0x100fe40000010000 */
        /* <DEDUP_REMOVED lines=99> */
[----:B------:R-:W-:Y:S05]  /*7210*/  CALL.REL.NOINC `($__internal_16_$__cuda_sm70_shflsync_bfly_p) ;  /* 0x0000019000007944 */ /* 0x000fea0003c00000 */
[----:B-1----:R-:W-:Y:S01]  /*7220*/  FADD.FTZ R189, R189, R166 ;  /* 0x000000a6bdbd7221 */ /* 0x002fe20000010000 */
[----:B------:R-:W-:Y:S01]  /*7230*/  MOV R165, 0xffffffff ;  /* 0xffffffff00a57802 */ /* 0x000fe20000000f00 */
[----:B------:R-:W-:Y:S01]  /*7240*/  IMAD.MOV.U32 R166, RZ, RZ, 0x2 ;  /* 0x00000002ffa67424 */ /* 0x000fe200078e00ff */
[----:B------:R-:W-:Y:S01]  /*7250*/  MOV R164, 0x7280 ;  /* 0x0000728000a47802 */ /* 0x000fe20000000f00 */
[----:B------:R-:W-:Y:S02]  /*7260*/  IMAD.MOV.U32 R190, RZ, RZ, 0x1f ;  /* 0x0000001fffbe7424 */ /* 0x000fe400078e00ff */
[----:B------:R-:W-:Y:S05]  /*7270*/  CALL.REL.NOINC `($__internal_16_$__cuda_sm70_shflsync_bfly_p) ;  /* 0x0000013000007944 */ /* 0x000fea0003c00000 */
[----:B-1----:R-:W-:Y:S01]  /*7280*/  FADD.FTZ R189, R189, R166 ;  /* 0x000000a6bdbd7221 */ /* 0x002fe20000010000 */
[----:B------:R-:W-:Y:S01]  /*7290*/  MOV R165, 0xffffffff ;  /* 0xffffffff00a57802 */ /* 0x000fe20000000f00 */
[----:B------:R-:W-:Y:S01]  /*72a0*/  IMAD.MOV.U32 R166, RZ, RZ, 0x4 ;  /* 0x00000004ffa67424 */ /* 0x000fe200078e00ff */
[----:B------:R-:W-:Y:S01]  /*72b0*/  MOV R164, 0x72e0 ;  /* 0x000072e000a47802 */ /* 0x000fe20000000f00 */
[----:B------:R-:W-:-:S02]  /*72c0*/  IMAD.MOV.U32 R190, RZ, RZ, 0x1f ;  /* 0x0000001fffbe7424 */ /* 0x000fc400078e00ff */
        /* <DEDUP_REMOVED lines=13> */
[----:B-1----:R-:W-:Y:S05]  /*73a0*/  BRA `(.L_x_8363) ;  /* 0xffffe01000007947 */ /* 0x002fea000383ffff */
        .weak           $__internal_16_$__cuda_sm70_shflsync_bfly_p
        .type           $__internal_16_$__cuda_sm70_shflsync_bfly_p,@function
        .size           $__internal_16_$__cuda_sm70_shflsync_bfly_p,(.L_x_39460 - $__internal_16_$__cuda_sm70_shflsync_bfly_p)
$__internal_16_$__cuda_sm70_shflsync_bfly_p:
[----:B------:R-:W-:Y:S04]  /*73b0*/  WARPSYNC R165 ;  /* 0x000000a500007348 */ /* 0x000fe80003800000 */
[----:B------:R0:W1:Y:S02]  /*73c0*/  SHFL.BFLY PT, R166, R189, R166, R190 ;  /* 0x0c0000a6bda67389 */ /* 0x00006400000e00be */
[----:B0-----:R-:W-:-:S04]  /*73d0*/  IMAD.MOV.U32 R165, RZ, RZ, 0x0 ;  /* 0x00000000ffa57424 */ /* 0x001fc800078e00ff */
[----:B------:R-:W-:Y:S05]  /*73e0*/  RET.REL.NODEC R164 `(_ZN10layer_norm31ln_parallel_residual_fwd_kernelINS_13Kernel_traitsIf13__nv_bfloat16S2_S2_fjLj1536ELj1ELj4ELj1ELj16ENS_18Kernel_traits_baseILj1536EfS2_S2_S2_fjLj128EEEEELb0ELb0ELb0EEEvNS_9FwdParamsE) ;  /* 0xffff8c10a4007950 */ /* 0x000fea0003c3ffff */
.L_x_8364:
        /* <DEDUP_REMOVED lines=9> */
.L_x_39460:


//--------------------- .text._ZN10layer_norm31ln_parallel_residual_fwd_kernelINS_13Kernel_traitsIf13__nv_bfloat16S2_S2_fjLj1536ELj1ELj4ELj1ELj16ENS_18Kernel_traits_baseILj1536EfS2_S2_S2_fjLj128EEEEELb0ELb0ELb1EEEvNS_9FwdParamsE --------------------------
	.section	.text._ZN10layer_norm31ln_parallel_residual_fwd_kernelINS_13Kernel_traitsIf13__nv_bfloat16S2_S2_fjLj1536ELj1ELj4ELj1ELj16ENS_18Kernel_traits_baseILj1536EfS2_S2_S2_fjLj128EEEEELb0ELb0ELb1EEEvNS_9FwdParamsE,"ax",@progbits
	.sectioninfo	@"SHI_REGISTERS=255"
	.align	128
        .global         _ZN10layer_norm31ln_parallel_residual_fwd_kernelINS_13Kernel_traitsIf13__nv_bfloat16S2_S2_fjLj1536ELj1ELj4ELj1ELj16ENS_18Kernel_traits_baseILj1536EfS2_S2_S2_fjLj128EEEEELb0ELb0ELb1EEEvNS_9FwdParamsE
        .type           _ZN10layer_norm31ln_parallel_residual_fwd_kernelINS_13Kernel_traitsIf13__nv_bfloat16S2_S2_fjLj1536ELj1ELj4ELj1ELj16ENS_18Kernel_traits_baseILj1536EfS2_S2_S2_fjLj128EEEEELb0ELb0ELb1EEEvNS_9FwdParamsE,@function
        .size           _ZN10layer_norm31ln_parallel_residual_fwd_kernelINS_13Kernel_traitsIf13__nv_bfloat16S2_S2_fjLj1536ELj1ELj4ELj1ELj16ENS_18Kernel_traits_baseILj1536EfS2_S2_S2_fjLj128EEEEELb0ELb0ELb1EEEvNS_9FwdParamsE,(.L_x_39461 - _ZN10layer_norm31ln_parallel_residual_fwd_kernelINS_13Kernel_traitsIf13__nv_bfloat16S2_S2_fjLj1536ELj1ELj4ELj1ELj16ENS_18Kernel_traits_baseILj1536EfS2_S2_S2_fjLj128EEEEELb0ELb0ELb1EEEvNS_9FwdParamsE)
        .other          _ZN10layer_norm31ln_parallel_residual_fwd_kernelINS_13Kernel_traitsIf13__nv_bfloat16S2_S2_fjLj1536ELj1ELj4ELj1ELj16ENS_18Kernel_traits_baseILj1536EfS2_S2_S2_fjLj128EEEEELb0ELb0ELb1EEEvNS_9FwdParamsE,@"STO_CUDA_ENTRY STV_DEFAULT"
_ZN10layer_norm31ln_parallel_residual_fwd_kernelINS_13Kernel_traitsIf13__nv_bfloat16S2_S2_fjLj1536ELj1ELj4ELj1ELj16ENS_18Kernel_traits_baseILj1536EfS2_S2_S2_fjLj128EEEEELb0ELb0ELb1EEEvNS_9FwdParamsE:
.text._ZN10layer_norm31ln_parallel_residual_fwd_kernelINS_13Kernel_traitsIf13__nv_bfloat16S2_S2_fjLj1536ELj1ELj4ELj1ELj16ENS_18Kernel_traits_baseILj1536EfS2_S2_S2_fjLj128EEEEELb0ELb0ELb1EEEvNS_9FwdParamsE:
[----:B------:R-:W-:Y:S02]  /*0000*/  MOV R1, c[0x0][0x28] ;  /* 0x00000a0000017a02 */ /* 0x000fe40000000f00 */
[----:B------:R-:W0:Y:S01]  /*0010*/  S2R R252, SR_TID.X ;  /* 0x0000000000fc7919 */ /* 0x000e220000002100 */
[----:B------:R-:W-:Y:S01]  /*0020*/  ISETP.NE.U32.AND P0, PT, RZ, c[0x0][0x218], PT ;  /* 0x00008600ff007a0c */ /* 0x000fe20003f05070 */
[----:B------:R-:W-:Y:S01]  /*0030*/  CS2R R192, SRZ ;  /* 0x0000000000c07805 */ /* 0x000fe2000001ff00 */
[----:B------:R-:W-:Y:S01]  /*0040*/  CS2R R194, SRZ ;  /* 0x0000000000c27805 */ /* 0x000fe2000001ff00 */
[----:B------:R-:W1:Y:S01]  /*0050*/  S2R R3, SR_CTAID.X ;  /* 0x0000000000037919 */ /* 0x000e620000002500 */
[----:B------:R-:W-:Y:S01]  /*0060*/  ISETP.NE.AND.EX P0, PT, RZ, c[0x0][0x21c], PT, P0 ;  /* 0x00008700ff007a0c */ /* 0x000fe20003f05300 */
[----:B------:R-:W-:Y:S01]  /*0070*/  CS2R R188, SRZ ;  /* 0x0000000000bc7805 */ /* 0x000fe2000001ff00 */
        /* <DEDUP_REMOVED lines=17> */
[----:B0-----:R-:W-:Y:S01]  /*0190*/  SHF.R.U32.HI R0, RZ, 0x5, R252 ;  /* 0x00000005ff007819 */ /* 0x001fe200000116fc */
[----:B------:R-:W-:Y:S01]  /*01a0*/  CS2R R152, SRZ ;  /* 0x0000000000987805 */ /* 0x000fe2000001ff00 */
[----:B------:R-:W-:Y:S01]  /*01b0*/  CS2R R154, SRZ ;  /* 0x00000000009a7805 */ /* 0x000fe2000001ff00 */
[----:B------:R-:W-:Y:S01]  /*01c0*/  CS2R R148, SRZ ;  /* 0x0000000000947805 */ /* 0x000fe2000001ff00 */
[----:B-1----:R-:W-:Y:S01]  /*01d0*/  LEA R8, R3, R0, 0x2 ;  /* 0x0000000003087211 */ /* 0x002fe200078e10ff */
[----:B------:R-:W-:Y:S01]  /*01e0*/  CS2R R150, SRZ ;  /* 0x0000000000967805 */ /* 0x000fe2000001ff00 */
[----:B------:R-:W-:Y:S01]  /*01f0*/  SHF.L.U32 R0, R252, 0x5, RZ ;  /* 0x00000005fc007819 */ /* 0x000fe200000006ff */
[----:B------:R-:W-:Y:S01]  /*0200*/  ULDC.64 UR4, c[0x0][0x118] ;  /* 0x0000460000047ab9 */ /* 0x000fe20000000a00 */
[----:B------:R-:W-:-:S02]  /*0210*/  IADD3 R1, R1, -0x40, RZ ;  /* 0xffffffc001017810 */ /* 0x000fc40007ffe0ff */
[----:B------:R-:W-:-:S04]  /*0220*/  LOP3.LUT R0, R0, 0x3e0, RZ, 0xc0, !PT ;  /* 0x000003e000007812 */ /* 0x000fc800078ec0ff */
[----:B------:R-:W-:-:S04]  /*0230*/  IADD3 R2, P1, R0, c[0x0][0x218], RZ ;  /* 0x0000860000027a10 */ /* 0x000fc80007f3e0ff */
[----:B------:R-:W-:Y:S02]  /*0240*/  IADD3.X R3, RZ, c[0x0][0x21c], RZ, P1, !PT ;  /* 0x00008700ff037a10 */ /* 0x000fe40000ffe4ff */
[----:B------:R-:W-:-:S03]  /*0250*/  LOP3.LUT R252, R252, 0x1f, RZ, 0xc0, !PT ;  /* 0x0000001ffcfc7812 */ /* 0x000fc600078ec0ff */
[----:B------:R0:W5:Y:S04]  /*0260*/  @P0 LDG.E.128 R192, [R2.64] ;  /* 0x0000000402c00981 */ /* 0x000168000c1e1d00 */
[----:B------:R0:W5:Y:S04]  /*0270*/  @P0 LDG.E.128 R188, [R2.64+0x10] ;  /* 0x0000100402bc0981 */ /* 0x000168000c1e1d00 */
        /* <DEDUP_REMOVED lines=9> */
[----:B------:R0:W5:Y:S01]  /*0310*/  @P0 LDG.E.128 R148, [R2.64+0x1410] ;  /* 0x0014100402940981 */ /* 0x000162000c1e1d00 */
[----:B------:R-:W-:Y:S01]  /*0320*/  ISETP.NE.U32.AND P0, PT, RZ, c[0x0][0x220], PT ;  /* 0x00008800ff007a0c */ /* 0x000fe20003f05070 */
[----:B------:R-:W-:Y:S01]  /*0330*/  CS2R R146, SRZ ;  /* 0x0000000000927805 */ /* 0x000fe2000001ff00 */
[----:B------:R-:W-:Y:S01]  /*0340*/  SHF.L.U32 R4, R252, 0x5, RZ ;  /* 0x00000005fc047819 */ /* 0x000fe200000006ff */
[----:B------:R-:W-:Y:S01]  /*0350*/  CS2R R144, SRZ ;  /* 0x0000000000907805 */ /* 0x000fe2000001ff00 */
[----:B------:R-:W-:Y:S01]  /*0360*/  ISETP.NE.AND.EX P0, PT, RZ, c[0x0][0x224], PT, P0 ;  /* 0x00008900ff007a0c */ /* 0x000fe20003f05300 */
[----:B------:R-:W-:Y:S01]  /*0370*/  CS2R R142, SRZ ;  /* 0x00000000008e7805 */ /* 0x000fe2000001ff00 */
[----:B------:R-:W-:Y:S01]  /*0380*/  IADD3 R6, P1, R4, c[0x0][0x220], RZ ;  /* 0x0000880004067a10 */ /* 0x000fe20007f3e0ff */
        /* <DEDUP_REMOVED lines=21> */
[----:B------:R-:W-:-:S02]  /*04e0*/  IADD3.X R7, RZ, c[0x0][0x224], RZ, P1, !PT ;  /* 0x00008900ff077a10 */ /* 0x000fc40000ffe4ff */
[----:B------:R-:W-:Y:S02]  /*04f0*/  ISETP.GE.AND P1, PT, R8, c[0x0][0x164], PT ;  /* 0x0000590008007a0c */ /* 0x000fe40003f26270 */
[----:B0-----:R-:W-:Y:S01]  /*0500*/  IADD3 R2, P2, R0, c[0x0][0x1b0], RZ ;  /* 0x00006c0000027a10 */ /* 0x001fe20007f5e0ff */
[----:B------:R0:W5:Y:S01]  /*0510*/  @P0 LDG.E.128 R144, [R6.64] ;  /* 0x0000000406900981 */ /* 0x000162000c1e1d00 */
[----:B------:R-:W-:Y:S02]  /*0520*/  IADD3 R4, P3, R4, c[0x0][0x1b8], RZ ;  /* 0x00006e0004047a10 */ /* 0x000fe40007f7e0ff */
[----:B------:R-:W-:Y:S01]  /*0530*/  IADD3.X R3, RZ, c[0x0][0x1b4], RZ, P2, !PT ;  /* 0x00006d00ff037a10 */ /* 0x000fe200017fe4ff */
[----:B------:R0:W5:Y:S01]  /*0540*/  @P0 LDG.E.128 R140, [R6.64+0x10] ;  /* 0x00001004068c0981 */ /* 0x000162000c1e1d00 */
[----:B------:R-:W-:-:S03]  /*0550*/  IADD3.X R5, RZ, c[0x0][0x1bc], RZ, P3, !PT ;  /* 0x00006f00ff057a10 */ /* 0x000fc60001ffe4ff */
        /* <DEDUP_REMOVED lines=10> */
[----:B------:R-:W-:Y:S05]  /*0600*/  @P1 EXIT ;  /* 0x000000000000194d */ /* 0x000fea0003800000 */
[----:B------:R-:W2:Y:S04]  /*0610*/  LDG.E.128 R12, [R4.64+0x10] ;  /* 0x00001004040c7981 */ /* 0x000ea8000c1e1d00 */
[----:B------:R1:W3:Y:S04]  /*0620*/  LDG.E.128 R24, [R2.64] ;  /* 0x0000000402187981 */ /* 0x0002e8000c1e1d00 */
[----:B------:R1:W4:Y:S04]  /*0630*/  LDG.E.128 R20, [R2.64+0x10] ;  /* 0x0000100402147981 */ /* 0x000328000c1e1d00 */
[----:B------:R-:W4:Y:S04]  /*0640*/  LDG.E.128 R16, [R4.64] ;  /* 0x0000000404107981 */ /* 0x000f28000c1e1d00 */
[----:B------:R0:W5:Y:S04]  /*0650*/  LDG.E.128 R240, [R4.64+0x400] ;  /* 0x0004000404f07981 */ /* 0x000168000c1e1d00 */
        /* <DEDUP_REMOVED lines=8> */
[----:B------:R0:W5:Y:S01]  /*06e0*/  LDG.E.128 R32, [R4.64+0x1410] ;  /* 0x0014100404207981 */ /* 0x000162000c1e1d00 */
[----:B------:R-:W-:-:S03]  /*06f0*/  MOV R0, c[0x0][0x180] ;  /* 0x0000600000007a02 */ /* 0x000fc60000000f00 */
[----:B------:R1:W5:Y:S01]  /*0700*/  LDG.E.128 R248, [R2.64+0x400] ;  /* 0x0004000402f87981 */ /* 0x000362000c1e1d00 */
[----:B------:R-:W-:Y:S02]  /*0710*/  LOP3.LUT P0, RZ, R0, c[0x0][0x178], RZ, 0xfc, !PT ;  /* 0x00005e0000ff7a12 */ /* 0x000fe4000780fcff */
[----:B------:R-:W-:Y:S01]  /*0720*/  MOV R0, c[0x0][0x184] ;  /* 0x0000610000007a02 */ /* 0x000fe20000000f00 */
[----:B------:R1:W5:Y:S03]  /*0730*/  LDG.E.128 R244, [R2.64+0x410] ;  /* 0x0004100402f47981 */ /* 0x000366000c1e1d00 */
[----:B------:R-:W-:Y:S01]  /*0740*/  LOP3.LUT P0, RZ, R0, c[0x0][0x17c], RZ, 0xfc, P0 ;  /* 0x00005f0000ff7a12 */ /* 0x000fe2000000fcff */
        /* <DEDUP_REMOVED lines=8> */
[----:B------:R-:W-:Y:S01]  /*07d0*/  ULDC.U8 UR6, c[0x0][0x1f0] ;  /* 0x00007c0000067ab9 */ /* 0x000fe20000000000 */
[----:B-1----:R-:W-:-:S02]  /*07e0*/  MOV R2, R8 ;  /* 0x0000000800027202 */ /* 0x002fc40000000f00 */
[----:B--2---:R0:W-:Y:S04]  /*07f0*/  STL.64 [R1], R12 ;  /* 0x0000000c01007387 */ /* 0x0041e80000100a00 */
[----:B---3--:R0:W-:Y:S04]  /*0800*/  STL.64 [R1+0x30], R24 ;  /* 0x0000301801007387 */ /* 0x0081e80000100a00 */
[----:B------:R0:W-:Y:S04]  /*0810*/  STL.64 [R1+0x38], R26 ;  /* 0x0000381a01007387 */ /* 0x0001e80000100a00 */
[----:B------:R0:W-:Y:S04]  /*0820*/  STL.64 [R1+0x8], R14 ;  /* 0x0000080e01007387 */ /* 0x0001e80000100a00 */
[----:B----4-:R0:W-:Y:S04]  /*0830*/  STL.64 [R1+0x20], R20 ;  /* 0x0000201401007387 */ /* 0x0101e80000100a00 */
[----:B------:R0:W-:Y:S04]  /*0840*/  STL.64 [R1+0x28], R22 ;  /* 0x0000281601007387 */ /* 0x0001e80000100a00 */
[----:B------:R0:W-:Y:S04]  /*0850*/  STL.64 [R1+0x10], R16 ;  /* 0x0000101001007387 */ /* 0x0001e80000100a00 */
[----:B------:R0:W-:Y:S02]  /*0860*/  STL.64 [R1+0x18], R18 ;  /* 0x0000181201007387 */ /* 0x0001e40000100a00 */
.L_x_8560:
        /* <DEDUP_REMOVED lines=8> */
[----:B------:R-:W-:-:S05]  /*08f0*/  LEA.HI.SX32 R212, R3, R252, 0x1d ;  /* 0x000000fc03d47211 */ /* 0x000fca00078feaff */
[----:B------:R-:W-:-:S04]  /*0900*/  IMAD.WIDE.U32 R224, R212, R229, c[0x0][0x170] ;  /* 0x00005c00d4e07625 */ /* 0x000fc800078e00e5 */
[CC--:B0-----:R-:W-:Y:S02]  /*0910*/  @P1 IMAD.WIDE.U32 R4, R212.reuse, R229.reuse, c[0x0][0x178] ;  /* 0x00005e00d4041625 */ /* 0x0c1fe400078e00e5 */
        /* <DEDUP_REMOVED lines=13> */
.L_x_8366:
[----:B-----5:R-:W-:-:S05]  /*09f0*/  PRMT R3, RZ, 0x5410, R24 ;  /* 0x00005410ff037816 */ /* 0x020fca0000000018 */
[----:B------:R-:W-:Y:S01]  /*0a00*/  FADD.FTZ R236, R236, R3 ;  /* 0x00000003ecec7221 */ /* 0x000fe20000010000 */
[----:B------:R-:W-:Y:S05]  /*0a10*/  BRA `(.L_x_8367) ;  /* 0x0000004000007947 */ /* 0x000fea0003800000 */
.L_x_8365:
[----:B0----5:R-:W-:-:S05]  /*0a20*/  PRMT R3, RZ, 0x5410, R28 ;  /* 0x00005410ff037816 */ /* 0x021fca000000001c */
[----:B------:R-:W-:Y:S01]  /*0a30*/  FADD.FTZ R236, R236, R3 ;  /* 0x00000003ecec7221 */ /* 0x000fe20000010000 */
[----:B------:R-:W-:-:S05]  /*0a40*/  @P2 PRMT R3, RZ, 0x5410, R24 ;  /* 0x00005410ff032816 */ /* 0x000fca0000000018 */
[----:B------:R-:W-:-:S05]  /*0a50*/  @P2 FADD.FTZ R236, R236, R3 ;  /* 0x00000003ecec2221 */ /* 0x000fca0000010000 */
.L_x_8367:
[----:B------:R-:W-:-:S04]  /*0a60*/  F2FP.BF16.PACK_AB R10, RZ, R236 ;  /* 0x000000ecff0a723e */ /* 0x000fc800000010ff */
[----:B------:R-:W-:Y:S02]  /*0a70*/  PRMT R20, R10, 0x7610, R20 ;  /* 0x000076100a147816 */ /* 0x000fe40000000014 */
.L_x_8368:
[----:B------:R-:W-:Y:S01]  /*0a80*/  PRMT R235, RZ, 0x7610, R224 ;  /* 0x00007610ffeb7816 */ /* 0x000fe200000000e0 */
[----:B------:R-:W-:Y:S05]  /*0a90*/  @P3 BRA `(.L_x_8369) ;  /* 0x0000008000003947 */ /* 0x000fea0003800000 */
[----:B------:R-:W-:-:S04]  /*0aa0*/  ISETP.NE.U32.AND P4, PT, RZ, c[0x0][0x180], PT ;  /* 0x00006000ff007a0c */ /* 0x000fc80003f85070 */
[----:B------:R-:W-:-:S13]  /*0ab0*/  ISETP.NE.AND.EX P4, PT, RZ, c[0x0][0x184], PT, P4 ;  /* 0x00006100ff007a0c */ /* 0x000fda0003f85340 */
[----:B------:R-:W-:Y:S05]  /*0ac0*/  @P4 BRA `(.L_x_8370) ;  /* 0x0000002000004947 */ /* 0x000fea0003800000 */
[----:B------:R-:W-:Y:S05]  /*0ad0*/  @P0 BRA `(.L_x_8371) ;  /* 0x0000008000000947 */ /* 0x000fea0003800000 */
[----:B------:R-:W-:Y:S05]  /*0ae0*/  BRA `(.L_x_8372) ;  /* 0x0000009000007947 */ /* 0x000fea0003800000 */
.L_x_8370:
[----:B-----5:R-:W-:-:S05]  /*0af0*/  PRMT R0, RZ, 0x7610, R24 ;  /* 0x00007610ff007816 */ /* 0x020fca0000000018 */
[----:B------:R-:W-:Y:S01]  /*0b00*/  FADD.FTZ R235, R235, R0 ;  /* 0x00000000ebeb7221 */ /* 0x000fe20000010000 */
[----:B------:R-:W-:Y:S05]  /*0b10*/  BRA `(.L_x_8371) ;  /* 0x0000004000007947 */ /* 0x000fea0003800000 */
.L_x_8369:
[----:B-----5:R-:W-:-:S05]  /*0b20*/  PRMT R0, RZ, 0x7610, R28 ;  /* 0x00007610ff007816 */ /* 0x020fca000000001c */
[----:B------:R-:W-:Y:S01]  /*0b30*/  FADD.FTZ R235, R235, R0 ;  /* 0x00000000ebeb7221 */ /* 0x000fe20000010000 */
[----:B------:R-:W-:-:S05]  /*0b40*/  @P2 PRMT R0, RZ, 0x7610, R24 ;  /* 0x00007610ff002816 */ /* 0x000fca0000000018 */
[----:B------:R-:W-:-:S05]  /*0b50*/  @P2 FADD.FTZ R235, R235, R0 ;  /* 0x00000000ebeb2221 */ /* 0x000fca0000010000 */
.L_x_8371:
[----:B------:R-:W-:-:S04]  /*0b60*/  F2FP.BF16.PACK_AB R10, RZ, R235 ;  /* 0x000000ebff0a723e */ /* 0x000fc800000010ff */
[----:B------:R-:W-:Y:S02]  /*0b70*/  PRMT R20, R20, 0x5410, R10 ;  /* 0x0000541014147816 */ /* 0x000fe4000000000a */
.L_x_8372:
[----:B------:R-:W-:Y:S01]  /*0b80*/  PRMT R234, RZ, 0x5410, R225 ;  /* 0x00005410ffea7816 */ /* 0x000fe200000000e1 */
[----:B------:R-:W-:Y:S05]  /*0b90*/  @P3 BRA `(.L_x_8373) ;  /* 0x0000008000003947 */ /* 0x000fea0003800000 */
[----:B------:R-:W-:-:S04]  /*0ba0*/  ISETP.NE.U32.AND P4, PT, RZ, c[0x0][0x180], PT ;  /* 0x00006000ff007a0c */ /* 0x000fc80003f85070 */
[----:B------:R-:W-:-:S13]  /*0bb0*/  ISETP.NE.AND.EX P4, PT, RZ, c[0x0][0x184], PT, P4 ;  /* 0x00006100ff007a0c */ /* 0x000fda0003f85340 */
[----:B------:R-:W-:Y:S05]  /*0bc0*/  @P4 BRA `(.L_x_8374) ;  /* 0x0000002000004947 */ /* 0x000fea0003800000 */
[----:B------:R-:W-:Y:S05]  /*0bd0*/  @P0 BRA `(.L_x_8375) ;  /* 0x0000008000000947 */ /* 0x000fea0003800000 */
[----:B------:R-:W-:Y:S05]  /*0be0*/  BRA `(.L_x_8376) ;  /* 0x0000009000007947 */ /* 0x000fea0003800000 */
.L_x_8374:
[----:B-----5:R-:W-:-:S05]  /*0bf0*/  PRMT R3, RZ, 0x5410, R25 ;  /* 0x00005410ff037816 */ /* 0x020fca0000000019 */
[----:B------:R-:W-:Y:S01]  /*0c00*/  FADD.FTZ R234, R234, R3 ;  /* 0x00000003eaea7221 */ /* 0x000fe20000010000 */
[----:B------:R-:W-:Y:S05]  /*0c10*/  BRA `(.L_x_8375) ;  /* 0x0000004000007947 */ /* 0x000fea0003800000 */
.L_x_8373:
[----:B-----5:R-:W-:-:S05]  /*0c20*/  PRMT R3, RZ, 0x5410, R29 ;  /* 0x00005410ff037816 */ /* 0x020fca000000001d */
[----:B------:R-:W-:Y:S01]  /*0c30*/  FADD.FTZ R234, R234, R3 ;  /* 0x00000003eaea7221 */ /* 0x000fe20000010000 */
[----:B------:R-:W-:-:S05]  /*0c40*/  @P2 PRMT R3, RZ, 0x5410, R25 ;  /* 0x00005410ff032816 */ /* 0x000fca0000000019 */
[----:B------:R-:W-:-:S05]  /*0c50*/  @P2 FADD.FTZ R234, R234, R3 ;  /* 0x00000003eaea2221 */ /* 0x000fca0000010000 */
.L_x_8375:
[----:B------:R-:W-:-:S04]  /*0c60*/  F2FP.BF16.PACK_AB R0, RZ, R234 ;  /* 0x000000eaff00723e */ /* 0x000fc800000010ff */
[----:B------:R-:W-:Y:S02]  /*0c70*/  PRMT R21, R0, 0x7610, R21 ;  /* 0x0000761000157816 */ /* 0x000fe40000000015 */
.L_x_8376:
[----:B------:R-:W-:Y:S01]  /*0c80*/  PRMT R233, RZ, 0x7610, R225 ;  /* 0x00007610ffe97816 */ /* 0x000fe200000000e1 */
[----:B------:R-:W-:Y:S05]  /*0c90*/  @P3 BRA `(.L_x_8377) ;  /* 0x0000008000003947 */ /* 0x000fea0003800000 */
[----:B------:R-:W-:-:S04]  /*0ca0*/  ISETP.NE.U32.AND P4, PT, RZ, c[0x0][0x180], PT ;  /* 0x00006000ff007a0c */ /* 0x000fc80003f85070 */
[----:B------:R-:W-:-:S13]  /*0cb0*/  ISETP.NE.AND.EX P4, PT, RZ, c[0x0][0x184], PT, P4 ;  /* 0x00006100ff007a0c */ /* 0x000fda0003f85340 */
[----:B------:R-:W-:Y:S05]  /*0cc0*/  @P4 BRA `(.L_x_8378) ;  /* 0x0000002000004947 */ /* 0x000fea0003800000 */
[----:B------:R-:W-:Y:S05]  /*0cd0*/  @P0 BRA `(.L_x_8379) ;  /* 0x0000008000000947 */ /* 0x000fea0003800000 */
[----:B------:R-:W-:Y:S05]  /*0ce0*/  BRA `(.L_x_8380) ;  /* 0x0000009000007947 */ /* 0x000fea0003800000 */
.L_x_8378:
[----:B-----5:R-:W-:-:S05]  /*0cf0*/  PRMT R0, RZ, 0x7610, R25 ;  /* 0x00007610ff007816 */ /* 0x020fca0000000019 */
[----:B------:R-:W-:Y:S01]  /*0d00*/  FADD.FTZ R233, R233, R0 ;  /* 0x00000000e9e97221 */ /* 0x000fe20000010000 */
[----:B------:R-:W-:Y:S05]  /*0d10*/  BRA `(.L_x_8379) ;  /* 0x0000004000007947 */ /* 0x000fea0003800000 */
.L_x_8377:
[----:B-----5:R-:W-:-:S05]  /*0d20*/  PRMT R0, RZ, 0x7610, R29 ;  /* 0x00007610ff007816 */ /* 0x020fca000000001d */
[----:B------:R-:W-:Y:S01]  /*0d30*/  FADD.FTZ R233, R233, R0 ;  /* 0x00000000e9e97221 */ /* 0x000fe20000010000 */
[----:B------:R-:W-:-:S05]  /*0d40*/  @P2 PRMT R0, RZ, 0x7610, R25 ;  /* 0x00007610ff002816 */ /* 0x000fca0000000019 */
[----:B------:R-:W-:-:S05]  /*0d50*/  @P2 FADD.FTZ R233, R233, R0 ;  /* 0x00000000e9e92221 */ /* 0x000fca0000010000 */
.L_x_8379:
[----:B------:R-:W-:-:S04]  /*0d60*/  F2FP.BF16.PACK_AB R0, RZ, R233 ;  /* 0x000000e9ff00723e */ /* 0x000fc800000010ff */
[----:B------:R-:W-:Y:S02]  /*0d70*/  PRMT R21, R21, 0x5410, R0 ;  /* 0x0000541015157816 */ /* 0x000fe40000000000 */
.L_x_8380:
[----:B------:R-:W-:Y:S01]  /*0d80*/  PRMT R232, RZ, 0x5410, R226 ;  /* 0x00005410ffe87816 */ /* 0x000fe200000000e2 */
[----:B------:R-:W-:Y:S05]  /*0d90*/  @P3 BRA `(.L_x_8381) ;  /* 0x0000008000003947 */ /* 0x000fea0003800000 */
[----:B------:R-:W-:-:S04]  /*0da0*/  ISETP.NE.U32.AND P4, PT, RZ, c[0x0][0x180], PT ;  /* 0x00006000ff007a0c */ /* 0x000fc80003f85070 */
[----:B------:R-:W-:-:S13]  /*0db0*/  ISETP.NE.AND.EX P4, PT, RZ, c[0x0][0x184], PT, P4 ;  /* 0x00006100ff007a0c */ /* 0x000fda0003f85340 */
[----:B------:R-:W-:Y:S05]  /*0dc0*/  @P4 BRA `(.L_x_8382) ;  /* 0x0000002000004947 */ /* 0x000fea0003800000 */
[----:B------:R-:W-:Y:S05]  /*0dd0*/  @P0 BRA `(.L_x_8383) ;  /* 0x0000008000000947 */ /* 0x000fea0003800000 */
[----:B------:R-:W-:Y:S05]  /*0de0*/  BRA `(.L_x_8384) ;  /* 0x0000009000007947 */ /* 0x000fea0003800000 */
.L_x_8382:
[----:B-----5:R-:W-:-:S05]  /*0df0*/  PRMT R3, RZ, 0x5410, R26 ;  /* 0x00005410ff037816 */ /* 0x020fca000000001a */
[----:B------:R-:W-:Y:S01]  /*0e00*/  FADD.FTZ R232, R232, R3 ;  /* 0x00000003e8e87221 */ /* 0x000fe20000010000 */
[----:B------:R-:W-:Y:S05]  /*0e10*/  BRA `(.L_x_8383) ;  /* 0x0000004000007947 */ /* 0x000fea0003800000 */
.L_x_8381:
[----:B-----5:R-:W-:-:S05]  /*0e20*/  PRMT R3, RZ, 0x5410, R30 ;  /* 0x00005410ff037816 */ /* 0x020fca000000001e */
[----:B------:R-:W-:Y:S01]  /*0e30*/  FADD.FTZ R232, R232, R3 ;  /* 0x00000003e8e87221 */ /* 0x000fe20000010000 */
[----:B------:R-:W-:-:S05]  /*0e40*/  @P2 PRMT R3, RZ, 0x5410, R26 ;  /* 0x00005410ff032816 */ /* 0x000fca000000001a */
[----:B------:R-:W-:-:S05]  /*0e50*/  @P2 FADD.FTZ R232, R232, R3 ;  /* 0x00000003e8e82221 */ /* 0x000fca0000010000 */
.L_x_8383:
[----:B------:R-:W-:-:S04]  /*0e60*/  F2FP.BF16.PACK_AB R11, RZ, R232 ;  /* 0x000000e8ff0b723e */ /* 0x000fc800000010ff */
[----:B------:R-:W-:Y:S02]  /*0e70*/  PRMT R22, R11, 0x7610, R22 ;  /* 0x000076100b167816 */ /* 0x000fe40000000016 */
.L_x_8384:
[----:B------:R-:W-:Y:S01]  /*0e80*/  PRMT R231, RZ, 0x7610, R226 ;  /* 0x00007610ffe77816 */ /* 0x000fe200000000e2 */
[----:B------:R-:W-:Y:S05]  /*0e90*/  @P3 BRA `(.L_x_8385) ;  /* 0x0000008000003947 */ /* 0x000fea0003800000 */
[----:B------:R-:W-:-:S04]  /*0ea0*/  ISETP.NE.U32.AND P4, PT, RZ, c[0x0][0x180], PT ;  /* 0x00006000ff007a0c */ /* 0x000fc80003f85070 */
[----:B------:R-:W-:-:S13]  /*0eb0*/  ISETP.NE.AND.EX P4, PT, RZ, c[0x0][0x184], PT, P4 ;  /* 0x00006100ff007a0c */ /* 0x000fda0003f85340 */
[----:B------:R-:W-:Y:S05]  /*0ec0*/  @P4 BRA `(.L_x_8386) ;  /* 0x0000002000004947 */ /* 0x000fea0003800000 */
[----:B------:R-:W-:Y:S05]  /*0ed0*/  @P0 BRA `(.L_x_8387) ;  /* 0x0000008000000947 */ /* 0x000fea0003800000 */
[----:B------:R-:W-:Y:S05]  /*0ee0*/  BRA `(.L_x_8388) ;  /* 0x0000009000007947 */ /* 0x000fea0003800000 */
.L_x_8386:
[----:B-----5:R-:W-:-:S05]  /*0ef0*/  PRMT R0, RZ, 0x7610, R26 ;  /* 0x00007610ff007816 */ /* 0x020fca000000001a */
[----:B------:R-:W-:Y:S01]  /*0f00*/  FADD.FTZ R231, R231, R0 ;  /* 0x00000000e7e77221 */ /* 0x000fe20000010000 */
[----:B------:R-:W-:Y:S05]  /*0f10*/  BRA `(.L_x_8387) ;  /* 0x0000004000007947 */ /* 0x000fea0003800000 */
.L_x_8385:
[----:B-----5:R-:W-:-:S05]  /*0f20*/  PRMT R0, RZ, 0x7610, R30 ;  /* 0x00007610ff007816 */ /* 0x020fca000000001e */
[----:B------:R-:W-:Y:S01]  /*0f30*/  FADD.FTZ R231, R231, R0 ;  /* 0x00000000e7e77221 */ /* 0x000fe20000010000 */
[----:B------:R-:W-:-:S05]  /*0f40*/  @P2 PRMT R0, RZ, 0x7610, R26 ;  /* 0x00007610ff002816 */ /* 0x000fca000000001a */
[----:B------:R-:W-:-:S05]  /*0f50*/  @P2 FADD.FTZ R231, R231, R0 ;  /* 0x00000000e7e72221 */ /* 0x000fca0000010000 */
.L_x_8387:
[----:B------:R-:W-:-:S04]  /*0f60*/  F2FP.BF16.PACK_AB R11, RZ, R231 ;  /* 0x000000e7ff0b723e */ /* 0x000fc800000010ff */
[----:B------:R-:W-:Y:S02]  /*0f70*/  PRMT R22, R22, 0x5410, R11 ;  /* 0x0000541016167816 */ /* 0x000fe4000000000b */
.L_x_8388:
[----:B------:R-:W-:Y:S01]  /*0f80*/  PRMT R228, RZ, 0x5410, R227 ;  /* 0x00005410ffe47816 */ /* 0x000fe200000000e3 */
[----:B------:R-:W-:Y:S05]  /*0f90*/  @P3 BRA `(.L_x_8389) ;  /* 0x0000008000003947 */ /* 0x000fea0003800000 */
[----:B------:R-:W-:-:S04]  /*0fa0*/  ISETP.NE.U32.AND P4, PT, RZ, c[0x0][0x180], PT ;  /* 0x00006000ff007a0c */ /* 0x000fc80003f85070 */
[----:B------:R-:W-:-:S13]  /*0fb0*/  ISETP.NE.AND.EX P4, PT, RZ, c[0x0][0x184], PT, P4 ;  /* 0x00006100ff007a0c */ /* 0x000fda0003f85340 */
[----:B------:R-:W-:Y:S05]  /*0fc0*/  @P4 BRA `(.L_x_8390) ;  /* 0x0000002000004947 */ /* 0x000fea0003800000 */
[----:B------:R-:W-:Y:S05]  /*0fd0*/  @P0 BRA `(.L_x_8391) ;  /* 0x0000008000000947 */ /* 0x000fea0003800000 */
[----:B------:R-:W-:Y:S05]  /*0fe0*/  BRA `(.L_x_8392) ;  /* 0x0000009000007947 */ /* 0x000fea0003800000 */
.L_x_8390:
[----:B-----5:R-:W-:-:S05]  /*0ff0*/  PRMT R3, RZ, 0x5410, R27 ;  /* 0x00005410ff037816 */ /* 0x020fca000000001b */
[----:B------:R-:W-:Y:S01]  /*1000*/  FADD.FTZ R228, R228, R3 ;  /* 0x00000003e4e47221 */ /* 0x000fe20000010000 */
[----:B------:R-:W-:Y:S05]  /*1010*/  BRA `(.L_x_8391) ;  /* 0x0000004000007947 */ /* 0x000fea0003800000 */
.L_x_8389:
[----:B-----5:R-:W-:-:S05]  /*1020*/  PRMT R3, RZ, 0x5410, R31 ;  /* 0x00005410ff037816 */ /* 0x020fca000000001f */
[----:B------:R-:W-:Y:S01]  /*1030*/  FADD.FTZ R228, R228, R3 ;  /* 0x00000003e4e47221 */ /* 0x000fe20000010000 */
[----:B------:R-:W-:-:S05]  /*1040*/  @P2 PRMT R3, RZ, 0x5410, R27 ;  /* 0x00005410ff032816 */ /* 0x000fca000000001b */
[----:B------:R-:W-:-:S05]  /*1050*/  @P2 FADD.FTZ R228, R228, R3 ;  /* 0x00000003e4e42221 */ /* 0x000fca0000010000 */
.L_x_8391:
[----:B------:R-:W-:-:S04]  /*1060*/  F2FP.BF16.PACK_AB R0, RZ, R228 ;  /* 0x000000e4ff00723e */ /* 0x000fc800000010ff */
[----:B------:R-:W-:Y:S02]  /*1070*/  PRMT R23, R0, 0x7610, R23 ;  /* 0x0000761000177816 */ /* 0x000fe40000000017 */
.L_x_8392:
[----:B------:R-:W-:Y:S01]  /*1080*/  PRMT R227, RZ, 0x7610, R227 ;  /* 0x00007610ffe37816 */ /* 0x000fe200000000e3 */
[----:B------:R-:W-:Y:S05]  /*1090*/  @P3 BRA `(.L_x_8393) ;  /* 0x0000008000003947 */ /* 0x000fea0003800000 */
[----:B------:R-:W-:-:S04]  /*10a0*/  ISETP.NE.U32.AND P4, PT, RZ, c[0x0][0x180], PT ;  /* 0x00006000ff007a0c */ /* 0x000fc80003f85070 */
[----:B------:R-:W-:-:S13]  /*10b0*/  ISETP.NE.AND.EX P4, PT, RZ, c[0x0][0x184], PT, P4 ;  /* 0x00006100ff007a0c */ /* 0x000fda0003f85340 */
[----:B------:R-:W-:Y:S05]  /*10c0*/  @P4 BRA `(.L_x_8394) ;  /* 0x0000002000004947 */ /* 0x000fea0003800000 */
[----:B------:R-:W-:Y:S05]  /*10d0*/  @P0 BRA `(.L_x_8395) ;  /* 0x0000008000000947 */ /* 0x000fea0003800000 */
[----:B------:R-:W-:Y:S05]  /*10e0*/  BRA `(.L_x_8396) ;  /* 0x0000009000007947 */ /* 0x000fea0003800000 */
.L_x_8394:
[----:B-----5:R-:W-:-:S05]  /*10f0*/  PRMT R0, RZ, 0x7610, R27 ;  /* 0x00007610ff007816 */ /* 0x020fca000000001b */
[----:B------:R-:W-:Y:S01]  /*1100*/  FADD.FTZ R227, R227, R0 ;  /* 0x00000000e3e37221 */ /* 0x000fe20000010000 */
[----:B------:R-:W-:Y:S05]  /*1110*/  BRA `(.L_x_8395) ;  /* 0x0000004000007947 */ /* 0x000fea0003800000 */
.L_x_8393:
[----:B-----5:R-:W-:-:S05]  /*1120*/  PRMT R0, RZ, 0x7610, R31 ;  /* 0x00007610ff007816 */ /* 0x020fca000000001f */
[----:B------:R-:W-:Y:S01]  /*1130*/  FADD.FTZ R227, R227, R0 ;  /* 0x00000000e3e37221 */ /* 0x000fe20000010000 */
[----:B------:R-:W-:-:S05]  /*1140*/  @P2 PRMT R0, RZ, 0x7610, R27 ;  /* 0x00007610ff002816 */ /* 0x000fca000000001b */
[----:B------:R-:W-:-:S05]  /*1150*/  @P2 FADD.FTZ R227, R227, R0 ;  /* 0x00000000e3e32221 */ /* 0x000fca0000010000 */
.L_x_8395:
[----:B------:R-:W-:-:S04]  /*1160*/  F2FP.BF16.PACK_AB R0, RZ, R227 ;  /* 0x000000e3ff00723e */ /* 0x000fc800000010ff */
[----:B------:R-:W-:Y:S02]  /*1170*/  PRMT R23, R23, 0x5410, R0 ;  /* 0x0000541017177816 */ /* 0x000fe40000000000 */
.L_x_8396:
        /* <DEDUP_REMOVED lines=16> */
.L_x_8398:
[----:B-----5:R-:W-:-:S05]  /*1280*/  PRMT R0, RZ, 0x5410, R24 ;  /* 0x00005410ff007816 */ /* 0x020fca0000000018 */
[----:B------:R-:W-:Y:S01]  /*1290*/  FADD.FTZ R213, R0, R213 ;  /* 0x000000d500d57221 */ /* 0x000fe20000010000 */
[----:B------:R-:W-:Y:S05]  /*12a0*/  BRA `(.L_x_8399) ;  /* 0x0000004000007947 */ /* 0x000fea0003800000 */
.L_x_8397:
[----:B0----5:R-:W-:-:S05]  /*12b0*/  PRMT R0, RZ, 0x5410, R28 ;  /* 0x00005410ff007816 */ /* 0x021fca000000001c */
[----:B------:R-:W-:Y:S01]  /*12c0*/  FADD.FTZ R213, R0, R213 ;  /* 0x000000d500d57221 */ /* 0x000fe20000010000 */
[----:B------:R-:W-:-:S05]  /*12d0*/  @P2 PRMT R0, RZ, 0x5410, R24 ;  /* 0x00005410ff002816 */ /* 0x000fca0000000018 */
[----:B------:R-:W-:-:S05]  /*12e0*/  @P2 FADD.FTZ R213, R0, R213 ;  /* 0x000000d500d52221 */ /* 0x000fca0000010000 */
.L_x_8399:
[----:B------:R-:W-:-:S04]  /*12f0*/  F2FP.BF16.PACK_AB R10, RZ, R213 ;  /* 0x000000d5ff0a723e */ /* 0x000fc800000010ff */
[----:B------:R-:W-:Y:S02]  /*1300*/  PRMT R20, R10, 0x7610, R20 ;  /* 0x000076100a147816 */ /* 0x000fe40000000014 */
.L_x_8400:
[----:B------:R-:W-:Y:S01]  /*1310*/  PRMT R214, RZ, 0x7610, R4 ;  /* 0x00007610ffd67816 */ /* 0x000fe20000000004 */
[----:B------:R-:W-:Y:S05]  /*1320*/  @P3 BRA `(.L_x_8401) ;  /* 0x0000008000003947 */ /* 0x000fea0003800000 */
[----:B------:R-:W-:-:S04]  /*1330*/  ISETP.NE.U32.AND P4, PT, RZ, c[0x0][0x180], PT ;  /* 0x00006000ff007a0c */ /* 0x000fc80003f85070 */
[----:B------:R-:W-:-:S13]  /*1340*/  ISETP.NE.AND.EX P4, PT, RZ, c[0x0][0x184], PT, P4 ;  /* 0x00006100ff007a0c */ /* 0x000fda0003f85340 */
[----:B------:R-:W-:Y:S05]  /*1350*/  @P4 BRA `(.L_x_8402) ;  /* 0x0000002000004947 */ /* 0x000fea0003800000 */
[----:B------:R-:W-:Y:S05]  /*1360*/  @P0 BRA `(.L_x_8403) ;  /* 0x0000008000000947 */ /* 0x000fea0003800000 */
[----:B------:R-:W-:Y:S05]  /*1370*/  BRA `(.L_x_8404) ;  /* 0x0000009000007947 */ /* 0x000fea0003800000 */
.L_x_8402:
[----:B-----5:R-:W-:-:S05]  /*1380*/  PRMT R3, RZ, 0x7610, R24 ;  /* 0x00007610ff037816 */ /* 0x020fca0000000018 */
[----:B------:R-:W-:Y:S01]  /*1390*/  FADD.FTZ R214, R3, R214 ;  /* 0x000000d603d67221 */ /* 0x000fe20000010000 */
[----:B------:R-:W-:Y:S05]  /*13a0*/  BRA `(.L_x_8403) ;  /* 0x0000004000007947 */ /* 0x000fea0003800000 */
.L_x_8401:
[----:B-----5:R-:W-:-:S05]  /*13b0*/  PRMT R3, RZ, 0x7610, R28 ;  /* 0x00007610ff037816 */ /* 0x020fca000000001c */
[----:B------:R-:W-:Y:S01]  /*13c0*/  FADD.FTZ R214, R3, R214 ;  /* 0x000000d603d67221 */ /* 0x000fe20000010000 */
[----:B------:R-:W-:-:S05]  /*13d0*/  @P2 PRMT R3, RZ, 0x7610, R24 ;  /* 0x00007610ff032816 */ /* 0x000fca0000000018 */
[----:B------:R-:W-:-:S05]  /*13e0*/  @P2 FADD.FTZ R214, R3, R214 ;  /* 0x000000d603d62221 */ /* 0x000fca0000010000 */
.L_x_8403:
[----:B------:R-:W-:-:S04]  /*13f0*/  F2FP.BF16.PACK_AB R10, RZ, R214 ;  /* 0x000000d6ff0a723e */ /* 0x000fc800000010ff */
[----:B------:R-:W-:Y:S02]  /*1400*/  PRMT R20, R20, 0x5410, R10 ;  /* 0x0000541014147816 */ /* 0x000fe4000000000a */
.L_x_8404:
[----:B------:R-:W-:Y:S01]  /*1410*/  PRMT R215, RZ, 0x5410, R5 ;  /* 0x00005410ffd77816 */ /* 0x000fe20000000005 */
[----:B------:R-:W-:Y:S05]  /*1420*/  @P3 BRA `(.L_x_8405) ;  /* 0x0000008000003947 */ /* 0x000fea0003800000 */
[----:B------:R-:W-:-:S04]  /*1430*/  ISETP.NE.U32.AND P4, PT, RZ, c[0x0][0x180], PT ;  /* 0x00006000ff007a0c */ /* 0x000fc80003f85070 */
[----:B------:R-:W-:-:S13]  /*1440*/  ISETP.NE.AND.EX P4, PT, RZ, c[0x0][0x184], PT, P4 ;  /* 0x00006100ff007a0c */ /* 0x000fda0003f85340 */
[----:B------:R-:W-:Y:S05]  /*1450*/  @P4 BRA `(.L_x_8406) ;  /* 0x0000002000004947 */ /* 0x000fea0003800000 */
[----:B------:R-:W-:Y:S05]  /*1460*/  @P0 BRA `(.L_x_8407) ;  /* 0x0000008000000947 */ /* 0x000fea0003800000 */
[----:B------:R-:W-:Y:S05]  /*1470*/  BRA `(.L_x_8408) ;  /* 0x0000009000007947 */ /* 0x000fea0003800000 */
.L_x_8406:
[----:B-----5:R-:W-:-:S05]  /*1480*/  PRMT R0, RZ, 0x5410, R25 ;  /* 0x00005410ff007816 */ /* 0x020fca0000000019 */
[----:B------:R-:W-:Y:S01]  /*1490*/  FADD.FTZ R215, R0, R215 ;  /* 0x000000d700d77221 */ /* 0x000fe20000010000 */
[----:B------:R-:W-:Y:S05]  /*14a0*/  BRA `(.L_x_8407) ;  /* 0x0000004000007947 */ /* 0x000fea0003800000 */
.L_x_8405:
[----:B-----5:R-:W-:-:S05]  /*14b0*/  PRMT R0, RZ, 0x5410, R29 ;  /* 0x00005410ff007816 */ /* 0x020fca000000001d */
[----:B------:R-:W-:Y:S01]  /*14c0*/  FADD.FTZ R215, R0, R215 ;  /* 0x000000d700d77221 */ /* 0x000fe20000010000 */
[----:B------:R-:W-:-:S05]  /*14d0*/  @P2 PRMT R0, RZ, 0x5410, R25 ;  /* 0x00005410ff002816 */ /* 0x000fca0000000019 */
[----:B------:R-:W-:-:S05]  /*14e0*/  @P2 FADD.FTZ R215, R0, R215 ;  /* 0x000000d700d72221 */ /* 0x000fca0000010000 */
.L_x_8407:
[----:B------:R-:W-:-:S04]  /*14f0*/  F2FP.BF16.PACK_AB R0, RZ, R215 ;  /* 0x000000d7ff00723e */ /* 0x000fc800000010ff */
[----:B------:R-:W-:Y:S02]  /*1500*/  PRMT R21, R0, 0x7610, R21 ;  /* 0x0000761000157816 */ /* 0x000fe40000000015 */
.L_x_8408:
[----:B------:R-:W-:Y:S01]  /*1510*/  PRMT R216, RZ, 0x7610, R5 ;  /* 0x00007610ffd87816 */ /* 0x000fe20000000005 */
[----:B------:R-:W-:Y:S05]  /*1520*/  @P3 BRA `(.L_x_8409) ;  /* 0x0000008000003947 */ /* 0x000fea0003800000 */
[----:B------:R-:W-:-:S04]  /*1530*/  ISETP.NE.U32.AND P4, PT, RZ, c[0x0][0x180], PT ;  /* 0x00006000ff007a0c */ /* 0x000fc80003f85070 */
[----:B------:R-:W-:-:S13]  /*1540*/  ISETP.NE.AND.EX P4, PT, RZ, c[0x0][0x184], PT, P4 ;  /* 0x00006100ff007a0c */ /* 0x000fda0003f85340 */
[----:B------:R-:W-:Y:S05]  /*1550*/  @P4 BRA `(.L_x_8410) ;  /* 0x0000002000004947 */ /* 0x000fea0003800000 */
[----:B------:R-:W-:Y:S05]  /*1560*/  @P0 BRA `(.L_x_8411) ;  /* 0x0000008000000947 */ /* 0x000fea0003800000 */
[----:B------:R-:W-:Y:S05]  /*1570*/  BRA `(.L_x_8412) ;  /* 0x0000009000007947 */ /* 0x000fea0003800000 */
.L_x_8410:
[----:B-----5:R-:W-:-:S05]  /*1580*/  PRMT R3, RZ, 0x7610, R25 ;  /* 0x00007610ff037816 */ /* 0x020fca0000000019 */
[----:B------:R-:W-:Y:S01]  /*1590*/  FADD.FTZ R216, R3, R216 ;  /* 0x000000d803d87221 */ /* 0x000fe20000010000 */
[----:B------:R-:W-:Y:S05]  /*15a0*/  BRA `(.L_x_8411) ;  /* 0x0000004000007947 */ /* 0x000fea0003800000 */
.L_x_8409:
[----:B-----5:R-:W-:-:S05]  /*15b0*/  PRMT R3, RZ, 0x7610, R29 ;  /* 0x00007610ff037816 */ /* 0x020fca000000001d */
[----:B------:R-:W-:Y:S01]  /*15c0*/  FADD.FTZ R216, R3, R216 ;  /* 0x000000d803d87221 */ /* 0x000fe20000010000 */
[----:B------:R-:W-:-:S05]  /*15d0*/  @P2 PRMT R3, RZ, 0x7610, R25 ;  /* 0x00007610ff032816 */ /* 0x000fca0000000019 */
[----:B------:R-:W-:-:S05]  /*15e0*/  @P2 FADD.FTZ R216, R3, R216 ;  /* 0x000000d803d82221 */ /* 0x000fca0000010000 */
.L_x_8411:
[----:B------:R-:W-:-:S04]  /*15f0*/  F2FP.BF16.PACK_AB R0, RZ, R216 ;  /* 0x000000d8ff00723e */ /* 0x000fc800000010ff */
[----:B------:R-:W-:Y:S02]  /*1600*/  PRMT R21, R21, 0x5410, R0 ;  /* 0x0000541015157816 */ /* 0x000fe40000000000 */
.L_x_8412:
[----:B------:R-:W-:Y:S01]  /*1610*/  PRMT R208, RZ, 0x5410, R6 ;  /* 0x00005410ffd07816 */ /* 0x000fe20000000006 */
[----:B------:R-:W-:Y:S05]  /*1620*/  @P3 BRA `(.L_x_8413) ;  /* 0x0000008000003947 */ /* 0x000fea0003800000 */
[----:B------:R-:W-:-:S04]  /*1630*/  ISETP.NE.U32.AND P4, PT, RZ, c[0x0][0x180], PT ;  /* 0x00006000ff007a0c */ /* 0x000fc80003f85070 */
[----:B------:R-:W-:-:S13]  /*1640*/  ISETP.NE.AND.EX P4, PT, RZ, c[0x0][0x184], PT, P4 ;  /* 0x00006100ff007a0c */ /* 0x000fda0003f85340 */
[----:B------:R-:W-:Y:S05]  /*1650*/  @P4 BRA `(.L_x_8414) ;  /* 0x0000002000004947 */ /* 0x000fea0003800000 */
[----:B------:R-:W-:Y:S05]  /*1660*/  @P0 BRA `(.L_x_8415) ;  /* 0x0000008000000947 */ /* 0x000fea0003800000 */
[----:B------:R-:W-:Y:S05]  /*1670*/  BRA `(.L_x_8416) ;  /* 0x0000009000007947 */ /* 0x000fea0003800000 */
.L_x_8414:
[----:B-----5:R-:W-:-:S05]  /*1680*/  PRMT R3, RZ, 0x5410, R26 ;  /* 0x00005410ff037816 */ /* 0x020fca000000001a */
[----:B------:R-:W-:Y:S01]  /*1690*/  FADD.FTZ R208, R3, R208 ;  /* 0x000000d003d07221 */ /* 0x000fe20000010000 */
[----:B------:R-:W-:Y:S05]  /*16a0*/  BRA `(.L_x_8415) ;  /* 0x0000004000007947 */ /* 0x000fea0003800000 */
.L_x_8413:
[----:B-----5:R-:W-:-:S05]  /*16b0*/  PRMT R3, RZ, 0x5410, R30 ;  /* 0x00005410ff037816 */ /* 0x020fca000000001e */
[----:B------:R-:W-:Y:S01]  /*16c0*/  FADD.FTZ R208, R3, R208 ;  /* 0x000000d003d07221 */ /* 0x000fe20000010000 */
[----:B------:R-:W-:-:S05]  /*16d0*/  @P2 PRMT R3, RZ, 0x5410, R26 ;  /* 0x00005410ff032816 */ /* 0x000fca000000001a */
[----:B------:R-:W-:-:S05]  /*16e0*/  @P2 FADD.FTZ R208, R3, R208 ;  /* 0x000000d003d02221 */ /* 0x000fca0000010000 */
.L_x_8415:
[----:B------:R-:W-:-:S04]  /*16f0*/  F2FP.BF16.PACK_AB R11, RZ, R208 ;  /* 0x000000d0ff0b723e */ /* 0x000fc800000010ff */
[----:B------:R-:W-:Y:S02]  /*1700*/  PRMT R22, R11, 0x7610, R22 ;  /* 0x000076100b167816 */ /* 0x000fe40000000016 */
.L_x_8416:
[----:B------:R-:W-:Y:S01]  /*1710*/  PRMT R211, RZ, 0x7610, R6 ;  /* 0x00007610ffd37816 */ /* 0x000fe20000000006 */
[----:B------:R-:W-:Y:S05]  /*1720*/  @P3 BRA `(.L_x_8417) ;  /* 0x0000008000003947 */ /* 0x000fea0003800000 */
[----:B------:R-:W-:-:S04]  /*1730*/  ISETP.NE.U32.AND P4, PT, RZ, c[0x0][0x180], PT ;  /* 0x00006000ff007a0c */ /* 0x000fc80003f85070 */
[----:B------:R-:W-:-:S13]  /*1740*/  ISETP.NE.AND.EX P4, PT, RZ, c[0x0][0x184], PT, P4 ;  /* 0x00006100ff007a0c */ /* 0x000fda0003f85340 */
[----:B------:R-:W-:Y:S05]  /*1750*/  @P4 BRA `(.L_x_8418) ;  /* 0x0000002000004947 */ /* 0x000fea0003800000 */
[----:B------:R-:W-:Y:S05]  /*1760*/  @P0 BRA `(.L_x_8419) ;  /* 0x0000008000000947 */ /* 0x000fea0003800000 */
[----:B------:R-:W-:Y:S05]  /*1770*/  BRA `(.L_x_8420) ;  /* 0x0000009000007947 */ /* 0x000fea0003800000 */
.L_x_8418:
[----:B-----5:R-:W-:-:S05]  /*1780*/  PRMT R0, RZ, 0x7610, R26 ;  /* 0x00007610ff007816 */ /* 0x020fca000000001a */
[----:B------:R-:W-:Y:S01]  /*1790*/  FADD.FTZ R211, R0, R211 ;  /* 0x000000d300d37221 */ /* 0x000fe20000010000 */
[----:B------:R-:W-:Y:S05]  /*17a0*/  BRA `(.L_x_8419) ;  /* 0x0000004000007947 */ /* 0x000fea0003800000 */
.L_x_8417:
[----:B-----5:R-:W-:-:S05]  /*17b0*/  PRMT R0, RZ, 0x7610, R30 ;  /* 0x00007610ff007816 */ /* 0x020fca000000001e */
[----:B------:R-:W-:Y:S01]  /*17c0*/  FADD.FTZ R211, R0, R211 ;  /* 0x000000d300d37221 */ /* 0x000fe20000010000 */
[----:B------:R-:W-:-:S05]  /*17d0*/  @P2 PRMT R0, RZ, 0x7610, R26 ;  /* 0x00007610ff002816 */ /* 0x000fca000000001a */
[----:B------:R-:W-:-:S05]  /*17e0*/  @P2 FADD.FTZ R211, R0, R211 ;  /* 0x000000d300d32221 */ /* 0x000fca0000010000 */
.L_x_8419:
[----:B------:R-:W-:-:S04]  /*17f0*/  F2FP.BF16.PACK_AB R11, RZ, R211 ;  /* 0x000000d3ff0b723e */ /* 0x000fc800000010ff */
[----:B------:R-:W-:Y:S02]  /*1800*/  PRMT R22, R22, 0x5410, R11 ;  /* 0x0000541016167816 */ /* 0x000fe4000000000b */
.L_x_8420:
[----:B------:R-:W-:Y:S01]  /*1810*/  PRMT R209, RZ, 0x5410, R7 ;  /* 0x00005410ffd17816 */ /* 0x000fe20000000007 */
[----:B------:R-:W-:Y:S05]  /*1820*/  @P3 BRA `(.L_x_8421) ;  /* 0x0000008000003947 */ /* 0x000fea0003800000 */
[----:B------:R-:W-:-:S04]  /*1830*/  ISETP.NE.U32.AND P4, PT, RZ, c[0x0][0x180], PT ;  /* 0x00006000ff007a0c */ /* 0x000fc80003f85070 */
[----:B------:R-:W-:-:S13]  /*1840*/  ISETP.NE.AND.EX P4, PT, RZ, c[0x0][0x184], PT, P4 ;  /* 0x00006100ff007a0c */ /* 0x000fda0003f85340 */
[----:B------:R-:W-:Y:S05]  /*1850*/  @P4 BRA `(.L_x_8422) ;  /* 0x0000002000004947 */ /* 0x000fea0003800000 */
[----:B------:R-:W-:Y:S05]  /*1860*/  @P0 BRA `(.L_x_8423) ;  /* 0x0000008000000947 */ /* 0x000fea0003800000 */
[----:B------:R-:W-:Y:S05]  /*1870*/  BRA `(.L_x_8424) ;  /* 0x0000009000007947 */ /* 0x000fea0003800000 */
.L_x_8422:
[----:B-----5:R-:W-:-:S05]  /*1880*/  PRMT R0, RZ, 0x5410, R27 ;  /* 0x00005410ff007816 */ /* 0x020fca000000001b */
[----:B------:R-:W-:Y:S01]  /*1890*/  FADD.FTZ R209, R0, R209 ;  /* 0x000000d100d17221 */ /* 0x000fe20000010000 */
[----:B------:R-:W-:Y:S05]  /*18a0*/  BRA `(.L_x_8423) ;  /* 0x0000004000007947 */ /* 0x000fea0003800000 */
.L_x_8421:
[----:B-----5:R-:W-:-:S05]  /*18b0*/  PRMT R0, RZ, 0x5410, R31 ;  /* 0x00005410ff007816 */ /* 0x020fca000000001f */
[----:B------:R-:W-:Y:S01]  /*18c0*/  FADD.FTZ R209, R0, R209 ;  /* 0x000000d100d17221 */ /* 0x000fe20000010000 */
[----:B------:R-:W-:-:S05]  /*18d0*/  @P2 PRMT R0, RZ, 0x5410, R27 ;  /* 0x00005410ff002816 */ /* 0x000fca000000001b */
[----:B------:R-:W-:-:S05]  /*18e0*/  @P2 FADD.FTZ R209, R0, R209 ;  /* 0x000000d100d12221 */ /* 0x000fca0000010000 */
.L_x_8423:
[----:B------:R-:W-:-:S04]  /*18f0*/  F2FP.BF16.PACK_AB R0, RZ, R209 ;  /* 0x000000d1ff00723e */ /* 0x000fc800000010ff */
[----:B------:R-:W-:Y:S02]  /*1900*/  PRMT R23, R0, 0x7610, R23 ;  /* 0x0000761000177816 */ /* 0x000fe40000000017 */
.L_x_8424:
[----:B------:R-:W-:Y:S01]  /*1910*/  PRMT R210, RZ, 0x7610, R7 ;  /* 0x00007610ffd27816 */ /* 0x000fe20000000007 */
[----:B------:R-:W-:Y:S05]  /*1920*/  @P3 BRA `(.L_x_8425) ;  /* 0x0000008000003947 */ /* 0x000fea0003800000 */
[----:B------:R-:W-:-:S04]  /*1930*/  ISETP.NE.U32.AND P4, PT, RZ, c[0x0][0x180], PT ;  /* 0x00006000ff007a0c */ /* 0x000fc80003f85070 */
[----:B------:R-:W-:-:S13]  /*1940*/  ISETP.NE.AND.EX P4, PT, RZ, c[0x0][0x184], PT, P4 ;  /* 0x00006100ff007a0c */ /* 0x000fda0003f85340 */
[----:B------:R-:W-:Y:S05]  /*1950*/  @P4 BRA `(.L_x_8426) ;  /* 0x0000002000004947 */ /* 0x000fea0003800000 */
[----:B------:R-:W-:Y:S05]  /*1960*/  @P0 BRA `(.L_x_8427) ;  /* 0x0000008000000947 */ /* 0x000fea0003800000 */
[----:B------:R-:W-:Y:S05]  /*1970*/  BRA `(.L_x_8428) ;  /* 0x0000009000007947 */ /* 0x000fea0003800000 */
.L_x_8426:
[----:B-----5:R-:W-:-:S05]  /*1980*/  PRMT R3, RZ, 0x7610, R27 ;  /* 0x00007610ff037816 */ /* 0x020fca000000001b */
[----:B------:R-:W-:Y:S01]  /*1990*/  FADD.FTZ R210, R3, R210 ;  /* 0x000000d203d27221 */ /* 0x000fe20000010000 */
[----:B------:R-:W-:Y:S05]  /*19a0*/  BRA `(.L_x_8427) ;  /* 0x0000004000007947 */ /* 0x000fea0003800000 */
.L_x_8425:
[----:B-----5:R-:W-:-:S05]  /*19b0*/  PRMT R3, RZ, 0x7610, R31 ;  /* 0x00007610ff037816 */ /* 0x020fca000000001f */
[----:B------:R-:W-:Y:S01]  /*19c0*/  FADD.FTZ R210, R3, R210 ;  /* 0x000000d203d27221 */ /* 0x000fe20000010000 */
[----:B------:R-:W-:-:S05]  /*19d0*/  @P2 PRMT R3, RZ, 0x7610, R27 ;  /* 0x00007610ff032816 */ /* 0x000fca000000001b */
[----:B------:R-:W-:-:S05]  /*19e0*/  @P2 FADD.FTZ R210, R3, R210 ;  /* 0x000000d203d22221 */ /* 0x000fca0000010000 */
.L_x_8427:
[----:B------:R-:W-:-:S04]  /*19f0*/  F2FP.BF16.PACK_AB R0, RZ, R210 ;  /* 0x000000d2ff00723e */ /* 0x000fc800000010ff */
[----:B------:R-:W-:Y:S02]  /*1a00*/  PRMT R23, R23, 0x5410, R0 ;  /* 0x0000541017177816 */ /* 0x000fe40000000000 */
.L_x_8428:
[----:B------:R-:W-:Y:S01]  /*1a10*/  IADD3 R0, R212, 0x40, RZ ;  /* 0x00000040d4007810 */ /* 0x000fe20007ffe0ff */
[----:B------:R-:W-:-:S04]  /*1a20*/  @P0 IMAD.WIDE.U32 R8, R8, R229, c[0x0][0x188] ;  /* 0x0000620008080625 */ /* 0x000fc800078e00e5 */
[----:B------:R-:W-:Y:S01]  /*1a30*/  IMAD.WIDE.U32 R12, R0, R229, c[0x0][0x170] ;  /* 0x00005c00000c7625 */ /* 0x000fe200078e00e5 */
        /* <DEDUP_REMOVED lines=13> */
.L_x_8430:
[----:B-----5:R-:W-:-:S05]  /*1b10*/  PRMT R3, RZ, 0x5410, R24 ;  /* 0x00005410ff037816 */ /* 0x020fca0000000018 */
[----:B------:R-:W-:Y:S01]  /*1b20*/  FADD.FTZ R6, R3, R6 ;  /* 0x0000000603067221 */ /* 0x000fe20000010000 */
[----:B------:R-:W-:Y:S05]  /*1b30*/  BRA `(.L_x_8431) ;  /* 0x0000004000007947 */ /* 0x000fea0003800000 */
.L_x_8429:
[----:B0----5:R-:W-:-:S05]  /*1b40*/  PRMT R3, RZ, 0x5410, R28 ;  /* 0x00005410ff037816 */ /* 0x021fca000000001c */
[----:B------:R-:W-:Y:S01]  /*1b50*/  FADD.FTZ R6, R3, R6 ;  /* 0x0000000603067221 */ /* 0x000fe20000010000 */
[----:B------:R-:W-:-:S05]  /*1b60*/  @P2 PRMT R3, RZ, 0x5410, R24 ;  /* 0x00005410ff032816 */ /* 0x000fca0000000018 */
[----:B------:R-:W-:-:S05]  /*1b70*/  @P2 FADD.FTZ R6, R3, R6 ;  /* 0x0000000603062221 */ /* 0x000fca0000010000 */
.L_x_8431:
[----:B------:R-:W-:-:S04]  /*1b80*/  F2FP.BF16.PACK_AB R10, RZ, R6 ;  /* 0x00000006ff0a723e */ /* 0x000fc800000010ff */
[----:B------:R-:W-:Y:S02]  /*1b90*/  PRMT R20, R10, 0x7610, R20 ;  /* 0x000076100a147816 */ /* 0x000fe40000000014 */
.L_x_8432:
[----:B------:R-:W-:Y:S01]  /*1ba0*/  PRMT R12, RZ, 0x7610, R12 ;  /* 0x00007610ff0c7816 */ /* 0x000fe2000000000c */
[----:B------:R-:W-:Y:S05]  /*1bb0*/  @P3 BRA `(.L_x_8433) ;  /* 0x0000008000003947 */ /* 0x000fea0003800000 */
[----:B------:R-:W-:-:S04]  /*1bc0*/  ISETP.NE.U32.AND P4, PT, RZ, c[0x0][0x180], PT ;  /* 0x00006000ff007a0c */ /* 0x000fc80003f85070 */
[----:B------:R-:W-:-:S13]  /*1bd0*/  ISETP.NE.AND.EX P4, PT, RZ, c[0x0][0x184], PT, P4 ;  /* 0x00006100ff007a0c */ /* 0x000fda0003f85340 */
[----:B------:R-:W-:Y:S05]  /*1be0*/  @P4 BRA `(.L_x_8434) ;  /* 0x0000002000004947 */ /* 0x000fea0003800000 */
[----:B------:R-:W-:Y:S05]  /*1bf0*/  @P0 BRA `(.L_x_8435) ;  /* 0x0000008000000947 */ /* 0x000fea0003800000 */
[----:B------:R-:W-:Y:S05]  /*1c00*/  BRA `(.L_x_8436) ;  /* 0x0000009000007947 */ /* 0x000fea0003800000 */
.L_x_8434:
[----:B-----5:R-:W-:-:S05]  /*1c10*/  PRMT R3, RZ, 0x7610, R24 ;  /* 0x00007610ff037816 */ /* 0x020fca0000000018 */
[----:B------:R-:W-:Y:S01]  /*1c20*/  FADD.FTZ R12, R3, R12 ;  /* 0x0000000c030c7221 */ /* 0x000fe20000010000 */
[----:B------:R-:W-:Y:S05]  /*1c30*/  BRA `(.L_x_8435) ;  /* 0x0000004000007947 */ /* 0x000fea0003800000 */
.L_x_8433:
[----:B-----5:R-:W-:-:S05]  /*1c40*/  PRMT R3, RZ, 0x7610, R28 ;  /* 0x00007610ff037816 */ /* 0x020fca000000001c */
[----:B------:R-:W-:Y:S01]  /*1c50*/  FADD.FTZ R12, R3, R12 ;  /* 0x0000000c030c7221 */ /* 0x000fe20000010000 */
[----:B------:R-:W-:-:S05]  /*1c60*/  @P2 PRMT R3, RZ, 0x7610, R24 ;  /* 0x00007610ff032816 */ /* 0x000fca0000000018 */
[----:B------:R-:W-:-:S05]  /*1c70*/  @P2 FADD.FTZ R12, R3, R12 ;  /* 0x0000000c030c2221 */ /* 0x000fca0000010000 */
.L_x_8435:
[----:B------:R-:W-:-:S04]  /*1c80*/  F2FP.BF16.PACK_AB R10, RZ, R12 ;  /* 0x0000000cff0a723e */ /* 0x000fc800000010ff */
[----:B------:R-:W-:Y:S02]  /*1c90*/  PRMT R20, R20, 0x5410, R10 ;  /* 0x0000541014147816 */ /* 0x000fe4000000000a */
.L_x_8436:
[----:B------:R-:W-:Y:S01]  /*1ca0*/  PRMT R11, RZ, 0x5410, R13 ;  /* 0x00005410ff0b7816 */ /* 0x000fe2000000000d */
[----:B------:R-:W-:Y:S05]  /*1cb0*/  @P3 BRA `(.L_x_8437) ;  /* 0x0000008000003947 */ /* 0x000fea0003800000 */
[----:B------:R-:W-:-:S04]  /*1cc0*/  ISETP.NE.U32.AND P4, PT, RZ, c[0x0][0x180], PT ;  /* 0x00006000ff007a0c */ /* 0x000fc80003f85070 */
[----:B------:R-:W-:-:S13]  /*1cd0*/  ISETP.NE.AND.EX P4, PT, RZ, c[0x0][0x184], PT, P4 ;  /* 0x00006100ff007a0c */ /* 0x000fda0003f85340 */
[----:B------:R-:W-:Y:S05]  /*1ce0*/  @P4 BRA `(.L_x_8438) ;  /* 0x0000002000004947 */ /* 0x000fea0003800000 */
[----:B------:R-:W-:Y:S05]  /*1cf0*/  @P0 BRA `(.L_x_8439) ;  /* 0x0000008000000947 */ /* 0x000fea0003800000 */
[----:B------:R-:W-:Y:S05]  /*1d00*/  BRA `(.L_x_8440) ;  /* 0x0000009000007947 */ /* 0x000fea0003800000 */
.L_x_8438:
[----:B-----5:R-:W-:-:S05]  /*1d10*/  PRMT R4, RZ, 0x5410, R25 ;  /* 0x00005410ff047816 */ /* 0x020fca0000000019 */
[----:B------:R-:W-:Y:S01]  /*1d20*/  FADD.FTZ R11, R4, R11 ;  /* 0x0000000b040b7221 */ /* 0x000fe20000010000 */
[----:B------:R-:W-:Y:S05]  /*1d30*/  BRA `(.L_x_8439) ;  /* 0x0000004000007947 */ /* 0x000fea0003800000 */
.L_x_8437:
[----:B-----5:R-:W-:-:S05]  /*1d40*/  PRMT R4, RZ, 0x5410, R29 ;  /* 0x00005410ff047816 */ /* 0x020fca000000001d */
[----:B------:R-:W-:Y:S01]  /*1d50*/  FADD.FTZ R11, R4, R11 ;  /* 0x0000000b040b7221 */ /* 0x000fe20000010000 */
[----:B------:R-:W-:-:S05]  /*1d60*/  @P2 PRMT R4, RZ, 0x5410, R25 ;  /* 0x00005410ff042816 */ /* 0x000fca0000000019 */
[----:B------:R-:W-:-:S05]  /*1d70*/  @P2 FADD.FTZ R11, R4, R11 ;  /* 0x0000000b040b2221 */ /* 0x000fca0000010000 */
.L_x_8439:
[----:B------:R-:W-:-:S04]  /*1d80*/  F2FP.BF16.PACK_AB R3, RZ, R11 ;  /* 0x0000000bff03723e */ /* 0x000fc800000010ff */
[----:B------:R-:W-:Y:S02]  /*1d90*/  PRMT R21, R3, 0x7610, R21 ;  /* 0x0000761003157816 */ /* 0x000fe40000000015 */
.L_x_8440:
[----:B------:R-:W-:Y:S01]  /*1da0*/  PRMT R16, RZ, 0x7610, R13 ;  /* 0x00007610ff107816 */ /* 0x000fe2000000000d */
[----:B------:R-:W-:Y:S05]  /*1db0*/  @P3 BRA `(.L_x_8441) ;  /* 0x0000008000003947 */ /* 0x000fea0003800000 */
[----:B------:R-:W-:-:S04]  /*1dc0*/  ISETP.NE.U32.AND P4, PT, RZ, c[0x0][0x180], PT ;  /* 0x00006000ff007a0c */ /* 0x000fc80003f85070 */
[----:B------:R-:W-:-:S13]  /*1dd0*/  ISETP.NE.AND.EX P4, PT, RZ, c[0x0][0x184], PT, P4 ;  /* 0x00006100ff007a0c */ /* 0x000fda0003f85340 */
[----:B------:R-:W-:Y:S05]  /*1de0*/  @P4 BRA `(.L_x_8442) ;  /* 0x0000002000004947 */ /* 0x000fea0003800000 */
[----:B------:R-:W-:Y:S05]  /*1df0*/  @P0 BRA `(.L_x_8443) ;  /* 0x0000008000000947 */ /* 0x000fea0003800000 */
[----:B------:R-:W-:Y:S05]  /*1e00*/  BRA `(.L_x_8444) ;  /* 0x0000009000007947 */ /* 0x000fea0003800000 */
.L_x_8442:
[----:B-----5:R-:W-:-:S05]  /*1e10*/  PRMT R3, RZ, 0x7610, R25 ;  /* 0x00007610ff037816 */ /* 0x020fca0000000019 */
[----:B------:R-:W-:Y:S01]  /*1e20*/  FADD.FTZ R16, R3, R16 ;  /* 0x0000001003107221 */ /* 0x000fe20000010000 */
[----:B------:R-:W-:Y:S05]  /*1e30*/  BRA `(.L_x_8443) ;  /* 0x0000004000007947 */ /* 0x000fea0003800000 */
.L_x_8441:
[----:B-----5:R-:W-:-:S05]  /*1e40*/  PRMT R3, RZ, 0x7610, R29 ;  /* 0x00007610ff037816 */ /* 0x020fca000000001d */
[----:B------:R-:W-:Y:S01]  /*1e50*/  FADD.FTZ R16, R3, R16 ;  /* 0x0000001003107221 */ /* 0x000fe20000010000 */
[----:B------:R-:W-:-:S05]  /*1e60*/  @P2 PRMT R3, RZ, 0x7610, R25 ;  /* 0x00007610ff032816 */ /* 0x000fca0000000019 */
[----:B------:R-:W-:-:S05]  /*1e70*/  @P2 FADD.FTZ R16, R3, R16 ;  /* 0x0000001003102221 */ /* 0x000fca0000010000 */
.L_x_8443:
[----:B------:R-:W-:-:S04]  /*1e80*/  F2FP.BF16.PACK_AB R3, RZ, R16 ;  /* 0x00000010ff03723e */ /* 0x000fc800000010ff */
[----:B------:R-:W-:Y:S02]  /*1e90*/  PRMT R21, R21, 0x5410, R3 ;  /* 0x0000541015157816 */ /* 0x000fe40000000003 */
.L_x_8444:
[----:B------:R-:W-:Y:S01]  /*1ea0*/  PRMT R5, RZ, 0x5410, R14 ;  /* 0x00005410ff057816 */ /* 0x000fe2000000000e */
[----:B------:R-:W-:Y:S05]  /*1eb0*/  @P3 BRA `(.L_x_8445) ;  /* 0x0000008000003947 */ /* 0x000fea0003800000 */
[----:B------:R-:W-:-:S04]  /*1ec0*/  ISETP.NE.U32.AND P4, PT, RZ, c[0x0][0x180], PT ;  /* 0x00006000ff007a0c */ /* 0x000fc80003f85070 */
[----:B------:R-:W-:-:S13]  /*1ed0*/  ISETP.NE.AND.EX P4, PT, RZ, c[0x0][0x184], PT, P4 ;  /* 0x00006100ff007a0c */ /* 0x000fda0003f85340 */
[----:B------:R-:W-:Y:S05]  /*1ee0*/  @P4 BRA `(.L_x_8446) ;  /* 0x0000002000004947 */ /* 0x000fea0003800000 */
[----:B------:R-:W-:Y:S05]  /*1ef0*/  @P0 BRA `(.L_x_8447) ;  /* 0x0000008000000947 */ /* 0x000fea0003800000 */
[----:B------:R-:W-:Y:S05]  /*1f00*/  BRA `(.L_x_8448) ;  /* 0x0000009000007947 */ /* 0x000fea0003800000 */
.L_x_8446:
[----:B-----5:R-:W-:-:S05]  /*1f10*/  PRMT R4, RZ, 0x5410, R26 ;  /* 0x00005410ff047816 */ /* 0x020fca000000001a */
[----:B------:R-:W-:Y:S01]  /*1f20*/  FADD.FTZ R5, R4, R5 ;  /* 0x0000000504057221 */ /* 0x000fe20000010000 */
[----:B------:R-:W-:Y:S05]  /*1f30*/  BRA `(.L_x_8447) ;  /* 0x0000004000007947 */ /* 0x000fea0003800000 */
.L_x_8445:
[----:B-----5:R-:W-:-:S05]  /*1f40*/  PRMT R4, RZ, 0x5410, R30 ;  /* 0x00005410ff047816 */ /* 0x020fca000000001e */
[----:B------:R-:W-:Y:S01]  /*1f50*/  FADD.FTZ R5, R4, R5 ;  /* 0x0000000504057221 */ /* 0x000fe20000010000 */
[----:B------:R-:W-:-:S05]  /*1f60*/  @P2 PRMT R4, RZ, 0x5410, R26 ;  /* 0x00005410ff042816 */ /* 0x000fca000000001a */
[----:B------:R-:W-:-:S05]  /*1f70*/  @P2 FADD.FTZ R5, R4, R5 ;  /* 0x0000000504052221 */ /* 0x000fca0000010000 */
.L_x_8447:
[----:B------:R-:W-:-:S04]  /*1f80*/  F2FP.BF16.PACK_AB R3, RZ, R5 ;  /* 0x00000005ff03723e */ /* 0x000fc800000010ff */
[----:B------:R-:W-:Y:S02]  /*1f90*/  PRMT R22, R3, 0x7610, R22 ;  /* 0x0000761003167816 */ /* 0x000fe40000000016 */
.L_x_8448:
[----:B------:R-:W-:Y:S01]  /*1fa0*/  PRMT R10, RZ, 0x7610, R14 ;  /* 0x00007610ff0a7816 */ /* 0x000fe2000000000e */
[----:B------:R-:W-:Y:S05]  /*1fb0*/  @P3 BRA `(.L_x_8449) ;  /* 0x0000008000003947 */ /* 0x000fea0003800000 */
[----:B------:R-:W-:-:S04]  /*1fc0*/  ISETP.NE.U32.AND P4, PT, RZ, c[0x0][0x180], PT ;  /* 0x00006000ff007a0c */ /* 0x000fc80003f85070 */
[----:B------:R-:W-:-:S13]  /*1fd0*/  ISETP.NE.AND.EX P4, PT, RZ, c[0x0][0x184], PT, P4 ;  /* 0x00006100ff007a0c */ /* 0x000fda0003f85340 */
[----:B------:R-:W-:Y:S05]  /*1fe0*/  @P4 BRA `(.L_x_8450) ;  /* 0x0000002000004947 */ /* 0x000fea0003800000 */
[----:B------:R-:W-:Y:S05]  /*1ff0*/  @P0 BRA `(.L_x_8451) ;  /* 0x0000008000000947 */ /* 0x000fea0003800000 */
[----:B------:R-:W-:Y:S05]  /*2000*/  BRA `(.L_x_8452) ;  /* 0x0000009000007947 */ /* 0x000fea0003800000 */
.L_x_8450:
[----:B-----5:R-:W-:-:S05]  /*2010*/  PRMT R3, RZ, 0x7610, R26 ;  /* 0x00007610ff037816 */ /* 0x020fca000000001a */
[----:B------:R-:W-:Y:S01]  /*2020*/  FADD.FTZ R10, R3, R10 ;  /* 0x0000000a030a7221 */ /* 0x000fe20000010000 */
[----:B------:R-:W-:Y:S05]  /*2030*/  BRA `(.L_x_8451) ;  /* 0x0000004000007947 */ /* 0x000fea0003800000 */
.L_x_8449:
[----:B-----5:R-:W-:-:S05]  /*2040*/  PRMT R3, RZ, 0x7610, R30 ;  /* 0x00007610ff037816 */ /* 0x020fca000000001e */
[----:B------:R-:W-:Y:S01]  /*2050*/  FADD.FTZ R10, R3, R10 ;  /* 0x0000000a030a7221 */ /* 0x000fe20000010000 */
[----:B------:R-:W-:-:S05]  /*2060*/  @P2 PRMT R3, RZ, 0x7610, R26 ;  /* 0x00007610ff032816 */ /* 0x000fca000000001a */
[----:B------:R-:W-:-:S05]  /*2070*/  @P2 FADD.FTZ R10, R3, R10 ;  /* 0x0000000a030a2221 */ /* 0x000fca0000010000 */
.L_x_8451:
[----:B------:R-:W-:-:S04]  /*2080*/  F2FP.BF16.PACK_AB R3, RZ, R10 ;  /* 0x0000000aff03723e */ /* 0x000fc800000010ff */
[----:B------:R-:W-:Y:S02]  /*2090*/  PRMT R22, R22, 0x5410, R3 ;  /* 0x0000541016167816 */ /* 0x000fe40000000003 */
.L_x_8452:
[----:B------:R-:W-:Y:S01]  /*20a0*/  PRMT R9, RZ, 0x5410, R15 ;  /* 0x00005410ff097816 */ /* 0x000fe2000000000f */
[----:B------:R-:W-:Y:S05]  /*20b0*/  @P3 BRA `(.L_x_8453) ;  /* 0x0000008000003947 */ /* 0x000fea0003800000 */
[----:B------:R-:W-:-:S04]  /*20c0*/  ISETP.NE.U32.AND P4, PT, RZ, c[0x0][0x180], PT ;  /* 0x00006000ff007a0c */ /* 0x000fc80003f85070 */
[----:B------:R-:W-:-:S13]  /*20d0*/  ISETP.NE.AND.EX P4, PT, RZ, c[0x0][0x184], PT, P4 ;  /* 0x00006100ff007a0c */ /* 0x000fda0003f85340 */
[----:B------:R-:W-:Y:S05]  /*20e0*/  @P4 BRA `(.L_x_8454) ;  /* 0x0000002000004947 */ /* 0x000fea0003800000 */
[----:B------:R-:W-:Y:S05]  /*20f0*/  @P0 BRA `(.L_x_8455) ;  /* 0x0000008000000947 */ /* 0x000fea0003800000 */
[----:B------:R-:W-:Y:S05]  /*2100*/  BRA `(.L_x_8456) ;  /* 0x0000009000007947 */ /* 0x000fea0003800000 */
.L_x_8454:
[----:B-----5:R-:W-:-:S05]  /*2110*/  PRMT R4, RZ, 0x5410, R27 ;  /* 0x00005410ff047816 */ /* 0x020fca000000001b */
[----:B------:R-:W-:Y:S01]  /*2120*/  FADD.FTZ R9, R4, R9 ;  /* 0x0000000904097221 */ /* 0x000fe20000010000 */
[----:B------:R-:W-:Y:S05]  /*2130*/  BRA `(.L_x_8455) ;  /* 0x0000004000007947 */ /* 0x000fea0003800000 */
.L_x_8453:
[----:B-----5:R-:W-:-:S05]  /*2140*/  PRMT R4, RZ, 0x5410, R31 ;  /* 0x00005410ff047816 */ /* 0x020fca000000001f */
[----:B------:R-:W-:Y:S01]  /*2150*/  FADD.FTZ R9, R4, R9 ;  /* 0x0000000904097221 */ /* 0x000fe20000010000 */
[----:B------:R-:W-:-:S05]  /*2160*/  @P2 PRMT R4, RZ, 0x5410, R27 ;  /* 0x00005410ff042816 */ /* 0x000fca000000001b */
[----:B------:R-:W-:-:S05]  /*2170*/  @P2 FADD.FTZ R9, R4, R9 ;  /* 0x0000000904092221 */ /* 0x000fca0000010000 */
.L_x_8455:
[----:B------:R-:W-:-:S04]  /*2180*/  F2FP.BF16.PACK_AB R3, RZ, R9 ;  /* 0x00000009ff03723e */ /* 0x000fc800000010ff */
[----:B------:R-:W-:Y:S02]  /*2190*/  PRMT R23, R3, 0x7610, R23 ;  /* 0x0000761003177816 */ /* 0x000fe40000000017 */
.L_x_8456:
[----:B------:R-:W-:Y:S01]  /*21a0*/  PRMT R15, RZ, 0x7610, R15 ;  /* 0x00007610ff0f7816 */ /* 0x000fe2000000000f */
[----:B------:R-:W-:Y:S05]  /*21b0*/  @P3 BRA `(.L_x_8457) ;  /* 0x0000008000003947 */ /* 0x000fea0003800000 */
[----:B------:R-:W-:-:S04]  /*21c0*/  ISETP.NE.U32.AND P4, PT, RZ, c[0x0][0x180], PT ;  /* 0x00006000ff007a0c */ /* 0x000fc80003f85070 */
[----:B------:R-:W-:-:S13]  /*21d0*/  ISETP.NE.AND.EX P4, PT, RZ, c[0x0][0x184], PT, P4 ;  /* 0x00006100ff007a0c */ /* 0x000fda0003f85340 */
[----:B------:R-:W-:Y:S05]  /*21e0*/  @P4 BRA `(.L_x_8458) ;  /* 0x0000002000004947 */ /* 0x000fea0003800000 */
[----:B------:R-:W-:Y:S05]  /*21f0*/  @P0 BRA `(.L_x_8459) ;  /* 0x0000008000000947 */ /* 0x000fea0003800000 */
[----:B------:R-:W-:Y:S05]  /*2200*/  BRA `(.L_x_8460) ;  /* 0x0000009000007947 */ /* 0x000fea0003800000 */
.L_x_8458:
[----:B-----5:R-:W-:-:S05]  /*2210*/  PRMT R4, RZ, 0x7610, R27 ;  /* 0x00007610ff047816 */ /* 0x020fca000000001b */
[----:B------:R-:W-:Y:S01]  /*2220*/  FADD.FTZ R15, R4, R15 ;  /* 0x0000000f040f7221 */ /* 0x000fe20000010000 */
[----:B------:R-:W-:Y:S05]  /*2230*/  BRA `(.L_x_8459) ;  /* 0x0000004000007947 */ /* 0x000fea0003800000 */
.L_x_8457:
[----:B-----5:R-:W-:-:S05]  /*2240*/  PRMT R4, RZ, 0x7610, R31 ;  /* 0x00007610ff047816 */ /* 0x020fca000000001f */
[----:B------:R-:W-:Y:S01]  /*2250*/  FADD.FTZ R15, R4, R15 ;  /* 0x0000000f040f7221 */ /* 0x000fe20000010000 */
[----:B------:R-:W-:-:S05]  /*2260*/  @P2 PRMT R4, RZ, 0x7610, R27 ;  /* 0x00007610ff042816 */ /* 0x000fca000000001b */
[----:B------:R-:W-:-:S05]  /*2270*/  @P2 FADD.FTZ R15, R4, R15 ;  /* 0x0000000f040f2221 */ /* 0x000fca0000010000 */
.L_x_8459:
[----:B------:R-:W-:-:S04]  /*2280*/  F2FP.BF16.PACK_AB R3, RZ, R15 ;  /* 0x0000000fff03723e */ /* 0x000fc800000010ff */
[----:B------:R-:W-:Y:S02]  /*2290*/  PRMT R23, R23, 0x5410, R3 ;  /* 0x0000541017177816 */ /* 0x000fe40000000003 */
.L_x_8460:
[----:B------:R-:W-:Y:S01]  /*22a0*/  @P0 IMAD.WIDE.U32 R18, R229, R0, c[0x0][0x188] ;  /* 0x00006200e5120625 */ /* 0x000fe200078e0000 */
[----:B------:R-:W-:-:S04]  /*22b0*/  IADD3 R4, R212, 0x60, RZ ;  /* 0x00000060d4047810 */ /* 0x000fc80007ffe0ff */
[----:B------:R0:W-:Y:S02]  /*22c0*/  @P0 STG.E.128 [R18.64], R20 ;  /* 0x0000001412000986 */ /* 0x0001e4000c101d04 */
[----:B0-----:R-:W-:-:S05]  /*22d0*/  @P1 IMAD.WIDE.U32 R18, R229, R4, c[0x0][0x178] ;  /* 0x00005e00e5121625 */ /* 0x001fca00078e0004 */
[----:B-----5:R0:W5:Y:S02]  /*22e0*/  @P1 LDG.E.128 R28, [R18.64] ;  /* 0x00000004121c1981 */ /* 0x020164000c1e1d00 */
[----:B0-----:R-:W-:-:S05]  /*22f0*/  @P2 IMAD.WIDE.U32 R18, R229, R4, c[0x0][0x180] ;  /* 0x00006000e5122625 */ /* 0x001fca00078e0004 */
[----:B------:R0:W5:Y:S02]  /*2300*/  @P2 LDG.E.128 R24, [R18.64] ;  /* 0x0000000412182981 */ /* 0x000164000c1e1d00 */
[----:B0-----:R-:W-:-:S05]  /*2310*/  IMAD.WIDE.U32 R18, R4, R229, c[0x0][0x170] ;  /* 0x00005c0004127625 */ /* 0x001fca00078e00e5 */
[----:B------:R-:W2:Y:S02]  /*2320*/  LDG.E.128 R196, [R18.64] ;  /* 0x0000000412c47981 */ /* 0x000ea4000c1e1d00 */
[----:B--2---:R-:W-:Y:S01]  /*2330*/  PRMT R3, RZ, 0x5410, R196 ;  /* 0x00005410ff037816 */ /* 0x004fe200000000c4 */
[----:B------:R-:W-:Y:S05]  /*2340*/  @P3 BRA `(.L_x_8461) ;  /* 0x0000008000003947 */ /* 0x000fea0003800000 */
[----:B------:R-:W-:-:S04]  /*2350*/  ISETP.NE.U32.AND P4, PT, RZ, c[0x0][0x180], PT ;  /* 0x00006000ff007a0c */ /* 0x000fc80003f85070 */
[----:B------:R-:W-:-:S13]  /*2360*/  ISETP.NE.AND.EX P4, PT, RZ, c[0x0][0x184], PT, P4 ;  /* 0x00006100ff007a0c */ /* 0x000fda0003f85340 */
[----:B------:R-:W-:Y:S05]  /*2370*/  @P4 BRA `(.L_x_8462) ;  /* 0x0000002000004947 */ /* 0x000fea0003800000 */
[----:B------:R-:W-:Y:S05]  /*2380*/  @P0 BRA `(.L_x_8463) ;  /* 0x0000008000000947 */ /* 0x000fea0003800000 */
[----:B------:R-:W-:Y:S05]  /*2390*/  BRA `(.L_x_8464) ;  /* 0x0000009000007947 */ /* 0x000fea0003800000 */
.L_x_8462:
[----:B-----5:R-:W-:-:S05]  /*23a0*/  PRMT R8, RZ, 0x5410, R24 ;  /* 0x00005410ff087816 */ /* 0x020fca0000000018 */
[----:B------:R-:W-:Y:S01]  /*23b0*/  FADD.FTZ R3, R8, R3 ;  /* 0x0000000308037221 */ /* 0x000fe20000010000 */
[----:B------:R-:W-:Y:S05]  /*23c0*/  BRA `(.L_x_8463) ;  /* 0x0000004000007947 */ /* 0x000fea0003800000 */
.L_x_8461:
[----:B-----5:R-:W-:-:S05]  /*23d0*/  PRMT R8, RZ, 0x5410, R28 ;  /* 0x00005410ff087816 */ /* 0x020fca000000001c */
[----:B------:R-:W-:Y:S01]  /*23e0*/  FADD.FTZ R3, R8, R3 ;  /* 0x0000000308037221 */ /* 0x000fe20000010000 */
[----:B------:R-:W-:-:S05]  /*23f0*/  @P2 PRMT R8, RZ, 0x5410, R24 ;  /* 0x00005410ff082816 */ /* 0x000fca0000000018 */
[----:B------:R-:W-:-:S05]  /*2400*/  @P2 FADD.FTZ R3, R8, R3 ;  /* 0x0000000308032221 */ /* 0x000fca0000010000 */
.L_x_8463:
[----:B------:R-:W-:-:S04]  /*2410*/  F2FP.BF16.PACK_AB R7, RZ, R3 ;  /* 0x00000003ff07723e */ /* 0x000fc800000010ff */
[----:B------:R-:W-:Y:S02]  /*2420*/  PRMT R20, R7, 0x7610, R20 ;  /* 0x0000761007147816 */ /* 0x000fe40000000014 */
.L_x_8464:
[----:B------:R-:W-:Y:S01]  /*2430*/  PRMT R8, RZ, 0x7610, R196 ;  /* 0x00007610ff087816 */ /* 0x000fe200000000c4 */
[----:B------:R-:W-:Y:S05]  /*2440*/  @P3 BRA `(.L_x_8465) ;  /* 0x0000008000003947 */ /* 0x000fea0003800000 */
[----:B------:R-:W-:-:S04]  /*2450*/  ISETP.NE.U32.AND P4, PT, RZ, c[0x0][0x180], PT ;  /* 0x00006000ff007a0c */ /* 0x000fc80003f85070 */
[----:B------:R-:W-:-:S13]  /*2460*/  ISETP.NE.AND.EX P4, PT, RZ, c[0x0][0x184], PT, P4 ;  /* 0x00006100ff007a0c */ /* 0x000fda0003f85340 */
[----:B------:R-:W-:Y:S05]  /*2470*/  @P4 BRA `(.L_x_8466) ;  /* 0x0000002000004947 */ /* 0x000fea0003800000 */
[----:B------:R-:W-:Y:S05]  /*2480*/  @P0 BRA `(.L_x_8467) ;  /* 0x0000008000000947 */ /* 0x000fea0003800000 */
[----:B------:R-:W-:Y:S05]  /*2490*/  BRA `(.L_x_8468) ;  /* 0x0000009000007947 */ /* 0x000fea0003800000 */
.L_x_8466:
[----:B-----5:R-:W-:-:S05]  /*24a0*/  PRMT R7, RZ, 0x7610, R24 ;  /* 0x00007610ff077816 */ /* 0x020fca0000000018 */
[----:B------:R-:W-:Y:S01]  /*24b0*/  FADD.FTZ R8, R7, R8 ;  /* 0x0000000807087221 */ /* 0x000fe20000010000 */
[----:B------:R-:W-:Y:S05]  /*24c0*/  BRA `(.L_x_8467) ;  /* 0x0000004000007947 */ /* 0x000fea0003800000 */
.L_x_8465:
[----:B-----5:R-:W-:-:S05]  /*24d0*/  PRMT R7, RZ, 0x7610, R28 ;  /* 0x00007610ff077816 */ /* 0x020fca000000001c */
[----:B------:R-:W-:Y:S01]  /*24e0*/  FADD.FTZ R8, R7, R8 ;  /* 0x0000000807087221 */ /* 0x000fe20000010000 */
[----:B------:R-:W-:-:S05]  /*24f0*/  @P2 PRMT R7, RZ, 0x7610, R24 ;  /* 0x00007610ff072816 */ /* 0x000fca0000000018 */
[----:B------:R-:W-:-:S05]  /*2500*/  @P2 FADD.FTZ R8, R7, R8 ;  /* 0x0000000807082221 */ /* 0x000fca0000010000 */
.L_x_8467:
[----:B------:R-:W-:-:S04]  /*2510*/  F2FP.BF16.PACK_AB R7, RZ, R8 ;  /* 0x00000008ff07723e */ /* 0x000fc800000010ff */
[----:B------:R-:W-:Y:S02]  /*2520*/  PRMT R20, R20, 0x5410, R7 ;  /* 0x0000541014147816 */ /* 0x000fe40000000007 */
.L_x_8468:
[----:B------:R-:W-:Y:S01]  /*2530*/  PRMT R7, RZ, 0x5410, R197 ;  /* 0x00005410ff077816 */ /* 0x000fe200000000c5 */
[----:B------:R-:W-:Y:S05]  /*2540*/  @P3 BRA `(.L_x_8469) ;  /* 0x0000008000003947 */ /* 0x000fea0003800000 */
[----:B------:R-:W-:-:S04]  /*2550*/  ISETP.NE.U32.AND P4, PT, RZ, c[0x0][0x180], PT ;  /* 0x00006000ff007a0c */ /* 0x000fc80003f85070 */
[----:B------:R-:W-:-:S13]  /*2560*/  ISETP.NE.AND.EX P4, PT, RZ, c[0x0][0x184], PT, P4 ;  /* 0x00006100ff007a0c */ /* 0x000fda0003f85340 */
[----:B------:R-:W-:Y:S05]  /*2570*/  @P4 BRA `(.L_x_8470) ;  /* 0x0000002000004947 */ /* 0x000fea0003800000 */
[----:B------:R-:W-:Y:S05]  /*2580*/  @P0 BRA `(.L_x_8471) ;  /* 0x0000008000000947 */ /* 0x000fea0003800000 */
[----:B------:R-:W-:Y:S05]  /*2590*/  BRA `(.L_x_8472) ;  /* 0x0000009000007947 */ /* 0x000fea0003800000 */
.L_x_8470:
[----:B-----5:R-:W-:-:S05]  /*25a0*/  PRMT R14, RZ, 0x5410, R25 ;  /* 0x00005410ff0e7816 */ /* 0x020fca0000000019 */
[----:B------:R-:W-:Y:S01]  /*25b0*/  FADD.FTZ R7, R14, R7 ;  /* 0x000000070e077221 */ /* 0x000fe20000010000 */
[----:B------:R-:W-:Y:S05]  /*25c0*/  BRA `(.L_x_8471) ;  /* 0x0000004000007947 */ /* 0x000fea0003800000 */
.L_x_8469:
[----:B-----5:R-:W-:-:S05]  /*25d0*/  PRMT R14, RZ, 0x5410, R29 ;  /* 0x00005410ff0e7816 */ /* 0x020fca000000001d */
[----:B------:R-:W-:Y:S01]  /*25e0*/  FADD.FTZ R7, R14, R7 ;  /* 0x000000070e077221 */ /* 0x000fe20000010000 */
[----:B------:R-:W-:-:S05]  /*25f0*/  @P2 PRMT R14, RZ, 0x5410, R25 ;  /* 0x00005410ff0e2816 */ /* 0x000fca0000000019 */
[----:B------:R-:W-:-:S05]  /*2600*/  @P2 FADD.FTZ R7, R14, R7 ;  /* 0x000000070e072221 */ /* 0x000fca0000010000 */
.L_x_8471:
[----:B------:R-:W-:-:S04]  /*2610*/  F2FP.BF16.PACK_AB R13, RZ, R7 ;  /* 0x00000007ff0d723e */ /* 0x000fc800000010ff */
[----:B------:R-:W-:Y:S02]  /*2620*/  PRMT R21, R13, 0x7610, R21 ;  /* 0x000076100d157816 */ /* 0x000fe40000000015 */
.L_x_8472:
[----:B------:R-:W-:Y:S01]  /*2630*/  PRMT R14, RZ, 0x7610, R197 ;  /* 0x00007610ff0e7816 */ /* 0x000fe200000000c5 */
[----:B------:R-:W-:Y:S05]  /*2640*/  @P3 BRA `(.L_x_8473) ;  /* 0x0000008000003947 */ /* 0x000fea0003800000 */
[----:B------:R-:W-:-:S04]  /*2650*/  ISETP.NE.U32.AND P4, PT, RZ, c[0x0][0x180], PT ;  /* 0x00006000ff007a0c */ /* 0x000fc80003f85070 */
[----:B------:R-:W-:-:S13]  /*2660*/  ISETP.NE.AND.EX P4, PT, RZ, c[0x0][0x184], PT, P4 ;  /* 0x00006100ff007a0c */ /* 0x000fda0003f85340 */
[----:B------:R-:W-:Y:S05]  /*2670*/  @P4 BRA `(.L_x_8474) ;  /* 0x0000002000004947 */ /* 0x000fea0003800000 */
[----:B------:R-:W-:Y:S05]  /*2680*/  @P0 BRA `(.L_x_8475) ;  /* 0x0000008000000947 */ /* 0x000fea0003800000 */
[----:B------:R-:W-:Y:S05]  /*2690*/  BRA `(.L_x_8476) ;  /* 0x0000009000007947 */ /* 0x000fea0003800000 */
.L_x_8474:
[----:B-----5:R-:W-:-:S05]  /*26a0*/  PRMT R13, RZ, 0x7610, R25 ;  /* 0x00007610ff0d7816 */ /* 0x020fca0000000019 */
[----:B------:R-:W-:Y:S01]  /*26b0*/  FADD.FTZ R14, R13, R14 ;  /* 0x0000000e0d0e7221 */ /* 0x000fe20000010000 */
[----:B------:R-:W-:Y:S05]  /*26c0*/  BRA `(.L_x_8475) ;  /* 0x0000004000007947 */ /* 0x000fea0003800000 */
.L_x_8473:
[----:B-----5:R-:W-:-:S05]  /*26d0*/  PRMT R13, RZ, 0x7610, R29 ;  /* 0x00007610ff0d7816 */ /* 0x020fca000000001d */
[----:B------:R-:W-:Y:S01]  /*26e0*/  FADD.FTZ R14, R13, R14 ;  /* 0x0000000e0d0e7221 */ /* 0x000fe20000010000 */
[----:B------:R-:W-:-:S05]  /*26f0*/  @P2 PRMT R13, RZ, 0x7610, R25 ;  /* 0x00007610ff0d2816 */ /* 0x000fca0000000019 */
[----:B------:R-:W-:-:S05]  /*2700*/  @P2 FADD.FTZ R14, R13, R14 ;  /* 0x0000000e0d0e2221 */ /* 0x000fca0000010000 */
.L_x_8475:
[----:B------:R-:W-:-:S04]  /*2710*/  F2FP.BF16.PACK_AB R13, RZ, R14 ;  /* 0x0000000eff0d723e */ /* 0x000fc800000010ff */
[----:B------:R-:W-:Y:S02]  /*2720*/  PRMT R21, R21, 0x5410, R13 ;  /* 0x0000541015157816 */ /* 0x000fe4000000000d */
.L_x_8476:
[----:B------:R-:W-:Y:S01]  /*2730*/  PRMT R13, RZ, 0x5410, R198 ;  /* 0x00005410ff0d7816 */ /* 0x000fe200000000c6 */
[----:B------:R-:W-:Y:S05]  /*2740*/  @P3 BRA `(.L_x_8477) ;  /* 0x0000008000003947 */ /* 0x000fea0003800000 */
[----:B------:R-:W-:-:S04]  /*2750*/  ISETP.NE.U32.AND P4, PT, RZ, c[0x0][0x180], PT ;  /* 0x00006000ff007a0c */ /* 0x000fc80003f85070 */
[----:B------:R-:W-:-:S13]  /*2760*/  ISETP.NE.AND.EX P4, PT, RZ, c[0x0][0x184], PT, P4 ;  /* 0x00006100ff007a0c */ /* 0x000fda0003f85340 */
[----:B------:R-:W-:Y:S05]  /*2770*/  @P4 BRA `(.L_x_8478) ;  /* 0x0000002000004947 */ /* 0x000fea0003800000 */
[----:B------:R-:W-:Y:S05]  /*2780*/  @P0 BRA `(.L_x_8479) ;  /* 0x0000008000000947 */ /* 0x000fea0003800000 */
[----:B------:R-:W-:Y:S05]  /*2790*/  BRA `(.L_x_8480) ;  /* 0x0000009000007947 */ /* 0x000fea0003800000 */
.L_x_8478:
[----:B-----5:R-:W-:-:S05]  /*27a0*/  PRMT R18, RZ, 0x5410, R26 ;  /* 0x00005410ff127816 */ /* 0x020fca000000001a */
[----:B------:R-:W-:Y:S01]  /*27b0*/  FADD.FTZ R13, R18, R13 ;  /* 0x0000000d120d7221 */ /* 0x000fe20000010000 */
[----:B------:R-:W-:Y:S05]  /*27c0*/  BRA `(.L_x_8479) ;  /* 0x0000004000007947 */ /* 0x000fea0003800000 */
.L_x_8477:
[----:B-----5:R-:W-:-:S05]  /*27d0*/  PRMT R18, RZ, 0x5410, R30 ;  /* 0x00005410ff127816 */ /* 0x020fca000000001e */
[----:B------:R-:W-:Y:S01]  /*27e0*/  FADD.FTZ R13, R18, R13 ;  /* 0x0000000d120d7221 */ /* 0x000fe20000010000 */
[----:B------:R-:W-:-:S05]  /*27f0*/  @P2 PRMT R18, RZ, 0x5410, R26 ;  /* 0x00005410ff122816 */ /* 0x000fca000000001a */
[----:B------:R-:W-:-:S05]  /*2800*/  @P2 FADD.FTZ R13, R18, R13 ;  /* 0x0000000d120d2221 */ /* 0x000fca0000010000 */
.L_x_8479:
[----:B------:R-:W-:-:S04]  /*2810*/  F2FP.BF16.PACK_AB R17, RZ, R13 ;  /* 0x0000000dff11723e */ /* 0x000fc800000010ff */
[----:B------:R-:W-:Y:S02]  /*2820*/  PRMT R22, R17, 0x7610, R22 ;  /* 0x0000761011167816 */ /* 0x000fe40000000016 */
.L_x_8480:
[----:B------:R-:W-:Y:S01]  /*2830*/  PRMT R18, RZ, 0x7610, R198 ;  /* 0x00007610ff127816 */ /* 0x000fe200000000c6 */
[----:B------:R-:W-:Y:S05]  /*2840*/  @P3 BRA `(.L_x_8481) ;  /* 0x0000008000003947 */ /* 0x000fea0003800000 */
[----:B------:R-:W-:-:S04]  /*2850*/  ISETP.NE.U32.AND P4, PT, RZ, c[0x0][0x180], PT ;  /* 0x00006000ff007a0c */ /* 0x000fc80003f85070 */
[----:B------:R-:W-:-:S13]  /*2860*/  ISETP.NE.AND.EX P4, PT, RZ, c[0x0][0x184], PT, P4 ;  /* 0x00006100ff007a0c */ /* 0x000fda0003f85340 */
[----:B------:R-:W-:Y:S05]  /*2870*/  @P4 BRA `(.L_x_8482) ;  /* 0x0000002000004947 */ /* 0x000fea0003800000 */
[----:B------:R-:W-:Y:S05]  /*2880*/  @P0 BRA `(.L_x_8483) ;  /* 0x0000008000000947 */ /* 0x000fea0003800000 */
[----:B------:R-:W-:Y:S05]  /*2890*/  BRA `(.L_x_8484) ;  /* 0x0000009000007947 */ /* 0x000fea0003800000 */
.L_x_8482:
[----:B-----5:R-:W-:-:S05]  /*28a0*/  PRMT R17, RZ, 0x7610, R26 ;  /* 0x00007610ff117816 */ /* 0x020fca000000001a */
[----:B------:R-:W-:Y:S01]  /*28b0*/  FADD.FTZ R18, R17, R18 ;  /* 0x0000001211127221 */ /* 0x000fe20000010000 */
[----:B------:R-:W-:Y:S05]  /*28c0*/  BRA `(.L_x_8483) ;  /* 0x0000004000007947 */ /* 0x000fea0003800000 */
.L_x_8481:
[----:B-----5:R-:W-:-:S05]  /*28d0*/  PRMT R17, RZ, 0x7610, R30 ;  /* 0x00007610ff117816 */ /* 0x020fca000000001e */
[----:B------:R-:W-:Y:S01]  /*28e0*/  FADD.FTZ R18, R17, R18 ;  /* 0x0000001211127221 */ /* 0x000fe20000010000 */
[----:B------:R-:W-:-:S05]  /*28f0*/  @P2 PRMT R17, RZ, 0x7610, R26 ;  /* 0x00007610ff112816 */ /* 0x000fca000000001a */
[----:B------:R-:W-:-:S05]  /*2900*/  @P2 FADD.FTZ R18, R17, R18 ;  /* 0x0000001211122221 */ /* 0x000fca0000010000 */
.L_x_8483:
[----:B------:R-:W-:-:S04]  /*2910*/  F2FP.BF16.PACK_AB R17, RZ, R18 ;  /* 0x00000012ff11723e */ /* 0x000fc800000010ff */
[----:B------:R-:W-:Y:S02]  /*2920*/  PRMT R22, R22, 0x5410, R17 ;  /* 0x0000541016167816 */ /* 0x000fe40000000011 */
.L_x_8484:
[----:B------:R-:W-:Y:S01]  /*2930*/  PRMT R17, RZ, 0x5410, R199 ;  /* 0x00005410ff117816 */ /* 0x000fe200000000c7 */
[----:B------:R-:W-:Y:S05]  /*2940*/  @P3 BRA `(.L_x_8485) ;  /* 0x0000008000003947 */ /* 0x000fea0003800000 */
[----:B------:R-:W-:-:S04]  /*2950*/  ISETP.NE.U32.AND P4, PT, RZ, c[0x0][0x180], PT ;  /* 0x00006000ff007a0c */ /* 0x000fc80003f85070 */
[----:B------:R-:W-:-:S13]  /*2960*/  ISETP.NE.AND.EX P4, PT, RZ, c[0x0][0x184], PT, P4 ;  /* 0x00006100ff007a0c */ /* 0x000fda0003f85340 */
[----:B------:R-:W-:Y:S05]  /*2970*/  @P4 BRA `(.L_x_8486) ;  /* 0x0000002000004947 */ /* 0x000fea0003800000 */
[----:B------:R-:W-:Y:S05]  /*2980*/  @P0 BRA `(.L_x_8487) ;  /* 0x0000008000000947 */ /* 0x000fea0003800000 */
[----:B------:R-:W-:Y:S05]  /*2990*/  BRA `(.L_x_8488) ;  /* 0x0000009000007947 */ /* 0x000fea0003800000 */
.L_x_8486:
[----:B-----5:R-:W-:-:S05]  /*29a0*/  PRMT R196, RZ, 0x5410, R27 ;  /* 0x00005410ffc47816 */ /* 0x020fca000000001b */
[----:B------:R-:W-:Y:S01]  /*29b0*/  FADD.FTZ R17, R196, R17 ;  /* 0x00000011c4117221 */ /* 0x000fe20000010000 */
[----:B------:R-:W-:Y:S05]  /*29c0*/  BRA `(.L_x_8487) ;  /* 0x0000004000007947 */ /* 0x000fea0003800000 */
.L_x_8485:
[----:B-----5:R-:W-:-:S05]  /*29d0*/  PRMT R196, RZ, 0x5410, R31 ;  /* 0x00005410ffc47816 */ /* 0x020fca000000001f */
[----:B------:R-:W-:Y:S01]  /*29e0*/  FADD.FTZ R17, R196, R17 ;  /* 0x00000011c4117221 */ /* 0x000fe20000010000 */
[----:B------:R-:W-:-:S05]  /*29f0*/  @P2 PRMT R196, RZ, 0x5410, R27 ;  /* 0x00005410ffc42816 */ /* 0x000fca000000001b */
[----:B------:R-:W-:-:S05]  /*2a00*/  @P2 FADD.FTZ R17, R196, R17 ;  /* 0x00000011c4112221 */ /* 0x000fca0000010000 */
.L_x_8487:
[----:B------:R-:W-:-:S04]  /*2a10*/  F2FP.BF16.PACK_AB R19, RZ, R17 ;  /* 0x00000011ff13723e */ /* 0x000fc800000010ff */
[----:B------:R-:W-:Y:S02]  /*2a20*/  PRMT R23, R19, 0x7610, R23 ;  /* 0x0000761013177816 */ /* 0x000fe40000000017 */
.L_x_8488:
[----:B------:R-:W-:Y:S01]  /*2a30*/  PRMT R19, RZ, 0x7610, R199 ;  /* 0x00007610ff137816 */ /* 0x000fe200000000c7 */
[----:B------:R-:W-:Y:S05]  /*2a40*/  @P3 BRA `(.L_x_8489) ;  /* 0x0000008000003947 */ /* 0x000fea0003800000 */
[----:B------:R-:W-:-:S04]  /*2a50*/  ISETP.NE.U32.AND P4, PT, RZ, c[0x0][0x180], PT ;  /* 0x00006000ff007a0c */ /* 0x000fc80003f85070 */
[----:B------:R-:W-:-:S13]  /*2a60*/  ISETP.NE.AND.EX P4, PT, RZ, c[0x0][0x184], PT, P4 ;  /* 0x00006100ff007a0c */ /* 0x000fda0003f85340 */
[----:B------:R-:W-:Y:S05]  /*2a70*/  @P4 BRA `(.L_x_8490) ;  /* 0x0000002000004947 */ /* 0x000fea0003800000 */
[----:B------:R-:W-:Y:S05]  /*2a80*/  @P0 BRA `(.L_x_8491) ;  /* 0x0000008000000947 */ /* 0x000fea0003800000 */
[----:B------:R-:W-:Y:S05]  /*2a90*/  BRA `(.L_x_8492) ;  /* 0x0000009000007947 */ /* 0x000fea0003800000 */
.L_x_8490:
[----:B-----5:R-:W-:-:S05]  /*2aa0*/  PRMT R196, RZ, 0x7610, R27 ;  /* 0x00007610ffc47816 */ /* 0x020fca000000001b */
[----:B------:R-:W-:Y:S01]  /*2ab0*/  FADD.FTZ R19, R196, R19 ;  /* 0x00000013c4137221 */ /* 0x000fe20000010000 */
[----:B------:R-:W-:Y:S05]  /*2ac0*/  BRA `(.L_x_8491) ;  /* 0x0000004000007947 */ /* 0x000fea0003800000 */
.L_x_8489:
[----:B-----5:R-:W-:-:S05]  /*2ad0*/  PRMT R196, RZ, 0x7610, R31 ;  /* 0x00007610ffc47816 */ /* 0x020fca000000001f */
[----:B------:R-:W-:Y:S01]  /*2ae0*/  FADD.FTZ R19, R196, R19 ;  /* 0x00000013c4137221 */ /* 0x000fe20000010000 */
[----:B------:R-:W-:-:S05]  /*2af0*/  @P2 PRMT R196, RZ, 0x7610, R27 ;  /* 0x00007610ffc42816 */ /* 0x000fca000000001b */
[----:B------:R-:W-:-:S05]  /*2b00*/  @P2 FADD.FTZ R19, R196, R19 ;  /* 0x00000013c4132221 */ /* 0x000fca0000010000 */
.L_x_8491:
[----:B------:R-:W-:-:S04]  /*2b10*/  F2FP.BF16.PACK_AB R196, RZ, R19 ;  /* 0x00000013ffc4723e */ /* 0x000fc800000010ff */
[----:B------:R-:W-:Y:S02]  /*2b20*/  PRMT R23, R23, 0x5410, R196 ;  /* 0x0000541017177816 */ /* 0x000fe400000000c4 */
.L_x_8492:
[----:B------:R-:W-:Y:S01]  /*2b30*/  @P0 IMAD.WIDE.U32 R196, R229, R4, c[0x0][0x188] ;  /* 0x00006200e5c40625 */ /* 0x000fe200078e0004 */
[----:B------:R-:W-:-:S04]  /*2b40*/  IADD3 R200, R212, 0x80, RZ ;  /* 0x00000080d4c87810 */ /* 0x000fc80007ffe0ff */
[----:B------:R0:W-:Y:S02]  /*2b50*/  @P0 STG.E.128 [R196.64], R20 ;  /* 0x00000014c4000986 */ /* 0x0001e4000c101d04 */
[----:B0-----:R-:W-:-:S05]  /*2b60*/  @P1 IMAD.WIDE.U32 R196, R229, R200, c[0x0][0x178] ;  /* 0x00005e00e5c41625 */ /* 0x001fca00078e00c8 */
[----:B-----5:R0:W5:Y:S02]  /*2b70*/  @P1 LDG.E.128 R28, [R196.64] ;  /* 0x00000004c41c1981 */ /* 0x020164000c1e1d00 */
[----:B0-----:R-:W-:-:S05]  /*2b80*/  @P2 IMAD.WIDE.U32 R196, R229, R200, c[0x0][0x180] ;  /* 0x00006000e5c42625 */ /* 0x001fca00078e00c8 */
[----:B------:R0:W5:Y:S02]  /*2b90*/  @P2 LDG.E.128 R24, [R196.64] ;  /* 0x00000004c4182981 */ /* 0x000164000c1e1d00 */
[----:B0-----:R-:W-:-:S06]  /*2ba0*/  IMAD.WIDE.U32 R196, R200, R229, c[0x0][0x170] ;  /* 0x00005c00c8c47625 */ /* 0x001fcc00078e00e5 */
        /* <DEDUP_REMOVED lines=8> */
.L_x_8494:
[----:B-----5:R-:W-:-:S05]  /*2c30*/  PRMT R202, RZ, 0x5410, R24 ;  /* 0x00005410ffca7816 */ /* 0x020fca0000000018 */
[----:B------:R-:W-:Y:S01]  /*2c40*/  FADD.FTZ R201, R202, R201 ;  /* 0x000000c9cac97221 */ /* 0x000fe20000010000 */
[----:B------:R-:W-:Y:S05]  /*2c50*/  BRA `(.L_x_8495) ;  /* 0x0000004000007947 */ /* 0x000fea0003800000 */
.L_x_8493:
[----:B-----5:R-:W-:-:S05]  /*2c60*/  PRMT R202, RZ, 0x5410, R28 ;  /* 0x00005410ffca7816 */ /* 0x020fca000000001c */
[----:B------:R-:W-:Y:S01]  /*2c70*/  FADD.FTZ R201, R202, R201 ;  /* 0x000000c9cac97221 */ /* 0x000fe20000010000 */
[----:B------:R-:W-:-:S05]  /*2c80*/  @P2 PRMT R202, RZ, 0x5410, R24 ;  /* 0x00005410ffca2816 */ /* 0x000fca0000000018 */
[----:B------:R-:W-:-:S05]  /*2c90*/  @P2 FADD.FTZ R201, R202, R201 ;  /* 0x000000c9cac92221 */ /* 0x000fca0000010000 */
.L_x_8495:
[----:B------:R-:W-:-:S04]  /*2ca0*/  F2FP.BF16.PACK_AB R202, RZ, R201 ;  /* 0x000000c9ffca723e */ /* 0x000fc800000010ff */
[----:B------:R-:W-:Y:S02]  /*2cb0*/  PRMT R20, R202, 0x7610, R20 ;  /* 0x00007610ca147816 */ /* 0x000fe40000000014 */
.L_x_8496:
[----:B------:R-:W-:Y:S01]  /*2cc0*/  PRMT R202, RZ, 0x7610, R196 ;  /* 0x00007610ffca7816 */ /* 0x000fe200000000c4 */
[----:B------:R-:W-:Y:S05]  /*2cd0*/  @P3 BRA `(.L_x_8497) ;  /* 0x0000008000003947 */ /* 0x000fea0003800000 */
[----:B------:R-:W-:-:S04]  /*2ce0*/  ISETP.NE.U32.AND P4, PT, RZ, c[0x0][0x180], PT ;  /* 0x00006000ff007a0c */ /* 0x000fc80003f85070 */
[----:B------:R-:W-:-:S13]  /*2cf0*/  ISETP.NE.AND.EX P4, PT, RZ, c[0x0][0x184], PT, P4 ;  /* 0x00006100ff007a0c */ /* 0x000fda0003f85340 */
[----:B------:R-:W-:Y:S05]  /*2d00*/  @P4 BRA `(.L_x_8498) ;  /* 0x0000002000004947 */ /* 0x000fea0003800000 */
[----:B------:R-:W-:Y:S05]  /*2d10*/  @P0 BRA `(.L_x_8499) ;  /* 0x0000008000000947 */ /* 0x000fea0003800000 */
[----:B------:R-:W-:Y:S05]  /*2d20*/  BRA `(.L_x_8500) ;  /* 0x0000009000007947 */ /* 0x000fea0003800000 */
.L_x_8498:
[----:B-----5:R-:W-:-:S05]  /*2d30*/  PRMT R203, RZ, 0x7610, R24 ;  /* 0x00007610ffcb7816 */ /* 0x020fca0000000018 */
[----:B------:R-:W-:Y:S01]  /*2d40*/  FADD.FTZ R202, R203, R202 ;  /* 0x000000cacbca7221 */ /* 0x000fe20000010000 */
[----:B------:R-:W-:Y:S05]  /*2d50*/  BRA `(.L_x_8499) ;  /* 0x0000004000007947 */ /* 0x000fea0003800000 */
.L_x_8497:
[----:B-----5:R-:W-:-:S05]  /*2d60*/  PRMT R203, RZ, 0x7610, R28 ;  /* 0x00007610ffcb7816 */ /* 0x020fca000000001c */
[----:B------:R-:W-:Y:S01]  /*2d70*/  FADD.FTZ R202, R203, R202 ;  /* 0x000000cacbca7221 */ /* 0x000fe20000010000 */
[----:B------:R-:W-:-:S05]  /*2d80*/  @P2 PRMT R203, RZ, 0x7610, R24 ;  /* 0x00007610ffcb2816 */ /* 0x000fca0000000018 */
[----:B------:R-:W-:-:S05]  /*2d90*/  @P2 FADD.FTZ R202, R203, R202 ;  /* 0x000000cacbca2221 */ /* 0x000fca0000010000 */
.L_x_8499:
[----:B------:R-:W-:-:S04]  /*2da0*/  F2FP.BF16.PACK_AB R196, RZ, R202 ;  /* 0x000000caffc4723e */ /* 0x000fc800000010ff */
[----:B------:R-:W-:Y:S02]  /*2db0*/  PRMT R20, R20, 0x5410, R196 ;  /* 0x0000541014147816 */ /* 0x000fe400000000c4 */
.L_x_8500:
[----:B------:R-:W-:Y:S01]  /*2dc0*/  PRMT R203, RZ, 0x5410, R197 ;  /* 0x00005410ffcb7816 */ /* 0x000fe200000000c5 */
[----:B------:R-:W-:Y:S05]  /*2dd0*/  @P3 BRA `(.L_x_8501) ;  /* 0x0000008000003947 */ /* 0x000fea0003800000 */
[----:B------:R-:W-:-:S04]  /*2de0*/  ISETP.NE.U32.AND P4, PT, RZ, c[0x0][0x180], PT ;  /* 0x00006000ff007a0c */ /* 0x000fc80003f85070 */
[----:B------:R-:W-:-:S13]  /*2df0*/  ISETP.NE.AND.EX P4, PT, RZ, c[0x0][0x184], PT, P4 ;  /* 0x00006100ff007a0c */ /* 0x000fda0003f85340 */
[----:B------:R-:W-:Y:S05]  /*2e00*/  @P4 BRA `(.L_x_8502) ;  /* 0x0000002000004947 */ /* 0x000fea0003800000 */
[----:B------:R-:W-:Y:S05]  /*2e10*/  @P0 BRA `(.L_x_8503) ;  /* 0x0000008000000947 */ /* 0x000fea0003800000 */
[----:B------:R-:W-:Y:S05]  /*2e20*/  BRA `(.L_x_8504) ;  /* 0x0000009000007947 */ /* 0x000fea0003800000 */
.L_x_8502:
[----:B-----5:R-:W-:-:S05]  /*2e30*/  PRMT R196, RZ, 0x5410, R25 ;  /* 0x00005410ffc47816 */ /* 0x020fca0000000019 */
[----:B------:R-:W-:Y:S01]  /*2e40*/  FADD.FTZ R203, R196, R203 ;  /* 0x000000cbc4cb7221 */ /* 0x000fe20000010000 */
[----:B------:R-:W-:Y:S05]  /*2e50*/  BRA `(.L_x_8503) ;  /* 0x0000004000007947 */ /* 0x000fea0003800000 */
.L_x_8501:
[----:B-----5:R-:W-:-:S05]  /*2e60*/  PRMT R196, RZ, 0x5410, R29 ;  /* 0x00005410ffc47816 */ /* 0x020fca000000001d */
[----:B------:R-:W-:Y:S01]  /*2e70*/  FADD.FTZ R203, R196, R203 ;  /* 0x000000cbc4cb7221 */ /* 0x000fe20000010000 */
[----:B------:R-:W-:-:S05]  /*2e80*/  @P2 PRMT R196, RZ, 0x5410, R25 ;  /* 0x00005410ffc42816 */ /* 0x000fca0000000019 */
[----:B------:R-:W-:-:S05]  /*2e90*/  @P2 FADD.FTZ R203, R196, R203 ;  /* 0x000000cbc4cb2221 */ /* 0x000fca0000010000 */
.L_x_8503:
[----:B------:R-:W-:-:S04]  /*2ea0*/  F2FP.BF16.PACK_AB R196, RZ, R203 ;  /* 0x000000cbffc4723e */ /* 0x000fc800000010ff */
[----:B------:R-:W-:Y:S02]  /*2eb0*/  PRMT R21, R196, 0x7610, R21 ;  /* 0x00007610c4157816 */ /* 0x000fe40000000015 */
.L_x_8504:
[----:B------:R-:W-:Y:S01]  /*2ec0*/  PRMT R204, RZ, 0x7610, R197 ;  /* 0x00007610ffcc7816 */ /* 0x000fe200000000c5 */
[----:B------:R-:W-:Y:S05]  /*2ed0*/  @P3 BRA `(.L_x_8505) ;  /* 0x0000008000003947 */ /* 0x000fea0003800000 */
[----:B------:R-:W-:-:S04]  /*2ee0*/  ISETP.NE.U32.AND P4, PT, RZ, c[0x0][0x180], PT ;  /* 0x00006000ff007a0c */ /* 0x000fc80003f85070 */
[----:B------:R-:W-:-:S13]  /*2ef0*/  ISETP.NE.AND.EX P4, PT, RZ, c[0x0][0x184], PT, P4 ;  /* 0x00006100ff007a0c */ /* 0x000fda0003f85340 */
[----:B------:R-:W-:Y:S05]  /*2f00*/  @P4 BRA `(.L_x_8506) ;  /* 0x0000002000004947 */ /* 0x000fea0003800000 */
[----:B------:R-:W-:Y:S05]  /*2f10*/  @P0 BRA `(.L_x_8507) ;  /* 0x0000008000000947 */ /* 0x000fea0003800000 */
[----:B------:R-:W-:Y:S05]  /*2f20*/  BRA `(.L_x_8508) ;  /* 0x0000009000007947 */ /* 0x000fea0003800000 */
.L_x_8506:
[----:B-----5:R-:W-:-:S05]  /*2f30*/  PRMT R197, RZ, 0x7610, R25 ;  /* 0x00007610ffc57816 */ /* 0x020fca0000000019 */
[----:B------:R-:W-:Y:S01]  /*2f40*/  FADD.FTZ R204, R197, R204 ;  /* 0x000000ccc5cc7221 */ /* 0x000fe20000010000 */
[----:B------:R-:W-:Y:S05]  /*2f50*/  BRA `(.L_x_8507) ;  /* 0x0000004000007947 */ /* 0x000fea0003800000 */
.L_x_8505:
[----:B-----5:R-:W-:-:S05]  /*2f60*/  PRMT R197, RZ, 0x7610, R29 ;  /* 0x00007610ffc57816 */ /* 0x020fca000000001d */
[----:B------:R-:W-:Y:S01]  /*2f70*/  FADD.FTZ R204, R197, R204 ;  /* 0x000000ccc5cc7221 */ /* 0x000fe20000010000 */
[----:B------:R-:W-:-:S05]  /*2f80*/  @P2 PRMT R197, RZ, 0x7610, R25 ;  /* 0x00007610ffc52816 */ /* 0x000fca0000000019 */
[----:B------:R-:W-:-:S05]  /*2f90*/  @P2 FADD.FTZ R204, R197, R204 ;  /* 0x000000ccc5cc2221 */ /* 0x000fca0000010000 */
.L_x_8507:
[----:B------:R-:W-:-:S04]  /*2fa0*/  F2FP.BF16.PACK_AB R196, RZ, R204 ;  /* 0x000000ccffc4723e */ /* 0x000fc800000010ff */
[----:B------:R-:W-:Y:S02]  /*2fb0*/  PRMT R21, R21, 0x5410, R196 ;  /* 0x0000541015157816 */ /* 0x000fe400000000c4 */
.L_x_8508:
[----:B------:R-:W-:Y:S01]  /*2fc0*/  PRMT R205, RZ, 0x5410, R198 ;  /* 0x00005410ffcd7816 */ /* 0x000fe200000000c6 */
[----:B------:R-:W-:Y:S05]  /*2fd0*/  @P3 BRA `(.L_x_8509) ;  /* 0x0000008000003947 */ /* 0x000fea0003800000 */
[----:B------:R-:W-:-:S04]  /*2fe0*/  ISETP.NE.U32.AND P4, PT, RZ, c[0x0][0x180], PT ;  /* 0x00006000ff007a0c */ /* 0x000fc80003f85070 */
[----:B------:R-:W-:-:S13]  /*2ff0*/  ISETP.NE.AND.EX P4, PT, RZ, c[0x0][0x184], PT, P4 ;  /* 0x00006100ff007a0c */ /* 0x000fda0003f85340 */
[----:B------:R-:W-:Y:S05]  /*3000*/  @P4 BRA `(.L_x_8510) ;  /* 0x0000002000004947 */ /* 0x000fea0003800000 */
[----:B------:R-:W-:Y:S05]  /*3010*/  @P0 BRA `(.L_x_8511) ;  /* 0x0000008000000947 */ /* 0x000fea0003800000 */
[----:B------:R-:W-:Y:S05]  /*3020*/  BRA `(.L_x_8512) ;  /* 0x0000009000007947 */ /* 0x000fea0003800000 */
.L_x_8510:
[----:B-----5:R-:W-:-:S05]  /*3030*/  PRMT R196, RZ, 0x5410, R26 ;  /* 0x00005410ffc47816 */ /* 0x020fca000000001a */
[----:B------:R-:W-:Y:S01]  /*3040*/  FADD.FTZ R205, R196, R205 ;  /* 0x000000cdc4cd7221 */ /* 0x000fe20000010000 */
[----:B------:R-:W-:Y:S05]  /*3050*/  BRA `(.L_x_8511) ;  /* 0x0000004000007947 */ /* 0x000fea0003800000 */
.L_x_8509:
[----:B-----5:R-:W-:-:S05]  /*3060*/  PRMT R196, RZ, 0x5410, R30 ;  /* 0x00005410ffc47816 */ /* 0x020fca000000001e */
[----:B------:R-:W-:Y:S01]  /*3070*/  FADD.FTZ R205, R196, R205 ;  /* 0x000000cdc4cd7221 */ /* 0x000fe20000010000 */
[----:B------:R-:W-:-:S05]  /*3080*/  @P2 PRMT R196, RZ, 0x5410, R26 ;  /* 0x00005410ffc42816 */ /* 0x000fca000000001a */
[----:B------:R-:W-:-:S05]  /*3090*/  @P2 FADD.FTZ R205, R196, R205 ;  /* 0x000000cdc4cd2221 */ /* 0x000fca0000010000 */
.L_x_8511:
[----:B------:R-:W-:-:S04]  /*30a0*/  F2FP.BF16.PACK_AB R196, RZ, R205 ;  /* 0x000000cdffc4723e */ /* 0x000fc800000010ff */
[----:B------:R-:W-:Y:S02]  /*30b0*/  PRMT R22, R196, 0x7610, R22 ;  /* 0x00007610c4167816 */ /* 0x000fe40000000016 */
.L_x_8512:
[----:B------:R-:W-:Y:S01]  /*30c0*/  PRMT R206, RZ, 0x7610, R198 ;  /* 0x00007610ffce7816 */ /* 0x000fe200000000c6 */
[----:B------:R-:W-:Y:S05]  /*30d0*/  @P3 BRA `(.L_x_8513) ;  /* 0x0000008000003947 */ /* 0x000fea0003800000 */
[----:B------:R-:W-:-:S04]  /*30e0*/  ISETP.NE.U32.AND P4, PT, RZ, c[0x0][0x180], PT ;  /* 0x00006000ff007a0c */ /* 0x000fc80003f85070 */
[----:B------:R-:W-:-:S13]  /*30f0*/  ISETP.NE.AND.EX P4, PT, RZ, c[0x0][0x184], PT, P4 ;  /* 0x00006100ff007a0c */ /* 0x000fda0003f85340 */
[----:B------:R-:W-:Y:S05]  /*3100*/  @P4 BRA `(.L_x_8514) ;  /* 0x0000002000004947 */ /* 0x000fea0003800000 */
[----:B------:R-:W-:Y:S05]  /*3110*/  @P0 BRA `(.L_x_8515) ;  /* 0x0000008000000947 */ /* 0x000fea0003800000 */
[----:B------:R-:W-:Y:S05]  /*3120*/  BRA `(.L_x_8516) ;  /* 0x0000009000007947 */ /* 0x000fea0003800000 */
.L_x_8514:
[----:B-----5:R-:W-:-:S05]  /*3130*/  PRMT R197, RZ, 0x7610, R26 ;  /* 0x00007610ffc57816 */ /* 0x020fca000000001a */
[----:B------:R-:W-:Y:S01]  /*3140*/  FADD.FTZ R206, R197, R206 ;  /* 0x000000cec5ce7221 */ /* 0x000fe20000010000 */
[----:B------:R-:W-:Y:S05]  /*3150*/  BRA `(.L_x_8515) ;  /* 0x0000004000007947 */ /* 0x000fea0003800000 */
.L_x_8513:
[----:B-----5:R-:W-:-:S05]  /*3160*/  PRMT R197, RZ, 0x7610, R30 ;  /* 0x00007610ffc57816 */ /* 0x020fca000000001e */
[----:B------:R-:W-:Y:S01]  /*3170*/  FADD.FTZ R206, R197, R206 ;  /* 0x000000cec5ce7221 */ /* 0x000fe20000010000 */
[----:B------:R-:W-:-:S05]  /*3180*/  @P2 PRMT R197, RZ, 0x7610, R26 ;  /* 0x00007610ffc52816 */ /* 0x000fca000000001a */
[----:B------:R-:W-:-:S05]  /*3190*/  @P2 FADD.FTZ R206, R197, R206 ;  /* 0x000000cec5ce2221 */ /* 0x000fca0000010000 */
.L_x_8515:
[----:B------:R-:W-:-:S04]  /*31a0*/  F2FP.BF16.PACK_AB R196, RZ, R206 ;  /* 0x000000ceffc4723e */ /* 0x000fc800000010ff */
[----:B------:R-:W-:Y:S02]  /*31b0*/  PRMT R22, R22, 0x5410, R196 ;  /* 0x0000541016167816 */ /* 0x000fe400000000c4 */
.L_x_8516:
[----:B------:R-:W-:Y:S01]  /*31c0*/  PRMT R207, RZ, 0x5410, R199 ;  /* 0x00005410ffcf7816 */ /* 0x000fe200000000c7 */
[----:B------:R-:W-:Y:S05]  /*31d0*/  @P3 BRA `(.L_x_8517) ;  /* 0x0000008000003947 */ /* 0x000fea0003800000 */
[----:B------:R-:W-:-:S04]  /*31e0*/  ISETP.NE.U32.AND P4, PT, RZ, c[0x0][0x180], PT ;  /* 0x00006000ff007a0c */ /* 0x000fc80003f85070 */
[----:B------:R-:W-:-:S13]  /*31f0*/  ISETP.NE.AND.EX P4, PT, RZ, c[0x0][0x184], PT, P4 ;  /* 0x00006100ff007a0c */ /* 0x000fda0003f85340 */
[----:B------:R-:W-:Y:S05]  /*3200*/  @P4 BRA `(.L_x_8518) ;  /* 0x0000002000004947 */ /* 0x000fea0003800000 */
[----:B------:R-:W-:Y:S05]  /*3210*/  @P0 BRA `(.L_x_8519) ;  /* 0x0000008000000947 */ /* 0x000fea0003800000 */
[----:B------:R-:W-:Y:S05]  /*3220*/  BRA `(.L_x_8520) ;  /* 0x0000009000007947 */ /* 0x000fea0003800000 */
.L_x_8518:
[----:B-----5:R-:W-:-:S05]  /*3230*/  PRMT R196, RZ, 0x5410, R27 ;  /* 0x00005410ffc47816 */ /* 0x020fca000000001b */
[----:B------:R-:W-:Y:S01]  /*3240*/  FADD.FTZ R207, R196, R207 ;  /* 0x000000cfc4cf7221 */ /* 0x000fe20000010000 */
[----:B------:R-:W-:Y:S05]  /*3250*/  BRA `(.L_x_8519) ;  /* 0x0000004000007947 */ /* 0x000fea0003800000 */
.L_x_8517:
[----:B-----5:R-:W-:-:S05]  /*3260*/  PRMT R196, RZ, 0x5410, R31 ;  /* 0x00005410ffc47816 */ /* 0x020fca000000001f */
[----:B------:R-:W-:Y:S01]  /*3270*/  FADD.FTZ R207, R196, R207 ;  /* 0x000000cfc4cf7221 */ /* 0x000fe20000010000 */
[----:B------:R-:W-:-:S05]  /*3280*/  @P2 PRMT R196, RZ, 0x5410, R27 ;  /* 0x00005410ffc42816 */ /* 0x000fca000000001b */
[----:B------:R-:W-:-:S05]  /*3290*/  @P2 FADD.FTZ R207, R196, R207 ;  /* 0x000000cfc4cf2221 */ /* 0x000fca0000010000 */
.L_x_8519:
[----:B------:R-:W-:-:S04]  /*32a0*/  F2FP.BF16.PACK_AB R196, RZ, R207 ;  /* 0x000000cfffc4723e */ /* 0x000fc800000010ff */
[----:B------:R-:W-:Y:S02]  /*32b0*/  PRMT R23, R196, 0x7610, R23 ;  /* 0x00007610c4177816 */ /* 0x000fe40000000017 */
.L_x_8520:
[----:B------:R-:W-:Y:S01]  /*32c0*/  PRMT R217, RZ, 0x7610, R199 ;  /* 0x00007610ffd97816 */ /* 0x000fe200000000c7 */
[----:B------:R-:W-:Y:S05]  /*32d0*/  @P3 BRA `(.L_x_8521) ;  /* 0x0000008000003947 */ /* 0x000fea0003800000 */
[----:B------:R-:W-:-:S04]  /*32e0*/  ISETP.NE.U32.AND P4, PT, RZ, c[0x0][0x180], PT ;  /* 0x00006000ff007a0c */ /* 0x000fc80003f85070 */
[----:B------:R-:W-:-:S13]  /*32f0*/  ISETP.NE.AND.EX P4, PT, RZ, c[0x0][0x184], PT, P4 ;  /* 0x00006100ff007a0c */ /* 0x000fda0003f85340 */
[----:B------:R-:W-:Y:S05]  /*3300*/  @P4 BRA `(.L_x_8522) ;  /* 0x0000002000004947 */ /* 0x000fea0003800000 */
[----:B------:R-:W-:Y:S05]  /*3310*/  @P0 BRA `(.L_x_8523) ;  /* 0x0000008000000947 */ /* 0x000fea0003800000 */
[----:B------:R-:W-:Y:S05]  /*3320*/  BRA `(.L_x_8524) ;  /* 0x0000009000007947 */ /* 0x000fea0003800000 */
.L_x_8522:
[----:B-----5:R-:W-:-:S05]  /*3330*/  PRMT R196, RZ, 0x7610, R27 ;  /* 0x00007610ffc47816 */ /* 0x020fca000000001b */
[----:B------:R-:W-:Y:S01]  /*3340*/  FADD.FTZ R217, R196, R217 ;  /* 0x000000d9c4d97221 */ /* 0x000fe20000010000 */
[----:B------:R-:W-:Y:S05]  /*3350*/  BRA `(.L_x_8523) ;  /* 0x0000004000007947 */ /* 0x000fea0003800000 */
.L_x_8521:
[----:B-----5:R-:W-:-:S05]  /*3360*/  PRMT R196, RZ, 0x7610, R31 ;  /* 0x00007610ffc47816 */ /* 0x020fca000000001f */
[----:B------:R-:W-:Y:S01]  /*3370*/  FADD.FTZ R217, R196, R217 ;  /* 0x000000d9c4d97221 */ /* 0x000fe20000010000 */
[----:B------:R-:W-:-:S05]  /*3380*/  @P2 PRMT R196, RZ, 0x7610, R27 ;  /* 0x00007610ffc42816 */ /* 0x000fca000000001b */
[----:B------:R-:W-:-:S05]  /*3390*/  @P2 FADD.FTZ R217, R196, R217 ;  /* 0x000000d9c4d92221 */ /* 0x000fca0000010000 */
.L_x_8523:
[----:B------:R-:W-:-:S04]  /*33a0*/  F2FP.BF16.PACK_AB R196, RZ, R217 ;  /* 0x000000d9ffc4723e */ /* 0x000fc800000010ff */
[----:B------:R-:W-:Y:S02]  /*33b0*/  PRMT R23, R23, 0x5410, R196 ;  /* 0x0000541017177816 */ /* 0x000fe400000000c4 */
.L_x_8524:
        /* <DEDUP_REMOVED lines=16> */
.L_x_8526:
[----:B-----5:R-:W-:-:S05]  /*34c0*/  PRMT R220, RZ, 0x5410, R24 ;  /* 0x00005410ffdc7816 */ /* 0x020fca0000000018 */
[----:B------:R-:W-:Y:S01]  /*34d0*/  FADD.FTZ R219, R220, R219 ;  /* 0x000000dbdcdb7221 */ /* 0x000fe20000010000 */
[----:B------:R-:W-:Y:S05]  /*34e0*/  BRA `(.L_x_8527) ;  /* 0x0000004000007947 */ /* 0x000fea0003800000 */
.L_x_8525:
[----:B-----5:R-:W-:-:S05]  /*34f0*/  PRMT R220, RZ, 0x5410, R28 ;  /* 0x00005410ffdc7816 */ /* 0x020fca000000001c */
[----:B------:R-:W-:Y:S01]  /*3500*/  FADD.FTZ R219, R220, R219 ;  /* 0x000000dbdcdb7221 */ /* 0x000fe20000010000 */
[----:B------:R-:W-:-:S05]  /*3510*/  @P2 PRMT R220, RZ, 0x5410, R24 ;  /* 0x00005410ffdc2816 */ /* 0x000fca0000000018 */
[----:B------:R-:W-:-:S05]  /*3520*/  @P2 FADD.FTZ R219, R220, R219 ;  /* 0x000000dbdcdb2221 */ /* 0x000fca0000010000 */
.L_x_8527:
[----:B------:R-:W-:-:S04]  /*3530*/  F2FP.BF16.PACK_AB R220, RZ, R219 ;  /* 0x000000dbffdc723e */ /* 0x000fc800000010ff */
[----:B------:R-:W-:Y:S02]  /*3540*/  PRMT R20, R220, 0x7610, R20 ;  /* 0x00007610dc147816 */ /* 0x000fe40000000014 */
.L_x_8528:
[----:B------:R-:W-:Y:S01]  /*3550*/  PRMT R220, RZ, 0x7610, R196 ;  /* 0x00007610ffdc7816 */ /* 0x000fe200000000c4 */
[----:B------:R-:W-:Y:S05]  /*3560*/  @P3 BRA `(.L_x_8529) ;  /* 0x0000008000003947 */ /* 0x000fea0003800000 */
[----:B------:R-:W-:-:S04]  /*3570*/  ISETP.NE.U32.AND P1, PT, RZ, c[0x0][0x180], PT ;  /* 0x00006000ff007a0c */ /* 0x000fc80003f25070 */
[----:B------:R-:W-:-:S13]  /*3580*/  ISETP.NE.AND.EX P1, PT, RZ, c[0x0][0x184], PT, P1 ;  /* 0x00006100ff007a0c */ /* 0x000fda0003f25310 */
[----:B------:R-:W-:Y:S05]  /*3590*/  @P1 BRA `(.L_x_8530) ;  /* 0x0000002000001947 */ /* 0x000fea0003800000 */
[----:B------:R-:W-:Y:S05]  /*35a0*/  @P0 BRA `(.L_x_8531) ;  /* 0x0000008000000947 */ /* 0x000fea0003800000 */
[----:B------:R-:W-:Y:S05]  /*35b0*/  BRA `(.L_x_8532) ;  /* 0x0000009000007947 */ /* 0x000fea0003800000 */
.L_x_8530:
[----:B-----5:R-:W-:-:S05]  /*35c0*/  PRMT R196, RZ, 0x7610, R24 ;  /* 0x00007610ffc47816 */ /* 0x020fca0000000018 */
[----:B------:R-:W-:Y:S01]  /*35d0*/  FADD.FTZ R220, R196, R220 ;  /* 0x000000dcc4dc7221 */ /* 0x000fe20000010000 */
[----:B------:R-:W-:Y:S05]  /*35e0*/  BRA `(.L_x_8531) ;  /* 0x0000004000007947 */ /* 0x000fea0003800000 */
.L_x_8529:
[----:B-----5:R-:W-:-:S05]  /*35f0*/  PRMT R196, RZ, 0x7610, R28 ;  /* 0x00007610ffc47816 */ /* 0x020fca000000001c */
[----:B------:R-:W-:Y:S01]  /*3600*/  FADD.FTZ R220, R196, R220 ;  /* 0x000000dcc4dc7221 */ /* 0x000fe20000010000 */
[----:B------:R-:W-:-:S05]  /*3610*/  @P2 PRMT R196, RZ, 0x7610, R24 ;  /* 0x00007610ffc42816 */ /* 0x000fca0000000018 */
[----:B------:R-:W-:-:S05]  /*3620*/  @P2 FADD.FTZ R220, R196, R220 ;  /* 0x000000dcc4dc2221 */ /* 0x000fca0000010000 */
.L_x_8531:
[----:B------:R-:W-:-:S04]  /*3630*/  F2FP.BF16.PACK_AB R196, RZ, R220 ;  /* 0x000000dcffc4723e */ /* 0x000fc800000010ff */
[----:B------:R-:W-:Y:S02]  /*3640*/  PRMT R20, R20, 0x5410, R196 ;  /* 0x0000541014147816 */ /* 0x000fe400000000c4 */
.L_x_8532:
[----:B------:R-:W-:Y:S01]  /*3650*/  PRMT R221, RZ, 0x5410, R197 ;  /* 0x00005410ffdd7816 */ /* 0x000fe200000000c5 */
[----:B------:R-:W-:Y:S05]  /*3660*/  @P3 BRA `(.L_x_8533) ;  /* 0x0000008000003947 */ /* 0x000fea0003800000 */
[----:B------:R-:W-:-:S04]  /*3670*/  ISETP.NE.U32.AND P1, PT, RZ, c[0x0][0x180], PT ;  /* 0x00006000ff007a0c */ /* 0x000fc80003f25070 */
[----:B------:R-:W-:-:S13]  /*3680*/  ISETP.NE.AND.EX P1, PT, RZ, c[0x0][0x184], PT, P1 ;  /* 0x00006100ff007a0c */ /* 0x000fda0003f25310 */
[----:B------:R-:W-:Y:S05]  /*3690*/  @P1 BRA `(.L_x_8534) ;  /* 0x0000002000001947 */ /* 0x000fea0003800000 */
[----:B------:R-:W-:Y:S05]  /*36a0*/  @P0 BRA `(.L_x_8535) ;  /* 0x0000008000000947 */ /* 0x000fea0003800000 */
[----:B------:R-:W-:Y:S05]  /*36b0*/  BRA `(.L_x_8536) ;  /* 0x0000009000007947 */ /* 0x000fea0003800000 */
.L_x_8534:
[----:B-----5:R-:W-:-:S05]  /*36c0*/  PRMT R196, RZ, 0x5410, R25 ;  /* 0x00005410ffc47816 */ /* 0x020fca0000000019 */
[----:B------:R-:W-:Y:S01]  /*36d0*/  FADD.FTZ R221, R196, R221 ;  /* 0x000000ddc4dd7221 */ /* 0x000fe20000010000 */
[----:B------:R-:W-:Y:S05]  /*36e0*/  BRA `(.L_x_8535) ;  /* 0x0000004000007947 */ /* 0x000fea0003800000 */
.L_x_8533:
[----:B-----5:R-:W-:-:S05]  /*36f0*/  PRMT R196, RZ, 0x5410, R29 ;  /* 0x00005410ffc47816 */ /* 0x020fca000000001d */
[----:B------:R-:W-:Y:S01]  /*3700*/  FADD.FTZ R221, R196, R221 ;  /* 0x000000ddc4dd7221 */ /* 0x000fe20000010000 */
[----:B------:R-:W-:-:S05]  /*3710*/  @P2 PRMT R196, RZ, 0x5410, R25 ;  /* 0x00005410ffc42816 */ /* 0x000fca0000000019 */
[----:B------:R-:W-:-:S05]  /*3720*/  @P2 FADD.FTZ R221, R196, R221 ;  /* 0x000000ddc4dd2221 */ /* 0x000fca0000010000 */
.L_x_8535:
[----:B------:R-:W-:-:S04]  /*3730*/  F2FP.BF16.PACK_AB R196, RZ, R221 ;  /* 0x000000ddffc4723e */ /* 0x000fc800000010ff */
[----:B------:R-:W-:Y:S02]  /*3740*/  PRMT R21, R196, 0x7610, R21 ;  /* 0x00007610c4157816 */ /* 0x000fe40000000015 */
.L_x_8536:
[----:B------:R-:W-:Y:S01]  /*3750*/  PRMT R222, RZ, 0x7610, R197 ;  /* 0x00007610ffde7816 */ /* 0x000fe200000000c5 */
[----:B------:R-:W-:Y:S05]  /*3760*/  @P3 BRA `(.L_x_8537) ;  /* 0x0000008000003947 */ /* 0x000fea0003800000 */
[----:B------:R-:W-:-:S04]  /*3770*/  ISETP.NE.U32.AND P1, PT, RZ, c[0x0][0x180], PT ;  /* 0x00006000ff007a0c */ /* 0x000fc80003f25070 */
[----:B------:R-:W-:-:S13]  /*3780*/  ISETP.NE.AND.EX P1, PT, RZ, c[0x0][0x184], PT, P1 ;  /* 0x00006100ff007a0c */ /* 0x000fda0003f25310 */
[----:B------:R-:W-:Y:S05]  /*3790*/  @P1 BRA `(.L_x_8538) ;  /* 0x0000002000001947 */ /* 0x000fea0003800000 */
[----:B------:R-:W-:Y:S05]  /*37a0*/  @P0 BRA `(.L_x_8539) ;  /* 0x0000008000000947 */ /* 0x000fea0003800000 */
[----:B------:R-:W-:Y:S05]  /*37b0*/  BRA `(.L_x_8540) ;  /* 0x0000009000007947 */ /* 0x000fea0003800000 */
.L_x_8538:
[----:B-----5:R-:W-:-:S05]  /*37c0*/  PRMT R196, RZ, 0x7610, R25 ;  /* 0x00007610ffc47816 */ /* 0x020fca0000000019 */
[----:B------:R-:W-:Y:S01]  /*37d0*/  FADD.FTZ R222, R196, R222 ;  /* 0x000000dec4de7221 */ /* 0x000fe20000010000 */
[----:B------:R-:W-:Y:S05]  /*37e0*/  BRA `(.L_x_8539) ;  /* 0x0000004000007947 */ /* 0x000fea0003800000 */
.L_x_8537:
[----:B-----5:R-:W-:-:S05]  /*37f0*/  PRMT R196, RZ, 0x7610, R29 ;  /* 0x00007610ffc47816 */ /* 0x020fca000000001d */
[----:B------:R-:W-:Y:S01]  /*3800*/  FADD.FTZ R222, R196, R222 ;  /* 0x000000dec4de7221 */ /* 0x000fe20000010000 */
[----:B------:R-:W-:-:S05]  /*3810*/  @P2 PRMT R196, RZ, 0x7610, R25 ;  /* 0x00007610ffc42816 */ /* 0x000fca0000000019 */
[----:B------:R-:W-:-:S05]  /*3820*/  @P2 FADD.FTZ R222, R196, R222 ;  /* 0x000000dec4de2221 */ /* 0x000fca0000010000 */
.L_x_8539:
[----:B------:R-:W-:-:S04]  /*3830*/  F2FP.BF16.PACK_AB R196, RZ, R222 ;  /* 0x000000deffc4723e */ /* 0x000fc800000010ff */
[----:B------:R-:W-:Y:S02]  /*3840*/  PRMT R21, R21, 0x5410, R196 ;  /* 0x0000541015157816 */ /* 0x000fe400000000c4 */
.L_x_8540:
[----:B------:R-:W-:Y:S01]  /*3850*/  PRMT R223, RZ, 0x5410, R198 ;  /* 0x00005410ffdf7816 */ /* 0x000fe200000000c6 */
[----:B------:R-:W-:Y:S05]  /*3860*/  @P3 BRA `(.L_x_8541) ;  /* 0x0000008000003947 */ /* 0x000fea0003800000 */
[----:B------:R-:W-:-:S04]  /*3870*/  ISETP.NE.U32.AND P1, PT, RZ, c[0x0][0x180], PT ;  /* 0x00006000ff007a0c */ /* 0x000fc80003f25070 */
[----:B------:R-:W-:-:S13]  /*3880*/  ISETP.NE.AND.EX P1, PT, RZ, c[0x0][0x184], PT, P1 ;  /* 0x00006100ff007a0c */ /* 0x000fda0003f25310 */
[----:B------:R-:W-:Y:S05]  /*3890*/  @P1 BRA `(.L_x_8542) ;  /* 0x0000002000001947 */ /* 0x000fea0003800000 */
[----:B------:R-:W-:Y:S05]  /*38a0*/  @P0 BRA `(.L_x_8543) ;  /* 0x0000008000000947 */ /* 0x000fea0003800000 */
[----:B------:R-:W-:Y:S05]  /*38b0*/  BRA `(.L_x_8544) ;  /* 0x0000009000007947 */ /* 0x000fea0003800000 */
.L_x_8542:
[----:B-----5:R-:W-:-:S05]  /*38c0*/  PRMT R196, RZ, 0x5410, R26 ;  /* 0x00005410ffc47816 */ /* 0x020fca000000001a */
[----:B------:R-:W-:Y:S01]  /*38d0*/  FADD.FTZ R223, R196, R223 ;  /* 0x000000dfc4df7221 */ /* 0x000fe20000010000 */
[----:B------:R-:W-:Y:S05]  /*38e0*/  BRA `(.L_x_8543) ;  /* 0x0000004000007947 */ /* 0x000fea0003800000 */
.L_x_8541:
[----:B-----5:R-:W-:-:S05]  /*38f0*/  PRMT R196, RZ, 0x5410, R30 ;  /* 0x00005410ffc47816 */ /* 0x020fca000000001e */
[----:B------:R-:W-:Y:S01]  /*3900*/  FADD.FTZ R223, R196, R223 ;  /* 0x000000dfc4df7221 */ /* 0x000fe20000010000 */
[----:B------:R-:W-:-:S05]  /*3910*/  @P2 PRMT R196, RZ, 0x5410, R26 ;  /* 0x00005410ffc42816 */ /* 0x000fca000000001a */
[----:B------:R-:W-:-:S05]  /*3920*/  @P2 FADD.FTZ R223, R196, R223 ;  /* 0x000000dfc4df2221 */ /* 0x000fca0000010000 */
.L_x_8543:
[----:B------:R-:W-:-:S04]  /*3930*/  F2FP.BF16.PACK_AB R196, RZ, R223 ;  /* 0x000000dfffc4723e */ /* 0x000fc800000010ff */
[----:B------:R-:W-:Y:S02]  /*3940*/  PRMT R22, R196, 0x7610, R22 ;  /* 0x00007610c4167816 */ /* 0x000fe40000000016 */
.L_x_8544:
[----:B------:R-:W-:Y:S01]  /*3950*/  PRMT R224, RZ, 0x7610, R198 ;  /* 0x00007610ffe07816 */ /* 0x000fe200000000c6 */
[----:B------:R-:W-:Y:S05]  /*3960*/  @P3 BRA `(.L_x_8545) ;  /* 0x0000008000003947 */ /* 0x000fea0003800000 */
[----:B------:R-:W-:-:S04]  /*3970*/  ISETP.NE.U32.AND P1, PT, RZ, c[0x0][0x180], PT ;  /* 0x00006000ff007a0c */ /* 0x000fc80003f25070 */
[----:B------:R-:W-:-:S13]  /*3980*/  ISETP.NE.AND.EX P1, PT, RZ, c[0x0][0x184], PT, P1 ;  /* 0x00006100ff007a0c */ /* 0x000fda0003f25310 */
[----:B------:R-:W-:Y:S05]  /*3990*/  @P1 BRA `(.L_x_8546) ;  /* 0x0000002000001947 */ /* 0x000fea0003800000 */
[----:B------:R-:W-:Y:S05]  /*39a0*/  @P0 BRA `(.L_x_8547) ;  /* 0x0000008000000947 */ /* 0x000fea0003800000 */
[----:B------:R-:W-:Y:S05]  /*39b0*/  BRA `(.L_x_8548) ;  /* 0x0000009000007947 */ /* 0x000fea0003800000 */
.L_x_8546:
[----:B-----5:R-:W-:-:S05]  /*39c0*/  PRMT R196, RZ, 0x7610, R26 ;  /* 0x00007610ffc47816 */ /* 0x020fca000000001a */
[----:B------:R-:W-:Y:S01]  /*39d0*/  FADD.FTZ R224, R196, R224 ;  /* 0x000000e0c4e07221 */ /* 0x000fe20000010000 */
[----:B------:R-:W-:Y:S05]  /*39e0*/  BRA `(.L_x_8547) ;  /* 0x0000004000007947 */ /* 0x000fea0003800000 */
.L_x_8545:
[----:B-----5:R-:W-:-:S05]  /*39f0*/  PRMT R196, RZ, 0x7610, R30 ;  /* 0x00007610ffc47816 */ /* 0x020fca000000001e */
[----:B------:R-:W-:Y:S01]  /*3a00*/  FADD.FTZ R224, R196, R224 ;  /* 0x000000e0c4e07221 */ /* 0x000fe20000010000 */
[----:B------:R-:W-:-:S05]  /*3a10*/  @P2 PRMT R196, RZ, 0x7610, R26 ;  /* 0x00007610ffc42816 */ /* 0x000fca000000001a */
[----:B------:R-:W-:-:S05]  /*3a20*/  @P2 FADD.FTZ R224, R196, R224 ;  /* 0x000000e0c4e02221 */ /* 0x000fca0000010000 */
.L_x_8547:
[----:B------:R-:W-:-:S04]  /*3a30*/  F2FP.BF16.PACK_AB R196, RZ, R224 ;  /* 0x000000e0ffc4723e */ /* 0x000fc800000010ff */
[----:B------:R-:W-:Y:S02]  /*3a40*/  PRMT R22, R22, 0x5410, R196 ;  /* 0x0000541016167816 */ /* 0x000fe400000000c4 */
.L_x_8548:
[----:B------:R-:W-:Y:S01]  /*3a50*/  PRMT R225, RZ, 0x5410, R199 ;  /* 0x00005410ffe17816 */ /* 0x000fe200000000c7 */
[----:B------:R-:W-:Y:S05]  /*3a60*/  @P3 BRA `(.L_x_8549) ;  /* 0x0000008000003947 */ /* 0x000fea0003800000 */
[----:B------:R-:W-:-:S04]  /*3a70*/  ISETP.NE.U32.AND P1, PT, RZ, c[0x0][0x180], PT ;  /* 0x00006000ff007a0c */ /* 0x000fc80003f25070 */
[----:B------:R-:W-:-:S13]  /*3a80*/  ISETP.NE.AND.EX P1, PT, RZ, c[0x0][0x184], PT, P1 ;  /* 0x00006100ff007a0c */ /* 0x000fda0003f25310 */
[----:B------:R-:W-:Y:S05]  /*3a90*/  @P1 BRA `(.L_x_8550) ;  /* 0x0000002000001947 */ /* 0x000fea0003800000 */
[----:B------:R-:W-:Y:S05]  /*3aa0*/  @P0 BRA `(.L_x_8551) ;  /* 0x0000008000000947 */ /* 0x000fea0003800000 */
[----:B------:R-:W-:Y:S05]  /*3ab0*/  BRA `(.L_x_8552) ;  /* 0x0000009000007947 */ /* 0x000fea0003800000 */
.L_x_8550:
[----:B-----5:R-:W-:-:S05]  /*3ac0*/  PRMT R196, RZ, 0x5410, R27 ;  /* 0x00005410ffc47816 */ /* 0x020fca000000001b */
[----:B------:R-:W-:Y:S01]  /*3ad0*/  FADD.FTZ R225, R196, R225 ;  /* 0x000000e1c4e17221 */ /* 0x000fe20000010000 */
[----:B------:R-:W-:Y:S05]  /*3ae0*/  BRA `(.L_x_8551) ;  /* 0x0000004000007947 */ /* 0x000fea0003800000 */
.L_x_8549:
[----:B-----5:R-:W-:-:S05]  /*3af0*/  PRMT R196, RZ, 0x5410, R31 ;  /* 0x00005410ffc47816 */ /* 0x020fca000000001f */
[----:B------:R-:W-:Y:S01]  /*3b00*/  FADD.FTZ R225, R196, R225 ;  /* 0x000000e1c4e17221 */ /* 0x000fe20000010000 */
[----:B------:R-:W-:-:S05]  /*3b10*/  @P2 PRMT R196, RZ, 0x5410, R27 ;  /* 0x00005410ffc42816 */ /* 0x000fca000000001b */
[----:B------:R-:W-:-:S05]  /*3b20*/  @P2 FADD.FTZ R225, R196, R225 ;  /* 0x000000e1c4e12221 */ /* 0x000fca0000010000 */
.L_x_8551:
[----:B------:R-:W-:-:S04]  /*3b30*/  F2FP.BF16.PACK_AB R196, RZ, R225 ;  /* 0x000000e1ffc4723e */ /* 0x000fc800000010ff */
[----:B------:R-:W-:Y:S02]  /*3b40*/  PRMT R23, R196, 0x7610, R23 ;  /* 0x00007610c4177816 */ /* 0x000fe40000000017 */
.L_x_8552:
[----:B------:R-:W-:Y:S01]  /*3b50*/  PRMT R226, RZ, 0x7610, R199 ;  /* 0x00007610ffe27816 */ /* 0x000fe200000000c7 */
[----:B------:R-:W-:Y:S05]  /*3b60*/  @P3 BRA `(.L_x_8553) ;  /* 0x0000008000003947 */ /* 0x000fea0003800000 */
[----:B------:R-:W-:-:S04]  /*3b70*/  ISETP.NE.U32.AND P1, PT, RZ, c[0x0][0x180], PT ;  /* 0x00006000ff007a0c */ /* 0x000fc80003f25070 */
[----:B------:R-:W-:-:S13]  /*3b80*/  ISETP.NE.AND.EX P1, PT, RZ, c[0x0][0x184], PT, P1 ;  /* 0x00006100ff007a0c */ /* 0x000fda0003f25310 */
[----:B------:R-:W-:Y:S05]  /*3b90*/  @P1 BRA `(.L_x_8554) ;  /* 0x0000002000001947 */ /* 0x000fea0003800000 */
[----:B------:R-:W-:Y:S05]  /*3ba0*/  @P0 BRA `(.L_x_8555) ;  /* 0x0000008000000947 */ /* 0x000fea0003800000 */
[----:B------:R-:W-:Y:S05]  /*3bb0*/  BRA `(.L_x_8556) ;  /* 0x0000009000007947 */ /* 0x000fea0003800000 */
.L_x_8554:
[----:B-----5:R-:W-:-:S05]  /*3bc0*/  PRMT R196, RZ, 0x7610, R27 ;  /* 0x00007610ffc47816 */ /* 0x020fca000000001b */
[----:B------:R-:W-:Y:S01]  /*3bd0*/  FADD.FTZ R226, R196, R226 ;  /* 0x000000e2c4e27221 */ /* 0x000fe20000010000 */
[----:B------:R-:W-:Y:S05]  /*3be0*/  BRA `(.L_x_8555) ;  /* 0x0000004000007947 */ /* 0x000fea0003800000 */
.L_x_8553:
[----:B-----5:R-:W-:-:S05]  /*3bf0*/  PRMT R196, RZ, 0x7610, R31 ;  /* 0x00007610ffc47816 */ /* 0x020fca000000001f */
[----:B------:R-:W-:Y:S01]  /*3c00*/  FADD.FTZ R226, R196, R226 ;  /* 0x000000e2c4e27221 */ /* 0x000fe20000010000 */
[----:B------:R-:W-:-:S05]  /*3c10*/  @P2 PRMT R196, RZ, 0x7610, R27 ;  /* 0x00007610ffc42816 */ /* 0x000fca000000001b */
[----:B------:R-:W-:-:S05]  /*3c20*/  @P2 FADD.FTZ R226, R196, R226 ;  /* 0x000000e2c4e22221 */ /* 0x000fca0000010000 */
.L_x_8555:
[----:B------:R-:W-:-:S04]  /*3c30*/  F2FP.BF16.PACK_AB R196, RZ, R226 ;  /* 0x000000e2ffc4723e */ /* 0x000fc800000010ff */
[----:B------:R-:W-:Y:S02]  /*3c40*/  PRMT R23, R23, 0x5410, R196 ;  /* 0x0000541017177816 */ /* 0x000fe400000000c4 */
.L_x_8556:
[----:B------:R-:W-:Y:S01]  /*3c50*/  @P0 IMAD.WIDE.U32 R196, R229, R218, c[0x0][0x188] ;  /* 0x00006200e5c40625 */ /* 0x000fe200078e00da */
[----:B------:R-:W-:-:S04]  /*3c60*/  ISETP.NE.AND P2, PT, R252, RZ, PT ;  /* 0x000000fffc00720c */ /* 0x000fc80003f45270 */
[----:B------:R0:W-:Y:S02]  /*3c70*/  @P0 STG.E.128 [R196.64], R20 ;  /* 0x00000014c4000986 */ /* 0x0001e4000c101d04 */
[----:B0-----:R-:W-:-:S04]  /*3c80*/  FADD.FTZ R196, RZ, R236 ;  /* 0x000000ecffc47221 */ /* 0x001fc80000010000 */
        /* <DEDUP_REMOVED lines=47> */
[----:B------:R-:W-:Y:S05]  /*3f80*/  BRA.DIV ~URZ, `(.L_x_8557) ;  /* 0x00001a727f007947 */ /* 0x000fea000b800000 */
[----:B------:R0:W1:Y:S02]  /*3f90*/  SHFL.BFLY PT, R199, R198, 0x1, 0x1f ;  /* 0x0c201f00c6c77f89 */ /* 0x00006400000e0000 */
.L_x_8561:
        /* <DEDUP_REMOVED lines=116> */
.L_x_8562:
[----:B------:R-:W-:Y:S01]  /*46e0*/  FMUL.FTZ R196, R198, R198 ;  /* 0x000000c6c6c47220 */ /* 0x000fe20000410000 */
[----:B------:R-:W-:Y:S01]  /*46f0*/  ISETP.NE.AND P1, PT, RZ, UR6, PT ;  /* 0x00000006ff007c0c */ /* 0x000fe2000bf25270 */
[----:B-1----:R-:W-:Y:S01]  /*4700*/  FADD.FTZ R199, R199, R229 ;  /* 0x000000e5c7c77221 */ /* 0x002fe20000010000 */
[----:B------:R-:W-:Y:S01]  /*4710*/  MOV R197, c[0x0][0x1e0] ;  /* 0x0000780000c57a02 */ /* 0x000fe20000000f00 */
[----:B------:R-:W-:Y:S01]  /*4720*/  HFMA2.MMA R237, -RZ, RZ, 0, 2.384185791015625e-07 ;  /* 0x00000004ffed7435 */ /* 0x000fe200000001ff */
[----:B------:R-:W-:Y:S01]  /*4730*/  FSEL R196, R196, RZ, P1 ;  /* 0x000000ffc4c47208 */ /* 0x000fe20000800000 */
[----:B------:R-:W2:Y:S01]  /*4740*/  LDL R239, [R1+0x2c] ;  /* 0x00002c0001ef7983 */ /* 0x000ea20000100800 */
[----:B------:R-:W-:Y:S01]  /*4750*/  FSEL R230, R198, RZ, !P1 ;  /* 0x000000ffc6e67208 */ /* 0x000fe20004800000 */
[----:B------:R-:W-:-:S04]  /*4760*/  FFMA.FTZ R199, R199, R197, c[0x0][0x228] ;  /* 0x00008a00c7c77623 */ /* 0x000fc800000100c5 */
[----:B------:R-:W-:-:S04]  /*4770*/  FADD.FTZ R196, R199, R196 ;  /* 0x000000c4c7c47221 */ /* 0x000fc80000010000 */
[----:B0-----:R0:W1:Y:S02]  /*4780*/  MUFU.RSQ R229, R196 ;  /* 0x000000c400e57308 */ /* 0x0010640000001400 */
[----:B0-----:R-:W-:-:S05]  /*4790*/  @!P2 IMAD.WIDE R196, R2, R237, c[0x0][0x1a0] ;  /* 0x0000680002c4a625 */ /* 0x001fca00078e02ed */
[----:B------:R0:W-:Y:S02]  /*47a0*/  @!P2 STG.E [R196.64], R198 ;  /* 0x000000c6c400a986 */ /* 0x0001e4000c101904 */
[----:B0-----:R-:W-:-:S05]  /*47b0*/  @!P2 IMAD.WIDE R196, R2, R237, c[0x0][0x1a8] ;  /* 0x00006a0002c4a625 */ /* 0x001fca00078e02ed */
[----:B-1----:R0:W-:Y:S01]  /*47c0*/  @!P2 STG.E [R196.64], R229 ;  /* 0x000000e5c400a986 */ /* 0x0021e2000c101904 */
[----:B------:R-:W-:-:S03]  /*47d0*/  FADD.FTZ R199, -R230, R233 ;  /* 0x000000e9e6c77221 */ /* 0x000fc60000010100 */
[----:B------:R-:W3:Y:S01]  /*47e0*/  LDL R233, [R1+0x38] ;  /* 0x0000380001e97983 */ /* 0x000ee20000100800 */
[----:B0-----:R-:W-:-:S03]  /*47f0*/  FADD.FTZ R196, -R230, R236 ;  /* 0x000000ece6c47221 */ /* 0x001fc60000010100 */
[----:B------:R-:W4:Y:S01]  /*4800*/  LDL R236, [R1+0x34] ;  /* 0x0000340001ec7983 */ /* 0x000f220000100800 */
[----:B------:R-:W-:-:S03]  /*4810*/  FMUL.FTZ R238, R229, R196 ;  /* 0x000000c4e5ee7220 */ /* 0x000fc60000410000 */
[----:B------:R-:W2:Y:S01]  /*4820*/  LDL R196, [R1+0x30] ;  /* 0x0000300001c47983 */ /* 0x000ea20000100800 */
[----:B------:R-:W-:-:S03]  /*4830*/  FADD.FTZ R197, -R230, R235 ;  /* 0x000000ebe6c57221 */ /* 0x000fc60000010100 */
[----:B------:R-:W3:Y:S01]  /*4840*/  LDL R235, [R1+0x3c] ;  /* 0x00003c0001eb7983 */ /* 0x000ee20000100800 */
[C---:B------:R-:W-:Y:S02]  /*4850*/  FMUL.FTZ R237, R229.reuse, R197 ;  /* 0x000000c5e5ed7220 */ /* 0x040fe40000410000 */
[C---:B------:R-:W-:Y:S02]  /*4860*/  FADD.FTZ R198, -R230.reuse, R234 ;  /* 0x000000eae6c67221 */ /* 0x040fe40000010100 */
[C---:B------:R-:W-:Y:S02]  /*4870*/  FMUL.FTZ R234, R229.reuse, R199 ;  /* 0x000000c7e5ea7220 */ /* 0x040fe40000410000 */
[----:B------:R-:W-:Y:S02]  /*4880*/  FADD.FTZ R199, -R230, R231 ;  /* 0x000000e7e6c77221 */ /* 0x000fe40000010100 */
[----:B----4-:R-:W-:Y:S02]  /*4890*/  FFMA.FTZ R197, R236, R237, R193 ;  /* 0x000000edecc57223 */ /* 0x010fe400000100c1 */
[----:B------:R-:W-:-:S02]  /*48a0*/  FMUL.FTZ R236, R229, R198 ;  /* 0x000000c6e5ec7220 */ /* 0x000fc40000410000 */
[----:B--2---:R-:W-:Y:S02]  /*48b0*/  FFMA.FTZ R196, R196, R238, R192 ;  /* 0x000000eec4c47223 */ /* 0x004fe400000100c0 */
[----:B------:R-:W-:Y:S02]  /*48c0*/  FADD.FTZ R198, -R230, R232 ;  /* 0x000000e8e6c67221 */ /* 0x000fe40000010100 */
[----:B---3--:R-:W-:Y:S01]  /*48d0*/  FFMA.FTZ R233, R233, R236, R194 ;  /* 0x000000ece9e97223 */ /* 0x008fe200000100c2 */
[----:B------:R-:W-:Y:S01]  /*48e0*/  F2FP.BF16.PACK_AB R196, R197, R196 ;  /* 0x000000c4c5c4723e */ /* 0x000fe200000010ff */
[----:B------:R-:W-:Y:S01]  /*48f0*/  FMUL.FTZ R231, R229, R198 ;  /* 0x000000c6e5e77220 */ /* 0x000fe20000410000 */
[----:B------:R-:W2:Y:S01]  /*4900*/  LDL R232, [R1+0x20] ;  /* 0x0000200001e87983 */ /* 0x000ea20000100800 */
[----:B------:R-:W-:-:S03]  /*4910*/  FFMA.FTZ R197, R235, R234, R195 ;  /* 0x000000eaebc57223 */ /* 0x000fc600000100c3 */
[----:B------:R-:W3:Y:S02]  /*4920*/  LDL R198, [R1+0x24] ;  /* 0x0000240001c67983 */ /* 0x000ee40000100800 */
[----:B------:R-:W-:Y:S02]  /*4930*/  F2FP.BF16.PACK_AB R197, R197, R233 ;  /* 0x000000e9c5c5723e */ /* 0x000fe400000010ff */
[----:B------:R-:W4:Y:S01]  /*4940*/  LDL R233, [R1+0x28] ;  /* 0x0000280001e97983 */ /* 0x000f220000100800 */
[C---:B------:R-:W-:Y:S02]  /*4950*/  FMUL.FTZ R235, R229.reuse, R199 ;  /* 0x000000c7e5eb7220 */ /* 0x040fe40000410000 */
[C---:B------:R-:W-:Y:S02]  /*4960*/  FADD.FTZ R199, -R230.reuse, R228 ;  /* 0x000000e4e6c77221 */ /* 0x040fe40000010100 */
[----:B------:R-:W-:Y:S02]  /*4970*/  FADD.FTZ R228, -R230, R227 ;  /* 0x000000e3e6e47221 */ /* 0x000fe40000010100 */
[----:B------:R-:W-:-:S02]  /*4980*/  FMUL.FTZ R227, R229, R199 ;  /* 0x000000c7e5e37220 */ /* 0x000fc40000410000 */
[----:B------:R-:W-:-:S04]  /*4990*/  FMUL.FTZ R228, R229, R228 ;  /* 0x000000e4e5e47220 */ /* 0x000fc80000410000 */
[----:B------:R-:W-:Y:S01]  /*49a0*/  FFMA.FTZ R199, R239, R228, R191 ;  /* 0x000000e4efc77223 */ /* 0x000fe200000100bf */
[----:B------:R-:W-:Y:S01]  /*49b0*/  MOV R239, 0x10 ;  /* 0x0000001000ef7802 */ /* 0x000fe20000000f00 */
[----:B--2---:R-:W-:Y:S02]  /*49c0*/  FFMA.FTZ R232, R232, R231, R188 ;  /* 0x000000e7e8e87223 */ /* 0x004fe400000100bc */
[----:B---3--:R-:W-:-:S05]  /*49d0*/  FFMA.FTZ R198, R198, R235, R189 ;  /* 0x000000ebc6c67223 */ /* 0x008fca00000100bd */
[----:B------:R-:W-:Y:S01]  /*49e0*/  F2FP.BF16.PACK_AB R198, R198, R232 ;  /* 0x000000e8c6c6723e */ /* 0x000fe200000010ff */
[----:B----4-:R-:W-:-:S05]  /*49f0*/  FFMA.FTZ R232, R233, R227, R190 ;  /* 0x000000e3e9e87223 */ /* 0x010fca00000100be */
[----:B------:R-:W-:Y:S01]  /*4a00*/  F2FP.BF16.PACK_AB R199, R199, R232 ;  /* 0x000000e8c7c7723e */ /* 0x000fe200000010ff */
[----:B------:R-:W-:-:S05]  /*4a10*/  IMAD.WIDE.U32 R232, R212, R239, c[0x0][0x208] ;  /* 0x00008200d4e87625 */ /* 0x000fca00078e00ef */
[----:B------:R0:W-:Y:S04]  /*4a20*/  STG.E.128 [R232.64], R196 ;  /* 0x000000c4e8007986 */ /* 0x0001e8000c101d04 */
[----:B0-----:R-:W2:Y:S04]  /*4a30*/  LDL R196, [R1+0xc] ;  /* 0x00000c0001c47983 */ /* 0x001ea80000100800 */
[----:B------:R-:W3:Y:S04]  /*4a40*/  LDL R199, [R1+0x8] ;  /* 0x0000080001c77983 */ /* 0x000ee80000100800 */
[----:B------:R-:W4:Y:S04]  /*4a50*/  LDL R198, [R1] ;  /* 0x0000000001c67983 */ /* 0x000f280000100800 */
        /* <DEDUP_REMOVED lines=11> */
[C---:B------:R-:W-:Y:S02]  /*4b10*/  FADD.FTZ R209, -R230.reuse, R209 ;  /* 0x000000d1e6d17221 */ /* 0x040fe40000010100 */
[C---:B------:R-:W-:Y:S02]  /*4b20*/  FADD.FTZ R210, -R230.reuse, R210 ;  /* 0x000000d2e6d27221 */ /* 0x040fe40000010100 */
[----:B------:R-:W-:-:S02]  /*4b30*/  FADD.FTZ R12, -R230, R12 ;  /* 0x0000000ce60c7221 */ /* 0x000fc40000010100 */
[----:B------:R-:W-:-:S04]  /*4b40*/  FADD.FTZ R6, -R230, R6 ;  /* 0x00000006e6067221 */ /* 0x000fc80000010100 */
[C---:B------:R-:W-:Y:S02]  /*4b50*/  FMUL.FTZ R6, R229.reuse, R6 ;  /* 0x00000006e5067220 */ /* 0x040fe40000410000 */
[C---:B------:R-:W-:Y:S02]  /*4b60*/  FADD.FTZ R10, -R230.reuse, R10 ;  /* 0x0000000ae60a7221 */ /* 0x040fe40000010100 */
[C---:B------:R-:W-:Y:S02]  /*4b70*/  FADD.FTZ R3, -R230.reuse, R3 ;  /* 0x00000003e6037221 */ /* 0x040fe40000010100 */
[C---:B------:R-:W-:Y:S02]  /*4b80*/  FADD.FTZ R8, -R230.reuse, R8 ;  /* 0x00000008e6087221 */ /* 0x040fe40000010100 */
[----:B------:R-:W-:Y:S02]  /*4b90*/  FADD.FTZ R7, -R230, R7 ;  /* 0x00000007e6077221 */ /* 0x000fe40000010100 */
[----:B------:R-:W-:-:S02]  /*4ba0*/  FMUL.FTZ R3, R229, R3 ;  /* 0x00000003e5037220 */ /* 0x000fc40000410000 */
[----:B------:R-:W-:-:S04]  /*4bb0*/  FADD.FTZ R207, -R230, R207 ;  /* 0x000000cfe6cf7221 */ /* 0x000fc80000010100 */
[----:B------:R-:W-:Y:S02]  /*4bc0*/  FMUL.FTZ R207, R229, R207 ;  /* 0x000000cfe5cf7220 */ /* 0x000fe40000410000 */
[----:B--2---:R-:W-:Y:S02]  /*4bd0*/  FFMA.FTZ R196, R228, R238, R144 ;  /* 0x000000eee4c47223 */ /* 0x004fe40000010090 */
[----:B------:R-:W-:Y:S02]  /*4be0*/  FFMA.FTZ R228, R232, R234, R147 ;  /* 0x000000eae8e47223 */ /* 0x000fe40000010093 */
[----:B---3--:R-:W-:Y:S01]  /*4bf0*/  FFMA.FTZ R227, R227, R235, R141 ;  /* 0x000000ebe3e37223 */ /* 0x008fe2000001008d */
[----:B------:R-:W-:Y:S01]  /*4c00*/  F2FP.BF16.PACK_AB R196, R231, R196 ;  /* 0x000000c4e7c4723e */ /* 0x000fe200000010ff */
[----:B------:R-:W-:Y:S01]  /*4c10*/  IMAD.WIDE.U32 R232, R212, R239, c[0x0][0x210] ;  /* 0x00008400d4e87625 */ /* 0x000fe200078e00ef */
[----:B------:R-:W-:Y:S02]  /*4c20*/  F2FP.BF16.PACK_AB R197, R228, R197 ;  /* 0x000000c5e4c5723e */ /* 0x000fe400000010ff */
[----:B------:R-:W-:-:S05]  /*4c30*/  F2FP.BF16.PACK_AB R198, R227, R198 ;  /* 0x000000c6e3c6723e */ /* 0x000fca00000010ff */
[----:B------:R0:W-:Y:S01]  /*4c40*/  STG.E.128 [R232.64], R196 ;  /* 0x000000c4e8007986 */ /* 0x0001e2000c101d04 */
[----:B------:R-:W-:-:S04]  /*4c50*/  FADD.FTZ R212, -R230, R216 ;  /* 0x000000d8e6d47221 */ /* 0x000fc80000010100 */
[----:B------:R-:W-:Y:S02]  /*4c60*/  FMUL.FTZ R212, R229, R212 ;  /* 0x000000d4e5d47220 */ /* 0x000fe40000410000 */
[----:B0-----:R-:W-:Y:S02]  /*4c70*/  IMAD R198, R2, c[0x0][0x168], RZ ;  /* 0x00005a0002c67a24 */ /* 0x001fe400078e02ff */
[----:B------:R-:W-:-:S03]  /*4c80*/  FADD.FTZ R199, -R230, R215 ;  /* 0x000000d7e6c77221 */ /* 0x000fc60000010100 */
[----:B------:R-:W-:Y:S01]  /*4c90*/  SHF.R.S32.HI R196, RZ, 0x1f, R198 ;  /* 0x0000001fffc47819 */ /* 0x000fe200000114c6 */
[----:B------:R-:W-:Y:S02]  /*4ca0*/  FADD.FTZ R197, -R230, R214 ;  /* 0x000000d6e6c57221 */ /* 0x000fe40000010100 */
[C---:B------:R-:W-:Y:S01]  /*4cb0*/  FMUL.FTZ R215, R229.reuse, R199 ;  /* 0x000000c7e5d77220 */ /* 0x040fe20000410000 */
[----:B------:R-:W-:Y:S01]  /*4cc0*/  LEA.HI R198, R196, R198, RZ, 0x3 ;  /* 0x000000c6c4c67211 */ /* 0x000fe200078f18ff */
[----:B------:R-:W-:Y:S02]  /*4cd0*/  FADD.FTZ R196, -R230, R213 ;  /* 0x000000d5e6c47221 */ /* 0x000fe40000010100 */
[----:B------:R-:W-:Y:S02]  /*4ce0*/  FMUL.FTZ R213, R229, R197 ;  /* 0x000000c5e5d57220 */ /* 0x000fe40000410000 */
[----:B------:R-:W-:Y:S02]  /*4cf0*/  FFMA.FTZ R197, R250, R215, R186 ;  /* 0x000000d7fac57223 */ /* 0x000fe400000100ba */
[----:B------:R-:W-:-:S02]  /*4d00*/  FFMA.FTZ R199, R251, R212, R187 ;  /* 0x000000d4fbc77223 */ /* 0x000fc400000100bb */
[----:B------:R-:W-:Y:S02]  /*4d10*/  FMUL.FTZ R214, R229, R196 ;  /* 0x000000c4e5d67220 */ /* 0x000fe40000410000 */
[----:B------:R-:W-:Y:S01]  /*4d20*/  FFMA.FTZ R216, R249, R213, R185 ;  /* 0x000000d5f9d87223 */ /* 0x000fe200000100b9 */
[----:B------:R-:W-:Y:S01]  /*4d30*/  F2FP.BF16.PACK_AB R197, R199, R197 ;  /* 0x000000c5c7c5723e */ /* 0x000fe200000010ff */
[----:B------:R-:W-:Y:S02]  /*4d40*/  FFMA.FTZ R196, R248, R214, R184 ;  /* 0x000000d6f8c47223 */ /* 0x000fe400000100b8 */
[C---:B------:R-:W-:Y:S02]  /*4d50*/  FADD.FTZ R199, -R230.reuse, R208 ;  /* 0x000000d0e6c77221 */ /* 0x040fe40000010100 */
[----:B------:R-:W-:Y:S01]  /*4d60*/  FADD.FTZ R208, -R230, R211 ;  /* 0x000000d3e6d07221 */ /* 0x000fe20000010100 */
[----:B------:R-:W-:Y:S01]  /*4d70*/  F2FP.BF16.PACK_AB R196, R216, R196 ;  /* 0x000000c4d8c4723e */ /* 0x000fe200000010ff */
[C---:B------:R-:W-:Y:S01]  /*4d80*/  FMUL.FTZ R211, R229.reuse, R199 ;  /* 0x000000c7e5d37220 */ /* 0x040fe20000410000 */
[----:B------:R-:W-:Y:S01]  /*4d90*/  LEA.HI.SX32 R198, R198, R252, 0x1d ;  /* 0x000000fcc6c67211 */ /* 0x000fe200078feaff */
[----:B------:R-:W-:-:S02]  /*4da0*/  FMUL.FTZ R216, R229, R208 ;  /* 0x000000d0e5d87220 */ /* 0x000fc40000410000 */
[C---:B------:R-:W-:Y:S02]  /*4db0*/  FMUL.FTZ R227, R229.reuse, R209 ;  /* 0x000000d1e5e37220 */ /* 0x040fe40000410000 */
[----:B------:R-:W-:Y:S01]  /*4dc0*/  FMUL.FTZ R228, R229, R210 ;  /* 0x000000d2e5e47220 */ /* 0x000fe20000410000 */
[----:B------:R-:W-:Y:S01]  /*4dd0*/  IADD3 R210, R198, 0x20, RZ ;  /* 0x00000020c6d27810 */ /* 0x000fe20007ffe0ff */
[----:B------:R-:W-:Y:S02]  /*4de0*/  FFMA.FTZ R198, R244, R211, R180 ;  /* 0x000000d3f4c67223 */ /* 0x000fe400000100b4 */
[----:B------:R-:W-:Y:S02]  /*4df0*/  FFMA.FTZ R209, R245, R216, R181 ;  /* 0x000000d8f5d17223 */ /* 0x000fe400000100b5 */
[----:B------:R-:W-:Y:S02]  /*4e00*/  FFMA.FTZ R199, R246, R227, R182 ;  /* 0x000000e3f6c77223 */ /* 0x000fe400000100b6 */
[----:B------:R-:W-:Y:S01]  /*4e10*/  FFMA.FTZ R208, R247, R228, R183 ;  /* 0x000000e4f7d07223 */ /* 0x000fe200000100b7 */
[----:B------:R-:W-:-:S04]  /*4e20*/  F2FP.BF16.PACK_AB R198, R209, R198 ;  /* 0x000000c6d1c6723e */ /* 0x000fc800000010ff */
[----:B------:R-:W-:Y:S01]  /*4e30*/  F2FP.BF16.PACK_AB R199, R208, R199 ;  /* 0x000000c7d0c7723e */ /* 0x000fe200000010ff */
[----:B------:R-:W-:-:S05]  /*4e40*/  IMAD.WIDE.U32 R208, R210, R239, c[0x0][0x208] ;  /* 0x00008200d2d07625 */ /* 0x000fca00078e00ef */
[----:B------:R0:W-:Y:S01]  /*4e50*/  STG.E.128 [R208.64], R196 ;  /* 0x000000c4d0007986 */ /* 0x0001e2000c101d04 */
[----:B------:R-:W-:Y:S02]  /*4e60*/  FFMA.FTZ R228, R67, R228, R135 ;  /* 0x000000e443e47223 */ /* 0x000fe40000010087 */
[----:B0-----:R-:W-:Y:S02]  /*4e70*/  FFMA.FTZ R197, R242, R215, R138 ;  /* 0x000000d7f2c57223 */ /* 0x001fe4000001008a */
[----:B------:R-:W-:Y:S02]  /*4e80*/  FFMA.FTZ R198, R64, R211, R132 ;  /* 0x000000d340c67223 */ /* 0x000fe40000010084 */
[----:B------:R-:W-:Y:S02]  /*4e90*/  FFMA.FTZ R208, R65, R216, R133 ;  /* 0x000000d841d07223 */ /* 0x000fe40000010085 */
[----:B------:R-:W-:Y:S02]  /*4ea0*/  FFMA.FTZ R209, R243, R212, R139 ;  /* 0x000000d4f3d17223 */ /* 0x000fe4000001008b */
[----:B------:R-:W-:-:S02]  /*4eb0*/  FFMA.FTZ R199, R66, R227, R134 ;  /* 0x000000e342c77223 */ /* 0x000fc40000010086 */
[----:B------:R-:W-:Y:S02]  /*4ec0*/  FFMA.FTZ R196, R240, R214, R136 ;  /* 0x000000d6f0c47223 */ /* 0x000fe40000010088 */
[----:B------:R-:W-:Y:S01]  /*4ed0*/  FFMA.FTZ R211, R241, R213, R137 ;  /* 0x000000d5f1d37223 */ /* 0x000fe20000010089 */
[----:B------:R-:W-:Y:S02]  /*4ee0*/  F2FP.BF16.PACK_AB R198, R208, R198 ;  /* 0x000000c6d0c6723e */ /* 0x000fe400000010ff */
[----:B------:R-:W-:Y:S01]  /*4ef0*/  F2FP.BF16.PACK_AB R197, R209, R197 ;  /* 0x000000c5d1c5723e */ /* 0x000fe200000010ff */
[----:B------:R-:W-:Y:S01]  /*4f00*/  IMAD.WIDE.U32 R208, R210, R239, c[0x0][0x210] ;  /* 0x00008400d2d07625 */ /* 0x000fe200078e00ef */
[----:B------:R-:W-:Y:S02]  /*4f10*/  F2FP.BF16.PACK_AB R199, R228, R199 ;  /* 0x000000c7e4c7723e */ /* 0x000fe400000010ff */
[----:B------:R-:W-:Y:S01]  /*4f20*/  F2FP.BF16.PACK_AB R196, R211, R196 ;  /* 0x000000c4d3c4723e */ /* 0x000fe200000010ff */
[----:B------:R-:W-:-:S02]  /*4f30*/  FADD.FTZ R210, -R230, R11 ;  /* 0x0000000be6d27221 */ /* 0x000fc40000010100 */
[----:B------:R-:W-:Y:S02]  /*4f40*/  FADD.FTZ R212, -R230, R16 ;  /* 0x00000010e6d47221 */ /* 0x000fe40000010100 */
[----:B------:R0:W-:Y:S01]  /*4f50*/  STG.E.128 [R208.64], R196 ;  /* 0x000000c4d0007986 */ /* 0x0001e2000c101d04 */
[C---:B------:R-:W-:Y:S02]  /*4f60*/  FMUL.FTZ R16, R229.reuse, R12 ;  /* 0x0000000ce5107220 */ /* 0x040fe40000410000 */
[C---:B------:R-:W-:Y:S02]  /*4f70*/  FMUL.FTZ R12, R229.reuse, R212 ;  /* 0x000000d4e50c7220 */ /* 0x040fe40000410000 */
[----:B------:R-:W-:Y:S02]  /*4f80*/  FFMA.FTZ R11, R96, R6, R176 ;  /* 0x00000006600b7223 */ /* 0x000fe400000100b0 */
[----:B------:R-:W-:Y:S02]  /*4f90*/  FADD.FTZ R212, -R230, R15 ;  /* 0x0000000fe6d47221 */ /* 0x000fe40000010100 */
[----:B0-----:R-:W-:-:S02]  /*4fa0*/  FMUL.FTZ R208, R229, R210 ;  /* 0x000000d2e5d07220 */ /* 0x001fc40000410000 */
[----:B------:R-:W-:Y:S02]  /*4fb0*/  FFMA.FTZ R210, R97, R16, R177 ;  /* 0x0000001061d27223 */ /* 0x000fe400000100b1 */
[----:B------:R-:W-:Y:S02]  /*4fc0*/  FFMA.FTZ R197, R98, R208, R178 ;  /* 0x000000d062c57223 */ /* 0x000fe400000100b2 */
[----:B------:R-:W-:Y:S01]  /*4fd0*/  FFMA.FTZ R198, R99, R12, R179 ;  /* 0x0000000c63c67223 */ /* 0x000fe200000100b3 */
[----:B------:R-:W-:Y:S01]  /*4fe0*/  F2FP.BF16.PACK_AB R196, R210, R11 ;  /* 0x0000000bd2c4723e */ /* 0x000fe200000010ff */
[----:B------:R-:W-:-:S03]  /*4ff0*/  FADD.FTZ R210, -R230, R9 ;  /* 0x00000009e6d27221 */ /* 0x000fc60000010100 */
[----:B------:R-:W-:Y:S01]  /*5000*/  F2FP.BF16.PACK_AB R197, R198, R197 ;  /* 0x000000c5c6c5723e */ /* 0x000fe200000010ff */
[----:B------:R-:W-:Y:S02]  /*5010*/  FADD.FTZ R198, -R230, R5 ;  /* 0x00000005e6c67221 */ /* 0x000fe40000010100 */
[C---:B------:R-:W-:Y:S02]  /*5020*/  FMUL.FTZ R5, R229.reuse, R10 ;  /* 0x0000000ae5057220 */ /* 0x040fe40000410000 */
[C---:B------:R-:W-:Y:S02]  /*5030*/  FMUL.FTZ R9, R229.reuse, R198 ;  /* 0x000000c6e5097220 */ /* 0x040fe40000410000 */
[C---:B------:R-:W-:Y:S02]  /*5040*/  FMUL.FTZ R15, R229.reuse, R210 ;  /* 0x000000d2e50f7220 */ /* 0x040fe40000410000 */
[----:B------:R-:W-:Y:S02]  /*5050*/  FMUL.FTZ R209, R229, R212 ;  /* 0x000000d4e5d17220 */ /* 0x000fe40000410000 */
[----:B------:R-:W-:-:S02]  /*5060*/  FFMA.FTZ R198, R92, R9, R172 ;  /* 0x000000095cc67223 */ /* 0x000fc400000100ac */
        /* <DEDUP_REMOVED lines=8> */
[----:B------:R-:W-:Y:S02]  /*50f0*/  FFMA.FTZ R12, R63, R12, R131 ;  /* 0x0000000c3f0c7223 */ /* 0x000fe40000010083 */
[C---:B0-----:R-:W-:Y:S02]  /*5100*/  FADD.FTZ R10, -R230.reuse, R14 ;  /* 0x0000000ee60a7221 */ /* 0x041fe40000010100 */
[C---:B------:R-:W-:Y:S02]  /*5110*/  FADD.FTZ R11, -R230.reuse, R13 ;  /* 0x0000000de60b7221 */ /* 0x040fe40000010100 */
[C---:B------:R-:W-:Y:S02]  /*5120*/  FADD.FTZ R14, -R230.reuse, R17 ;  /* 0x00000011e60e7221 */ /* 0x040fe40000010100 */
[----:B------:R-:W-:-:S02]  /*5130*/  FADD.FTZ R196, -R230, R19 ;  /* 0x00000013e6c47221 */ /* 0x000fc40000010100 */
[----:B------:R-:W-:Y:S02]  /*5140*/  FADD.FTZ R13, -R230, R18 ;  /* 0x00000012e60d7221 */ /* 0x000fe40000010100 */
[----:B------:R-:W-:Y:S02]  /*5150*/  FFMA.FTZ R17, R62, R208, R130 ;  /* 0x000000d03e117223 */ /* 0x000fe40000010082 */
[----:B------:R-:W-:Y:S02]  /*5160*/  FFMA.FTZ R19, R58, R15, R126 ;  /* 0x0000000f3a137223 */ /* 0x000fe4000001007e */
[----:B------:R-:W-:Y:S02]  /*5170*/  FFMA.FTZ R18, R56, R9, R124 ;  /* 0x0000000938127223 */ /* 0x000fe4000001007c */
[----:B------:R-:W-:Y:S02]  /*5180*/  FFMA.FTZ R208, R59, R209, R127 ;  /* 0x000000d13bd07223 */ /* 0x000fe4000001007f */
[----:B------:R-:W-:-:S02]  /*5190*/  FFMA.FTZ R15, R57, R5, R125 ;  /* 0x00000005390f7223 */ /* 0x000fc4000001007d */
[----:B------:R-:W-:Y:S01]  /*51a0*/  FFMA.FTZ R9, R61, R16, R129 ;  /* 0x000000103d097223 */ /* 0x000fe20000010081 */
[----:B------:R-:W-:Y:S01]  /*51b0*/  F2FP.BF16.PACK_AB R19, R208, R19 ;  /* 0x00000013d013723e */ /* 0x000fe200000010ff */
[----:B------:R-:W-:Y:S01]  /*51c0*/  FMUL.FTZ R208, R229, R7 ;  /* 0x00000007e5d07220 */ /* 0x000fe20000410000 */
[----:B------:R-:W-:Y:S01]  /*51d0*/  F2FP.BF16.PACK_AB R18, R15, R18 ;  /* 0x000000120f12723e */ /* 0x000fe200000010ff */
[C---:B------:R-:W-:Y:S02]  /*51e0*/  FMUL.FTZ R15, R229.reuse, R8 ;  /* 0x00000008e50f7220 */ /* 0x040fe40000410000 */
[----:B------:R-:W-:Y:S01]  /*51f0*/  FMUL.FTZ R209, R229, R10 ;  /* 0x0000000ae5d17220 */ /* 0x000fe20000410000 */
[----:B------:R-:W-:Y:S01]  /*5200*/  F2FP.BF16.PACK_AB R16, R9, R6 ;  /* 0x000000060910723e */ /* 0x000fe200000010ff */
[C---:B------:R-:W-:Y:S02]  /*5210*/  FADD.FTZ R197, -R230.reuse, R201 ;  /* 0x000000c9e6c57221 */ /* 0x040fe40000010100 */
[----:B------:R-:W-:-:S02]  /*5220*/  FADD.FTZ R201, -R230, R204 ;  /* 0x000000cce6c97221 */ /* 0x000fc40000010100 */
[----:B------:R-:W-:Y:S02]  /*5230*/  FADD.FTZ R204, -R230, R217 ;  /* 0x000000d9e6cc7221 */ /* 0x000fe40000010100 */
[C---:B------:R-:W-:Y:S02]  /*5240*/  FMUL.FTZ R215, R229.reuse, R11 ;  /* 0x0000000be5d77220 */ /* 0x040fe40000410000 */
[----:B------:R-:W-:Y:S02]  /*5250*/  FMUL.FTZ R216, R229, R13 ;  /* 0x0000000de5d87220 */ /* 0x000fe40000410000 */
[----:B------:R-:W-:Y:S02]  /*5260*/  FFMA.FTZ R8, R88, R3, R168 ;  /* 0x0000000358087223 */ /* 0x000fe400000100a8 */
[----:B------:R-:W-:Y:S02]  /*5270*/  FFMA.FTZ R7, R89, R15, R169 ;  /* 0x0000000f59077223 */ /* 0x000fe400000100a9 */
[----:B------:R-:W-:-:S02]  /*5280*/  FFMA.FTZ R9, R90, R208, R170 ;  /* 0x000000d05a097223 */ /* 0x000fc400000100aa */
[----:B------:R-:W-:Y:S02]  /*5290*/  FFMA.FTZ R6, R91, R209, R171 ;  /* 0x000000d15b067223 */ /* 0x000fe400000100ab */
[C---:B------:R-:W-:Y:S02]  /*52a0*/  FMUL.FTZ R14, R229.reuse, R14 ;  /* 0x0000000ee50e7220 */ /* 0x040fe40000410000 */
[----:B------:R-:W-:Y:S01]  /*52b0*/  FMUL.FTZ R217, R229, R196 ;  /* 0x000000c4e5d97220 */ /* 0x000fe20000410000 */
[----:B------:R-:W-:Y:S01]  /*52c0*/  F2FP.BF16.PACK_AB R17, R12, R17 ;  /* 0x000000110c11723e */ /* 0x000fe200000010ff */
[----:B------:R-:W-:Y:S01]  /*52d0*/  FADD.FTZ R198, -R230, R202 ;  /* 0x000000cae6c67221 */ /* 0x000fe20000010100 */
[----:B------:R-:W-:Y:S01]  /*52e0*/  F2FP.BF16.PACK_AB R8, R7, R8 ;  /* 0x000000080708723e */ /* 0x000fe200000010ff */
[----:B------:R-:W-:Y:S01]  /*52f0*/  FFMA.FTZ R10, R84, R215, R164 ;  /* 0x000000d7540a7223 */ /* 0x000fe200000100a4 */
[----:B------:R-:W-:Y:S01]  /*5300*/  F2FP.BF16.PACK_AB R9, R6, R9 ;  /* 0x000000090609723e */ /* 0x000fe200000010ff */
[----:B------:R-:W-:-:S02]  /*5310*/  FFMA.FTZ R11, R85, R216, R165 ;  /* 0x000000d8550b7223 */ /* 0x000fc400000100a5 */
[----:B------:R-:W-:Y:S02]  /*5320*/  FADD.FTZ R202, -R230, R205 ;  /* 0x000000cde6ca7221 */ /* 0x000fe40000010100 */
[----:B------:R-:W-:Y:S02]  /*5330*/  FFMA.FTZ R12, R86, R14, R166 ;  /* 0x0000000e560c7223 */ /* 0x000fe400000100a6 */
[----:B------:R-:W-:Y:S02]  /*5340*/  FFMA.FTZ R13, R87, R217, R167 ;  /* 0x000000d9570d7223 */ /* 0x000fe400000100a7 */
[----:B------:R-:W-:Y:S02]  /*5350*/  FADD.FTZ R210, -R230, R221 ;  /* 0x000000dde6d27221 */ /* 0x000fe40000010100 */
[----:B------:R-:W-:Y:S01]  /*5360*/  IMAD.WIDE.U32 R6, R0, R239, c[0x0][0x210] ;  /* 0x0000840000067625 */ /* 0x000fe200078e00ef */
[----:B------:R-:W-:-:S03]  /*5370*/  F2FP.BF16.PACK_AB R10, R11, R10 ;  /* 0x0000000a0b0a723e */ /* 0x000fc600000010ff */
[----:B------:R-:W-:Y:S02]  /*5380*/  FADD.FTZ R205, -R230, R219 ;  /* 0x000000dbe6cd7221 */ /* 0x000fe40000010100 */
[C---:B------:R-:W-:Y:S02]  /*5390*/  FMUL.FTZ R0, R229.reuse, R197 ;  /* 0x000000c5e5007220 */ /* 0x040fe40000410000 */
[----:B------:R-:W-:Y:S01]  /*53a0*/  FMUL.FTZ R198, R229, R198 ;  /* 0x000000c6e5c67220 */ /* 0x000fe20000410000 */
[----:B------:R-:W-:Y:S01]  /*53b0*/  F2FP.BF16.PACK_AB R11, R13, R12 ;  /* 0x0000000c0d0b723e */ /* 0x000fe200000010ff */
[C---:B------:R-:W-:Y:S01]  /*53c0*/  FMUL.FTZ R219, R229.reuse, R202 ;  /* 0x000000cae5db7220 */ /* 0x040fe20000410000 */
[----:B------:R0:W-:Y:S01]  /*53d0*/  STG.E.128 [R6.64], R16 ;  /* 0x0000001006007986 */ /* 0x0001e2000c101d04 */
[----:B------:R-:W-:Y:S02]  /*53e0*/  FMUL.FTZ R202, R229, R210 ;  /* 0x000000d2e5ca7220 */ /* 0x000fe40000410000 */
[----:B------:R-:W-:-:S04]  /*53f0*/  IMAD.WIDE.U32 R12, R4, R239, c[0x0][0x208] ;  /* 0x00008200040c7625 */ /* 0x000fc800078e00ef */
[----:B------:R-:W-:Y:S02]  /*5400*/  FFMA.FTZ R210, R53, R15, R121 ;  /* 0x0000000f35d27223 */ /* 0x000fe40000010079 */
[----:B------:R-:W-:Y:S02]  /*5410*/  FADD.FTZ R199, -R230, R203 ;  /* 0x000000cbe6c77221 */ /* 0x000fe40000010100 */
[----:B------:R-:W-:Y:S02]  /*5420*/  FFMA.FTZ R15, R80, R0, R160 ;  /* 0x00000000500f7223 */ /* 0x000fe400000100a0 */
[C---:B------:R-:W-:Y:S02]  /*5430*/  FADD.FTZ R203, -R230.reuse, R206 ;  /* 0x000000cee6cb7221 */ /* 0x040fe40000010100 */
[----:B------:R-:W-:Y:S02]  /*5440*/  FMUL.FTZ R221, R229, R204 ;  /* 0x000000cce5dd7220 */ /* 0x000fe40000410000 */
[----:B0-----:R-:W-:Y:S01]  /*5450*/  FFMA.FTZ R6, R81, R198, R161 ;  /* 0x000000c651067223 */ /* 0x001fe200000100a1 */
[----:B------:R0:W-:Y:S01]  /*5460*/  STG.E.128 [R12.64], R8 ;  /* 0x000000080c007986 */ /* 0x0001e2000c101d04 */
[----:B------:R-:W-:-:S02]  /*5470*/  FADD.FTZ R212, -R230, R223 ;  /* 0x000000dfe6d47221 */ /* 0x000fc40000010100 */
[----:B------:R-:W-:Y:S02]  /*5480*/  FADD.FTZ R213, -R230, R224 ;  /* 0x000000e0e6d57221 */ /* 0x000fe40000010100 */
[----:B------:R-:W-:Y:S02]  /*5490*/  FFMA.FTZ R208, R54, R208, R122 ;  /* 0x000000d036d07223 */ /* 0x000fe4000001007a */
[----:B------:R-:W-:Y:S02]  /*54a0*/  FFMA.FTZ R209, R55, R209, R123 ;  /* 0x000000d137d17223 */ /* 0x000fe4000001007b */
[C---:B------:R-:W-:Y:S02]  /*54b0*/  FADD.FTZ R206, -R230.reuse, R220 ;  /* 0x000000dce6ce7221 */ /* 0x040fe40000010100 */
[----:B------:R-:W-:Y:S02]  /*54c0*/  FMUL.FTZ R196, R229, R201 ;  /* 0x000000c9e5c47220 */ /* 0x000fe40000410000 */
[----:B------:R-:W-:-:S02]  /*54d0*/  FADD.FTZ R211, -R230, R222 ;  /* 0x000000dee6d37221 */ /* 0x000fc40000010100 */
[C---:B------:R-:W-:Y:S02]  /*54e0*/  FMUL.FTZ R199, R229.reuse, R199 ;  /* 0x000000c7e5c77220 */ /* 0x040fe40000410000 */
[----:B------:R-:W-:Y:S01]  /*54f0*/  FMUL.FTZ R220, R229, R203 ;  /* 0x000000cbe5dc7220 */ /* 0x000fe20000410000 */
[----:B0-----:R-:W-:Y:S01]  /*5500*/  F2FP.BF16.PACK_AB R12, R6, R15 ;  /* 0x0000000f060c723e */ /* 0x001fe200000010ff */
[----:B------:R-:W-:Y:S02]  /*5510*/  FFMA.FTZ R3, R52, R3, R120 ;  /* 0x0000000334037223 */ /* 0x000fe40000010078 */
[----:B------:R-:W-:Y:S02]  /*5520*/  FFMA.FTZ R14, R50, R14, R118 ;  /* 0x0000000e320e7223 */ /* 0x000fe40000010076 */
[----:B------:R-:W-:Y:S02]  /*5530*/  FFMA.FTZ R217, R51, R217, R119 ;  /* 0x000000d933d97223 */ /* 0x000fe40000010077 */
[----:B------:R-:W-:-:S02]  /*5540*/  FMUL.FTZ R197, R229, R205 ;  /* 0x000000cde5c57220 */ /* 0x000fc40000410000 */
[----:B------:R-:W-:Y:S02]  /*5550*/  FFMA.FTZ R15, R78, R207, R158 ;  /* 0x000000cf4e0f7223 */ /* 0x000fe4000001009e */
[----:B------:R-:W-:Y:S01]  /*5560*/  FFMA.FTZ R16, R79, R221, R159 ;  /* 0x000000dd4f107223 */ /* 0x000fe2000001009f */
[----:B------:R-:W-:Y:S01]  /*5570*/  F2FP.BF16.PACK_AB R9, R209, R208 ;  /* 0x000000d0d109723e */ /* 0x000fe200000010ff */
[C---:B------:R-:W-:Y:S02]  /*5580*/  FADD.FTZ R214, -R230.reuse, R225 ;  /* 0x000000e1e6d67221 */ /* 0x040fe40000010100 */
[----:B------:R-:W-:Y:S02]  /*5590*/  FADD.FTZ R5, -R230, R226 ;  /* 0x000000e2e6057221 */ /* 0x000fe40000010100 */
[C---:B------:R-:W-:Y:S02]  /*55a0*/  FMUL.FTZ R204, R229.reuse, R212 ;  /* 0x000000d4e5cc7220 */ /* 0x040fe40000410000 */
[----:B------:R-:W-:-:S02]  /*55b0*/  FMUL.FTZ R205, R229, R213 ;  /* 0x000000d5e5cd7220 */ /* 0x000fc40000410000 */
[----:B------:R-:W-:Y:S01]  /*55c0*/  FFMA.FTZ R6, R83, R196, R163 ;  /* 0x000000c453067223 */ /* 0x000fe200000100a3 */
[----:B------:R-:W-:Y:S01]  /*55d0*/  F2FP.BF16.PACK_AB R11, R217, R14 ;  /* 0x0000000ed90b723e */ /* 0x000fe200000010ff */
[----:B------:R-:W-:Y:S01]  /*55e0*/  FMUL.FTZ R203, R229, R211 ;  /* 0x000000d3e5cb7220 */ /* 0x000fe20000410000 */
[----:B------:R-:W-:Y:S01]  /*55f0*/  F2FP.BF16.PACK_AB R8, R210, R3 ;  /* 0x00000003d208723e */ /* 0x000fe200000010ff */
[----:B------:R-:W-:Y:S02]  /*5600*/  FFMA.FTZ R18, R40, R219, R108 ;  /* 0x000000db28127223 */ /* 0x000fe4000001006c */
[----:B------:R-:W-:Y:S02]  /*5610*/  FFMA.FTZ R19, R42, R207, R110 ;  /* 0x000000cf2a137223 */ /* 0x000fe4000001006e */
[----:B------:R-:W-:Y:S02]  /*5620*/  FFMA.FTZ R13, R82, R199, R162 ;  /* 0x000000c7520d7223 */ /* 0x000fe400000100a2 */
[----:B------:R-:W-:-:S02]  /*5630*/  FFMA.FTZ R208, R43, R221, R111 ;  /* 0x000000dd2bd07223 */ /* 0x000fc4000001006f */
[----:B------:R-:W-:Y:S02]  /*5640*/  FFMA.FTZ R7, R41, R220, R109 ;  /* 0x000000dc29077223 */ /* 0x000fe4000001006d */
[----:B------:R-:W-:Y:S02]  /*5650*/  FFMA.FTZ R17, R46, R199, R114 ;  /* 0x000000c72e117223 */ /* 0x000fe40000010072 */
[----:B------:R-:W-:Y:S01]  /*5660*/  FFMA.FTZ R196, R47, R196, R115 ;  /* 0x000000c42fc47223 */ /* 0x000fe20000010073 */
[----:B------:R-:W-:Y:S01]  /*5670*/  F2FP.BF16.PACK_AB R15, R16, R15 ;  /* 0x0000000f100f723e */ /* 0x000fe200000010ff */
[C---:B------:R-:W-:Y:S02]  /*5680*/  FMUL.FTZ R201, R229.reuse, R206 ;  /* 0x000000cee5c97220 */ /* 0x040fe40000410000 */
[C---:B------:R-:W-:Y:S02]  /*5690*/  FMUL.FTZ R206, R229.reuse, R214 ;  /* 0x000000d6e5ce7220 */ /* 0x040fe40000410000 */
[----:B------:R-:W-:-:S02]  /*56a0*/  FMUL.FTZ R5, R229, R5 ;  /* 0x00000005e5057220 */ /* 0x000fc40000410000 */
        /* <DEDUP_REMOVED lines=16> */
[----:B------:R-:W-:-:S02]  /*57b0*/  FFMA.FTZ R7, R73, R201, R153 ;  /* 0x000000c949077223 */ /* 0x000fc40000010099 */
[----:B------:R-:W-:Y:S02]  /*57c0*/  FFMA.FTZ R196, R36, R197, R104 ;  /* 0x000000c524c47223 */ /* 0x000fe40000010068 */
[----:B------:R-:W-:Y:S02]  /*57d0*/  FFMA.FTZ R211, R70, R206, R150 ;  /* 0x000000ce46d37223 */ /* 0x000fe40000010096 */
[----:B------:R-:W-:Y:S02]  /*57e0*/  FFMA.FTZ R6, R71, R5, R151 ;  /* 0x0000000547067223 */ /* 0x000fe40000010097 */
[----:B------:R-:W-:Y:S02]  /*57f0*/  FFMA.FTZ R197, R38, R202, R106 ;  /* 0x000000ca26c57223 */ /* 0x000fe4000001006a */
[----:B------:R-:W-:Y:S01]  /*5800*/  FFMA.FTZ R201, R37, R201, R105 ;  /* 0x000000c925c97223 */ /* 0x000fe20000010069 */
[----:B------:R-:W-:Y:S01]  /*5810*/  F2FP.BF16.PACK_AB R209, R0, R209 ;  /* 0x000000d100d1723e */ /* 0x000fe200000010ff */
[----:B------:R-:W-:-:S02]  /*5820*/  FFMA.FTZ R3, R45, R198, R113 ;  /* 0x000000c62d037223 */ /* 0x000fc40000010071 */
[----:B------:R-:W-:Y:S02]  /*5830*/  FFMA.FTZ R199, R34, R206, R102 ;  /* 0x000000ce22c77223 */ /* 0x000fe40000010066 */
[----:B------:R-:W-:Y:S01]  /*5840*/  FFMA.FTZ R202, R35, R5, R103 ;  /* 0x0000000523ca7223 */ /* 0x000fe20000010067 */
[----:B------:R-:W-:Y:S01]  /*5850*/  HFMA2.MMA R238, -RZ, RZ, 0, 2.384185791015625e-07 ;  /* 0x00000004ffee7435 */ /* 0x000fe200000001ff */
[----:B------:R-:W-:Y:S01]  /*5860*/  FFMA.FTZ R198, R32, R204, R100 ;  /* 0x000000cc20c67223 */ /* 0x000fe20000010064 */
[----:B------:R-:W-:Y:S01]  /*5870*/  F2FP.BF16.PACK_AB R10, R216, R215 ;  /* 0x000000d7d80a723e */ /* 0x000fe200000010ff */
[----:B------:R-:W-:Y:S01]  /*5880*/  FFMA.FTZ R205, R33, R205, R101 ;  /* 0x000000cd21cd7223 */ /* 0x000fe20000010065 */
[----:B------:R-:W-:Y:S01]  /*5890*/  F2FP.BF16.PACK_AB R208, R7, R208 ;  /* 0x000000d007d0723e */ /* 0x000fe200000010ff */
[----:B------:R-:W-:Y:S01]  /*58a0*/  FFMA.FTZ R0, R39, R203, R107 ;  /* 0x000000cb27007223 */ /* 0x000fe2000001006b */
[----:B------:R-:W-:Y:S01]  /*58b0*/  F2FP.BF16.PACK_AB R211, R6, R211 ;  /* 0x000000d306d3723e */ /* 0x000fe200000010ff */
[----:B------:R-:W-:Y:S01]  /*58c0*/  IMAD.WIDE.U32 R4, R4, R239, c[0x0][0x210] ;  /* 0x0000840004047625 */ /* 0x000fe200078e00ef */
[----:B------:R-:W-:-:S02]  /*58d0*/  F2FP.BF16.PACK_AB R196, R201, R196 ;  /* 0x000000c4c9c4723e */ /* 0x000fc400000010ff */
[----:B------:R-:W-:Y:S01]  /*58e0*/  F2FP.BF16.PACK_AB R16, R3, R16 ;  /* 0x000000100310723e */ /* 0x000fe200000010ff */
[----:B------:R-:W-:Y:S01]  /*58f0*/  IMAD.WIDE.U32 R6, R200, R239, c[0x0][0x208] ;  /* 0x00008200c8067625 */ /* 0x000fe200078e00ef */
[----:B------:R-:W-:-:S03]  /*5900*/  F2FP.BF16.PACK_AB R199, R202, R199 ;  /* 0x000000c7cac7723e */ /* 0x000fc600000010ff */
[----:B------:R-:W-:Y:S01]  /*5910*/  IMAD.WIDE.U32 R200, R200, R239, c[0x0][0x210] ;  /* 0x00008400c8c87625 */ /* 0x000fe200078e00ef */
[----:B------:R-:W-:Y:S01]  /*5920*/  F2FP.BF16.PACK_AB R198, R205, R198 ;  /* 0x000000c6cdc6723e */ /* 0x000fe200000010ff */
[----:B------:R0:W-:Y:S01]  /*5930*/  STG.E.128 [R4.64], R8 ;  /* 0x0000000804007986 */ /* 0x0001e2000c101d04 */
[----:B------:R-:W-:Y:S01]  /*5940*/  F2FP.BF16.PACK_AB R197, R0, R197 ;  /* 0x000000c500c5723e */ /* 0x000fe200000010ff */
[CC--:B------:R-:W-:Y:S02]  /*5950*/  IMAD.WIDE.U32 R202, R218.reuse, R239.reuse, c[0x0][0x208] ;  /* 0x00008200daca7625 */ /* 0x0c0fe400078e00ef */
[----:B------:R0:W-:Y:S02]  /*5960*/  STG.E.128 [R6.64], R12 ;  /* 0x0000000c06007986 */ /* 0x0001e4000c101d04 */
[----:B------:R-:W-:Y:S02]  /*5970*/  IMAD.WIDE.U32 R218, R218, R239, c[0x0][0x210] ;  /* 0x00008400dada7625 */ /* 0x000fe400078e00ef */
[----:B------:R0:W-:Y:S02]  /*5980*/  STG.E.128 [R200.64], R16 ;  /* 0x00000010c8007986 */ /* 0x0001e4000c101d04 */
[----:B------:R-:W-:-:S02]  /*5990*/  IMAD R2, R238, c[0x0][0x160], R2 ;  /* 0x00005800ee027a24 */ /* 0x000fc400078e0202 */
[----:B------:R0:W-:Y:S04]  /*59a0*/  STG.E.128 [R202.64], R208 ;  /* 0x000000d0ca007986 */ /* 0x0001e8000c101d04 */
[----:B------:R0:W-:Y:S01]  /*59b0*/  STG.E.128 [R218.64], R196 ;  /* 0x000000c4da007986 */ /* 0x0001e2000c101d04 */
[----:B------:R-:W-:-:S13]  /*59c0*/  ISETP.GE.AND P1, PT, R2, c[0x0][0x164], PT ;  /* 0x0000590002007a0c */ /* 0x000fda0003f26270 */
[----:B0----5:R-:W-:Y:S01]  /*59d0*/  @P1 CALL.REL.NOINC `(.L_x_8559) ;  /* 0x0000001000001944 */ /* 0x021fe20003c00000 */
[----:B------:R-:W-:Y:S05]  /*59e0*/  BRA `(.L_x_8560) ;  /* 0xffffae8000007947 */ /* 0x000fea000383ffff */
.L_x_8559:
[----:B------:R-:W-:Y:S05]  /*59f0*/  EXIT ;  /* 0x000000000000794d */ /* 0x000fea0003800000 */
.L_x_8557:
[----:B------:R-:W-:Y:S01]  /*5a00*/  HFMA2.MMA R199, -RZ, RZ, 0, 5.9604644775390625e-08 ;  /* 0x00000001ffc77435 */ /* 0x000fe200000001ff */
[----:B------:R-:W-:Y:S02]  /*5a10*/  MOV R229, R198 ;  /* 0x000000c600e57202 */ /* 0x000fe40000000f00 */
[----:B------:R-:W-:Y:S02]  /*5a20*/  MOV R230, 0x1f ;  /* 0x0000001f00e67802 */ /* 0x000fe40000000f00 */
[----:B------:R-:W-:Y:S02]  /*5a30*/  MOV R197, 0xffffffff ;  /* 0xffffffff00c57802 */ /* 0x000fe40000000f00 */
[----:B------:R-:W-:Y:S02]  /*5a40*/  MOV R196, 0x5a60 ;  /* 0x00005a6000c47802 */ /* 0x000fe40000000f00 */
[----:B-----5:R-:W-:Y:S05]  /*5a50*/  CALL.REL.NOINC `($__internal_17_$__cuda_sm70_shflsync_bfly_p) ;  /* 0x000009c000007944 */ /* 0x020fea0003c00000 */
[----:B-1----:R-:W-:Y:S05]  /*5a60*/  BRA `(.L_x_8561) ;  /* 0xffffe53000007947 */ /* 0x002fea000383ffff */
.L_x_8558:
[----:B------:R-:W-:Y:S01]  /*5a70*/  HFMA2.MMA R199, -RZ, RZ, 0, 1.1920928955078125e-07 ;  /* 0x00000002ffc77435 */ /* 0x000fe200000001ff */
[----:B------:R-:W-:Y:S02]  /*5a80*/  MOV R229, R198 ;  /* 0x000000c600e57202 */ /* 0x000fe40000000f00 */
[----:B------:R-:W-:-:S02]  /*5a90*/  MOV R230, 0x1f ;  /* 0x0000001f00e67802 */ /* 0x000fc40000000f00 */
[----:B------:R-:W-:Y:S02]  /*5aa0*/  MOV R197, 0xffffffff ;  /* 0xffffffff00c57802 */ /* 0x000fe40000000f00 */
[----:B------:R-:W-:Y:S02]  /*5ab0*/  MOV R196, 0x5ad0 ;  /* 0x00005ad000c47802 */ /* 0x000fe40000000f00 */
[----:B-----5:R-:W-:Y:S05]  /*5ac0*/  CALL.REL.NOINC `($__internal_17_$__cuda_sm70_shflsync_bfly_p) ;  /* 0x0000095000007944 */ /* 0x020fea0003c00000 */
[----:B-1----:R-:W-:Y:S01]  /*5ad0*/  FADD.FTZ R198, R198, R199 ;  /* 0x000000c7c6c67221 */ /* 0x002fe20000010000 */
[----:B------:R-:W-:Y:S01]  /*5ae0*/  HFMA2.MMA R199, -RZ, RZ, 0, 2.384185791015625e-07 ;  /* 0x00000004ffc77435 */ /* 0x000fe200000001ff */
[----:B------:R-:W-:Y:S02]  /*5af0*/  MOV R230, 0x1f ;  /* 0x0000001f00e67802 */ /* 0x000fe40000000f00 */
[----:B------:R-:W-:Y:S02]  /*5b00*/  MOV R197, 0xffffffff ;  /* 0xffffffff00c57802 */ /* 0x000fe40000000f00 */
[----:B------:R-:W-:Y:S02]  /*5b10*/  MOV R229, R198 ;  /* 0x000000c600e57202 */ /* 0x000fe40000000f00 */
[----:B------:R-:W-:-:S02]  /*5b20*/  MOV R196, 0x5b40 ;  /* 0x00005b4000c47802 */ /* 0x000fc40000000f00 */
[----:B------:R-:W-:Y:S05]  /*5b30*/  CALL.REL.NOINC `($__internal_17_$__cuda_sm70_shflsync_bfly_p) ;  /* 0x000008e000007944 */ /* 0x000fea0003c00000 */
[----:B-1----:R-:W-:Y:S01]  /*5b40*/  FADD.FTZ R198, R198, R199 ;  /* 0x000000c7c6c67221 */ /* 0x002fe20000010000 */
[----:B------:R-:W-:Y:S01]  /*5b50*/  HFMA2.MMA R199, -RZ, RZ, 0, 4.76837158203125e-07 ;  /* 0x00000008ffc77435 */ /* 0x000fe200000001ff */
[----:B------:R-:W-:-:S02]  /*5b60*/  MOV R230, 0x1f ;  /* 0x0000001f00e67802 */ /* 0x000fc40000000f00 */
[----:B------:R-:W-:Y:S02]  /*5b70*/  MOV R197, 0xffffffff ;  /* 0xffffffff00c57802 */ /* 0x000fe40000000f00 */
[----:B------:R-:W-:Y:S02]  /*5b80*/  MOV R229, R198 ;  /* 0x000000c600e57202 */ /* 0x000fe40000000f00 */
[----:B------:R-:W-:Y:S02]  /*5b90*/  MOV R196, 0x5bb0 ;  /* 0x00005bb000c47802 */ /* 0x000fe40000000f00 */
[----:B------:R-:W-:Y:S05]  /*5ba0*/  CALL.REL.NOINC `($__internal_17_$__cuda_sm70_shflsync_bfly_p) ;  /* 0x0000087000007944 */ /* 0x000fea0003c00000 */
[----:B-1----:R-:W-:Y:S01]  /*5bb0*/  FADD.FTZ R198, R198, R199 ;  /* 0x000000c7c6c67221 */ /* 0x002fe20000010000 */
[----:B------:R-:W-:Y:S01]  /*5bc0*/  HFMA2.MMA R199, -RZ, RZ, 0, 9.5367431640625e-07 ;  /* 0x00000010ffc77435 */ /* 0x000fe200000001ff */
[----:B------:R-:W-:Y:S02]  /*5bd0*/  MOV R230, 0x1f ;  /* 0x0000001f00e67802 */ /* 0x000fe40000000f00 */
[----:B------:R-:W-:Y:S02]  /*5be0*/  MOV R197, 0xffffffff ;  /* 0xffffffff00c57802 */ /* 0x000fe40000000f00 */
[----:B------:R-:W-:-:S02]  /*5bf0*/  MOV R229, R198 ;  /* 0x000000c600e57202 */ /* 0x000fc40000000f00 */
[----:B------:R-:W-:Y:S02]  /*5c00*/  MOV R196, 0x5c20 ;  /* 0x00005c2000c47802 */ /* 0x000fe40000000f00 */
[----:B------:R-:W-:Y:S05]  /*5c10*/  CALL.REL.NOINC `($__internal_17_$__cuda_sm70_shflsync_bfly_p) ;  /* 0x0000080000007944 */ /* 0x000fea0003c00000 */
[----:B-1----:R-:W-:Y:S01]  /*5c20*/  FADD.FTZ R198, R198, R199 ;  /* 0x000000c7c6c67221 */ /* 0x002fe20000010000 */
[----:B------:R-:W-:Y:S01]  /*5c30*/  HFMA2.MMA R199, -RZ, RZ, 0, 5.9604644775390625e-08 ;  /* 0x00000001ffc77435 */ /* 0x000fe200000001ff */
[----:B------:R-:W-:Y:S02]  /*5c40*/  MOV R230, 0x1f ;  /* 0x0000001f00e67802 */ /* 0x000fe40000000f00 */
        /* <DEDUP_REMOVED lines=98> */
[----:B------:R-:W-:Y:S02]  /*6270*/  MOV R196, 0x6290 ;  /* 0x0000629000c47802 */ /* 0x000fe40000000f00 */
[----:B------:R-:W-:Y:S05]  /*6280*/  CALL.REL.NOINC `($__internal_17_$__cuda_sm70_shflsync_bfly_p) ;  /* 0x0000019000007944 */ /* 0x000fea0003c00000 */
[----:B-1----:R-:W-:Y:S01]  /*6290*/  FADD.FTZ R229, R229, R199 ;  /* 0x000000c7e5e57221 */ /* 0x002fe20000010000 */
[----:B------:R-:W-:Y:S01]  /*62a0*/  HFMA2.MMA R199, -RZ, RZ, 0, 1.1920928955078125e-07 ;  /* 0x00000002ffc77435 */ /* 0x000fe200000001ff */
[----:B------:R-:W-:Y:S02]  /*62b0*/  MOV R230, 0x1f ;  /* 0x0000001f00e67802 */ /* 0x000fe40000000f00 */
[----:B------:R-:W-:Y:S02]  /*62c0*/  MOV R197, 0xffffffff ;  /* 0xffffffff00c57802 */ /* 0x000fe40000000f00 */
[----:B------:R-:W-:Y:S02]  /*62d0*/  MOV R196, 0x62f0 ;  /* 0x000062f000c47802 */ /* 0x000fe40000000f00 */
[----:B------:R-:W-:Y:S05]  /*62e0*/  CALL.REL.NOINC `($__internal_17_$__cuda_sm70_shflsync_bfly_p) ;  /* 0x0000013000007944 */ /* 0x000fea0003c00000 */
[----:B-1----:R-:W-:Y:S01]  /*62f0*/  FADD.FTZ R229, R229, R199 ;  /* 0x000000c7e5e57221 */ /* 0x002fe20000010000 */
[----:B------:R-:W-:Y:S01]  /*6300*/  HFMA2.MMA R199, -RZ, RZ, 0, 2.384185791015625e-07 ;  /* 0x00000004ffc77435 */ /* 0x000fe200000001ff */
[----:B------:R-:W-:-:S02]  /*6310*/  MOV R230, 0x1f ;  /* 0x0000001f00e67802 */ /* 0x000fc40000000f00 */
[----:B------:R-:W-:Y:S02]  /*6320*/  MOV R197, 0xffffffff ;  /* 0xffffffff00c57802 */ /* 0x000fe40000000f00 */
[----:B------:R-:W-:Y:S02]  /*6330*/  MOV R196, 0x6350 ;  /* 0x0000635000c47802 */ /* 0x000fe40000000f00 */
[----:B------:R-:W-:Y:S05]  /*6340*/  CALL.REL.NOINC `($__internal_17_$__cuda_sm70_shflsync_bfly_p) ;  /* 0x000000d000007944 */ /* 0x000fea0003c00000 */
[----:B-1----:R-:W-:Y:S01]  /*6350*/  FADD.FTZ R229, R229, R199 ;  /* 0x000000c7e5e57221 */ /* 0x002fe20000010000 */
[----:B------:R-:W-:Y:S01]  /*6360*/  HFMA2.MMA R199, -RZ, RZ, 0, 4.76837158203125e-07 ;  /* 0x00000008ffc77435 */ /* 0x000fe200000001ff */
[----:B------:R-:W-:Y:S02]  /*6370*/  MOV R230, 0x1f ;  /* 0x0000001f00e67802 */ /* 0x000fe40000000f00 */
[----:B------:R-:W-:Y:S02]  /*6380*/  MOV R197, 0xffffffff ;  /* 0xffffffff00c57802 */ /* 0x000fe40000000f00 */
[----:B------:R-:W-:Y:S02]  /*6390*/  MOV R196, 0x63b0 ;  /* 0x000063b000c47802 */ /* 0x000fe40000000f00 */
[----:B------:R-:W-:Y:S05]  /*63a0*/  CALL.REL.NOINC `($__internal_17_$__cuda_sm70_shflsync_bfly_p) ;  /* 0x0000007000007944 */ /* 0x000fea0003c00000 */
[----:B-1----:R-:W-:Y:S01]  /*63b0*/  FADD.FTZ R229, R229, R199 ;  /* 0x000000c7e5e57221 */ /* 0x002fe20000010000 */
[----:B------:R-:W-:Y:S01]  /*63c0*/  HFMA2.MMA R199, -RZ, RZ, 0, 9.5367431640625e-07 ;  /* 0x00000010ffc77435 */ /* 0x000fe200000001ff */
[----:B------:R-:W-:-:S02]  /*63d0*/  MOV R230, 0x1f ;  /* 0x0000001f00e67802 */ /* 0x000fc40000000f00 */
[----:B------:R-:W-:Y:S02]  /*63e0*/  MOV R197, 0xffffffff ;  /* 0xffffffff00c57802 */ /* 0x000fe40000000f00 */
[----:B------:R-:W-:Y:S02]  /*63f0*/  MOV R196, 0x6410 ;  /* 0x0000641000c47802 */ /* 0x000fe40000000f00 */
[----:B------:R-:W-:Y:S05]  /*6400*/  CALL.REL.NOINC `($__internal_17_$__cuda_sm70_shflsync_bfly_p) ;  /* 0x0000001000007944 */ /* 0x000fea0003c00000 */
[----:B-1----:R-:W-:Y:S05]  /*6410*/  BRA `(.L_x_8562) ;  /* 0xffffe2c000007947 */ /* 0x002fea000383ffff */
        .weak           $__internal_17_$__cuda_sm70_shflsync_bfly_p
        .type           $__internal_17_$__cuda_sm70_shflsync_bfly_p,@function
        .size           $__internal_17_$__cuda_sm70_shflsync_bfly_p,(.L_x_39461 - $__internal_17_$__cuda_sm70_shflsync_bfly_p)
$__internal_17_$__cuda_sm70_shflsync_bfly_p:
[----:B------:R-:W-:Y:S04]  /*6420*/  WARPSYNC R197 ;  /* 0x000000c500007348 */ /* 0x000fe80003800000 */
[----:B------:R0:W1:Y:S02]  /*6430*/  SHFL.BFLY PT, R199, R229, R199, R230 ;  /* 0x0c0000c7e5c77389 */ /* 0x00006400000e00e6 */
[----:B0-----:R-:W-:-:S06]  /*6440*/  HFMA2.MMA R197, -RZ, RZ, 0, 0 ;  /* 0x00000000ffc57435 */ /* 0x001fcc00000001ff */
[----:B------:R-:W-:Y:S05]  /*6450*/  RET.REL.NODEC R196 `(_ZN10layer_norm31ln_parallel_residual_fwd_kernelINS_13Kernel_traitsIf13__nv_bfloat16S2_S2_fjLj1536ELj1ELj4ELj1ELj16ENS_18Kernel_traits_baseILj1536EfS2_S2_S2_fjLj128EEEEELb0ELb0ELb1EEEvNS_9FwdParamsE) ;  /* 0xffff9ba0c4007950 */ /* 0x000fea0003c3ffff */
.L_x_8563:
        /* <DEDUP_REMOVED lines=10> */
.L_x_39461:


//--------------------- .text._ZN10layer_norm31ln_parallel_residual_fwd_kernelINS_13Kernel_traitsIf13__nv_bfloat16S2_S2_fjLj1536ELj1ELj4ELj1ELj16ENS_18Kernel_traits_baseILj1536EfS2_S2_S2_fjLj128EEEEELb0ELb1ELb0EEEvNS_9FwdParamsE --------------------------
	.section	.text._ZN10layer_norm31ln_parallel_residual_fwd_kernelINS_13Kernel_traitsIf13__nv_bfloat16S2_S2_fjLj1536ELj1ELj4ELj1ELj16ENS_18Kernel_traits_baseILj1536EfS2_S2_S2_fjLj128EEEEELb0ELb1ELb0EEEvNS_9FwdParamsE,"ax",@progbits
	.sectioninfo	@"SHI_REGISTERS=179"
	.align	128
        .global         _ZN10layer_norm31ln_parallel_residual_fwd_kernelINS_13Kernel_traitsIf13__nv_bfloat16S2_S2_fjLj1536ELj1ELj4ELj1ELj16ENS_18Kernel_traits_baseILj1536EfS2_S2_S2_fjLj128EEEEELb0ELb1ELb0EEEvNS_9FwdParamsE
        .type           _ZN10layer_norm31ln_parallel_residual_fwd_kernelINS_13Kernel_traitsIf13__nv_bfloat16S2_S2_fjLj1536ELj1ELj4ELj1ELj16ENS_18Kernel_traits_baseILj1536EfS2_S2_S2_fjLj128EEEEELb0ELb1ELb0EEEvNS_9FwdParamsE,@function
        .size           _ZN10layer_norm31ln_parallel_residual_fwd_kernelINS_13Kernel_traitsIf13__nv_bfloat16S2_S2_fjLj1536ELj1ELj4ELj1ELj16ENS_18Kernel_traits_baseILj1536EfS2_S2_S2_fjLj128EEEEELb0ELb1ELb0EEEvNS_9FwdParamsE,(.L_x_39462 - _ZN10layer_norm31ln_parallel_residual_fwd_kernelINS_13Kernel_traitsIf13__nv_bfloat16S2_S2_fjLj1536ELj1ELj4ELj1ELj16ENS_18Kernel_traits_baseILj1536EfS2_S2_S2_fjLj128EEEEELb0ELb1ELb0EEEvNS_9FwdParamsE)
        .other          _ZN10layer_norm31ln_parallel_residual_fwd_kernelINS_13Kernel_traitsIf13__nv_bfloat16S2_S2_fjLj1536ELj1ELj4ELj1ELj16ENS_18Kernel_traits_baseILj1536EfS2_S2_S2_fjLj128EEEEELb0ELb1ELb0EEEvNS_9FwdParamsE,@"STO_CUDA_ENTRY STV_DEFAULT"
_ZN10layer_norm31ln_parallel_residual_fwd_kernelINS_13Kernel_traitsIf13__nv_bfloat16S2_S2_fjLj1536ELj1ELj4ELj1ELj16ENS_18Kernel_traits_baseILj1536EfS2_S2_S2_fjLj128EEEEELb0ELb1ELb0EEEvNS_9FwdParamsE:
.text._ZN10layer_norm31ln_parallel_residual_fwd_kernelINS_13Kernel_traitsIf13__nv_bfloat16S2_S2_fjLj1536ELj1ELj4ELj1ELj16ENS_18Kernel_traits_baseILj1536EfS2_S2_S2_fjLj128EEEEELb0ELb1ELb0EEEvNS_9FwdParamsE:
        /* <DEDUP_REMOVED lines=22> */
[----:B------:R-:W-:Y:S01]  /*0160*/  HFMA2.MMA R3, -RZ, RZ, 0, 1.9073486328125e-06 ;  /* 0x00000020ff037435 */ /* 0x000fe200000001ff */
[----:B------:R-:W-:Y:S01]  /*0170*/  CS2R R102, SRZ ;  /* 0x0000000000667805 */ /* 0x000fe2000001ff00 */
[----:B------:R-:W-:Y:S01]  /*0180*/  CS2R R100, SRZ ;  /* 0x0000000000647805 */ /* 0x000fe2000001ff00 */
[----:B------:R-:W-:Y:S01]  /*0190*/  ISETP.NE.AND.EX P0, PT, RZ, c[0x0][0x21c], PT, P0 ;  /* 0x00008700ff007a0c */ /* 0x000fe20003f05300 */
[----:B------:R-:W-:Y:S01]  /*01a0*/  CS2R R98, SRZ ;  /* 0x0000000000627805 */ /* 0x000fe2000001ff00 */
[----:B------:R-:W-:-:S05]  /*01b0*/  CS2R R96, SRZ ;  /* 0x0000000000607805 */ /* 0x000fca000001ff00 */
[----:B------:R-:W-:-:S05]  /*01c0*/  IMAD.WIDE.U32 R2, R6, R3, c[0x0][0x1b0] ;  /* 0x00006c0006027625 */ /* 0x000fca00078e0003 */
[----:B------:R0:W5:Y:S01]  /*01d0*/  LDG.E.128 R92, [R2.64] ;  /* 0x00000004025c7981 */ /* 0x000162000c1e1d00 */
[----:B------:R-:W-:-:S03]  /*01e0*/  @P0 LEA R4, P2, R6, c[0x0][0x218], 0x5 ;  /* 0x0000860006040a11 */ /* 0x000fc600078428ff */
[----:B------:R0:W5:Y:S01]  /*01f0*/  LDG.E.128 R88, [R2.64+0x10] ;  /* 0x0000100402587981 */ /* 0x000162000c1e1d00 */
[----:B------:R-:W-:-:S05]  /*0200*/  @P0 LEA.HI.X R5, R6, c[0x0][0x21c], RZ, 0x5, P2 ;  /* 0x0000870006050a11 */ /* 0x000fca00010f2cff */
[----:B------:R0:W5:Y:S04]  /*0210*/  @P0 LDG.E.128 R100, [R4.64] ;  /* 0x0000000404640981 */ /* 0x000168000c1e1d00 */
[----:B------:R0:W5:Y:S01]  /*0220*/  @P0 LDG.E.128 R96, [R4.64+0x10] ;  /* 0x0000100404600981 */ /* 0x000162000c1e1d00 */
[----:B------:R-:W-:-:S03]  /*0230*/  LOP3.LUT R6, R6, 0x20, RZ, 0xfc, !PT ;  /* 0x0000002006067812 */ /* 0x000fc600078efcff */
.L_x_8565:
[----:B-1----:R-:W-:Y:S05]  /*0240*/  BSYNC B0 ;  /* 0x0000000000007941 */ /* 0x002fea0003800000 */
.L_x_8564:
[----:B------:R-:W-:Y:S01]  /*0250*/  BSSY B0, `(.L_x_8566) ;  /* 0x0000011000007945 */ /* 0x000fe20003800000 */
[----:B------:R-:W-:Y:S05]  /*0260*/  @!P6 BRA `(.L_x_8567) ;  /* 0x000000f00000e947 */ /* 0x000fea0003800000 */
[----:B------:R-:W-:Y:S01]  /*0270*/  ISETP.NE.U32.AND P0, PT, RZ, c[0x0][0x218], PT ;  /* 0x00008600ff007a0c */ /* 0x000fe20003f05070 */
[----:B0-----:R-:W-:Y:S01]  /*0280*/  IMAD.MOV.U32 R5, RZ, RZ, 0x20 ;  /* 0x00000020ff057424 */ /* 0x001fe200078e00ff */
[----:B------:R-:W-:Y:S01]  /*0290*/  CS2R R86, SRZ ;  /* 0x0000000000567805 */ /* 0x000fe2000001ff00 */
[----:B------:R-:W-:Y:S01]  /*02a0*/  CS2R R84, SRZ ;  /* 0x0000000000547805 */ /* 0x000fe2000001ff00 */
[----:B------:R-:W-:Y:S01]  /*02b0*/  ISETP.NE.AND.EX P0, PT, RZ, c[0x0][0x21c], PT, P0 ;  /* 0x00008700ff007a0c */ /* 0x000fe20003f05300 */
[----:B------:R-:W-:Y:S01]  /*02c0*/  CS2R R82, SRZ ;  /* 0x0000000000527805 */ /* 0x000fe2000001ff00 */
[----:B------:R-:W-:Y:S01]  /*02d0*/  CS2R R80, SRZ ;  /* 0x0000000000507805 */ /* 0x000fe2000001ff00 */
[----:B------:R-:W-:-:S05]  /*02e0*/  IMAD.WIDE.U32 R4, R6, R5, c[0x0][0x1b0] ;  /* 0x00006c0006047625 */ /* 0x000fca00078e0005 */
[----:B------:R0:W5:Y:S04]  /*02f0*/  LDG.E.128 R76, [R4.64] ;  /* 0x00000004044c7981 */ /* 0x000168000c1e1d00 */
[----:B------:R0:W5:Y:S01]  /*0300*/  LDG.E.128 R72, [R4.64+0x10] ;  /* 0x0000100404487981 */ /* 0x000162000c1e1d00 */
[----:B------:R-:W-:-:S04]  /*0310*/  @P0 LEA R2, P2, R6, c[0x0][0x218], 0x5 ;  /* 0x0000860006020a11 */ /* 0x000fc800078428ff */
[----:B------:R-:W-:-:S05]  /*0320*/  @P0 LEA.HI.X R3, R6, c[0x0][0x21c], RZ, 0x5, P2 ;  /* 0x0000870006030a11 */ /* 0x000fca00010f2cff */
[----:B------:R0:W5:Y:S04]  /*0330*/  @P0 LDG.E.128 R84, [R2.64] ;  /* 0x0000000402540981 */ /* 0x000168000c1e1d00 */
[----:B------:R0:W5:Y:S01]  /*0340*/  @P0 LDG.E.128 R80, [R2.64+0x10] ;  /* 0x0000100402500981 */ /* 0x000162000c1e1d00 */
[----:B------:R-:W-:-:S03]  /*0350*/  IADD3 R6, R6, 0x20, RZ ;  /* 0x0000002006067810 */ /* 0x000fc60007ffe0ff */
.L_x_8567:
[----:B------:R-:W-:Y:S05]  /*0360*/  BSYNC B0 ;  /* 0x0000000000007941 */ /* 0x000fea0003800000 */
.L_x_8566:
        /* <DEDUP_REMOVED lines=17> */
.L_x_8569:
[----:B------:R-:W-:Y:S05]  /*0480*/  BSYNC B0 ;  /* 0x0000000000007941 */ /* 0x000fea0003800000 */
.L_x_8568:
[----:B------:R-:W-:Y:S01]  /*0490*/  BSSY B0, `(.L_x_8570) ;  /* 0x0000011000007945 */ /* 0x000fe20003800000 */
[----:B------:R-:W-:Y:S05]  /*04a0*/  @!P4 BRA `(.L_x_8571) ;  /* 0x000000f00000c947 */ /* 0x000fea0003800000 */
[----:B------:R-:W-:Y:S01]  /*04b0*/  ISETP.NE.U32.AND P0, PT, RZ, c[0x0][0x218], PT ;  /* 0x00008600ff007a0c */ /* 0x000fe20003f05070 */
[----:B------:R-:W-:Y:S01]  /*04c0*/  CS2R R54, SRZ ;  /* 0x0000000000367805 */ /* 0x000fe2000001ff00 */
[----:B0-----:R-:W-:Y:S01]  /*04d0*/  MOV R5, 0x20 ;  /* 0x0000002000057802 */ /* 0x001fe20000000f00 */
        /* <DEDUP_REMOVED lines=12> */
.L_x_8571:
[----:B------:R-:W-:Y:S05]  /*05a0*/  BSYNC B0 ;  /* 0x0000000000007941 */ /* 0x000fea0003800000 */
.L_x_8570:
        /* <DEDUP_REMOVED lines=17> */
.L_x_8573:
[----:B------:R-:W-:Y:S05]  /*06c0*/  BSYNC B0 ;  /* 0x0000000000007941 */ /* 0x000fea0003800000 */
.L_x_8572:
[----:B------:R-:W-:Y:S01]  /*06d0*/  ISETP.GE.U32.AND P0, PT, R0, 0xc0, PT ;  /* 0x000000c00000780c */ /* 0x000fe20003f06070 */
[----:B------:R-:W-:Y:S01]  /*06e0*/  BSSY B0, `(.L_x_8574) ;  /* 0x0000013000007945 */ /* 0x000fe20003800000 */
[----:B------:R-:W-:Y:S01]  /*06f0*/  IMAD.MOV.U32 R105, RZ, RZ, c[0x0][0x180] ;  /* 0x00006000ff697624 */ /* 0x000fe200078e00ff */
[----:B------:R-:W-:Y:S02]  /*0700*/  SHF.R.U32.HI R7, RZ, 0x5, R7 ;  /* 0x00000005ff077819 */ /* 0x000fe40000011607 */
[----:B0-----:R-:W-:-:S08]  /*0710*/  P2R R2, PR, RZ, 0x1 ;  /* 0x00000001ff027803 */ /* 0x001fd00000000000 */
[----:B------:R-:W-:Y:S05]  /*0720*/  @!P0 BRA `(.L_x_8575) ;  /* 0x000000e000008947 */ /* 0x000fea0003800000 */
[----:B------:R-:W-:Y:S01]  /*0730*/  ISETP.NE.U32.AND P0, PT, RZ, c[0x0][0x218], PT ;  /* 0x00008600ff007a0c */ /* 0x000fe20003f05070 */
        /* <DEDUP_REMOVED lines=12> */
[----:B------:R0:W5:Y:S02]  /*0800*/  @P0 LDG.E.128 R16, [R4.64+0x10] ;  /* 0x0000100404100981 */ /* 0x000164000c1e1d00 */
.L_x_8575:
[----:B------:R-:W-:Y:S05]  /*0810*/  BSYNC B0 ;  /* 0x0000000000007941 */ /* 0x000fea0003800000 */
.L_x_8574:
[----:B0-----:R-:W-:Y:S01]  /*0820*/  IMAD R2, R104, 0x4, R7 ;  /* 0x0000000468027824 */ /* 0x001fe200078e0207 */
[----:B------:R-:W-:Y:S01]  /*0830*/  LOP3.LUT P0, RZ, R105, c[0x0][0x178], RZ, 0xfc, !PT ;  /* 0x00005e0069ff7a12 */ /* 0x000fe2000780fcff */
[----:B------:R-:W-:-:S03]  /*0840*/  IMAD.MOV.U32 R3, RZ, RZ, c[0x0][0x184] ;  /* 0x00006100ff037624 */ /* 0x000fc600078e00ff */
[----:B------:R-:W-:Y:S02]  /*0850*/  ISETP.GE.AND P2, PT, R2, c[0x0][0x164], PT ;  /* 0x0000590002007a0c */ /* 0x000fe40003f46270 */
[----:B------:R-:W-:-:S11]  /*0860*/  LOP3.LUT P0, RZ, R3, c[0x0][0x17c], RZ, 0xfc, P0 ;  /* 0x00005f0003ff7a12 */ /* 0x000fd6000000fcff */
[----:B------:R-:W-:Y:S05]  /*0870*/  @P2 EXIT ;  /* 0x000000000000294d */ /* 0x000fea0003800000 */
[----:B------:R-:W-:Y:S02]  /*0880*/  ULDC.U8 UR6, c[0x0][0x1f0] ;  /* 0x00007c0000067ab9 */ /* 0x000fe40000000000 */
.L_x_8795:
        /* <DEDUP_REMOVED lines=31> */
.L_x_8579:
[----:B-----5:R-:W-:-:S05]  /*0a80*/  PRMT R113, RZ, 0x5410, R4 ;  /* 0x00005410ff717816 */ /* 0x020fca0000000004 */
[----:B------:R-:W-:Y:S01]  /*0a90*/  FADD.FTZ R112, R113, R112 ;  /* 0x0000007071707221 */ /* 0x000fe20000010000 */
[----:B------:R-:W-:Y:S05]  /*0aa0*/  BRA `(.L_x_8580) ;  /* 0x0000004000007947 */ /* 0x000fea0003800000 */
.L_x_8578:
[----:B-1---5:R-:W-:-:S05]  /*0ab0*/  PRMT R113, RZ, 0x5410, R132 ;  /* 0x00005410ff717816 */ /* 0x022fca0000000084 */
[----:B------:R-:W-:Y:S01]  /*0ac0*/  FADD.FTZ R112, R113, R112 ;  /* 0x0000007071707221 */ /* 0x000fe20000010000 */
[----:B------:R-:W-:-:S05]  /*0ad0*/  @P2 PRMT R113, RZ, 0x5410, R4 ;  /* 0x00005410ff712816 */ /* 0x000fca0000000004 */
[----:B------:R-:W-:-:S05]  /*0ae0*/  @P2 FADD.FTZ R112, R113, R112 ;  /* 0x0000007071702221 */ /* 0x000fca0000010000 */
.L_x_8580:
[----:B------:R-:W-:-:S04]  /*0af0*/  F2FP.BF16.PACK_AB R113, RZ, R112 ;  /* 0x00000070ff71723e */ /* 0x000fc800000010ff */
[----:B------:R-:W-:Y:S02]  /*0b00*/  PRMT R104, R113, 0x7610, R104 ;  /* 0x0000761071687816 */ /* 0x000fe40000000068 */
.L_x_8581:
[----:B------:R-:W-:Y:S01]  /*0b10*/  PRMT R113, RZ, 0x7610, R108 ;  /* 0x00007610ff717816 */ /* 0x000fe2000000006c */
[----:B------:R-:W-:Y:S05]  /*0b20*/  @P3 BRA `(.L_x_8582) ;  /* 0x0000008000003947 */ /* 0x000fea0003800000 */
[----:B------:R-:W-:-:S04]  /*0b30*/  ISETP.NE.U32.AND P4, PT, RZ, c[0x0][0x180], PT ;  /* 0x00006000ff007a0c */ /* 0x000fc80003f85070 */
[----:B------:R-:W-:-:S13]  /*0b40*/  ISETP.NE.AND.EX P4, PT, RZ, c[0x0][0x184], PT, P4 ;  /* 0x00006100ff007a0c */ /* 0x000fda0003f85340 */
[----:B------:R-:W-:Y:S05]  /*0b50*/  @P4 BRA `(.L_x_8583) ;  /* 0x0000002000004947 */ /* 0x000fea0003800000 */
[----:B------:R-:W-:Y:S05]  /*0b60*/  @P0 BRA `(.L_x_8584) ;  /* 0x0000008000000947 */ /* 0x000fea0003800000 */
[----:B------:R-:W-:Y:S05]  /*0b70*/  BRA `(.L_x_8585) ;  /* 0x0000009000007947 */ /* 0x000fea0003800000 */
.L_x_8583:
[----:B-----5:R-:W-:-:S05]  /*0b80*/  PRMT R108, RZ, 0x7610, R4 ;  /* 0x00007610ff6c7816 */ /* 0x020fca0000000004 */
[----:B------:R-:W-:Y:S01]  /*0b90*/  FADD.FTZ R113, R108, R113 ;  /* 0x000000716c717221 */ /* 0x000fe20000010000 */
[----:B------:R-:W-:Y:S05]  /*0ba0*/  BRA `(.L_x_8584) ;  /* 0x0000004000007947 */ /* 0x000fea0003800000 */
.L_x_8582:
[----:B-----5:R-:W-:-:S05]  /*0bb0*/  PRMT R108, RZ, 0x7610, R132 ;  /* 0x00007610ff6c7816 */ /* 0x020fca0000000084 */
[----:B------:R-:W-:Y:S01]  /*0bc0*/  FADD.FTZ R113, R108, R113 ;  /* 0x000000716c717221 */ /* 0x000fe20000010000 */
[----:B------:R-:W-:-:S05]  /*0bd0*/  @P2 PRMT R108, RZ, 0x7610, R4 ;  /* 0x00007610ff6c2816 */ /* 0x000fca0000000004 */
[----:B------:R-:W-:-:S05]  /*0be0*/  @P2 FADD.FTZ R113, R108, R113 ;  /* 0x000000716c712221 */ /* 0x000fca0000010000 */
.L_x_8584:
[----:B------:R-:W-:-:S04]  /*0bf0*/  F2FP.BF16.PACK_AB R108, RZ, R113 ;  /* 0x00000071ff6c723e */ /* 0x000fc800000010ff */
[----:B------:R-:W-:Y:S02]  /*0c00*/  PRMT R104, R104, 0x5410, R108 ;  /* 0x0000541068687816 */ /* 0x000fe4000000006c */
.L_x_8585:
[----:B------:R-:W-:Y:S01]  /*0c10*/  PRMT R114, RZ, 0x5410, R109 ;  /* 0x00005410ff727816 */ /* 0x000fe2000000006d */
[----:B------:R-:W-:Y:S05]  /*0c20*/  @P3 BRA `(.L_x_8586) ;  /* 0x0000008000003947 */ /* 0x000fea0003800000 */
[----:B------:R-:W-:-:S04]  /*0c30*/  ISETP.NE.U32.AND P4, PT, RZ, c[0x0][0x180], PT ;  /* 0x00006000ff007a0c */ /* 0x000fc80003f85070 */
[----:B------:R-:W-:-:S13]  /*0c40*/  ISETP.NE.AND.EX P4, PT, RZ, c[0x0][0x184], PT, P4 ;  /* 0x00006100ff007a0c */ /* 0x000fda0003f85340 */
[----:B------:R-:W-:Y:S05]  /*0c50*/  @P4 BRA `(.L_x_8587) ;  /* 0x0000002000004947 */ /* 0x000fea0003800000 */
[----:B------:R-:W-:Y:S05]  /*0c60*/  @P0 BRA `(.L_x_8588) ;  /* 0x0000008000000947 */ /* 0x000fea0003800000 */
[----:B------:R-:W-:Y:S05]  /*0c70*/  BRA `(.L_x_8589) ;  /* 0x0000009000007947 */ /* 0x000fea0003800000 */
.L_x_8587:
[----:B-----5:R-:W-:-:S05]  /*0c80*/  PRMT R131, RZ, 0x5410, R5 ;  /* 0x00005410ff837816 */ /* 0x020fca0000000005 */
[----:B------:R-:W-:Y:S01]  /*0c90*/  FADD.FTZ R114, R131, R114 ;  /* 0x0000007283727221 */ /* 0x000fe20000010000 */
[----:B------:R-:W-:Y:S05]  /*0ca0*/  BRA `(.L_x_8588) ;  /* 0x0000004000007947 */ /* 0x000fea0003800000 */
.L_x_8586:
[----:B-----5:R-:W-:-:S05]  /*0cb0*/  PRMT R131, RZ, 0x5410, R133 ;  /* 0x00005410ff837816 */ /* 0x020fca0000000085 */
[----:B------:R-:W-:Y:S01]  /*0cc0*/  FADD.FTZ R114, R131, R114 ;  /* 0x0000007283727221 */ /* 0x000fe20000010000 */
[----:B------:R-:W-:-:S05]  /*0cd0*/  @P2 PRMT R131, RZ, 0x5410, R5 ;  /* 0x00005410ff832816 */ /* 0x000fca0000000005 */
[----:B------:R-:W-:-:S05]  /*0ce0*/  @P2 FADD.FTZ R114, R131, R114 ;  /* 0x0000007283722221 */ /* 0x000fca0000010000 */
.L_x_8588:
[----:B------:R-:W-:-:S04]  /*0cf0*/  F2FP.BF16.PACK_AB R108, RZ, R114 ;  /* 0x00000072ff6c723e */ /* 0x000fc800000010ff */
[----:B------:R-:W-:Y:S02]  /*0d00*/  PRMT R105, R108, 0x7610, R105 ;  /* 0x000076106c697816 */ /* 0x000fe40000000069 */
.L_x_8589:
[----:B------:R-:W-:Y:S01]  /*0d10*/  PRMT R130, RZ, 0x7610, R109 ;  /* 0x00007610ff827816 */ /* 0x000fe2000000006d */
[----:B------:R-:W-:Y:S05]  /*0d20*/  @P3 BRA `(.L_x_8590) ;  /* 0x0000008000003947 */ /* 0x000fea0003800000 */
[----:B------:R-:W-:-:S04]  /*0d30*/  ISETP.NE.U32.AND P4, PT, RZ, c[0x0][0x180], PT ;  /* 0x00006000ff007a0c */ /* 0x000fc80003f85070 */
[----:B------:R-:W-:-:S13]  /*0d40*/  ISETP.NE.AND.EX P4, PT, RZ, c[0x0][0x184], PT, P4 ;  /* 0x00006100ff007a0c */ /* 0x000fda0003f85340 */
[----:B------:R-:W-:Y:S05]  /*0d50*/  @P4 BRA `(.L_x_8591) ;  /* 0x0000002000004947 */ /* 0x000fea0003800000 */
[----:B------:R-:W-:Y:S05]  /*0d60*/  @P0 BRA `(.L_x_8592) ;  /* 0x0000008000000947 */ /* 0x000fea0003800000 */
[----:B------:R-:W-:Y:S05]  /*0d70*/  BRA `(.L_x_8593) ;  /* 0x0000009000007947 */ /* 0x000fea0003800000 */
.L_x_8591:
[----:B-----5:R-:W-:-:S05]  /*0d80*/  PRMT R109, RZ, 0x7610, R5 ;  /* 0x00007610ff6d7816 */ /* 0x020fca0000000005 */
[----:B------:R-:W-:Y:S01]  /*0d90*/  FADD.FTZ R130, R109, R130 ;  /* 0x000000826d827221 */ /* 0x000fe20000010000 */
[----:B------:R-:W-:Y:S05]  /*0da0*/  BRA `(.L_x_8592) ;  /* 0x0000004000007947 */ /* 0x000fea0003800000 */
.L_x_8590:
[----:B-----5:R-:W-:-:S05]  /*0db0*/  PRMT R109, RZ, 0x7610, R133 ;  /* 0x00007610ff6d7816 */ /* 0x020fca0000000085 */
[----:B------:R-:W-:Y:S01]  /*0dc0*/  FADD.FTZ R130, R109, R130 ;  /* 0x000000826d827221 */ /* 0x000fe20000010000 */
[----:B------:R-:W-:-:S05]  /*0dd0*/  @P2 PRMT R109, RZ, 0x7610, R5 ;  /* 0x00007610ff6d2816 */ /* 0x000fca0000000005 */
[----:B------:R-:W-:-:S05]  /*0de0*/  @P2 FADD.FTZ R130, R109, R130 ;  /* 0x000000826d822221 */ /* 0x000fca0000010000 */
.L_x_8592:
[----:B------:R-:W-:-:S04]  /*0df0*/  F2FP.BF16.PACK_AB R108, RZ, R130 ;  /* 0x00000082ff6c723e */ /* 0x000fc800000010ff */
[----:B------:R-:W-:Y:S02]  /*0e00*/  PRMT R105, R105, 0x5410, R108 ;  /* 0x0000541069697816 */ /* 0x000fe4000000006c */
.L_x_8593:
[----:B------:R-:W-:Y:S01]  /*0e10*/  PRMT R131, RZ, 0x5410, R110 ;  /* 0x00005410ff837816 */ /* 0x000fe2000000006e */
[----:B------:R-:W-:Y:S05]  /*0e20*/  @P3 BRA `(.L_x_8594) ;  /* 0x0000008000003947 */ /* 0x000fea0003800000 */
[----:B------:R-:W-:-:S04]  /*0e30*/  ISETP.NE.U32.AND P4, PT, RZ, c[0x0][0x180], PT ;  /* 0x00006000ff007a0c */ /* 0x000fc80003f85070 */
[----:B------:R-:W-:-:S13]  /*0e40*/  ISETP.NE.AND.EX P4, PT, RZ, c[0x0][0x184], PT, P4 ;  /* 0x00006100ff007a0c */ /* 0x000fda0003f85340 */
[----:B------:R-:W-:Y:S05]  /*0e50*/  @P4 BRA `(.L_x_8595) ;  /* 0x0000002000004947 */ /* 0x000fea0003800000 */
[----:B------:R-:W-:Y:S05]  /*0e60*/  @P0 BRA `(.L_x_8596) ;  /* 0x0000008000000947 */ /* 0x000fea0003800000 */
[----:B------:R-:W-:Y:S05]  /*0e70*/  BRA `(.L_x_8597) ;  /* 0x0000009000007947 */ /* 0x000fea0003800000 */
.L_x_8595:
[----:B-----5:R-:W-:-:S05]  /*0e80*/  PRMT R108, RZ, 0x5410, R6 ;  /* 0x00005410ff6c7816 */ /* 0x020fca0000000006 */
[----:B------:R-:W-:Y:S01]  /*0e90*/  FADD.FTZ R131, R108, R131 ;  /* 0x000000836c837221 */ /* 0x000fe20000010000 */
[----:B------:R-:W-:Y:S05]  /*0ea0*/  BRA `(.L_x_8596) ;  /* 0x0000004000007947 */ /* 0x000fea0003800000 */
.L_x_8594:
[----:B-----5:R-:W-:-:S05]  /*0eb0*/  PRMT R108, RZ, 0x5410, R134 ;  /* 0x00005410ff6c7816 */ /* 0x020fca0000000086 */
[----:B------:R-:W-:Y:S01]  /*0ec0*/  FADD.FTZ R131, R108, R131 ;  /* 0x000000836c837221 */ /* 0x000fe20000010000 */
[----:B------:R-:W-:-:S05]  /*0ed0*/  @P2 PRMT R108, RZ, 0x5410, R6 ;  /* 0x00005410ff6c2816 */ /* 0x000fca0000000006 */
[----:B------:R-:W-:-:S05]  /*0ee0*/  @P2 FADD.FTZ R131, R108, R131 ;  /* 0x000000836c832221 */ /* 0x000fca0000010000 */
.L_x_8596:
[----:B------:R-:W-:-:S04]  /*0ef0*/  F2FP.BF16.PACK_AB R108, RZ, R131 ;  /* 0x00000083ff6c723e */ /* 0x000fc800000010ff */
[----:B------:R-:W-:Y:S02]  /*0f00*/  PRMT R106, R108, 0x7610, R106 ;  /* 0x000076106c6a7816 */ /* 0x000fe4000000006a */
.L_x_8597:
[----:B------:R-:W-:Y:S01]  /*0f10*/  PRMT R136, RZ, 0x7610, R110 ;  /* 0x00007610ff887816 */ /* 0x000fe2000000006e */
[----:B------:R-:W-:Y:S05]  /*0f20*/  @P3 BRA `(.L_x_8598) ;  /* 0x0000008000003947 */ /* 0x000fea0003800000 */
[----:B------:R-:W-:-:S04]  /*0f30*/  ISETP.NE.U32.AND P4, PT, RZ, c[0x0][0x180], PT ;  /* 0x00006000ff007a0c */ /* 0x000fc80003f85070 */
[----:B------:R-:W-:-:S13]  /*0f40*/  ISETP.NE.AND.EX P4, PT, RZ, c[0x0][0x184], PT, P4 ;  /* 0x00006100ff007a0c */ /* 0x000fda0003f85340 */
[----:B------:R-:W-:Y:S05]  /*0f50*/  @P4 BRA `(.L_x_8599) ;  /* 0x0000002000004947 */ /* 0x000fea0003800000 */
[----:B------:R-:W-:Y:S05]  /*0f60*/  @P0 BRA `(.L_x_8600) ;  /* 0x0000008000000947 */ /* 0x000fea0003800000 */
[----:B------:R-:W-:Y:S05]  /*0f70*/  BRA `(.L_x_8601) ;  /* 0x0000009000007947 */ /* 0x000fea0003800000 */
.L_x_8599:
[----:B-----5:R-:W-:-:S05]  /*0f80*/  PRMT R109, RZ, 0x7610, R6 ;  /* 0x00007610ff6d7816 */ /* 0x020fca0000000006 */
[----:B------:R-:W-:Y:S01]  /*0f90*/  FADD.FTZ R136, R109, R136 ;  /* 0x000000886d887221 */ /* 0x000fe20000010000 */
[----:B------:R-:W-:Y:S05]  /*0fa0*/  BRA `(.L_x_8600) ;  /* 0x0000004000007947 */ /* 0x000fea0003800000 */
.L_x_8598:
[----:B-----5:R-:W-:-:S05]  /*0fb0*/  PRMT R109, RZ, 0x7610, R134 ;  /* 0x00007610ff6d7816 */ /* 0x020fca0000000086 */
[----:B------:R-:W-:Y:S01]  /*0fc0*/  FADD.FTZ R136, R109, R136 ;  /* 0x000000886d887221 */ /* 0x000fe20000010000 */
[----:B------:R-:W-:-:S05]  /*0fd0*/  @P2 PRMT R109, RZ, 0x7610, R6 ;  /* 0x00007610ff6d2816 */ /* 0x000fca0000000006 */
[----:B------:R-:W-:-:S05]  /*0fe0*/  @P2 FADD.FTZ R136, R109, R136 ;  /* 0x000000886d882221 */ /* 0x000fca0000010000 */
.L_x_8600:
[----:B------:R-:W-:-:S04]  /*0ff0*/  F2FP.BF16.PACK_AB R108, RZ, R136 ;  /* 0x00000088ff6c723e */ /* 0x000fc800000010ff */
[----:B------:R-:W-:Y:S02]  /*1000*/  PRMT R106, R106, 0x5410, R108 ;  /* 0x000054106a6a7816 */ /* 0x000fe4000000006c */
.L_x_8601:
[----:B------:R-:W-:Y:S01]  /*1010*/  PRMT R137, RZ, 0x5410, R111 ;  /* 0x00005410ff897816 */ /* 0x000fe2000000006f */
[----:B------:R-:W-:Y:S05]  /*1020*/  @P3 BRA `(.L_x_8602) ;  /* 0x0000008000003947 */ /* 0x000fea0003800000 */
[----:B------:R-:W-:-:S04]  /*1030*/  ISETP.NE.U32.AND P4, PT, RZ, c[0x0][0x180], PT ;  /* 0x00006000ff007a0c */ /* 0x000fc80003f85070 */
[----:B------:R-:W-:-:S13]  /*1040*/  ISETP.NE.AND.EX P4, PT, RZ, c[0x0][0x184], PT, P4 ;  /* 0x00006100ff007a0c */ /* 0x000fda0003f85340 */
[----:B------:R-:W-:Y:S05]  /*1050*/  @P4 BRA `(.L_x_8603) ;  /* 0x0000002000004947 */ /* 0x000fea0003800000 */
[----:B------:R-:W-:Y:S05]  /*1060*/  @P0 BRA `(.L_x_8604) ;  /* 0x0000008000000947 */ /* 0x000fea0003800000 */
[----:B------:R-:W-:Y:S05]  /*1070*/  BRA `(.L_x_8605) ;  /* 0x0000009000007947 */ /* 0x000fea0003800000 */
.L_x_8603:
[----:B-----5:R-:W-:-:S05]  /*1080*/  PRMT R108, RZ, 0x5410, R7 ;  /* 0x00005410ff6c7816 */ /* 0x020fca0000000007 */
[----:B------:R-:W-:Y:S01]  /*1090*/  FADD.FTZ R137, R108, R137 ;  /* 0x000000896c897221 */ /* 0x000fe20000010000 */
[----:B------:R-:W-:Y:S05]  /*10a0*/  BRA `(.L_x_8604) ;  /* 0x0000004000007947 */ /* 0x000fea0003800000 */
.L_x_8602:
[----:B-----5:R-:W-:-:S05]  /*10b0*/  PRMT R108, RZ, 0x5410, R135 ;  /* 0x00005410ff6c7816 */ /* 0x020fca0000000087 */
[----:B------:R-:W-:Y:S01]  /*10c0*/  FADD.FTZ R137, R108, R137 ;  /* 0x000000896c897221 */ /* 0x000fe20000010000 */
[----:B------:R-:W-:-:S05]  /*10d0*/  @P2 PRMT R108, RZ, 0x5410, R7 ;  /* 0x00005410ff6c2816 */ /* 0x000fca0000000007 */
[----:B------:R-:W-:-:S05]  /*10e0*/  @P2 FADD.FTZ R137, R108, R137 ;  /* 0x000000896c892221 */ /* 0x000fca0000010000 */
.L_x_8604:
[----:B------:R-:W-:-:S04]  /*10f0*/  F2FP.BF16.PACK_AB R108, RZ, R137 ;  /* 0x00000089ff6c723e */ /* 0x000fc800000010ff */
[----:B------:R-:W-:Y:S02]  /*1100*/  PRMT R107, R108, 0x7610, R107 ;  /* 0x000076106c6b7816 */ /* 0x000fe4000000006b */
.L_x_8605:
[----:B------:R-:W-:Y:S01]  /*1110*/  PRMT R158, RZ, 0x7610, R111 ;  /* 0x00007610ff9e7816 */ /* 0x000fe2000000006f */
[----:B------:R-:W-:Y:S05]  /*1120*/  @P3 BRA `(.L_x_8606) ;  /* 0x0000008000003947 */ /* 0x000fea0003800000 */
[----:B------:R-:W-:-:S04]  /*1130*/  ISETP.NE.U32.AND P2, PT, RZ, c[0x0][0x180], PT ;  /* 0x00006000ff007a0c */ /* 0x000fc80003f45070 */
[----:B------:R-:W-:-:S13]  /*1140*/  ISETP.NE.AND.EX P2, PT, RZ, c[0x0][0x184], PT, P2 ;  /* 0x00006100ff007a0c */ /* 0x000fda0003f45320 */
[----:B------:R-:W-:Y:S05]  /*1150*/  @P2 BRA `(.L_x_8607) ;  /* 0x0000002000002947 */ /* 0x000fea0003800000 */
[----:B------:R-:W-:Y:S05]  /*1160*/  @P0 BRA `(.L_x_8608) ;  /* 0x0000008000000947 */ /* 0x000fea0003800000 */
[----:B------:R-:W-:Y:S05]  /*1170*/  BRA `(.L_x_8609) ;  /* 0x0000009000007947 */ /* 0x000fea0003800000 */
.L_x_8607:
[----:B-----5:R-:W-:-:S05]  /*1180*/  PRMT R109, RZ, 0x7610, R7 ;  /* 0x00007610ff6d7816 */ /* 0x020fca0000000007 */
[----:B------:R-:W-:Y:S01]  /*1190*/  FADD.FTZ R158, R109, R158 ;  /* 0x0000009e6d9e7221 */ /* 0x000fe20000010000 */
[----:B------:R-:W-:Y:S05]  /*11a0*/  BRA `(.L_x_8608) ;  /* 0x0000004000007947 */ /* 0x000fea0003800000 */
.L_x_8606:
[----:B-----5:R-:W-:-:S05]  /*11b0*/  PRMT R109, RZ, 0x7610, R135 ;  /* 0x00007610ff6d7816 */ /* 0x020fca0000000087 */
[----:B------:R-:W-:Y:S01]  /*11c0*/  FADD.FTZ R158, R109, R158 ;  /* 0x0000009e6d9e7221 */ /* 0x000fe20000010000 */
[----:B------:R-:W-:-:S05]  /*11d0*/  @P2 PRMT R109, RZ, 0x7610, R7 ;  /* 0x00007610ff6d2816 */ /* 0x000fca0000000007 */
[----:B------:R-:W-:-:S05]  /*11e0*/  @P2 FADD.FTZ R158, R109, R158 ;  /* 0x0000009e6d9e2221 */ /* 0x000fca0000010000 */
.L_x_8608:
[----:B------:R-:W-:-:S04]  /*11f0*/  F2FP.BF16.PACK_AB R108, RZ, R158 ;  /* 0x0000009eff6c723e */ /* 0x000fc800000010ff */
[----:B------:R-:W-:Y:S02]  /*1200*/  PRMT R107, R107, 0x5410, R108 ;  /* 0x000054106b6b7816 */ /* 0x000fe4000000006c */
.L_x_8609:
[C---:B------:R-:W-:Y:S02]  /*1210*/  @P0 LEA R108, P2, R3.reuse, c[0x0][0x188], 0x4 ;  /* 0x00006200036c0a11 */ /* 0x040fe400078420ff */
[C---:B------:R-:W-:Y:S02]  /*1220*/  IADD3 R165, R3.reuse, 0x20, RZ ;  /* 0x0000002003a57810 */ /* 0x040fe40007ffe0ff */
[----:B------:R-:W-:-:S05]  /*1230*/  @P0 LEA.HI.X R109, R3, c[0x0][0x18c], RZ, 0x4, P2 ;  /* 0x00006300036d0a11 */ /* 0x000fca00010f24ff */
[----:B------:R0:W-:Y:S04]  /*1240*/  @P0 STG.E.128 [R108.64], R104 ;  /* 0x000000686c000986 */ /* 0x0001e8000c101d04 */
.L_x_8577:
[----:B------:R-:W-:Y:S05]  /*1250*/  BSYNC B0 ;  /* 0x0000000000007941 */ /* 0x000fea0003800000 */
.L_x_8576:
        /* <DEDUP_REMOVED lines=25> */
.L_x_8613:
[----:B-----5:R-:W-:-:S05]  /*13f0*/  PRMT R116, RZ, 0x5410, R4 ;  /* 0x00005410ff747816 */ /* 0x020fca0000000004 */
[----:B------:R-:W-:Y:S01]  /*1400*/  FADD.FTZ R115, R116, R115 ;  /* 0x0000007374737221 */ /* 0x000fe20000010000 */
[----:B------:R-:W-:Y:S05]  /*1410*/  BRA `(.L_x_8614) ;  /* 0x0000004000007947 */ /* 0x000fea0003800000 */
.L_x_8612:
[----:B0----5:R-:W-:-:S05]  /*1420*/  PRMT R116, RZ, 0x5410, R132 ;  /* 0x00005410ff747816 */ /* 0x021fca0000000084 */
[----:B------:R-:W-:Y:S01]  /*1430*/  FADD.FTZ R115, R116, R115 ;  /* 0x0000007374737221 */ /* 0x000fe20000010000 */
[----:B------:R-:W-:-:S05]  /*1440*/  @P2 PRMT R116, RZ, 0x5410, R4 ;  /* 0x00005410ff742816 */ /* 0x000fca0000000004 */
[----:B------:R-:W-:-:S05]  /*1450*/  @P2 FADD.FTZ R115, R116, R115 ;  /* 0x0000007374732221 */ /* 0x000fca0000010000 */
.L_x_8614:
[----:B------:R-:W-:-:S04]  /*1460*/  F2FP.BF16.PACK_AB R116, RZ, R115 ;  /* 0x00000073ff74723e */ /* 0x000fc800000010ff */
[----:B------:R-:W-:Y:S02]  /*1470*/  PRMT R104, R116, 0x7610, R104 ;  /* 0x0000761074687816 */ /* 0x000fe40000000068 */
.L_x_8615:
[----:B------:R-:W-:Y:S01]  /*1480*/  PRMT R116, RZ, 0x7610, R108 ;  /* 0x00007610ff747816 */ /* 0x000fe2000000006c */
[----:B------:R-:W-:Y:S05]  /*1490*/  @P3 BRA `(.L_x_8616) ;  /* 0x0000008000003947 */ /* 0x000fea0003800000 */
[----:B------:R-:W-:-:S04]  /*14a0*/  ISETP.NE.U32.AND P4, PT, RZ, c[0x0][0x180], PT ;  /* 0x00006000ff007a0c */ /* 0x000fc80003f85070 */
[----:B------:R-:W-:-:S13]  /*14b0*/  ISETP.NE.AND.EX P4, PT, RZ, c[0x0][0x184], PT, P4 ;  /* 0x00006100ff007a0c */ /* 0x000fda0003f85340 */
[----:B------:R-:W-:Y:S05]  /*14c0*/  @P4 BRA `(.L_x_8617) ;  /* 0x0000002000004947 */ /* 0x000fea0003800000 */
[----:B------:R-:W-:Y:S05]  /*14d0*/  @P0 BRA `(.L_x_8618) ;  /* 0x0000008000000947 */ /* 0x000fea0003800000 */
[----:B------:R-:W-:Y:S05]  /*14e0*/  BRA `(.L_x_8619) ;  /* 0x0000009000007947 */ /* 0x000fea0003800000 */
.L_x_8617:
[----:B-----5:R-:W-:-:S05]  /*14f0*/  PRMT R117, RZ, 0x7610, R4 ;  /* 0x00007610ff757816 */ /* 0x020fca0000000004 */
[----:B------:R-:W-:Y:S01]  /*1500*/  FADD.FTZ R116, R117, R116 ;  /* 0x0000007475747221 */ /* 0x000fe20000010000 */
[----:B------:R-:W-:Y:S05]  /*1510*/  BRA `(.L_x_8618) ;  /* 0x0000004000007947 */ /* 0x000fea0003800000 */
.L_x_8616:
[----:B-----5:R-:W-:-:S05]  /*1520*/  PRMT R117, RZ, 0x7610, R132 ;  /* 0x00007610ff757816 */ /* 0x020fca0000000084 */
[----:B------:R-:W-:Y:S01]  /*1530*/  FADD.FTZ R116, R117, R116 ;  /* 0x0000007475747221 */ /* 0x000fe20000010000 */
[----:B------:R-:W-:-:S05]  /*1540*/  @P2 PRMT R117, RZ, 0x7610, R4 ;  /* 0x00007610ff752816 */ /* 0x000fca0000000004 */
[----:B------:R-:W-:-:S05]  /*1550*/  @P2 FADD.FTZ R116, R117, R116 ;  /* 0x0000007475742221 */ /* 0x000fca0000010000 */
.L_x_8618:
[----:B------:R-:W-:-:S04]  /*1560*/  F2FP.BF16.PACK_AB R108, RZ, R116 ;  /* 0x00000074ff6c723e */ /* 0x000fc800000010ff */
[----:B------:R-:W-:Y:S02]  /*1570*/  PRMT R104, R104, 0x5410, R108 ;  /* 0x0000541068687816 */ /* 0x000fe4000000006c */
.L_x_8619:
[----:B------:R-:W-:Y:S01]  /*1580*/  PRMT R117, RZ, 0x5410, R109 ;  /* 0x00005410ff757816 */ /* 0x000fe2000000006d */
[----:B------:R-:W-:Y:S05]  /*1590*/  @P3 BRA `(.L_x_8620) ;  /* 0x0000008000003947 */ /* 0x000fea0003800000 */
[----:B------:R-:W-:-:S04]  /*15a0*/  ISETP.NE.U32.AND P4, PT, RZ, c[0x0][0x180], PT ;  /* 0x00006000ff007a0c */ /* 0x000fc80003f85070 */
[----:B------:R-:W-:-:S13]  /*15b0*/  ISETP.NE.AND.EX P4, PT, RZ, c[0x0][0x184], PT, P4 ;  /* 0x00006100ff007a0c */ /* 0x000fda0003f85340 */
[----:B------:R-:W-:Y:S05]  /*15c0*/  @P4 BRA `(.L_x_8621) ;  /* 0x0000002000004947 */ /* 0x000fea0003800000 */
[----:B------:R-:W-:Y:S05]  /*15d0*/  @P0 BRA `(.L_x_8622) ;  /* 0x0000008000000947 */ /* 0x000fea0003800000 */
[----:B------:R-:W-:Y:S05]  /*15e0*/  BRA `(.L_x_8623) ;  /* 0x0000009000007947 */ /* 0x000fea0003800000 */
.L_x_8621:
[----:B-----5:R-:W-:-:S05]  /*15f0*/  PRMT R108, RZ, 0x5410, R5 ;  /* 0x00005410ff6c7816 */ /* 0x020fca0000000005 */
[----:B------:R-:W-:Y:S01]  /*1600*/  FADD.FTZ R117, R108, R117 ;  /* 0x000000756c757221 */ /* 0x000fe20000010000 */
[----:B------:R-:W-:Y:S05]  /*1610*/  BRA `(.L_x_8622) ;  /* 0x0000004000007947 */ /* 0x000fea0003800000 */
.L_x_8620:
[----:B-----5:R-:W-:-:S05]  /*1620*/  PRMT R108, RZ, 0x5410, R133 ;  /* 0x00005410ff6c7816 */ /* 0x020fca0000000085 */
[----:B------:R-:W-:Y:S01]  /*1630*/  FADD.FTZ R117, R108, R117 ;  /* 0x000000756c757221 */ /* 0x000fe20000010000 */
[----:B------:R-:W-:-:S05]  /*1640*/  @P2 PRMT R108, RZ, 0x5410, R5 ;  /* 0x00005410ff6c2816 */ /* 0x000fca0000000005 */
[----:B------:R-:W-:-:S05]  /*1650*/  @P2 FADD.FTZ R117, R108, R117 ;  /* 0x000000756c752221 */ /* 0x000fca0000010000 */
.L_x_8622:
[----:B------:R-:W-:-:S04]  /*1660*/  F2FP.BF16.PACK_AB R108, RZ, R117 ;  /* 0x00000075ff6c723e */ /* 0x000fc800000010ff */
[----:B------:R-:W-:Y:S02]  /*1670*/  PRMT R105, R108, 0x7610, R105 ;  /* 0x000076106c697816 */ /* 0x000fe40000000069 */
.L_x_8623:
[----:B------:R-:W-:Y:S01]  /*1680*/  PRMT R138, RZ, 0x7610, R109 ;  /* 0x00007610ff8a7816 */ /* 0x000fe2000000006d */
[----:B------:R-:W-:Y:S05]  /*1690*/  @P3 BRA `(.L_x_8624) ;  /* 0x0000008000003947 */ /* 0x000fea0003800000 */
[----:B------:R-:W-:-:S04]  /*16a0*/  ISETP.NE.U32.AND P4, PT, RZ, c[0x0][0x180], PT ;  /* 0x00006000ff007a0c */ /* 0x000fc80003f85070 */
[----:B------:R-:W-:-:S13]  /*16b0*/  ISETP.NE.AND.EX P4, PT, RZ, c[0x0][0x184], PT, P4 ;  /* 0x00006100ff007a0c */ /* 0x000fda0003f85340 */
[----:B------:R-:W-:Y:S05]  /*16c0*/  @P4 BRA `(.L_x_8625) ;  /* 0x0000002000004947 */ /* 0x000fea0003800000 */
[----:B------:R-:W-:Y:S05]  /*16d0*/  @P0 BRA `(.L_x_8626) ;  /* 0x0000008000000947 */ /* 0x000fea0003800000 */
[----:B------:R-:W-:Y:S05]  /*16e0*/  BRA `(.L_x_8627) ;  /* 0x0000009000007947 */ /* 0x000fea0003800000 */
.L_x_8625:
[----:B-----5:R-:W-:-:S05]  /*16f0*/  PRMT R109, RZ, 0x7610, R5 ;  /* 0x00007610ff6d7816 */ /* 0x020fca0000000005 */
[----:B------:R-:W-:Y:S01]  /*1700*/  FADD.FTZ R138, R109, R138 ;  /* 0x0000008a6d8a7221 */ /* 0x000fe20000010000 */
[----:B------:R-:W-:Y:S05]  /*1710*/  BRA `(.L_x_8626) ;  /* 0x0000004000007947 */ /* 0x000fea0003800000 */
.L_x_8624:
[----:B-----5:R-:W-:-:S05]  /*1720*/  PRMT R109, RZ, 0x7610, R133 ;  /* 0x00007610ff6d7816 */ /* 0x020fca0000000085 */
[----:B------:R-:W-:Y:S01]  /*1730*/  FADD.FTZ R138, R109, R138 ;  /* 0x0000008a6d8a7221 */ /* 0x000fe20000010000 */
[----:B------:R-:W-:-:S05]  /*1740*/  @P2 PRMT R109, RZ, 0x7610, R5 ;  /* 0x00007610ff6d2816 */ /* 0x000fca0000000005 */
[----:B------:R-:W-:-:S05]  /*1750*/  @P2 FADD.FTZ R138, R109, R138 ;  /* 0x0000008a6d8a2221 */ /* 0x000fca0000010000 */
.L_x_8626:
[----:B------:R-:W-:-:S04]  /*1760*/  F2FP.BF16.PACK_AB R108, RZ, R138 ;  /* 0x0000008aff6c723e */ /* 0x000fc800000010ff */
[----:B------:R-:W-:Y:S02]  /*1770*/  PRMT R105, R105, 0x5410, R108 ;  /* 0x0000541069697816 */ /* 0x000fe4000000006c */
.L_x_8627:
[----:B------:R-:W-:Y:S01]  /*1780*/  PRMT R139, RZ, 0x5410, R110 ;  /* 0x00005410ff8b7816 */ /* 0x000fe2000000006e */
[----:B------:R-:W-:Y:S05]  /*1790*/  @P3 BRA `(.L_x_8628) ;  /* 0x0000008000003947 */ /* 0x000fea0003800000 */
[----:B------:R-:W-:-:S04]  /*17a0*/  ISETP.NE.U32.AND P4, PT, RZ, c[0x0][0x180], PT ;  /* 0x00006000ff007a0c */ /* 0x000fc80003f85070 */
[----:B------:R-:W-:-:S13]  /*17b0*/  ISETP.NE.AND.EX P4, PT, RZ, c[0x0][0x184], PT, P4 ;  /* 0x00006100ff007a0c */ /* 0x000fda0003f85340 */
[----:B------:R-:W-:Y:S05]  /*17c0*/  @P4 BRA `(.L_x_8629) ;  /* 0x0000002000004947 */ /* 0x000fea0003800000 */
[----:B------:R-:W-:Y:S05]  /*17d0*/  @P0 BRA `(.L_x_8630) ;  /* 0x0000008000000947 */ /* 0x000fea0003800000 */
[----:B------:R-:W-:Y:S05]  /*17e0*/  BRA `(.L_x_8631) ;  /* 0x0000009000007947 */ /* 0x000fea0003800000 */
.L_x_8629:
[----:B-----5:R-:W-:-:S05]  /*17f0*/  PRMT R108, RZ, 0x5410, R6 ;  /* 0x00005410ff6c7816 */ /* 0x020fca0000000006 */
[----:B------:R-:W-:Y:S01]  /*1800*/  FADD.FTZ R139, R108, R139 ;  /* 0x0000008b6c8b7221 */ /* 0x000fe20000010000 */
[----:B------:R-:W-:Y:S05]  /*1810*/  BRA `(.L_x_8630) ;  /* 0x0000004000007947 */ /* 0x000fea0003800000 */
.L_x_8628:
[----:B-----5:R-:W-:-:S05]  /*1820*/  PRMT R108, RZ, 0x5410, R134 ;  /* 0x00005410ff6c7816 */ /* 0x020fca0000000086 */
[----:B------:R-:W-:Y:S01]  /*1830*/  FADD.FTZ R139, R108, R139 ;  /* 0x0000008b6c8b7221 */ /* 0x000fe20000010000 */
[----:B------:R-:W-:-:S05]  /*1840*/  @P2 PRMT R108, RZ, 0x5410, R6 ;  /* 0x00005410ff6c2816 */ /* 0x000fca0000000006 */
[----:B------:R-:W-:-:S05]  /*1850*/  @P2 FADD.FTZ R139, R108, R139 ;  /* 0x0000008b6c8b2221 */ /* 0x000fca0000010000 */
.L_x_8630:
[----:B------:R-:W-:-:S04]  /*1860*/  F2FP.BF16.PACK_AB R108, RZ, R139 ;  /* 0x0000008bff6c723e */ /* 0x000fc800000010ff */
[----:B------:R-:W-:Y:S02]  /*1870*/  PRMT R106, R108, 0x7610, R106 ;  /* 0x000076106c6a7816 */ /* 0x000fe4000000006a */
.L_x_8631:
[----:B------:R-:W-:Y:S01]  /*1880*/  PRMT R140, RZ, 0x7610, R110 ;  /* 0x00007610ff8c7816 */ /* 0x000fe2000000006e */
[----:B------:R-:W-:Y:S05]  /*1890*/  @P3 BRA `(.L_x_8632) ;  /* 0x0000008000003947 */ /* 0x000fea0003800000 */
[----:B------:R-:W-:-:S04]  /*18a0*/  ISETP.NE.U32.AND P4, PT, RZ, c[0x0][0x180], PT ;  /* 0x00006000ff007a0c */ /* 0x000fc80003f85070 */
[----:B------:R-:W-:-:S13]  /*18b0*/  ISETP.NE.AND.EX P4, PT, RZ, c[0x0][0x184], PT, P4 ;  /* 0x00006100ff007a0c */ /* 0x000fda0003f85340 */
[----:B------:R-:W-:Y:S05]  /*18c0*/  @P4 BRA `(.L_x_8633) ;  /* 0x0000002000004947 */ /* 0x000fea0003800000 */
[----:B------:R-:W-:Y:S05]  /*18d0*/  @P0 BRA `(.L_x_8634) ;  /* 0x0000008000000947 */ /* 0x000fea0003800000 */
[----:B------:R-:W-:Y:S05]  /*18e0*/  BRA `(.L_x_8635) ;  /* 0x0000009000007947 */ /* 0x000fea0003800000 */
.L_x_8633:
[----:B-----5:R-:W-:-:S05]  /*18f0*/  PRMT R109, RZ, 0x7610, R6 ;  /* 0x00007610ff6d7816 */ /* 0x020fca0000000006 */
[----:B------:R-:W-:Y:S01]  /*1900*/  FADD.FTZ R140, R109, R140 ;  /* 0x0000008c6d8c7221 */ /* 0x000fe20000010000 */
[----:B------:R-:W-:Y:S05]  /*1910*/  BRA `(.L_x_8634) ;  /* 0x0000004000007947 */ /* 0x000fea0003800000 */
.L_x_8632:
[----:B-----5:R-:W-:-:S05]  /*1920*/  PRMT R109, RZ, 0x7610, R134 ;  /* 0x00007610ff6d7816 */ /* 0x020fca0000000086 */
[----:B------:R-:W-:Y:S01]  /*1930*/  FADD.FTZ R140, R109, R140 ;  /* 0x0000008c6d8c7221 */ /* 0x000fe20000010000 */
[----:B------:R-:W-:-:S05]  /*1940*/  @P2 PRMT R109, RZ, 0x7610, R6 ;  /* 0x00007610ff6d2816 */ /* 0x000fca0000000006 */
[----:B------:R-:W-:-:S05]  /*1950*/  @P2 FADD.FTZ R140, R109, R140 ;  /* 0x0000008c6d8c2221 */ /* 0x000fca0000010000 */
.L_x_8634:
[----:B------:R-:W-:-:S04]  /*1960*/  F2FP.BF16.PACK_AB R108, RZ, R140 ;  /* 0x0000008cff6c723e */ /* 0x000fc800000010ff */
[----:B------:R-:W-:Y:S02]  /*1970*/  PRMT R106, R106, 0x5410, R108 ;  /* 0x000054106a6a7816 */ /* 0x000fe4000000006c */
.L_x_8635:
[----:B------:R-:W-:Y:S01]  /*1980*/  PRMT R141, RZ, 0x5410, R111 ;  /* 0x00005410ff8d7816 */ /* 0x000fe2000000006f */
[----:B------:R-:W-:Y:S05]  /*1990*/  @P3 BRA `(.L_x_8636) ;  /* 0x0000008000003947 */ /* 0x000fea0003800000 */
[----:B------:R-:W-:-:S04]  /*19a0*/  ISETP.NE.U32.AND P4, PT, RZ, c[0x0][0x180], PT ;  /* 0x00006000ff007a0c */ /* 0x000fc80003f85070 */
[----:B------:R-:W-:-:S13]  /*19b0*/  ISETP.NE.AND.EX P4, PT, RZ, c[0x0][0x184], PT, P4 ;  /* 0x00006100ff007a0c */ /* 0x000fda0003f85340 */
[----:B------:R-:W-:Y:S05]  /*19c0*/  @P4 BRA `(.L_x_8637) ;  /* 0x0000002000004947 */ /* 0x000fea0003800000 */
[----:B------:R-:W-:Y:S05]  /*19d0*/  @P0 BRA `(.L_x_8638) ;  /* 0x0000008000000947 */ /* 0x000fea0003800000 */
[----:B------:R-:W-:Y:S05]  /*19e0*/  BRA `(.L_x_8639) ;  /* 0x0000009000007947 */ /* 0x000fea0003800000 */
.L_x_8637:
[----:B-----5:R-:W-:-:S05]  /*19f0*/  PRMT R108, RZ, 0x5410, R7 ;  /* 0x00005410ff6c7816 */ /* 0x020fca0000000007 */
[----:B------:R-:W-:Y:S01]  /*1a00*/  FADD.FTZ R141, R108, R141 ;  /* 0x0000008d6c8d7221 */ /* 0x000fe20000010000 */
[----:B------:R-:W-:Y:S05]  /*1a10*/  BRA `(.L_x_8638) ;  /* 0x0000004000007947 */ /* 0x000fea0003800000 */
.L_x_8636:
[----:B-----5:R-:W-:-:S05]  /*1a20*/  PRMT R108, RZ, 0x5410, R135 ;  /* 0x00005410ff6c7816 */ /* 0x020fca0000000087 */
[----:B------:R-:W-:Y:S01]  /*1a30*/  FADD.FTZ R141, R108, R141 ;  /* 0x0000008d6c8d7221 */ /* 0x000fe20000010000 */
[----:B------:R-:W-:-:S05]  /*1a40*/  @P2 PRMT R108, RZ, 0x5410, R7 ;  /* 0x00005410ff6c2816 */ /* 0x000fca0000000007 */
[----:B------:R-:W-:-:S05]  /*1a50*/  @P2 FADD.FTZ R141, R108, R141 ;  /* 0x0000008d6c8d2221 */ /* 0x000fca0000010000 */
.L_x_8638:
[----:B------:R-:W-:-:S04]  /*1a60*/  F2FP.BF16.PACK_AB R108, RZ, R141 ;  /* 0x0000008dff6c723e */ /* 0x000fc800000010ff */
[----:B------:R-:W-:Y:S02]  /*1a70*/  PRMT R107, R108, 0x7610, R107 ;  /* 0x000076106c6b7816 */ /* 0x000fe4000000006b */
.L_x_8639:
[----:B------:R-:W-:Y:S01]  /*1a80*/  PRMT R159, RZ, 0x7610, R111 ;  /* 0x00007610ff9f7816 */ /* 0x000fe2000000006f */
[----:B------:R-:W-:Y:S05]  /*1a90*/  @P3 BRA `(.L_x_8640) ;  /* 0x0000008000003947 */ /* 0x000fea0003800000 */
[----:B------:R-:W-:-:S04]  /*1aa0*/  ISETP.NE.U32.AND P2, PT, RZ, c[0x0][0x180], PT ;  /* 0x00006000ff007a0c */ /* 0x000fc80003f45070 */
[----:B------:R-:W-:-:S13]  /*1ab0*/  ISETP.NE.AND.EX P2, PT, RZ, c[0x0][0x184], PT, P2 ;  /* 0x00006100ff007a0c */ /* 0x000fda0003f45320 */
[----:B------:R-:W-:Y:S05]  /*1ac0*/  @P2 BRA `(.L_x_8641) ;  /* 0x0000002000002947 */ /* 0x000fea0003800000 */
[----:B------:R-:W-:Y:S05]  /*1ad0*/  @P0 BRA `(.L_x_8642) ;  /* 0x0000008000000947 */ /* 0x000fea0003800000 */
[----:B------:R-:W-:Y:S05]  /*1ae0*/  BRA `(.L_x_8643) ;  /* 0x0000009000007947 */ /* 0x000fea0003800000 */
.L_x_8641:
[----:B-----5:R-:W-:-:S05]  /*1af0*/  PRMT R108, RZ, 0x7610, R7 ;  /* 0x00007610ff6c7816 */ /* 0x020fca0000000007 */
[----:B------:R-:W-:Y:S01]  /*1b00*/  FADD.FTZ R159, R108, R159 ;  /* 0x0000009f6c9f7221 */ /* 0x000fe20000010000 */
[----:B------:R-:W-:Y:S05]  /*1b10*/  BRA `(.L_x_8642) ;  /* 0x0000004000007947 */ /* 0x000fea0003800000 */
.L_x_8640:
[----:B-----5:R-:W-:-:S05]  /*1b20*/  PRMT R108, RZ, 0x7610, R135 ;  /* 0x00007610ff6c7816 */ /* 0x020fca0000000087 */
[----:B------:R-:W-:Y:S01]  /*1b30*/  FADD.FTZ R159, R108, R159 ;  /* 0x0000009f6c9f7221 */ /* 0x000fe20000010000 */
[----:B------:R-:W-:-:S05]  /*1b40*/  @P2 PRMT R108, RZ, 0x7610, R7 ;  /* 0x00007610ff6c2816 */ /* 0x000fca0000000007 */
[----:B------:R-:W-:-:S05]  /*1b50*/  @P2 FADD.FTZ R159, R108, R159 ;  /* 0x0000009f6c9f2221 */ /* 0x000fca0000010000 */
.L_x_8642:
[----:B------:R-:W-:-:S04]  /*1b60*/  F2FP.BF16.PACK_AB R108, RZ, R159 ;  /* 0x0000009fff6c723e */ /* 0x000fc800000010ff */
[----:B------:R-:W-:Y:S02]  /*1b70*/  PRMT R107, R107, 0x5410, R108 ;  /* 0x000054106b6b7816 */ /* 0x000fe4000000006c */
.L_x_8643:
[----:B------:R-:W-:-:S04]  /*1b80*/  @P0 LEA R108, P2, R165, c[0x0][0x188], 0x4 ;  /* 0x00006200a56c0a11 */ /* 0x000fc800078420ff */
[C---:B------:R-:W-:Y:S02]  /*1b90*/  @P0 LEA.HI.X R109, R165.reuse, c[0x0][0x18c], RZ, 0x4, P2 ;  /* 0x00006300a56d0a11 */ /* 0x040fe400010f24ff */
[----:B------:R-:W-:-:S03]  /*1ba0*/  IADD3 R165, R165, 0x20, RZ ;  /* 0x00000020a5a57810 */ /* 0x000fc60007ffe0ff */
[----:B------:R0:W-:Y:S04]  /*1bb0*/  @P0 STG.E.128 [R108.64], R104 ;  /* 0x000000686c000986 */ /* 0x0001e8000c101d04 */
.L_x_8611:
[----:B------:R-:W-:Y:S05]  /*1bc0*/  BSYNC B0 ;  /* 0x0000000000007941 */ /* 0x000fea0003800000 */
.L_x_8610:
        /* <DEDUP_REMOVED lines=12> */
[----:B------:R-:W0:Y:S10]  /*1c90*/  LDG.E.128 R108, [R108.64] ;  /* 0x000000046c6c7981 */ /* 0x000e34000c1e1d00 */
        /* <DEDUP_REMOVED lines=12> */
.L_x_8647:
[----:B-----5:R-:W-:-:S05]  /*1d60*/  PRMT R119, RZ, 0x5410, R4 ;  /* 0x00005410ff777816 */ /* 0x020fca0000000004 */
[----:B------:R-:W-:Y:S01]  /*1d70*/  FADD.FTZ R118, R119, R118 ;  /* 0x0000007677767221 */ /* 0x000fe20000010000 */
[----:B------:R-:W-:Y:S05]  /*1d80*/  BRA `(.L_x_8648) ;  /* 0x0000004000007947 */ /* 0x000fea0003800000 */
.L_x_8646:
[----:B-1---5:R-:W-:-:S05]  /*1d90*/  PRMT R119, RZ, 0x5410, R132 ;  /* 0x00005410ff777816 */ /* 0x022fca0000000084 */
[----:B------:R-:W-:Y:S01]  /*1da0*/  FADD.FTZ R118, R119, R118 ;  /* 0x0000007677767221 */ /* 0x000fe20000010000 */
[----:B------:R-:W-:-:S05]  /*1db0*/  @P2 PRMT R119, RZ, 0x5410, R4 ;  /* 0x00005410ff772816 */ /* 0x000fca0000000004 */
[----:B------:R-:W-:-:S05]  /*1dc0*/  @P2 FADD.FTZ R118, R119, R118 ;  /* 0x0000007677762221 */ /* 0x000fca0000010000 */
.L_x_8648:
[----:B------:R-:W-:-:S04]  /*1dd0*/  F2FP.BF16.PACK_AB R119, RZ, R118 ;  /* 0x00000076ff77723e */ /* 0x000fc800000010ff */
[----:B------:R-:W-:Y:S02]  /*1de0*/  PRMT R104, R119, 0x7610, R104 ;  /* 0x0000761077687816 */ /* 0x000fe40000000068 */
.L_x_8649:
[----:B------:R-:W-:Y:S01]  /*1df0*/  PRMT R119, RZ, 0x7610, R108 ;  /* 0x00007610ff777816 */ /* 0x000fe2000000006c */
[----:B------:R-:W-:Y:S05]  /*1e00*/  @P3 BRA `(.L_x_8650) ;  /* 0x0000008000003947 */ /* 0x000fea0003800000 */
[----:B------:R-:W-:-:S04]  /*1e10*/  ISETP.NE.U32.AND P4, PT, RZ, c[0x0][0x180], PT ;  /* 0x00006000ff007a0c */ /* 0x000fc80003f85070 */
[----:B------:R-:W-:-:S13]  /*1e20*/  ISETP.NE.AND.EX P4, PT, RZ, c[0x0][0x184], PT, P4 ;  /* 0x00006100ff007a0c */ /* 0x000fda0003f85340 */
[----:B------:R-:W-:Y:S05]  /*1e30*/  @P4 BRA `(.L_x_8651) ;  /* 0x0000002000004947 */ /* 0x000fea0003800000 */
[----:B------:R-:W-:Y:S05]  /*1e40*/  @P0 BRA `(.L_x_8652) ;  /* 0x0000008000000947 */ /* 0x000fea0003800000 */
[----:B------:R-:W-:Y:S05]  /*1e50*/  BRA `(.L_x_8653) ;  /* 0x0000009000007947 */ /* 0x000fea0003800000 */
.L_x_8651:
[----:B-----5:R-:W-:-:S05]  /*1e60*/  PRMT R108, RZ, 0x7610, R4 ;  /* 0x00007610ff6c7816 */ /* 0x020fca0000000004 */
[----:B------:R-:W-:Y:S01]  /*1e70*/  FADD.FTZ R119, R108, R119 ;  /* 0x000000776c777221 */ /* 0x000fe20000010000 */
[----:B------:R-:W-:Y:S05]  /*1e80*/  BRA `(.L_x_8652) ;  /* 0x0000004000007947 */ /* 0x000fea0003800000 */
.L_x_8650:
[----:B-----5:R-:W-:-:S05]  /*1e90*/  PRMT R108, RZ, 0x7610, R132 ;  /* 0x00007610ff6c7816 */ /* 0x020fca0000000084 */
[----:B------:R-:W-:Y:S01]  /*1ea0*/  FADD.FTZ R119, R108, R119 ;  /* 0x000000776c777221 */ /* 0x000fe20000010000 */
[----:B------:R-:W-:-:S05]  /*1eb0*/  @P2 PRMT R108, RZ, 0x7610, R4 ;  /* 0x00007610ff6c2816 */ /* 0x000fca0000000004 */
[----:B------:R-:W-:-:S05]  /*1ec0*/  @P2 FADD.FTZ R119, R108, R119 ;  /* 0x000000776c772221 */ /* 0x000fca0000010000 */
.L_x_8652:
[----:B------:R-:W-:-:S04]  /*1ed0*/  F2FP.BF16.PACK_AB R108, RZ, R119 ;  /* 0x00000077ff6c723e */ /* 0x000fc800000010ff */
[----:B------:R-:W-:Y:S02]  /*1ee0*/  PRMT R104, R104, 0x5410, R108 ;  /* 0x0000541068687816 */ /* 0x000fe4000000006c */
.L_x_8653:
[----:B------:R-:W-:Y:S01]  /*1ef0*/  PRMT R120, RZ, 0x5410, R109 ;  /* 0x00005410ff787816 */ /* 0x000fe2000000006d */
[----:B------:R-:W-:Y:S05]  /*1f00*/  @P3 BRA `(.L_x_8654) ;  /* 0x0000008000003947 */ /* 0x000fea0003800000 */
[----:B------:R-:W-:-:S04]  /*1f10*/  ISETP.NE.U32.AND P4, PT, RZ, c[0x0][0x180], PT ;  /* 0x00006000ff007a0c */ /* 0x000fc80003f85070 */
[----:B------:R-:W-:-:S13]  /*1f20*/  ISETP.NE.AND.EX P4, PT, RZ, c[0x0][0x184], PT, P4 ;  /* 0x00006100ff007a0c */ /* 0x000fda0003f85340 */
[----:B------:R-:W-:Y:S05]  /*1f30*/  @P4 BRA `(.L_x_8655) ;  /* 0x0000002000004947 */ /* 0x000fea0003800000 */
[----:B------:R-:W-:Y:S05]  /*1f40*/  @P0 BRA `(.L_x_8656) ;  /* 0x0000008000000947 */ /* 0x000fea0003800000 */
[----:B------:R-:W-:Y:S05]  /*1f50*/  BRA `(.L_x_8657) ;  /* 0x0000009000007947 */ /* 0x000fea0003800000 */
.L_x_8655:
[----:B-----5:R-:W-:-:S05]  /*1f60*/  PRMT R143, RZ, 0x5410, R5 ;  /* 0x00005410ff8f7816 */ /* 0x020fca0000000005 */
[----:B------:R-:W-:Y:S01]  /*1f70*/  FADD.FTZ R120, R143, R120 ;  /* 0x000000788f787221 */ /* 0x000fe20000010000 */
[----:B------:R-:W-:Y:S05]  /*1f80*/  BRA `(.L_x_8656) ;  /* 0x0000004000007947 */ /* 0x000fea0003800000 */
.L_x_8654:
[----:B-----5:R-:W-:-:S05]  /*1f90*/  PRMT R143, RZ, 0x5410, R133 ;  /* 0x00005410ff8f7816 */ /* 0x020fca0000000085 */
[----:B------:R-:W-:Y:S01]  /*1fa0*/  FADD.FTZ R120, R143, R120 ;  /* 0x000000788f787221 */ /* 0x000fe20000010000 */
[----:B------:R-:W-:-:S05]  /*1fb0*/  @P2 PRMT R143, RZ, 0x5410, R5 ;  /* 0x00005410ff8f2816 */ /* 0x000fca0000000005 */
[----:B------:R-:W-:-:S05]  /*1fc0*/  @P2 FADD.FTZ R120, R143, R120 ;  /* 0x000000788f782221 */ /* 0x000fca0000010000 */
.L_x_8656:
[----:B------:R-:W-:-:S04]  /*1fd0*/  F2FP.BF16.PACK_AB R108, RZ, R120 ;  /* 0x00000078ff6c723e */ /* 0x000fc800000010ff */
[----:B------:R-:W-:Y:S02]  /*1fe0*/  PRMT R105, R108, 0x7610, R105 ;  /* 0x000076106c697816 */ /* 0x000fe40000000069 */
.L_x_8657:
[----:B------:R-:W-:Y:S01]  /*1ff0*/  PRMT R142, RZ, 0x7610, R109 ;  /* 0x00007610ff8e7816 */ /* 0x000fe2000000006d */
[----:B------:R-:W-:Y:S05]  /*2000*/  @P3 BRA `(.L_x_8658) ;  /* 0x0000008000003947 */ /* 0x000fea0003800000 */
[----:B------:R-:W-:-:S04]  /*2010*/  ISETP.NE.U32.AND P4, PT, RZ, c[0x0][0x180], PT ;  /* 0x00006000ff007a0c */ /* 0x000fc80003f85070 */
[----:B------:R-:W-:-:S13]  /*2020*/  ISETP.NE.AND.EX P4, PT, RZ, c[0x0][0x184], PT, P4 ;  /* 0x00006100ff007a0c */ /* 0x000fda0003f85340 */
[----:B------:R-:W-:Y:S05]  /*2030*/  @P4 BRA `(.L_x_8659) ;  /* 0x0000002000004947 */ /* 0x000fea0003800000 */
[----:B------:R-:W-:Y:S05]  /*2040*/  @P0 BRA `(.L_x_8660) ;  /* 0x0000008000000947 */ /* 0x000fea0003800000 */
[----:B------:R-:W-:Y:S05]  /*2050*/  BRA `(.L_x_8661) ;  /* 0x0000009000007947 */ /* 0x000fea0003800000 */
.L_x_8659:
[----:B-----5:R-:W-:-:S05]  /*2060*/  PRMT R109, RZ, 0x7610, R5 ;  /* 0x00007610ff6d7816 */ /* 0x020fca0000000005 */
[----:B------:R-:W-:Y:S01]  /*2070*/  FADD.FTZ R142, R109, R142 ;  /* 0x0000008e6d8e7221 */ /* 0x000fe20000010000 */
[----:B------:R-:W-:Y:S05]  /*2080*/  BRA `(.L_x_8660) ;  /* 0x0000004000007947 */ /* 0x000fea0003800000 */
.L_x_8658:
[----:B-----5:R-:W-:-:S05]  /*2090*/  PRMT R109, RZ, 0x7610, R133 ;  /* 0x00007610ff6d7816 */ /* 0x020fca0000000085 */
[----:B------:R-:W-:Y:S01]  /*20a0*/  FADD.FTZ R142, R109, R142 ;  /* 0x0000008e6d8e7221 */ /* 0x000fe20000010000 */
[----:B------:R-:W-:-:S05]  /*20b0*/  @P2 PRMT R109, RZ, 0x7610, R5 ;  /* 0x00007610ff6d2816 */ /* 0x000fca0000000005 */
[----:B------:R-:W-:-:S05]  /*20c0*/  @P2 FADD.FTZ R142, R109, R142 ;  /* 0x0000008e6d8e2221 */ /* 0x000fca0000010000 */
.L_x_8660:
[----:B------:R-:W-:-:S04]  /*20d0*/  F2FP.BF16.PACK_AB R108, RZ, R142 ;  /* 0x0000008eff6c723e */ /* 0x000fc800000010ff */
[----:B------:R-:W-:Y:S02]  /*20e0*/  PRMT R105, R105, 0x5410, R108 ;  /* 0x0000541069697816 */ /* 0x000fe4000000006c */
.L_x_8661:
[----:B------:R-:W-:Y:S01]  /*20f0*/  PRMT R143, RZ, 0x5410, R110 ;  /* 0x00005410ff8f7816 */ /* 0x000fe2000000006e */
[----:B------:R-:W-:Y:S05]  /*2100*/  @P3 BRA `(.L_x_8662) ;  /* 0x0000008000003947 */ /* 0x000fea0003800000 */
[----:B------:R-:W-:-:S04]  /*2110*/  ISETP.NE.U32.AND P4, PT, RZ, c[0x0][0x180], PT ;  /* 0x00006000ff007a0c */ /* 0x000fc80003f85070 */
[----:B------:R-:W-:-:S13]  /*2120*/  ISETP.NE.AND.EX P4, PT, RZ, c[0x0][0x184], PT, P4 ;  /* 0x00006100ff007a0c */ /* 0x000fda0003f85340 */
[----:B------:R-:W-:Y:S05]  /*2130*/  @P4 BRA `(.L_x_8663) ;  /* 0x0000002000004947 */ /* 0x000fea0003800000 */
[----:B------:R-:W-:Y:S05]  /*2140*/  @P0 BRA `(.L_x_8664) ;  /* 0x0000008000000947 */ /* 0x000fea0003800000 */
[----:B------:R-:W-:Y:S05]  /*2150*/  BRA `(.L_x_8665) ;  /* 0x0000009000007947 */ /* 0x000fea0003800000 */
.L_x_8663:
[----:B-----5:R-:W-:-:S05]  /*2160*/  PRMT R108, RZ, 0x5410, R6 ;  /* 0x00005410ff6c7816 */ /* 0x020fca0000000006 */
[----:B------:R-:W-:Y:S01]  /*2170*/  FADD.FTZ R143, R108, R143 ;  /* 0x0000008f6c8f7221 */ /* 0x000fe20000010000 */
[----:B------:R-:W-:Y:S05]  /*2180*/  BRA `(.L_x_8664) ;  /* 0x0000004000007947 */ /* 0x000fea0003800000 */
.L_x_8662:
[----:B-----5:R-:W-:-:S05]  /*2190*/  PRMT R108, RZ, 0x5410, R134 ;  /* 0x00005410ff6c7816 */ /* 0x020fca0000000086 */
[----:B------:R-:W-:Y:S01]  /*21a0*/  FADD.FTZ R143, R108, R143 ;  /* 0x0000008f6c8f7221 */ /* 0x000fe20000010000 */
[----:B------:R-:W-:-:S05]  /*21b0*/  @P2 PRMT R108, RZ, 0x5410, R6 ;  /* 0x00005410ff6c2816 */ /* 0x000fca0000000006 */
[----:B------:R-:W-:-:S05]  /*21c0*/  @P2 FADD.FTZ R143, R108, R143 ;  /* 0x0000008f6c8f2221 */ /* 0x000fca0000010000 */
.L_x_8664:
[----:B------:R-:W-:-:S04]  /*21d0*/  F2FP.BF16.PACK_AB R108, RZ, R143 ;  /* 0x0000008fff6c723e */ /* 0x000fc800000010ff */
[----:B------:R-:W-:Y:S02]  /*21e0*/  PRMT R106, R108, 0x7610, R106 ;  /* 0x000076106c6a7816 */ /* 0x000fe4000000006a */
.L_x_8665:
[----:B------:R-:W-:Y:S01]  /*21f0*/  PRMT R144, RZ, 0x7610, R110 ;  /* 0x00007610ff907816 */ /* 0x000fe2000000006e */
[----:B------:R-:W-:Y:S05]  /*2200*/  @P3 BRA `(.L_x_8666) ;  /* 0x0000008000003947 */ /* 0x000fea0003800000 */
[----:B------:R-:W-:-:S04]  /*2210*/  ISETP.NE.U32.AND P4, PT, RZ, c[0x0][0x180], PT ;  /* 0x00006000ff007a0c */ /* 0x000fc80003f85070 */
[----:B------:R-:W-:-:S13]  /*2220*/  ISETP.NE.AND.EX P4, PT, RZ, c[0x0][0x184], PT, P4 ;  /* 0x00006100ff007a0c */ /* 0x000fda0003f85340 */
[----:B------:R-:W-:Y:S05]  /*2230*/  @P4 BRA `(.L_x_8667) ;  /* 0x0000002000004947 */ /* 0x000fea0003800000 */
[----:B------:R-:W-:Y:S05]  /*2240*/  @P0 BRA `(.L_x_8668) ;  /* 0x0000008000000947 */ /* 0x000fea0003800000 */
[----:B------:R-:W-:Y:S05]  /*2250*/  BRA `(.L_x_8669) ;  /* 0x0000009000007947 */ /* 0x000fea0003800000 */
.L_x_8667:
[----:B-----5:R-:W-:-:S05]  /*2260*/  PRMT R109, RZ, 0x7610, R6 ;  /* 0x00007610ff6d7816 */ /* 0x020fca0000000006 */
[----:B------:R-:W-:Y:S01]  /*2270*/  FADD.FTZ R144, R109, R144 ;  /* 0x000000906d907221 */ /* 0x000fe20000010000 */
[----:B------:R-:W-:Y:S05]  /*2280*/  BRA `(.L_x_8668) ;  /* 0x0000004000007947 */ /* 0x000fea0003800000 */
.L_x_8666:
[----:B-----5:R-:W-:-:S05]  /*2290*/  PRMT R109, RZ, 0x7610, R134 ;  /* 0x00007610ff6d7816 */ /* 0x020fca0000000086 */
[----:B------:R-:W-:Y:S01]  /*22a0*/  FADD.FTZ R144, R109, R144 ;  /* 0x000000906d907221 */ /* 0x000fe20000010000 */
[----:B------:R-:W-:-:S05]  /*22b0*/  @P2 PRMT R109, RZ, 0x7610, R6 ;  /* 0x00007610ff6d2816 */ /* 0x000fca0000000006 */
[----:B------:R-:W-:-:S05]  /*22c0*/  @P2 FADD.FTZ R144, R109, R144 ;  /* 0x000000906d902221 */ /* 0x000fca0000010000 */
.L_x_8668:
[----:B------:R-:W-:-:S04]  /*22d0*/  F2FP.BF16.PACK_AB R108, RZ, R144 ;  /* 0x00000090ff6c723e */ /* 0x000fc800000010ff */
[----:B------:R-:W-:Y:S02]  /*22e0*/  PRMT R106, R106, 0x5410, R108 ;  /* 0x000054106a6a7816 */ /* 0x000fe4000000006c */
.L_x_8669:
[----:B------:R-:W-:Y:S01]  /*22f0*/  PRMT R145, RZ, 0x5410, R111 ;  /* 0x00005410ff917816 */ /* 0x000fe2000000006f */
[----:B------:R-:W-:Y:S05]  /*2300*/  @P3 BRA `(.L_x_8670) ;  /* 0x0000008000003947 */ /* 0x000fea0003800000 */
[----:B------:R-:W-:-:S04]  /*2310*/  ISETP.NE.U32.AND P4, PT, RZ, c[0x0][0x180], PT ;  /* 0x00006000ff007a0c */ /* 0x000fc80003f85070 */
[----:B------:R-:W-:-:S13]  /*2320*/  ISETP.NE.AND.EX P4, PT, RZ, c[0x0][0x184], PT, P4 ;  /* 0x00006100ff007a0c */ /* 0x000fda0003f85340 */
[----:B------:R-:W-:Y:S05]  /*2330*/  @P4 BRA `(.L_x_8671) ;  /* 0x0000002000004947 */ /* 0x000fea0003800000 */
[----:B------:R-:W-:Y:S05]  /*2340*/  @P0 BRA `(.L_x_8672) ;  /* 0x0000008000000947 */ /* 0x000fea0003800000 */
[----:B------:R-:W-:Y:S05]  /*2350*/  BRA `(.L_x_8673) ;  /* 0x0000009000007947 */ /* 0x000fea0003800000 */
.L_x_8671:
[----:B-----5:R-:W-:-:S05]  /*2360*/  PRMT R108, RZ, 0x5410, R7 ;  /* 0x00005410ff6c7816 */ /* 0x020fca0000000007 */
[----:B------:R-:W-:Y:S01]  /*2370*/  FADD.FTZ R145, R108, R145 ;  /* 0x000000916c917221 */ /* 0x000fe20000010000 */
[----:B------:R-:W-:Y:S05]  /*2380*/  BRA `(.L_x_8672) ;  /* 0x0000004000007947 */ /* 0x000fea0003800000 */
.L_x_8670:
[----:B-----5:R-:W-:-:S05]  /*2390*/  PRMT R108, RZ, 0x5410, R135 ;  /* 0x00005410ff6c7816 */ /* 0x020fca0000000087 */
[----:B------:R-:W-:Y:S01]  /*23a0*/  FADD.FTZ R145, R108, R145 ;  /* 0x000000916c917221 */ /* 0x000fe20000010000 */
[----:B------:R-:W-:-:S05]  /*23b0*/  @P2 PRMT R108, RZ, 0x5410, R7 ;  /* 0x00005410ff6c2816 */ /* 0x000fca0000000007 */
[----:B------:R-:W-:-:S05]  /*23c0*/  @P2 FADD.FTZ R145, R108, R145 ;  /* 0x000000916c912221 */ /* 0x000fca0000010000 */
.L_x_8672:
[----:B------:R-:W-:-:S04]  /*23d0*/  F2FP.BF16.PACK_AB R108, RZ, R145 ;  /* 0x00000091ff6c723e */ /* 0x000fc800000010ff */
[----:B------:R-:W-:Y:S02]  /*23e0*/  PRMT R107, R108, 0x7610, R107 ;  /* 0x000076106c6b7816 */ /* 0x000fe4000000006b */
.L_x_8673:
[----:B------:R-:W-:Y:S01]  /*23f0*/  PRMT R160, RZ, 0x7610, R111 ;  /* 0x00007610ffa07816 */ /* 0x000fe2000000006f */
[----:B------:R-:W-:Y:S05]  /*2400*/  @P3 BRA `(.L_x_8674) ;  /* 0x0000008000003947 */ /* 0x000fea0003800000 */
[----:B------:R-:W-:-:S04]  /*2410*/  ISETP.NE.U32.AND P2, PT, RZ, c[0x0][0x180], PT ;  /* 0x00006000ff007a0c */ /* 0x000fc80003f45070 */
[----:B------:R-:W-:-:S13]  /*2420*/  ISETP.NE.AND.EX P2, PT, RZ, c[0x0][0x184], PT, P2 ;  /* 0x00006100ff007a0c */ /* 0x000fda0003f45320 */
[----:B------:R-:W-:Y:S05]  /*2430*/  @P2 BRA `(.L_x_8675) ;  /* 0x0000002000002947 */ /* 0x000fea0003800000 */
[----:B------:R-:W-:Y:S05]  /*2440*/  @P0 BRA `(.L_x_8676) ;  /* 0x0000008000000947 */ /* 0x000fea0003800000 */
[----:B------:R-:W-:Y:S05]  /*2450*/  BRA `(.L_x_8677) ;  /* 0x0000009000007947 */ /* 0x000fea0003800000 */
.L_x_8675:
[----:B-----5:R-:W-:-:S05]  /*2460*/  PRMT R109, RZ, 0x7610, R7 ;  /* 0x00007610ff6d7816 */ /* 0x020fca0000000007 */
[----:B------:R-:W-:Y:S01]  /*2470*/  FADD.FTZ R160, R109, R160 ;  /* 0x000000a06da07221 */ /* 0x000fe20000010000 */
[----:B------:R-:W-:Y:S05]  /*2480*/  BRA `(.L_x_8676) ;  /* 0x0000004000007947 */ /* 0x000fea0003800000 */
.L_x_8674:
[----:B-----5:R-:W-:-:S05]  /*2490*/  PRMT R109, RZ, 0x7610, R135 ;  /* 0x00007610ff6d7816 */ /* 0x020fca0000000087 */
[----:B------:R-:W-:Y:S01]  /*24a0*/  FADD.FTZ R160, R109, R160 ;  /* 0x000000a06da07221 */ /* 0x000fe20000010000 */
[----:B------:R-:W-:-:S05]  /*24b0*/  @P2 PRMT R109, RZ, 0x7610, R7 ;  /* 0x00007610ff6d2816 */ /* 0x000fca0000000007 */
[----:B------:R-:W-:-:S05]  /*24c0*/  @P2 FADD.FTZ R160, R109, R160 ;  /* 0x000000a06da02221 */ /* 0x000fca0000010000 */
.L_x_8676:
[----:B------:R-:W-:-:S04]  /*24d0*/  F2FP.BF16.PACK_AB R108, RZ, R160 ;  /* 0x000000a0ff6c723e */ /* 0x000fc800000010ff */
[----:B------:R-:W-:Y:S02]  /*24e0*/  PRMT R107, R107, 0x5410, R108 ;  /* 0x000054106b6b7816 */ /* 0x000fe4000000006c */
.L_x_8677:
[----:B------:R-:W-:-:S04]  /*24f0*/  @P0 LEA R108, P2, R165, c[0x0][0x188], 0x4 ;  /* 0x00006200a56c0a11 */ /* 0x000fc800078420ff */
[C---:B------:R-:W-:Y:S02]  /*2500*/  @P0 LEA.HI.X R109, R165.reuse, c[0x0][0x18c], RZ, 0x4, P2 ;  /* 0x00006300a56d0a11 */ /* 0x040fe400010f24ff */
[----:B------:R-:W-:-:S03]  /*2510*/  IADD3 R165, R165, 0x20, RZ ;  /* 0x00000020a5a57810 */ /* 0x000fc60007ffe0ff */
[----:B------:R0:W-:Y:S04]  /*2520*/  @P0 STG.E.128 [R108.64], R104 ;  /* 0x000000686c000986 */ /* 0x0001e8000c101d04 */
.L_x_8645:
[----:B------:R-:W-:Y:S05]  /*2530*/  BSYNC B0 ;  /* 0x0000000000007941 */ /* 0x000fea0003800000 */
.L_x_8644:
        /* <DEDUP_REMOVED lines=25> */
.L_x_8681:
[----:B-----5:R-:W-:-:S05]  /*26d0*/  PRMT R122, RZ, 0x5410, R4 ;  /* 0x00005410ff7a7816 */ /* 0x020fca0000000004 */
[----:B------:R-:W-:Y:S01]  /*26e0*/  FADD.FTZ R121, R122, R121 ;  /* 0x000000797a797221 */ /* 0x000fe20000010000 */
[----:B------:R-:W-:Y:S05]  /*26f0*/  BRA `(.L_x_8682) ;  /* 0x0000004000007947 */ /* 0x000fea0003800000 */
.L_x_8680:
[----:B0----5:R-:W-:-:S05]  /*2700*/  PRMT R122, RZ, 0x5410, R132 ;  /* 0x00005410ff7a7816 */ /* 0x021fca0000000084 */
[----:B------:R-:W-:Y:S01]  /*2710*/  FADD.FTZ R121, R122, R121 ;  /* 0x000000797a797221 */ /* 0x000fe20000010000 */
[----:B------:R-:W-:-:S05]  /*2720*/  @P2 PRMT R122, RZ, 0x5410, R4 ;  /* 0x00005410ff7a2816 */ /* 0x000fca0000000004 */
[----:B------:R-:W-:-:S05]  /*2730*/  @P2 FADD.FTZ R121, R122, R121 ;  /* 0x000000797a792221 */ /* 0x000fca0000010000 */
.L_x_8682:
[----:B------:R-:W-:-:S04]  /*2740*/  F2FP.BF16.PACK_AB R122, RZ, R121 ;  /* 0x00000079ff7a723e */ /* 0x000fc800000010ff */
[----:B------:R-:W-:Y:S02]  /*2750*/  PRMT R104, R122, 0x7610, R104 ;  /* 0x000076107a687816 */ /* 0x000fe40000000068 */
.L_x_8683:
[----:B------:R-:W-:Y:S01]  /*2760*/  PRMT R122, RZ, 0x7610, R108 ;  /* 0x00007610ff7a7816 */ /* 0x000fe2000000006c */
[----:B------:R-:W-:Y:S05]  /*2770*/  @P3 BRA `(.L_x_8684) ;  /* 0x0000008000003947 */ /* 0x000fea0003800000 */
[----:B------:R-:W-:-:S04]  /*2780*/  ISETP.NE.U32.AND P4, PT, RZ, c[0x0][0x180], PT ;  /* 0x00006000ff007a0c */ /* 0x000fc80003f85070 */
[----:B------:R-:W-:-:S13]  /*2790*/  ISETP.NE.AND.EX P4, PT, RZ, c[0x0][0x184], PT, P4 ;  /* 0x00006100ff007a0c */ /* 0x000fda0003f85340 */
[----:B------:R-:W-:Y:S05]  /*27a0*/  @P4 BRA `(.L_x_8685) ;  /* 0x0000002000004947 */ /* 0x000fea0003800000 */
[----:B------:R-:W-:Y:S05]  /*27b0*/  @P0 BRA `(.L_x_8686) ;  /* 0x0000008000000947 */ /* 0x000fea0003800000 */
[----:B------:R-:W-:Y:S05]  /*27c0*/  BRA `(.L_x_8687) ;  /* 0x0000009000007947 */ /* 0x000fea0003800000 */
.L_x_8685:
[----:B-----5:R-:W-:-:S05]  /*27d0*/  PRMT R123, RZ, 0x7610, R4 ;  /* 0x00007610ff7b7816 */ /* 0x020fca0000000004 */
[----:B------:R-:W-:Y:S01]  /*27e0*/  FADD.FTZ R122, R123, R122 ;  /* 0x0000007a7b7a7221 */ /* 0x000fe20000010000 */
[----:B------:R-:W-:Y:S05]  /*27f0*/  BRA `(.L_x_8686) ;  /* 0x0000004000007947 */ /* 0x000fea0003800000 */
.L_x_8684:
[----:B-----5:R-:W-:-:S05]  /*2800*/  PRMT R123, RZ, 0x7610, R132 ;  /* 0x00007610ff7b7816 */ /* 0x020fca0000000084 */
[----:B------:R-:W-:Y:S01]  /*2810*/  FADD.FTZ R122, R123, R122 ;  /* 0x0000007a7b7a7221 */ /* 0x000fe20000010000 */
[----:B------:R-:W-:-:S05]  /*2820*/  @P2 PRMT R123, RZ, 0x7610, R4 ;  /* 0x00007610ff7b2816 */ /* 0x000fca0000000004 */
[----:B------:R-:W-:-:S05]  /*2830*/  @P2 FADD.FTZ R122, R123, R122 ;  /* 0x0000007a7b7a2221 */ /* 0x000fca0000010000 */
.L_x_8686:
[----:B------:R-:W-:-:S04]  /*2840*/  F2FP.BF16.PACK_AB R108, RZ, R122 ;  /* 0x0000007aff6c723e */ /* 0x000fc800000010ff */
[----:B------:R-:W-:Y:S02]  /*2850*/  PRMT R104, R104, 0x5410, R108 ;  /* 0x0000541068687816 */ /* 0x000fe4000000006c */
.L_x_8687:
[----:B------:R-:W-:Y:S01]  /*2860*/  PRMT R123, RZ, 0x5410, R109 ;  /* 0x00005410ff7b7816 */ /* 0x000fe2000000006d */
[----:B------:R-:W-:Y:S05]  /*2870*/  @P3 BRA `(.L_x_8688) ;  /* 0x0000008000003947 */ /* 0x000fea0003800000 */
[----:B------:R-:W-:-:S04]  /*2880*/  ISETP.NE.U32.AND P4, PT, RZ, c[0x0][0x180], PT ;  /* 0x00006000ff007a0c */ /* 0x000fc80003f85070 */
[----:B------:R-:W-:-:S13]  /*2890*/  ISETP.NE.AND.EX P4, PT, RZ, c[0x0][0x184], PT, P4 ;  /* 0x00006100ff007a0c */ /* 0x000fda0003f85340 */
[----:B------:R-:W-:Y:S05]  /*28a0*/  @P4 BRA `(.L_x_8689) ;  /* 0x0000002000004947 */ /* 0x000fea0003800000 */
[----:B------:R-:W-:Y:S05]  /*28b0*/  @P0 BRA `(.L_x_8690) ;  /* 0x0000008000000947 */ /* 0x000fea0003800000 */
[----:B------:R-:W-:Y:S05]  /*28c0*/  BRA `(.L_x_8691) ;  /* 0x0000009000007947 */ /* 0x000fea0003800000 */
.L_x_8689:
[----:B-----5:R-:W-:-:S05]  /*28d0*/  PRMT R108, RZ, 0x5410, R5 ;  /* 0x00005410ff6c7816 */ /* 0x020fca0000000005 */
[----:B------:R-:W-:Y:S01]  /*28e0*/  FADD.FTZ R123, R108, R123 ;  /* 0x0000007b6c7b7221 */ /* 0x000fe20000010000 */
[----:B------:R-:W-:Y:S05]  /*28f0*/  BRA `(.L_x_8690) ;  /* 0x0000004000007947 */ /* 0x000fea0003800000 */
.L_x_8688:
[----:B-----5:R-:W-:-:S05]  /*2900*/  PRMT R108, RZ, 0x5410, R133 ;  /* 0x00005410ff6c7816 */ /* 0x020fca0000000085 */
[----:B------:R-:W-:Y:S01]  /*2910*/  FADD.FTZ R123, R108, R123 ;  /* 0x0000007b6c7b7221 */ /* 0x000fe20000010000 */
[----:B------:R-:W-:-:S05]  /*2920*/  @P2 PRMT R108, RZ, 0x5410, R5 ;  /* 0x00005410ff6c2816 */ /* 0x000fca0000000005 */
[----:B------:R-:W-:-:S05]  /*2930*/  @P2 FADD.FTZ R123, R108, R123 ;  /* 0x0000007b6c7b2221 */ /* 0x000fca0000010000 */
.L_x_8690:
[----:B------:R-:W-:-:S04]  /*2940*/  F2FP.BF16.PACK_AB R108, RZ, R123 ;  /* 0x0000007bff6c723e */ /* 0x000fc800000010ff */
[----:B------:R-:W-:Y:S02]  /*2950*/  PRMT R105, R108, 0x7610, R105 ;  /* 0x000076106c697816 */ /* 0x000fe40000000069 */
.L_x_8691:
[----:B------:R-:W-:Y:S01]  /*2960*/  PRMT R146, RZ, 0x7610, R109 ;  /* 0x00007610ff927816 */ /* 0x000fe2000000006d */
[----:B------:R-:W-:Y:S05]  /*2970*/  @P3 BRA `(.L_x_8692) ;  /* 0x0000008000003947 */ /* 0x000fea0003800000 */
[----:B------:R-:W-:-:S04]  /*2980*/  ISETP.NE.U32.AND P4, PT, RZ, c[0x0][0x180], PT ;  /* 0x00006000ff007a0c */ /* 0x000fc80003f85070 */
[----:B------:R-:W-:-:S13]  /*2990*/  ISETP.NE.AND.EX P4, PT, RZ, c[0x0][0x184], PT, P4 ;  /* 0x00006100ff007a0c */ /* 0x000fda0003f85340 */
[----:B------:R-:W-:Y:S05]  /*29a0*/  @P4 BRA `(.L_x_8693) ;  /* 0x0000002000004947 */ /* 0x000fea0003800000 */
[----:B------:R-:W-:Y:S05]  /*29b0*/  @P0 BRA `(.L_x_8694) ;  /* 0x0000008000000947 */ /* 0x000fea0003800000 */
[----:B------:R-:W-:Y:S05]  /*29c0*/  BRA `(.L_x_8695) ;  /* 0x0000009000007947 */ /* 0x000fea0003800000 */
.L_x_8693:
[----:B-----5:R-:W-:-:S05]  /*29d0*/  PRMT R109, RZ, 0x7610, R5 ;  /* 0x00007610ff6d7816 */ /* 0x020fca0000000005 */
[----:B------:R-:W-:Y:S01]  /*29e0*/  FADD.FTZ R146, R109, R146 ;  /* 0x000000926d927221 */ /* 0x000fe20000010000 */
[----:B------:R-:W-:Y:S05]  /*29f0*/  BRA `(.L_x_8694) ;  /* 0x0000004000007947 */ /* 0x000fea0003800000 */
.L_x_8692:
[----:B-----5:R-:W-:-:S05]  /*2a00*/  PRMT R109, RZ, 0x7610, R133 ;  /* 0x00007610ff6d7816 */ /* 0x020fca0000000085 */
[----:B------:R-:W-:Y:S01]  /*2a10*/  FADD.FTZ R146, R109, R146 ;  /* 0x000000926d927221 */ /* 0x000fe20000010000 */
[----:B------:R-:W-:-:S05]  /*2a20*/  @P2 PRMT R109, RZ, 0x7610, R5 ;  /* 0x00007610ff6d2816 */ /* 0x000fca0000000005 */
[----:B------:R-:W-:-:S05]  /*2a30*/  @P2 FADD.FTZ R146, R109, R146 ;  /* 0x000000926d922221 */ /* 0x000fca0000010000 */
.L_x_8694:
[----:B------:R-:W-:-:S04]  /*2a40*/  F2FP.BF16.PACK_AB R108, RZ, R146 ;  /* 0x00000092ff6c723e */ /* 0x000fc800000010ff */
[----:B------:R-:W-:Y:S02]  /*2a50*/  PRMT R105, R105, 0x5410, R108 ;  /* 0x0000541069697816 */ /* 0x000fe4000000006c */
.L_x_8695:
[----:B------:R-:W-:Y:S01]  /*2a60*/  PRMT R147, RZ, 0x5410, R110 ;  /* 0x00005410ff937816 */ /* 0x000fe2000000006e */
[----:B------:R-:W-:Y:S05]  /*2a70*/  @P3 BRA `(.L_x_8696) ;  /* 0x0000008000003947 */ /* 0x000fea0003800000 */
[----:B------:R-:W-:-:S04]  /*2a80*/  ISETP.NE.U32.AND P4, PT, RZ, c[0x0][0x180], PT ;  /* 0x00006000ff007a0c */ /* 0x000fc80003f85070 */
[----:B------:R-:W-:-:S13]  /*2a90*/  ISETP.NE.AND.EX P4, PT, RZ, c[0x0][0x184], PT, P4 ;  /* 0x00006100ff007a0c */ /* 0x000fda0003f85340 */
[----:B------:R-:W-:Y:S05]  /*2aa0*/  @P4 BRA `(.L_x_8697) ;  /* 0x0000002000004947 */ /* 0x000fea0003800000 */
[----:B------:R-:W-:Y:S05]  /*2ab0*/  @P0 BRA `(.L_x_8698) ;  /* 0x0000008000000947 */ /* 0x000fea0003800000 */
[----:B------:R-:W-:Y:S05]  /*2ac0*/  BRA `(.L_x_8699) ;  /* 0x0000009000007947 */ /* 0x000fea0003800000 */
.L_x_8697:
[----:B-----5:R-:W-:-:S05]  /*2ad0*/  PRMT R108, RZ, 0x5410, R6 ;  /* 0x00005410ff6c7816 */ /* 0x020fca0000000006 */
[----:B------:R-:W-:Y:S01]  /*2ae0*/  FADD.FTZ R147, R108, R147 ;  /* 0x000000936c937221 */ /* 0x000fe20000010000 */
[----:B------:R-:W-:Y:S05]  /*2af0*/  BRA `(.L_x_8698) ;  /* 0x0000004000007947 */ /* 0x000fea0003800000 */
.L_x_8696:
[----:B-----5:R-:W-:-:S05]  /*2b00*/  PRMT R108, RZ, 0x5410, R134 ;  /* 0x00005410ff6c7816 */ /* 0x020fca0000000086 */
[----:B------:R-:W-:Y:S01]  /*2b10*/  FADD.FTZ R147, R108, R147 ;  /* 0x000000936c937221 */ /* 0x000fe20000010000 */
[----:B------:R-:W-:-:S05]  /*2b20*/  @P2 PRMT R108, RZ, 0x5410, R6 ;  /* 0x00005410ff6c2816 */ /* 0x000fca0000000006 */
[----:B------:R-:W-:-:S05]  /*2b30*/  @P2 FADD.FTZ R147, R108, R147 ;  /* 0x000000936c932221 */ /* 0x000fca0000010000 */
.L_x_8698:
[----:B------:R-:W-:-:S04]  /*2b40*/  F2FP.BF16.PACK_AB R108, RZ, R147 ;  /* 0x00000093ff6c723e */ /* 0x000fc800000010ff */
[----:B------:R-:W-:Y:S02]  /*2b50*/  PRMT R106, R108, 0x7610, R106 ;  /* 0x000076106c6a7816 */ /* 0x000fe4000000006a */
.L_x_8699:
[----:B------:R-:W-:Y:S01]  /*2b60*/  PRMT R148, RZ, 0x7610, R110 ;  /* 0x00007610ff947816 */ /* 0x000fe2000000006e */
[----:B------:R-:W-:Y:S05]  /*2b70*/  @P3 BRA `(.L_x_8700) ;  /* 0x0000008000003947 */ /* 0x000fea0003800000 */
[----:B------:R-:W-:-:S04]  /*2b80*/  ISETP.NE.U32.AND P4, PT, RZ, c[0x0][0x180], PT ;  /* 0x00006000ff007a0c */ /* 0x000fc80003f85070 */
[----:B------:R-:W-:-:S13]  /*2b90*/  ISETP.NE.AND.EX P4, PT, RZ, c[0x0][0x184], PT, P4 ;  /* 0x00006100ff007a0c */ /* 0x000fda0003f85340 */
[----:B------:R-:W-:Y:S05]  /*2ba0*/  @P4 BRA `(.L_x_8701) ;  /* 0x0000002000004947 */ /* 0x000fea0003800000 */
[----:B------:R-:W-:Y:S05]  /*2bb0*/  @P0 BRA `(.L_x_8702) ;  /* 0x0000008000000947 */ /* 0x000fea0003800000 */
[----:B------:R-:W-:Y:S05]  /*2bc0*/  BRA `(.L_x_8703) ;  /* 0x0000009000007947 */ /* 0x000fea0003800000 */
.L_x_8701:
[----:B-----5:R-:W-:-:S05]  /*2bd0*/  PRMT R109, RZ, 0x7610, R6 ;  /* 0x00007610ff6d7816 */ /* 0x020fca0000000006 */
[----:B------:R-:W-:Y:S01]  /*2be0*/  FADD.FTZ R148, R109, R148 ;  /* 0x000000946d947221 */ /* 0x000fe20000010000 */
[----:B------:R-:W-:Y:S05]  /*2bf0*/  BRA `(.L_x_8702) ;  /* 0x0000004000007947 */ /* 0x000fea0003800000 */
.L_x_8700:
[----:B-----5:R-:W-:-:S05]  /*2c00*/  PRMT R109, RZ, 0x7610, R134 ;  /* 0x00007610ff6d7816 */ /* 0x020fca0000000086 */
[----:B------:R-:W-:Y:S01]  /*2c10*/  FADD.FTZ R148, R109, R148 ;  /* 0x000000946d947221 */ /* 0x000fe20000010000 */
[----:B------:R-:W-:-:S05]  /*2c20*/  @P2 PRMT R109, RZ, 0x7610, R6 ;  /* 0x00007610ff6d2816 */ /* 0x000fca0000000006 */
[----:B------:R-:W-:-:S05]  /*2c30*/  @P2 FADD.FTZ R148, R109, R148 ;  /* 0x000000946d942221 */ /* 0x000fca0000010000 */
.L_x_8702:
[----:B------:R-:W-:-:S04]  /*2c40*/  F2FP.BF16.PACK_AB R108, RZ, R148 ;  /* 0x00000094ff6c723e */ /* 0x000fc800000010ff */
[----:B------:R-:W-:Y:S02]  /*2c50*/  PRMT R106, R106, 0x5410, R108 ;  /* 0x000054106a6a7816 */ /* 0x000fe4000000006c */
.L_x_8703:
[----:B------:R-:W-:Y:S01]  /*2c60*/  PRMT R149, RZ, 0x5410, R111 ;  /* 0x00005410ff957816 */ /* 0x000fe2000000006f */
[----:B------:R-:W-:Y:S05]  /*2c70*/  @P3 BRA `(.L_x_8704) ;  /* 0x0000008000003947 */ /* 0x000fea0003800000 */
[----:B------:R-:W-:-:S04]  /*2c80*/  ISETP.NE.U32.AND P4, PT, RZ, c[0x0][0x180], PT ;  /* 0x00006000ff007a0c */ /* 0x000fc80003f85070 */
[----:B------:R-:W-:-:S13]  /*2c90*/  ISETP.NE.AND.EX P4, PT, RZ, c[0x0][0x184], PT, P4 ;  /* 0x00006100ff007a0c */ /* 0x000fda0003f85340 */
[----:B------:R-:W-:Y:S05]  /*2ca0*/  @P4 BRA `(.L_x_8705) ;  /* 0x0000002000004947 */ /* 0x000fea0003800000 */
[----:B------:R-:W-:Y:S05]  /*2cb0*/  @P0 BRA `(.L_x_8706) ;  /* 0x0000008000000947 */ /* 0x000fea0003800000 */
[----:B------:R-:W-:Y:S05]  /*2cc0*/  BRA `(.L_x_8707) ;  /* 0x0000009000007947 */ /* 0x000fea0003800000 */
.L_x_8705:
[----:B-----5:R-:W-:-:S05]  /*2cd0*/  PRMT R108, RZ, 0x5410, R7 ;  /* 0x00005410ff6c7816 */ /* 0x020fca0000000007 */
[----:B------:R-:W-:Y:S01]  /*2ce0*/  FADD.FTZ R149, R108, R149 ;  /* 0x000000956c957221 */ /* 0x000fe20000010000 */
[----:B------:R-:W-:Y:S05]  /*2cf0*/  BRA `(.L_x_8706) ;  /* 0x0000004000007947 */ /* 0x000fea0003800000 */
.L_x_8704:
[----:B-----5:R-:W-:-:S05]  /*2d00*/  PRMT R108, RZ, 0x5410, R135 ;  /* 0x00005410ff6c7816 */ /* 0x020fca0000000087 */
[----:B------:R-:W-:Y:S01]  /*2d10*/  FADD.FTZ R149, R108, R149 ;  /* 0x000000956c957221 */ /* 0x000fe20000010000 */
[----:B------:R-:W-:-:S05]  /*2d20*/  @P2 PRMT R108, RZ, 0x5410, R7 ;  /* 0x00005410ff6c2816 */ /* 0x000fca0000000007 */
[----:B------:R-:W-:-:S05]  /*2d30*/  @P2 FADD.FTZ R149, R108, R149 ;  /* 0x000000956c952221 */ /* 0x000fca0000010000 */
.L_x_8706:
[----:B------:R-:W-:-:S04]  /*2d40*/  F2FP.BF16.PACK_AB R108, RZ, R149 ;  /* 0x00000095ff6c723e */ /* 0x000fc800000010ff */
[----:B------:R-:W-:Y:S02]  /*2d50*/  PRMT R107, R108, 0x7610, R107 ;  /* 0x000076106c6b7816 */ /* 0x000fe4000000006b */
.L_x_8707:
[----:B------:R-:W-:Y:S01]  /*2d60*/  PRMT R161, RZ, 0x7610, R111 ;  /* 0x00007610ffa17816 */ /* 0x000fe2000000006f */
[----:B------:R-:W-:Y:S05]  /*2d70*/  @P3 BRA `(.L_x_8708) ;  /* 0x0000008000003947 */ /* 0x000fea0003800000 */
[----:B------:R-:W-:-:S04]  /*2d80*/  ISETP.NE.U32.AND P2, PT, RZ, c[0x0][0x180], PT ;  /* 0x00006000ff007a0c */ /* 0x000fc80003f45070 */
[----:B------:R-:W-:-:S13]  /*2d90*/  ISETP.NE.AND.EX P2, PT, RZ, c[0x0][0x184], PT, P2 ;  /* 0x00006100ff007a0c */ /* 0x000fda0003f45320 */
[----:B------:R-:W-:Y:S05]  /*2da0*/  @P2 BRA `(.L_x_8709) ;  /* 0x0000002000002947 */ /* 0x000fea0003800000 */
[----:B------:R-:W-:Y:S05]  /*2db0*/  @P0 BRA `(.L_x_8710) ;  /* 0x0000008000000947 */ /* 0x000fea0003800000 */
[----:B------:R-:W-:Y:S05]  /*2dc0*/  BRA `(.L_x_8711) ;  /* 0x0000009000007947 */ /* 0x000fea0003800000 */
.L_x_8709:
[----:B-----5:R-:W-:-:S05]  /*2dd0*/  PRMT R108, RZ, 0x7610, R7 ;  /* 0x00007610ff6c7816 */ /* 0x020fca0000000007 */
[----:B------:R-:W-:Y:S01]  /*2de0*/  FADD.FTZ R161, R108, R161 ;  /* 0x000000a16ca17221 */ /* 0x000fe20000010000 */
[----:B------:R-:W-:Y:S05]  /*2df0*/  BRA `(.L_x_8710) ;  /* 0x0000004000007947 */ /* 0x000fea0003800000 */
.L_x_8708:
[----:B-----5:R-:W-:-:S05]  /*2e00*/  PRMT R108, RZ, 0x7610, R135 ;  /* 0x00007610ff6c7816 */ /* 0x020fca0000000087 */
[----:B------:R-:W-:Y:S01]  /*2e10*/  FADD.FTZ R161, R108, R161 ;  /* 0x000000a16ca17221 */ /* 0x000fe20000010000 */
[----:B------:R-:W-:-:S05]  /*2e20*/  @P2 PRMT R108, RZ, 0x7610, R7 ;  /* 0x00007610ff6c2816 */ /* 0x000fca0000000007 */
[----:B------:R-:W-:-:S05]  /*2e30*/  @P2 FADD.FTZ R161, R108, R161 ;  /* 0x000000a16ca12221 */ /* 0x000fca0000010000 */
.L_x_8710:
[----:B------:R-:W-:-:S04]  /*2e40*/  F2FP.BF16.PACK_AB R108, RZ, R161 ;  /* 0x000000a1ff6c723e */ /* 0x000fc800000010ff */
[----:B------:R-:W-:Y:S02]  /*2e50*/  PRMT R107, R107, 0x5410, R108 ;  /* 0x000054106b6b7816 */ /* 0x000fe4000000006c */
.L_x_8711:
[----:B------:R-:W-:-:S04]  /*2e60*/  @P0 LEA R108, P2, R165, c[0x0][0x188], 0x4 ;  /* 0x00006200a56c0a11 */ /* 0x000fc800078420ff */
[C---:B------:R-:W-:Y:S02]  /*2e70*/  @P0 LEA.HI.X R109, R165.reuse, c[0x0][0x18c], RZ, 0x4, P2 ;  /* 0x00006300a56d0a11 */ /* 0x040fe400010f24ff */
[----:B------:R-:W-:-:S03]  /*2e80*/  IADD3 R165, R165, 0x20, RZ ;  /* 0x00000020a5a57810 */ /* 0x000fc60007ffe0ff */
[----:B------:R0:W-:Y:S04]  /*2e90*/  @P0 STG.E.128 [R108.64], R104 ;  /* 0x000000686c000986 */ /* 0x0001e8000c101d04 */
.L_x_8679:
[----:B------:R-:W-:Y:S05]  /*2ea0*/  BSYNC B0 ;  /* 0x0000000000007941 */ /* 0x000fea0003800000 */
.L_x_8678:
        /* <DEDUP_REMOVED lines=25> */
.L_x_8715:
[----:B-----5:R-:W-:-:S05]  /*3040*/  PRMT R125, RZ, 0x5410, R4 ;  /* 0x00005410ff7d7816 */ /* 0x020fca0000000004 */
[----:B------:R-:W-:Y:S01]  /*3050*/  FADD.FTZ R124, R125, R124 ;  /* 0x0000007c7d7c7221 */ /* 0x000fe20000010000 */
[----:B------:R-:W-:Y:S05]  /*3060*/  BRA `(.L_x_8716) ;  /* 0x0000004000007947 */ /* 0x000fea0003800000 */
.L_x_8714:
[----:B-1---5:R-:W-:-:S05]  /*3070*/  PRMT R125, RZ, 0x5410, R132 ;  /* 0x00005410ff7d7816 */ /* 0x022fca0000000084 */
[----:B------:R-:W-:Y:S01]  /*3080*/  FADD.FTZ R124, R125, R124 ;  /* 0x0000007c7d7c7221 */ /* 0x000fe20000010000 */
[----:B------:R-:W-:-:S05]  /*3090*/  @P2 PRMT R125, RZ, 0x5410, R4 ;  /* 0x00005410ff7d2816 */ /* 0x000fca0000000004 */
[----:B------:R-:W-:-:S05]  /*30a0*/  @P2 FADD.FTZ R124, R125, R124 ;  /* 0x0000007c7d7c2221 */ /* 0x000fca0000010000 */
.L_x_8716:
[----:B------:R-:W-:-:S04]  /*30b0*/  F2FP.BF16.PACK_AB R125, RZ, R124 ;  /* 0x0000007cff7d723e */ /* 0x000fc800000010ff */
[----:B------:R-:W-:Y:S02]  /*30c0*/  PRMT R104, R125, 0x7610, R104 ;  /* 0x000076107d687816 */ /* 0x000fe40000000068 */
.L_x_8717:
[----:B------:R-:W-:Y:S01]  /*30d0*/  PRMT R125, RZ, 0x7610, R108 ;  /* 0x00007610ff7d7816 */ /* 0x000fe2000000006c */
[----:B------:R-:W-:Y:S05]  /*30e0*/  @P3 BRA `(.L_x_8718) ;  /* 0x0000008000003947 */ /* 0x000fea0003800000 */
[----:B------:R-:W-:-:S04]  /*30f0*/  ISETP.NE.U32.AND P4, PT, RZ, c[0x0][0x180], PT ;  /* 0x00006000ff007a0c */ /* 0x000fc80003f85070 */
[----:B------:R-:W-:-:S13]  /*3100*/  ISETP.NE.AND.EX P4, PT, RZ, c[0x0][0x184], PT, P4 ;  /* 0x00006100ff007a0c */ /* 0x000fda0003f85340 */
[----:B------:R-:W-:Y:S05]  /*3110*/  @P4 BRA `(.L_x_8719) ;  /* 0x0000002000004947 */ /* 0x000fea0003800000 */
[----:B------:R-:W-:Y:S05]  /*3120*/  @P0 BRA `(.L_x_8720) ;  /* 0x0000008000000947 */ /* 0x000fea0003800000 */
[----:B------:R-:W-:Y:S05]  /*3130*/  BRA `(.L_x_8721) ;  /* 0x0000009000007947 */ /* 0x000fea0003800000 */
.L_x_8719:
[----:B-----5:R-:W-:-:S05]  /*3140*/  PRMT R108, RZ, 0x7610, R4 ;  /* 0x00007610ff6c7816 */ /* 0x020fca0000000004 */
[----:B------:R-:W-:Y:S01]  /*3150*/  FADD.FTZ R125, R108, R125 ;  /* 0x0000007d6c7d7221 */ /* 0x000fe20000010000 */
[----:B------:R-:W-:Y:S05]  /*3160*/  BRA `(.L_x_8720) ;  /* 0x0000004000007947 */ /* 0x000fea0003800000 */
.L_x_8718:
[----:B-----5:R-:W-:-:S05]  /*3170*/  PRMT R108, RZ, 0x7610, R132 ;  /* 0x00007610ff6c7816 */ /* 0x020fca0000000084 */
[----:B------:R-:W-:Y:S01]  /*3180*/  FADD.FTZ R125, R108, R125 ;  /* 0x0000007d6c7d7221 */ /* 0x000fe20000010000 */
[----:B------:R-:W-:-:S05]  /*3190*/  @P2 PRMT R108, RZ, 0x7610, R4 ;  /* 0x00007610ff6c2816 */ /* 0x000fca0000000004 */
[----:B------:R-:W-:-:S05]  /*31a0*/  @P2 FADD.FTZ R125, R108, R125 ;  /* 0x0000007d6c7d2221 */ /* 0x000fca0000010000 */
.L_x_8720:
[----:B------:R-:W-:-:S04]  /*31b0*/  F2FP.BF16.PACK_AB R108, RZ, R125 ;  /* 0x0000007dff6c723e */ /* 0x000fc800000010ff */
[----:B------:R-:W-:Y:S02]  /*31c0*/  PRMT R104, R104, 0x5410, R108 ;  /* 0x0000541068687816 */ /* 0x000fe4000000006c */
.L_x_8721:
[----:B------:R-:W-:Y:S01]  /*31d0*/  PRMT R126, RZ, 0x5410, R109 ;  /* 0x00005410ff7e7816 */ /* 0x000fe2000000006d */
[----:B------:R-:W-:Y:S05]  /*31e0*/  @P3 BRA `(.L_x_8722) ;  /* 0x0000008000003947 */ /* 0x000fea0003800000 */
[----:B------:R-:W-:-:S04]  /*31f0*/  ISETP.NE.U32.AND P4, PT, RZ, c[0x0][0x180], PT ;  /* 0x00006000ff007a0c */ /* 0x000fc80003f85070 */
[----:B------:R-:W-:-:S13]  /*3200*/  ISETP.NE.AND.EX P4, PT, RZ, c[0x0][0x184], PT, P4 ;  /* 0x00006100ff007a0c */ /* 0x000fda0003f85340 */
[----:B------:R-:W-:Y:S05]  /*3210*/  @P4 BRA `(.L_x_8723) ;  /* 0x0000002000004947 */ /* 0x000fea0003800000 */
[----:B------:R-:W-:Y:S05]  /*3220*/  @P0 BRA `(.L_x_8724) ;  /* 0x0000008000000947 */ /* 0x000fea0003800000 */
[----:B------:R-:W-:Y:S05]  /*3230*/  BRA `(.L_x_8725) ;  /* 0x0000009000007947 */ /* 0x000fea0003800000 */
.L_x_8723:
[----:B-----5:R-:W-:-:S05]  /*3240*/  PRMT R151, RZ, 0x5410, R5 ;  /* 0x00005410ff977816 */ /* 0x020fca0000000005 */
[----:B------:R-:W-:Y:S01]  /*3250*/  FADD.FTZ R126, R151, R126 ;  /* 0x0000007e977e7221 */ /* 0x000fe20000010000 */
[----:B------:R-:W-:Y:S05]  /*3260*/  BRA `(.L_x_8724) ;  /* 0x0000004000007947 */ /* 0x000fea0003800000 */
.L_x_8722:
[----:B-----5:R-:W-:-:S05]  /*3270*/  PRMT R151, RZ, 0x5410, R133 ;  /* 0x00005410ff977816 */ /* 0x020fca0000000085 */
[----:B------:R-:W-:Y:S01]  /*3280*/  FADD.FTZ R126, R151, R126 ;  /* 0x0000007e977e7221 */ /* 0x000fe20000010000 */
[----:B------:R-:W-:-:S05]  /*3290*/  @P2 PRMT R151, RZ, 0x5410, R5 ;  /* 0x00005410ff972816 */ /* 0x000fca0000000005 */
[----:B------:R-:W-:-:S05]  /*32a0*/  @P2 FADD.FTZ R126, R151, R126 ;  /* 0x0000007e977e2221 */ /* 0x000fca0000010000 */
.L_x_8724:
[----:B------:R-:W-:-:S04]  /*32b0*/  F2FP.BF16.PACK_AB R108, RZ, R126 ;  /* 0x0000007eff6c723e */ /* 0x000fc800000010ff */
[----:B------:R-:W-:Y:S02]  /*32c0*/  PRMT R105, R108, 0x7610, R105 ;  /* 0x000076106c697816 */ /* 0x000fe40000000069 */
.L_x_8725:
[----:B------:R-:W-:Y:S01]  /*32d0*/  PRMT R150, RZ, 0x7610, R109 ;  /* 0x00007610ff967816 */ /* 0x000fe2000000006d */
[----:B------:R-:W-:Y:S05]  /*32e0*/  @P3 BRA `(.L_x_8726) ;  /* 0x0000008000003947 */ /* 0x000fea0003800000 */
[----:B------:R-:W-:-:S04]  /*32f0*/  ISETP.NE.U32.AND P4, PT, RZ, c[0x0][0x180], PT ;  /* 0x00006000ff007a0c */ /* 0x000fc80003f85070 */
[----:B------:R-:W-:-:S13]  /*3300*/  ISETP.NE.AND.EX P4, PT, RZ, c[0x0][0x184], PT, P4 ;  /* 0x00006100ff007a0c */ /* 0x000fda0003f85340 */
[----:B------:R-:W-:Y:S05]  /*3310*/  @P4 BRA `(.L_x_8727) ;  /* 0x0000002000004947 */ /* 0x000fea0003800000 */
[----:B------:R-:W-:Y:S05]  /*3320*/  @P0 BRA `(.L_x_8728) ;  /* 0x0000008000000947 */ /* 0x000fea0003800000 */
[----:B------:R-:W-:Y:S05]  /*3330*/  BRA `(.L_x_8729) ;  /* 0x0000009000007947 */ /* 0x000fea0003800000 */
.L_x_8727:
[----:B-----5:R-:W-:-:S05]  /*3340*/  PRMT R109, RZ, 0x7610, R5 ;  /* 0x00007610ff6d7816 */ /* 0x020fca0000000005 */
[----:B------:R-:W-:Y:S01]  /*3350*/  FADD.FTZ R150, R109, R150 ;  /* 0x000000966d967221 */ /* 0x000fe20000010000 */
[----:B------:R-:W-:Y:S05]  /*3360*/  BRA `(.L_x_8728) ;  /* 0x0000004000007947 */ /* 0x000fea0003800000 */
.L_x_8726:
[----:B-----5:R-:W-:-:S05]  /*3370*/  PRMT R109, RZ, 0x7610, R133 ;  /* 0x00007610ff6d7816 */ /* 0x020fca0000000085 */
[----:B------:R-:W-:Y:S01]  /*3380*/  FADD.FTZ R150, R109, R150 ;  /* 0x000000966d967221 */ /* 0x000fe20000010000 */
[----:B------:R-:W-:-:S05]  /*3390*/  @P2 PRMT R109, RZ, 0x7610, R5 ;  /* 0x00007610ff6d2816 */ /* 0x000fca0000000005 */
[----:B------:R-:W-:-:S05]  /*33a0*/  @P2 FADD.FTZ R150, R109, R150 ;  /* 0x000000966d962221 */ /* 0x000fca0000010000 */
.L_x_8728:
[----:B------:R-:W-:-:S04]  /*33b0*/  F2FP.BF16.PACK_AB R108, RZ, R150 ;  /* 0x00000096ff6c723e */ /* 0x000fc800000010ff */
[----:B------:R-:W-:Y:S02]  /*33c0*/  PRMT R105, R105, 0x5410, R108 ;  /* 0x0000541069697816 */ /* 0x000fe4000000006c */
.L_x_8729:
[----:B------:R-:W-:Y:S01]  /*33d0*/  PRMT R151, RZ, 0x5410, R110 ;  /* 0x00005410ff977816 */ /* 0x000fe2000000006e */
[----:B------:R-:W-:Y:S05]  /*33e0*/  @P3 BRA `(.L_x_8730) ;  /* 0x0000008000003947 */ /* 0x000fea0003800000 */
[----:B------:R-:W-:-:S04]  /*33f0*/  ISETP.NE.U32.AND P4, PT, RZ, c[0x0][0x180], PT ;  /* 0x00006000ff007a0c */ /* 0x000fc80003f85070 */
[----:B------:R-:W-:-:S13]  /*3400*/  ISETP.NE.AND.EX P4, PT, RZ, c[0x0][0x184], PT, P4 ;  /* 0x00006100ff007a0c */ /* 0x000fda0003f85340 */
[----:B------:R-:W-:Y:S05]  /*3410*/  @P4 BRA `(.L_x_8731) ;  /* 0x0000002000004947 */ /* 0x000fea0003800000 */
[----:B------:R-:W-:Y:S05]  /*3420*/  @P0 BRA `(.L_x_8732) ;  /* 0x0000008000000947 */ /* 0x000fea0003800000 */
[----:B------:R-:W-:Y:S05]  /*3430*/  BRA `(.L_x_8733) ;  /* 0x0000009000007947 */ /* 0x000fea0003800000 */
.L_x_8731:
[----:B-----5:R-:W-:-:S05]  /*3440*/  PRMT R108, RZ, 0x5410, R6 ;  /* 0x00005410ff6c7816 */ /* 0x020fca0000000006 */
[----:B------:R-:W-:Y:S01]  /*3450*/  FADD.FTZ R151, R108, R151 ;  /* 0x000000976c977221 */ /* 0x000fe20000010000 */
[----:B------:R-:W-:Y:S05]  /*3460*/  BRA `(.L_x_8732) ;  /* 0x0000004000007947 */ /* 0x000fea0003800000 */
.L_x_8730:
[----:B-----5:R-:W-:-:S05]  /*3470*/  PRMT R108, RZ, 0x5410, R134 ;  /* 0x00005410ff6c7816 */ /* 0x020fca0000000086 */
[----:B------:R-:W-:Y:S01]  /*3480*/  FADD.FTZ R151, R108, R151 ;  /* 0x000000976c977221 */ /* 0x000fe20000010000 */
[----:B------:R-:W-:-:S05]  /*3490*/  @P2 PRMT R108, RZ, 0x5410, R6 ;  /* 0x00005410ff6c2816 */ /* 0x000fca0000000006 */
[----:B------:R-:W-:-:S05]  /*34a0*/  @P2 FADD.FTZ R151, R108, R151 ;  /* 0x000000976c972221 */ /* 0x000fca0000010000 */
.L_x_8732:
[----:B------:R-:W-:-:S04]  /*34b0*/  F2FP.BF16.PACK_AB R108, RZ, R151 ;  /* 0x00000097ff6c723e */ /* 0x000fc800000010ff */
[----:B------:R-:W-:Y:S02]  /*34c0*/  PRMT R106, R108, 0x7610, R106 ;  /* 0x000076106c6a7816 */ /* 0x000fe4000000006a */
.L_x_8733:
[----:B------:R-:W-:Y:S01]  /*34d0*/  PRMT R152, RZ, 0x7610, R110 ;  /* 0x00007610ff987816 */ /* 0x000fe2000000006e */
[----:B------:R-:W-:Y:S05]  /*34e0*/  @P3 BRA `(.L_x_8734) ;  /* 0x0000008000003947 */ /* 0x000fea0003800000 */
[----:B------:R-:W-:-:S04]  /*34f0*/  ISETP.NE.U32.AND P4, PT, RZ, c[0x0][0x180], PT ;  /* 0x00006000ff007a0c */ /* 0x000fc80003f85070 */
[----:B------:R-:W-:-:S13]  /*3500*/  ISETP.NE.AND.EX P4, PT, RZ, c[0x0][0x184], PT, P4 ;  /* 0x00006100ff007a0c */ /* 0x000fda0003f85340 */
[----:B------:R-:W-:Y:S05]  /*3510*/  @P4 BRA `(.L_x_8735) ;  /* 0x0000002000004947 */ /* 0x000fea0003800000 */
[----:B------:R-:W-:Y:S05]  /*3520*/  @P0 BRA `(.L_x_8736) ;  /* 0x0000008000000947 */ /* 0x000fea0003800000 */
[----:B------:R-:W-:Y:S05]  /*3530*/  BRA `(.L_x_8737) ;  /* 0x0000009000007947 */ /* 0x000fea0003800000 */
.L_x_8735:
[----:B-----5:R-:W-:-:S05]  /*3540*/  PRMT R109, RZ, 0x7610, R6 ;  /* 0x00007610ff6d7816 */ /* 0x020fca0000000006 */
[----:B------:R-:W-:Y:S01]  /*3550*/  FADD.FTZ R152, R109, R152 ;  /* 0x000000986d987221 */ /* 0x000fe20000010000 */
[----:B------:R-:W-:Y:S05]  /*3560*/  BRA `(.L_x_8736) ;  /* 0x0000004000007947 */ /* 0x000fea0003800000 */
.L_x_8734:
[----:B-----5:R-:W-:-:S05]  /*3570*/  PRMT R109, RZ, 0x7610, R134 ;  /* 0x00007610ff6d7816 */ /* 0x020fca0000000086 */
[----:B------:R-:W-:Y:S01]  /*3580*/  FADD.FTZ R152, R109, R152 ;  /* 0x000000986d987221 */ /* 0x000fe20000010000 */
[----:B------:R-:W-:-:S05]  /*3590*/  @P2 PRMT R109, RZ, 0x7610, R6 ;  /* 0x00007610ff6d2816 */ /* 0x000fca0000000006 */
[----:B------:R-:W-:-:S05]  /*35a0*/  @P2 FADD.FTZ R152, R109, R152 ;  /* 0x000000986d982221 */ /* 0x000fca0000010000 */
.L_x_8736:
[----:B------:R-:W-:-:S04]  /*35b0*/  F2FP.BF16.PACK_AB R108, RZ, R152 ;  /* 0x00000098ff6c723e */ /* 0x000fc800000010ff */
[----:B------:R-:W-:Y:S02]  /*35c0*/  PRMT R106, R106, 0x5410, R108 ;  /* 0x000054106a6a7816 */ /* 0x000fe4000000006c */
.L_x_8737:
[----:B------:R-:W-:Y:S01]  /*35d0*/  PRMT R153, RZ, 0x5410, R111 ;  /* 0x00005410ff997816 */ /* 0x000fe2000000006f */
[----:B------:R-:W-:Y:S05]  /*35e0*/  @P3 BRA `(.L_x_8738) ;  /* 0x0000008000003947 */ /* 0x000fea0003800000 */
[----:B------:R-:W-:-:S04]  /*35f0*/  ISETP.NE.U32.AND P4, PT, RZ, c[0x0][0x180], PT ;  /* 0x00006000ff007a0c */ /* 0x000fc80003f85070 */
[----:B------:R-:W-:-:S13]  /*3600*/  ISETP.NE.AND.EX P4, PT, RZ, c[0x0][0x184], PT, P4 ;  /* 0x00006100ff007a0c */ /* 0x000fda0003f85340 */
[----:B------:R-:W-:Y:S05]  /*3610*/  @P4 BRA `(.L_x_8739) ;  /* 0x0000002000004947 */ /* 0x000fea0003800000 */
[----:B------:R-:W-:Y:S05]  /*3620*/  @P0 BRA `(.L_x_8740) ;  /* 0x0000008000000947 */ /* 0x000fea0003800000 */
[----:B------:R-:W-:Y:S05]  /*3630*/  BRA `(.L_x_8741) ;  /* 0x0000009000007947 */ /* 0x000fea0003800000 */
.L_x_8739:
[----:B-----5:R-:W-:-:S05]  /*3640*/  PRMT R108, RZ, 0x5410, R7 ;  /* 0x00005410ff6c7816 */ /* 0x020fca0000000007 */
[----:B------:R-:W-:Y:S01]  /*3650*/  FADD.FTZ R153, R108, R153 ;  /* 0x000000996c997221 */ /* 0x000fe20000010000 */
[----:B------:R-:W-:Y:S05]  /*3660*/  BRA `(.L_x_8740) ;  /* 0x0000004000007947 */ /* 0x000fea0003800000 */
.L_x_8738:
[----:B-----5:R-:W-:-:S05]  /*3670*/  PRMT R108, RZ, 0x5410, R135 ;  /* 0x00005410ff6c7816 */ /* 0x020fca0000000087 */
[----:B------:R-:W-:Y:S01]  /*3680*/  FADD.FTZ R153, R108, R153 ;  /* 0x000000996c997221 */ /* 0x000fe20000010000 */
[----:B------:R-:W-:-:S05]  /*3690*/  @P2 PRMT R108, RZ, 0x5410, R7 ;  /* 0x00005410ff6c2816 */ /* 0x000fca0000000007 */
[----:B------:R-:W-:-:S05]  /*36a0*/  @P2 FADD.FTZ R153, R108, R153 ;  /* 0x000000996c992221 */ /* 0x000fca0000010000 */
.L_x_8740:
[----:B------:R-:W-:-:S04]  /*36b0*/  F2FP.BF16.PACK_AB R108, RZ, R153 ;  /* 0x00000099ff6c723e */ /* 0x000fc800000010ff */
[----:B------:R-:W-:Y:S02]  /*36c0*/  PRMT R107, R108, 0x7610, R107 ;  /* 0x000076106c6b7816 */ /* 0x000fe4000000006b */
.L_x_8741:
[----:B------:R-:W-:Y:S01]  /*36d0*/  PRMT R162, RZ, 0x7610, R111 ;  /* 0x00007610ffa27816 */ /* 0x000fe2000000006f */
[----:B------:R-:W-:Y:S05]  /*36e0*/  @P3 BRA `(.L_x_8742) ;  /* 0x0000008000003947 */ /* 0x000fea0003800000 */
[----:B------:R-:W-:-:S04]  /*36f0*/  ISETP.NE.U32.AND P2, PT, RZ, c[0x0][0x180], PT ;  /* 0x00006000ff007a0c */ /* 0x000fc80003f45070 */
[----:B------:R-:W-:-:S13]  /*3700*/  ISETP.NE.AND.EX P2, PT, RZ, c[0x0][0x184], PT, P2 ;  /* 0x00006100ff007a0c */ /* 0x000fda0003f45320 */
[----:B------:R-:W-:Y:S05]  /*3710*/  @P2 BRA `(.L_x_8743) ;  /* 0x0000002000002947 */ /* 0x000fea0003800000 */
[----:B------:R-:W-:Y:S05]  /*3720*/  @P0 BRA `(.L_x_8744) ;  /* 0x0000008000000947 */ /* 0x000fea0003800000 */
[----:B------:R-:W-:Y:S05]  /*3730*/  BRA `(.L_x_8745) ;  /* 0x0000009000007947 */ /* 0x000fea0003800000 */
.L_x_8743:
[----:B-----5:R-:W-:-:S05]  /*3740*/  PRMT R109, RZ, 0x7610, R7 ;  /* 0x00007610ff6d7816 */ /* 0x020fca0000000007 */
[----:B------:R-:W-:Y:S01]  /*3750*/  FADD.FTZ R162, R109, R162 ;  /* 0x000000a26da27221 */ /* 0x000fe20000010000 */
[----:B------:R-:W-:Y:S05]  /*3760*/  BRA `(.L_x_8744) ;  /* 0x0000004000007947 */ /* 0x000fea0003800000 */
.L_x_8742:
[----:B-----5:R-:W-:-:S05]  /*3770*/  PRMT R109, RZ, 0x7610, R135 ;  /* 0x00007610ff6d7816 */ /* 0x020fca0000000087 */
[----:B------:R-:W-:Y:S01]  /*3780*/  FADD.FTZ R162, R109, R162 ;  /* 0x000000a26da27221 */ /* 0x000fe20000010000 */
[----:B------:R-:W-:-:S05]  /*3790*/  @P2 PRMT R109, RZ, 0x7610, R7 ;  /* 0x00007610ff6d2816 */ /* 0x000fca0000000007 */
[----:B------:R-:W-:-:S05]  /*37a0*/  @P2 FADD.FTZ R162, R109, R162 ;  /* 0x000000a26da22221 */ /* 0x000fca0000010000 */
.L_x_8744:
[----:B------:R-:W-:-:S04]  /*37b0*/  F2FP.BF16.PACK_AB R108, RZ, R162 ;  /* 0x000000a2ff6c723e */ /* 0x000fc800000010ff */
[----:B------:R-:W-:Y:S02]  /*37c0*/  PRMT R107, R107, 0x5410, R108 ;  /* 0x000054106b6b7816 */ /* 0x000fe4000000006c */
.L_x_8745:
[----:B------:R-:W-:-:S04]  /*37d0*/  @P0 LEA R108, P2, R165, c[0x0][0x188], 0x4 ;  /* 0x00006200a56c0a11 */ /* 0x000fc800078420ff */
[C---:B------:R-:W-:Y:S02]  /*37e0*/  @P0 LEA.HI.X R109, R165.reuse, c[0x0][0x18c], RZ, 0x4, P2 ;  /* 0x00006300a56d0a11 */ /* 0x040fe400010f24ff */
[----:B------:R-:W-:-:S03]  /*37f0*/  IADD3 R165, R165, 0x20, RZ ;  /* 0x00000020a5a57810 */ /* 0x000fc60007ffe0ff */
[----:B------:R0:W-:Y:S04]  /*3800*/  @P0 STG.E.128 [R108.64], R104 ;  /* 0x000000686c000986 */ /* 0x0001e8000c101d04 */
.L_x_8713:
[----:B------:R-:W-:Y:S05]  /*3810*/  BSYNC B0 ;  /* 0x0000000000007941 */ /* 0x000fea0003800000 */
.L_x_8712:
        /* <DEDUP_REMOVED lines=25> */
.L_x_8749:
[----:B-----5:R-:W-:-:S05]  /*39b0*/  PRMT R128, RZ, 0x5410, R4 ;  /* 0x00005410ff807816 */ /* 0x020fca0000000004 */
[----:B------:R-:W-:Y:S01]  /*39c0*/  FADD.FTZ R127, R128, R127 ;  /* 0x0000007f807f7221 */ /* 0x000fe20000010000 */
[----:B------:R-:W-:Y:S05]  /*39d0*/  BRA `(.L_x_8750) ;  /* 0x0000004000007947 */ /* 0x000fea0003800000 */
.L_x_8748:
[----:B0----5:R-:W-:-:S05]  /*39e0*/  PRMT R128, RZ, 0x5410, R132 ;  /* 0x00005410ff807816 */ /* 0x021fca0000000084 */
[----:B------:R-:W-:Y:S01]  /*39f0*/  FADD.FTZ R127, R128, R127 ;  /* 0x0000007f807f7221 */ /* 0x000fe20000010000 */
[----:B------:R-:W-:-:S05]  /*3a00*/  @P2 PRMT R128, RZ, 0x5410, R4 ;  /* 0x00005410ff802816 */ /* 0x000fca0000000004 */
[----:B------:R-:W-:-:S05]  /*3a10*/  @P2 FADD.FTZ R127, R128, R127 ;  /* 0x0000007f807f2221 */ /* 0x000fca0000010000 */
.L_x_8750:
[----:B------:R-:W-:-:S04]  /*3a20*/  F2FP.BF16.PACK_AB R128, RZ, R127 ;  /* 0x0000007fff80723e */ /* 0x000fc800000010ff */
[----:B------:R-:W-:Y:S02]  /*3a30*/  PRMT R104, R128, 0x7610, R104 ;  /* 0x0000761080687816 */ /* 0x000fe40000000068 */
.L_x_8751:
[----:B------:R-:W-:Y:S01]  /*3a40*/  PRMT R128, RZ, 0x7610, R108 ;  /* 0x00007610ff807816 */ /* 0x000fe2000000006c */
[----:B------:R-:W-:Y:S05]  /*3a50*/  @P3 BRA `(.L_x_8752) ;  /* 0x0000008000003947 */ /* 0x000fea0003800000 */
[----:B------:R-:W-:-:S04]  /*3a60*/  ISETP.NE.U32.AND P4, PT, RZ, c[0x0][0x180], PT ;  /* 0x00006000ff007a0c */ /* 0x000fc80003f85070 */
[----:B------:R-:W-:-:S13]  /*3a70*/  ISETP.NE.AND.EX P4, PT, RZ, c[0x0][0x184], PT, P4 ;  /* 0x00006100ff007a0c */ /* 0x000fda0003f85340 */
[----:B------:R-:W-:Y:S05]  /*3a80*/  @P4 BRA `(.L_x_8753) ;  /* 0x0000002000004947 */ /* 0x000fea0003800000 */
[----:B------:R-:W-:Y:S05]  /*3a90*/  @P0 BRA `(.L_x_8754) ;  /* 0x0000008000000947 */ /* 0x000fea0003800000 */
[----:B------:R-:W-:Y:S05]  /*3aa0*/  BRA `(.L_x_8755) ;  /* 0x0000009000007947 */ /* 0x000fea0003800000 */
.L_x_8753:
[----:B-----5:R-:W-:-:S05]  /*3ab0*/  PRMT R129, RZ, 0x7610, R4 ;  /* 0x00007610ff817816 */ /* 0x020fca0000000004 */
[----:B------:R-:W-:Y:S01]  /*3ac0*/  FADD.FTZ R128, R129, R128 ;  /* 0x0000008081807221 */ /* 0x000fe20000010000 */
[----:B------:R-:W-:Y:S05]  /*3ad0*/  BRA `(.L_x_8754) ;  /* 0x0000004000007947 */ /* 0x000fea0003800000 */
.L_x_8752:
[----:B-----5:R-:W-:-:S05]  /*3ae0*/  PRMT R129, RZ, 0x7610, R132 ;  /* 0x00007610ff817816 */ /* 0x020fca0000000084 */
[----:B------:R-:W-:Y:S01]  /*3af0*/  FADD.FTZ R128, R129, R128 ;  /* 0x0000008081807221 */ /* 0x000fe20000010000 */
[----:B------:R-:W-:-:S05]  /*3b00*/  @P2 PRMT R129, RZ, 0x7610, R4 ;  /* 0x00007610ff812816 */ /* 0x000fca0000000004 */
[----:B------:R-:W-:-:S05]  /*3b10*/  @P2 FADD.FTZ R128, R129, R128 ;  /* 0x0000008081802221 */ /* 0x000fca0000010000 */
.L_x_8754:
[----:B------:R-:W-:-:S04]  /*3b20*/  F2FP.BF16.PACK_AB R108, RZ, R128 ;  /* 0x00000080ff6c723e */ /* 0x000fc800000010ff */
[----:B------:R-:W-:Y:S02]  /*3b30*/  PRMT R104, R104, 0x5410, R108 ;  /* 0x0000541068687816 */ /* 0x000fe4000000006c */
.L_x_8755:
[----:B------:R-:W-:Y:S01]  /*3b40*/  PRMT R129, RZ, 0x5410, R109 ;  /* 0x00005410ff817816 */ /* 0x000fe2000000006d */
[----:B------:R-:W-:Y:S05]  /*3b50*/  @P3 BRA `(.L_x_8756) ;  /* 0x0000008000003947 */ /* 0x000fea0003800000 */
[----:B------:R-:W-:-:S04]  /*3b60*/  ISETP.NE.U32.AND P4, PT, RZ, c[0x0][0x180], PT ;  /* 0x00006000ff007a0c */ /* 0x000fc80003f85070 */
[----:B------:R-:W-:-:S13]  /*3b70*/  ISETP.NE.AND.EX P4, PT, RZ, c[0x0][0x184], PT, P4 ;  /* 0x00006100ff007a0c */ /* 0x000fda0003f85340 */
[----:B------:R-:W-:Y:S05]  /*3b80*/  @P4 BRA `(.L_x_8757) ;  /* 0x0000002000004947 */ /* 0x000fea0003800000 */
[----:B------:R-:W-:Y:S05]  /*3b90*/  @P0 BRA `(.L_x_8758) ;  /* 0x0000008000000947 */ /* 0x000fea0003800000 */
[----:B------:R-:W-:Y:S05]  /*3ba0*/  BRA `(.L_x_8759) ;  /* 0x0000009000007947 */ /* 0x000fea0003800000 */
.L_x_8757:
[----:B-----5:R-:W-:-:S05]  /*3bb0*/  PRMT R108, RZ, 0x5410, R5 ;  /* 0x00005410ff6c7816 */ /* 0x020fca0000000005 */
[----:B------:R-:W-:Y:S01]  /*3bc0*/  FADD.FTZ R129, R108, R129 ;  /* 0x000000816c817221 */ /* 0x000fe20000010000 */
[----:B------:R-:W-:Y:S05]  /*3bd0*/  BRA `(.L_x_8758) ;  /* 0x0000004000007947 */ /* 0x000fea0003800000 */
.L_x_8756:
[----:B-----5:R-:W-:-:S05]  /*3be0*/  PRMT R108, RZ, 0x5410, R133 ;  /* 0x00005410ff6c7816 */ /* 0x020fca0000000085 */
[----:B------:R-:W-:Y:S01]  /*3bf0*/  FADD.FTZ R129, R108, R129 ;  /* 0x000000816c817221 */ /* 0x000fe20000010000 */
[----:B------:R-:W-:-:S05]  /*3c00*/  @P2 PRMT R108, RZ, 0x5410, R5 ;  /* 0x00005410ff6c2816 */ /* 0x000fca0000000005 */
[----:B------:R-:W-:-:S05]  /*3c10*/  @P2 FADD.FTZ R129, R108, R129 ;  /* 0x000000816c812221 */ /* 0x000fca0000010000 */
.L_x_8758:
[----:B------:R-:W-:-:S04]  /*3c20*/  F2FP.BF16.PACK_AB R108, RZ, R129 ;  /* 0x00000081ff6c723e */ /* 0x000fc800000010ff */
[----:B------:R-:W-:Y:S02]  /*3c30*/  PRMT R105, R108, 0x7610, R105 ;  /* 0x000076106c697816 */ /* 0x000fe40000000069 */
.L_x_8759:
[----:B------:R-:W-:Y:S01]  /*3c40*/  PRMT R154, RZ, 0x7610, R109 ;  /* 0x00007610ff9a7816 */ /* 0x000fe2000000006d */
[----:B------:R-:W-:Y:S05]  /*3c50*/  @P3 BRA `(.L_x_8760) ;  /* 0x0000008000003947 */ /* 0x000fea0003800000 */
[----:B------:R-:W-:-:S04]  /*3c60*/  ISETP.NE.U32.AND P4, PT, RZ, c[0x0][0x180], PT ;  /* 0x00006000ff007a0c */ /* 0x000fc80003f85070 */
[----:B------:R-:W-:-:S13]  /*3c70*/  ISETP.NE.AND.EX P4, PT, RZ, c[0x0][0x184], PT, P4 ;  /* 0x00006100ff007a0c */ /* 0x000fda0003f85340 */
[----:B------:R-:W-:Y:S05]  /*3c80*/  @P4 BRA `(.L_x_8761) ;  /* 0x0000002000004947 */ /* 0x000fea0003800000 */
[----:B------:R-:W-:Y:S05]  /*3c90*/  @P0 BRA `(.L_x_8762) ;  /* 0x0000008000000947 */ /* 0x000fea0003800000 */
[----:B------:R-:W-:Y:S05]  /*3ca0*/  BRA `(.L_x_8763) ;  /* 0x0000009000007947 */ /* 0x000fea0003800000 */
.L_x_8761:
[----:B-----5:R-:W-:-:S05]  /*3cb0*/  PRMT R109, RZ, 0x7610, R5 ;  /* 0x00007610ff6d7816 */ /* 0x020fca0000000005 */
[----:B------:R-:W-:Y:S01]  /*3cc0*/  FADD.FTZ R154, R109, R154 ;  /* 0x0000009a6d9a7221 */ /* 0x000fe20000010000 */
[----:B------:R-:W-:Y:S05]  /*3cd0*/  BRA `(.L_x_8762) ;  /* 0x0000004000007947 */ /* 0x000fea0003800000 */
.L_x_8760:
[----:B-----5:R-:W-:-:S05]  /*3ce0*/  PRMT R109, RZ, 0x7610, R133 ;  /* 0x00007610ff6d7816 */ /* 0x020fca0000000085 */
[----:B------:R-:W-:Y:S01]  /*3cf0*/  FADD.FTZ R154, R109, R154 ;  /* 0x0000009a6d9a7221 */ /* 0x000fe20000010000 */
[----:B------:R-:W-:-:S05]  /*3d00*/  @P2 PRMT R109, RZ, 0x7610, R5 ;  /* 0x00007610ff6d2816 */ /* 0x000fca0000000005 */
[----:B------:R-:W-:-:S05]  /*3d10*/  @P2 FADD.FTZ R154, R109, R154 ;  /* 0x0000009a6d9a2221 */ /* 0x000fca0000010000 */
.L_x_8762:
[----:B------:R-:W-:-:S04]  /*3d20*/  F2FP.BF16.PACK_AB R108, RZ, R154 ;  /* 0x0000009aff6c723e */ /* 0x000fc800000010ff */
[----:B------:R-:W-:Y:S02]  /*3d30*/  PRMT R105, R105, 0x5410, R108 ;  /* 0x0000541069697816 */ /* 0x000fe4000000006c */
.L_x_8763:
[----:B------:R-:W-:Y:S01]  /*3d40*/  PRMT R155, RZ, 0x5410, R110 ;  /* 0x00005410ff9b7816 */ /* 0x000fe2000000006e */
[----:B------:R-:W-:Y:S05]  /*3d50*/  @P3 BRA `(.L_x_8764) ;  /* 0x0000008000003947 */ /* 0x000fea0003800000 */
[----:B------:R-:W-:-:S04]  /*3d60*/  ISETP.NE.U32.AND P4, PT, RZ, c[0x0][0x180], PT ;  /* 0x00006000ff007a0c */ /* 0x000fc80003f85070 */
[----:B------:R-:W-:-:S13]  /*3d70*/  ISETP.NE.AND.EX P4, PT, RZ, c[0x0][0x184], PT, P4 ;  /* 0x00006100ff007a0c */ /* 0x000fda0003f85340 */
[----:B------:R-:W-:Y:S05]  /*3d80*/  @P4 BRA `(.L_x_8765) ;  /* 0x0000002000004947 */ /* 0x000fea0003800000 */
[----:B------:R-:W-:Y:S05]  /*3d90*/  @P0 BRA `(.L_x_8766) ;  /* 0x0000008000000947 */ /* 0x000fea0003800000 */
[----:B------:R-:W-:Y:S05]  /*3da0*/  BRA `(.L_x_8767) ;  /* 0x0000009000007947 */ /* 0x000fea0003800000 */
.L_x_8765:
[----:B-----5:R-:W-:-:S05]  /*3db0*/  PRMT R108, RZ, 0x5410, R6 ;  /* 0x00005410ff6c7816 */ /* 0x020fca0000000006 */
[----:B------:R-:W-:Y:S01]  /*3dc0*/  FADD.FTZ R155, R108, R155 ;  /* 0x0000009b6c9b7221 */ /* 0x000fe20000010000 */
[----:B------:R-:W-:Y:S05]  /*3dd0*/  BRA `(.L_x_8766) ;  /* 0x0000004000007947 */ /* 0x000fea0003800000 */
.L_x_8764:
[----:B-----5:R-:W-:-:S05]  /*3de0*/  PRMT R108, RZ, 0x5410, R134 ;  /* 0x00005410ff6c7816 */ /* 0x020fca0000000086 */
[----:B------:R-:W-:Y:S01]  /*3df0*/  FADD.FTZ R155, R108, R155 ;  /* 0x0000009b6c9b7221 */ /* 0x000fe20000010000 */
[----:B------:R-:W-:-:S05]  /*3e00*/  @P2 PRMT R108, RZ, 0x5410, R6 ;  /* 0x00005410ff6c2816 */ /* 0x000fca0000000006 */
[----:B------:R-:W-:-:S05]  /*3e10*/  @P2 FADD.FTZ R155, R108, R155 ;  /* 0x0000009b6c9b2221 */ /* 0x000fca0000010000 */
.L_x_8766:
[----:B------:R-:W-:-:S04]  /*3e20*/  F2FP.BF16.PACK_AB R108, RZ, R155 ;  /* 0x0000009bff6c723e */ /* 0x000fc800000010ff */
[----:B------:R-:W-:Y:S02]  /*3e30*/  PRMT R106, R108, 0x7610, R106 ;  /* 0x000076106c6a7816 */ /* 0x000fe4000000006a */
.L_x_8767:
[----:B------:R-:W-:Y:S01]  /*3e40*/  PRMT R156, RZ, 0x7610, R110 ;  /* 0x00007610ff9c7816 */ /* 0x000fe2000000006e */
[----:B------:R-:W-:Y:S05]  /*3e50*/  @P3 BRA `(.L_x_8768) ;  /* 0x0000008000003947 */ /* 0x000fea0003800000 */
[----:B------:R-:W-:-:S04]  /*3e60*/  ISETP.NE.U32.AND P4, PT, RZ, c[0x0][0x180], PT ;  /* 0x00006000ff007a0c */ /* 0x000fc80003f85070 */
[----:B------:R-:W-:-:S13]  /*3e70*/  ISETP.NE.AND.EX P4, PT, RZ, c[0x0][0x184], PT, P4 ;  /* 0x00006100ff007a0c */ /* 0x000fda0003f85340 */
[----:B------:R-:W-:Y:S05]  /*3e80*/  @P4 BRA `(.L_x_8769) ;  /* 0x0000002000004947 */ /* 0x000fea0003800000 */
[----:B------:R-:W-:Y:S05]  /*3e90*/  @P0 BRA `(.L_x_8770) ;  /* 0x0000008000000947 */ /* 0x000fea0003800000 */
[----:B------:R-:W-:Y:S05]  /*3ea0*/  BRA `(.L_x_8771) ;  /* 0x0000009000007947 */ /* 0x000fea0003800000 */
.L_x_8769:
[----:B-----5:R-:W-:-:S05]  /*3eb0*/  PRMT R109, RZ, 0x7610, R6 ;  /* 0x00007610ff6d7816 */ /* 0x020fca0000000006 */
[----:B------:R-:W-:Y:S01]  /*3ec0*/  FADD.FTZ R156, R109, R156 ;  /* 0x0000009c6d9c7221 */ /* 0x000fe20000010000 */
[----:B------:R-:W-:Y:S05]  /*3ed0*/  BRA `(.L_x_8770) ;  /* 0x0000004000007947 */ /* 0x000fea0003800000 */
.L_x_8768:
[----:B-----5:R-:W-:-:S05]  /*3ee0*/  PRMT R109, RZ, 0x7610, R134 ;  /* 0x00007610ff6d7816 */ /* 0x020fca0000000086 */
[----:B------:R-:W-:Y:S01]  /*3ef0*/  FADD.FTZ R156, R109, R156 ;  /* 0x0000009c6d9c7221 */ /* 0x000fe20000010000 */
[----:B------:R-:W-:-:S05]  /*3f00*/  @P2 PRMT R109, RZ, 0x7610, R6 ;  /* 0x00007610ff6d2816 */ /* 0x000fca0000000006 */
[----:B------:R-:W-:-:S05]  /*3f10*/  @P2 FADD.FTZ R156, R109, R156 ;  /* 0x0000009c6d9c2221 */ /* 0x000fca0000010000 */
.L_x_8770:
[----:B------:R-:W-:-:S04]  /*3f20*/  F2FP.BF16.PACK_AB R108, RZ, R156 ;  /* 0x0000009cff6c723e */ /* 0x000fc800000010ff */
[----:B------:R-:W-:Y:S02]  /*3f30*/  PRMT R106, R106, 0x5410, R108 ;  /* 0x000054106a6a7816 */ /* 0x000fe4000000006c */
.L_x_8771:
[----:B------:R-:W-:Y:S01]  /*3f40*/  PRMT R157, RZ, 0x5410, R111 ;  /* 0x00005410ff9d7816 */ /* 0x000fe2000000006f */
[----:B------:R-:W-:Y:S05]  /*3f50*/  @P3 BRA `(.L_x_8772) ;  /* 0x0000008000003947 */ /* 0x000fea0003800000 */
[----:B------:R-:W-:-:S04]  /*3f60*/  ISETP.NE.U32.AND P4, PT, RZ, c[0x0][0x180], PT ;  /* 0x00006000ff007a0c */ /* 0x000fc80003f85070 */
[----:B------:R-:W-:-:S13]  /*3f70*/  ISETP.NE.AND.EX P4, PT, RZ, c[0x0][0x184], PT, P4 ;  /* 0x00006100ff007a0c */ /* 0x000fda0003f85340 */
[----:B------:R-:W-:Y:S05]  /*3f80*/  @P4 BRA `(.L_x_8773) ;  /* 0x0000002000004947 */ /* 0x000fea0003800000 */
[----:B------:R-:W-:Y:S05]  /*3f90*/  @P0 BRA `(.L_x_8774) ;  /* 0x0000008000000947 */ /* 0x000fea0003800000 */
[----:B------:R-:W-:Y:S05]  /*3fa0*/  BRA `(.L_x_8775) ;  /* 0x0000009000007947 */ /* 0x000fea0003800000 */
.L_x_8773:
[----:B-----5:R-:W-:-:S05]  /*3fb0*/  PRMT R108, RZ, 0x5410, R7 ;  /* 0x00005410ff6c7816 */ /* 0x020fca0000000007 */
[----:B------:R-:W-:Y:S01]  /*3fc0*/  FADD.FTZ R157, R108, R157 ;  /* 0x0000009d6c9d7221 */ /* 0x000fe20000010000 */
[----:B------:R-:W-:Y:S05]  /*3fd0*/  BRA `(.L_x_8774) ;  /* 0x0000004000007947 */ /* 0x000fea0003800000 */
.L_x_8772:
[----:B-----5:R-:W-:-:S05]  /*3fe0*/  PRMT R108, RZ, 0x5410, R135 ;  /* 0x00005410ff6c7816 */ /* 0x020fca0000000087 */
[----:B------:R-:W-:Y:S01]  /*3ff0*/  FADD.FTZ R157, R108, R157 ;  /* 0x0000009d6c9d7221 */ /* 0x000fe20000010000 */
[----:B------:R-:W-:-:S05]  /*4000*/  @P2 PRMT R108, RZ, 0x5410, R7 ;  /* 0x00005410ff6c2816 */ /* 0x000fca0000000007 */
[----:B------:R-:W-:-:S05]  /*4010*/  @P2 FADD.FTZ R157, R108, R157 ;  /* 0x0000009d6c9d2221 */ /* 0x000fca0000010000 */
.L_x_8774:
[----:B------:R-:W-:-:S04]  /*4020*/  F2FP.BF16.PACK_AB R108, RZ, R157 ;  /* 0x0000009dff6c723e */ /* 0x000fc800000010ff */
[----:B------:R-:W-:Y:S02]  /*4030*/  PRMT R107, R108, 0x7610, R107 ;  /* 0x000076106c6b7816 */ /* 0x000fe4000000006b */
.L_x_8775:
[----:B------:R-:W-:Y:S01]  /*4040*/  PRMT R163, RZ, 0x7610, R111 ;  /* 0x00007610ffa37816 */ /* 0x000fe2000000006f */
[----:B------:R-:W-:Y:S05]  /*4050*/  @P3 BRA `(.L_x_8776) ;  /* 0x0000008000003947 */ /* 0x000fea0003800000 */
[----:B------:R-:W-:-:S04]  /*4060*/  ISETP.NE.U32.AND P2, PT, RZ, c[0x0][0x180], PT ;  /* 0x00006000ff007a0c */ /* 0x000fc80003f45070 */
[----:B------:R-:W-:-:S13]  /*4070*/  ISETP.NE.AND.EX P2, PT, RZ, c[0x0][0x184], PT, P2 ;  /* 0x00006100ff007a0c */ /* 0x000fda0003f45320 */
[----:B------:R-:W-:Y:S05]  /*4080*/  @P2 BRA `(.L_x_8777) ;  /* 0x0000002000002947 */ /* 0x000fea0003800000 */
[----:B------:R-:W-:Y:S05]  /*4090*/  @P0 BRA `(.L_x_8778) ;  /* 0x0000008000000947 */ /* 0x000fea0003800000 */
[----:B------:R-:W-:Y:S05]  /*40a0*/  BRA `(.L_x_8779) ;  /* 0x0000009000007947 */ /* 0x000fea0003800000 */
.L_x_8777:
[----:B-----5:R-:W-:-:S05]  /*40b0*/  PRMT R108, RZ, 0x7610, R7 ;  /* 0x00007610ff6c7816 */ /* 0x020fca0000000007 */
[----:B------:R-:W-:Y:S01]  /*40c0*/  FADD.FTZ R163, R108, R163 ;  /* 0x000000a36ca37221 */ /* 0x000fe20000010000 */
[----:B------:R-:W-:Y:S05]  /*40d0*/  BRA `(.L_x_8778) ;  /* 0x0000004000007947 */ /* 0x000fea0003800000 */
.L_x_8776:
[----:B-----5:R-:W-:-:S05]  /*40e0*/  PRMT R108, RZ, 0x7610, R135 ;  /* 0x00007610ff6c7816 */ /* 0x020fca0000000087 */
[----:B------:R-:W-:Y:S01]  /*40f0*/  FADD.FTZ R163, R108, R163 ;  /* 0x000000a36ca37221 */ /* 0x000fe20000010000 */
[----:B------:R-:W-:-:S05]  /*4100*/  @P2 PRMT R108, RZ, 0x7610, R7 ;  /* 0x00007610ff6c2816 */ /* 0x000fca0000000007 */
[----:B------:R-:W-:-:S05]  /*4110*/  @P2 FADD.FTZ R163, R108, R163 ;  /* 0x000000a36ca32221 */ /* 0x000fca0000010000 */
.L_x_8778:
[----:B------:R-:W-:-:S04]  /*4120*/  F2FP.BF16.PACK_AB R108, RZ, R163 ;  /* 0x000000a3ff6c723e */ /* 0x000fc800000010ff */
[----:B------:R-:W-:Y:S02]  /*4130*/  PRMT R107, R107, 0x5410, R108 ;  /* 0x000054106b6b7816 */ /* 0x000fe4000000006c */
.L_x_8779:
[----:B------:R-:W-:-:S04]  /*4140*/  @P0 LEA R108, P2, R165, c[0x0][0x188], 0x4 ;  /* 0x00006200a56c0a11 */ /* 0x000fc800078420ff */
[----:B------:R-:W-:-:S05]  /*4150*/  @P0 LEA.HI.X R109, R165, c[0x0][0x18c], RZ, 0x4, P2 ;  /* 0x00006300a56d0a11 */ /* 0x000fca00010f24ff */
[----:B------:R0:W-:Y:S04]  /*4160*/  @P0 STG.E.128 [R108.64], R104 ;  /* 0x000000686c000986 */ /* 0x0001e8000c101d04 */
.L_x_8747:
[----:B------:R-:W-:Y:S05]  /*4170*/  BSYNC B0 ;  /* 0x0000000000007941 */ /* 0x000fea0003800000 */
.L_x_8746:
        /* <DEDUP_REMOVED lines=58> */
.L_x_8796:
[----:B-1----:R-:W-:Y:S01]  /*4520*/  FADD.FTZ R164, R108, R109 ;  /* 0x0000006d6ca47221 */ /* 0x002fe20000010000 */
[----:B------:R-:W-:Y:S05]  /*4530*/  BRA.DIV ~URZ, `(.L_x_8781) ;  /* 0x000016827f007947 */ /* 0x000fea000b800000 */
[----:B0-----:R-:W0:Y:S01]  /*4540*/  SHFL.BFLY PT, R108, R164, 0x2, 0x1f ;  /* 0x0c401f00a46c7f89 */ /* 0x001e2200000e0000 */
[----:B------:R-:W-:Y:S02]  /*4550*/  P2R R168, PR, RZ, 0x1 ;  /* 0x00000001ffa87803 */ /* 0x000fe40000000000 */
        /* <DEDUP_REMOVED lines=116> */
.L_x_8797:
[C---:B------:R-:W-:Y:S01]  /*4ca0*/  FMUL.FTZ R109, R108.reuse, R108 ;  /* 0x0000006c6c6d7220 */ /* 0x040fe20000410000 */
[----:B------:R-:W-:Y:S01]  /*4cb0*/  ISETP.NE.AND P2, PT, RZ, UR6, PT ;  /* 0x00000006ff007c0c */ /* 0x000fe2000bf45270 */
[----:B01----:R-:W-:Y:S01]  /*4cc0*/  FADD.FTZ R166, R165, R166 ;  /* 0x000000a6a5a67221 */ /* 0x003fe20000010000 */
[----:B------:R-:W-:Y:S01]  /*4cd0*/  @!P6 MOV R167, 0x4 ;  /* 0x0000000400a7e802 */ /* 0x000fe20000000f00 */
[----:B------:R-:W-:Y:S01]  /*4ce0*/  @!P6 IMAD.MOV.U32 R111, RZ, RZ, 0x4 ;  /* 0x00000004ff6fe424 */ /* 0x000fe200078e00ff */
[----:B------:R-:W-:Y:S01]  /*4cf0*/  FSEL R110, R109, RZ, P2 ;  /* 0x000000ff6d6e7208 */ /* 0x000fe20001000000 */
[----:B------:R-:W-:Y:S01]  /*4d00*/  IMAD.MOV.U32 R109, RZ, RZ, c[0x0][0x1e0] ;  /* 0x00007800ff6d7624 */ /* 0x000fe200078e00ff */
[----:B------:R-:W-:Y:S01]  /*4d10*/  BSSY B0, `(.L_x_8782) ;  /* 0x000002a000007945 */ /* 0x000fe20003800000 */
[----:B------:R-:W-:Y:S02]  /*4d20*/  FSEL R164, R108, RZ, !P2 ;  /* 0x000000ff6ca47208 */ /* 0x000fe40005000000 */
[----:B------:R-:W-:-:S02]  /*4d30*/  FFMA.FTZ R109, R166, R109, c[0x0][0x228] ;  /* 0x00008a00a66d7623 */ /* 0x000fc4000001006d */
[----:B------:R-:W-:-:S04]  /*4d40*/  @!P6 IMAD.WIDE R166, R2, R167, c[0x0][0x1a8] ;  /* 0x00006a0002a6e625 */ /* 0x000fc800078e02a7 */
[----:B------:R-:W-:Y:S02]  /*4d50*/  FADD.FTZ R109, R109, R110 ;  /* 0x0000006e6d6d7221 */ /* 0x000fe40000010000 */
[----:B------:R-:W-:Y:S02]  /*4d60*/  @!P6 IMAD.WIDE R110, R2, R111, c[0x0][0x1a0] ;  /* 0x00006800026ee625 */ /* 0x000fe400078e026f */
[----:B------:R-:W0:Y:S03]  /*4d70*/  MUFU.RSQ R165, R109 ;  /* 0x0000006d00a57308 */ /* 0x000e260000001400 */
[----:B------:R1:W-:Y:S04]  /*4d80*/  @!P6 STG.E [R110.64], R108 ;  /* 0x0000006c6e00e986 */ /* 0x0003e8000c101904 */
[----:B0-----:R1:W-:Y:S01]  /*4d90*/  @!P6 STG.E [R166.64], R165 ;  /* 0x000000a5a600e986 */ /* 0x0013e2000c101904 */
[----:B------:R-:W-:Y:S05]  /*4da0*/  @!P1 BRA `(.L_x_8783) ;  /* 0x0000020000009947 */ /* 0x000fea0003800000 */
[--C-:B-1----:R-:W-:Y:S02]  /*4db0*/  FADD.FTZ R108, R112, -R164.reuse ;  /* 0x800000a4706c7221 */ /* 0x102fe40000010000 */
[----:B------:R-:W-:-:S02]  /*4dc0*/  FADD.FTZ R110, R113, -R164 ;  /* 0x800000a4716e7221 */ /* 0x000fc40000010000 */
[--C-:B------:R-:W-:Y:S02]  /*4dd0*/  FADD.FTZ R170, R131, -R164.reuse ;  /* 0x800000a483aa7221 */ /* 0x100fe40000010000 */
[--C-:B------:R-:W-:Y:S02]  /*4de0*/  FADD.FTZ R166, R114, -R164.reuse ;  /* 0x800000a472a67221 */ /* 0x100fe40000010000 */
[--C-:B------:R-:W-:Y:S02]  /*4df0*/  FADD.FTZ R168, R130, -R164.reuse ;  /* 0x800000a482a87221 */ /* 0x100fe40000010000 */
[--C-:B------:R-:W-:Y:S02]  /*4e00*/  FADD.FTZ R172, R136, -R164.reuse ;  /* 0x800000a488ac7221 */ /* 0x100fe40000010000 */
[--C-:B------:R-:W-:Y:S02]  /*4e10*/  FADD.FTZ R174, R137, -R164.reuse ;  /* 0x800000a489ae7221 */ /* 0x100fe40000010000 */
[----:B------:R-:W-:-:S02]  /*4e20*/  FADD.FTZ R176, R158, -R164 ;  /* 0x800000a49eb07221 */ /* 0x000fc40000010000 */
[C---:B------:R-:W-:Y:S02]  /*4e30*/  FMUL.FTZ R109, R165.reuse, R108 ;  /* 0x0000006ca56d7220 */ /* 0x040fe40000410000 */
[C---:B------:R-:W-:Y:S02]  /*4e40*/  FMUL.FTZ R110, R165.reuse, R110 ;  /* 0x0000006ea56e7220 */ /* 0x040fe40000410000 */
[C---:B------:R-:W-:Y:S02]  /*4e50*/  FMUL.FTZ R167, R165.reuse, R170 ;  /* 0x000000aaa5a77220 */ /* 0x040fe40000410000 */
[C---:B------:R-:W-:Y:S02]  /*4e60*/  FMUL.FTZ R111, R165.reuse, R166 ;  /* 0x000000a6a56f7220 */ /* 0x040fe40000410000 */
[C---:B------:R-:W-:Y:S02]  /*4e70*/  FMUL.FTZ R168, R165.reuse, R168 ;  /* 0x000000a8a5a87220 */ /* 0x040fe40000410000 */
        /* <DEDUP_REMOVED lines=19> */
.L_x_8783:
[----:B------:R-:W-:Y:S05]  /*4fb0*/  BSYNC B0 ;  /* 0x0000000000007941 */ /* 0x000fea0003800000 */
.L_x_8782:
        /* <DEDUP_REMOVED lines=35> */
.L_x_8785:
[----:B------:R-:W-:Y:S05]  /*51f0*/  BSYNC B0 ;  /* 0x0000000000007941 */ /* 0x000fea0003800000 */
.L_x_8784:
        /* <DEDUP_REMOVED lines=13> */
[C---:B------:R-:W-:Y:S01]  /*52d0*/  FMUL.FTZ R111, R165.reuse, R166 ;  /* 0x000000a6a56f7220 */ /* 0x040fe20000410000 */
[----:B------:R-:W-:Y:S01]  /*52e0*/  HFMA2.MMA R166, -RZ, RZ, 0, 9.5367431640625e-07 ;  /* 0x00000010ffa67435 */ /* 0x000fe200000001ff */
        /* <DEDUP_REMOVED lines=16> */
[C---:B------:R-:W-:Y:S01]  /*53f0*/  IMAD.WIDE.U32 R166, R3.reuse, R166, c[0x0][0x208] ;  /* 0x0000820003a67625 */ /* 0x040fe200078e00a6 */
[----:B------:R-:W-:-:S02]  /*5400*/  IADD3 R3, R3, 0x20, RZ ;  /* 0x0000002003037810 */ /* 0x000fc40007ffe0ff */
[----:B------:R-:W-:-:S05]  /*5410*/  F2FP.BF16.PACK_AB R111, R176, R169 ;  /* 0x000000a9b06f723e */ /* 0x000fca00000010ff */
[----:B------:R0:W-:Y:S02]  /*5420*/  STG.E.128 [R166.64], R108 ;  /* 0x0000006ca6007986 */ /* 0x0001e4000c101d04 */
.L_x_8787:
[----:B------:R-:W-:Y:S05]  /*5430*/  BSYNC B0 ;  /* 0x0000000000007941 */ /* 0x000fea0003800000 */
.L_x_8786:
        /* <DEDUP_REMOVED lines=35> */
.L_x_8789:
[----:B------:R-:W-:Y:S05]  /*5670*/  BSYNC B0 ;  /* 0x0000000000007941 */ /* 0x000fea0003800000 */
.L_x_8788:
        /* <DEDUP_REMOVED lines=14> */
[C---:B------:R-:W-:Y:S01]  /*5760*/  FMUL.FTZ R111, R165.reuse, R166 ;  /* 0x000000a6a56f7220 */ /* 0x040fe20000410000 */
[----:B------:R-:W-:Y:S01]  /*5770*/  MOV R166, 0x10 ;  /* 0x0000001000a67802 */ /* 0x000fe20000000f00 */
[----:B------:R-:W-:-:S02]  /*5780*/  FMUL.FTZ R168, R165, R168 ;  /* 0x000000a8a5a87220 */ /* 0x000fc40000410000 */
[C---:B------:R-:W-:Y:S02]  /*5790*/  FMUL.FTZ R172, R165.reuse, R172 ;  /* 0x000000aca5ac7220 */ /* 0x040fe40000410000 */
[C---:B------:R-:W-:Y:S02]  /*57a0*/  FMUL.FTZ R169, R165.reuse, R174 ;  /* 0x000000aea5a97220 */ /* 0x040fe40000410000 */
[----:B------:R-:W-:Y:S02]  /*57b0*/  FMUL.FTZ R176, R165, R176 ;  /* 0x000000b0a5b07220 */ /* 0x000fe40000410000 */
[----:B-----5:R-:W-:Y:S02]  /*57c0*/  FFMA.FTZ R108, R28, R109, R36 ;  /* 0x0000006d1c6c7223 */ /* 0x020fe40000010024 */
[----:B------:R-:W-:Y:S02]  /*57d0*/  FFMA.FTZ R109, R29, R110, R37 ;  /* 0x0000006e1d6d7223 */ /* 0x000fe40000010025 */
[----:B------:R-:W-:-:S02]  /*57e0*/  FFMA.FTZ R110, R24, R167, R32 ;  /* 0x000000a7186e7223 */ /* 0x000fc40000010020 */
        /* <DEDUP_REMOVED lines=12> */
.L_x_8791:
[----:B------:R-:W-:Y:S05]  /*58b0*/  BSYNC B0 ;  /* 0x0000000000007941 */ /* 0x000fea0003800000 */
.L_x_8790:
        /* <DEDUP_REMOVED lines=22> */
[----:B------:R-:W-:Y:S02]  /*5a20*/  FFMA.FTZ R164, R11, R164, R19 ;  /* 0x000000a40ba47223 */ /* 0x000fe40000010013 */
[----:B------:R-:W-:Y:S02]  /*5a30*/  FFMA.FTZ R165, R13, R110, R21 ;  /* 0x0000006e0da57223 */ /* 0x000fe40000010015 */
[----:B------:R-:W-:Y:S01]  /*5a40*/  FFMA.FTZ R167, R8, R167, R16 ;  /* 0x000000a708a77223 */ /* 0x000fe20000010010 */
[----:B------:R-:W-:Y:S01]  /*5a50*/  F2FP.BF16.PACK_AB R111, R164, R111 ;  /* 0x0000006fa46f723e */ /* 0x000fe200000010ff */
[----:B------:R-:W-:Y:S01]  /*5a60*/  FFMA.FTZ R172, R9, R172, R17 ;  /* 0x000000ac09ac7223 */ /* 0x000fe20000010011 */
[----:B------:R-:W-:Y:S01]  /*5a70*/  F2FP.BF16.PACK_AB R108, R165, R108 ;  /* 0x0000006ca56c723e */ /* 0x000fe200000010ff */
[----:B------:R-:W-:-:S02]  /*5a80*/  FFMA.FTZ R168, R15, R168, R23 ;  /* 0x000000a80fa87223 */ /* 0x000fc40000010017 */
[----:B------:R-:W-:Y:S01]  /*5a90*/  IMAD.MOV.U32 R166, RZ, RZ, 0x10 ;  /* 0x00000010ffa67424 */ /* 0x000fe200078e00ff */
[----:B------:R-:W-:Y:S02]  /*5aa0*/  F2FP.BF16.PACK_AB R110, R172, R167 ;  /* 0x000000a7ac6e723e */ /* 0x000fe400000010ff */
[----:B------:R-:W-:Y:S01]  /*5ab0*/  F2FP.BF16.PACK_AB R109, R168, R109 ;  /* 0x0000006da86d723e */ /* 0x000fe200000010ff */
[----:B------:R-:W-:-:S05]  /*5ac0*/  IMAD.WIDE.U32 R164, R3, R166, c[0x0][0x208] ;  /* 0x0000820003a47625 */ /* 0x000fca00078e00a6 */
[----:B------:R0:W-:Y:S02]  /*5ad0*/  STG.E.128 [R164.64], R108 ;  /* 0x0000006ca4007986 */ /* 0x0001e4000c101d04 */
.L_x_8793:
[----:B------:R-:W-:Y:S05]  /*5ae0*/  BSYNC B0 ;  /* 0x0000000000007941 */ /* 0x000fea0003800000 */
.L_x_8792:
[----:B------:R-:W-:-:S10]  /*5af0*/  HFMA2.MMA R3, -RZ, RZ, 0, 2.384185791015625e-07 ;  /* 0x00000004ff037435 */ /* 0x000fd400000001ff */
[----:B------:R-:W-:-:S05]  /*5b00*/  IMAD R2, R3, c[0x0][0x160], R2 ;  /* 0x0000580003027a24 */ /* 0x000fca00078e0202 */
[----:B------:R-:W-:-:S13]  /*5b10*/  ISETP.GE.AND P2, PT, R2, c[0x0][0x164], PT ;  /* 0x0000590002007a0c */ /* 0x000fda0003f46270 */
[----:B01---5:R-:W-:Y:S01]  /*5b20*/  @P2 CALL.REL.NOINC `(.L_x_8794) ;  /* 0x0000001000002944 */ /* 0x023fe20003c00000 */
[----:B------:R-:W-:Y:S05]  /*5b30*/  BRA `(.L_x_8795) ;  /* 0xffffad5000007947 */ /* 0x000fea000383ffff */
.L_x_8794:
[----:B------:R-:W-:Y:S05]  /*5b40*/  EXIT ;  /* 0x000000000000794d */ /* 0x000fea0003800000 */
.L_x_8780:
[----:B------:R-:W-:Y:S01]  /*5b50*/  IMAD.MOV.U32 R164, RZ, RZ, R108 ;  /* 0x000000ffffa47224 */ /* 0x000fe200078e006c */
[----:B------:R-:W-:Y:S01]  /*5b60*/  MOV R109, 0x1 ;  /* 0x00000001006d7802 */ /* 0x000fe20000000f00 */
[----:B------:R-:W-:Y:S01]  /*5b70*/  IMAD.MOV.U32 R165, RZ, RZ, 0x1f ;  /* 0x0000001fffa57424 */ /* 0x000fe200078e00ff */
[----:B------:R-:W-:Y:S02]  /*5b80*/  MOV R168, 0xffffffff ;  /* 0xffffffff00a87802 */ /* 0x000fe40000000f00 */
[----:B------:R-:W-:Y:S02]  /*5b90*/  MOV R110, 0x5bb0 ;  /* 0x00005bb0006e7802 */ /* 0x000fe40000000f00 */
[----:B-----5:R-:W-:Y:S05]  /*5ba0*/  CALL.REL.NOINC `($__internal_18_$__cuda_sm70_shflsync_bfly_p) ;  /* 0x000009e000007944 */ /* 0x020fea0003c00000 */
[----:B01----:R-:W-:Y:S05]  /*5bb0*/  BRA `(.L_x_8796) ;  /* 0xffffe96000007947 */ /* 0x003fea000383ffff */
.L_x_8781:
[----:B------:R-:W-:Y:S01]  /*5bc0*/  HFMA2.MMA R165, -RZ, RZ, 0, 1.847743988037109375e-06 ;  /* 0x0000001fffa57435 */ /* 0x000fe200000001ff */
[----:B------:R-:W-:Y:S01]  /*5bd0*/  IMAD.MOV.U32 R109, RZ, RZ, 0x2 ;  /* 0x00000002ff6d7424 */ /* 0x000fe200078e00ff */
[----:B------:R-:W-:Y:S01]  /*5be0*/  MOV R110, 0x5c10 ;  /* 0x00005c10006e7802 */ /* 0x000fe20000000f00 */
[----:B------:R-:W-:-:S03]  /*5bf0*/  IMAD.MOV.U32 R168, RZ, RZ, -0x1 ;  /* 0xffffffffffa87424 */ /* 0x000fc600078e00ff */
[----:B0----5:R-:W-:Y:S05]  /*5c00*/  CALL.REL.NOINC `($__internal_18_$__cuda_sm70_shflsync_bfly_p) ;  /* 0x0000098000007944 */ /* 0x021fea0003c00000 */
[----:B01----:R-:W-:Y:S01]  /*5c10*/  FADD.FTZ R164, R164, R109 ;  /* 0x0000006da4a47221 */ /* 0x003fe20000010000 */
[----:B------:R-:W-:Y:S01]  /*5c20*/  MOV R109, 0x4 ;  /* 0x00000004006d7802 */ /* 0x000fe20000000f00 */
[----:B------:R-:W-:Y:S01]  /*5c30*/  IMAD.MOV.U32 R165, RZ, RZ, 0x1f ;  /* 0x0000001fffa57424 */ /* 0x000fe200078e00ff */
[----:B------:R-:W-:-:S02]  /*5c40*/  MOV R168, 0xffffffff ;  /* 0xffffffff00a87802 */ /* 0x000fc40000000f00 */
[----:B------:R-:W-:Y:S02]  /*5c50*/  MOV R110, 0x5c70 ;  /* 0x00005c70006e7802 */ /* 0x000fe40000000f00 */
[----:B------:R-:W-:Y:S05]  /*5c60*/  CALL.REL.NOINC `($__internal_18_$__cuda_sm70_shflsync_bfly_p) ;  /* 0x0000092000007944 */ /* 0x000fea0003c00000 */
[----:B0-----:R-:W-:Y:S01]  /*5c70*/  HFMA2.MMA R165, -RZ, RZ, 0, 1.847743988037109375e-06 ;  /* 0x0000001fffa57435 */ /* 0x001fe200000001ff */
[----:B-1----:R-:W-:Y:S01]  /*5c80*/  FADD.FTZ R164, R164, R109 ;  /* 0x0000006da4a47221 */ /* 0x002fe20000010000 */
[----:B------:R-:W-:Y:S01]  /*5c90*/  MOV R110, 0x5cd0 ;  /* 0x00005cd0006e7802 */ /* 0x000fe20000000f00 */
[----:B------:R-:W-:Y:S02]  /*5ca0*/  IMAD.MOV.U32 R109, RZ, RZ, 0x8 ;  /* 0x00000008ff6d7424 */ /* 0x000fe400078e00ff */
[----:B------:R-:W-:Y:S02]  /*5cb0*/  IMAD.MOV.U32 R168, RZ, RZ, -0x1 ;  /* 0xffffffffffa87424 */ /* 0x000fe400078e00ff */
[----:B------:R-:W-:Y:S05]  /*5cc0*/  CALL.REL.NOINC `($__internal_18_$__cuda_sm70_shflsync_bfly_p) ;  /* 0x000008c000007944 */ /* 0x000fea0003c00000 */
[----:B01----:R-:W-:Y:S01]  /*5cd0*/  FADD.FTZ R164, R164, R109 ;  /* 0x0000006da4a47221 */ /* 0x003fe20000010000 */
[----:B------:R-:W-:Y:S01]  /*5ce0*/  MOV R109, 0x10 ;  /* 0x00000010006d7802 */ /* 0x000fe20000000f00 */
[----:B------:R-:W-:Y:S01]  /*5cf0*/  IMAD.MOV.U32 R165, RZ, RZ, 0x1f ;  /* 0x0000001fffa57424 */ /* 0x000fe200078e00ff */
[----:B------:R-:W-:Y:S02]  /*5d00*/  MOV R168, 0xffffffff ;  /* 0xffffffff00a87802 */ /* 0x000fe40000000f00 */
[----:B------:R-:W-:-:S02]  /*5d10*/  MOV R110, 0x5d30 ;  /* 0x00005d30006e7802 */ /* 0x000fc40000000f00 */
[----:B------:R-:W-:Y:S05]  /*5d20*/  CALL.REL.NOINC `($__internal_18_$__cuda_sm70_shflsync_bfly_p) ;  /* 0x0000086000007944 */ /* 0x000fea0003c00000 */
[----:B-1----:R-:W-:Y:S01]  /*5d30*/  FADD.FTZ R108, R164, R109 ;  /* 0x0000006da46c7221 */ /* 0x002fe20000010000 */
[----:B------:R-:W-:Y:S01]  /*5d40*/  P2R R111, PR, RZ, 0x1 ;  /* 0x00000001ff6f7803 */ /* 0x000fe20000000000 */
[----:B0-----:R-:W-:Y:S01]  /*5d50*/  HFMA2.MMA R165, -RZ, RZ, 0, 1.847743988037109375e-06 ;  /* 0x0000001fffa57435 */ /* 0x001fe200000001ff */
[----:B------:R-:W-:Y:S01]  /*5d60*/  ISETP.GT.U32.AND P0, PT, R0, 0x3f, PT ;  /* 0x0000003f0000780c */ /* 0x000fe20003f04070 */
[----:B------:R-:W-:-:S02]  /*5d70*/  FMUL.FTZ R108, R108, c[0x0][0x1e0] ;  /* 0x000078006c6c7a20 */ /* 0x000fc40000410000 */
[----:B------:R-:W-:Y:S02]  /*5d80*/  IMAD.MOV.U32 R168, RZ, RZ, -0x1 ;  /* 0xffffffffffa87424 */ /* 0x000fe400078e00ff */
[--C-:B------:R-:W-:Y:S02]  /*5d90*/  FADD.FTZ R109, R112, -R108.reuse ;  /* 0x8000006c706d7221 */ /* 0x100fe40000010000 */
[--C-:B------:R-:W-:Y:S02]  /*5da0*/  FADD.FTZ R110, R113, -R108.reuse ;  /* 0x8000006c716e7221 */ /* 0x100fe40000010000 */
[----:B------:R-:W-:Y:S02]  /*5db0*/  FFMA.FTZ R109, R109, R109, RZ ;  /* 0x0000006d6d6d7223 */ /* 0x000fe400000100ff */
        /* <DEDUP_REMOVED lines=95> */
[----:B------:R-:W-:Y:S01]  /*63b0*/  MOV R110, 0x63e0 ;  /* 0x000063e0006e7802 */ /* 0x000fe20000000f00 */
[----:B------:R-:W-:Y:S02]  /*63c0*/  IMAD.MOV.U32 R109, RZ, RZ, 0x1 ;  /* 0x00000001ff6d7424 */ /* 0x000fe400078e00ff */
[----:B------:R-:W-:Y:S05]  /*63d0*/  CALL.REL.NOINC `($__internal_18_$__cuda_sm70_shflsync_bfly_p) ;  /* 0x000001b000007944 */ /* 0x000fea0003c00000 */
[----:B01----:R-:W-:Y:S01]  /*63e0*/  FADD.FTZ R164, R164, R109 ;  /* 0x0000006da4a47221 */ /* 0x003fe20000010000 */
[----:B------:R-:W-:Y:S01]  /*63f0*/  MOV R109, 0x2 ;  /* 0x00000002006d7802 */ /* 0x000fe20000000f00 */
[----:B------:R-:W-:Y:S01]  /*6400*/  IMAD.MOV.U32 R165, RZ, RZ, 0x1f ;  /* 0x0000001fffa57424 */ /* 0x000fe200078e00ff */
[----:B------:R-:W-:Y:S02]  /*6410*/  MOV R168, 0xffffffff ;  /* 0xffffffff00a87802 */ /* 0x000fe40000000f00 */
[----:B------:R-:W-:Y:S02]  /*6420*/  MOV R110, 0x6440 ;  /* 0x00006440006e7802 */ /* 0x000fe40000000f00 */
[----:B------:R-:W-:Y:S05]  /*6430*/  CALL.REL.NOINC `($__internal_18_$__cuda_sm70_shflsync_bfly_p) ;  /* 0x0000015000007944 */ /* 0x000fea0003c00000 */
[----:B0-----:R-:W-:Y:S01]  /*6440*/  HFMA2.MMA R165, -RZ, RZ, 0, 1.847743988037109375e-06 ;  /* 0x0000001fffa57435 */ /* 0x001fe200000001ff */
[----:B-1----:R-:W-:Y:S01]  /*6450*/  FADD.FTZ R164, R164, R109 ;  /* 0x0000006da4a47221 */ /* 0x002fe20000010000 */
[----:B------:R-:W-:Y:S01]  /*6460*/  MOV R110, 0x64a0 ;  /* 0x000064a0006e7802 */ /* 0x000fe20000000f00 */
[----:B------:R-:W-:-:S02]  /*6470*/  IMAD.MOV.U32 R109, RZ, RZ, 0x4 ;  /* 0x00000004ff6d7424 */ /* 0x000fc400078e00ff */
[----:B------:R-:W-:Y:S02]  /*6480*/  IMAD.MOV.U32 R168, RZ, RZ, -0x1 ;  /* 0xffffffffffa87424 */ /* 0x000fe400078e00ff */
[----:B------:R-:W-:Y:S05]  /*6490*/  CALL.REL.NOINC `($__internal_18_$__cuda_sm70_shflsync_bfly_p) ;  /* 0x000000f000007944 */ /* 0x000fea0003c00000 */
[----:B01----:R-:W-:Y:S01]  /*64a0*/  FADD.FTZ R164, R164, R109 ;  /* 0x0000006da4a47221 */ /* 0x003fe20000010000 */
[----:B------:R-:W-:Y:S01]  /*64b0*/  MOV R109, 0x8 ;  /* 0x00000008006d7802 */ /* 0x000fe20000000f00 */
[----:B------:R-:W-:Y:S01]  /*64c0*/  IMAD.MOV.U32 R165, RZ, RZ, 0x1f ;  /* 0x0000001fffa57424 */ /* 0x000fe200078e00ff */
[----:B------:R-:W-:Y:S02]  /*64d0*/  MOV R168, 0xffffffff ;  /* 0xffffffff00a87802 */ /* 0x000fe40000000f00 */
[----:B------:R-:W-:Y:S02]  /*64e0*/  MOV R110, 0x6500 ;  /* 0x00006500006e7802 */ /* 0x000fe40000000f00 */
[----:B------:R-:W-:Y:S05]  /*64f0*/  CALL.REL.NOINC `($__internal_18_$__cuda_sm70_shflsync_bfly_p) ;  /* 0x0000009000007944 */ /* 0x000fea0003c00000 */
[----:B-1----:R-:W-:Y:S01]  /*6500*/  FADD.FTZ R166, R164, R109 ;  /* 0x0000006da4a67221 */ /* 0x002fe20000010000 */
[----:B0-----:R-:W-:Y:S01]  /*6510*/  HFMA2.MMA R165, -RZ, RZ, 0, 1.847743988037109375e-06 ;  /* 0x0000001fffa57435 */ /* 0x001fe200000001ff */
[----:B------:R-:W-:Y:S01]  /*6520*/  IMAD.MOV.U32 R109, RZ, RZ, 0x10 ;  /* 0x00000010ff6d7424 */ /* 0x000fe200078e00ff */
[----:B------:R-:W-:Y:S01]  /*6530*/  MOV R110, 0x6570 ;  /* 0x00006570006e7802 */ /* 0x000fe20000000f00 */
[----:B------:R-:W-:Y:S01]  /*6540*/  IMAD.MOV.U32 R168, RZ, RZ, -0x1 ;  /* 0xffffffffffa87424 */ /* 0x000fe200078e00ff */
[----:B------:R-:W-:-:S02]  /*6550*/  MOV R164, R166 ;  /* 0x000000a600a47202 */ /* 0x000fc40000000f00 */
[----:B------:R-:W-:Y:S05]  /*6560*/  CALL.REL.NOINC `($__internal_18_$__cuda_sm70_shflsync_bfly_p) ;  /* 0x0000002000007944 */ /* 0x000fea0003c00000 */
[----:B01----:R-:W-:Y:S01]  /*6570*/  IMAD.MOV.U32 R165, RZ, RZ, R109 ;  /* 0x000000ffffa57224 */ /* 0x003fe200078e006d */
[----:B------:R-:W-:Y:S05]  /*6580*/  BRA `(.L_x_8797) ;  /* 0xffffe71000007947 */ /* 0x000fea000383ffff */
        .weak           $__internal_18_$__cuda_sm70_shflsync_bfly_p
        .type           $__internal_18_$__cuda_sm70_shflsync_bfly_p,@function
        .size           $__internal_18_$__cuda_sm70_shflsync_bfly_p,(.L_x_39462 - $__internal_18_$__cuda_sm70_shflsync_bfly_p)
$__internal_18_$__cuda_sm70_shflsync_bfly_p:
[----:B------:R-:W-:Y:S01]  /*6590*/  HFMA2.MMA R111, -RZ, RZ, 0, 0 ;  /* 0x00000000ff6f7435 */ /* 0x000fe200000001ff */
[----:B------:R-:W-:Y:S04]  /*65a0*/  WARPSYNC R168 ;  /* 0x000000a800007348 */ /* 0x000fe80003800000 */
[----:B------:R0:W1:Y:S01]  /*65b0*/  SHFL.BFLY PT, R109, R164, R109, R165 ;  /* 0x0c00006da46d7389 */ /* 0x00006200000e00a5 */
[----:B------:R-:W-:Y:S05]  /*65c0*/  RET.REL.NODEC R110 `(_ZN10layer_norm31ln_parallel_residual_fwd_kernelINS_13Kernel_traitsIf13__nv_bfloat16S2_S2_fjLj1536ELj1ELj4ELj1ELj16ENS_18Kernel_traits_baseILj1536EfS2_S2_S2_fjLj128EEEEELb0ELb1ELb0EEEvNS_9FwdParamsE) ;  /* 0xffff9a306e007950 */ /* 0x000fea0003c3ffff */
.L_x_8798:
        /* <DEDUP_REMOVED lines=11> */
.L_x_39462:


//--------------------- .text._ZN10layer_norm31ln_parallel_residual_fwd_kernelINS_13Kernel_traitsIf13__nv_bfloat16S2_S2_fjLj1536ELj1ELj4ELj1ELj16ENS_18Kernel_traits_baseILj1536EfS2_S2_S2_fjLj128EEEEELb0ELb1ELb1EEEvNS_9FwdParamsE --------------------------
	.section	.text._ZN10layer_norm31ln_parallel_residual_fwd_kernelINS_13Kernel_traitsIf13__nv_bfloat16S2_S2_fjLj1536ELj1ELj4ELj1ELj16ENS_18Kernel_traits_baseILj1536EfS2_S2_S2_fjLj128EEEEELb0ELb1ELb1EEEvNS_9FwdParamsE,"ax",@progbits
	.sectioninfo	@"SHI_REGISTERS=179"
	.align	128
        .global         _ZN10layer_norm31ln_parallel_residual_fwd_kernelINS_13Kernel_traitsIf13__nv_bfloat16S2_S2_fjLj1536ELj1ELj4ELj1ELj16ENS_18Kernel_traits_baseILj1536EfS2_S2_S2_fjLj128EEEEELb0ELb1ELb1EEEvNS_9FwdParamsE
        .type           _ZN10layer_norm31ln_parallel_residual_fwd_kernelINS_13Kernel_traitsIf13__nv_bfloat16S2_S2_fjLj1536ELj1ELj4ELj1ELj16ENS_18Kernel_traits_baseILj1536EfS2_S2_S2_fjLj128EEEEELb0ELb1ELb1EEEvNS_9FwdParamsE,@function
        .size           _ZN10layer_norm31ln_parallel_residual_fwd_kernelINS_13Kernel_traitsIf13__nv_bfloat16S2_S2_fjLj1536ELj1ELj4ELj1ELj16ENS_18Kernel_traits_baseILj1536EfS2_S2_S2_fjLj128EEEEELb0ELb1ELb1EEEvNS_9FwdParamsE,(.L_x_39463 - _ZN10layer_norm31ln_parallel_residual_fwd_kernelINS_13Kernel_traitsIf13__nv_bfloat16S2_S2_fjLj1536ELj1ELj4ELj1ELj16ENS_18Kernel_traits_baseILj1536EfS2_S2_S2_fjLj128EEEEELb0ELb1ELb1EEEvNS_9FwdParamsE)
        .other          _ZN10layer_norm31ln_parallel_residual_fwd_kernelINS_13Kernel_traitsIf13__nv_bfloat16S2_S2_fjLj1536ELj1ELj4ELj1ELj16ENS_18Kernel_traits_baseILj1536EfS2_S2_S2_fjLj128EEEEELb0ELb1ELb1EEEvNS_9FwdParamsE,@"STO_CUDA_ENTRY STV_DEFAULT"
_ZN10layer_norm31ln_parallel_residual_fwd_kernelINS_13Kernel_traitsIf13__nv_bfloat16S2_S2_fjLj1536ELj1ELj4ELj1ELj16ENS_18Kernel_traits_baseILj1536EfS2_S2_S2_fjLj128EEEEELb0ELb1ELb1EEEvNS_9FwdParamsE:
.text._ZN10layer_norm31ln_parallel_residual_fwd_kernelINS_13Kernel_traitsIf13__nv_bfloat16S2_S2_fjLj1536ELj1ELj4ELj1ELj16ENS_18Kernel_traits_baseILj1536EfS2_S2_S2_fjLj128EEEEELb0ELb1ELb1EEEvNS_9FwdParamsE:
        /* <DEDUP_REMOVED lines=32> */
[----:B------:R-:W-:-:S03]  /*0200*/  ULDC.64 UR4, c[0x0][0x118] ;  /* 0x0000460000047ab9 */ /* 0x000fc60000000a00 */
[----:B------:R-:W-:-:S04]  /*0210*/  LOP3.LUT R0, R0, 0x3e0, RZ, 0xc0, !PT ;  /* 0x000003e000007812 */ /* 0x000fc800078ec0ff */
[C---:B------:R-:W-:Y:S02]  /*0220*/  IADD3 R4, P1, R0.reuse, c[0x0][0x218], RZ ;  /* 0x0000860000047a10 */ /* 0x040fe40007f3e0ff */
[----:B------:R-:W-:Y:S02]  /*0230*/  IADD3 R2, P2, R0, c[0x0][0x1b0], RZ ;  /* 0x00006c0000027a10 */ /* 0x000fe40007f5e0ff */
[----:B------:R-:W-:Y:S02]  /*0240*/  IADD3.X R5, RZ, c[0x0][0x21c], RZ, P1, !PT ;  /* 0x00008700ff057a10 */ /* 0x000fe40000ffe4ff */
[----:B------:R-:W-:Y:S02]  /*0250*/  ISETP.GE.AND P1, PT, R6, c[0x0][0x164], PT ;  /* 0x0000590006007a0c */ /* 0x000fe40003f26270 */
[----:B------:R-:W-:Y:S01]  /*0260*/  IADD3.X R3, RZ, c[0x0][0x1b4], RZ, P2, !PT ;  /* 0x00006d00ff037a10 */ /* 0x000fe200017fe4ff */
        /* <DEDUP_REMOVED lines=13> */
[----:B------:R1:W5:Y:S04]  /*0340*/  LDG.E.128 R60, [R2.64] ;  /* 0x00000004023c7981 */ /* 0x000368000c1e1d00 */
        /* <DEDUP_REMOVED lines=11> */
[----:B------:R-:W-:Y:S01]  /*0400*/  MOV R0, c[0x0][0x180] ;  /* 0x0000600000007a02 */ /* 0x000fe20000000f00 */
[----:B------:R-:W-:-:S03]  /*0410*/  ULDC.U8 UR6, c[0x0][0x1f0] ;  /* 0x00007c0000067ab9 */ /* 0x000fc60000000000 */
[----:B------:R-:W-:Y:S02]  /*0420*/  LOP3.LUT P0, RZ, R0, c[0x0][0x178], RZ, 0xfc, !PT ;  /* 0x00005e0000ff7a12 */ /* 0x000fe4000780fcff */
[----:B------:R-:W-:-:S04]  /*0430*/  MOV R0, c[0x0][0x184] ;  /* 0x0000610000007a02 */ /* 0x000fc80000000f00 */
[----:B------:R-:W-:Y:S02]  /*0440*/  LOP3.LUT P0, RZ, R0, c[0x0][0x17c], RZ, 0xfc, P0 ;  /* 0x00005f0000ff7a12 */ /* 0x000fe4000000fcff */
[----:B-1----:R-:W-:-:S04]  /*0450*/  MOV R0, R6 ;  /* 0x0000000600007202 */ /* 0x002fc80000000f00 */
.L_x_8994:
[----:B------:R-:W1:Y:S01]  /*0460*/  S2R R116, SR_TID.X ;  /* 0x0000000000747919 */ /* 0x000e620000002100 */
[----:B------:R-:W-:Y:S01]  /*0470*/  IMAD R2, R0, c[0x0][0x168], RZ ;  /* 0x00005a0000027a24 */ /* 0x000fe200078e02ff */
[----:B------:R-:W-:Y:S01]  /*0480*/  ISETP.NE.U32.AND P1, PT, RZ, c[0x0][0x178], PT ;  /* 0x00005e00ff007a0c */ /* 0x000fe20003f25070 */
[----:B------:R-:W-:Y:S01]  /*0490*/  HFMA2.MMA R119, -RZ, RZ, 0, 9.5367431640625e-07 ;  /* 0x00000010ff777435 */ /* 0x000fe200000001ff */
[----:B------:R-:W-:Y:S02]  /*04a0*/  ISETP.NE.U32.AND P2, PT, RZ, c[0x0][0x180], PT ;  /* 0x00006000ff007a0c */ /* 0x000fe40003f45070 */
[----:B------:R-:W-:Y:S02]  /*04b0*/  SHF.R.S32.HI R3, RZ, 0x1f, R2 ;  /* 0x0000001fff037819 */ /* 0x000fe40000011402 */
[----:B------:R-:W-:-:S02]  /*04c0*/  ISETP.NE.AND.EX P1, PT, RZ, c[0x0][0x17c], PT, P1 ;  /* 0x00005f00ff007a0c */ /* 0x000fc40003f25310 */
[----:B------:R-:W-:Y:S02]  /*04d0*/  LEA.HI R3, R3, R2, RZ, 0x3 ;  /* 0x0000000203037211 */ /* 0x000fe400078f18ff */
[----:B------:R-:W-:Y:S02]  /*04e0*/  ISETP.NE.AND.EX P2, PT, RZ, c[0x0][0x184], PT, P2 ;  /* 0x00006100ff007a0c */ /* 0x000fe40003f45320 */
[----:B-1----:R-:W-:-:S04]  /*04f0*/  LOP3.LUT R116, R116, 0x1f, RZ, 0xc0, !PT ;  /* 0x0000001f74747812 */ /* 0x002fc800078ec0ff */
        /* <DEDUP_REMOVED lines=11> */
[----:B-1----:R-:W-:-:S04]  /*05b0*/  ISETP.NE.U32.AND P4, PT, RZ, c[0x0][0x180], PT ;  /* 0x00006000ff007a0c */ /* 0x002fc80003f85070 */
[----:B------:R-:W-:-:S13]  /*05c0*/  ISETP.NE.AND.EX P4, PT, RZ, c[0x0][0x184], PT, P4 ;  /* 0x00006100ff007a0c */ /* 0x000fda0003f85340 */
[----:B------:R-:W-:Y:S05]  /*05d0*/  @P4 BRA `(.L_x_8800) ;  /* 0x0000002000004947 */ /* 0x000fea0003800000 */
[----:B------:R-:W-:Y:S05]  /*05e0*/  @P0 BRA `(.L_x_8801) ;  /* 0x0000008000000947 */ /* 0x000fea0003800000 */
[----:B------:R-:W-:Y:S05]  /*05f0*/  BRA `(.L_x_8802) ;  /* 0x0000009000007947 */ /* 0x000fea0003800000 */
.L_x_8800:
[----:B-----5:R-:W-:-:S05]  /*0600*/  PRMT R118, RZ, 0x5410, R8 ;  /* 0x00005410ff767816 */ /* 0x020fca0000000008 */
[----:B------:R-:W-:Y:S01]  /*0610*/  FADD.FTZ R3, R3, R118 ;  /* 0x0000007603037221 */ /* 0x000fe20000010000 */
[----:B------:R-:W-:Y:S05]  /*0620*/  BRA `(.L_x_8801) ;  /* 0x0000004000007947 */ /* 0x000fea0003800000 */
.L_x_8799:
[----:B-1---5:R-:W-:-:S05]  /*0630*/  PRMT R118, RZ, 0x5410, R12 ;  /* 0x00005410ff767816 */ /* 0x022fca000000000c */
[----:B------:R-:W-:Y:S01]  /*0640*/  FADD.FTZ R3, R3, R118 ;  /* 0x0000007603037221 */ /* 0x000fe20000010000 */
[----:B------:R-:W-:-:S05]  /*0650*/  @P2 PRMT R118, RZ, 0x5410, R8 ;  /* 0x00005410ff762816 */ /* 0x000fca0000000008 */
[----:B------:R-:W-:-:S05]  /*0660*/  @P2 FADD.FTZ R3, R3, R118 ;  /* 0x0000007603032221 */ /* 0x000fca0000010000 */
.L_x_8801:
[----:B------:R-:W-:-:S04]  /*0670*/  F2FP.BF16.PACK_AB R117, RZ, R3 ;  /* 0x00000003ff75723e */ /* 0x000fc800000010ff */
[----:B0-----:R-:W-:Y:S02]  /*0680*/  PRMT R4, R117, 0x7610, R4 ;  /* 0x0000761075047816 */ /* 0x001fe40000000004 */
.L_x_8802:
[----:B------:R-:W-:Y:S01]  /*0690*/  PRMT R117, RZ, 0x7610, R112 ;  /* 0x00007610ff757816 */ /* 0x000fe20000000070 */
[----:B------:R-:W-:Y:S05]  /*06a0*/  @P3 BRA `(.L_x_8803) ;  /* 0x0000008000003947 */ /* 0x000fea0003800000 */
[----:B------:R-:W-:-:S04]  /*06b0*/  ISETP.NE.U32.AND P4, PT, RZ, c[0x0][0x180], PT ;  /* 0x00006000ff007a0c */ /* 0x000fc80003f85070 */
[----:B------:R-:W-:-:S13]  /*06c0*/  ISETP.NE.AND.EX P4, PT, RZ, c[0x0][0x184], PT, P4 ;  /* 0x00006100ff007a0c */ /* 0x000fda0003f85340 */
[----:B------:R-:W-:Y:S05]  /*06d0*/  @P4 BRA `(.L_x_8804) ;  /* 0x0000002000004947 */ /* 0x000fea0003800000 */
[----:B------:R-:W-:Y:S05]  /*06e0*/  @P0 BRA `(.L_x_8805) ;  /* 0x0000008000000947 */ /* 0x000fea0003800000 */
[----:B------:R-:W-:Y:S05]  /*06f0*/  BRA `(.L_x_8806) ;  /* 0x0000009000007947 */ /* 0x000fea0003800000 */
.L_x_8804:
[----:B-----5:R-:W-:-:S05]  /*0700*/  PRMT R112, RZ, 0x7610, R8 ;  /* 0x00007610ff707816 */ /* 0x020fca0000000008 */
[----:B------:R-:W-:Y:S01]  /*0710*/  FADD.FTZ R117, R117, R112 ;  /* 0x0000007075757221 */ /* 0x000fe20000010000 */
[----:B------:R-:W-:Y:S05]  /*0720*/  BRA `(.L_x_8805) ;  /* 0x0000004000007947 */ /* 0x000fea0003800000 */
.L_x_8803:
[----:B-----5:R-:W-:-:S05]  /*0730*/  PRMT R112, RZ, 0x7610, R12 ;  /* 0x00007610ff707816 */ /* 0x020fca000000000c */
[----:B------:R-:W-:Y:S01]  /*0740*/  FADD.FTZ R117, R117, R112 ;  /* 0x0000007075757221 */ /* 0x000fe20000010000 */
[----:B------:R-:W-:-:S05]  /*0750*/  @P2 PRMT R112, RZ, 0x7610, R8 ;  /* 0x00007610ff702816 */ /* 0x000fca0000000008 */
[----:B------:R-:W-:-:S05]  /*0760*/  @P2 FADD.FTZ R117, R117, R112 ;  /* 0x0000007075752221 */ /* 0x000fca0000010000 */
.L_x_8805:
[----:B------:R-:W-:-:S04]  /*0770*/  F2FP.BF16.PACK_AB R112, RZ, R117 ;  /* 0x00000075ff70723e */ /* 0x000fc800000010ff */
[----:B0-----:R-:W-:Y:S02]  /*0780*/  PRMT R4, R4, 0x5410, R112 ;  /* 0x0000541004047816 */ /* 0x001fe40000000070 */
.L_x_8806:
[----:B------:R-:W-:Y:S01]  /*0790*/  PRMT R118, RZ, 0x5410, R113 ;  /* 0x00005410ff767816 */ /* 0x000fe20000000071 */
[----:B------:R-:W-:Y:S05]  /*07a0*/  @P3 BRA `(.L_x_8807) ;  /* 0x0000008000003947 */ /* 0x000fea0003800000 */
[----:B------:R-:W-:-:S04]  /*07b0*/  ISETP.NE.U32.AND P4, PT, RZ, c[0x0][0x180], PT ;  /* 0x00006000ff007a0c */ /* 0x000fc80003f85070 */
[----:B------:R-:W-:-:S13]  /*07c0*/  ISETP.NE.AND.EX P4, PT, RZ, c[0x0][0x184], PT, P4 ;  /* 0x00006100ff007a0c */ /* 0x000fda0003f85340 */
[----:B------:R-:W-:Y:S05]  /*07d0*/  @P4 BRA `(.L_x_8808) ;  /* 0x0000002000004947 */ /* 0x000fea0003800000 */
[----:B------:R-:W-:Y:S05]  /*07e0*/  @P0 BRA `(.L_x_8809) ;  /* 0x0000008000000947 */ /* 0x000fea0003800000 */
[----:B------:R-:W-:Y:S05]  /*07f0*/  BRA `(.L_x_8810) ;  /* 0x0000009000007947 */ /* 0x000fea0003800000 */
.L_x_8808:
[----:B-----5:R-:W-:-:S05]  /*0800*/  PRMT R121, RZ, 0x5410, R9 ;  /* 0x00005410ff797816 */ /* 0x020fca0000000009 */
[----:B------:R-:W-:Y:S01]  /*0810*/  FADD.FTZ R118, R118, R121 ;  /* 0x0000007976767221 */ /* 0x000fe20000010000 */
[----:B------:R-:W-:Y:S05]  /*0820*/  BRA `(.L_x_8809) ;  /* 0x0000004000007947 */ /* 0x000fea0003800000 */
.L_x_8807:
[----:B-----5:R-:W-:-:S05]  /*0830*/  PRMT R121, RZ, 0x5410, R13 ;  /* 0x00005410ff797816 */ /* 0x020fca000000000d */
[----:B------:R-:W-:Y:S01]  /*0840*/  FADD.FTZ R118, R118, R121 ;  /* 0x0000007976767221 */ /* 0x000fe20000010000 */
[----:B------:R-:W-:-:S05]  /*0850*/  @P2 PRMT R121, RZ, 0x5410, R9 ;  /* 0x00005410ff792816 */ /* 0x000fca0000000009 */
[----:B------:R-:W-:-:S05]  /*0860*/  @P2 FADD.FTZ R118, R118, R121 ;  /* 0x0000007976762221 */ /* 0x000fca0000010000 */
.L_x_8809:
[----:B------:R-:W-:-:S04]  /*0870*/  F2FP.BF16.PACK_AB R112, RZ, R118 ;  /* 0x00000076ff70723e */ /* 0x000fc800000010ff */
[----:B0-----:R-:W-:Y:S02]  /*0880*/  PRMT R5, R112, 0x7610, R5 ;  /* 0x0000761070057816 */ /* 0x001fe40000000005 */
.L_x_8810:
[----:B------:R-:W-:Y:S01]  /*0890*/  PRMT R120, RZ, 0x7610, R113 ;  /* 0x00007610ff787816 */ /* 0x000fe20000000071 */
[----:B------:R-:W-:Y:S05]  /*08a0*/  @P3 BRA `(.L_x_8811) ;  /* 0x0000008000003947 */ /* 0x000fea0003800000 */
[----:B------:R-:W-:-:S04]  /*08b0*/  ISETP.NE.U32.AND P4, PT, RZ, c[0x0][0x180], PT ;  /* 0x00006000ff007a0c */ /* 0x000fc80003f85070 */
[----:B------:R-:W-:-:S13]  /*08c0*/  ISETP.NE.AND.EX P4, PT, RZ, c[0x0][0x184], PT, P4 ;  /* 0x00006100ff007a0c */ /* 0x000fda0003f85340 */
[----:B------:R-:W-:Y:S05]  /*08d0*/  @P4 BRA `(.L_x_8812) ;  /* 0x0000002000004947 */ /* 0x000fea0003800000 */
[----:B------:R-:W-:Y:S05]  /*08e0*/  @P0 BRA `(.L_x_8813) ;  /* 0x0000008000000947 */ /* 0x000fea0003800000 */
[----:B------:R-:W-:Y:S05]  /*08f0*/  BRA `(.L_x_8814) ;  /* 0x0000009000007947 */ /* 0x000fea0003800000 */
.L_x_8812:
[----:B-----5:R-:W-:-:S05]  /*0900*/  PRMT R113, RZ, 0x7610, R9 ;  /* 0x00007610ff717816 */ /* 0x020fca0000000009 */
[----:B------:R-:W-:Y:S01]  /*0910*/  FADD.FTZ R120, R120, R113 ;  /* 0x0000007178787221 */ /* 0x000fe20000010000 */
[----:B------:R-:W-:Y:S05]  /*0920*/  BRA `(.L_x_8813) ;  /* 0x0000004000007947 */ /* 0x000fea0003800000 */
.L_x_8811:
[----:B-----5:R-:W-:-:S05]  /*0930*/  PRMT R113, RZ, 0x7610, R13 ;  /* 0x00007610ff717816 */ /* 0x020fca000000000d */
[----:B------:R-:W-:Y:S01]  /*0940*/  FADD.FTZ R120, R120, R113 ;  /* 0x0000007178787221 */ /* 0x000fe20000010000 */
[----:B------:R-:W-:-:S05]  /*0950*/  @P2 PRMT R113, RZ, 0x7610, R9 ;  /* 0x00007610ff712816 */ /* 0x000fca0000000009 */
[----:B------:R-:W-:-:S05]  /*0960*/  @P2 FADD.FTZ R120, R120, R113 ;  /* 0x0000007178782221 */ /* 0x000fca0000010000 */
.L_x_8813:
[----:B------:R-:W-:-:S04]  /*0970*/  F2FP.BF16.PACK_AB R112, RZ, R120 ;  /* 0x00000078ff70723e */ /* 0x000fc800000010ff */
[----:B0-----:R-:W-:Y:S02]  /*0980*/  PRMT R5, R5, 0x5410, R112 ;  /* 0x0000541005057816 */ /* 0x001fe40000000070 */
.L_x_8814:
[----:B------:R-:W-:Y:S01]  /*0990*/  PRMT R121, RZ, 0x5410, R114 ;  /* 0x00005410ff797816 */ /* 0x000fe20000000072 */
[----:B------:R-:W-:Y:S05]  /*09a0*/  @P3 BRA `(.L_x_8815) ;  /* 0x0000008000003947 */ /* 0x000fea0003800000 */
[----:B------:R-:W-:-:S04]  /*09b0*/  ISETP.NE.U32.AND P4, PT, RZ, c[0x0][0x180], PT ;  /* 0x00006000ff007a0c */ /* 0x000fc80003f85070 */
[----:B------:R-:W-:-:S13]  /*09c0*/  ISETP.NE.AND.EX P4, PT, RZ, c[0x0][0x184], PT, P4 ;  /* 0x00006100ff007a0c */ /* 0x000fda0003f85340 */
[----:B------:R-:W-:Y:S05]  /*09d0*/  @P4 BRA `(.L_x_8816) ;  /* 0x0000002000004947 */ /* 0x000fea0003800000 */
[----:B------:R-:W-:Y:S05]  /*09e0*/  @P0 BRA `(.L_x_8817) ;  /* 0x0000008000000947 */ /* 0x000fea0003800000 */
[----:B------:R-:W-:Y:S05]  /*09f0*/  BRA `(.L_x_8818) ;  /* 0x0000009000007947 */ /* 0x000fea0003800000 */
.L_x_8816:
[----:B-----5:R-:W-:-:S05]  /*0a00*/  PRMT R112, RZ, 0x5410, R10 ;  /* 0x00005410ff707816 */ /* 0x020fca000000000a */
[----:B------:R-:W-:Y:S01]  /*0a10*/  FADD.FTZ R121, R121, R112 ;  /* 0x0000007079797221 */ /* 0x000fe20000010000 */
[----:B------:R-:W-:Y:S05]  /*0a20*/  BRA `(.L_x_8817) ;  /* 0x0000004000007947 */ /* 0x000fea0003800000 */
.L_x_8815:
[----:B-----5:R-:W-:-:S05]  /*0a30*/  PRMT R112, RZ, 0x5410, R14 ;  /* 0x00005410ff707816 */ /* 0x020fca000000000e */
[----:B------:R-:W-:Y:S01]  /*0a40*/  FADD.FTZ R121, R121, R112 ;  /* 0x0000007079797221 */ /* 0x000fe20000010000 */
[----:B------:R-:W-:-:S05]  /*0a50*/  @P2 PRMT R112, RZ, 0x5410, R10 ;  /* 0x00005410ff702816 */ /* 0x000fca000000000a */
[----:B------:R-:W-:-:S05]  /*0a60*/  @P2 FADD.FTZ R121, R121, R112 ;  /* 0x0000007079792221 */ /* 0x000fca0000010000 */
.L_x_8817:
[----:B------:R-:W-:-:S04]  /*0a70*/  F2FP.BF16.PACK_AB R112, RZ, R121 ;  /* 0x00000079ff70723e */ /* 0x000fc800000010ff */
[----:B------:R-:W-:Y:S02]  /*0a80*/  PRMT R6, R112, 0x7610, R6 ;  /* 0x0000761070067816 */ /* 0x000fe40000000006 */
.L_x_8818:
[----:B------:R-:W-:Y:S01]  /*0a90*/  PRMT R122, RZ, 0x7610, R114 ;  /* 0x00007610ff7a7816 */ /* 0x000fe20000000072 */
[----:B------:R-:W-:Y:S05]  /*0aa0*/  @P3 BRA `(.L_x_8819) ;  /* 0x0000008000003947 */ /* 0x000fea0003800000 */
[----:B------:R-:W-:-:S04]  /*0ab0*/  ISETP.NE.U32.AND P4, PT, RZ, c[0x0][0x180], PT ;  /* 0x00006000ff007a0c */ /* 0x000fc80003f85070 */
[----:B------:R-:W-:-:S13]  /*0ac0*/  ISETP.NE.AND.EX P4, PT, RZ, c[0x0][0x184], PT, P4 ;  /* 0x00006100ff007a0c */ /* 0x000fda0003f85340 */
[----:B------:R-:W-:Y:S05]  /*0ad0*/  @P4 BRA `(.L_x_8820) ;  /* 0x0000002000004947 */ /* 0x000fea0003800000 */
[----:B------:R-:W-:Y:S05]  /*0ae0*/  @P0 BRA `(.L_x_8821) ;  /* 0x0000008000000947 */ /* 0x000fea0003800000 */
[----:B------:R-:W-:Y:S05]  /*0af0*/  BRA `(.L_x_8822) ;  /* 0x0000009000007947 */ /* 0x000fea0003800000 */
.L_x_8820:
[----:B-----5:R-:W-:-:S05]  /*0b00*/  PRMT R113, RZ, 0x7610, R10 ;  /* 0x00007610ff717816 */ /* 0x020fca000000000a */
[----:B------:R-:W-:Y:S01]  /*0b10*/  FADD.FTZ R122, R122, R113 ;  /* 0x000000717a7a7221 */ /* 0x000fe20000010000 */
[----:B------:R-:W-:Y:S05]  /*0b20*/  BRA `(.L_x_8821) ;  /* 0x0000004000007947 */ /* 0x000fea0003800000 */
.L_x_8819:
[----:B-----5:R-:W-:-:S05]  /*0b30*/  PRMT R113, RZ, 0x7610, R14 ;  /* 0x00007610ff717816 */ /* 0x020fca000000000e */
[----:B------:R-:W-:Y:S01]  /*0b40*/  FADD.FTZ R122, R122, R113 ;  /* 0x000000717a7a7221 */ /* 0x000fe20000010000 */
[----:B------:R-:W-:-:S05]  /*0b50*/  @P2 PRMT R113, RZ, 0x7610, R10 ;  /* 0x00007610ff712816 */ /* 0x000fca000000000a */
[----:B------:R-:W-:-:S05]  /*0b60*/  @P2 FADD.FTZ R122, R122, R113 ;  /* 0x000000717a7a2221 */ /* 0x000fca0000010000 */
.L_x_8821:
[----:B------:R-:W-:-:S04]  /*0b70*/  F2FP.BF16.PACK_AB R112, RZ, R122 ;  /* 0x0000007aff70723e */ /* 0x000fc800000010ff */
[----:B------:R-:W-:Y:S02]  /*0b80*/  PRMT R6, R6, 0x5410, R112 ;  /* 0x0000541006067816 */ /* 0x000fe40000000070 */
.L_x_8822:
[----:B------:R-:W-:Y:S01]  /*0b90*/  PRMT R123, RZ, 0x5410, R115 ;  /* 0x00005410ff7b7816 */ /* 0x000fe20000000073 */
[----:B------:R-:W-:Y:S05]  /*0ba0*/  @P3 BRA `(.L_x_8823) ;  /* 0x0000008000003947 */ /* 0x000fea0003800000 */
[----:B------:R-:W-:-:S04]  /*0bb0*/  ISETP.NE.U32.AND P4, PT, RZ, c[0x0][0x180], PT ;  /* 0x00006000ff007a0c */ /* 0x000fc80003f85070 */
[----:B------:R-:W-:-:S13]  /*0bc0*/  ISETP.NE.AND.EX P4, PT, RZ, c[0x0][0x184], PT, P4 ;  /* 0x00006100ff007a0c */ /* 0x000fda0003f85340 */
[----:B------:R-:W-:Y:S05]  /*0bd0*/  @P4 BRA `(.L_x_8824) ;  /* 0x0000002000004947 */ /* 0x000fea0003800000 */
[----:B------:R-:W-:Y:S05]  /*0be0*/  @P0 BRA `(.L_x_8825) ;  /* 0x0000008000000947 */ /* 0x000fea0003800000 */
[----:B------:R-:W-:Y:S05]  /*0bf0*/  BRA `(.L_x_8826) ;  /* 0x0000009000007947 */ /* 0x000fea0003800000 */
.L_x_8824:
[----:B-----5:R-:W-:-:S05]  /*0c00*/  PRMT R112, RZ, 0x5410, R11 ;  /* 0x00005410ff707816 */ /* 0x020fca000000000b */
[----:B------:R-:W-:Y:S01]  /*0c10*/  FADD.FTZ R123, R123, R112 ;  /* 0x000000707b7b7221 */ /* 0x000fe20000010000 */
[----:B------:R-:W-:Y:S05]  /*0c20*/  BRA `(.L_x_8825) ;  /* 0x0000004000007947 */ /* 0x000fea0003800000 */
.L_x_8823:
[----:B-----5:R-:W-:-:S05]  /*0c30*/  PRMT R112, RZ, 0x5410, R15 ;  /* 0x00005410ff707816 */ /* 0x020fca000000000f */
[----:B------:R-:W-:Y:S01]  /*0c40*/  FADD.FTZ R123, R123, R112 ;  /* 0x000000707b7b7221 */ /* 0x000fe20000010000 */
[----:B------:R-:W-:-:S05]  /*0c50*/  @P2 PRMT R112, RZ, 0x5410, R11 ;  /* 0x00005410ff702816 */ /* 0x000fca000000000b */
[----:B------:R-:W-:-:S05]  /*0c60*/  @P2 FADD.FTZ R123, R123, R112 ;  /* 0x000000707b7b2221 */ /* 0x000fca0000010000 */
.L_x_8825:
[----:B------:R-:W-:-:S04]  /*0c70*/  F2FP.BF16.PACK_AB R112, RZ, R123 ;  /* 0x0000007bff70723e */ /* 0x000fc800000010ff */
[----:B------:R-:W-:Y:S02]  /*0c80*/  PRMT R7, R112, 0x7610, R7 ;  /* 0x0000761070077816 */ /* 0x000fe40000000007 */
.L_x_8826:
[----:B------:R-:W-:Y:S01]  /*0c90*/  PRMT R125, RZ, 0x7610, R115 ;  /* 0x00007610ff7d7816 */ /* 0x000fe20000000073 */
[----:B------:R-:W-:Y:S05]  /*0ca0*/  @P3 BRA `(.L_x_8827) ;  /* 0x0000008000003947 */ /* 0x000fea0003800000 */
[----:B------:R-:W-:-:S04]  /*0cb0*/  ISETP.NE.U32.AND P4, PT, RZ, c[0x0][0x180], PT ;  /* 0x00006000ff007a0c */ /* 0x000fc80003f85070 */
[----:B------:R-:W-:-:S13]  /*0cc0*/  ISETP.NE.AND.EX P4, PT, RZ, c[0x0][0x184], PT, P4 ;  /* 0x00006100ff007a0c */ /* 0x000fda0003f85340 */
[----:B------:R-:W-:Y:S05]  /*0cd0*/  @P4 BRA `(.L_x_8828) ;  /* 0x0000002000004947 */ /* 0x000fea0003800000 */
[----:B------:R-:W-:Y:S05]  /*0ce0*/  @P0 BRA `(.L_x_8829) ;  /* 0x0000008000000947 */ /* 0x000fea0003800000 */
[----:B------:R-:W-:Y:S05]  /*0cf0*/  BRA `(.L_x_8830) ;  /* 0x0000009000007947 */ /* 0x000fea0003800000 */
.L_x_8828:
[----:B-----5:R-:W-:-:S05]  /*0d00*/  PRMT R112, RZ, 0x7610, R11 ;  /* 0x00007610ff707816 */ /* 0x020fca000000000b */
[----:B------:R-:W-:Y:S01]  /*0d10*/  FADD.FTZ R125, R125, R112 ;  /* 0x000000707d7d7221 */ /* 0x000fe20000010000 */
[----:B------:R-:W-:Y:S05]  /*0d20*/  BRA `(.L_x_8829) ;  /* 0x0000004000007947 */ /* 0x000fea0003800000 */
.L_x_8827:
[----:B-----5:R-:W-:-:S05]  /*0d30*/  PRMT R112, RZ, 0x7610, R15 ;  /* 0x00007610ff707816 */ /* 0x020fca000000000f */
[----:B------:R-:W-:Y:S01]  /*0d40*/  FADD.FTZ R125, R125, R112 ;  /* 0x000000707d7d7221 */ /* 0x000fe20000010000 */
[----:B------:R-:W-:-:S05]  /*0d50*/  @P2 PRMT R112, RZ, 0x7610, R11 ;  /* 0x00007610ff702816 */ /* 0x000fca000000000b */
[----:B------:R-:W-:-:S05]  /*0d60*/  @P2 FADD.FTZ R125, R125, R112 ;  /* 0x000000707d7d2221 */ /* 0x000fca0000010000 */
.L_x_8829:
[----:B------:R-:W-:-:S04]  /*0d70*/  F2FP.BF16.PACK_AB R112, RZ, R125 ;  /* 0x0000007dff70723e */ /* 0x000fc800000010ff */
[----:B------:R-:W-:Y:S02]  /*0d80*/  PRMT R7, R7, 0x5410, R112 ;  /* 0x0000541007077816 */ /* 0x000fe40000000070 */
.L_x_8830:
[C---:B------:R-:W-:Y:S01]  /*0d90*/  IADD3 R136, R2.reuse, 0x20, RZ ;  /* 0x0000002002887810 */ /* 0x040fe20007ffe0ff */
[----:B------:R-:W-:-:S04]  /*0da0*/  @P0 IMAD.WIDE.U32 R126, R2, R119, c[0x0][0x188] ;  /* 0x00006200027e0625 */ /* 0x000fc800078e0077 */
[CC--:B------:R-:W-:Y:S01]  /*0db0*/  IMAD.WIDE.U32 R112, R136.reuse, R119.reuse, c[0x0][0x170] ;  /* 0x00005c0088707625 */ /* 0x0c0fe200078e0077 */
[----:B------:R1:W-:Y:S03]  /*0dc0*/  @P0 STG.E.128 [R126.64], R4 ;  /* 0x000000047e000986 */ /* 0x0003e6000c101d04 */
[CC--:B------:R-:W-:Y:S02]  /*0dd0*/  @P1 IMAD.WIDE.U32 R128, R136.reuse, R119.reuse, c[0x0][0x178] ;  /* 0x00005e0088801625 */ /* 0x0c0fe400078e0077 */
[----:B------:R-:W1:Y:S02]  /*0de0*/  LDG.E.128 R112, [R112.64] ;  /* 0x0000000470707981 */ /* 0x000e64000c1e1d00 */
[----:B------:R-:W-:Y:S02]  /*0df0*/  @P2 IMAD.WIDE.U32 R130, R136, R119, c[0x0][0x180] ;  /* 0x0000600088822625 */ /* 0x000fe400078e0077 */
[----:B-----5:R2:W5:Y:S04]  /*0e00*/  @P1 LDG.E.128 R12, [R128.64] ;  /* 0x00000004800c1981 */ /* 0x020568000c1e1d00 */
[----:B------:R2:W5:Y:S01]  /*0e10*/  @P2 LDG.E.128 R8, [R130.64] ;  /* 0x0000000482082981 */ /* 0x000562000c1e1d00 */
[----:B-1----:R-:W-:Y:S01]  /*0e20*/  PRMT R126, RZ, 0x5410, R112 ;  /* 0x00005410ff7e7816 */ /* 0x002fe20000000070 */
[----:B------:R-:W-:Y:S05]  /*0e30*/  @P3 BRA `(.L_x_8831) ;  /* 0x0000008000003947 */ /* 0x000fea0003800000 */
[----:B--2---:R-:W-:-:S04]  /*0e40*/  ISETP.NE.U32.AND P4, PT, RZ, c[0x0][0x180], PT ;  /* 0x00006000ff007a0c */ /* 0x004fc80003f85070 */
[----:B------:R-:W-:-:S13]  /*0e50*/  ISETP.NE.AND.EX P4, PT, RZ, c[0x0][0x184], PT, P4 ;  /* 0x00006100ff007a0c */ /* 0x000fda0003f85340 */
[----:B------:R-:W-:Y:S05]  /*0e60*/  @P4 BRA `(.L_x_8832) ;  /* 0x0000002000004947 */ /* 0x000fea0003800000 */
[----:B------:R-:W-:Y:S05]  /*0e70*/  @P0 BRA `(.L_x_8833) ;  /* 0x0000008000000947 */ /* 0x000fea0003800000 */
[----:B------:R-:W-:Y:S05]  /*0e80*/  BRA `(.L_x_8834) ;  /* 0x0000009000007947 */ /* 0x000fea0003800000 */
.L_x_8832:
[----:B-----5:R-:W-:-:S05]  /*0e90*/  PRMT R127, RZ, 0x5410, R8 ;  /* 0x00005410ff7f7816 */ /* 0x020fca0000000008 */
[----:B------:R-:W-:Y:S01]  /*0ea0*/  FADD.FTZ R126, R127, R126 ;  /* 0x0000007e7f7e7221 */ /* 0x000fe20000010000 */
[----:B------:R-:W-:Y:S05]  /*0eb0*/  BRA `(.L_x_8833) ;  /* 0x0000004000007947 */ /* 0x000fea0003800000 */
.L_x_8831:
[----:B--2--5:R-:W-:-:S05]  /*0ec0*/  PRMT R127, RZ, 0x5410, R12 ;  /* 0x00005410ff7f7816 */ /* 0x024fca000000000c */
[----:B------:R-:W-:Y:S01]  /*0ed0*/  FADD.FTZ R126, R127, R126 ;  /* 0x0000007e7f7e7221 */ /* 0x000fe20000010000 */
[----:B------:R-:W-:-:S05]  /*0ee0*/  @P2 PRMT R127, RZ, 0x5410, R8 ;  /* 0x00005410ff7f2816 */ /* 0x000fca0000000008 */
[----:B------:R-:W-:-:S05]  /*0ef0*/  @P2 FADD.FTZ R126, R127, R126 ;  /* 0x0000007e7f7e2221 */ /* 0x000fca0000010000 */
.L_x_8833:
[----:B------:R-:W-:-:S04]  /*0f00*/  F2FP.BF16.PACK_AB R124, RZ, R126 ;  /* 0x0000007eff7c723e */ /* 0x000fc800000010ff */
[----:B0-----:R-:W-:Y:S02]  /*0f10*/  PRMT R4, R124, 0x7610, R4 ;  /* 0x000076107c047816 */ /* 0x001fe40000000004 */
.L_x_8834:
[----:B------:R-:W-:Y:S01]  /*0f20*/  PRMT R127, RZ, 0x7610, R112 ;  /* 0x00007610ff7f7816 */ /* 0x000fe20000000070 */
[----:B------:R-:W-:Y:S05]  /*0f30*/  @P3 BRA `(.L_x_8835) ;  /* 0x0000008000003947 */ /* 0x000fea0003800000 */
[----:B------:R-:W-:-:S04]  /*0f40*/  ISETP.NE.U32.AND P4, PT, RZ, c[0x0][0x180], PT ;  /* 0x00006000ff007a0c */ /* 0x000fc80003f85070 */
[----:B------:R-:W-:-:S13]  /*0f50*/  ISETP.NE.AND.EX P4, PT, RZ, c[0x0][0x184], PT, P4 ;  /* 0x00006100ff007a0c */ /* 0x000fda0003f85340 */
[----:B------:R-:W-:Y:S05]  /*0f60*/  @P4 BRA `(.L_x_8836) ;  /* 0x0000002000004947 */ /* 0x000fea0003800000 */
[----:B------:R-:W-:Y:S05]  /*0f70*/  @P0 BRA `(.L_x_8837) ;  /* 0x0000008000000947 */ /* 0x000fea0003800000 */
[----:B------:R-:W-:Y:S05]  /*0f80*/  BRA `(.L_x_8838) ;  /* 0x0000009000007947 */ /* 0x000fea0003800000 */
.L_x_8836:
[----:B-----5:R-:W-:-:S05]  /*0f90*/  PRMT R112, RZ, 0x7610, R8 ;  /* 0x00007610ff707816 */ /* 0x020fca0000000008 */
[----:B------:R-:W-:Y:S01]  /*0fa0*/  FADD.FTZ R127, R112, R127 ;  /* 0x0000007f707f7221 */ /* 0x000fe20000010000 */
[----:B------:R-:W-:Y:S05]  /*0fb0*/  BRA `(.L_x_8837) ;  /* 0x0000004000007947 */ /* 0x000fea0003800000 */
.L_x_8835:
[----:B-----5:R-:W-:-:S05]  /*0fc0*/  PRMT R112, RZ, 0x7610, R12 ;  /* 0x00007610ff707816 */ /* 0x020fca000000000c */
[----:B------:R-:W-:Y:S01]  /*0fd0*/  FADD.FTZ R127, R112, R127 ;  /* 0x0000007f707f7221 */ /* 0x000fe20000010000 */
[----:B------:R-:W-:-:S05]  /*0fe0*/  @P2 PRMT R112, RZ, 0x7610, R8 ;  /* 0x00007610ff702816 */ /* 0x000fca0000000008 */
[----:B------:R-:W-:-:S05]  /*0ff0*/  @P2 FADD.FTZ R127, R112, R127 ;  /* 0x0000007f707f2221 */ /* 0x000fca0000010000 */
.L_x_8837:
[----:B------:R-:W-:-:S04]  /*1000*/  F2FP.BF16.PACK_AB R112, RZ, R127 ;  /* 0x0000007fff70723e */ /* 0x000fc800000010ff */
[----:B0-----:R-:W-:Y:S02]  /*1010*/  PRMT R4, R4, 0x5410, R112 ;  /* 0x0000541004047816 */ /* 0x001fe40000000070 */
.L_x_8838:
[----:B------:R-:W-:Y:S01]  /*1020*/  PRMT R128, RZ, 0x5410, R113 ;  /* 0x00005410ff807816 */ /* 0x000fe20000000071 */
[----:B------:R-:W-:Y:S05]  /*1030*/  @P3 BRA `(.L_x_8839) ;  /* 0x0000008000003947 */ /* 0x000fea0003800000 */
[----:B------:R-:W-:-:S04]  /*1040*/  ISETP.NE.U32.AND P4, PT, RZ, c[0x0][0x180], PT ;  /* 0x00006000ff007a0c */ /* 0x000fc80003f85070 */
[----:B------:R-:W-:-:S13]  /*1050*/  ISETP.NE.AND.EX P4, PT, RZ, c[0x0][0x184], PT, P4 ;  /* 0x00006100ff007a0c */ /* 0x000fda0003f85340 */
[----:B------:R-:W-:Y:S05]  /*1060*/  @P4 BRA `(.L_x_8840) ;  /* 0x0000002000004947 */ /* 0x000fea0003800000 */
[----:B------:R-:W-:Y:S05]  /*1070*/  @P0 BRA `(.L_x_8841) ;  /* 0x0000008000000947 */ /* 0x000fea0003800000 */
[----:B------:R-:W-:Y:S05]  /*1080*/  BRA `(.L_x_8842) ;  /* 0x0000009000007947 */ /* 0x000fea0003800000 */
.L_x_8840:
[----:B-----5:R-:W-:-:S05]  /*1090*/  PRMT R129, RZ, 0x5410, R9 ;  /* 0x00005410ff817816 */ /* 0x020fca0000000009 */
[----:B------:R-:W-:Y:S01]  /*10a0*/  FADD.FTZ R128, R129, R128 ;  /* 0x0000008081807221 */ /* 0x000fe20000010000 */
[----:B------:R-:W-:Y:S05]  /*10b0*/  BRA `(.L_x_8841) ;  /* 0x0000004000007947 */ /* 0x000fea0003800000 */
.L_x_8839:
[----:B-----5:R-:W-:-:S05]  /*10c0*/  PRMT R129, RZ, 0x5410, R13 ;  /* 0x00005410ff817816 */ /* 0x020fca000000000d */
[----:B------:R-:W-:Y:S01]  /*10d0*/  FADD.FTZ R128, R129, R128 ;  /* 0x0000008081807221 */ /* 0x000fe20000010000 */
[----:B------:R-:W-:-:S05]  /*10e0*/  @P2 PRMT R129, RZ, 0x5410, R9 ;  /* 0x00005410ff812816 */ /* 0x000fca0000000009 */
[----:B------:R-:W-:-:S05]  /*10f0*/  @P2 FADD.FTZ R128, R129, R128 ;  /* 0x0000008081802221 */ /* 0x000fca0000010000 */
.L_x_8841:
[----:B------:R-:W-:-:S04]  /*1100*/  F2FP.BF16.PACK_AB R112, RZ, R128 ;  /* 0x00000080ff70723e */ /* 0x000fc800000010ff */
[----:B0-----:R-:W-:Y:S02]  /*1110*/  PRMT R5, R112, 0x7610, R5 ;  /* 0x0000761070057816 */ /* 0x001fe40000000005 */
.L_x_8842:
[----:B------:R-:W-:Y:S01]  /*1120*/  PRMT R129, RZ, 0x7610, R113 ;  /* 0x00007610ff817816 */ /* 0x000fe20000000071 */
[----:B------:R-:W-:Y:S05]  /*1130*/  @P3 BRA `(.L_x_8843) ;  /* 0x0000008000003947 */ /* 0x000fea0003800000 */
[----:B------:R-:W-:-:S04]  /*1140*/  ISETP.NE.U32.AND P4, PT, RZ, c[0x0][0x180], PT ;  /* 0x00006000ff007a0c */ /* 0x000fc80003f85070 */
[----:B------:R-:W-:-:S13]  /*1150*/  ISETP.NE.AND.EX P4, PT, RZ, c[0x0][0x184], PT, P4 ;  /* 0x00006100ff007a0c */ /* 0x000fda0003f85340 */
[----:B------:R-:W-:Y:S05]  /*1160*/  @P4 BRA `(.L_x_8844) ;  /* 0x0000002000004947 */ /* 0x000fea0003800000 */
[----:B------:R-:W-:Y:S05]  /*1170*/  @P0 BRA `(.L_x_8845) ;  /* 0x0000008000000947 */ /* 0x000fea0003800000 */
[----:B------:R-:W-:Y:S05]  /*1180*/  BRA `(.L_x_8846) ;  /* 0x0000009000007947 */ /* 0x000fea0003800000 */
.L_x_8844:
[----:B-----5:R-:W-:-:S05]  /*1190*/  PRMT R112, RZ, 0x7610, R9 ;  /* 0x00007610ff707816 */ /* 0x020fca0000000009 */
[----:B------:R-:W-:Y:S01]  /*11a0*/  FADD.FTZ R129, R112, R129 ;  /* 0x0000008170817221 */ /* 0x000fe20000010000 */
[----:B------:R-:W-:Y:S05]  /*11b0*/  BRA `(.L_x_8845) ;  /* 0x0000004000007947 */ /* 0x000fea0003800000 */
.L_x_8843:
[----:B-----5:R-:W-:-:S05]  /*11c0*/  PRMT R112, RZ, 0x7610, R13 ;  /* 0x00007610ff707816 */ /* 0x020fca000000000d */
[----:B------:R-:W-:Y:S01]  /*11d0*/  FADD.FTZ R129, R112, R129 ;  /* 0x0000008170817221 */ /* 0x000fe20000010000 */
[----:B------:R-:W-:-:S05]  /*11e0*/  @P2 PRMT R112, RZ, 0x7610, R9 ;  /* 0x00007610ff702816 */ /* 0x000fca0000000009 */
[----:B------:R-:W-:-:S05]  /*11f0*/  @P2 FADD.FTZ R129, R112, R129 ;  /* 0x0000008170812221 */ /* 0x000fca0000010000 */
.L_x_8845:
[----:B------:R-:W-:-:S04]  /*1200*/  F2FP.BF16.PACK_AB R112, RZ, R129 ;  /* 0x00000081ff70723e */ /* 0x000fc800000010ff */
[----:B0-----:R-:W-:Y:S02]  /*1210*/  PRMT R5, R5, 0x5410, R112 ;  /* 0x0000541005057816 */ /* 0x001fe40000000070 */
.L_x_8846:
[----:B------:R-:W-:Y:S01]  /*1220*/  PRMT R131, RZ, 0x5410, R114 ;  /* 0x00005410ff837816 */ /* 0x000fe20000000072 */
[----:B------:R-:W-:Y:S05]  /*1230*/  @P3 BRA `(.L_x_8847) ;  /* 0x0000008000003947 */ /* 0x000fea0003800000 */
[----:B------:R-:W-:-:S04]  /*1240*/  ISETP.NE.U32.AND P4, PT, RZ, c[0x0][0x180], PT ;  /* 0x00006000ff007a0c */ /* 0x000fc80003f85070 */
[----:B------:R-:W-:-:S13]  /*1250*/  ISETP.NE.AND.EX P4, PT, RZ, c[0x0][0x184], PT, P4 ;  /* 0x00006100ff007a0c */ /* 0x000fda0003f85340 */
[----:B------:R-:W-:Y:S05]  /*1260*/  @P4 BRA `(.L_x_8848) ;  /* 0x0000002000004947 */ /* 0x000fea0003800000 */
[----:B------:R-:W-:Y:S05]  /*1270*/  @P0 BRA `(.L_x_8849) ;  /* 0x0000008000000947 */ /* 0x000fea0003800000 */
[----:B------:R-:W-:Y:S05]  /*1280*/  BRA `(.L_x_8850) ;  /* 0x0000009000007947 */ /* 0x000fea0003800000 */
.L_x_8848:
[----:B-----5:R-:W-:-:S05]  /*1290*/  PRMT R112, RZ, 0x5410, R10 ;  /* 0x00005410ff707816 */ /* 0x020fca000000000a */
[----:B------:R-:W-:Y:S01]  /*12a0*/  FADD.FTZ R131, R112, R131 ;  /* 0x0000008370837221 */ /* 0x000fe20000010000 */
[----:B------:R-:W-:Y:S05]  /*12b0*/  BRA `(.L_x_8849) ;  /* 0x0000004000007947 */ /* 0x000fea0003800000 */
.L_x_8847:
[----:B-----5:R-:W-:-:S05]  /*12c0*/  PRMT R112, RZ, 0x5410, R14 ;  /* 0x00005410ff707816 */ /* 0x020fca000000000e */
[----:B------:R-:W-:Y:S01]  /*12d0*/  FADD.FTZ R131, R112, R131 ;  /* 0x0000008370837221 */ /* 0x000fe20000010000 */
[----:B------:R-:W-:-:S05]  /*12e0*/  @P2 PRMT R112, RZ, 0x5410, R10 ;  /* 0x00005410ff702816 */ /* 0x000fca000000000a */
[----:B------:R-:W-:-:S05]  /*12f0*/  @P2 FADD.FTZ R131, R112, R131 ;  /* 0x0000008370832221 */ /* 0x000fca0000010000 */
.L_x_8849:
[----:B------:R-:W-:-:S04]  /*1300*/  F2FP.BF16.PACK_AB R112, RZ, R131 ;  /* 0x00000083ff70723e */ /* 0x000fc800000010ff */
[----:B------:R-:W-:Y:S02]  /*1310*/  PRMT R6, R112, 0x7610, R6 ;  /* 0x0000761070067816 */ /* 0x000fe40000000006 */
.L_x_8850:
[----:B------:R-:W-:Y:S01]  /*1320*/  PRMT R132, RZ, 0x7610, R114 ;  /* 0x00007610ff847816 */ /* 0x000fe20000000072 */
[----:B------:R-:W-:Y:S05]  /*1330*/  @P3 BRA `(.L_x_8851) ;  /* 0x0000008000003947 */ /* 0x000fea0003800000 */
[----:B------:R-:W-:-:S04]  /*1340*/  ISETP.NE.U32.AND P4, PT, RZ, c[0x0][0x180], PT ;  /* 0x00006000ff007a0c */ /* 0x000fc80003f85070 */
[----:B------:R-:W-:-:S13]  /*1350*/  ISETP.NE.AND.EX P4, PT, RZ, c[0x0][0x184], PT, P4 ;  /* 0x00006100ff007a0c */ /* 0x000fda0003f85340 */
[----:B------:R-:W-:Y:S05]  /*1360*/  @P4 BRA `(.L_x_8852) ;  /* 0x0000002000004947 */ /* 0x000fea0003800000 */
[----:B------:R-:W-:Y:S05]  /*1370*/  @P0 BRA `(.L_x_8853) ;  /* 0x0000008000000947 */ /* 0x000fea0003800000 */
[----:B------:R-:W-:Y:S05]  /*1380*/  BRA `(.L_x_8854) ;  /* 0x0000009000007947 */ /* 0x000fea0003800000 */
.L_x_8852:
[----:B-----5:R-:W-:-:S05]  /*1390*/  PRMT R113, RZ, 0x7610, R10 ;  /* 0x00007610ff717816 */ /* 0x020fca000000000a */
[----:B------:R-:W-:Y:S01]  /*13a0*/  FADD.FTZ R132, R113, R132 ;  /* 0x0000008471847221 */ /* 0x000fe20000010000 */
[----:B------:R-:W-:Y:S05]  /*13b0*/  BRA `(.L_x_8853) ;  /* 0x0000004000007947 */ /* 0x000fea0003800000 */
.L_x_8851:
[----:B-----5:R-:W-:-:S05]  /*13c0*/  PRMT R113, RZ, 0x7610, R14 ;  /* 0x00007610ff717816 */ /* 0x020fca000000000e */
[----:B------:R-:W-:Y:S01]  /*13d0*/  FADD.FTZ R132, R113, R132 ;  /* 0x0000008471847221 */ /* 0x000fe20000010000 */
[----:B------:R-:W-:-:S05]  /*13e0*/  @P2 PRMT R113, RZ, 0x7610, R10 ;  /* 0x00007610ff712816 */ /* 0x000fca000000000a */
[----:B------:R-:W-:-:S05]  /*13f0*/  @P2 FADD.FTZ R132, R113, R132 ;  /* 0x0000008471842221 */ /* 0x000fca0000010000 */
.L_x_8853:
[----:B------:R-:W-:-:S04]  /*1400*/  F2FP.BF16.PACK_AB R112, RZ, R132 ;  /* 0x00000084ff70723e */ /* 0x000fc800000010ff */
[----:B------:R-:W-:Y:S02]  /*1410*/  PRMT R6, R6, 0x5410, R112 ;  /* 0x0000541006067816 */ /* 0x000fe40000000070 */
.L_x_8854:
[----:B------:R-:W-:Y:S01]  /*1420*/  PRMT R133, RZ, 0x5410, R115 ;  /* 0x00005410ff857816 */ /* 0x000fe20000000073 */
[----:B------:R-:W-:Y:S05]  /*1430*/  @P3 BRA `(.L_x_8855) ;  /* 0x0000008000003947 */ /* 0x000fea0003800000 */
[----:B------:R-:W-:-:S04]  /*1440*/  ISETP.NE.U32.AND P4, PT, RZ, c[0x0][0x180], PT ;  /* 0x00006000ff007a0c */ /* 0x000fc80003f85070 */
[----:B------:R-:W-:-:S13]  /*1450*/  ISETP.NE.AND.EX P4, PT, RZ, c[0x0][0x184], PT, P4 ;  /* 0x00006100ff007a0c */ /* 0x000fda0003f85340 */
[----:B------:R-:W-:Y:S05]  /*1460*/  @P4 BRA `(.L_x_8856) ;  /* 0x0000002000004947 */ /* 0x000fea0003800000 */
[----:B------:R-:W-:Y:S05]  /*1470*/  @P0 BRA `(.L_x_8857) ;  /* 0x0000008000000947 */ /* 0x000fea0003800000 */
[----:B------:R-:W-:Y:S05]  /*1480*/  BRA `(.L_x_8858) ;  /* 0x0000009000007947 */ /* 0x000fea0003800000 */
.L_x_8856:
[----:B-----5:R-:W-:-:S05]  /*1490*/  PRMT R112, RZ, 0x5410, R11 ;  /* 0x00005410ff707816 */ /* 0x020fca000000000b */
[----:B------:R-:W-:Y:S01]  /*14a0*/  FADD.FTZ R133, R112, R133 ;  /* 0x0000008570857221 */ /* 0x000fe20000010000 */
[----:B------:R-:W-:Y:S05]  /*14b0*/  BRA `(.L_x_8857) ;  /* 0x0000004000007947 */ /* 0x000fea0003800000 */
.L_x_8855:
[----:B-----5:R-:W-:-:S05]  /*14c0*/  PRMT R112, RZ, 0x5410, R15 ;  /* 0x00005410ff707816 */ /* 0x020fca000000000f */
[----:B------:R-:W-:Y:S01]  /*14d0*/  FADD.FTZ R133, R112, R133 ;  /* 0x0000008570857221 */ /* 0x000fe20000010000 */
[----:B------:R-:W-:-:S05]  /*14e0*/  @P2 PRMT R112, RZ, 0x5410, R11 ;  /* 0x00005410ff702816 */ /* 0x000fca000000000b */
[----:B------:R-:W-:-:S05]  /*14f0*/  @P2 FADD.FTZ R133, R112, R133 ;  /* 0x0000008570852221 */ /* 0x000fca0000010000 */
.L_x_8857:
[----:B------:R-:W-:-:S04]  /*1500*/  F2FP.BF16.PACK_AB R112, RZ, R133 ;  /* 0x00000085ff70723e */ /* 0x000fc800000010ff */
[----:B------:R-:W-:Y:S02]  /*1510*/  PRMT R7, R112, 0x7610, R7 ;  /* 0x0000761070077816 */ /* 0x000fe40000000007 */
.L_x_8858:
[----:B------:R-:W-:Y:S01]  /*1520*/  PRMT R134, RZ, 0x7610, R115 ;  /* 0x00007610ff867816 */ /* 0x000fe20000000073 */
[----:B------:R-:W-:Y:S05]  /*1530*/  @P3 BRA `(.L_x_8859) ;  /* 0x0000008000003947 */ /* 0x000fea0003800000 */
[----:B------:R-:W-:-:S04]  /*1540*/  ISETP.NE.U32.AND P4, PT, RZ, c[0x0][0x180], PT ;  /* 0x00006000ff007a0c */ /* 0x000fc80003f85070 */
[----:B------:R-:W-:-:S13]  /*1550*/  ISETP.NE.AND.EX P4, PT, RZ, c[0x0][0x184], PT, P4 ;  /* 0x00006100ff007a0c */ /* 0x000fda0003f85340 */
[----:B------:R-:W-:Y:S05]  /*1560*/  @P4 BRA `(.L_x_8860) ;  /* 0x0000002000004947 */ /* 0x000fea0003800000 */
[----:B------:R-:W-:Y:S05]  /*1570*/  @P0 BRA `(.L_x_8861) ;  /* 0x0000008000000947 */ /* 0x000fea0003800000 */
[----:B------:R-:W-:Y:S05]  /*1580*/  BRA `(.L_x_8862) ;  /* 0x0000009000007947 */ /* 0x000fea0003800000 */
.L_x_8860:
[----:B-----5:R-:W-:-:S05]  /*1590*/  PRMT R113, RZ, 0x7610, R11 ;  /* 0x00007610ff717816 */ /* 0x020fca000000000b */
[----:B------:R-:W-:Y:S01]  /*15a0*/  FADD.FTZ R134, R113, R134 ;  /* 0x0000008671867221 */ /* 0x000fe20000010000 */
[----:B------:R-:W-:Y:S05]  /*15b0*/  BRA `(.L_x_8861) ;  /* 0x0000004000007947 */ /* 0x000fea0003800000 */
.L_x_8859:
[----:B-----5:R-:W-:-:S05]  /*15c0*/  PRMT R113, RZ, 0x7610, R15 ;  /* 0x00007610ff717816 */ /* 0x020fca000000000f */
[----:B------:R-:W-:Y:S01]  /*15d0*/  FADD.FTZ R134, R113, R134 ;  /* 0x0000008671867221 */ /* 0x000fe20000010000 */
[----:B------:R-:W-:-:S05]  /*15e0*/  @P2 PRMT R113, RZ, 0x7610, R11 ;  /* 0x00007610ff712816 */ /* 0x000fca000000000b */
[----:B------:R-:W-:-:S05]  /*15f0*/  @P2 FADD.FTZ R134, R113, R134 ;  /* 0x0000008671862221 */ /* 0x000fca0000010000 */
.L_x_8861:
[----:B------:R-:W-:-:S04]  /*1600*/  F2FP.BF16.PACK_AB R112, RZ, R134 ;  /* 0x00000086ff70723e */ /* 0x000fc800000010ff */
[----:B------:R-:W-:Y:S02]  /*1610*/  PRMT R7, R7, 0x5410, R112 ;  /* 0x0000541007077816 */ /* 0x000fe40000000070 */
.L_x_8862:
        /* <DEDUP_REMOVED lines=11> */
[----:B-1----:R-:W-:-:S04]  /*16d0*/  ISETP.NE.U32.AND P4, PT, RZ, c[0x0][0x180], PT ;  /* 0x00006000ff007a0c */ /* 0x002fc80003f85070 */
[----:B------:R-:W-:-:S13]  /*16e0*/  ISETP.NE.AND.EX P4, PT, RZ, c[0x0][0x184], PT, P4 ;  /* 0x00006100ff007a0c */ /* 0x000fda0003f85340 */
[----:B------:R-:W-:Y:S05]  /*16f0*/  @P4 BRA `(.L_x_8864) ;  /* 0x0000002000004947 */ /* 0x000fea0003800000 */
[----:B------:R-:W-:Y:S05]  /*1700*/  @P0 BRA `(.L_x_8865) ;  /* 0x0000008000000947 */ /* 0x000fea0003800000 */
[----:B------:R-:W-:Y:S05]  /*1710*/  BRA `(.L_x_8866) ;  /* 0x0000009000007947 */ /* 0x000fea0003800000 */
.L_x_8864:
[----:B-----5:R-:W-:-:S05]  /*1720*/  PRMT R130, RZ, 0x5410, R8 ;  /* 0x00005410ff827816 */ /* 0x020fca0000000008 */
[----:B------:R-:W-:Y:S01]  /*1730*/  FADD.FTZ R135, R130, R135 ;  /* 0x0000008782877221 */ /* 0x000fe20000010000 */
[----:B------:R-:W-:Y:S05]  /*1740*/  BRA `(.L_x_8865) ;  /* 0x0000004000007947 */ /* 0x000fea0003800000 */
.L_x_8863:
[----:B-1---5:R-:W-:-:S05]  /*1750*/  PRMT R130, RZ, 0x5410, R12 ;  /* 0x00005410ff827816 */ /* 0x022fca000000000c */
[----:B------:R-:W-:Y:S01]  /*1760*/  FADD.FTZ R135, R130, R135 ;  /* 0x0000008782877221 */ /* 0x000fe20000010000 */
[----:B------:R-:W-:-:S05]  /*1770*/  @P2 PRMT R130, RZ, 0x5410, R8 ;  /* 0x00005410ff822816 */ /* 0x000fca0000000008 */
[----:B------:R-:W-:-:S05]  /*1780*/  @P2 FADD.FTZ R135, R130, R135 ;  /* 0x0000008782872221 */ /* 0x000fca0000010000 */
.L_x_8865:
[----:B------:R-:W-:-:S04]  /*1790*/  F2FP.BF16.PACK_AB R130, RZ, R135 ;  /* 0x00000087ff82723e */ /* 0x000fc800000010ff */
[----:B0-----:R-:W-:Y:S02]  /*17a0*/  PRMT R4, R130, 0x7610, R4 ;  /* 0x0000761082047816 */ /* 0x001fe40000000004 */
.L_x_8866:
[----:B------:R-:W-:Y:S01]  /*17b0*/  PRMT R136, RZ, 0x7610, R112 ;  /* 0x00007610ff887816 */ /* 0x000fe20000000070 */
[----:B------:R-:W-:Y:S05]  /*17c0*/  @P3 BRA `(.L_x_8867) ;  /* 0x0000008000003947 */ /* 0x000fea0003800000 */
[----:B------:R-:W-:-:S04]  /*17d0*/  ISETP.NE.U32.AND P4, PT, RZ, c[0x0][0x180], PT ;  /* 0x00006000ff007a0c */ /* 0x000fc80003f85070 */
[----:B------:R-:W-:-:S13]  /*17e0*/  ISETP.NE.AND.EX P4, PT, RZ, c[0x0][0x184], PT, P4 ;  /* 0x00006100ff007a0c */ /* 0x000fda0003f85340 */
[----:B------:R-:W-:Y:S05]  /*17f0*/  @P4 BRA `(.L_x_8868) ;  /* 0x0000002000004947 */ /* 0x000fea0003800000 */
[----:B------:R-:W-:Y:S05]  /*1800*/  @P0 BRA `(.L_x_8869) ;  /* 0x0000008000000947 */ /* 0x000fea0003800000 */
[----:B------:R-:W-:Y:S05]  /*1810*/  BRA `(.L_x_8870) ;  /* 0x0000009000007947 */ /* 0x000fea0003800000 */
.L_x_8868:
[----:B-----5:R-:W-:-:S05]  /*1820*/  PRMT R137, RZ, 0x7610, R8 ;  /* 0x00007610ff897816 */ /* 0x020fca0000000008 */
[----:B------:R-:W-:Y:S01]  /*1830*/  FADD.FTZ R136, R137, R136 ;  /* 0x0000008889887221 */ /* 0x000fe20000010000 */
[----:B------:R-:W-:Y:S05]  /*1840*/  BRA `(.L_x_8869) ;  /* 0x0000004000007947 */ /* 0x000fea0003800000 */
.L_x_8867:
[----:B-----5:R-:W-:-:S05]  /*1850*/  PRMT R137, RZ, 0x7610, R12 ;  /* 0x00007610ff897816 */ /* 0x020fca000000000c */
[----:B------:R-:W-:Y:S01]  /*1860*/  FADD.FTZ R136, R137, R136 ;  /* 0x0000008889887221 */ /* 0x000fe20000010000 */
[----:B------:R-:W-:-:S05]  /*1870*/  @P2 PRMT R137, RZ, 0x7610, R8 ;  /* 0x00007610ff892816 */ /* 0x000fca0000000008 */
[----:B------:R-:W-:-:S05]  /*1880*/  @P2 FADD.FTZ R136, R137, R136 ;  /* 0x0000008889882221 */ /* 0x000fca0000010000 */
.L_x_8869:
[----:B------:R-:W-:-:S04]  /*1890*/  F2FP.BF16.PACK_AB R112, RZ, R136 ;  /* 0x00000088ff70723e */ /* 0x000fc800000010ff */
[----:B0-----:R-:W-:Y:S02]  /*18a0*/  PRMT R4, R4, 0x5410, R112 ;  /* 0x0000541004047816 */ /* 0x001fe40000000070 */
.L_x_8870:
[----:B------:R-:W-:Y:S01]  /*18b0*/  PRMT R137, RZ, 0x5410, R113 ;  /* 0x00005410ff897816 */ /* 0x000fe20000000071 */
[----:B------:R-:W-:Y:S05]  /*18c0*/  @P3 BRA `(.L_x_8871) ;  /* 0x0000008000003947 */ /* 0x000fea0003800000 */
[----:B------:R-:W-:-:S04]  /*18d0*/  ISETP.NE.U32.AND P4, PT, RZ, c[0x0][0x180], PT ;  /* 0x00006000ff007a0c */ /* 0x000fc80003f85070 */
[----:B------:R-:W-:-:S13]  /*18e0*/  ISETP.NE.AND.EX P4, PT, RZ, c[0x0][0x184], PT, P4 ;  /* 0x00006100ff007a0c */ /* 0x000fda0003f85340 */
[----:B------:R-:W-:Y:S05]  /*18f0*/  @P4 BRA `(.L_x_8872) ;  /* 0x0000002000004947 */ /* 0x000fea0003800000 */
[----:B------:R-:W-:Y:S05]  /*1900*/  @P0 BRA `(.L_x_8873) ;  /* 0x0000008000000947 */ /* 0x000fea0003800000 */
[----:B------:R-:W-:Y:S05]  /*1910*/  BRA `(.L_x_8874) ;  /* 0x0000009000007947 */ /* 0x000fea0003800000 */
.L_x_8872:
[----:B-----5:R-:W-:-:S05]  /*1920*/  PRMT R112, RZ, 0x5410, R9 ;  /* 0x00005410ff707816 */ /* 0x020fca0000000009 */
[----:B------:R-:W-:Y:S01]  /*1930*/  FADD.FTZ R137, R112, R137 ;  /* 0x0000008970897221 */ /* 0x000fe20000010000 */
[----:B------:R-:W-:Y:S05]  /*1940*/  BRA `(.L_x_8873) ;  /* 0x0000004000007947 */ /* 0x000fea0003800000 */
.L_x_8871:
[----:B-----5:R-:W-:-:S05]  /*1950*/  PRMT R112, RZ, 0x5410, R13 ;  /* 0x00005410ff707816 */ /* 0x020fca000000000d */
[----:B------:R-:W-:Y:S01]  /*1960*/  FADD.FTZ R137, R112, R137 ;  /* 0x0000008970897221 */ /* 0x000fe20000010000 */
[----:B------:R-:W-:-:S05]  /*1970*/  @P2 PRMT R112, RZ, 0x5410, R9 ;  /* 0x00005410ff702816 */ /* 0x000fca0000000009 */
[----:B------:R-:W-:-:S05]  /*1980*/  @P2 FADD.FTZ R137, R112, R137 ;  /* 0x0000008970892221 */ /* 0x000fca0000010000 */
.L_x_8873:
[----:B------:R-:W-:-:S04]  /*1990*/  F2FP.BF16.PACK_AB R112, RZ, R137 ;  /* 0x00000089ff70723e */ /* 0x000fc800000010ff */
[----:B0-----:R-:W-:Y:S02]  /*19a0*/  PRMT R5, R112, 0x7610, R5 ;  /* 0x0000761070057816 */ /* 0x001fe40000000005 */
.L_x_8874:
[----:B------:R-:W-:Y:S01]  /*19b0*/  PRMT R139, RZ, 0x7610, R113 ;  /* 0x00007610ff8b7816 */ /* 0x000fe20000000071 */
[----:B------:R-:W-:Y:S05]  /*19c0*/  @P3 BRA `(.L_x_8875) ;  /* 0x0000008000003947 */ /* 0x000fea0003800000 */
[----:B------:R-:W-:-:S04]  /*19d0*/  ISETP.NE.U32.AND P4, PT, RZ, c[0x0][0x180], PT ;  /* 0x00006000ff007a0c */ /* 0x000fc80003f85070 */
[----:B------:R-:W-:-:S13]  /*19e0*/  ISETP.NE.AND.EX P4, PT, RZ, c[0x0][0x184], PT, P4 ;  /* 0x00006100ff007a0c */ /* 0x000fda0003f85340 */
[----:B------:R-:W-:Y:S05]  /*19f0*/  @P4 BRA `(.L_x_8876) ;  /* 0x0000002000004947 */ /* 0x000fea0003800000 */
[----:B------:R-:W-:Y:S05]  /*1a00*/  @P0 BRA `(.L_x_8877) ;  /* 0x0000008000000947 */ /* 0x000fea0003800000 */
[----:B------:R-:W-:Y:S05]  /*1a10*/  BRA `(.L_x_8878) ;  /* 0x0000009000007947 */ /* 0x000fea0003800000 */
.L_x_8876:
[----:B-----5:R-:W-:-:S05]  /*1a20*/  PRMT R112, RZ, 0x7610, R9 ;  /* 0x00007610ff707816 */ /* 0x020fca0000000009 */
[----:B------:R-:W-:Y:S01]  /*1a30*/  FADD.FTZ R139, R112, R139 ;  /* 0x0000008b708b7221 */ /* 0x000fe20000010000 */
[----:B------:R-:W-:Y:S05]  /*1a40*/  BRA `(.L_x_8877) ;  /* 0x0000004000007947 */ /* 0x000fea0003800000 */
.L_x_8875:
[----:B-----5:R-:W-:-:S05]  /*1a50*/  PRMT R112, RZ, 0x7610, R13 ;  /* 0x00007610ff707816 */ /* 0x020fca000000000d */
[----:B------:R-:W-:Y:S01]  /*1a60*/  FADD.FTZ R139, R112, R139 ;  /* 0x0000008b708b7221 */ /* 0x000fe20000010000 */
[----:B------:R-:W-:-:S05]  /*1a70*/  @P2 PRMT R112, RZ, 0x7610, R9 ;  /* 0x00007610ff702816 */ /* 0x000fca0000000009 */
[----:B------:R-:W-:-:S05]  /*1a80*/  @P2 FADD.FTZ R139, R112, R139 ;  /* 0x0000008b708b2221 */ /* 0x000fca0000010000 */
.L_x_8877:
[----:B------:R-:W-:-:S04]  /*1a90*/  F2FP.BF16.PACK_AB R112, RZ, R139 ;  /* 0x0000008bff70723e */ /* 0x000fc800000010ff */
[----:B0-----:R-:W-:Y:S02]  /*1aa0*/  PRMT R5, R5, 0x5410, R112 ;  /* 0x0000541005057816 */ /* 0x001fe40000000070 */
.L_x_8878:
[----:B------:R-:W-:Y:S01]  /*1ab0*/  PRMT R140, RZ, 0x5410, R114 ;  /* 0x00005410ff8c7816 */ /* 0x000fe20000000072 */
[----:B------:R-:W-:Y:S05]  /*1ac0*/  @P3 BRA `(.L_x_8879) ;  /* 0x0000008000003947 */ /* 0x000fea0003800000 */
[----:B------:R-:W-:-:S04]  /*1ad0*/  ISETP.NE.U32.AND P4, PT, RZ, c[0x0][0x180], PT ;  /* 0x00006000ff007a0c */ /* 0x000fc80003f85070 */
[----:B------:R-:W-:-:S13]  /*1ae0*/  ISETP.NE.AND.EX P4, PT, RZ, c[0x0][0x184], PT, P4 ;  /* 0x00006100ff007a0c */ /* 0x000fda0003f85340 */
[----:B------:R-:W-:Y:S05]  /*1af0*/  @P4 BRA `(.L_x_8880) ;  /* 0x0000002000004947 */ /* 0x000fea0003800000 */
[----:B------:R-:W-:Y:S05]  /*1b00*/  @P0 BRA `(.L_x_8881) ;  /* 0x0000008000000947 */ /* 0x000fea0003800000 */
[----:B------:R-:W-:Y:S05]  /*1b10*/  BRA `(.L_x_8882) ;  /* 0x0000009000007947 */ /* 0x000fea0003800000 */
.L_x_8880:
[----:B-----5:R-:W-:-:S05]  /*1b20*/  PRMT R113, RZ, 0x5410, R10 ;  /* 0x00005410ff717816 */ /* 0x020fca000000000a */
[----:B------:R-:W-:Y:S01]  /*1b30*/  FADD.FTZ R140, R113, R140 ;  /* 0x0000008c718c7221 */ /* 0x000fe20000010000 */
[----:B------:R-:W-:Y:S05]  /*1b40*/  BRA `(.L_x_8881) ;  /* 0x0000004000007947 */ /* 0x000fea0003800000 */
.L_x_8879:
[----:B-----5:R-:W-:-:S05]  /*1b50*/  PRMT R113, RZ, 0x5410, R14 ;  /* 0x00005410ff717816 */ /* 0x020fca000000000e */
[----:B------:R-:W-:Y:S01]  /*1b60*/  FADD.FTZ R140, R113, R140 ;  /* 0x0000008c718c7221 */ /* 0x000fe20000010000 */
[----:B------:R-:W-:-:S05]  /*1b70*/  @P2 PRMT R113, RZ, 0x5410, R10 ;  /* 0x00005410ff712816 */ /* 0x000fca000000000a */
[----:B------:R-:W-:-:S05]  /*1b80*/  @P2 FADD.FTZ R140, R113, R140 ;  /* 0x0000008c718c2221 */ /* 0x000fca0000010000 */
.L_x_8881:
[----:B------:R-:W-:-:S04]  /*1b90*/  F2FP.BF16.PACK_AB R112, RZ, R140 ;  /* 0x0000008cff70723e */ /* 0x000fc800000010ff */
[----:B------:R-:W-:Y:S02]  /*1ba0*/  PRMT R6, R112, 0x7610, R6 ;  /* 0x0000761070067816 */ /* 0x000fe40000000006 */
.L_x_8882:
[----:B------:R-:W-:Y:S01]  /*1bb0*/  PRMT R141, RZ, 0x7610, R114 ;  /* 0x00007610ff8d7816 */ /* 0x000fe20000000072 */
[----:B------:R-:W-:Y:S05]  /*1bc0*/  @P3 BRA `(.L_x_8883) ;  /* 0x0000008000003947 */ /* 0x000fea0003800000 */
[----:B------:R-:W-:-:S04]  /*1bd0*/  ISETP.NE.U32.AND P4, PT, RZ, c[0x0][0x180], PT ;  /* 0x00006000ff007a0c */ /* 0x000fc80003f85070 */
[----:B------:R-:W-:-:S13]  /*1be0*/  ISETP.NE.AND.EX P4, PT, RZ, c[0x0][0x184], PT, P4 ;  /* 0x00006100ff007a0c */ /* 0x000fda0003f85340 */
[----:B------:R-:W-:Y:S05]  /*1bf0*/  @P4 BRA `(.L_x_8884) ;  /* 0x0000002000004947 */ /* 0x000fea0003800000 */
[----:B------:R-:W-:Y:S05]  /*1c00*/  @P0 BRA `(.L_x_8885) ;  /* 0x0000008000000947 */ /* 0x000fea0003800000 */
[----:B------:R-:W-:Y:S05]  /*1c10*/  BRA `(.L_x_8886) ;  /* 0x0000009000007947 */ /* 0x000fea0003800000 */
.L_x_8884:
[----:B-----5:R-:W-:-:S05]  /*1c20*/  PRMT R112, RZ, 0x7610, R10 ;  /* 0x00007610ff707816 */ /* 0x020fca000000000a */
[----:B------:R-:W-:Y:S01]  /*1c30*/  FADD.FTZ R141, R112, R141 ;  /* 0x0000008d708d7221 */ /* 0x000fe20000010000 */
[----:B------:R-:W-:Y:S05]  /*1c40*/  BRA `(.L_x_8885) ;  /* 0x0000004000007947 */ /* 0x000fea0003800000 */
.L_x_8883:
[----:B-----5:R-:W-:-:S05]  /*1c50*/  PRMT R112, RZ, 0x7610, R14 ;  /* 0x00007610ff707816 */ /* 0x020fca000000000e */
[----:B------:R-:W-:Y:S01]  /*1c60*/  FADD.FTZ R141, R112, R141 ;  /* 0x0000008d708d7221 */ /* 0x000fe20000010000 */
[----:B------:R-:W-:-:S05]  /*1c70*/  @P2 PRMT R112, RZ, 0x7610, R10 ;  /* 0x00007610ff702816 */ /* 0x000fca000000000a */
[----:B------:R-:W-:-:S05]  /*1c80*/  @P2 FADD.FTZ R141, R112, R141 ;  /* 0x0000008d708d2221 */ /* 0x000fca0000010000 */
.L_x_8885:
[----:B------:R-:W-:-:S04]  /*1c90*/  F2FP.BF16.PACK_AB R112, RZ, R141 ;  /* 0x0000008dff70723e */ /* 0x000fc800000010ff */
[----:B------:R-:W-:Y:S02]  /*1ca0*/  PRMT R6, R6, 0x5410, R112 ;  /* 0x0000541006067816 */ /* 0x000fe40000000070 */
.L_x_8886:
[----:B------:R-:W-:Y:S01]  /*1cb0*/  PRMT R142, RZ, 0x5410, R115 ;  /* 0x00005410ff8e7816 */ /* 0x000fe20000000073 */
[----:B------:R-:W-:Y:S05]  /*1cc0*/  @P3 BRA `(.L_x_8887) ;  /* 0x0000008000003947 */ /* 0x000fea0003800000 */
[----:B------:R-:W-:-:S04]  /*1cd0*/  ISETP.NE.U32.AND P4, PT, RZ, c[0x0][0x180], PT ;  /* 0x00006000ff007a0c */ /* 0x000fc80003f85070 */
[----:B------:R-:W-:-:S13]  /*1ce0*/  ISETP.NE.AND.EX P4, PT, RZ, c[0x0][0x184], PT, P4 ;  /* 0x00006100ff007a0c */ /* 0x000fda0003f85340 */
[----:B------:R-:W-:Y:S05]  /*1cf0*/  @P4 BRA `(.L_x_8888) ;  /* 0x0000002000004947 */ /* 0x000fea0003800000 */
[----:B------:R-:W-:Y:S05]  /*1d00*/  @P0 BRA `(.L_x_8889) ;  /* 0x0000008000000947 */ /* 0x000fea0003800000 */
[----:B------:R-:W-:Y:S05]  /*1d10*/  BRA `(.L_x_8890) ;  /* 0x0000009000007947 */ /* 0x000fea0003800000 */
.L_x_8888:
[----:B-----5:R-:W-:-:S05]  /*1d20*/  PRMT R113, RZ, 0x5410, R11 ;  /* 0x00005410ff717816 */ /* 0x020fca000000000b */
[----:B------:R-:W-:Y:S01]  /*1d30*/  FADD.FTZ R142, R113, R142 ;  /* 0x0000008e718e7221 */ /* 0x000fe20000010000 */
[----:B------:R-:W-:Y:S05]  /*1d40*/  BRA `(.L_x_8889) ;  /* 0x0000004000007947 */ /* 0x000fea0003800000 */
.L_x_8887:
[----:B-----5:R-:W-:-:S05]  /*1d50*/  PRMT R113, RZ, 0x5410, R15 ;  /* 0x00005410ff717816 */ /* 0x020fca000000000f */
[----:B------:R-:W-:Y:S01]  /*1d60*/  FADD.FTZ R142, R113, R142 ;  /* 0x0000008e718e7221 */ /* 0x000fe20000010000 */
[----:B------:R-:W-:-:S05]  /*1d70*/  @P2 PRMT R113, RZ, 0x5410, R11 ;  /* 0x00005410ff712816 */ /* 0x000fca000000000b */
[----:B------:R-:W-:-:S05]  /*1d80*/  @P2 FADD.FTZ R142, R113, R142 ;  /* 0x0000008e718e2221 */ /* 0x000fca0000010000 */
.L_x_8889:
[----:B------:R-:W-:-:S04]  /*1d90*/  F2FP.BF16.PACK_AB R112, RZ, R142 ;  /* 0x0000008eff70723e */ /* 0x000fc800000010ff */
[----:B------:R-:W-:Y:S02]  /*1da0*/  PRMT R7, R112, 0x7610, R7 ;  /* 0x0000761070077816 */ /* 0x000fe40000000007 */
.L_x_8890:
[----:B------:R-:W-:Y:S01]  /*1db0*/  PRMT R143, RZ, 0x7610, R115 ;  /* 0x00007610ff8f7816 */ /* 0x000fe20000000073 */
[----:B------:R-:W-:Y:S05]  /*1dc0*/  @P3 BRA `(.L_x_8891) ;  /* 0x0000008000003947 */ /* 0x000fea0003800000 */
[----:B------:R-:W-:-:S04]  /*1dd0*/  ISETP.NE.U32.AND P4, PT, RZ, c[0x0][0x180], PT ;  /* 0x00006000ff007a0c */ /* 0x000fc80003f85070 */
[----:B------:R-:W-:-:S13]  /*1de0*/  ISETP.NE.AND.EX P4, PT, RZ, c[0x0][0x184], PT, P4 ;  /* 0x00006100ff007a0c */ /* 0x000fda0003f85340 */
[----:B------:R-:W-:Y:S05]  /*1df0*/  @P4 BRA `(.L_x_8892) ;  /* 0x0000002000004947 */ /* 0x000fea0003800000 */
[----:B------:R-:W-:Y:S05]  /*1e00*/  @P0 BRA `(.L_x_8893) ;  /* 0x0000008000000947 */ /* 0x000fea0003800000 */
[----:B------:R-:W-:Y:S05]  /*1e10*/  BRA `(.L_x_8894) ;  /* 0x0000009000007947 */ /* 0x000fea0003800000 */
.L_x_8892:
[----:B-----5:R-:W-:-:S05]  /*1e20*/  PRMT R112, RZ, 0x7610, R11 ;  /* 0x00007610ff707816 */ /* 0x020fca000000000b */
[----:B------:R-:W-:Y:S01]  /*1e30*/  FADD.FTZ R143, R112, R143 ;  /* 0x0000008f708f7221 */ /* 0x000fe20000010000 */
[----:B------:R-:W-:Y:S05]  /*1e40*/  BRA `(.L_x_8893) ;  /* 0x0000004000007947 */ /* 0x000fea0003800000 */
.L_x_8891:
[----:B-----5:R-:W-:-:S05]  /*1e50*/  PRMT R112, RZ, 0x7610, R15 ;  /* 0x00007610ff707816 */ /* 0x020fca000000000f */
[----:B------:R-:W-:Y:S01]  /*1e60*/  FADD.FTZ R143, R112, R143 ;  /* 0x0000008f708f7221 */ /* 0x000fe20000010000 */
[----:B------:R-:W-:-:S05]  /*1e70*/  @P2 PRMT R112, RZ, 0x7610, R11 ;  /* 0x00007610ff702816 */ /* 0x000fca000000000b */
[----:B------:R-:W-:-:S05]  /*1e80*/  @P2 FADD.FTZ R143, R112, R143 ;  /* 0x0000008f708f2221 */ /* 0x000fca0000010000 */
.L_x_8893:
[----:B------:R-:W-:-:S04]  /*1e90*/  F2FP.BF16.PACK_AB R112, RZ, R143 ;  /* 0x0000008fff70723e */ /* 0x000fc800000010ff */
[----:B------:R-:W-:Y:S02]  /*1ea0*/  PRMT R7, R7, 0x5410, R112 ;  /* 0x0000541007077816 */ /* 0x000fe40000000070 */
.L_x_8894:
[C---:B------:R-:W-:Y:S02]  /*1eb0*/  @P0 IADD3 R144, R2.reuse, 0x40, RZ ;  /* 0x0000004002900810 */ /* 0x040fe40007ffe0ff */
[----:B------:R-:W-:-:S03]  /*1ec0*/  IADD3 R130, R2, 0x60, RZ ;  /* 0x0000006002827810 */ /* 0x000fc60007ffe0ff */
        /* <DEDUP_REMOVED lines=15> */
.L_x_8896:
[----:B-----5:R-:W-:-:S05]  /*1fc0*/  PRMT R145, RZ, 0x5410, R8 ;  /* 0x00005410ff917816 */ /* 0x020fca0000000008 */
[----:B------:R-:W-:Y:S01]  /*1fd0*/  FADD.FTZ R144, R145, R144 ;  /* 0x0000009091907221 */ /* 0x000fe20000010000 */
[----:B------:R-:W-:Y:S05]  /*1fe0*/  BRA `(.L_x_8897) ;  /* 0x0000004000007947 */ /* 0x000fea0003800000 */
.L_x_8895:
[----:B--2--5:R-:W-:-:S05]  /*1ff0*/  PRMT R145, RZ, 0x5410, R12 ;  /* 0x00005410ff917816 */ /* 0x024fca000000000c */
[----:B------:R-:W-:Y:S01]  /*2000*/  FADD.FTZ R144, R145, R144 ;  /* 0x0000009091907221 */ /* 0x000fe20000010000 */
[----:B------:R-:W-:-:S05]  /*2010*/  @P2 PRMT R145, RZ, 0x5410, R8 ;  /* 0x00005410ff912816 */ /* 0x000fca0000000008 */
[----:B------:R-:W-:-:S05]  /*2020*/  @P2 FADD.FTZ R144, R145, R144 ;  /* 0x0000009091902221 */ /* 0x000fca0000010000 */
.L_x_8897:
[----:B------:R-:W-:-:S04]  /*2030*/  F2FP.BF16.PACK_AB R138, RZ, R144 ;  /* 0x00000090ff8a723e */ /* 0x000fc800000010ff */
[----:B0-----:R-:W-:Y:S02]  /*2040*/  PRMT R4, R138, 0x7610, R4 ;  /* 0x000076108a047816 */ /* 0x001fe40000000004 */
.L_x_8898:
[----:B------:R-:W-:Y:S01]  /*2050*/  PRMT R145, RZ, 0x7610, R112 ;  /* 0x00007610ff917816 */ /* 0x000fe20000000070 */
[----:B------:R-:W-:Y:S05]  /*2060*/  @P3 BRA `(.L_x_8899) ;  /* 0x0000008000003947 */ /* 0x000fea0003800000 */
[----:B------:R-:W-:-:S04]  /*2070*/  ISETP.NE.U32.AND P4, PT, RZ, c[0x0][0x180], PT ;  /* 0x00006000ff007a0c */ /* 0x000fc80003f85070 */
[----:B------:R-:W-:-:S13]  /*2080*/  ISETP.NE.AND.EX P4, PT, RZ, c[0x0][0x184], PT, P4 ;  /* 0x00006100ff007a0c */ /* 0x000fda0003f85340 */
[----:B------:R-:W-:Y:S05]  /*2090*/  @P4 BRA `(.L_x_8900) ;  /* 0x0000002000004947 */ /* 0x000fea0003800000 */
[----:B------:R-:W-:Y:S05]  /*20a0*/  @P0 BRA `(.L_x_8901) ;  /* 0x0000008000000947 */ /* 0x000fea0003800000 */
[----:B------:R-:W-:Y:S05]  /*20b0*/  BRA `(.L_x_8902) ;  /* 0x0000009000007947 */ /* 0x000fea0003800000 */
.L_x_8900:
[----:B-----5:R-:W-:-:S05]  /*20c0*/  PRMT R112, RZ, 0x7610, R8 ;  /* 0x00007610ff707816 */ /* 0x020fca0000000008 */
[----:B------:R-:W-:Y:S01]  /*20d0*/  FADD.FTZ R145, R112, R145 ;  /* 0x0000009170917221 */ /* 0x000fe20000010000 */
[----:B------:R-:W-:Y:S05]  /*20e0*/  BRA `(.L_x_8901) ;  /* 0x0000004000007947 */ /* 0x000fea0003800000 */
.L_x_8899:
[----:B-----5:R-:W-:-:S05]  /*20f0*/  PRMT R112, RZ, 0x7610, R12 ;  /* 0x00007610ff707816 */ /* 0x020fca000000000c */
[----:B------:R-:W-:Y:S01]  /*2100*/  FADD.FTZ R145, R112, R145 ;  /* 0x0000009170917221 */ /* 0x000fe20000010000 */
[----:B------:R-:W-:-:S05]  /*2110*/  @P2 PRMT R112, RZ, 0x7610, R8 ;  /* 0x00007610ff702816 */ /* 0x000fca0000000008 */
[----:B------:R-:W-:-:S05]  /*2120*/  @P2 FADD.FTZ R145, R112, R145 ;  /* 0x0000009170912221 */ /* 0x000fca0000010000 */
.L_x_8901:
[----:B------:R-:W-:-:S04]  /*2130*/  F2FP.BF16.PACK_AB R112, RZ, R145 ;  /* 0x00000091ff70723e */ /* 0x000fc800000010ff */
[----:B0-----:R-:W-:Y:S02]  /*2140*/  PRMT R4, R4, 0x5410, R112 ;  /* 0x0000541004047816 */ /* 0x001fe40000000070 */
.L_x_8902:
[----:B------:R-:W-:Y:S01]  /*2150*/  PRMT R147, RZ, 0x5410, R113 ;  /* 0x00005410ff937816 */ /* 0x000fe20000000071 */
[----:B------:R-:W-:Y:S05]  /*2160*/  @P3 BRA `(.L_x_8903) ;  /* 0x0000008000003947 */ /* 0x000fea0003800000 */
[----:B------:R-:W-:-:S04]  /*2170*/  ISETP.NE.U32.AND P4, PT, RZ, c[0x0][0x180], PT ;  /* 0x00006000ff007a0c */ /* 0x000fc80003f85070 */
[----:B------:R-:W-:-:S13]  /*2180*/  ISETP.NE.AND.EX P4, PT, RZ, c[0x0][0x184], PT, P4 ;  /* 0x00006100ff007a0c */ /* 0x000fda0003f85340 */
[----:B------:R-:W-:Y:S05]  /*2190*/  @P4 BRA `(.L_x_8904) ;  /* 0x0000002000004947 */ /* 0x000fea0003800000 */
[----:B------:R-:W-:Y:S05]  /*21a0*/  @P0 BRA `(.L_x_8905) ;  /* 0x0000008000000947 */ /* 0x000fea0003800000 */
[----:B------:R-:W-:Y:S05]  /*21b0*/  BRA `(.L_x_8906) ;  /* 0x0000009000007947 */ /* 0x000fea0003800000 */
.L_x_8904:
[----:B-----5:R-:W-:-:S05]  /*21c0*/  PRMT R112, RZ, 0x5410, R9 ;  /* 0x00005410ff707816 */ /* 0x020fca0000000009 */
[----:B------:R-:W-:Y:S01]  /*21d0*/  FADD.FTZ R147, R112, R147 ;  /* 0x0000009370937221 */ /* 0x000fe20000010000 */
[----:B------:R-:W-:Y:S05]  /*21e0*/  BRA `(.L_x_8905) ;  /* 0x0000004000007947 */ /* 0x000fea0003800000 */
.L_x_8903:
[----:B-----5:R-:W-:-:S05]  /*21f0*/  PRMT R112, RZ, 0x5410, R13 ;  /* 0x00005410ff707816 */ /* 0x020fca000000000d */
[----:B------:R-:W-:Y:S01]  /*2200*/  FADD.FTZ R147, R112, R147 ;  /* 0x0000009370937221 */ /* 0x000fe20000010000 */
[----:B------:R-:W-:-:S05]  /*2210*/  @P2 PRMT R112, RZ, 0x5410, R9 ;  /* 0x00005410ff702816 */ /* 0x000fca0000000009 */
[----:B------:R-:W-:-:S05]  /*2220*/  @P2 FADD.FTZ R147, R112, R147 ;  /* 0x0000009370932221 */ /* 0x000fca0000010000 */
.L_x_8905:
[----:B------:R-:W-:-:S04]  /*2230*/  F2FP.BF16.PACK_AB R112, RZ, R147 ;  /* 0x00000093ff70723e */ /* 0x000fc800000010ff */
[----:B0-----:R-:W-:Y:S02]  /*2240*/  PRMT R5, R112, 0x7610, R5 ;  /* 0x0000761070057816 */ /* 0x001fe40000000005 */
.L_x_8906:
[----:B------:R-:W-:Y:S01]  /*2250*/  PRMT R148, RZ, 0x7610, R113 ;  /* 0x00007610ff947816 */ /* 0x000fe20000000071 */
[----:B------:R-:W-:Y:S05]  /*2260*/  @P3 BRA `(.L_x_8907) ;  /* 0x0000008000003947 */ /* 0x000fea0003800000 */
[----:B------:R-:W-:-:S04]  /*2270*/  ISETP.NE.U32.AND P4, PT, RZ, c[0x0][0x180], PT ;  /* 0x00006000ff007a0c */ /* 0x000fc80003f85070 */
[----:B------:R-:W-:-:S13]  /*2280*/  ISETP.NE.AND.EX P4, PT, RZ, c[0x0][0x184], PT, P4 ;  /* 0x00006100ff007a0c */ /* 0x000fda0003f85340 */
[----:B------:R-:W-:Y:S05]  /*2290*/  @P4 BRA `(.L_x_8908) ;  /* 0x0000002000004947 */ /* 0x000fea0003800000 */
[----:B------:R-:W-:Y:S05]  /*22a0*/  @P0 BRA `(.L_x_8909) ;  /* 0x0000008000000947 */ /* 0x000fea0003800000 */
[----:B------:R-:W-:Y:S05]  /*22b0*/  BRA `(.L_x_8910) ;  /* 0x0000009000007947 */ /* 0x000fea0003800000 */
.L_x_8908:
[----:B-----5:R-:W-:-:S05]  /*22c0*/  PRMT R113, RZ, 0x7610, R9 ;  /* 0x00007610ff717816 */ /* 0x020fca0000000009 */
[----:B------:R-:W-:Y:S01]  /*22d0*/  FADD.FTZ R148, R113, R148 ;  /* 0x0000009471947221 */ /* 0x000fe20000010000 */
[----:B------:R-:W-:Y:S05]  /*22e0*/  BRA `(.L_x_8909) ;  /* 0x0000004000007947 */ /* 0x000fea0003800000 */
.L_x_8907:
[----:B-----5:R-:W-:-:S05]  /*22f0*/  PRMT R113, RZ, 0x7610, R13 ;  /* 0x00007610ff717816 */ /* 0x020fca000000000d */
[----:B------:R-:W-:Y:S01]  /*2300*/  FADD.FTZ R148, R113, R148 ;  /* 0x0000009471947221 */ /* 0x000fe20000010000 */
[----:B------:R-:W-:-:S05]  /*2310*/  @P2 PRMT R113, RZ, 0x7610, R9 ;  /* 0x00007610ff712816 */ /* 0x000fca0000000009 */
[----:B------:R-:W-:-:S05]  /*2320*/  @P2 FADD.FTZ R148, R113, R148 ;  /* 0x0000009471942221 */ /* 0x000fca0000010000 */
.L_x_8909:
[----:B------:R-:W-:-:S04]  /*2330*/  F2FP.BF16.PACK_AB R112, RZ, R148 ;  /* 0x00000094ff70723e */ /* 0x000fc800000010ff */
[----:B0-----:R-:W-:Y:S02]  /*2340*/  PRMT R5, R5, 0x5410, R112 ;  /* 0x0000541005057816 */ /* 0x001fe40000000070 */
.L_x_8910:
[----:B------:R-:W-:Y:S01]  /*2350*/  PRMT R149, RZ, 0x5410, R114 ;  /* 0x00005410ff957816 */ /* 0x000fe20000000072 */
[----:B------:R-:W-:Y:S05]  /*2360*/  @P3 BRA `(.L_x_8911) ;  /* 0x0000008000003947 */ /* 0x000fea0003800000 */
[----:B------:R-:W-:-:S04]  /*2370*/  ISETP.NE.U32.AND P4, PT, RZ, c[0x0][0x180], PT ;  /* 0x00006000ff007a0c */ /* 0x000fc80003f85070 */
[----:B------:R-:W-:-:S13]  /*2380*/  ISETP.NE.AND.EX P4, PT, RZ, c[0x0][0x184], PT, P4 ;  /* 0x00006100ff007a0c */ /* 0x000fda0003f85340 */
[----:B------:R-:W-:Y:S05]  /*2390*/  @P4 BRA `(.L_x_8912) ;  /* 0x0000002000004947 */ /* 0x000fea0003800000 */
[----:B------:R-:W-:Y:S05]  /*23a0*/  @P0 BRA `(.L_x_8913) ;  /* 0x0000008000000947 */ /* 0x000fea0003800000 */
[----:B------:R-:W-:Y:S05]  /*23b0*/  BRA `(.L_x_8914) ;  /* 0x0000009000007947 */ /* 0x000fea0003800000 */
.L_x_8912:
[----:B-----5:R-:W-:-:S05]  /*23c0*/  PRMT R112, RZ, 0x5410, R10 ;  /* 0x00005410ff707816 */ /* 0x020fca000000000a */
[----:B------:R-:W-:Y:S01]  /*23d0*/  FADD.FTZ R149, R112, R149 ;  /* 0x0000009570957221 */ /* 0x000fe20000010000 */
[----:B------:R-:W-:Y:S05]  /*23e0*/  BRA `(.L_x_8913) ;  /* 0x0000004000007947 */ /* 0x000fea0003800000 */
.L_x_8911:
[----:B-----5:R-:W-:-:S05]  /*23f0*/  PRMT R112, RZ, 0x5410, R14 ;  /* 0x00005410ff707816 */ /* 0x020fca000000000e */
[----:B------:R-:W-:Y:S01]  /*2400*/  FADD.FTZ R149, R112, R149 ;  /* 0x0000009570957221 */ /* 0x000fe20000010000 */
[----:B------:R-:W-:-:S05]  /*2410*/  @P2 PRMT R112, RZ, 0x5410, R10 ;  /* 0x00005410ff702816 */ /* 0x000fca000000000a */
[----:B------:R-:W-:-:S05]  /*2420*/  @P2 FADD.FTZ R149, R112, R149 ;  /* 0x0000009570952221 */ /* 0x000fca0000010000 */
.L_x_8913:
[----:B------:R-:W-:-:S04]  /*2430*/  F2FP.BF16.PACK_AB R112, RZ, R149 ;  /* 0x00000095ff70723e */ /* 0x000fc800000010ff */
[----:B------:R-:W-:Y:S02]  /*2440*/  PRMT R6, R112, 0x7610, R6 ;  /* 0x0000761070067816 */ /* 0x000fe40000000006 */
.L_x_8914:
[----:B------:R-:W-:Y:S01]  /*2450*/  PRMT R150, RZ, 0x7610, R114 ;  /* 0x00007610ff967816 */ /* 0x000fe20000000072 */
[----:B------:R-:W-:Y:S05]  /*2460*/  @P3 BRA `(.L_x_8915) ;  /* 0x0000008000003947 */ /* 0x000fea0003800000 */
[----:B------:R-:W-:-:S04]  /*2470*/  ISETP.NE.U32.AND P4, PT, RZ, c[0x0][0x180], PT ;  /* 0x00006000ff007a0c */ /* 0x000fc80003f85070 */
[----:B------:R-:W-:-:S13]  /*2480*/  ISETP.NE.AND.EX P4, PT, RZ, c[0x0][0x184], PT, P4 ;  /* 0x00006100ff007a0c */ /* 0x000fda0003f85340 */
[----:B------:R-:W-:Y:S05]  /*2490*/  @P4 BRA `(.L_x_8916) ;  /* 0x0000002000004947 */ /* 0x000fea0003800000 */
[----:B------:R-:W-:Y:S05]  /*24a0*/  @P0 BRA `(.L_x_8917) ;  /* 0x0000008000000947 */ /* 0x000fea0003800000 */
[----:B------:R-:W-:Y:S05]  /*24b0*/  BRA `(.L_x_8918) ;  /* 0x0000009000007947 */ /* 0x000fea0003800000 */
.L_x_8916:
[----:B-----5:R-:W-:-:S05]  /*24c0*/  PRMT R113, RZ, 0x7610, R10 ;  /* 0x00007610ff717816 */ /* 0x020fca000000000a */
[----:B------:R-:W-:Y:S01]  /*24d0*/  FADD.FTZ R150, R113, R150 ;  /* 0x0000009671967221 */ /* 0x000fe20000010000 */
[----:B------:R-:W-:Y:S05]  /*24e0*/  BRA `(.L_x_8917) ;  /* 0x0000004000007947 */ /* 0x000fea0003800000 */
.L_x_8915:
[----:B-----5:R-:W-:-:S05]  /*24f0*/  PRMT R113, RZ, 0x7610, R14 ;  /* 0x00007610ff717816 */ /* 0x020fca000000000e */
[----:B------:R-:W-:Y:S01]  /*2500*/  FADD.FTZ R150, R113, R150 ;  /* 0x0000009671967221 */ /* 0x000fe20000010000 */
[----:B------:R-:W-:-:S05]  /*2510*/  @P2 PRMT R113, RZ, 0x7610, R10 ;  /* 0x00007610ff712816 */ /* 0x000fca000000000a */
[----:B------:R-:W-:-:S05]  /*2520*/  @P2 FADD.FTZ R150, R113, R150 ;  /* 0x0000009671962221 */ /* 0x000fca0000010000 */
.L_x_8917:
[----:B------:R-:W-:-:S04]  /*2530*/  F2FP.BF16.PACK_AB R112, RZ, R150 ;  /* 0x00000096ff70723e */ /* 0x000fc800000010ff */
[----:B------:R-:W-:Y:S02]  /*2540*/  PRMT R6, R6, 0x5410, R112 ;  /* 0x0000541006067816 */ /* 0x000fe40000000070 */
.L_x_8918:
[----:B------:R-:W-:Y:S01]  /*2550*/  PRMT R151, RZ, 0x5410, R115 ;  /* 0x00005410ff977816 */ /* 0x000fe20000000073 */
[----:B------:R-:W-:Y:S05]  /*2560*/  @P3 BRA `(.L_x_8919) ;  /* 0x0000008000003947 */ /* 0x000fea0003800000 */
[----:B------:R-:W-:-:S04]  /*2570*/  ISETP.NE.U32.AND P4, PT, RZ, c[0x0][0x180], PT ;  /* 0x00006000ff007a0c */ /* 0x000fc80003f85070 */
[----:B------:R-:W-:-:S13]  /*2580*/  ISETP.NE.AND.EX P4, PT, RZ, c[0x0][0x184], PT, P4 ;  /* 0x00006100ff007a0c */ /* 0x000fda0003f85340 */
[----:B------:R-:W-:Y:S05]  /*2590*/  @P4 BRA `(.L_x_8920) ;  /* 0x0000002000004947 */ /* 0x000fea0003800000 */
[----:B------:R-:W-:Y:S05]  /*25a0*/  @P0 BRA `(.L_x_8921) ;  /* 0x0000008000000947 */ /* 0x000fea0003800000 */
[----:B------:R-:W-:Y:S05]  /*25b0*/  BRA `(.L_x_8922) ;  /* 0x0000009000007947 */ /* 0x000fea0003800000 */
.L_x_8920:
[----:B-----5:R-:W-:-:S05]  /*25c0*/  PRMT R112, RZ, 0x5410, R11 ;  /* 0x00005410ff707816 */ /* 0x020fca000000000b */
[----:B------:R-:W-:Y:S01]  /*25d0*/  FADD.FTZ R151, R112, R151 ;  /* 0x0000009770977221 */ /* 0x000fe20000010000 */
[----:B------:R-:W-:Y:S05]  /*25e0*/  BRA `(.L_x_8921) ;  /* 0x0000004000007947 */ /* 0x000fea0003800000 */
.L_x_8919:
[----:B-----5:R-:W-:-:S05]  /*25f0*/  PRMT R112, RZ, 0x5410, R15 ;  /* 0x00005410ff707816 */ /* 0x020fca000000000f */
[----:B------:R-:W-:Y:S01]  /*2600*/  FADD.FTZ R151, R112, R151 ;  /* 0x0000009770977221 */ /* 0x000fe20000010000 */
[----:B------:R-:W-:-:S05]  /*2610*/  @P2 PRMT R112, RZ, 0x5410, R11 ;  /* 0x00005410ff702816 */ /* 0x000fca000000000b */
[----:B------:R-:W-:-:S05]  /*2620*/  @P2 FADD.FTZ R151, R112, R151 ;  /* 0x0000009770972221 */ /* 0x000fca0000010000 */
.L_x_8921:
[----:B------:R-:W-:-:S04]  /*2630*/  F2FP.BF16.PACK_AB R112, RZ, R151 ;  /* 0x00000097ff70723e */ /* 0x000fc800000010ff */
[----:B------:R-:W-:Y:S02]  /*2640*/  PRMT R7, R112, 0x7610, R7 ;  /* 0x0000761070077816 */ /* 0x000fe40000000007 */
.L_x_8922:
[----:B------:R-:W-:Y:S01]  /*2650*/  PRMT R152, RZ, 0x7610, R115 ;  /* 0x00007610ff987816 */ /* 0x000fe20000000073 */
[----:B------:R-:W-:Y:S05]  /*2660*/  @P3 BRA `(.L_x_8923) ;  /* 0x0000008000003947 */ /* 0x000fea0003800000 */
[----:B------:R-:W-:-:S04]  /*2670*/  ISETP.NE.U32.AND P4, PT, RZ, c[0x0][0x180], PT ;  /* 0x00006000ff007a0c */ /* 0x000fc80003f85070 */
[----:B------:R-:W-:-:S13]  /*2680*/  ISETP.NE.AND.EX P4, PT, RZ, c[0x0][0x184], PT, P4 ;  /* 0x00006100ff007a0c */ /* 0x000fda0003f85340 */
[----:B------:R-:W-:Y:S05]  /*2690*/  @P4 BRA `(.L_x_8924) ;  /* 0x0000002000004947 */ /* 0x000fea0003800000 */
[----:B------:R-:W-:Y:S05]  /*26a0*/  @P0 BRA `(.L_x_8925) ;  /* 0x0000008000000947 */ /* 0x000fea0003800000 */
[----:B------:R-:W-:Y:S05]  /*26b0*/  BRA `(.L_x_8926) ;  /* 0x0000009000007947 */ /* 0x000fea0003800000 */
.L_x_8924:
[----:B-----5:R-:W-:-:S05]  /*26c0*/  PRMT R113, RZ, 0x7610, R11 ;  /* 0x00007610ff717816 */ /* 0x020fca000000000b */
[----:B------:R-:W-:Y:S01]  /*26d0*/  FADD.FTZ R152, R113, R152 ;  /* 0x0000009871987221 */ /* 0x000fe20000010000 */
[----:B------:R-:W-:Y:S05]  /*26e0*/  BRA `(.L_x_8925) ;  /* 0x0000004000007947 */ /* 0x000fea0003800000 */
.L_x_8923:
[----:B-----5:R-:W-:-:S05]  /*26f0*/  PRMT R113, RZ, 0x7610, R15 ;  /* 0x00007610ff717816 */ /* 0x020fca000000000f */
[----:B------:R-:W-:Y:S01]  /*2700*/  FADD.FTZ R152, R113, R152 ;  /* 0x0000009871987221 */ /* 0x000fe20000010000 */
[----:B------:R-:W-:-:S05]  /*2710*/  @P2 PRMT R113, RZ, 0x7610, R11 ;  /* 0x00007610ff712816 */ /* 0x000fca000000000b */
[----:B------:R-:W-:-:S05]  /*2720*/  @P2 FADD.FTZ R152, R113, R152 ;  /* 0x0000009871982221 */ /* 0x000fca0000010000 */
.L_x_8925:
[----:B------:R-:W-:-:S04]  /*2730*/  F2FP.BF16.PACK_AB R112, RZ, R152 ;  /* 0x00000098ff70723e */ /* 0x000fc800000010ff */
[----:B------:R-:W-:Y:S02]  /*2740*/  PRMT R7, R7, 0x5410, R112 ;  /* 0x0000541007077816 */ /* 0x000fe40000000070 */
.L_x_8926:
        /* <DEDUP_REMOVED lines=17> */
.L_x_8928:
[----:B-----5:R-:W-:-:S05]  /*2860*/  PRMT R146, RZ, 0x5410, R8 ;  /* 0x00005410ff927816 */ /* 0x020fca0000000008 */
[----:B------:R-:W-:Y:S01]  /*2870*/  FADD.FTZ R153, R146, R153 ;  /* 0x0000009992997221 */ /* 0x000fe20000010000 */
[----:B------:R-:W-:Y:S05]  /*2880*/  BRA `(.L_x_8929) ;  /* 0x0000004000007947 */ /* 0x000fea0003800000 */
.L_x_8927:
[----:B-1---5:R-:W-:-:S05]  /*2890*/  PRMT R146, RZ, 0x5410, R12 ;  /* 0x00005410ff927816 */ /* 0x022fca000000000c */
[----:B------:R-:W-:Y:S01]  /*28a0*/  FADD.FTZ R153, R146, R153 ;  /* 0x0000009992997221 */ /* 0x000fe20000010000 */
[----:B------:R-:W-:-:S05]  /*28b0*/  @P2 PRMT R146, RZ, 0x5410, R8 ;  /* 0x00005410ff922816 */ /* 0x000fca0000000008 */
[----:B------:R-:W-:-:S05]  /*28c0*/  @P2 FADD.FTZ R153, R146, R153 ;  /* 0x0000009992992221 */ /* 0x000fca0000010000 */
.L_x_8929:
[----:B------:R-:W-:-:S04]  /*28d0*/  F2FP.BF16.PACK_AB R146, RZ, R153 ;  /* 0x00000099ff92723e */ /* 0x000fc800000010ff */
[----:B0-----:R-:W-:Y:S02]  /*28e0*/  PRMT R4, R146, 0x7610, R4 ;  /* 0x0000761092047816 */ /* 0x001fe40000000004 */
.L_x_8930:
[----:B------:R-:W-:Y:S01]  /*28f0*/  PRMT R154, RZ, 0x7610, R112 ;  /* 0x00007610ff9a7816 */ /* 0x000fe20000000070 */
[----:B------:R-:W-:Y:S05]  /*2900*/  @P3 BRA `(.L_x_8931) ;  /* 0x0000008000003947 */ /* 0x000fea0003800000 */
[----:B------:R-:W-:-:S04]  /*2910*/  ISETP.NE.U32.AND P4, PT, RZ, c[0x0][0x180], PT ;  /* 0x00006000ff007a0c */ /* 0x000fc80003f85070 */
[----:B------:R-:W-:-:S13]  /*2920*/  ISETP.NE.AND.EX P4, PT, RZ, c[0x0][0x184], PT, P4 ;  /* 0x00006100ff007a0c */ /* 0x000fda0003f85340 */
[----:B------:R-:W-:Y:S05]  /*2930*/  @P4 BRA `(.L_x_8932) ;  /* 0x0000002000004947 */ /* 0x000fea0003800000 */
[----:B------:R-:W-:Y:S05]  /*2940*/  @P0 BRA `(.L_x_8933) ;  /* 0x0000008000000947 */ /* 0x000fea0003800000 */
[----:B------:R-:W-:Y:S05]  /*2950*/  BRA `(.L_x_8934) ;  /* 0x0000009000007947 */ /* 0x000fea0003800000 */
.L_x_8932:
[----:B-----5:R-:W-:-:S05]  /*2960*/  PRMT R155, RZ, 0x7610, R8 ;  /* 0x00007610ff9b7816 */ /* 0x020fca0000000008 */
[----:B------:R-:W-:Y:S01]  /*2970*/  FADD.FTZ R154, R155, R154 ;  /* 0x0000009a9b9a7221 */ /* 0x000fe20000010000 */
[----:B------:R-:W-:Y:S05]  /*2980*/  BRA `(.L_x_8933) ;  /* 0x0000004000007947 */ /* 0x000fea0003800000 */
.L_x_8931:
[----:B-----5:R-:W-:-:S05]  /*2990*/  PRMT R155, RZ, 0x7610, R12 ;  /* 0x00007610ff9b7816 */ /* 0x020fca000000000c */
[----:B------:R-:W-:Y:S01]  /*29a0*/  FADD.FTZ R154, R155, R154 ;  /* 0x0000009a9b9a7221 */ /* 0x000fe20000010000 */
[----:B------:R-:W-:-:S05]  /*29b0*/  @P2 PRMT R155, RZ, 0x7610, R8 ;  /* 0x00007610ff9b2816 */ /* 0x000fca0000000008 */
[----:B------:R-:W-:-:S05]  /*29c0*/  @P2 FADD.FTZ R154, R155, R154 ;  /* 0x0000009a9b9a2221 */ /* 0x000fca0000010000 */
.L_x_8933:
[----:B------:R-:W-:-:S04]  /*29d0*/  F2FP.BF16.PACK_AB R112, RZ, R154 ;  /* 0x0000009aff70723e */ /* 0x000fc800000010ff */
[----:B0-----:R-:W-:Y:S02]  /*29e0*/  PRMT R4, R4, 0x5410, R112 ;  /* 0x0000541004047816 */ /* 0x001fe40000000070 */
.L_x_8934:
[----:B------:R-:W-:Y:S01]  /*29f0*/  PRMT R155, RZ, 0x5410, R113 ;  /* 0x00005410ff9b7816 */ /* 0x000fe20000000071 */
[----:B------:R-:W-:Y:S05]  /*2a00*/  @P3 BRA `(.L_x_8935) ;  /* 0x0000008000003947 */ /* 0x000fea0003800000 */
[----:B------:R-:W-:-:S04]  /*2a10*/  ISETP.NE.U32.AND P4, PT, RZ, c[0x0][0x180], PT ;  /* 0x00006000ff007a0c */ /* 0x000fc80003f85070 */
[----:B------:R-:W-:-:S13]  /*2a20*/  ISETP.NE.AND.EX P4, PT, RZ, c[0x0][0x184], PT, P4 ;  /* 0x00006100ff007a0c */ /* 0x000fda0003f85340 */
[----:B------:R-:W-:Y:S05]  /*2a30*/  @P4 BRA `(.L_x_8936) ;  /* 0x0000002000004947 */ /* 0x000fea0003800000 */
[----:B------:R-:W-:Y:S05]  /*2a40*/  @P0 BRA `(.L_x_8937) ;  /* 0x0000008000000947 */ /* 0x000fea0003800000 */
[----:B------:R-:W-:Y:S05]  /*2a50*/  BRA `(.L_x_8938) ;  /* 0x0000009000007947 */ /* 0x000fea0003800000 */
.L_x_8936:
[----:B-----5:R-:W-:-:S05]  /*2a60*/  PRMT R112, RZ, 0x5410, R9 ;  /* 0x00005410ff707816 */ /* 0x020fca0000000009 */
[----:B------:R-:W-:Y:S01]  /*2a70*/  FADD.FTZ R155, R112, R155 ;  /* 0x0000009b709b7221 */ /* 0x000fe20000010000 */
[----:B------:R-:W-:Y:S05]  /*2a80*/  BRA `(.L_x_8937) ;  /* 0x0000004000007947 */ /* 0x000fea0003800000 */
.L_x_8935:
[----:B-----5:R-:W-:-:S05]  /*2a90*/  PRMT R112, RZ, 0x5410, R13 ;  /* 0x00005410ff707816 */ /* 0x020fca000000000d */
[----:B------:R-:W-:Y:S01]  /*2aa0*/  FADD.FTZ R155, R112, R155 ;  /* 0x0000009b709b7221 */ /* 0x000fe20000010000 */
[----:B------:R-:W-:-:S05]  /*2ab0*/  @P2 PRMT R112, RZ, 0x5410, R9 ;  /* 0x00005410ff702816 */ /* 0x000fca0000000009 */
[----:B------:R-:W-:-:S05]  /*2ac0*/  @P2 FADD.FTZ R155, R112, R155 ;  /* 0x0000009b709b2221 */ /* 0x000fca0000010000 */
.L_x_8937:
[----:B------:R-:W-:-:S04]  /*2ad0*/  F2FP.BF16.PACK_AB R112, RZ, R155 ;  /* 0x0000009bff70723e */ /* 0x000fc800000010ff */
[----:B0-----:R-:W-:Y:S02]  /*2ae0*/  PRMT R5, R112, 0x7610, R5 ;  /* 0x0000761070057816 */ /* 0x001fe40000000005 */
.L_x_8938:
[----:B------:R-:W-:Y:S01]  /*2af0*/  PRMT R156, RZ, 0x7610, R113 ;  /* 0x00007610ff9c7816 */ /* 0x000fe20000000071 */
[----:B------:R-:W-:Y:S05]  /*2b00*/  @P3 BRA `(.L_x_8939) ;  /* 0x0000008000003947 */ /* 0x000fea0003800000 */
[----:B------:R-:W-:-:S04]  /*2b10*/  ISETP.NE.U32.AND P4, PT, RZ, c[0x0][0x180], PT ;  /* 0x00006000ff007a0c */ /* 0x000fc80003f85070 */
[----:B------:R-:W-:-:S13]  /*2b20*/  ISETP.NE.AND.EX P4, PT, RZ, c[0x0][0x184], PT, P4 ;  /* 0x00006100ff007a0c */ /* 0x000fda0003f85340 */
[----:B------:R-:W-:Y:S05]  /*2b30*/  @P4 BRA `(.L_x_8940) ;  /* 0x0000002000004947 */ /* 0x000fea0003800000 */
[----:B------:R-:W-:Y:S05]  /*2b40*/  @P0 BRA `(.L_x_8941) ;  /* 0x0000008000000947 */ /* 0x000fea0003800000 */
[----:B------:R-:W-:Y:S05]  /*2b50*/  BRA `(.L_x_8942) ;  /* 0x0000009000007947 */ /* 0x000fea0003800000 */
.L_x_8940:
[----:B-----5:R-:W-:-:S05]  /*2b60*/  PRMT R113, RZ, 0x7610, R9 ;  /* 0x00007610ff717816 */ /* 0x020fca0000000009 */
[----:B------:R-:W-:Y:S01]  /*2b70*/  FADD.FTZ R156, R113, R156 ;  /* 0x0000009c719c7221 */ /* 0x000fe20000010000 */
[----:B------:R-:W-:Y:S05]  /*2b80*/  BRA `(.L_x_8941) ;  /* 0x0000004000007947 */ /* 0x000fea0003800000 */
.L_x_8939:
[----:B-----5:R-:W-:-:S05]  /*2b90*/  PRMT R113, RZ, 0x7610, R13 ;  /* 0x00007610ff717816 */ /* 0x020fca000000000d */
[----:B------:R-:W-:Y:S01]  /*2ba0*/  FADD.FTZ R156, R113, R156 ;  /* 0x0000009c719c7221 */ /* 0x000fe20000010000 */
[----:B------:R-:W-:-:S05]  /*2bb0*/  @P2 PRMT R113, RZ, 0x7610, R9 ;  /* 0x00007610ff712816 */ /* 0x000fca0000000009 */
[----:B------:R-:W-:-:S05]  /*2bc0*/  @P2 FADD.FTZ R156, R113, R156 ;  /* 0x0000009c719c2221 */ /* 0x000fca0000010000 */
.L_x_8941:
[----:B------:R-:W-:-:S04]  /*2bd0*/  F2FP.BF16.PACK_AB R112, RZ, R156 ;  /* 0x0000009cff70723e */ /* 0x000fc800000010ff */
[----:B0-----:R-:W-:Y:S02]  /*2be0*/  PRMT R5, R5, 0x5410, R112 ;  /* 0x0000541005057816 */ /* 0x001fe40000000070 */
.L_x_8942:
[----:B------:R-:W-:Y:S01]  /*2bf0*/  PRMT R157, RZ, 0x5410, R114 ;  /* 0x00005410ff9d7816 */ /* 0x000fe20000000072 */
[----:B------:R-:W-:Y:S05]  /*2c00*/  @P3 BRA `(.L_x_8943) ;  /* 0x0000008000003947 */ /* 0x000fea0003800000 */
[----:B------:R-:W-:-:S04]  /*2c10*/  ISETP.NE.U32.AND P4, PT, RZ, c[0x0][0x180], PT ;  /* 0x00006000ff007a0c */ /* 0x000fc80003f85070 */
[----:B------:R-:W-:-:S13]  /*2c20*/  ISETP.NE.AND.EX P4, PT, RZ, c[0x0][0x184], PT, P4 ;  /* 0x00006100ff007a0c */ /* 0x000fda0003f85340 */
[----:B------:R-:W-:Y:S05]  /*2c30*/  @P4 BRA `(.L_x_8944) ;  /* 0x0000002000004947 */ /* 0x000fea0003800000 */
[----:B------:R-:W-:Y:S05]  /*2c40*/  @P0 BRA `(.L_x_8945) ;  /* 0x0000008000000947 */ /* 0x000fea0003800000 */
[----:B------:R-:W-:Y:S05]  /*2c50*/  BRA `(.L_x_8946) ;  /* 0x0000009000007947 */ /* 0x000fea0003800000 */
.L_x_8944:
[----:B-----5:R-:W-:-:S05]  /*2c60*/  PRMT R112, RZ, 0x5410, R10 ;  /* 0x00005410ff707816 */ /* 0x020fca000000000a */
[----:B------:R-:W-:Y:S01]  /*2c70*/  FADD.FTZ R157, R112, R157 ;  /* 0x0000009d709d7221 */ /* 0x000fe20000010000 */
[----:B------:R-:W-:Y:S05]  /*2c80*/  BRA `(.L_x_8945) ;  /* 0x0000004000007947 */ /* 0x000fea0003800000 */
.L_x_8943:
[----:B-----5:R-:W-:-:S05]  /*2c90*/  PRMT R112, RZ, 0x5410, R14 ;  /* 0x00005410ff707816 */ /* 0x020fca000000000e */
[----:B------:R-:W-:Y:S01]  /*2ca0*/  FADD.FTZ R157, R112, R157 ;  /* 0x0000009d709d7221 */ /* 0x000fe20000010000 */
[----:B------:R-:W-:-:S05]  /*2cb0*/  @P2 PRMT R112, RZ, 0x5410, R10 ;  /* 0x00005410ff702816 */ /* 0x000fca000000000a */
[----:B------:R-:W-:-:S05]  /*2cc0*/  @P2 FADD.FTZ R157, R112, R157 ;  /* 0x0000009d709d2221 */ /* 0x000fca0000010000 */
.L_x_8945:
[----:B------:R-:W-:-:S04]  /*2cd0*/  F2FP.BF16.PACK_AB R112, RZ, R157 ;  /* 0x0000009dff70723e */ /* 0x000fc800000010ff */
[----:B------:R-:W-:Y:S02]  /*2ce0*/  PRMT R6, R112, 0x7610, R6 ;  /* 0x0000761070067816 */ /* 0x000fe40000000006 */
.L_x_8946:
[----:B------:R-:W-:Y:S01]  /*2cf0*/  PRMT R158, RZ, 0x7610, R114 ;  /* 0x00007610ff9e7816 */ /* 0x000fe20000000072 */
[----:B------:R-:W-:Y:S05]  /*2d00*/  @P3 BRA `(.L_x_8947) ;  /* 0x0000008000003947 */ /* 0x000fea0003800000 */
[----:B------:R-:W-:-:S04]  /*2d10*/  ISETP.NE.U32.AND P4, PT, RZ, c[0x0][0x180], PT ;  /* 0x00006000ff007a0c */ /* 0x000fc80003f85070 */
[----:B------:R-:W-:-:S13]  /*2d20*/  ISETP.NE.AND.EX P4, PT, RZ, c[0x0][0x184], PT, P4 ;  /* 0x00006100ff007a0c */ /* 0x000fda0003f85340 */
[----:B------:R-:W-:Y:S05]  /*2d30*/  @P4 BRA `(.L_x_8948) ;  /* 0x0000002000004947 */ /* 0x000fea0003800000 */
[----:B------:R-:W-:Y:S05]  /*2d40*/  @P0 BRA `(.L_x_8949) ;  /* 0x0000008000000947 */ /* 0x000fea0003800000 */
[----:B------:R-:W-:Y:S05]  /*2d50*/  BRA `(.L_x_8950) ;  /* 0x0000009000007947 */ /* 0x000fea0003800000 */
.L_x_8948:
[----:B-----5:R-:W-:-:S05]  /*2d60*/  PRMT R113, RZ, 0x7610, R10 ;  /* 0x00007610ff717816 */ /* 0x020fca000000000a */
[----:B------:R-:W-:Y:S01]  /*2d70*/  FADD.FTZ R158, R113, R158 ;  /* 0x0000009e719e7221 */ /* 0x000fe20000010000 */
[----:B------:R-:W-:Y:S05]  /*2d80*/  BRA `(.L_x_8949) ;  /* 0x0000004000007947 */ /* 0x000fea0003800000 */
.L_x_8947:
[----:B-----5:R-:W-:-:S05]  /*2d90*/  PRMT R113, RZ, 0x7610, R14 ;  /* 0x00007610ff717816 */ /* 0x020fca000000000e */
[----:B------:R-:W-:Y:S01]  /*2da0*/  FADD.FTZ R158, R113, R158 ;  /* 0x0000009e719e7221 */ /* 0x000fe20000010000 */
[----:B------:R-:W-:-:S05]  /*2db0*/  @P2 PRMT R113, RZ, 0x7610, R10 ;  /* 0x00007610ff712816 */ /* 0x000fca000000000a */
[----:B------:R-:W-:-:S05]  /*2dc0*/  @P2 FADD.FTZ R158, R113, R158 ;  /* 0x0000009e719e2221 */ /* 0x000fca0000010000 */
.L_x_8949:
[----:B------:R-:W-:-:S04]  /*2dd0*/  F2FP.BF16.PACK_AB R112, RZ, R158 ;  /* 0x0000009eff70723e */ /* 0x000fc800000010ff */
[----:B------:R-:W-:Y:S02]  /*2de0*/  PRMT R6, R6, 0x5410, R112 ;  /* 0x0000541006067816 */ /* 0x000fe40000000070 */
.L_x_8950:
[----:B------:R-:W-:Y:S01]  /*2df0*/  PRMT R159, RZ, 0x5410, R115 ;  /* 0x00005410ff9f7816 */ /* 0x000fe20000000073 */
[----:B------:R-:W-:Y:S05]  /*2e00*/  @P3 BRA `(.L_x_8951) ;  /* 0x0000008000003947 */ /* 0x000fea0003800000 */
[----:B------:R-:W-:-:S04]  /*2e10*/  ISETP.NE.U32.AND P4, PT, RZ, c[0x0][0x180], PT ;  /* 0x00006000ff007a0c */ /* 0x000fc80003f85070 */
[----:B------:R-:W-:-:S13]  /*2e20*/  ISETP.NE.AND.EX P4, PT, RZ, c[0x0][0x184], PT, P4 ;  /* 0x00006100ff007a0c */ /* 0x000fda0003f85340 */
[----:B------:R-:W-:Y:S05]  /*2e30*/  @P4 BRA `(.L_x_8952) ;  /* 0x0000002000004947 */ /* 0x000fea0003800000 */
[----:B------:R-:W-:Y:S05]  /*2e40*/  @P0 BRA `(.L_x_8953) ;  /* 0x0000008000000947 */ /* 0x000fea0003800000 */
[----:B------:R-:W-:Y:S05]  /*2e50*/  BRA `(.L_x_8954) ;  /* 0x0000009000007947 */ /* 0x000fea0003800000 */
.L_x_8952:
[----:B-----5:R-:W-:-:S05]  /*2e60*/  PRMT R112, RZ, 0x5410, R11 ;  /* 0x00005410ff707816 */ /* 0x020fca000000000b */
[----:B------:R-:W-:Y:S01]  /*2e70*/  FADD.FTZ R159, R112, R159 ;  /* 0x0000009f709f7221 */ /* 0x000fe20000010000 */
[----:B------:R-:W-:Y:S05]  /*2e80*/  BRA `(.L_x_8953) ;  /* 0x0000004000007947 */ /* 0x000fea0003800000 */
.L_x_8951:
[----:B-----5:R-:W-:-:S05]  /*2e90*/  PRMT R112, RZ, 0x5410, R15 ;  /* 0x00005410ff707816 */ /* 0x020fca000000000f */
[----:B------:R-:W-:Y:S01]  /*2ea0*/  FADD.FTZ R159, R112, R159 ;  /* 0x0000009f709f7221 */ /* 0x000fe20000010000 */
[----:B------:R-:W-:-:S05]  /*2eb0*/  @P2 PRMT R112, RZ, 0x5410, R11 ;  /* 0x00005410ff702816 */ /* 0x000fca000000000b */
[----:B------:R-:W-:-:S05]  /*2ec0*/  @P2 FADD.FTZ R159, R112, R159 ;  /* 0x0000009f709f2221 */ /* 0x000fca0000010000 */
.L_x_8953:
[----:B------:R-:W-:-:S04]  /*2ed0*/  F2FP.BF16.PACK_AB R112, RZ, R159 ;  /* 0x0000009fff70723e */ /* 0x000fc800000010ff */
[----:B------:R-:W-:Y:S02]  /*2ee0*/  PRMT R7, R112, 0x7610, R7 ;  /* 0x0000761070077816 */ /* 0x000fe40000000007 */
.L_x_8954:
[----:B------:R-:W-:Y:S01]  /*2ef0*/  PRMT R160, RZ, 0x7610, R115 ;  /* 0x00007610ffa07816 */ /* 0x000fe20000000073 */
[----:B------:R-:W-:Y:S05]  /*2f00*/  @P3 BRA `(.L_x_8955) ;  /* 0x0000008000003947 */ /* 0x000fea0003800000 */
[----:B------:R-:W-:-:S04]  /*2f10*/  ISETP.NE.U32.AND P4, PT, RZ, c[0x0][0x180], PT ;  /* 0x00006000ff007a0c */ /* 0x000fc80003f85070 */
[----:B------:R-:W-:-:S13]  /*2f20*/  ISETP.NE.AND.EX P4, PT, RZ, c[0x0][0x184], PT, P4 ;  /* 0x00006100ff007a0c */ /* 0x000fda0003f85340 */
[----:B------:R-:W-:Y:S05]  /*2f30*/  @P4 BRA `(.L_x_8956) ;  /* 0x0000002000004947 */ /* 0x000fea0003800000 */
[----:B------:R-:W-:Y:S05]  /*2f40*/  @P0 BRA `(.L_x_8957) ;  /* 0x0000008000000947 */ /* 0x000fea0003800000 */
[----:B------:R-:W-:Y:S05]  /*2f50*/  BRA `(.L_x_8958) ;  /* 0x0000009000007947 */ /* 0x000fea0003800000 */
.L_x_8956:
[----:B-----5:R-:W-:-:S05]  /*2f60*/  PRMT R113, RZ, 0x7610, R11 ;  /* 0x00007610ff717816 */ /* 0x020fca000000000b */
[----:B------:R-:W-:Y:S01]  /*2f70*/  FADD.FTZ R160, R113, R160 ;  /* 0x000000a071a07221 */ /* 0x000fe20000010000 */
[----:B------:R-:W-:Y:S05]  /*2f80*/  BRA `(.L_x_8957) ;  /* 0x0000004000007947 */ /* 0x000fea0003800000 */
.L_x_8955:
[----:B-----5:R-:W-:-:S05]  /*2f90*/  PRMT R113, RZ, 0x7610, R15 ;  /* 0x00007610ff717816 */ /* 0x020fca000000000f */
[----:B------:R-:W-:Y:S01]  /*2fa0*/  FADD.FTZ R160, R113, R160 ;  /* 0x000000a071a07221 */ /* 0x000fe20000010000 */
[----:B------:R-:W-:-:S05]  /*2fb0*/  @P2 PRMT R113, RZ, 0x7610, R11 ;  /* 0x00007610ff712816 */ /* 0x000fca000000000b */
[----:B------:R-:W-:-:S05]  /*2fc0*/  @P2 FADD.FTZ R160, R113, R160 ;  /* 0x000000a071a02221 */ /* 0x000fca0000010000 */
.L_x_8957:
[----:B------:R-:W-:-:S04]  /*2fd0*/  F2FP.BF16.PACK_AB R112, RZ, R160 ;  /* 0x000000a0ff70723e */ /* 0x000fc800000010ff */
[----:B------:R-:W-:Y:S02]  /*2fe0*/  PRMT R7, R7, 0x5410, R112 ;  /* 0x0000541007077816 */ /* 0x000fe40000000070 */
.L_x_8958:
        /* <DEDUP_REMOVED lines=17> */
.L_x_8960:
[----:B-----5:R-:W-:-:S05]  /*3100*/  PRMT R162, RZ, 0x5410, R8 ;  /* 0x00005410ffa27816 */ /* 0x020fca0000000008 */
[----:B------:R-:W-:Y:S01]  /*3110*/  FADD.FTZ R161, R162, R161 ;  /* 0x000000a1a2a17221 */ /* 0x000fe20000010000 */
[----:B------:R-:W-:Y:S05]  /*3120*/  BRA `(.L_x_8961) ;  /* 0x0000004000007947 */ /* 0x000fea0003800000 */
.L_x_8959:
[----:B-1---5:R-:W-:-:S05]  /*3130*/  PRMT R162, RZ, 0x5410, R12 ;  /* 0x00005410ffa27816 */ /* 0x022fca000000000c */
[----:B------:R-:W-:Y:S01]  /*3140*/  FADD.FTZ R161, R162, R161 ;  /* 0x000000a1a2a17221 */ /* 0x000fe20000010000 */
[----:B------:R-:W-:-:S05]  /*3150*/  @P2 PRMT R162, RZ, 0x5410, R8 ;  /* 0x00005410ffa22816 */ /* 0x000fca0000000008 */
[----:B------:R-:W-:-:S05]  /*3160*/  @P2 FADD.FTZ R161, R162, R161 ;  /* 0x000000a1a2a12221 */ /* 0x000fca0000010000 */
.L_x_8961:
[----:B------:R-:W-:-:S04]  /*3170*/  F2FP.BF16.PACK_AB R162, RZ, R161 ;  /* 0x000000a1ffa2723e */ /* 0x000fc800000010ff */
[----:B0-----:R-:W-:Y:S02]  /*3180*/  PRMT R4, R162, 0x7610, R4 ;  /* 0x00007610a2047816 */ /* 0x001fe40000000004 */
.L_x_8962:
[----:B------:R-:W-:Y:S01]  /*3190*/  PRMT R112, RZ, 0x7610, R112 ;  /* 0x00007610ff707816 */ /* 0x000fe20000000070 */
[----:B------:R-:W-:Y:S05]  /*31a0*/  @P3 BRA `(.L_x_8963) ;  /* 0x0000008000003947 */ /* 0x000fea0003800000 */
[----:B------:R-:W-:-:S04]  /*31b0*/  ISETP.NE.U32.AND P1, PT, RZ, c[0x0][0x180], PT ;  /* 0x00006000ff007a0c */ /* 0x000fc80003f25070 */
[----:B------:R-:W-:-:S13]  /*31c0*/  ISETP.NE.AND.EX P1, PT, RZ, c[0x0][0x184], PT, P1 ;  /* 0x00006100ff007a0c */ /* 0x000fda0003f25310 */
[----:B------:R-:W-:Y:S05]  /*31d0*/  @P1 BRA `(.L_x_8964) ;  /* 0x0000002000001947 */ /* 0x000fea0003800000 */
[----:B------:R-:W-:Y:S05]  /*31e0*/  @P0 BRA `(.L_x_8965) ;  /* 0x0000008000000947 */ /* 0x000fea0003800000 */
[----:B------:R-:W-:Y:S05]  /*31f0*/  BRA `(.L_x_8966) ;  /* 0x0000009000007947 */ /* 0x000fea0003800000 */
.L_x_8964:
[----:B-----5:R-:W-:-:S05]  /*3200*/  PRMT R163, RZ, 0x7610, R8 ;  /* 0x00007610ffa37816 */ /* 0x020fca0000000008 */
[----:B------:R-:W-:Y:S01]  /*3210*/  FADD.FTZ R112, R163, R112 ;  /* 0x00000070a3707221 */ /* 0x000fe20000010000 */
[----:B------:R-:W-:Y:S05]  /*3220*/  BRA `(.L_x_8965) ;  /* 0x0000004000007947 */ /* 0x000fea0003800000 */
.L_x_8963:
[----:B-----5:R-:W-:-:S05]  /*3230*/  PRMT R163, RZ, 0x7610, R12 ;  /* 0x00007610ffa37816 */ /* 0x020fca000000000c */
[----:B------:R-:W-:Y:S01]  /*3240*/  FADD.FTZ R112, R163, R112 ;  /* 0x00000070a3707221 */ /* 0x000fe20000010000 */
[----:B------:R-:W-:-:S05]  /*3250*/  @P2 PRMT R163, RZ, 0x7610, R8 ;  /* 0x00007610ffa32816 */ /* 0x000fca0000000008 */
[----:B------:R-:W-:-:S05]  /*3260*/  @P2 FADD.FTZ R112, R163, R112 ;  /* 0x00000070a3702221 */ /* 0x000fca0000010000 */
.L_x_8965:
[----:B------:R-:W-:-:S04]  /*3270*/  F2FP.BF16.PACK_AB R162, RZ, R112 ;  /* 0x00000070ffa2723e */ /* 0x000fc800000010ff */
[----:B0-----:R-:W-:Y:S02]  /*3280*/  PRMT R4, R4, 0x5410, R162 ;  /* 0x0000541004047816 */ /* 0x001fe400000000a2 */
.L_x_8966:
[----:B------:R-:W-:Y:S01]  /*3290*/  PRMT R162, RZ, 0x5410, R113 ;  /* 0x00005410ffa27816 */ /* 0x000fe20000000071 */
[----:B------:R-:W-:Y:S05]  /*32a0*/  @P3 BRA `(.L_x_8967) ;  /* 0x0000008000003947 */ /* 0x000fea0003800000 */
[----:B------:R-:W-:-:S04]  /*32b0*/  ISETP.NE.U32.AND P1, PT, RZ, c[0x0][0x180], PT ;  /* 0x00006000ff007a0c */ /* 0x000fc80003f25070 */
[----:B------:R-:W-:-:S13]  /*32c0*/  ISETP.NE.AND.EX P1, PT, RZ, c[0x0][0x184], PT, P1 ;  /* 0x00006100ff007a0c */ /* 0x000fda0003f25310 */
[----:B------:R-:W-:Y:S05]  /*32d0*/  @P1 BRA `(.L_x_8968) ;  /* 0x0000002000001947 */ /* 0x000fea0003800000 */
[----:B------:R-:W-:Y:S05]  /*32e0*/  @P0 BRA `(.L_x_8969) ;  /* 0x0000008000000947 */ /* 0x000fea0003800000 */
[----:B------:R-:W-:Y:S05]  /*32f0*/  BRA `(.L_x_8970) ;  /* 0x0000009000007947 */ /* 0x000fea0003800000 */
.L_x_8968:
[----:B-----5:R-:W-:-:S05]  /*3300*/  PRMT R163, RZ, 0x5410, R9 ;  /* 0x00005410ffa37816 */ /* 0x020fca0000000009 */
[----:B------:R-:W-:Y:S01]  /*3310*/  FADD.FTZ R162, R163, R162 ;  /* 0x000000a2a3a27221 */ /* 0x000fe20000010000 */
[----:B------:R-:W-:Y:S05]  /*3320*/  BRA `(.L_x_8969) ;  /* 0x0000004000007947 */ /* 0x000fea0003800000 */
.L_x_8967:
[----:B-----5:R-:W-:-:S05]  /*3330*/  PRMT R163, RZ, 0x5410, R13 ;  /* 0x00005410ffa37816 */ /* 0x020fca000000000d */
[----:B------:R-:W-:Y:S01]  /*3340*/  FADD.FTZ R162, R163, R162 ;  /* 0x000000a2a3a27221 */ /* 0x000fe20000010000 */
[----:B------:R-:W-:-:S05]  /*3350*/  @P2 PRMT R163, RZ, 0x5410, R9 ;  /* 0x00005410ffa32816 */ /* 0x000fca0000000009 */
[----:B------:R-:W-:-:S05]  /*3360*/  @P2 FADD.FTZ R162, R163, R162 ;  /* 0x000000a2a3a22221 */ /* 0x000fca0000010000 */
.L_x_8969:
[----:B------:R-:W-:-:S04]  /*3370*/  F2FP.BF16.PACK_AB R163, RZ, R162 ;  /* 0x000000a2ffa3723e */ /* 0x000fc800000010ff */
[----:B0-----:R-:W-:Y:S02]  /*3380*/  PRMT R5, R163, 0x7610, R5 ;  /* 0x00007610a3057816 */ /* 0x001fe40000000005 */
.L_x_8970:
[----:B------:R-:W-:Y:S01]  /*3390*/  PRMT R113, RZ, 0x7610, R113 ;  /* 0x00007610ff717816 */ /* 0x000fe20000000071 */
[----:B------:R-:W-:Y:S05]  /*33a0*/  @P3 BRA `(.L_x_8971) ;  /* 0x0000008000003947 */ /* 0x000fea0003800000 */
[----:B------:R-:W-:-:S04]  /*33b0*/  ISETP.NE.U32.AND P1, PT, RZ, c[0x0][0x180], PT ;  /* 0x00006000ff007a0c */ /* 0x000fc80003f25070 */
[----:B------:R-:W-:-:S13]  /*33c0*/  ISETP.NE.AND.EX P1, PT, RZ, c[0x0][0x184], PT, P1 ;  /* 0x00006100ff007a0c */ /* 0x000fda0003f25310 */
[----:B------:R-:W-:Y:S05]  /*33d0*/  @P1 BRA `(.L_x_8972) ;  /* 0x0000002000001947 */ /* 0x000fea0003800000 */
[----:B------:R-:W-:Y:S05]  /*33e0*/  @P0 BRA `(.L_x_8973) ;  /* 0x0000008000000947 */ /* 0x000fea0003800000 */
[----:B------:R-:W-:Y:S05]  /*33f0*/  BRA `(.L_x_8974) ;  /* 0x0000009000007947 */ /* 0x000fea0003800000 */
.L_x_8972:
[----:B-----5:R-:W-:-:S05]  /*3400*/  PRMT R164, RZ, 0x7610, R9 ;  /* 0x00007610ffa47816 */ /* 0x020fca0000000009 */
[----:B------:R-:W-:Y:S01]  /*3410*/  FADD.FTZ R113, R164, R113 ;  /* 0x00000071a4717221 */ /* 0x000fe20000010000 */
[----:B------:R-:W-:Y:S05]  /*3420*/  BRA `(.L_x_8973) ;  /* 0x0000004000007947 */ /* 0x000fea0003800000 */
.L_x_8971:
[----:B-----5:R-:W-:-:S05]  /*3430*/  PRMT R164, RZ, 0x7610, R13 ;  /* 0x00007610ffa47816 */ /* 0x020fca000000000d */
[----:B------:R-:W-:Y:S01]  /*3440*/  FADD.FTZ R113, R164, R113 ;  /* 0x00000071a4717221 */ /* 0x000fe20000010000 */
[----:B------:R-:W-:-:S05]  /*3450*/  @P2 PRMT R164, RZ, 0x7610, R9 ;  /* 0x00007610ffa42816 */ /* 0x000fca0000000009 */
[----:B------:R-:W-:-:S05]  /*3460*/  @P2 FADD.FTZ R113, R164, R113 ;  /* 0x00000071a4712221 */ /* 0x000fca0000010000 */
.L_x_8973:
[----:B------:R-:W-:-:S04]  /*3470*/  F2FP.BF16.PACK_AB R163, RZ, R113 ;  /* 0x00000071ffa3723e */ /* 0x000fc800000010ff */
[----:B0-----:R-:W-:Y:S02]  /*3480*/  PRMT R5, R5, 0x5410, R163 ;  /* 0x0000541005057816 */ /* 0x001fe400000000a3 */
.L_x_8974:
[----:B------:R-:W-:Y:S01]  /*3490*/  PRMT R163, RZ, 0x5410, R114 ;  /* 0x00005410ffa37816 */ /* 0x000fe20000000072 */
[----:B------:R-:W-:Y:S05]  /*34a0*/  @P3 BRA `(.L_x_8975) ;  /* 0x0000008000003947 */ /* 0x000fea0003800000 */
[----:B------:R-:W-:-:S04]  /*34b0*/  ISETP.NE.U32.AND P1, PT, RZ, c[0x0][0x180], PT ;  /* 0x00006000ff007a0c */ /* 0x000fc80003f25070 */
[----:B------:R-:W-:-:S13]  /*34c0*/  ISETP.NE.AND.EX P1, PT, RZ, c[0x0][0x184], PT, P1 ;  /* 0x00006100ff007a0c */ /* 0x000fda0003f25310 */
[----:B------:R-:W-:Y:S05]  /*34d0*/  @P1 BRA `(.L_x_8976) ;  /* 0x0000002000001947 */ /* 0x000fea0003800000 */
[----:B------:R-:W-:Y:S05]  /*34e0*/  @P0 BRA `(.L_x_8977) ;  /* 0x0000008000000947 */ /* 0x000fea0003800000 */
[----:B------:R-:W-:Y:S05]  /*34f0*/  BRA `(.L_x_8978) ;  /* 0x0000009000007947 */ /* 0x000fea0003800000 */
.L_x_8976:
[----:B-----5:R-:W-:-:S05]  /*3500*/  PRMT R164, RZ, 0x5410, R10 ;  /* 0x00005410ffa47816 */ /* 0x020fca000000000a */
[----:B------:R-:W-:Y:S01]  /*3510*/  FADD.FTZ R163, R164, R163 ;  /* 0x000000a3a4a37221 */ /* 0x000fe20000010000 */
[----:B------:R-:W-:Y:S05]  /*3520*/  BRA `(.L_x_8977) ;  /* 0x0000004000007947 */ /* 0x000fea0003800000 */
.L_x_8975:
[----:B-----5:R-:W-:-:S05]  /*3530*/  PRMT R164, RZ, 0x5410, R14 ;  /* 0x00005410ffa47816 */ /* 0x020fca000000000e */
[----:B------:R-:W-:Y:S01]  /*3540*/  FADD.FTZ R163, R164, R163 ;  /* 0x000000a3a4a37221 */ /* 0x000fe20000010000 */
[----:B------:R-:W-:-:S05]  /*3550*/  @P2 PRMT R164, RZ, 0x5410, R10 ;  /* 0x00005410ffa42816 */ /* 0x000fca000000000a */
[----:B------:R-:W-:-:S05]  /*3560*/  @P2 FADD.FTZ R163, R164, R163 ;  /* 0x000000a3a4a32221 */ /* 0x000fca0000010000 */
.L_x_8977:
[----:B------:R-:W-:-:S04]  /*3570*/  F2FP.BF16.PACK_AB R164, RZ, R163 ;  /* 0x000000a3ffa4723e */ /* 0x000fc800000010ff */
[----:B------:R-:W-:Y:S02]  /*3580*/  PRMT R6, R164, 0x7610, R6 ;  /* 0x00007610a4067816 */ /* 0x000fe40000000006 */
.L_x_8978:
[----:B------:R-:W-:Y:S01]  /*3590*/  PRMT R114, RZ, 0x7610, R114 ;  /* 0x00007610ff727816 */ /* 0x000fe20000000072 */
[----:B------:R-:W-:Y:S05]  /*35a0*/  @P3 BRA `(.L_x_8979) ;  /* 0x0000008000003947 */ /* 0x000fea0003800000 */
[----:B------:R-:W-:-:S04]  /*35b0*/  ISETP.NE.U32.AND P1, PT, RZ, c[0x0][0x180], PT ;  /* 0x00006000ff007a0c */ /* 0x000fc80003f25070 */
[----:B------:R-:W-:-:S13]  /*35c0*/  ISETP.NE.AND.EX P1, PT, RZ, c[0x0][0x184], PT, P1 ;  /* 0x00006100ff007a0c */ /* 0x000fda0003f25310 */
[----:B------:R-:W-:Y:S05]  /*35d0*/  @P1 BRA `(.L_x_8980) ;  /* 0x0000002000001947 */ /* 0x000fea0003800000 */
[----:B------:R-:W-:Y:S05]  /*35e0*/  @P0 BRA `(.L_x_8981) ;  /* 0x0000008000000947 */ /* 0x000fea0003800000 */
[----:B------:R-:W-:Y:S05]  /*35f0*/  BRA `(.L_x_8982) ;  /* 0x0000009000007947 */ /* 0x000fea0003800000 */
.L_x_8980:
[----:B-----5:R-:W-:-:S05]  /*3600*/  PRMT R165, RZ, 0x7610, R10 ;  /* 0x00007610ffa57816 */ /* 0x020fca000000000a */
[----:B------:R-:W-:Y:S01]  /*3610*/  FADD.FTZ R114, R165, R114 ;  /* 0x00000072a5727221 */ /* 0x000fe20000010000 */
[----:B------:R-:W-:Y:S05]  /*3620*/  BRA `(.L_x_8981) ;  /* 0x0000004000007947 */ /* 0x000fea0003800000 */
.L_x_8979:
[----:B-----5:R-:W-:-:S05]  /*3630*/  PRMT R165, RZ, 0x7610, R14 ;  /* 0x00007610ffa57816 */ /* 0x020fca000000000e */
[----:B------:R-:W-:Y:S01]  /*3640*/  FADD.FTZ R114, R165, R114 ;  /* 0x00000072a5727221 */ /* 0x000fe20000010000 */
[----:B------:R-:W-:-:S05]  /*3650*/  @P2 PRMT R165, RZ, 0x7610, R10 ;  /* 0x00007610ffa52816 */ /* 0x000fca000000000a */
[----:B------:R-:W-:-:S05]  /*3660*/  @P2 FADD.FTZ R114, R165, R114 ;  /* 0x00000072a5722221 */ /* 0x000fca0000010000 */
.L_x_8981:
[----:B------:R-:W-:-:S04]  /*3670*/  F2FP.BF16.PACK_AB R164, RZ, R114 ;  /* 0x00000072ffa4723e */ /* 0x000fc800000010ff */
[----:B------:R-:W-:Y:S02]  /*3680*/  PRMT R6, R6, 0x5410, R164 ;  /* 0x0000541006067816 */ /* 0x000fe400000000a4 */
.L_x_8982:
[----:B------:R-:W-:Y:S01]  /*3690*/  PRMT R164, RZ, 0x5410, R115 ;  /* 0x00005410ffa47816 */ /* 0x000fe20000000073 */
[----:B------:R-:W-:Y:S05]  /*36a0*/  @P3 BRA `(.L_x_8983) ;  /* 0x0000008000003947 */ /* 0x000fea0003800000 */
[----:B------:R-:W-:-:S04]  /*36b0*/  ISETP.NE.U32.AND P1, PT, RZ, c[0x0][0x180], PT ;  /* 0x00006000ff007a0c */ /* 0x000fc80003f25070 */
[----:B------:R-:W-:-:S13]  /*36c0*/  ISETP.NE.AND.EX P1, PT, RZ, c[0x0][0x184], PT, P1 ;  /* 0x00006100ff007a0c */ /* 0x000fda0003f25310 */
[----:B------:R-:W-:Y:S05]  /*36d0*/  @P1 BRA `(.L_x_8984) ;  /* 0x0000002000001947 */ /* 0x000fea0003800000 */
[----:B------:R-:W-:Y:S05]  /*36e0*/  @P0 BRA `(.L_x_8985) ;  /* 0x0000008000000947 */ /* 0x000fea0003800000 */
[----:B------:R-:W-:Y:S05]  /*36f0*/  BRA `(.L_x_8986) ;  /* 0x0000009000007947 */ /* 0x000fea0003800000 */
.L_x_8984:
[----:B-----5:R-:W-:-:S05]  /*3700*/  PRMT R165, RZ, 0x5410, R11 ;  /* 0x00005410ffa57816 */ /* 0x020fca000000000b */
[----:B------:R-:W-:Y:S01]  /*3710*/  FADD.FTZ R164, R165, R164 ;  /* 0x000000a4a5a47221 */ /* 0x000fe20000010000 */
[----:B------:R-:W-:Y:S05]  /*3720*/  BRA `(.L_x_8985) ;  /* 0x0000004000007947 */ /* 0x000fea0003800000 */
.L_x_8983:
[----:B-----5:R-:W-:-:S05]  /*3730*/  PRMT R165, RZ, 0x5410, R15 ;  /* 0x00005410ffa57816 */ /* 0x020fca000000000f */
[----:B------:R-:W-:Y:S01]  /*3740*/  FADD.FTZ R164, R165, R164 ;  /* 0x000000a4a5a47221 */ /* 0x000fe20000010000 */
[----:B------:R-:W-:-:S05]  /*3750*/  @P2 PRMT R165, RZ, 0x5410, R11 ;  /* 0x00005410ffa52816 */ /* 0x000fca000000000b */
[----:B------:R-:W-:-:S05]  /*3760*/  @P2 FADD.FTZ R164, R165, R164 ;  /* 0x000000a4a5a42221 */ /* 0x000fca0000010000 */
.L_x_8985:
[----:B------:R-:W-:-:S04]  /*3770*/  F2FP.BF16.PACK_AB R165, RZ, R164 ;  /* 0x000000a4ffa5723e */ /* 0x000fc800000010ff */
[----:B------:R-:W-:Y:S02]  /*3780*/  PRMT R7, R165, 0x7610, R7 ;  /* 0x00007610a5077816 */ /* 0x000fe40000000007 */
.L_x_8986:
[----:B------:R-:W-:Y:S01]  /*3790*/  PRMT R115, RZ, 0x7610, R115 ;  /* 0x00007610ff737816 */ /* 0x000fe20000000073 */
[----:B------:R-:W-:Y:S05]  /*37a0*/  @P3 BRA `(.L_x_8987) ;  /* 0x0000008000003947 */ /* 0x000fea0003800000 */
[----:B------:R-:W-:-:S04]  /*37b0*/  ISETP.NE.U32.AND P1, PT, RZ, c[0x0][0x180], PT ;  /* 0x00006000ff007a0c */ /* 0x000fc80003f25070 */
[----:B------:R-:W-:-:S13]  /*37c0*/  ISETP.NE.AND.EX P1, PT, RZ, c[0x0][0x184], PT, P1 ;  /* 0x00006100ff007a0c */ /* 0x000fda0003f25310 */
[----:B------:R-:W-:Y:S05]  /*37d0*/  @P1 BRA `(.L_x_8988) ;  /* 0x0000002000001947 */ /* 0x000fea0003800000 */
[----:B------:R-:W-:Y:S05]  /*37e0*/  @P0 BRA `(.L_x_8989) ;  /* 0x0000008000000947 */ /* 0x000fea0003800000 */
[----:B------:R-:W-:Y:S05]  /*37f0*/  BRA `(.L_x_8990) ;  /* 0x0000009000007947 */ /* 0x000fea0003800000 */
.L_x_8988:
[----:B-----5:R-:W-:-:S05]  /*3800*/  PRMT R166, RZ, 0x7610, R11 ;  /* 0x00007610ffa67816 */ /* 0x020fca000000000b */
[----:B------:R-:W-:Y:S01]  /*3810*/  FADD.FTZ R115, R166, R115 ;  /* 0x00000073a6737221 */ /* 0x000fe20000010000 */
[----:B------:R-:W-:Y:S05]  /*3820*/  BRA `(.L_x_8989) ;  /* 0x0000004000007947 */ /* 0x000fea0003800000 */
.L_x_8987:
[----:B-----5:R-:W-:-:S05]  /*3830*/  PRMT R166, RZ, 0x7610, R15 ;  /* 0x00007610ffa67816 */ /* 0x020fca000000000f */
[----:B------:R-:W-:Y:S01]  /*3840*/  FADD.FTZ R115, R166, R115 ;  /* 0x00000073a6737221 */ /* 0x000fe20000010000 */
[----:B------:R-:W-:-:S05]  /*3850*/  @P2 PRMT R166, RZ, 0x7610, R11 ;  /* 0x00007610ffa62816 */ /* 0x000fca000000000b */
[----:B------:R-:W-:-:S05]  /*3860*/  @P2 FADD.FTZ R115, R166, R115 ;  /* 0x00000073a6732221 */ /* 0x000fca0000010000 */
.L_x_8989:
[----:B------:R-:W-:-:S04]  /*3870*/  F2FP.BF16.PACK_AB R165, RZ, R115 ;  /* 0x00000073ffa5723e */ /* 0x000fc800000010ff */
[----:B------:R-:W-:Y:S02]  /*3880*/  PRMT R7, R7, 0x5410, R165 ;  /* 0x0000541007077816 */ /* 0x000fe400000000a5 */
.L_x_8990:
        /* <DEDUP_REMOVED lines=53> */
[----:B-1----:R1:W2:Y:S02]  /*3be0*/  SHFL.BFLY PT, R116, R165, 0x1, 0x1f ;  /* 0x0c201f00a5747f89 */ /* 0x0022a400000e0000 */
.L_x_8995:
[----:B-12---:R-:W-:Y:S01]  /*3bf0*/  FADD.FTZ R165, R165, R116 ;  /* 0x00000074a5a57221 */ /* 0x006fe20000010000 */
[----:B------:R-:W-:Y:S05]  /*3c00*/  BRA.DIV ~URZ, `(.L_x_8992) ;  /* 0x000014827f007947 */ /* 0x000fea000b800000 */
[----:B------:R-:W1:Y:S02]  /*3c10*/  SHFL.BFLY PT, R116, R165, 0x2, 0x1f ;  /* 0x0c401f00a5747f89 */ /* 0x000e6400000e0000 */
[----:B-1----:R-:W-:-:S05]  /*3c20*/  FADD.FTZ R119, R165, R116 ;  /* 0x00000074a5777221 */ /* 0x002fca0000010000 */
[----:B------:R-:W1:Y:S02]  /*3c30*/  SHFL.BFLY PT, R116, R119, 0x4, 0x1f ;  /* 0x0c801f0077747f89 */ /* 0x000e6400000e0000 */
[----:B-1----:R-:W-:-:S05]  /*3c40*/  FADD.FTZ R165, R119, R116 ;  /* 0x0000007477a57221 */ /* 0x002fca0000010000 */
[----:B------:R-:W1:Y:S02]  /*3c50*/  SHFL.BFLY PT, R116, R165, 0x8, 0x1f ;  /* 0x0d001f00a5747f89 */ /* 0x000e6400000e0000 */
[----:B-1----:R-:W-:-:S05]  /*3c60*/  FADD.FTZ R166, R165, R116 ;  /* 0x00000074a5a67221 */ /* 0x002fca0000010000 */
[----:B------:R-:W1:Y:S02]  /*3c70*/  SHFL.BFLY PT, R167, R166, 0x10, 0x1f ;  /* 0x0e001f00a6a77f89 */ /* 0x000e6400000e0000 */
[----:B-1----:R-:W-:-:S04]  /*3c80*/  FADD.FTZ R167, R166, R167 ;  /* 0x000000a7a6a77221 */ /* 0x002fc80000010000 */
        /* <DEDUP_REMOVED lines=97> */
[----:B------:R-:W1:Y:S02]  /*42a0*/  SHFL.BFLY PT, R166, R167, 0x1, 0x1f ;  /* 0x0c201f00a7a67f89 */ /* 0x000e6400000e0000 */
[----:B-1----:R-:W-:-:S05]  /*42b0*/  FADD.FTZ R166, R167, R166 ;  /* 0x000000a6a7a67221 */ /* 0x002fca0000010000 */
[----:B------:R-:W1:Y:S02]  /*42c0*/  SHFL.BFLY PT, R119, R166, 0x2, 0x1f ;  /* 0x0c401f00a6777f89 */ /* 0x000e6400000e0000 */
[----:B-1----:R-:W-:-:S05]  /*42d0*/  FADD.FTZ R119, R166, R119 ;  /* 0x00000077a6777221 */ /* 0x002fca0000010000 */
[----:B------:R-:W1:Y:S02]  /*42e0*/  SHFL.BFLY PT, R168, R119, 0x4, 0x1f ;  /* 0x0c801f0077a87f89 */ /* 0x000e6400000e0000 */
[----:B-1----:R-:W-:-:S05]  /*42f0*/  FADD.FTZ R168, R119, R168 ;  /* 0x000000a877a87221 */ /* 0x002fca0000010000 */
[----:B------:R-:W1:Y:S02]  /*4300*/  SHFL.BFLY PT, R165, R168, 0x8, 0x1f ;  /* 0x0d001f00a8a57f89 */ /* 0x000e6400000e0000 */
[----:B-1----:R-:W-:-:S05]  /*4310*/  FADD.FTZ R165, R168, R165 ;  /* 0x000000a5a8a57221 */ /* 0x002fca0000010000 */
[----:B------:R1:W2:Y:S02]  /*4320*/  SHFL.BFLY PT, R170, R165, 0x10, 0x1f ;  /* 0x0e001f00a5aa7f89 */ /* 0x0002a400000e0000 */
.L_x_8996:
[----:B------:R-:W3:Y:S01]  /*4330*/  S2R R174, SR_TID.X ;  /* 0x0000000000ae7919 */ /* 0x000ee20000002100 */
[----:B--2---:R-:W-:Y:S01]  /*4340*/  FADD.FTZ R170, R170, R165 ;  /* 0x000000a5aaaa7221 */ /* 0x004fe20000010000 */
[----:B------:R-:W-:Y:S01]  /*4350*/  ISETP.NE.AND P1, PT, RZ, UR6, PT ;  /* 0x00000006ff007c0c */ /* 0x000fe2000bf25270 */
[----:B-1----:R-:W-:Y:S01]  /*4360*/  FMUL.FTZ R165, R116, R116 ;  /* 0x0000007474a57220 */ /* 0x002fe20000410000 */
[----:B------:R-:W-:Y:S01]  /*4370*/  MOV R167, c[0x0][0x1e0] ;  /* 0x0000780000a77a02 */ /* 0x000fe20000000f00 */
[----:B------:R-:W-:Y:S01]  /*4380*/  IMAD R171, R0, c[0x0][0x168], RZ ;  /* 0x00005a0000ab7a24 */ /* 0x000fe200078e02ff */
[----:B------:R-:W-:Y:S02]  /*4390*/  MOV R119, 0x4 ;  /* 0x0000000400777802 */ /* 0x000fe40000000f00 */
[----:B------:R-:W-:Y:S01]  /*43a0*/  FSEL R166, R165, RZ, P1 ;  /* 0x000000ffa5a67208 */ /* 0x000fe20000800000 */
[----:B------:R-:W-:Y:S01]  /*43b0*/  FFMA.FTZ R165, R170, R167, c[0x0][0x228] ;  /* 0x00008a00aaa57623 */ /* 0x000fe200000100a7 */
[----:B------:R-:W-:Y:S01]  /*43c0*/  FSEL R170, R116, RZ, !P1 ;  /* 0x000000ff74aa7208 */ /* 0x000fe20004800000 */
[----:B------:R-:W-:Y:S01]  /*43d0*/  @!P2 IMAD.WIDE R168, R0, R119, c[0x0][0x1a0] ;  /* 0x0000680000a8a625 */ /* 0x000fe200078e0277 */
[----:B------:R-:W-:-:S03]  /*43e0*/  SHF.R.S32.HI R172, RZ, 0x1f, R171 ;  /* 0x0000001fffac7819 */ /* 0x000fc600000114ab */
[----:B------:R-:W-:Y:S01]  /*43f0*/  FADD.FTZ R165, R165, R166 ;  /* 0x000000a6a5a57221 */ /* 0x000fe20000010000 */
[----:B------:R-:W-:Y:S01]  /*4400*/  LEA.HI R173, R172, R171, RZ, 0x3 ;  /* 0x000000abacad7211 */ /* 0x000fe200078f18ff */
[C---:B------:R-:W-:Y:S01]  /*4410*/  FADD.FTZ R125, -R170.reuse, R125 ;  /* 0x0000007daa7d7221 */ /* 0x040fe20000010100 */
[----:B------:R1:W-:Y:S01]  /*4420*/  @!P2 STG.E [R168.64], R116 ;  /* 0x00000074a800a986 */ /* 0x0003e2000c101904 */
[C---:B------:R-:W-:Y:S02]  /*4430*/  FADD.FTZ R171, -R170.reuse, R3 ;  /* 0x00000003aaab7221 */ /* 0x040fe40000010100 */
[C---:B------:R-:W-:Y:S02]  /*4440*/  FADD.FTZ R117, -R170.reuse, R117 ;  /* 0x00000075aa757221 */ /* 0x040fe40000010100 */
[----:B------:R-:W-:Y:S01]  /*4450*/  FADD.FTZ R123, -R170, R123 ;  /* 0x0000007baa7b7221 */ /* 0x000fe20000010100 */
[----:B---3--:R-:W-:Y:S01]  /*4460*/  LOP3.LUT R176, R174, 0x1f, RZ, 0xc0, !PT ;  /* 0x0000001faeb07812 */ /* 0x008fe200078ec0ff */
[C---:B------:R-:W-:Y:S01]  /*4470*/  FADD.FTZ R121, -R170.reuse, R121 ;  /* 0x00000079aa797221 */ /* 0x040fe20000010100 */
[----:B------:R2:W3:Y:S01]  /*4480*/  MUFU.RSQ R174, R165 ;  /* 0x000000a500ae7308 */ /* 0x0004e20000001400 */
[C---:B------:R-:W-:Y:S01]  /*4490*/  FADD.FTZ R122, -R170.reuse, R122 ;  /* 0x0000007aaa7a7221 */ /* 0x040fe20000010100 */
[----:B------:R-:W-:Y:S01]  /*44a0*/  LEA.HI.SX32 R3, R173, R176, 0x1d ;  /* 0x000000b0ad037211 */ /* 0x000fe200078feaff */
[----:B------:R-:W-:-:S02]  /*44b0*/  FADD.FTZ R118, -R170, R118 ;  /* 0x00000076aa767221 */ /* 0x000fc40000010100 */
[C---:B------:R-:W-:Y:S02]  /*44c0*/  FADD.FTZ R120, -R170.reuse, R120 ;  /* 0x00000078aa787221 */ /* 0x040fe40000010100 */
[C---:B------:R-:W-:Y:S02]  /*44d0*/  FADD.FTZ R126, -R170.reuse, R126 ;  /* 0x0000007eaa7e7221 */ /* 0x040fe40000010100 */
[C---:B--2---:R-:W-:Y:S02]  /*44e0*/  FADD.FTZ R165, -R170.reuse, R114 ;  /* 0x00000072aaa57221 */ /* 0x044fe40000010100 */
[C---:B------:R-:W-:Y:S02]  /*44f0*/  FADD.FTZ R127, -R170.reuse, R127 ;  /* 0x0000007faa7f7221 */ /* 0x040fe40000010100 */
[C---:B------:R-:W-:Y:S02]  /*4500*/  FADD.FTZ R128, -R170.reuse, R128 ;  /* 0x00000080aa807221 */ /* 0x040fe40000010100 */
[----:B-1----:R-:W-:-:S02]  /*4510*/  FADD.FTZ R168, -R170, R129 ;  /* 0x00000081aaa87221 */ /* 0x002fc40000010100 */
[C---:B---3--:R-:W-:Y:S01]  /*4520*/  FMUL.FTZ R116, R174.reuse, R125 ;  /* 0x0000007dae747220 */ /* 0x048fe20000410000 */
[----:B------:R-:W-:Y:S01]  /*4530*/  HFMA2.MMA R125, -RZ, RZ, 0, 9.5367431640625e-07 ;  /* 0x00000010ff7d7435 */ /* 0x000fe200000001ff */
[C---:B------:R-:W-:Y:S02]  /*4540*/  FMUL.FTZ R171, R174.reuse, R171 ;  /* 0x000000abaeab7220 */ /* 0x040fe40000410000 */
[C---:B------:R-:W-:Y:S02]  /*4550*/  FMUL.FTZ R114, R174.reuse, R117 ;  /* 0x00000075ae727220 */ /* 0x040fe40000410000 */
[C---:B------:R-:W-:Y:S02]  /*4560*/  FMUL.FTZ R123, R174.reuse, R123 ;  /* 0x0000007bae7b7220 */ /* 0x040fe40000410000 */
[C---:B------:R-:W-:Y:S02]  /*4570*/  FMUL.FTZ R121, R174.reuse, R121 ;  /* 0x00000079ae797220 */ /* 0x040fe40000410000 */
[----:B------:R-:W-:-:S02]  /*4580*/  FMUL.FTZ R122, R174, R122 ;  /* 0x0000007aae7a7220 */ /* 0x000fc40000410000 */
        /* <DEDUP_REMOVED lines=34> */
[----:B------:R-:W-:Y:S02]  /*47b0*/  FADD.FTZ R170, -R170, R115 ;  /* 0x00000073aaaa7221 */ /* 0x000fe40000010100 */
[----:B------:R-:W-:-:S02]  /*47c0*/  FMUL.FTZ R113, R174, R118 ;  /* 0x00000076ae717220 */ /* 0x000fc40000410000 */
[----:B------:R-:W-:Y:S02]  /*47d0*/  FMUL.FTZ R120, R174, R120 ;  /* 0x00000078ae787220 */ /* 0x000fe40000410000 */
        /* <DEDUP_REMOVED lines=9> */
[----:B------:R-:W-:Y:S01]  /*4870*/  FFMA.FTZ R120, R63, R120, R111 ;  /* 0x000000783f787223 */ /* 0x000fe2000001006f */
[----:B------:R-:W-:Y:S01]  /*4880*/  F2FP.BF16.PACK_AB R114, R122, R121 ;  /* 0x000000797a72723e */ /* 0x000fe200000010ff */
[----:B------:R-:W-:-:S03]  /*4890*/  IMAD.WIDE.U32 R116, R2, R125, c[0x0][0x208] ;  /* 0x0000820002747625 */ /* 0x000fc600078e007d */
[----:B------:R-:W-:Y:S01]  /*48a0*/  F2FP.BF16.PACK_AB R113, R120, R113 ;  /* 0x000000717871723e */ /* 0x000fe200000010ff */
[----:B------:R-:W-:-:S04]  /*48b0*/  @!P2 IMAD.WIDE R166, R0, R119, c[0x0][0x1a8] ;  /* 0x00006a0000a6a625 */ /* 0x000fc800078e0277 */
[C---:B------:R-:W-:Y:S01]  /*48c0*/  FMUL.FTZ R121, R174.reuse, R126 ;  /* 0x0000007eae797220 */ /* 0x040fe20000410000 */
[----:B------:R-:W-:Y:S01]  /*48d0*/  @!P2 STG.E [R166.64], R174 ;  /* 0x000000aea600a986 */ /* 0x000fe2000c101904 */
[C---:B------:R-:W-:Y:S02]  /*48e0*/  FMUL.FTZ R2, R174.reuse, R127 ;  /* 0x0000007fae027220 */ /* 0x040fe40000410000 */
[C---:B------:R-:W-:Y:S01]  /*48f0*/  FMUL.FTZ R133, R174.reuse, R133 ;  /* 0x00000085ae857220 */ /* 0x040fe20000410000 */
[----:B------:R1:W-:Y:S01]  /*4900*/  STG.E.128 [R116.64], R112 ;  /* 0x0000007074007986 */ /* 0x0003e2000c101d04 */
        /* <DEDUP_REMOVED lines=8> */
[C---:B------:R-:W-:Y:S01]  /*4990*/  FMUL.FTZ R129, R174.reuse, R128 ;  /* 0x00000080ae817220 */ /* 0x040fe20000410000 */
[----:B------:R-:W-:Y:S01]  /*49a0*/  IADD3 R2, R3, 0x20, RZ ;  /* 0x0000002003027810 */ /* 0x000fe20007ffe0ff */
[C---:B------:R-:W-:Y:S01]  /*49b0*/  FMUL.FTZ R126, R174.reuse, R141 ;  /* 0x0000008dae7e7220 */ /* 0x040fe20000410000 */
[----:B------:R-:W-:Y:S01]  /*49c0*/  F2FP.BF16.PACK_AB R120, R127, R120 ;  /* 0x000000787f78723e */ /* 0x000fe200000010ff */
[----:B------:R-:W-:-:S02]  /*49d0*/  FMUL.FTZ R131, R174, R131 ;  /* 0x00000083ae837220 */ /* 0x000fc40000410000 */
[C---:B------:R-:W-:Y:S02]  /*49e0*/  FMUL.FTZ R132, R174.reuse, R132 ;  /* 0x00000084ae847220 */ /* 0x040fe40000410000 */
[C---:B------:R-:W-:Y:S02]  /*49f0*/  FMUL.FTZ R141, R174.reuse, R142 ;  /* 0x0000008eae8d7220 */ /* 0x040fe40000410000 */
[C---:B------:R-:W-:Y:S02]  /*4a00*/  FMUL.FTZ R128, R174.reuse, R143 ;  /* 0x0000008fae807220 */ /* 0x040fe40000410000 */
[C---:B------:R-:W-:Y:S02]  /*4a10*/  FMUL.FTZ R149, R174.reuse, R149 ;  /* 0x00000095ae957220 */ /* 0x040fe40000410000 */
[C---:B------:R-:W-:Y:S02]  /*4a20*/  FMUL.FTZ R150, R174.reuse, R150 ;  /* 0x00000096ae967220 */ /* 0x040fe40000410000 */
[----:B------:R-:W-:-:S02]  /*4a30*/  FMUL.FTZ R118, R174, R139 ;  /* 0x0000008bae767220 */ /* 0x000fc40000410000 */
[----:B-1----:R-:W-:Y:S02]  /*4a40*/  FFMA.FTZ R112, R44, R135, R92 ;  /* 0x000000872c707223 */ /* 0x002fe4000001005c */
[----:B------:R-:W-:Y:S02]  /*4a50*/  FFMA.FTZ R117, R45, R136, R93 ;  /* 0x000000882d757223 */ /* 0x000fe4000001005d */
[C---:B------:R-:W-:Y:S02]  /*4a60*/  FMUL.FTZ R139, R174.reuse, R140 ;  /* 0x0000008cae8b7220 */ /* 0x040fe40000410000 */
[C---:B------:R-:W-:Y:S01]  /*4a70*/  FMUL.FTZ R168, R174.reuse, R168 ;  /* 0x000000a8aea87220 */ /* 0x040fe20000410000 */
[----:B------:R-:W-:Y:S01]  /*4a80*/  F2FP.BF16.PACK_AB R112, R117, R112 ;  /* 0x000000707570723e */ /* 0x000fe200000010ff */
[C---:B------:R-:W-:Y:S02]  /*4a90*/  FMUL.FTZ R143, R174.reuse, R144 ;  /* 0x00000090ae8f7220 */ /* 0x040fe40000410000 */
[----:B------:R-:W-:-:S02]  /*4aa0*/  FMUL.FTZ R140, R174, R145 ;  /* 0x00000091ae8c7220 */ /* 0x000fc40000410000 */
[----:B------:R-:W-:Y:S02]  /*4ab0*/  FFMA.FTZ R121, R54, R129, R102 ;  /* 0x0000008136797223 */ /* 0x000fe40000010066 */
[----:B------:R-:W-:Y:S02]  /*4ac0*/  FMUL.FTZ R137, R174, R137 ;  /* 0x00000089ae897220 */ /* 0x000fe40000410000 */
[----:B------:R-:W-:Y:S02]  /*4ad0*/  FFMA.FTZ R122, R48, R131, R96 ;  /* 0x00000083307a7223 */ /* 0x000fe40000010060 */
[----:B------:R-:W-:Y:S02]  /*4ae0*/  FFMA.FTZ R129, R49, R132, R97 ;  /* 0x0000008431817223 */ /* 0x000fe40000010061 */
[----:B------:R-:W-:Y:S02]  /*4af0*/  FFMA.FTZ R141, R42, R141, R90 ;  /* 0x0000008d2a8d7223 */ /* 0x000fe4000001005a */
[----:B------:R-:W-:Y:S01]  /*4b00*/  FFMA.FTZ R128, R43, R128, R91 ;  /* 0x000000802b807223 */ /* 0x000fe2000001005b */
[----:B------:R-:W-:Y:S01]  /*4b10*/  F2FP.BF16.PACK_AB R122, R129, R122 ;  /* 0x0000007a817a723e */ /* 0x000fe200000010ff */
[----:B------:R-:W-:-:S02]  /*4b20*/  FFMA.FTZ R134, R32, R149, R80 ;  /* 0x0000009520867223 */ /* 0x000fc40000010050 */
[----:B------:R-:W-:Y:S01]  /*4b30*/  FFMA.FTZ R127, R33, R150, R81 ;  /* 0x00000096217f7223 */ /* 0x000fe20000010051 */
[----:B------:R-:W-:Y:S01]  /*4b40*/  F2FP.BF16.PACK_AB R115, R128, R141 ;  /* 0x0000008d8073723e */ /* 0x000fe200000010ff */
[C---:B------:R-:W-:Y:S02]  /*4b50*/  FMUL.FTZ R147, R174.reuse, R147 ;  /* 0x00000093ae937220 */ /* 0x040fe40000410000 */
[C---:B------:R-:W-:Y:S01]  /*4b60*/  FMUL.FTZ R148, R174.reuse, R148 ;  /* 0x00000094ae947220 */ /* 0x040fe20000410000 */
[----:B------:R-:W-:Y:S01]  /*4b70*/  F2FP.BF16.PACK_AB R134, R127, R134 ;  /* 0x000000867f86723e */ /* 0x000fe200000010ff */
        /* <DEDUP_REMOVED lines=17> */
[----:B------:R-:W-:Y:S02]  /*4c90*/  FMUL.FTZ R170, R174, R170 ;  /* 0x000000aaaeaa7220 */ /* 0x000fe40000410000 */
        /* <DEDUP_REMOVED lines=19> */
[----:B------:R-:W-:Y:S02]  /*4dd0*/  FFMA.FTZ R142, R24, R157, R72 ;  /* 0x0000009d188e7223 */ /* 0x000fe40000010048 */
[----:B------:R-:W-:Y:S02]  /*4de0*/  FFMA.FTZ R143, R26, R159, R74 ;  /* 0x0000009f1a8f7223 */ /* 0x000fe4000001004a */
[----:B------:R-:W-:-:S02]  /*4df0*/  FFMA.FTZ R160, R27, R160, R75 ;  /* 0x000000a01ba07223 */ /* 0x000fc4000001004b */
        /* <DEDUP_REMOVED lines=17> */
[----:B------:R-:W-:Y:S01]  /*4f10*/  IMAD.WIDE.U32 R2, R2, R125, c[0x0][0x208] ;  /* 0x0000820002027625 */ /* 0x000fe200078e007d */
[----:B------:R-:W-:-:S02]  /*4f20*/  F2FP.BF16.PACK_AB R149, R172, R145 ;  /* 0x00000091ac95723e */ /* 0x000fc400000010ff */
[----:B------:R-:W-:Y:S01]  /*4f30*/  F2FP.BF16.PACK_AB R148, R144, R161 ;  /* 0x000000a19094723e */ /* 0x000fe200000010ff */
[-C--:B------:R-:W-:Y:S01]  /*4f40*/  IMAD.WIDE.U32 R116, R124, R125.reuse, c[0x0][0x208] ;  /* 0x000082007c747625 */ /* 0x080fe200078e007d */
[----:B------:R1:W-:Y:S03]  /*4f50*/  STG.E.128 [R2.64], R120 ;  /* 0x0000007802007986 */ /* 0x0003e6000c101d04 */
[-C--:B------:R-:W-:Y:S01]  /*4f60*/  IMAD.WIDE.U32 R130, R130, R125.reuse, c[0x0][0x208] ;  /* 0x0000820082827625 */ /* 0x080fe200078e007d */
[----:B------:R1:W-:Y:S03]  /*4f70*/  STG.E.128 [R116.64], R112 ;  /* 0x0000007074007986 */ /* 0x0003e6000c101d04 */
[-C--:B------:R-:W-:Y:S01]  /*4f80*/  IMAD.WIDE.U32 R138, R138, R125.reuse, c[0x0][0x208] ;  /* 0x000082008a8a7625 */ /* 0x080fe200078e007d */
[----:B------:R1:W-:Y:S03]  /*4f90*/  STG.E.128 [R130.64], R132 ;  /* 0x0000008482007986 */ /* 0x0003e6000c101d04 */
[----:B------:R-:W-:Y:S01]  /*4fa0*/  IMAD.WIDE.U32 R146, R146, R125, c[0x0][0x208] ;  /* 0x0000820092927625 */ /* 0x000fe200078e007d */
[----:B------:R1:W-:Y:S03]  /*4fb0*/  STG.E.128 [R138.64], R140 ;  /* 0x0000008c8a007986 */ /* 0x0003e6000c101d04 */
[----:B------:R-:W-:Y:S01]  /*4fc0*/  IMAD R0, R119, c[0x0][0x160], R0 ;  /* 0x0000580077007a24 */ /* 0x000fe200078e0200 */
[----:B------:R1:W-:Y:S04]  /*4fd0*/  STG.E.128 [R146.64], R148 ;  /* 0x0000009492007986 */ /* 0x0003e8000c101d04 */
[----:B------:R-:W-:-:S13]  /*4fe0*/  ISETP.GE.AND P1, PT, R0, c[0x0][0x164], PT ;  /* 0x0000590000007a0c */ /* 0x000fda0003f26270 */
[----:B01---5:R-:W-:Y:S01]  /*4ff0*/  @P1 CALL.REL.NOINC `(.L_x_8993) ;  /* 0x0000001000001944 */ /* 0x023fe20003c00000 */
[----:B------:R-:W-:Y:S05]  /*5000*/  BRA `(.L_x_8994) ;  /* 0xffffb45000007947 */ /* 0x000fea000383ffff */
.L_x_8993:
[----:B------:R-:W-:Y:S05]  /*5010*/  EXIT ;  /* 0x000000000000794d */ /* 0x000fea0003800000 */
.L_x_8991:
[----:B-1----:R-:W-:Y:S01]  /*5020*/  HFMA2.MMA R119, -RZ, RZ, 0, 1.847743988037109375e-06 ;  /* 0x0000001fff777435 */ /* 0x002fe200000001ff */
[----:B------:R-:W-:Y:S02]  /*5030*/  MOV R170, 0x1 ;  /* 0x0000000100aa7802 */ /* 0x000fe40000000f00 */
[----:B------:R-:W-:Y:S02]  /*5040*/  MOV R168, 0xffffffff ;  /* 0xffffffff00a87802 */ /* 0x000fe40000000f00 */
[----:B------:R-:W-:Y:S02]  /*5050*/  MOV R166, 0x5070 ;  /* 0x0000507000a67802 */ /* 0x000fe40000000f00 */
[----:B0----5:R-:W-:Y:S05]  /*5060*/  CALL.REL.NOINC `($__internal_19_$__cuda_sm70_shflsync_bfly_p) ;  /* 0x0000099000007944 */ /* 0x021fea0003c00000 */
[----:B-1----:R-:W-:Y:S01]  /*5070*/  MOV R116, R170 ;  /* 0x000000aa00747202 */ /* 0x002fe20000000f00 */
[----:B0-----:R-:W-:Y:S05]  /*5080*/  BRA `(.L_x_8995) ;  /* 0xffffeb6000007947 */ /* 0x001fea000383ffff */
.L_x_8992:
[----:B------:R-:W-:Y:S01]  /*5090*/  HFMA2.MMA R170, -RZ, RZ, 0, 1.1920928955078125e-07 ;  /* 0x00000002ffaa7435 */ /* 0x000fe200000001ff */
[----:B------:R-:W-:Y:S02]  /*50a0*/  MOV R119, 0x1f ;  /* 0x0000001f00777802 */ /* 0x000fe40000000f00 */
[----:B------:R-:W-:Y:S02]  /*50b0*/  MOV R168, 0xffffffff ;  /* 0xffffffff00a87802 */ /* 0x000fe40000000f00 */
[----:B------:R-:W-:-:S02]  /*50c0*/  MOV R166, 0x50e0 ;  /* 0x000050e000a67802 */ /* 0x000fc40000000f00 */
[----:B0----5:R-:W-:Y:S05]  /*50d0*/  CALL.REL.NOINC `($__internal_19_$__cuda_sm70_shflsync_bfly_p) ;  /* 0x0000092000007944 */ /* 0x021fea0003c00000 */
[----:B01----:R-:W-:Y:S01]  /*50e0*/  FADD.FTZ R165, R165, R170 ;  /* 0x000000aaa5a57221 */ /* 0x003fe20000010000 */
[----:B------:R-:W-:Y:S01]  /*50f0*/  HFMA2.MMA R170, -RZ, RZ, 0, 2.384185791015625e-07 ;  /* 0x00000004ffaa7435 */ /* 0x000fe200000001ff */
[----:B------:R-:W-:-:S02]  /*5100*/  MOV R119, 0x1f ;  /* 0x0000001f00777802 */ /* 0x000fc40000000f00 */
[----:B------:R-:W-:Y:S02]  /*5110*/  MOV R168, 0xffffffff ;  /* 0xffffffff00a87802 */ /* 0x000fe40000000f00 */
[----:B------:R-:W-:Y:S02]  /*5120*/  MOV R166, 0x5140 ;  /* 0x0000514000a67802 */ /* 0x000fe40000000f00 */
[----:B------:R-:W-:Y:S05]  /*5130*/  CALL.REL.NOINC `($__internal_19_$__cuda_sm70_shflsync_bfly_p) ;  /* 0x000008c000007944 */ /* 0x000fea0003c00000 */
[----:B01----:R-:W-:Y:S01]  /*5140*/  FADD.FTZ R165, R165, R170 ;  /* 0x000000aaa5a57221 */ /* 0x003fe20000010000 */
[----:B------:R-:W-:Y:S01]  /*5150*/  HFMA2.MMA R170, -RZ, RZ, 0, 4.76837158203125e-07 ;  /* 0x00000008ffaa7435 */ /* 0x000fe200000001ff */
[----:B------:R-:W-:Y:S02]  /*5160*/  MOV R119, 0x1f ;  /* 0x0000001f00777802 */ /* 0x000fe40000000f00 */
[----:B------:R-:W-:Y:S02]  /*5170*/  MOV R168, 0xffffffff ;  /* 0xffffffff00a87802 */ /* 0x000fe40000000f00 */
[----:B------:R-:W-:Y:S02]  /*5180*/  MOV R166, 0x51a0 ;  /* 0x000051a000a67802 */ /* 0x000fe40000000f00 */
[----:B------:R-:W-:Y:S05]  /*5190*/  CALL.REL.NOINC `($__internal_19_$__cuda_sm70_shflsync_bfly_p) ;  /* 0x0000086000007944 */ /* 0x000fea0003c00000 */
[----:B01----:R-:W-:Y:S01]  /*51a0*/  FADD.FTZ R165, R165, R170 ;  /* 0x000000aaa5a57221 */ /* 0x003fe20000010000 */
[----:B------:R-:W-:Y:S01]  /*51b0*/  HFMA2.MMA R170, -RZ, RZ, 0, 9.5367431640625e-07 ;  /* 0x00000010ffaa7435 */ /* 0x000fe200000001ff */
[----:B------:R-:W-:-:S02]  /*51c0*/  MOV R119, 0x1f ;  /* 0x0000001f00777802 */ /* 0x000fc40000000f00 */
[----:B------:R-:W-:Y:S02]  /*51d0*/  MOV R168, 0xffffffff ;  /* 0xffffffff00a87802 */ /* 0x000fe40000000f00 */
[----:B------:R-:W-:Y:S02]  /*51e0*/  MOV R166, 0x5200 ;  /* 0x0000520000a67802 */ /* 0x000fe40000000f00 */
[----:B------:R-:W-:Y:S05]  /*51f0*/  CALL.REL.NOINC `($__internal_19_$__cuda_sm70_shflsync_bfly_p) ;  /* 0x0000080000007944 */ /* 0x000fea0003c00000 */
[----:B-1----:R-:W-:Y:S01]  /*5200*/  FADD.FTZ R116, R165, R170 ;  /* 0x000000aaa5747221 */ /* 0x002fe20000010000 */
[----:B------:R-:W-:-:S03]  /*5210*/  HFMA2.MMA R170, -RZ, RZ, 0, 5.9604644775390625e-08 ;  /* 0x00000001ffaa7435 */ /* 0x000fc600000001ff */
[----:B------:R-:W-:-:S04]  /*5220*/  FMUL.FTZ R116, R116, c[0x0][0x1e0] ;  /* 0x0000780074747a20 */ /* 0x000fc80000410000 */
[C---:B0-----:R-:W-:Y:S02]  /*5230*/  FADD.FTZ R119, -R116.reuse, R3 ;  /* 0x0000000374777221 */ /* 0x041fe40000010100 */
        /* <DEDUP_REMOVED lines=97> */
[----:B------:R-:W-:Y:S02]  /*5850*/  MOV R166, 0x5870 ;  /* 0x0000587000a67802 */ /* 0x000fe40000000f00 */
[----:B------:R-:W-:Y:S05]  /*5860*/  CALL.REL.NOINC `($__internal_19_$__cuda_sm70_shflsync_bfly_p) ;  /* 0x0000019000007944 */ /* 0x000fea0003c00000 */
[----:B01----:R-:W-:Y:S01]  /*5870*/  FADD.FTZ R165, R165, R170 ;  /* 0x000000aaa5a57221 */ /* 0x003fe20000010000 */
[----:B------:R-:W-:Y:S01]  /*5880*/  HFMA2.MMA R170, -RZ, RZ, 0, 1.1920928955078125e-07 ;  /* 0x00000002ffaa7435 */ /* 0x000fe200000001ff */
[----:B------:R-:W-:Y:S02]  /*5890*/  MOV R119, 0x1f ;  /* 0x0000001f00777802 */ /* 0x000fe40000000f00 */
[----:B------:R-:W-:Y:S02]  /*58a0*/  MOV R168, 0xffffffff ;  /* 0xffffffff00a87802 */ /* 0x000fe40000000f00 */
[----:B------:R-:W-:Y:S02]  /*58b0*/  MOV R166, 0x58d0 ;  /* 0x000058d000a67802 */ /* 0x000fe40000000f00 */
[----:B------:R-:W-:Y:S05]  /*58c0*/  CALL.REL.NOINC `($__internal_19_$__cuda_sm70_shflsync_bfly_p) ;  /* 0x0000013000007944 */ /* 0x000fea0003c00000 */
        /* <DEDUP_REMOVED lines=18> */
[----:B01----:R-:W-:Y:S05]  /*59f0*/  BRA `(.L_x_8996) ;  /* 0xffffe93000007947 */ /* 0x003fea000383ffff */
        .weak           $__internal_19_$__cuda_sm70_shflsync_bfly_p
        .type           $__internal_19_$__cuda_sm70_shflsync_bfly_p,@function
        .size           $__internal_19_$__cuda_sm70_shflsync_bfly_p,(.L_x_39463 - $__internal_19_$__cuda_sm70_shflsync_bfly_p)
$__internal_19_$__cuda_sm70_shflsync_bfly_p:
[----:B------:R-:W-:Y:S01]  /*5a00*/  HFMA2.MMA R167, -RZ, RZ, 0, 0 ;  /* 0x00000000ffa77435 */ /* 0x000fe200000001ff */
[----:B------:R-:W-:Y:S04]  /*5a10*/  WARPSYNC R168 ;  /* 0x000000a800007348 */ /* 0x000fe80003800000 */
[----:B------:R0:W1:Y:S01]  /*5a20*/  SHFL.BFLY PT, R170, R165, R170, R119 ;  /* 0x0c0000aaa5aa7389 */ /* 0x00006200000e0077 */
[----:B------:R-:W-:Y:S05]  /*5a30*/  RET.REL.NODEC R166 `(_ZN10layer_norm31ln_parallel_residual_fwd_kernelINS_13Kernel_traitsIf13__nv_bfloat16S2_S2_fjLj1536ELj1ELj4ELj1ELj16ENS_18Kernel_traits_baseILj1536EfS2_S2_S2_fjLj128EEEEELb0ELb1ELb1EEEvNS_9FwdParamsE) ;  /* 0xffffa5c0a6007950 */ /* 0x000fea0003c3ffff */
.L_x_8997:
        /* <DEDUP_REMOVED lines=12> */
.L_x_39463:


//--------------------- .text._ZN10layer_norm31ln_parallel_residual_fwd_kernelINS_13Kernel_traitsIf13__nv_bfloat16S2_S2_fjLj1536ELj1ELj4ELj1ELj16ENS_18Kernel_traits_baseILj1536EfS2_S2_S2_fjLj128EEEEELb1ELb0ELb0EEEvNS_9FwdParamsE --------------------------
	.section	.text._ZN10layer_norm31ln_parallel_residual_fwd_kernelINS_13Kernel_traitsIf13__nv_bfloat16S2_S2_fjLj1536ELj1ELj4ELj1ELj16ENS_18Kernel_traits_baseILj1536EfS2_S2_S2_fjLj128EEEEELb1ELb0ELb0EEEvNS_9FwdParamsE,"ax",@progbits
	.sectioninfo	@"SHI_REGISTERS=255"
	.align	128
        .global         _ZN10layer_norm31ln_parallel_residual_fwd_kernelINS_13Kernel_traitsIf13__nv_bfloat16S2_S2_fjLj1536ELj1ELj4ELj1ELj16ENS_18Kernel_traits_baseILj1536EfS2_S2_S2_fjLj128EEEEELb1ELb0ELb0EEEvNS_9FwdParamsE
        .type           _ZN10layer_norm31ln_parallel_residual_fwd_kernelINS_13Kernel_traitsIf13__nv_bfloat16S2_S2_fjLj1536ELj1ELj4ELj1ELj16ENS_18Kernel_traits_baseILj1536EfS2_S2_S2_fjLj128EEEEELb1ELb0ELb0EEEvNS_9FwdParamsE,@function
        .size           _ZN10layer_norm31ln_parallel_residual_fwd_kernelINS_13Kernel_traitsIf13__nv_bfloat16S2_S2_fjLj1536ELj1ELj4ELj1ELj16ENS_18Kernel_traits_baseILj1536EfS2_S2_S2_fjLj128EEEEELb1ELb0ELb0EEEvNS_9FwdParamsE,(.L_x_39464 - _ZN10layer_norm31ln_parallel_residual_fwd_kernelINS_13Kernel_traitsIf13__nv_bfloat16S2_S2_fjLj1536ELj1ELj4ELj1ELj16ENS_18Kernel_traits_baseILj1536EfS2_S2_S2_fjLj128EEEEELb1ELb0ELb0EEEvNS_9FwdParamsE)
        .other          _ZN10layer_norm31ln_parallel_residual_fwd_kernelINS_13Kernel_traitsIf13__nv_bfloat16S2_S2_fjLj1536ELj1ELj4ELj1ELj16ENS_18Kernel_traits_baseILj1536EfS2_S2_S2_fjLj128EEEEELb1ELb0ELb0EEEvNS_9FwdParamsE,@"STO_CUDA_ENTRY STV_DEFAULT"
_ZN10layer_norm31ln_parallel_residual_fwd_kernelINS_13Kernel_traitsIf13__nv_bfloat16S2_S2_fjLj1536ELj1ELj4ELj1ELj16ENS_18Kernel_traits_baseILj1536EfS2_S2_S2_fjLj128EEEEELb1ELb0ELb0EEEvNS_9FwdParamsE:
.text._ZN10layer_norm31ln_parallel_residual_fwd_kernelINS_13Kernel_traitsIf13__nv_bfloat16S2_S2_fjLj1536ELj1ELj4ELj1ELj16ENS_18Kernel_traits_baseILj1536EfS2_S2_S2_fjLj128EEEEELb1ELb0ELb0EEEvNS_9FwdParamsE:
        /* <DEDUP_REMOVED lines=17> */
[----:B------:R-:W0:Y:S02]  /*0110*/  S2R R22, SR_CTAID.X ;  /* 0x0000000000167919 */ /* 0x000e240000002500 */
[----:B0-----:R-:W-:-:S04]  /*0120*/  IMAD R27, R22, c[0x0][0x0], R3 ;  /* 0x00000000161b7a24 */ /* 0x001fc800078e0203 */
        /* <DEDUP_REMOVED lines=15> */
[----:B------:R-:W-:Y:S01]  /*0220*/  LOP3.LUT R2, R3, 0x1f, RZ, 0xc0, !PT ;  /* 0x0000001f03027812 */ /* 0x000fe200078ec0ff */
[----:B------:R-:W-:-:S02]  /*0230*/  UIADD3 UR12, UR5, 0x76cf5d0a, URZ ;  /* 0x76cf5d0a050c7890 */ /* 0x000fc4000fffe03f */
[----:B------:R-:W-:Y:S01]  /*0240*/  IMAD.WIDE.U32 R10, R10, -0x326172a9, RZ ;  /* 0xcd9e8d570a0a7825 */ /* 0x000fe200078e00ff */
[----:B------:R-:W-:Y:S01]  /*0250*/  UIADD3 UR14, UR5, 0x32370b8f, URZ ;  /* 0x32370b8f050e7890 */ /* 0x000fe2000fffe03f */
[----:B------:R-:W-:Y:S01]  /*0260*/  LOP3.LUT R9, R5, UR10, R6, 0x96, !PT ;  /* 0x0000000a05097c12 */ /* 0x000fe2000f8e9606 */
[----:B------:R-:W-:Y:S02]  /*0270*/  UIADD3 UR15, UR4, 0x78dde6e4, URZ ;  /* 0x78dde6e4040f7890 */ /* 0x000fe4000fffe03f */
[----:B------:R-:W-:Y:S01]  /*0280*/  LOP3.LUT R6, R11, UR9, R8, 0x96, !PT ;  /* 0x000000090b067c12 */ /* 0x000fe2000f8e9608 */
[----:B------:R-:W-:Y:S01]  /*0290*/  UIADD3 UR16, UR5, -0x126145ec, URZ ;  /* 0xed9eba1405107890 */ /* 0x000fe2000fffe03f */
[----:B------:R-:W-:Y:S01]  /*02a0*/  IMAD.WIDE.U32 R8, R9, -0x326172a9, RZ ;  /* 0xcd9e8d5709087825 */ /* 0x000fe200078e00ff */
[----:B------:R-:W-:Y:S02]  /*02b0*/  UIADD3 UR17, UR4, 0x1715609d, URZ ;  /* 0x1715609d04117890 */ /* 0x000fe4000fffe03f */
[----:B------:R-:W-:Y:S01]  /*02c0*/  UIADD3 UR18, UR5, -0x56f99767, URZ ;  /* 0xa906689905127890 */ /* 0x000fe2000fffe03f */
[----:B------:R-:W-:Y:S01]  /*02d0*/  IMAD.WIDE.U32 R6, R6, -0x2daee0ad, RZ ;  /* 0xd2511f5306067825 */ /* 0x000fe200078e00ff */
[----:B------:R-:W-:Y:S01]  /*02e0*/  LOP3.LUT R5, R9, UR11, R10, 0x96, !PT ;  /* 0x0000000b09057c12 */ /* 0x000fe2000f8e960a */
[----:B------:R-:W-:-:S02]  /*02f0*/  UIADD3 UR19, UR4, -0x4ab325aa, URZ ;  /* 0xb54cda5604137890 */ /* 0x000fc4000fffe03f */
[----:B------:R-:W-:Y:S01]  /*0300*/  UIADD3 UR20, UR5, 0x646e171e, URZ ;  /* 0x646e171e05147890 */ /* 0x000fe2000fffe03f */
[----:B------:R-:W-:Y:S01]  /*0310*/  LOP3.LUT R10, R7, UR12, R4, 0x96, !PT ;  /* 0x0000000c070a7c12 */ /* 0x000fe2000f8e9604 */
[----:B------:R-:W-:Y:S01]  /*0320*/  IMAD.WIDE.U32 R4, R5, -0x2daee0ad, RZ ;  /* 0xd2511f5305047825 */ /* 0x000fe200078e00ff */
[----:B------:R-:W-:Y:S02]  /*0330*/  UIADD3 UR21, UR4, 0x5384540f, URZ ;  /* 0x5384540f04157890 */ /* 0x000fe4000fffe03f */
[----:B------:R-:W-:Y:S01]  /*0340*/  UIADD3 UR22, UR5, 0x1fd5c5a3, URZ ;  /* 0x1fd5c5a305167890 */ /* 0x000fe2000fffe03f */
[----:B------:R-:W-:Y:S01]  /*0350*/  IMAD.WIDE.U32 R10, R10, -0x326172a9, RZ ;  /* 0xcd9e8d570a0a7825 */ /* 0x000fe200078e00ff */
[----:B------:R-:W-:Y:S01]  /*0360*/  LOP3.LUT R9, R5, UR14, R6, 0x96, !PT ;  /* 0x0000000e05097c12 */ /* 0x000fe2000f8e9606 */
[----:B------:R-:W-:-:S03]  /*0370*/  UIADD3 UR23, UR4, -0xe443238, URZ ;  /* 0xf1bbcdc804177890 */ /* 0x000fc6000fffe03f */
[----:B------:R-:W-:Y:S01]  /*0380*/  LOP3.LUT R6, R11, UR13, R8, 0x96, !PT ;  /* 0x0000000d0b067c12 */ /* 0x000fe2000f8e9608 */
[----:B------:R-:W-:Y:S02]  /*0390*/  IMAD.MOV.U32 R11, RZ, RZ, c[0x0][0x168] ;  /* 0x00005a00ff0b7624 */ /* 0x000fe400078e00ff */
[----:B------:R-:W-:-:S03]  /*03a0*/  IMAD.WIDE.U32 R8, R9, -0x326172a9, RZ ;  /* 0xcd9e8d5709087825 */ /* 0x000fc600078e00ff */
[----:B------:R-:W-:Y:S01]  /*03b0*/  SHF.R.S32.HI R11, RZ, 0x1f, R11 ;  /* 0x0000001fff0b7819 */ /* 0x000fe2000001140b */
[----:B------:R-:W-:Y:S01]  /*03c0*/  IMAD.WIDE.U32 R6, R6, -0x2daee0ad, RZ ;  /* 0xd2511f5306067825 */ /* 0x000fe200078e00ff */
[----:B------:R-:W-:Y:S02]  /*03d0*/  LOP3.LUT R5, R9, UR15, R10, 0x96, !PT ;  /* 0x0000000f09057c12 */ /* 0x000fe4000f8e960a */
[----:B------:R-:W-:Y:S02]  /*03e0*/  LEA.HI R24, R11, c[0x0][0x168], RZ, 0x3 ;  /* 0x00005a000b187a11 */ /* 0x000fe400078f18ff */
        /* <DEDUP_REMOVED lines=33> */
[----:B------:R-:W-:Y:S01]  /*0600*/  @P0 LEA.HI.X R5, R2, c[0x0][0x21c], RZ, 0x5, P2 ;  /* 0x0000870002050a11 */ /* 0x000fe200010f2cff */
[----:B------:R-:W-:Y:S01]  /*0610*/  IMAD.MOV.U32 R7, RZ, RZ, 0x20 ;  /* 0x00000020ff077424 */ /* 0x000fe200078e00ff */
        /* <DEDUP_REMOVED lines=13> */
[----:B------:R1:W2:Y:S04]  /*06f0*/  LDG.E.128 R32, [R4.64] ;  /* 0x0000000604207981 */ /* 0x0002a8000c1e1d00 */
[----:B------:R1:W3:Y:S04]  /*0700*/  LDG.E.128 R28, [R4.64+0x10] ;  /* 0x00001006041c7981 */ /* 0x0002e8000c1e1d00 */
[----:B------:R1:W4:Y:S04]  /*0710*/  LDG.E.128 R16, [R6.64] ;  /* 0x0000000606107981 */ /* 0x000328000c1e1d00 */
[----:B------:R0:W5:Y:S04]  /*0720*/  @P1 LDG.E.128 R168, [R8.64+0x10] ;  /* 0x0000100608a81981 */ /* 0x000168000c1e1d00 */
[----:B-1----:R-:W2:Y:S01]  /*0730*/  LDG.E.128 R4, [R6.64+0x10] ;  /* 0x0000100606047981 */ /* 0x002ea2000c1e1d00 */
[----:B------:R-:W-:-:S03]  /*0740*/  LOP3.LUT R2, R2, 0x20, RZ, 0xfc, !PT ;  /* 0x0000002002027812 */ /* 0x000fc600078efcff */
[----:B--2---:R0:W-:Y:S04]  /*0750*/  STL.64 [R1+0x50], R4 ;  /* 0x0000500401007387 */ /* 0x0041e80000100a00 */
[----:B------:R0:W-:Y:S04]  /*0760*/  STL.64 [R1+0x58], R6 ;  /* 0x0000580601007387 */ /* 0x0001e80000100a00 */
[----:B----4-:R0:W-:Y:S04]  /*0770*/  STL.64 [R1+0x60], R16 ;  /* 0x0000601001007387 */ /* 0x0101e80000100a00 */
[----:B------:R0:W-:Y:S04]  /*0780*/  STL.64 [R1+0x68], R18 ;  /* 0x0000681201007387 */ /* 0x0001e80000100a00 */
[----:B---3--:R0:W-:Y:S04]  /*0790*/  STL.64 [R1+0x70], R28 ;  /* 0x0000701c01007387 */ /* 0x0081e80000100a00 */
[----:B------:R0:W-:Y:S04]  /*07a0*/  STL.64 [R1+0x78], R30 ;  /* 0x0000781e01007387 */ /* 0x0001e80000100a00 */
[----:B------:R0:W-:Y:S04]  /*07b0*/  STL.64 [R1+0x80], R32 ;  /* 0x0000802001007387 */ /* 0x0001e80000100a00 */
[----:B------:R0:W-:Y:S02]  /*07c0*/  STL.64 [R1+0x88], R34 ;  /* 0x0000882201007387 */ /* 0x0001e40000100a00 */
.L_x_8999:
[----:B------:R-:W-:Y:S05]  /*07d0*/  BSYNC B0 ;  /* 0x0000000000007941 */ /* 0x000fea0003800000 */
.L_x_8998:
        /* <DEDUP_REMOVED lines=13> */
[----:B------:R-:W-:Y:S02]  /*08b0*/  SHF.L.U64.HI R16, R2, 0x5, RZ ;  /* 0x0000000502107819 */ /* 0x000fe400000102ff */
[----:B------:R-:W-:Y:S01]  /*08c0*/  @P1 IADD3 R6, P2, R7, c[0x0][0x220], RZ ;  /* 0x0000880007061a10 */ /* 0x000fe20007f5e0ff */
[----:B------:R0:W5:Y:S04]  /*08d0*/  @P0 LDG.E.128 R124, [R4.64] ;  /* 0x00000006047c0981 */ /* 0x000168000c1e1d00 */
[----:B------:R0:W5:Y:S01]  /*08e0*/  @P0 LDG.E.128 R120, [R4.64+0x10] ;  /* 0x0000100604780981 */ /* 0x000162000c1e1d00 */
[----:B------:R-:W-:Y:S01]  /*08f0*/  CS2R R118, SRZ ;  /* 0x0000000000767805 */ /* 0x000fe2000001ff00 */
[----:B------:R-:W-:Y:S01]  /*0900*/  CS2R R116, SRZ ;  /* 0x0000000000747805 */ /* 0x000fe2000001ff00 */
[----:B------:R-:W-:Y:S01]  /*0910*/  CS2R R114, SRZ ;  /* 0x0000000000727805 */ /* 0x000fe2000001ff00 */
[----:B------:R-:W-:Y:S01]  /*0920*/  CS2R R112, SRZ ;  /* 0x0000000000707805 */ /* 0x000fe2000001ff00 */
[----:B------:R-:W-:-:S04]  /*0930*/  IMAD.MOV.U32 R9, RZ, RZ, 0x20 ;  /* 0x00000020ff097424 */ /* 0x000fc800078e00ff */
[----:B------:R-:W-:Y:S01]  /*0940*/  IMAD.WIDE.U32 R8, R2, R9, c[0x0][0x1b0] ;  /* 0x00006c0002087625 */ /* 0x000fe200078e0009 */
[----:B0-----:R-:W-:Y:S02]  /*0950*/  IADD3 R4, P0, R7, c[0x0][0x1b8], RZ ;  /* 0x00006e0007047a10 */ /* 0x001fe40007f1e0ff */
[C---:B------:R-:W-:Y:S02]  /*0960*/  @P1 IADD3.X R7, R16.reuse, c[0x0][0x224], RZ, P2, !PT ;  /* 0x0000890010071a10 */ /* 0x040fe400017fe4ff */
[----:B------:R-:W-:Y:S01]  /*0970*/  IADD3.X R5, R16, c[0x0][0x1bc], RZ, P0, !PT ;  /* 0x00006f0010057a10 */ /* 0x000fe200007fe4ff */
[----:B------:R0:W5:Y:S04]  /*0980*/  LDG.E.128 R212, [R8.64] ;  /* 0x0000000608d47981 */ /* 0x000168000c1e1d00 */
[----:B------:R1:W5:Y:S04]  /*0990*/  @P1 LDG.E.128 R116, [R6.64] ;  /* 0x0000000606741981 */ /* 0x000368000c1e1d00 */
[----:B------:R1:W5:Y:S04]  /*09a0*/  @P1 LDG.E.128 R112, [R6.64+0x10] ;  /* 0x0000100606701981 */ /* 0x000368000c1e1d00 */
[----:B------:R1:W2:Y:S04]  /*09b0*/  LDG.E.128 R16, [R4.64] ;  /* 0x0000000604107981 */ /* 0x0002a8000c1e1d00 */
[----:B------:R0:W5:Y:S04]  /*09c0*/  LDG.E.128 R208, [R8.64+0x10] ;  /* 0x0000100608d07981 */ /* 0x000168000c1e1d00 */
[----:B-1----:R-:W3:Y:S01]  /*09d0*/  LDG.E.128 R4, [R4.64+0x10] ;  /* 0x0000100604047981 */ /* 0x002ee2000c1e1d00 */
[----:B------:R-:W-:-:S03]  /*09e0*/  IADD3 R2, R2, 0x20, RZ ;  /* 0x0000002002027810 */ /* 0x000fc60007ffe0ff */
[----:B---3--:R0:W-:Y:S04]  /*09f0*/  STL.64 [R1+0x30], R4 ;  /* 0x0000300401007387 */ /* 0x0081e80000100a00 */
[----:B------:R0:W-:Y:S04]  /*0a00*/  STL.64 [R1+0x38], R6 ;  /* 0x0000380601007387 */ /* 0x0001e80000100a00 */
[----:B--2---:R0:W-:Y:S04]  /*0a10*/  STL.64 [R1+0x40], R16 ;  /* 0x0000401001007387 */ /* 0x0041e80000100a00 */
[----:B------:R0:W-:Y:S02]  /*0a20*/  STL.64 [R1+0x48], R18 ;  /* 0x0000481201007387 */ /* 0x0001e40000100a00 */
.L_x_9001:
[----:B------:R-:W-:Y:S05]  /*0a30*/  BSYNC B0 ;  /* 0x0000000000007941 */ /* 0x000fea0003800000 */
.L_x_9000:
        /* <DEDUP_REMOVED lines=37> */
.L_x_9003:
[----:B------:R-:W-:Y:S05]  /*0c90*/  BSYNC B0 ;  /* 0x0000000000007941 */ /* 0x000fea0003800000 */
.L_x_9002:
        /* <DEDUP_REMOVED lines=13> */
[----:B------:R-:W-:-:S03]  /*0d70*/  SHF.L.U64.HI R16, R2, 0x5, RZ ;  /* 0x0000000502107819 */ /* 0x000fc600000102ff */
        /* <DEDUP_REMOVED lines=21> */
.L_x_9005:
[----:B------:R-:W-:Y:S05]  /*0ed0*/  BSYNC B0 ;  /* 0x0000000000007941 */ /* 0x000fea0003800000 */
.L_x_9004:
[----:B------:R-:W-:Y:S01]  /*0ee0*/  ISETP.GE.U32.AND P0, PT, R24, 0xa0, PT ;  /* 0x000000a01800780c */ /* 0x000fe20003f06070 */
[----:B0-----:R-:W-:Y:S01]  /*0ef0*/  IMAD.WIDE.U32 R4, R10, -0x2daee0ad, RZ ;  /* 0xd2511f530a047825 */ /* 0x001fe200078e00ff */
        /* <DEDUP_REMOVED lines=14> */
[----:B------:R-:W-:-:S11]  /*0fe0*/  IMAD.SHL.U32 R12, R2, 0x20, RZ ;  /* 0x00000020020c7824 */ /* 0x000fd600078e00ff */
[----:B------:R-:W-:-:S04]  /*0ff0*/  @P0 LEA R8, P1, R2, c[0x0][0x218], 0x5 ;  /* 0x0000860002080a11 */ /* 0x000fc800078228ff */
[C---:B------:R-:W-:Y:S02]  /*1000*/  @P0 LEA.HI.X R9, R2.reuse, c[0x0][0x21c], RZ, 0x5, P1 ;  /* 0x0000870002090a11 */ /* 0x040fe400008f2cff */
[----:B------:R-:W-:Y:S02]  /*1010*/  ISETP.NE.U32.AND P1, PT, RZ, c[0x0][0x220], PT ;  /* 0x00008800ff007a0c */ /* 0x000fe40003f25070 */
[----:B------:R-:W-:Y:S01]  /*1020*/  SHF.L.U64.HI R13, R2, 0x5, RZ ;  /* 0x00000005020d7819 */ /* 0x000fe200000102ff */
[----:B------:R0:W5:Y:S01]  /*1030*/  @P0 LDG.E.128 R76, [R8.64] ;  /* 0x00000006084c0981 */ /* 0x000162000c1e1d00 */
[----:B------:R-:W-:-:S03]  /*1040*/  ISETP.NE.AND.EX P1, PT, RZ, c[0x0][0x224], PT, P1 ;  /* 0x00008900ff007a0c */ /* 0x000fc60003f25310 */
[----:B------:R0:W5:Y:S01]  /*1050*/  @P0 LDG.E.128 R72, [R8.64+0x10] ;  /* 0x0000100608480981 */ /* 0x000162000c1e1d00 */
[----:B------:R-:W-:Y:S01]  /*1060*/  IADD3 R10, P0, R12, c[0x0][0x1b8], RZ ;  /* 0x00006e000c0a7a10 */ /* 0x000fe20007f1e0ff */
[----:B------:R-:W-:-:S03]  /*1070*/  IMAD.MOV.U32 R15, RZ, RZ, 0x20 ;  /* 0x00000020ff0f7424 */ /* 0x000fc600078e00ff */
        /* <DEDUP_REMOVED lines=15> */
.L_x_9007:
[----:B------:R-:W-:Y:S05]  /*1170*/  BSYNC B0 ;  /* 0x0000000000007941 */ /* 0x000fea0003800000 */
.L_x_9006:
        /* <DEDUP_REMOVED lines=17> */
[----:B0-----:R-:W-:Y:S01]  /*1290*/  IMAD.SHL.U32 R12, R2, 0x20, RZ ;  /* 0x00000020020c7824 */ /* 0x001fe200078e00ff */
[----:B------:R-:W-:-:S10]  /*12a0*/  SHF.R.U32.HI R3, RZ, 0x1b, R2 ;  /* 0x0000001bff037819 */ /* 0x000fd40000011602 */
[----:B------:R-:W-:-:S04]  /*12b0*/  @P0 LEA R8, P1, R2, c[0x0][0x218], 0x5 ;  /* 0x0000860002080a11 */ /* 0x000fc800078228ff */
[----:B------:R-:W-:-:S05]  /*12c0*/  @P0 LEA.HI.X R9, R2, c[0x0][0x21c], RZ, 0x5, P1 ;  /* 0x0000870002090a11 */ /* 0x000fca00008f2cff */
[----:B------:R0:W5:Y:S04]  /*12d0*/  @P0 LDG.E.128 R60, [R8.64] ;  /* 0x00000006083c0981 */ /* 0x000168000c1e1d00 */
[----:B------:R0:W5:Y:S01]  /*12e0*/  @P0 LDG.E.128 R56, [R8.64+0x10] ;  /* 0x0000100608380981 */ /* 0x000162000c1e1d00 */
[----:B------:R-:W-:Y:S01]  /*12f0*/  IADD3 R10, P0, R12, c[0x0][0x1b8], RZ ;  /* 0x00006e000c0a7a10 */ /* 0x000fe20007f1e0ff */
[----:B------:R-:W-:Y:S01]  /*1300*/  CS2R R54, SRZ ;  /* 0x0000000000367805 */ /* 0x000fe2000001ff00 */
[----:B------:R-:W-:Y:S01]  /*1310*/  CS2R R52, SRZ ;  /* 0x0000000000347805 */ /* 0x000fe2000001ff00 */
[----:B------:R-:W-:Y:S01]  /*1320*/  CS2R R50, SRZ ;  /* 0x0000000000327805 */ /* 0x000fe2000001ff00 */
[----:B------:R-:W-:Y:S01]  /*1330*/  IADD3.X R11, R3, c[0x0][0x1bc], RZ, P0, !PT ;  /* 0x00006f00030b7a10 */ /* 0x000fe200007fe4ff */
[----:B------:R-:W-:Y:S01]  /*1340*/  CS2R R48, SRZ ;  /* 0x0000000000307805 */ /* 0x000fe2000001ff00 */
[----:B------:R-:W-:-:S03]  /*1350*/  ISETP.NE.U32.AND P0, PT, RZ, c[0x0][0x220], PT ;  /* 0x00008800ff007a0c */ /* 0x000fc60003f05070 */
[----:B------:R0:W5:Y:S01]  /*1360*/  LDG.E.128 R220, [R10.64] ;  /* 0x000000060adc7981 */ /* 0x000162000c1e1d00 */
[----:B------:R-:W-:-:S03]  /*1370*/  ISETP.NE.AND.EX P0, PT, RZ, c[0x0][0x224], PT, P0 ;  /* 0x00008900ff007a0c */ /* 0x000fc60003f05300 */
[----:B------:R0:W5:Y:S10]  /*1380*/  LDG.E.128 R216, [R10.64+0x10] ;  /* 0x000010060ad87981 */ /* 0x000174000c1e1d00 */
[----:B------:R-:W-:-:S04]  /*1390*/  @P0 IADD3 R12, P1, R12, c[0x0][0x220], RZ ;  /* 0x000088000c0c0a10 */ /* 0x000fc80007f3e0ff */
[----:B------:R-:W-:Y:S01]  /*13a0*/  @P0 IADD3.X R13, R3, c[0x0][0x224], RZ, P1, !PT ;  /* 0x00008900030d0a10 */ /* 0x000fe20000ffe4ff */
[----:B------:R-:W-:-:S04]  /*13b0*/  IMAD.MOV.U32 R3, RZ, RZ, 0x20 ;  /* 0x00000020ff037424 */ /* 0x000fc800078e00ff */
[----:B------:R-:W-:Y:S01]  /*13c0*/  IMAD.WIDE.U32 R2, R2, R3, c[0x0][0x1b0] ;  /* 0x00006c0002027625 */ /* 0x000fe200078e0003 */
[----:B------:R0:W5:Y:S04]  /*13d0*/  @P0 LDG.E.128 R52, [R12.64] ;  /* 0x000000060c340981 */ /* 0x000168000c1e1d00 */
[----:B------:R0:W5:Y:S04]  /*13e0*/  @P0 LDG.E.128 R48, [R12.64+0x10] ;  /* 0x000010060c300981 */ /* 0x000168000c1e1d00 */
[----:B------:R0:W5:Y:S04]  /*13f0*/  LDG.E.128 R228, [R2.64] ;  /* 0x0000000602e47981 */ /* 0x000168000c1e1d00 */
[----:B------:R0:W5:Y:S02]  /*1400*/  LDG.E.128 R224, [R2.64+0x10] ;  /* 0x0000100602e07981 */ /* 0x000164000c1e1d00 */
.L_x_9009:
[----:B------:R-:W-:Y:S05]  /*1410*/  BSYNC B0 ;  /* 0x0000000000007941 */ /* 0x000fea0003800000 */
.L_x_9008:
[----:B------:R-:W-:Y:S02]  /*1420*/  ISETP.GE.AND P0, PT, R22, c[0x0][0x164], PT ;  /* 0x0000590016007a0c */ /* 0x000fe40003f06270 */
[----:B------:R-:W-:-:S02]  /*1430*/  LOP3.LUT R6, R17, UR23, R6, 0x96, !PT ;  /* 0x0000001711067c12 */ /* 0x000fc4000f8e9606 */
[----:B------:R-:W-:-:S09]  /*1440*/  LOP3.LUT R15, R15, UR24, R4, 0x96, !PT ;  /* 0x000000180f0f7c12 */ /* 0x000fd2000f8e9604 */
[----:B------:R-:W-:Y:S05]  /*1450*/  @P0 EXIT ;  /* 0x000000000000094d */ /* 0x000fea0003800000 */
[----:B------:R-:W-:Y:S01]  /*1460*/  IMAD R21, R21, -0x326172a9, RZ ;  /* 0xcd9e8d5715157824 */ /* 0x000fe200078e02ff */
[----:B------:R-:W-:Y:S01]  /*1470*/  BSSY B0, `(.L_x_9010) ;  /* 0x0002432000007945 */ /* 0x000fe20003800000 */
[----:B------:R-:W-:Y:S01]  /*1480*/  IMAD.HI.U32 R4, R15, -0x326172a9, RZ ;  /* 0xcd9e8d570f047827 */ /* 0x000fe200078e00ff */
[----:B------:R-:W-:Y:S01]  /*1490*/  LOP3.LUT R19, R0, 0x3, RZ, 0xc0, !PT ;  /* 0x0000000300137812 */ /* 0x000fe200078ec0ff */
[----:B------:R-:W-:Y:S02]  /*14a0*/  ULDC.U8 UR8, c[0x0][0x1f0] ;  /* 0x00007c0000087ab9 */ /* 0x000fe40000000000 */
[----:B------:R-:W-:Y:S01]  /*14b0*/  IMAD R17, R14, -0x2daee0ad, RZ ;  /* 0xd2511f530e117824 */ /* 0x000fe200078e02ff */
[----:B------:R-:W-:Y:S01]  /*14c0*/  LOP3.LUT R21, R4, UR25, R21, 0x96, !PT ;  /* 0x0000001904157c12 */ /* 0x000fe2000f8e9615 */
[----:B0-----:R-:W-:-:S04]  /*14d0*/  IMAD.HI.U32 R2, R6, -0x2daee0ad, RZ ;  /* 0xd2511f5306027827 */ /* 0x001fc800078e00ff */
[----:B------:R-:W-:Y:S01]  /*14e0*/  IMAD R20, R15, -0x326172a9, RZ ;  /* 0xcd9e8d570f147824 */ /* 0x000fe200078e02ff */
[----:B------:R-:W-:Y:S01]  /*14f0*/  LOP3.LUT R17, R2, UR26, R17, 0x96, !PT ;  /* 0x0000001a02117c12 */ /* 0x000fe2000f8e9611 */
[----:B------:R-:W-:Y:S02]  /*1500*/  IMAD R18, R6, -0x2daee0ad, RZ ;  /* 0xd2511f5306127824 */ /* 0x000fe400078e02ff */
[----:B------:R-:W-:Y:S02]  /*1510*/  IMAD.MOV.U32 R16, RZ, RZ, RZ ;  /* 0x000000ffff107224 */ /* 0x000fe400078e00ff */
.L_x_9811:
        /* <DEDUP_REMOVED lines=19> */
[----:B------:R-:W-:-:S13]  /*1650*/  ISETP.NE.AND.EX P0, PT, RZ, c[0x0][0x184], PT, P0 ;  /* 0x00006100ff007a0c */ /* 0x000fda0003f05300 */
[----:B------:R-:W-:-:S04]  /*1660*/  @P0 LEA R128, P1, R15, c[0x0][0x180], 0x4 ;  /* 0x000060000f800a11 */ /* 0x000fc800078220ff */
[----:B------:R-:W-:Y:S02]  /*1670*/  @P0 LEA.HI.X R129, R15, c[0x0][0x184], RZ, 0x4, P1 ;  /* 0x000061000f810a11 */ /* 0x000fe400008f24ff */
[----:B------:R-:W-:Y:S01]  /*1680*/  ISETP.NE.AND P1, PT, R19, 0x1, PT ;  /* 0x000000011300780c */ /* 0x000fe20003f25270 */
[----:B0-----:R-:W-:Y:S02]  /*1690*/  IMAD.MOV.U32 R28, RZ, RZ, 0x10 ;  /* 0x00000010ff1c7424 */ /* 0x001fe400078e00ff */
[----:B------:R0:W5:Y:S02]  /*16a0*/  @P0 LDG.E.128 R40, [R128.64] ;  /* 0x0000000680280981 */ /* 0x000164000c1e1d00 */
[----:B------:R-:W-:-:S05]  /*16b0*/  IMAD.WIDE.U32 R28, R15, R28, c[0x0][0x170] ;  /* 0x00005c000f1c7625 */ /* 0x000fca00078e001c */
[----:B0-----:R0:W5:Y:S02]  /*16c0*/  LDG.E.128 R128, [R28.64] ;  /* 0x000000061c807981 */ /* 0x001164000c1e1d00 */
[----:B0-----:R-:W-:Y:S01]  /*16d0*/  IADD3 R28, R19, 0x1, RZ ;  /* 0x00000001131c7810 */ /* 0x001fe20007ffe0ff */
        /* <DEDUP_REMOVED lines=9> */
.L_x_9014:
[----:B------:R-:W-:Y:S02]  /*1770*/  IMAD.MOV.U32 R14, RZ, RZ, R20 ;  /* 0x000000ffff0e7224 */ /* 0x000fe400078e0014 */
.L_x_9015:
[----:B------:R-:W-:Y:S05]  /*1780*/  BSYNC B2 ;  /* 0x0000000000027941 */ /* 0x000fea0003800000 */
.L_x_9013:
        /* <DEDUP_REMOVED lines=16> */
.L_x_9019:
[----:B------:R-:W-:Y:S05]  /*1890*/  BSYNC B3 ;  /* 0x0000000000037941 */ /* 0x000fea0003800000 */
.L_x_9018:
        /* <DEDUP_REMOVED lines=40> */
[----:B------:R-:W-:Y:S01]  /*1b20*/  LOP3.LUT R21, R21, UR25, R28, 0x96, !PT ;  /* 0x0000001915157c12 */ /* 0x000fe2000f8e961c */
[----:B------:R-:W-:Y:S02]  /*1b30*/  IMAD.MOV.U32 R28, RZ, RZ, RZ ;  /* 0x000000ffff1c7224 */ /* 0x000fe400078e00ff */
.L_x_9017:
[----:B------:R-:W-:Y:S05]  /*1b40*/  BSYNC B2 ;  /* 0x0000000000027941 */ /* 0x000fea0003800000 */
.L_x_9016:
        /* <DEDUP_REMOVED lines=18> */
.L_x_9020:
        /* <DEDUP_REMOVED lines=12> */
.L_x_9023:
[----:B------:R-:W-:Y:S02]  /*1d30*/  IMAD.MOV.U32 R13, RZ, RZ, R20 ;  /* 0x000000ffff0d7224 */ /* 0x000fe400078e0014 */
.L_x_9024:
[----:B------:R-:W-:Y:S05]  /*1d40*/  BSYNC B2 ;  /* 0x0000000000027941 */ /* 0x000fea0003800000 */
.L_x_9022:
        /* <DEDUP_REMOVED lines=16> */
.L_x_9028:
[----:B------:R-:W-:Y:S05]  /*1e50*/  BSYNC B3 ;  /* 0x0000000000037941 */ /* 0x000fea0003800000 */
.L_x_9027:
        /* <DEDUP_REMOVED lines=37> */
[----:B------:R-:W-:-:S04]  /*20b0*/  IMAD.MOV.U32 R29, RZ, RZ, RZ ;  /* 0x000000ffff1d7224 */ /* 0x000fc800078e00ff */
[----:B------:R-:W-:-:S05]  /*20c0*/  IMAD.WIDE.U32 R18, R18, -0x2daee0ad, RZ ;  /* 0xd2511f5312127825 */ /* 0x000fca00078e00ff */
[----:B------:R-:W-:Y:S01]  /*20d0*/  LOP3.LUT R17, R19, UR26, R20, 0x96, !PT ;  /* 0x0000001a13117c12 */ /* 0x000fe2000f8e9614 */
[----:B------:R-:W-:-:S05]  /*20e0*/  IMAD.WIDE.U32 R20, R21, -0x326172a9, RZ ;  /* 0xcd9e8d5715147825 */ /* 0x000fca00078e00ff */
[----:B------:R-:W-:Y:S02]  /*20f0*/  LOP3.LUT R21, R21, UR25, R28, 0x96, !PT ;  /* 0x0000001915157c12 */ /* 0x000fe4000f8e961c */
.L_x_9026:
[----:B------:R-:W-:Y:S05]  /*2100*/  BSYNC B2 ;  /* 0x0000000000027941 */ /* 0x000fea0003800000 */
.L_x_9025:
[----:B------:R-:W0:Y:S02]  /*2110*/  I2F.U32 R13, R13 ;  /* 0x0000000d000d7306 */ /* 0x000e240000201000 */
[----:B0-----:R-:W-:-:S05]  /*2120*/  FFMA.FTZ R13, R13, R162, 1.1641532182693481445e-10 ;  /* 0x2f0000000d0d7423 */ /* 0x001fca00000100a2 */
[----:B------:R-:W-:Y:S02]  /*2130*/  FSETP.GTU.FTZ.AND P2, PT, R13, c[0x0][0x1e4], PT ;  /* 0x000079000d007a0b */ /* 0x000fe40003f5c000 */
[----:B------:R-:W-:-:S05]  /*2140*/  PRMT R13, RZ, 0x5410, R44 ;  /* 0x00005410ff0d7816 */ /* 0x000fca000000002c */
[----:B------:R-:W-:-:S05]  /*2150*/  FMUL.FTZ R13, R13, c[0x0][0x1e8] ;  /* 0x00007a000d0d7a20 */ /* 0x000fca0000410000 */
[----:B------:R-:W-:-:S05]  /*2160*/  FSEL R13, R13, RZ, !P2 ;  /* 0x000000ff0d0d7208 */ /* 0x000fca0005000000 */
[----:B------:R-:W-:Y:S01]  /*2170*/  FADD.FTZ R14, R13, R14 ;  /* 0x0000000e0d0e7221 */ /* 0x000fe20000010000 */
[----:B------:R-:W-:-:S05]  /*2180*/  @P0 PRMT R13, RZ, 0x5410, R40 ;  /* 0x00005410ff0d0816 */ /* 0x000fca0000000028 */
[----:B------:R-:W-:Y:S01]  /*2190*/  @P0 FADD.FTZ R14, R13, R14 ;  /* 0x0000000e0d0e0221 */ /* 0x000fe20000010000 */
[----:B------:R-:W-:Y:S02]  /*21a0*/  SEL R13, RZ, 0x1, P2 ;  /* 0x00000001ff0d7807 */ /* 0x000fe40001000000 */
.L_x_9021:
        /* <DEDUP_REMOVED lines=12> */
.L_x_9030:
[----:B------:R-:W-:Y:S02]  /*2270*/  IMAD.MOV.U32 R132, RZ, RZ, R20 ;  /* 0x000000ffff847224 */ /* 0x000fe400078e0014 */
.L_x_9031:
[----:B------:R-:W-:Y:S05]  /*2280*/  BSYNC B2 ;  /* 0x0000000000027941 */ /* 0x000fea0003800000 */
.L_x_9029:
        /* <DEDUP_REMOVED lines=16> */
.L_x_9035:
[----:B------:R-:W-:Y:S05]  /*2390*/  BSYNC B3 ;  /* 0x0000000000037941 */ /* 0x000fea0003800000 */
.L_x_9034:
        /* <DEDUP_REMOVED lines=40> */
[----:B------:R-:W-:Y:S01]  /*2620*/  IMAD.MOV.U32 R19, RZ, RZ, RZ ;  /* 0x000000ffff137224 */ /* 0x000fe200078e00ff */
[----:B------:R-:W-:Y:S02]  /*2630*/  LOP3.LUT R21, R21, UR25, R28, 0x96, !PT ;  /* 0x0000001915157c12 */ /* 0x000fe4000f8e961c */
.L_x_9033:
[----:B------:R-:W-:Y:S05]  /*2640*/  BSYNC B2 ;  /* 0x0000000000027941 */ /* 0x000fea0003800000 */
.L_x_9032:
        /* <DEDUP_REMOVED lines=15> */
.L_x_9036:
        /* <DEDUP_REMOVED lines=12> */
.L_x_9039:
[----:B------:R-:W-:Y:S02]  /*2800*/  IMAD.MOV.U32 R12, RZ, RZ, R20 ;  /* 0x000000ffff0c7224 */ /* 0x000fe400078e0014 */
.L_x_9040:
[----:B------:R-:W-:Y:S05]  /*2810*/  BSYNC B2 ;  /* 0x0000000000027941 */ /* 0x000fea0003800000 */
.L_x_9038:
        /* <DEDUP_REMOVED lines=16> */
.L_x_9044:
[----:B------:R-:W-:Y:S05]  /*2920*/  BSYNC B3 ;  /* 0x0000000000037941 */ /* 0x000fea0003800000 */
.L_x_9043:
        /* <DEDUP_REMOVED lines=41> */
[----:B------:R-:W-:Y:S02]  /*2bc0*/  LOP3.LUT R21, R21, UR25, R132, 0x96, !PT ;  /* 0x0000001915157c12 */ /* 0x000fe4000f8e9684 */
.L_x_9042:
[----:B------:R-:W-:Y:S05]  /*2bd0*/  BSYNC B2 ;  /* 0x0000000000027941 */ /* 0x000fea0003800000 */
.L_x_9041:
        /* <DEDUP_REMOVED lines=10> */
.L_x_9037:
        /* <DEDUP_REMOVED lines=12> */
.L_x_9046:
[----:B------:R-:W-:Y:S02]  /*2d40*/  IMAD.MOV.U32 R29, RZ, RZ, R20 ;  /* 0x000000ffff1d7224 */ /* 0x000fe400078e0014 */
.L_x_9047:
[----:B------:R-:W-:Y:S05]  /*2d50*/  BSYNC B2 ;  /* 0x0000000000027941 */ /* 0x000fea0003800000 */
.L_x_9045:
        /* <DEDUP_REMOVED lines=16> */
.L_x_9051:
[----:B------:R-:W-:Y:S05]  /*2e60*/  BSYNC B3 ;  /* 0x0000000000037941 */ /* 0x000fea0003800000 */
.L_x_9050:
        /* <DEDUP_REMOVED lines=42> */
.L_x_9049:
[----:B------:R-:W-:Y:S05]  /*3110*/  BSYNC B2 ;  /* 0x0000000000027941 */ /* 0x000fea0003800000 */
.L_x_9048:
        /* <DEDUP_REMOVED lines=15> */
.L_x_9052:
        /* <DEDUP_REMOVED lines=12> */
.L_x_9055:
[----:B------:R-:W-:Y:S02]  /*32d0*/  IMAD.MOV.U32 R11, RZ, RZ, R20 ;  /* 0x000000ffff0b7224 */ /* 0x000fe400078e0014 */
.L_x_9056:
[----:B------:R-:W-:Y:S05]  /*32e0*/  BSYNC B2 ;  /* 0x0000000000027941 */ /* 0x000fea0003800000 */
.L_x_9054:
        /* <DEDUP_REMOVED lines=16> */
.L_x_9060:
[----:B------:R-:W-:Y:S05]  /*33f0*/  BSYNC B3 ;  /* 0x0000000000037941 */ /* 0x000fea0003800000 */
.L_x_9059:
        /* <DEDUP_REMOVED lines=42> */
.L_x_9058:
[----:B------:R-:W-:Y:S05]  /*36a0*/  BSYNC B2 ;  /* 0x0000000000027941 */ /* 0x000fea0003800000 */
.L_x_9057:
        /* <DEDUP_REMOVED lines=10> */
.L_x_9053:
        /* <DEDUP_REMOVED lines=12> */
.L_x_9062:
[----:B------:R-:W-:Y:S02]  /*3810*/  IMAD.MOV.U32 R128, RZ, RZ, R20 ;  /* 0x000000ffff807224 */ /* 0x000fe400078e0014 */
.L_x_9063:
[----:B------:R-:W-:Y:S05]  /*3820*/  BSYNC B2 ;  /* 0x0000000000027941 */ /* 0x000fea0003800000 */
.L_x_9061:
        /* <DEDUP_REMOVED lines=16> */
.L_x_9067:
[----:B------:R-:W-:Y:S05]  /*3930*/  BSYNC B3 ;  /* 0x0000000000037941 */ /* 0x000fea0003800000 */
.L_x_9066:
        /* <DEDUP_REMOVED lines=42> */
.L_x_9065:
[----:B------:R-:W-:Y:S05]  /*3be0*/  BSYNC B2 ;  /* 0x0000000000027941 */ /* 0x000fea0003800000 */
.L_x_9064:
        /* <DEDUP_REMOVED lines=11> */
[----:B------:R-:W-:-:S05]  /*3ca0*/  PRMT R128, RZ, 0x7610, R41 ;  /* 0x00007610ff807816 */ /* 0x000fca0000000029 */
[----:B------:R-:W-:Y:S02]  /*3cb0*/  FADD.FTZ R132, R128, R132 ;  /* 0x0000008480847221 */ /* 0x000fe40000010000 */
[----:B------:R-:W-:Y:S01]  /*3cc0*/  IMAD.MOV.U32 R128, RZ, RZ, R19 ;  /* 0x000000ffff807224 */ /* 0x000fe200078e0013 */
[----:B------:R-:W-:Y:S05]  /*3cd0*/  BRA `(.L_x_9069) ;  /* 0x0000054000007947 */ /* 0x000fea0003800000 */
.L_x_9068:
        /* <DEDUP_REMOVED lines=12> */
.L_x_9071:
[----:B------:R-:W-:Y:S02]  /*3da0*/  IMAD.MOV.U32 R10, RZ, RZ, R20 ;  /* 0x000000ffff0a7224 */ /* 0x000fe400078e0014 */
.L_x_9072:
[----:B------:R-:W-:Y:S05]  /*3db0*/  BSYNC B2 ;  /* 0x0000000000027941 */ /* 0x000fea0003800000 */
.L_x_9070:
        /* <DEDUP_REMOVED lines=16> */
.L_x_9076:
[----:B------:R-:W-:Y:S05]  /*3ec0*/  BSYNC B3 ;  /* 0x0000000000037941 */ /* 0x000fea0003800000 */
.L_x_9075:
        /* <DEDUP_REMOVED lines=42> */
.L_x_9074:
[----:B------:R-:W-:Y:S05]  /*4170*/  BSYNC B2 ;  /* 0x0000000000027941 */ /* 0x000fea0003800000 */
.L_x_9073:
        /* <DEDUP_REMOVED lines=10> */
.L_x_9069:
        /* <DEDUP_REMOVED lines=12> */
.L_x_9078:
[----:B------:R-:W-:Y:S02]  /*42e0*/  IMAD.MOV.U32 R133, RZ, RZ, R20 ;  /* 0x000000ffff857224 */ /* 0x000fe400078e0014 */
.L_x_9079:
[----:B------:R-:W-:Y:S05]  /*42f0*/  BSYNC B2 ;  /* 0x0000000000027941 */ /* 0x000fea0003800000 */
.L_x_9077:
        /* <DEDUP_REMOVED lines=16> */
.L_x_9083:
[----:B------:R-:W-:Y:S05]  /*4400*/  BSYNC B3 ;  /* 0x0000000000037941 */ /* 0x000fea0003800000 */
.L_x_9082:
        /* <DEDUP_REMOVED lines=42> */
.L_x_9081:
[----:B------:R-:W-:Y:S05]  /*46b0*/  BSYNC B2 ;  /* 0x0000000000027941 */ /* 0x000fea0003800000 */
.L_x_9080:
        /* <DEDUP_REMOVED lines=13> */
.L_x_9084:
        /* <DEDUP_REMOVED lines=12> */
.L_x_9087:
[----:B------:R-:W-:Y:S02]  /*4850*/  IMAD.MOV.U32 R9, RZ, RZ, R20 ;  /* 0x000000ffff097224 */ /* 0x000fe400078e0014 */
.L_x_9088:
[----:B------:R-:W-:Y:S05]  /*4860*/  BSYNC B2 ;  /* 0x0000000000027941 */ /* 0x000fea0003800000 */
.L_x_9086:
        /* <DEDUP_REMOVED lines=16> */
.L_x_9092:
[----:B------:R-:W-:Y:S05]  /*4970*/  BSYNC B3 ;  /* 0x0000000000037941 */ /* 0x000fea0003800000 */
.L_x_9091:
        /* <DEDUP_REMOVED lines=42> */
.L_x_9090:
[----:B------:R-:W-:Y:S05]  /*4c20*/  BSYNC B2 ;  /* 0x0000000000027941 */ /* 0x000fea0003800000 */
.L_x_9089:
        /* <DEDUP_REMOVED lines=10> */
.L_x_9085:
        /* <DEDUP_REMOVED lines=12> */
.L_x_9094:
[----:B------:R-:W-:Y:S02]  /*4d90*/  IMAD.MOV.U32 R144, RZ, RZ, R20 ;  /* 0x000000ffff907224 */ /* 0x000fe400078e0014 */
.L_x_9095:
[----:B------:R-:W-:Y:S05]  /*4da0*/  BSYNC B2 ;  /* 0x0000000000027941 */ /* 0x000fea0003800000 */
.L_x_9093:
        /* <DEDUP_REMOVED lines=16> */
.L_x_9099:
[----:B------:R-:W-:Y:S05]  /*4eb0*/  BSYNC B3 ;  /* 0x0000000000037941 */ /* 0x000fea0003800000 */
.L_x_9098:
        /* <DEDUP_REMOVED lines=42> */
.L_x_9097:
[----:B------:R-:W-:Y:S05]  /*5160*/  BSYNC B2 ;  /* 0x0000000000027941 */ /* 0x000fea0003800000 */
.L_x_9096:
        /* <DEDUP_REMOVED lines=13> */
.L_x_9100:
        /* <DEDUP_REMOVED lines=12> */
.L_x_9103:
[----:B------:R-:W-:Y:S02]  /*5300*/  IMAD.MOV.U32 R8, RZ, RZ, R20 ;  /* 0x000000ffff087224 */ /* 0x000fe400078e0014 */
.L_x_9104:
[----:B------:R-:W-:Y:S05]  /*5310*/  BSYNC B2 ;  /* 0x0000000000027941 */ /* 0x000fea0003800000 */
.L_x_9102:
        /* <DEDUP_REMOVED lines=16> */
.L_x_9108:
[----:B------:R-:W-:Y:S05]  /*5420*/  BSYNC B3 ;  /* 0x0000000000037941 */ /* 0x000fea0003800000 */
.L_x_9107:
        /* <DEDUP_REMOVED lines=42> */
.L_x_9106:
[----:B------:R-:W-:Y:S05]  /*56d0*/  BSYNC B2 ;  /* 0x0000000000027941 */ /* 0x000fea0003800000 */
.L_x_9105:
        /* <DEDUP_REMOVED lines=10> */
.L_x_9101:
        /* <DEDUP_REMOVED lines=12> */
.L_x_9110:
[----:B------:R-:W-:Y:S02]  /*5840*/  IMAD.MOV.U32 R130, RZ, RZ, R20 ;  /* 0x000000ffff827224 */ /* 0x000fe400078e0014 */
.L_x_9111:
[----:B------:R-:W-:Y:S05]  /*5850*/  BSYNC B2 ;  /* 0x0000000000027941 */ /* 0x000fea0003800000 */
.L_x_9109:
        /* <DEDUP_REMOVED lines=16> */
.L_x_9115:
[----:B------:R-:W-:Y:S05]  /*5960*/  BSYNC B3 ;  /* 0x0000000000037941 */ /* 0x000fea0003800000 */
.L_x_9114:
        /* <DEDUP_REMOVED lines=42> */
.L_x_9113:
[----:B------:R-:W-:Y:S05]  /*5c10*/  BSYNC B2 ;  /* 0x0000000000027941 */ /* 0x000fea0003800000 */
.L_x_9112:
        /* <DEDUP_REMOVED lines=13> */
.L_x_9116:
        /* <DEDUP_REMOVED lines=12> */
.L_x_9119:
[----:B------:R-:W-:Y:S02]  /*5db0*/  IMAD.MOV.U32 R7, RZ, RZ, R20 ;  /* 0x000000ffff077224 */ /* 0x000fe400078e0014 */
.L_x_9120:
[----:B------:R-:W-:Y:S05]  /*5dc0*/  BSYNC B2 ;  /* 0x0000000000027941 */ /* 0x000fea0003800000 */
.L_x_9118:
        /* <DEDUP_REMOVED lines=16> */
.L_x_9124:
[----:B------:R-:W-:Y:S05]  /*5ed0*/  BSYNC B3 ;  /* 0x0000000000037941 */ /* 0x000fea0003800000 */
.L_x_9123:
        /* <DEDUP_REMOVED lines=42> */
.L_x_9122:
[----:B------:R-:W-:Y:S05]  /*6180*/  BSYNC B2 ;  /* 0x0000000000027941 */ /* 0x000fea0003800000 */
.L_x_9121:
        /* <DEDUP_REMOVED lines=10> */
.L_x_9117:
        /* <DEDUP_REMOVED lines=12> */
.L_x_9126:
[----:B------:R-:W-:Y:S02]  /*62f0*/  IMAD.MOV.U32 R130, RZ, RZ, R20 ;  /* 0x000000ffff827224 */ /* 0x000fe400078e0014 */
.L_x_9127:
[----:B------:R-:W-:Y:S05]  /*6300*/  BSYNC B2 ;  /* 0x0000000000027941 */ /* 0x000fea0003800000 */
.L_x_9125:
        /* <DEDUP_REMOVED lines=16> */
.L_x_9131:
[----:B------:R-:W-:Y:S05]  /*6410*/  BSYNC B3 ;  /* 0x0000000000037941 */ /* 0x000fea0003800000 */
.L_x_9130:
        /* <DEDUP_REMOVED lines=42> */
.L_x_9129:
[----:B------:R-:W-:Y:S05]  /*66c0*/  BSYNC B2 ;  /* 0x0000000000027941 */ /* 0x000fea0003800000 */
.L_x_9128:
        /* <DEDUP_REMOVED lines=13> */
.L_x_9132:
        /* <DEDUP_REMOVED lines=12> */
.L_x_9135:
[----:B------:R-:W-:Y:S02]  /*6860*/  IMAD.MOV.U32 R6, RZ, RZ, R20 ;  /* 0x000000ffff067224 */ /* 0x000fe400078e0014 */
.L_x_9136:
[----:B------:R-:W-:Y:S05]  /*6870*/  BSYNC B2 ;  /* 0x0000000000027941 */ /* 0x000fea0003800000 */
.L_x_9134:
        /* <DEDUP_REMOVED lines=16> */
.L_x_9140:
[----:B------:R-:W-:Y:S05]  /*6980*/  BSYNC B3 ;  /* 0x0000000000037941 */ /* 0x000fea0003800000 */
.L_x_9139:
        /* <DEDUP_REMOVED lines=42> */
.L_x_9138:
[----:B------:R-:W-:Y:S05]  /*6c30*/  BSYNC B2 ;  /* 0x0000000000027941 */ /* 0x000fea0003800000 */
.L_x_9137:
        /* <DEDUP_REMOVED lines=10> */
.L_x_9133:
        /* <DEDUP_REMOVED lines=17> */
[----:B------:R-:W-:Y:S01]  /*6df0*/  LOP3.LUT P5, RZ, R23, 0x2, RZ, 0xc0, !PT ;  /* 0x0000000217ff7812 */ /* 0x000fe200078ac0ff */
[----:B------:R-:W-:Y:S01]  /*6e00*/  IMAD.WIDE.U32 R162, R130, 0x1000000, RZ ;  /* 0x0100000082a27825 */ /* 0x000fe200078e00ff */
[----:B------:R-:W-:Y:S02]  /*6e10*/  LOP3.LUT R128, R131, R128, R129, 0xfe, !PT ;  /* 0x0000008083807212 */ /* 0x000fe400078efe81 */
[----:B------:R-:W-:-:S02]  /*6e20*/  SEL R129, RZ, 0x1, P2 ;  /* 0x00000001ff817807 */ /* 0x000fc40001000000 */
[----:B------:R-:W-:Y:S02]  /*6e30*/  SEL R130, RZ, 0x1, P5 ;  /* 0x00000001ff827807 */ /* 0x000fe40002800000 */
[----:B------:R-:W-:Y:S02]  /*6e40*/  LOP3.LUT R163, R163, R128, R129, 0xfe, !PT ;  /* 0x00000080a3a37212 */ /* 0x000fe400078efe81 */
[----:B------:R-:W-:Y:S01]  /*6e50*/  SEL R128, RZ, 0x1, P0 ;  /* 0x00000001ff807807 */ /* 0x000fe20000000000 */
[----:B------:R-:W-:-:S04]  /*6e60*/  IMAD.WIDE.U32 R130, R130, 0x10000, RZ ;  /* 0x0001000082827825 */ /* 0x000fc800078e00ff */
[----:B------:R-:W-:-:S05]  /*6e70*/  IMAD.WIDE.U32 R128, R128, 0x100, RZ ;  /* 0x0000010080807825 */ /* 0x000fca00078e00ff */
[----:B------:R-:W-:Y:S02]  /*6e80*/  LOP3.LUT R128, R128, R162, R130, 0xfe, !PT ;  /* 0x000000a280807212 */ /* 0x000fe400078efe82 */
[----:B------:R-:W-:Y:S02]  /*6e90*/  SEL R130, RZ, 0x1, P6 ;  /* 0x00000001ff827807 */ /* 0x000fe40003000000 */
[----:B------:R-:W-:Y:S02]  /*6ea0*/  LOP3.LUT R129, R129, R163, R131, 0xfe, !PT ;  /* 0x000000a381817212 */ /* 0x000fe400078efe83 */
[----:B------:R-:W-:Y:S02]  /*6eb0*/  LOP3.LUT R128, R128, R130, RZ, 0xfc, !PT ;  /* 0x0000008280807212 */ /* 0x000fe400078efcff */
[----:B------:R-:W-:-:S04]  /*6ec0*/  IADD3 R130, P0, R181, c[0x0][0x190], RZ ;  /* 0x00006400b5827a10 */ /* 0x000fc80007f1e0ff */
[----:B------:R-:W-:-:S05]  /*6ed0*/  IADD3.X R131, R180, c[0x0][0x194], RZ, P0, !PT ;  /* 0x00006500b4837a10 */ /* 0x000fca00007fe4ff */
[----:B------:R0:W-:Y:S01]  /*6ee0*/  STG.E.64 [R130.64], R128 ;  /* 0x0000008082007986 */ /* 0x0001e2000c101b06 */
[----:B------:R-:W-:Y:S05]  /*6ef0*/  @!P1 BRA `(.L_x_9141) ;  /* 0x0000014000009947 */ /* 0x000fea0003800000 */
[----:B0-----:R-:W-:Y:S01]  /*6f00*/  IMAD.U32 R128, R7, 0x10000, RZ ;  /* 0x0001000007807824 */ /* 0x001fe200078e00ff */
[----:B------:R-:W-:Y:S02]  /*6f10*/  LOP3.LUT R129, R6, 0xffff, RZ, 0xc0, !PT ;  /* 0x0000ffff06817812 */ /* 0x000fe400078ec0ff */
[----:B------:R-:W-:Y:S02]  /*6f20*/  LOP3.LUT R130, R11, 0xff, RZ, 0xc0, !PT ;  /* 0x000000ff0b827812 */ /* 0x000fe400078ec0ff */
[----:B------:R-:W-:Y:S02]  /*6f30*/  LOP3.LUT R128, R128, 0xff0000, RZ, 0xc0, !PT ;  /* 0x00ff000080807812 */ /* 0x000fe400078ec0ff */
[----:B------:R-:W-:Y:S01]  /*6f40*/  LOP3.LUT R162, R12, 0xff, RZ, 0xc0, !PT ;  /* 0x000000ff0ca27812 */ /* 0x000fe200078ec0ff */
[----:B------:R-:W-:Y:S01]  /*6f50*/  IMAD.WIDE.U32 R130, R130, 0x10000, RZ ;  /* 0x0001000082827825 */ /* 0x000fe200078e00ff */
[----:B------:R-:W-:-:S02]  /*6f60*/  PRMT R129, R128, 0x4210, R129 ;  /* 0x0000421080817816 */ /* 0x000fc40000000081 */
[----:B------:R-:W-:Y:S01]  /*6f70*/  PRMT R128, R8, 0x7104, RZ ;  /* 0x0000710408807816 */ /* 0x000fe200000000ff */
[----:B------:R-:W-:-:S03]  /*6f80*/  IMAD.WIDE.U32 R162, R162, 0x100, RZ ;  /* 0x00000100a2a27825 */ /* 0x000fc600078e00ff */
[----:B------:R-:W-:Y:S02]  /*6f90*/  LOP3.LUT R129, R129, 0xff00, R128, 0xf8, !PT ;  /* 0x0000ff0081817812 */ /* 0x000fe400078ef880 */
[----:B------:R-:W-:Y:S02]  /*6fa0*/  LOP3.LUT R128, R10, 0xff, RZ, 0xc0, !PT ;  /* 0x000000ff0a807812 */ /* 0x000fe400078ec0ff */
        /* <DEDUP_REMOVED lines=9> */
.L_x_9141:
[----:B------:R-:W-:Y:S02]  /*7040*/  IADD3 R162, R15, 0x20, RZ ;  /* 0x000000200fa27810 */ /* 0x000fe40007ffe0ff */
.L_x_9012:
[----:B------:R-:W-:Y:S05]  /*7050*/  BSYNC B1 ;  /* 0x0000000000017941 */ /* 0x000fea0003800000 */
.L_x_9011:
[----:B------:R-:W-:Y:S01]  /*7060*/  LOP3.LUT P0, RZ, R23, 0x400, RZ, 0xc0, !PT ;  /* 0x0000040017ff7812 */ /* 0x000fe2000780c0ff */
[----:B------:R-:W-:-:S12]  /*7070*/  BSSY B1, `(.L_x_9142) ;  /* 0x00005ab000017945 */ /* 0x000fd80003800000 */
        /* <DEDUP_REMOVED lines=10> */
[----:B------:R-:W-:-:S13]  /*7120*/  ISETP.NE.AND.EX P0, PT, RZ, c[0x0][0x184], PT, P0 ;  /* 0x00006100ff007a0c */ /* 0x000fda0003f05300 */
[----:B0-----:R-:W-:-:S04]  /*7130*/  @P0 LEA R128, P1, R162, c[0x0][0x180], 0x4 ;  /* 0x00006000a2800a11 */ /* 0x001fc800078220ff */
[C---:B------:R-:W-:Y:S02]  /*7140*/  @P0 LEA.HI.X R129, R162.reuse, c[0x0][0x184], RZ, 0x4, P1 ;  /* 0x00006100a2810a11 */ /* 0x040fe400008f24ff */
[----:B------:R-:W-:Y:S01]  /*7150*/  ISETP.NE.AND P1, PT, R19, 0x1, PT ;  /* 0x000000011300780c */ /* 0x000fe20003f25270 */
[----:B-1----:R-:W-:Y:S02]  /*7160*/  IMAD.MOV.U32 R30, RZ, RZ, 0x10 ;  /* 0x00000010ff1e7424 */ /* 0x002fe400078e00ff */
        /* <DEDUP_REMOVED lines=13> */
.L_x_9145:
[----:B------:R-:W-:Y:S02]  /*7240*/  IMAD.MOV.U32 R5, RZ, RZ, R20 ;  /* 0x000000ffff057224 */ /* 0x000fe400078e0014 */
.L_x_9146:
[----:B------:R-:W-:Y:S05]  /*7250*/  BSYNC B2 ;  /* 0x0000000000027941 */ /* 0x000fea0003800000 */
.L_x_9144:
        /* <DEDUP_REMOVED lines=16> */
.L_x_9150:
[----:B------:R-:W-:Y:S05]  /*7360*/  BSYNC B3 ;  /* 0x0000000000037941 */ /* 0x000fea0003800000 */
.L_x_9149:
        /* <DEDUP_REMOVED lines=42> */
.L_x_9148:
[----:B------:R-:W-:Y:S05]  /*7610*/  BSYNC B2 ;  /* 0x0000000000027941 */ /* 0x000fea0003800000 */
.L_x_9147:
        /* <DEDUP_REMOVED lines=18> */
.L_x_9151:
        /* <DEDUP_REMOVED lines=12> */
.L_x_9154:
[----:B------:R-:W-:Y:S02]  /*7800*/  IMAD.MOV.U32 R13, RZ, RZ, R20 ;  /* 0x000000ffff0d7224 */ /* 0x000fe400078e0014 */
.L_x_9155:
[----:B------:R-:W-:Y:S05]  /*7810*/  BSYNC B2 ;  /* 0x0000000000027941 */ /* 0x000fea0003800000 */
.L_x_9153:
        /* <DEDUP_REMOVED lines=16> */
.L_x_9159:
[----:B------:R-:W-:Y:S05]  /*7920*/  BSYNC B3 ;  /* 0x0000000000037941 */ /* 0x000fea0003800000 */
.L_x_9158:
        /* <DEDUP_REMOVED lines=42> */
.L_x_9157:
[----:B------:R-:W-:Y:S05]  /*7bd0*/  BSYNC B2 ;  /* 0x0000000000027941 */ /* 0x000fea0003800000 */
.L_x_9156:
        /* <DEDUP_REMOVED lines=10> */
.L_x_9152:
        /* <DEDUP_REMOVED lines=12> */
.L_x_9161:
[----:B------:R-:W-:Y:S02]  /*7d40*/  IMAD.MOV.U32 R134, RZ, RZ, R20 ;  /* 0x000000ffff867224 */ /* 0x000fe400078e0014 */
.L_x_9162:
[----:B------:R-:W-:Y:S05]  /*7d50*/  BSYNC B2 ;  /* 0x0000000000027941 */ /* 0x000fea0003800000 */
.L_x_9160:
        /* <DEDUP_REMOVED lines=16> */
.L_x_9166:
[----:B------:R-:W-:Y:S05]  /*7e60*/  BSYNC B3 ;  /* 0x0000000000037941 */ /* 0x000fea0003800000 */
.L_x_9165:
        /* <DEDUP_REMOVED lines=42> */
.L_x_9164:
[----:B------:R-:W-:Y:S05]  /*8110*/  BSYNC B2 ;  /* 0x0000000000027941 */ /* 0x000fea0003800000 */
.L_x_9163:
        /* <DEDUP_REMOVED lines=15> */
.L_x_9167:
        /* <DEDUP_REMOVED lines=12> */
.L_x_9170:
[----:B------:R-:W-:Y:S02]  /*82d0*/  IMAD.MOV.U32 R12, RZ, RZ, R20 ;  /* 0x000000ffff0c7224 */ /* 0x000fe400078e0014 */
.L_x_9171:
[----:B------:R-:W-:Y:S05]  /*82e0*/  BSYNC B2 ;  /* 0x0000000000027941 */ /* 0x000fea0003800000 */
.L_x_9169:
        /* <DEDUP_REMOVED lines=16> */
.L_x_9175:
[----:B------:R-:W-:Y:S05]  /*83f0*/  BSYNC B3 ;  /* 0x0000000000037941 */ /* 0x000fea0003800000 */
.L_x_9174:
        /* <DEDUP_REMOVED lines=42> */
.L_x_9173:
[----:B------:R-:W-:Y:S05]  /*86a0*/  BSYNC B2 ;  /* 0x0000000000027941 */ /* 0x000fea0003800000 */
.L_x_9172:
        /* <DEDUP_REMOVED lines=10> */
.L_x_9168:
        /* <DEDUP_REMOVED lines=12> */
.L_x_9177:
[----:B------:R-:W-:Y:S02]  /*8810*/  IMAD.MOV.U32 R31, RZ, RZ, R20 ;  /* 0x000000ffff1f7224 */ /* 0x000fe400078e0014 */
.L_x_9178:
[----:B------:R-:W-:Y:S05]  /*8820*/  BSYNC B2 ;  /* 0x0000000000027941 */ /* 0x000fea0003800000 */
.L_x_9176:
        /* <DEDUP_REMOVED lines=16> */
.L_x_9182:
[----:B------:R-:W-:Y:S05]  /*8930*/  BSYNC B3 ;  /* 0x0000000000037941 */ /* 0x000fea0003800000 */
.L_x_9181:
        /* <DEDUP_REMOVED lines=42> */
.L_x_9180:
[----:B------:R-:W-:Y:S05]  /*8be0*/  BSYNC B2 ;  /* 0x0000000000027941 */ /* 0x000fea0003800000 */
.L_x_9179:
        /* <DEDUP_REMOVED lines=15> */
.L_x_9183:
        /* <DEDUP_REMOVED lines=12> */
.L_x_9186:
[----:B------:R-:W-:Y:S02]  /*8da0*/  IMAD.MOV.U32 R11, RZ, RZ, R20 ;  /* 0x000000ffff0b7224 */ /* 0x000fe400078e0014 */
.L_x_9187:
[----:B------:R-:W-:Y:S05]  /*8db0*/  BSYNC B2 ;  /* 0x0000000000027941 */ /* 0x000fea0003800000 */
.L_x_9185:
        /* <DEDUP_REMOVED lines=16> */
.L_x_9191:
[----:B------:R-:W-:Y:S05]  /*8ec0*/  BSYNC B3 ;  /* 0x0000000000037941 */ /* 0x000fea0003800000 */
.L_x_9190:
        /* <DEDUP_REMOVED lines=42> */
.L_x_9189:
[----:B------:R-:W-:Y:S05]  /*9170*/  BSYNC B2 ;  /* 0x0000000000027941 */ /* 0x000fea0003800000 */
.L_x_9188:
        /* <DEDUP_REMOVED lines=10> */
.L_x_9184:
        /* <DEDUP_REMOVED lines=12> */
.L_x_9193:
[----:B------:R-:W-:Y:S02]  /*92e0*/  IMAD.MOV.U32 R128, RZ, RZ, R20 ;  /* 0x000000ffff807224 */ /* 0x000fe400078e0014 */
.L_x_9194:
[----:B------:R-:W-:Y:S05]  /*92f0*/  BSYNC B2 ;  /* 0x0000000000027941 */ /* 0x000fea0003800000 */
.L_x_9192:
        /* <DEDUP_REMOVED lines=16> */
.L_x_9198:
[----:B------:R-:W-:Y:S05]  /*9400*/  BSYNC B3 ;  /* 0x0000000000037941 */ /* 0x000fea0003800000 */
.L_x_9197:
        /* <DEDUP_REMOVED lines=42> */
.L_x_9196:
[----:B------:R-:W-:Y:S05]  /*96b0*/  BSYNC B2 ;  /* 0x0000000000027941 */ /* 0x000fea0003800000 */
.L_x_9195:
        /* <DEDUP_REMOVED lines=15> */
.L_x_9199:
        /* <DEDUP_REMOVED lines=12> */
.L_x_9202:
[----:B------:R-:W-:Y:S02]  /*9870*/  IMAD.MOV.U32 R10, RZ, RZ, R20 ;  /* 0x000000ffff0a7224 */ /* 0x000fe400078e0014 */
.L_x_9203:
[----:B------:R-:W-:Y:S05]  /*9880*/  BSYNC B2 ;  /* 0x0000000000027941 */ /* 0x000fea0003800000 */
.L_x_9201:
        /* <DEDUP_REMOVED lines=16> */
.L_x_9207:
[----:B------:R-:W-:Y:S05]  /*9990*/  BSYNC B3 ;  /* 0x0000000000037941 */ /* 0x000fea0003800000 */
.L_x_9206:
        /* <DEDUP_REMOVED lines=42> */
.L_x_9205:
[----:B------:R-:W-:Y:S05]  /*9c40*/  BSYNC B2 ;  /* 0x0000000000027941 */ /* 0x000fea0003800000 */
.L_x_9204:
        /* <DEDUP_REMOVED lines=10> */
.L_x_9200:
        /* <DEDUP_REMOVED lines=12> */
.L_x_9209:
[----:B------:R-:W-:Y:S02]  /*9db0*/  IMAD.MOV.U32 R135, RZ, RZ, R20 ;  /* 0x000000ffff877224 */ /* 0x000fe400078e0014 */
.L_x_9210:
[----:B------:R-:W-:Y:S05]  /*9dc0*/  BSYNC B2 ;  /* 0x0000000000027941 */ /* 0x000fea0003800000 */
.L_x_9208:
        /* <DEDUP_REMOVED lines=16> */
.L_x_9214:
[----:B------:R-:W-:Y:S05]  /*9ed0*/  BSYNC B3 ;  /* 0x0000000000037941 */ /* 0x000fea0003800000 */
.L_x_9213:
        /* <DEDUP_REMOVED lines=42> */
.L_x_9212:
[----:B------:R-:W-:Y:S05]  /*a180*/  BSYNC B2 ;  /* 0x0000000000027941 */ /* 0x000fea0003800000 */
.L_x_9211:
        /* <DEDUP_REMOVED lines=13> */
.L_x_9215:
        /* <DEDUP_REMOVED lines=12> */
.L_x_9218:
[----:B------:R-:W-:Y:S02]  /*a320*/  IMAD.MOV.U32 R9, RZ, RZ, R20 ;  /* 0x000000ffff097224 */ /* 0x000fe400078e0014 */
.L_x_9219:
[----:B------:R-:W-:Y:S05]  /*a330*/  BSYNC B2 ;  /* 0x0000000000027941 */ /* 0x000fea0003800000 */
.L_x_9217:
        /* <DEDUP_REMOVED lines=16> */
.L_x_9223:
[----:B------:R-:W-:Y:S05]  /*a440*/  BSYNC B3 ;  /* 0x0000000000037941 */ /* 0x000fea0003800000 */
.L_x_9222:
        /* <DEDUP_REMOVED lines=42> */
.L_x_9221:
[----:B------:R-:W-:Y:S05]  /*a6f0*/  BSYNC B2 ;  /* 0x0000000000027941 */ /* 0x000fea0003800000 */
.L_x_9220:
        /* <DEDUP_REMOVED lines=10> */
.L_x_9216:
        /* <DEDUP_REMOVED lines=12> */
.L_x_9225:
[----:B------:R-:W-:Y:S02]  /*a860*/  IMAD.MOV.U32 R146, RZ, RZ, R20 ;  /* 0x000000ffff927224 */ /* 0x000fe400078e0014 */
.L_x_9226:
[----:B------:R-:W-:Y:S05]  /*a870*/  BSYNC B2 ;  /* 0x0000000000027941 */ /* 0x000fea0003800000 */
.L_x_9224:
        /* <DEDUP_REMOVED lines=16> */
.L_x_9230:
[----:B------:R-:W-:Y:S05]  /*a980*/  BSYNC B3 ;  /* 0x0000000000037941 */ /* 0x000fea0003800000 */
.L_x_9229:
        /* <DEDUP_REMOVED lines=42> */
.L_x_9228:
[----:B------:R-:W-:Y:S05]  /*ac30*/  BSYNC B2 ;  /* 0x0000000000027941 */ /* 0x000fea0003800000 */
.L_x_9227:
        /* <DEDUP_REMOVED lines=13> */
.L_x_9231:
        /* <DEDUP_REMOVED lines=12> */
.L_x_9234:
[----:B------:R-:W-:Y:S02]  /*add0*/  IMAD.MOV.U32 R8, RZ, RZ, R20 ;  /* 0x000000ffff087224 */ /* 0x000fe400078e0014 */
.L_x_9235:
[----:B------:R-:W-:Y:S05]  /*ade0*/  BSYNC B2 ;  /* 0x0000000000027941 */ /* 0x000fea0003800000 */
.L_x_9233:
        /* <DEDUP_REMOVED lines=16> */
.L_x_9239:
[----:B------:R-:W-:Y:S05]  /*aef0*/  BSYNC B3 ;  /* 0x0000000000037941 */ /* 0x000fea0003800000 */
.L_x_9238:
        /* <DEDUP_REMOVED lines=42> */
.L_x_9237:
[----:B------:R-:W-:Y:S05]  /*b1a0*/  BSYNC B2 ;  /* 0x0000000000027941 */ /* 0x000fea0003800000 */
.L_x_9236:
        /* <DEDUP_REMOVED lines=10> */
.L_x_9232:
        /* <DEDUP_REMOVED lines=12> */
.L_x_9241:
[----:B------:R-:W-:Y:S02]  /*b310*/  IMAD.MOV.U32 R130, RZ, RZ, R20 ;  /* 0x000000ffff827224 */ /* 0x000fe400078e0014 */
.L_x_9242:
[----:B------:R-:W-:Y:S05]  /*b320*/  BSYNC B2 ;  /* 0x0000000000027941 */ /* 0x000fea0003800000 */
.L_x_9240:
        /* <DEDUP_REMOVED lines=16> */
.L_x_9246:
[----:B------:R-:W-:Y:S05]  /*b430*/  BSYNC B3 ;  /* 0x0000000000037941 */ /* 0x000fea0003800000 */
.L_x_9245:
        /* <DEDUP_REMOVED lines=42> */
.L_x_9244:
[----:B------:R-:W-:Y:S05]  /*b6e0*/  BSYNC B2 ;  /* 0x0000000000027941 */ /* 0x000fea0003800000 */
.L_x_9243:
        /* <DEDUP_REMOVED lines=13> */
.L_x_9247:
        /* <DEDUP_REMOVED lines=12> */
.L_x_9250:
[----:B------:R-:W-:Y:S02]  /*b880*/  IMAD.MOV.U32 R7, RZ, RZ, R20 ;  /* 0x000000ffff077224 */ /* 0x000fe400078e0014 */
.L_x_9251:
[----:B------:R-:W-:Y:S05]  /*b890*/  BSYNC B2 ;  /* 0x0000000000027941 */ /* 0x000fea0003800000 */
.L_x_9249:
        /* <DEDUP_REMOVED lines=16> */
.L_x_9255:
[----:B------:R-:W-:Y:S05]  /*b9a0*/  BSYNC B3 ;  /* 0x0000000000037941 */ /* 0x000fea0003800000 */
.L_x_9254:
        /* <DEDUP_REMOVED lines=42> */
.L_x_9253:
[----:B------:R-:W-:Y:S05]  /*bc50*/  BSYNC B2 ;  /* 0x0000000000027941 */ /* 0x000fea0003800000 */
.L_x_9252:
        /* <DEDUP_REMOVED lines=10> */
.L_x_9248:
        /* <DEDUP_REMOVED lines=12> */
.L_x_9257:
[----:B------:R-:W-:Y:S02]  /*bdc0*/  IMAD.MOV.U32 R130, RZ, RZ, R20 ;  /* 0x000000ffff827224 */ /* 0x000fe400078e0014 */
.L_x_9258:
[----:B------:R-:W-:Y:S05]  /*bdd0*/  BSYNC B2 ;  /* 0x0000000000027941 */ /* 0x000fea0003800000 */
.L_x_9256:
        /* <DEDUP_REMOVED lines=16> */
.L_x_9262:
[----:B------:R-:W-:Y:S05]  /*bee0*/  BSYNC B3 ;  /* 0x0000000000037941 */ /* 0x000fea0003800000 */
.L_x_9261:
        /* <DEDUP_REMOVED lines=42> */
.L_x_9260:
[----:B------:R-:W-:Y:S05]  /*c190*/  BSYNC B2 ;  /* 0x0000000000027941 */ /* 0x000fea0003800000 */
.L_x_9259:
        /* <DEDUP_REMOVED lines=13> */
.L_x_9263:
        /* <DEDUP_REMOVED lines=12> */
.L_x_9266:
[----:B------:R-:W-:Y:S02]  /*c330*/  IMAD.MOV.U32 R6, RZ, RZ, R20 ;  /* 0x000000ffff067224 */ /* 0x000fe400078e0014 */
.L_x_9267:
[----:B------:R-:W-:Y:S05]  /*c340*/  BSYNC B2 ;  /* 0x0000000000027941 */ /* 0x000fea0003800000 */
.L_x_9265:
        /* <DEDUP_REMOVED lines=16> */
.L_x_9271:
[----:B------:R-:W-:Y:S05]  /*c450*/  BSYNC B3 ;  /* 0x0000000000037941 */ /* 0x000fea0003800000 */
.L_x_9270:
        /* <DEDUP_REMOVED lines=42> */
.L_x_9269:
[----:B------:R-:W-:Y:S05]  /*c700*/  BSYNC B2 ;  /* 0x0000000000027941 */ /* 0x000fea0003800000 */
.L_x_9268:
        /* <DEDUP_REMOVED lines=10> */
.L_x_9264:
        /* <DEDUP_REMOVED lines=10> */
[C---:B------:R-:W-:Y:S02]  /*c850*/  LOP3.LUT P1, RZ, R23.reuse, 0x10, RZ, 0xc0, !PT ;  /* 0x0000001017ff7812 */ /* 0x040fe4000782c0ff */
[----:B0-----:R-:W-:Y:S02]  /*c860*/  SEL R129, RZ, 0x10000, P4 ;  /* 0x00010000ff817807 */ /* 0x001fe40002000000 */
[----:B------:R-:W-:Y:S02]  /*c870*/  LOP3.LUT P4, RZ, R23, 0x1, RZ, 0xc0, !PT ;  /* 0x0000000117ff7812 */ /* 0x000fe4000788c0ff */
[----:B------:R-:W-:-:S02]  /*c880*/  SEL R128, RZ, 0x1000000, P5 ;  /* 0x01000000ff807807 */ /* 0x000fc40002800000 */
[----:B------:R-:W-:Y:S02]  /*c890*/  SEL R130, RZ, 0x1, P4 ;  /* 0x00000001ff827807 */ /* 0x000fe40002000000 */
[----:B------:R-:W-:Y:S02]  /*c8a0*/  SEL R131, RZ, 0x100, P3 ;  /* 0x00000100ff837807 */ /* 0x000fe40001800000 */
[----:B------:R-:W-:Y:S01]  /*c8b0*/  LOP3.LUT P5, RZ, R23, 0x2, RZ, 0xc0, !PT ;  /* 0x0000000217ff7812 */ /* 0x000fe200078ac0ff */
[----:B------:R-:W-:Y:S01]  /*c8c0*/  IMAD.WIDE.U32 R180, R130, 0x1000000, RZ ;  /* 0x0100000082b47825 */ /* 0x000fe200078e00ff */
[----:B------:R-:W-:Y:S02]  /*c8d0*/  LOP3.LUT R128, R131, R128, R129, 0xfe, !PT ;  /* 0x0000008083807212 */ /* 0x000fe400078efe81 */
[----:B------:R-:W-:Y:S02]  /*c8e0*/  SEL R129, RZ, 0x1, P2 ;  /* 0x00000001ff817807 */ /* 0x000fe40001000000 */
[----:B------:R-:W-:-:S02]  /*c8f0*/  SEL R130, RZ, 0x1, P5 ;  /* 0x00000001ff827807 */ /* 0x000fc40002800000 */
        /* <DEDUP_REMOVED lines=8> */
[----:B------:R-:W-:Y:S02]  /*c980*/  SHF.L.U64.HI R163, R162, 0x3, RZ ;  /* 0x00000003a2a37819 */ /* 0x000fe400000102ff */
        /* <DEDUP_REMOVED lines=24> */
.L_x_9272:
[----:B------:R-:W-:Y:S02]  /*cb10*/  IADD3 R162, R162, 0x20, RZ ;  /* 0x00000020a2a27810 */ /* 0x000fe40007ffe0ff */
.L_x_9143:
[----:B------:R-:W-:Y:S05]  /*cb20*/  BSYNC B1 ;  /* 0x0000000000017941 */ /* 0x000fea0003800000 */
.L_x_9142:
        /* <DEDUP_REMOVED lines=30> */
.L_x_9276:
[----:B------:R-:W-:Y:S02]  /*cd10*/  IMAD.MOV.U32 R4, RZ, RZ, R20 ;  /* 0x000000ffff047224 */ /* 0x000fe400078e0014 */
.L_x_9277:
[----:B------:R-:W-:Y:S05]  /*cd20*/  BSYNC B2 ;  /* 0x0000000000027941 */ /* 0x000fea0003800000 */
.L_x_9275:
        /* <DEDUP_REMOVED lines=16> */
.L_x_9281:
[----:B------:R-:W-:Y:S05]  /*ce30*/  BSYNC B3 ;  /* 0x0000000000037941 */ /* 0x000fea0003800000 */
.L_x_9280:
        /* <DEDUP_REMOVED lines=42> */
.L_x_9279:
[----:B------:R-:W-:Y:S05]  /*d0e0*/  BSYNC B2 ;  /* 0x0000000000027941 */ /* 0x000fea0003800000 */
.L_x_9278:
        /* <DEDUP_REMOVED lines=18> */
.L_x_9282:
        /* <DEDUP_REMOVED lines=12> */
.L_x_9285:
[----:B------:R-:W-:Y:S02]  /*d2d0*/  IMAD.MOV.U32 R13, RZ, RZ, R20 ;  /* 0x000000ffff0d7224 */ /* 0x000fe400078e0014 */
.L_x_9286:
[----:B------:R-:W-:Y:S05]  /*d2e0*/  BSYNC B2 ;  /* 0x0000000000027941 */ /* 0x000fea0003800000 */
.L_x_9284:
        /* <DEDUP_REMOVED lines=16> */
.L_x_9290:
[----:B------:R-:W-:Y:S05]  /*d3f0*/  BSYNC B3 ;  /* 0x0000000000037941 */ /* 0x000fea0003800000 */
.L_x_9289:
        /* <DEDUP_REMOVED lines=42> */
.L_x_9288:
[----:B------:R-:W-:Y:S05]  /*d6a0*/  BSYNC B2 ;  /* 0x0000000000027941 */ /* 0x000fea0003800000 */
.L_x_9287:
        /* <DEDUP_REMOVED lines=10> */
.L_x_9283:
        /* <DEDUP_REMOVED lines=12> */
.L_x_9292:
[----:B------:R-:W-:Y:S02]  /*d810*/  IMAD.MOV.U32 R136, RZ, RZ, R20 ;  /* 0x000000ffff887224 */ /* 0x000fe400078e0014 */
.L_x_9293:
[----:B------:R-:W-:Y:S05]  /*d820*/  BSYNC B2 ;  /* 0x0000000000027941 */ /* 0x000fea0003800000 */
.L_x_9291:
        /* <DEDUP_REMOVED lines=16> */
.L_x_9297:
[----:B------:R-:W-:Y:S05]  /*d930*/  BSYNC B3 ;  /* 0x0000000000037941 */ /* 0x000fea0003800000 */
.L_x_9296:
        /* <DEDUP_REMOVED lines=42> */
.L_x_9295:
[----:B------:R-:W-:Y:S05]  /*dbe0*/  BSYNC B2 ;  /* 0x0000000000027941 */ /* 0x000fea0003800000 */
.L_x_9294:
        /* <DEDUP_REMOVED lines=15> */
.L_x_9298:
        /* <DEDUP_REMOVED lines=12> */
.L_x_9301:
[----:B------:R-:W-:Y:S02]  /*dda0*/  IMAD.MOV.U32 R12, RZ, RZ, R20 ;  /* 0x000000ffff0c7224 */ /* 0x000fe400078e0014 */
.L_x_9302:
[----:B------:R-:W-:Y:S05]  /*ddb0*/  BSYNC B2 ;  /* 0x0000000000027941 */ /* 0x000fea0003800000 */
.L_x_9300:
        /* <DEDUP_REMOVED lines=16> */
.L_x_9306:
[----:B------:R-:W-:Y:S05]  /*dec0*/  BSYNC B3 ;  /* 0x0000000000037941 */ /* 0x000fea0003800000 */
.L_x_9305:
        /* <DEDUP_REMOVED lines=42> */
.L_x_9304:
[----:B------:R-:W-:Y:S05]  /*e170*/  BSYNC B2 ;  /* 0x0000000000027941 */ /* 0x000fea0003800000 */
.L_x_9303:
        /* <DEDUP_REMOVED lines=10> */
.L_x_9299:
        /* <DEDUP_REMOVED lines=12> */
.L_x_9308:
[----:B------:R-:W-:Y:S02]  /*e2e0*/  IMAD.MOV.U32 R33, RZ, RZ, R20 ;  /* 0x000000ffff217224 */ /* 0x000fe400078e0014 */
.L_x_9309:
[----:B------:R-:W-:Y:S05]  /*e2f0*/  BSYNC B2 ;  /* 0x0000000000027941 */ /* 0x000fea0003800000 */
.L_x_9307:
        /* <DEDUP_REMOVED lines=16> */
.L_x_9313:
[----:B------:R-:W-:Y:S05]  /*e400*/  BSYNC B3 ;  /* 0x0000000000037941 */ /* 0x000fea0003800000 */
.L_x_9312:
        /* <DEDUP_REMOVED lines=42> */
.L_x_9311:
[----:B------:R-:W-:Y:S05]  /*e6b0*/  BSYNC B2 ;  /* 0x0000000000027941 */ /* 0x000fea0003800000 */
.L_x_9310:
        /* <DEDUP_REMOVED lines=15> */
.L_x_9314:
        /* <DEDUP_REMOVED lines=12> */
.L_x_9317:
[----:B------:R-:W-:Y:S02]  /*e870*/  IMAD.MOV.U32 R11, RZ, RZ, R20 ;  /* 0x000000ffff0b7224 */ /* 0x000fe400078e0014 */
.L_x_9318:
[----:B------:R-:W-:Y:S05]  /*e880*/  BSYNC B2 ;  /* 0x0000000000027941 */ /* 0x000fea0003800000 */
.L_x_9316:
        /* <DEDUP_REMOVED lines=16> */
.L_x_9322:
[----:B------:R-:W-:Y:S05]  /*e990*/  BSYNC B3 ;  /* 0x0000000000037941 */ /* 0x000fea0003800000 */
.L_x_9321:
        /* <DEDUP_REMOVED lines=42> */
.L_x_9320:
[----:B------:R-:W-:Y:S05]  /*ec40*/  BSYNC B2 ;  /* 0x0000000000027941 */ /* 0x000fea0003800000 */
.L_x_9319:
        /* <DEDUP_REMOVED lines=10> */
.L_x_9315:
        /* <DEDUP_REMOVED lines=12> */
.L_x_9324:
[----:B------:R-:W-:Y:S02]  /*edb0*/  IMAD.MOV.U32 R128, RZ, RZ, R20 ;  /* 0x000000ffff807224 */ /* 0x000fe400078e0014 */
.L_x_9325:
[----:B------:R-:W-:Y:S05]  /*edc0*/  BSYNC B2 ;  /* 0x0000000000027941 */ /* 0x000fea0003800000 */
.L_x_9323:
        /* <DEDUP_REMOVED lines=16> */
.L_x_9329:
[----:B------:R-:W-:Y:S05]  /*eed0*/  BSYNC B3 ;  /* 0x0000000000037941 */ /* 0x000fea0003800000 */
.L_x_9328:
        /* <DEDUP_REMOVED lines=42> */
.L_x_9327:
[----:B------:R-:W-:Y:S05]  /*f180*/  BSYNC B2 ;  /* 0x0000000000027941 */ /* 0x000fea0003800000 */
.L_x_9326:
        /* <DEDUP_REMOVED lines=15> */
.L_x_9330:
        /* <DEDUP_REMOVED lines=12> */
.L_x_9333:
[----:B------:R-:W-:Y:S02]  /*f340*/  IMAD.MOV.U32 R10, RZ, RZ, R20 ;  /* 0x000000ffff0a7224 */ /* 0x000fe400078e0014 */
.L_x_9334:
[----:B------:R-:W-:Y:S05]  /*f350*/  BSYNC B2 ;  /* 0x0000000000027941 */ /* 0x000fea0003800000 */
.L_x_9332:
        /* <DEDUP_REMOVED lines=16> */
.L_x_9338:
[----:B------:R-:W-:Y:S05]  /*f460*/  BSYNC B3 ;  /* 0x0000000000037941 */ /* 0x000fea0003800000 */
.L_x_9337:
        /* <DEDUP_REMOVED lines=42> */
.L_x_9336:
[----:B------:R-:W-:Y:S05]  /*f710*/  BSYNC B2 ;  /* 0x0000000000027941 */ /* 0x000fea0003800000 */
.L_x_9335:
        /* <DEDUP_REMOVED lines=10> */
.L_x_9331:
        /* <DEDUP_REMOVED lines=12> */
.L_x_9340:
[----:B------:R-:W-:Y:S02]  /*f880*/  IMAD.MOV.U32 R137, RZ, RZ, R20 ;  /* 0x000000ffff897224 */ /* 0x000fe400078e0014 */
.L_x_9341:
[----:B------:R-:W-:Y:S05]  /*f890*/  BSYNC B2 ;  /* 0x0000000000027941 */ /* 0x000fea0003800000 */
.L_x_9339:
        /* <DEDUP_REMOVED lines=16> */
.L_x_9345:
[----:B------:R-:W-:Y:S05]  /*f9a0*/  BSYNC B3 ;  /* 0x0000000000037941 */ /* 0x000fea0003800000 */
.L_x_9344:
        /* <DEDUP_REMOVED lines=42> */
.L_x_9343:
[----:B------:R-:W-:Y:S05]  /*fc50*/  BSYNC B2 ;  /* 0x0000000000027941 */ /* 0x000fea0003800000 */
.L_x_9342:
        /* <DEDUP_REMOVED lines=13> */
.L_x_9346:
        /* <DEDUP_REMOVED lines=12> */
.L_x_9349:
[----:B------:R-:W-:Y:S02]  /*fdf0*/  IMAD.MOV.U32 R9, RZ, RZ, R20 ;  /* 0x000000ffff097224 */ /* 0x000fe400078e0014 */
.L_x_9350:
[----:B------:R-:W-:Y:S05]  /*fe00*/  BSYNC B2 ;  /* 0x0000000000027941 */ /* 0x000fea0003800000 */
.L_x_9348:
        /* <DEDUP_REMOVED lines=16> */
.L_x_9354:
[----:B------:R-:W-:Y:S05]  /*ff10*/  BSYNC B3 ;  /* 0x0000000000037941 */ /* 0x000fea0003800000 */
.L_x_9353:
        /* <DEDUP_REMOVED lines=42> */
.L_x_9352:
[----:B------:R-:W-:Y:S05]  /*101c0*/  BSYNC B2 ;  /* 0x0000000000027941 */ /* 0x000fea0003800000 */
.L_x_9351:
        /* <DEDUP_REMOVED lines=10> */
.L_x_9347:
        /* <DEDUP_REMOVED lines=12> */
.L_x_9356:
[----:B------:R-:W-:Y:S02]  /*10330*/  IMAD.MOV.U32 R148, RZ, RZ, R20 ;  /* 0x000000ffff947224 */ /* 0x000fe400078e0014 */
.L_x_9357:
[----:B------:R-:W-:Y:S05]  /*10340*/  BSYNC B2 ;  /* 0x0000000000027941 */ /* 0x000fea0003800000 */
.L_x_9355:
        /* <DEDUP_REMOVED lines=16> */
.L_x_9361:
[----:B------:R-:W-:Y:S05]  /*10450*/  BSYNC B3 ;  /* 0x0000000000037941 */ /* 0x000fea0003800000 */
.L_x_9360:
        /* <DEDUP_REMOVED lines=42> */
.L_x_9359:
[----:B------:R-:W-:Y:S05]  /*10700*/  BSYNC B2 ;  /* 0x0000000000027941 */ /* 0x000fea0003800000 */
.L_x_9358:
        /* <DEDUP_REMOVED lines=13> */
.L_x_9362:
        /* <DEDUP_REMOVED lines=12> */
.L_x_9365:
[----:B------:R-:W-:Y:S02]  /*108a0*/  IMAD.MOV.U32 R8, RZ, RZ, R20 ;  /* 0x000000ffff087224 */ /* 0x000fe400078e0014 */
.L_x_9366:
[----:B------:R-:W-:Y:S05]  /*108b0*/  BSYNC B2 ;  /* 0x0000000000027941 */ /* 0x000fea0003800000 */
.L_x_9364:
        /* <DEDUP_REMOVED lines=16> */
.L_x_9370:
[----:B------:R-:W-:Y:S05]  /*109c0*/  BSYNC B3 ;  /* 0x0000000000037941 */ /* 0x000fea0003800000 */
.L_x_9369:
        /* <DEDUP_REMOVED lines=42> */
.L_x_9368:
[----:B------:R-:W-:Y:S05]  /*10c70*/  BSYNC B2 ;  /* 0x0000000000027941 */ /* 0x000fea0003800000 */
.L_x_9367:
        /* <DEDUP_REMOVED lines=10> */
.L_x_9363:
        /* <DEDUP_REMOVED lines=12> */
.L_x_9372:
[----:B------:R-:W-:Y:S02]  /*10de0*/  IMAD.MOV.U32 R130, RZ, RZ, R20 ;  /* 0x000000ffff827224 */ /* 0x000fe400078e0014 */
.L_x_9373:
[----:B------:R-:W-:Y:S05]  /*10df0*/  BSYNC B2 ;  /* 0x0000000000027941 */ /* 0x000fea0003800000 */
.L_x_9371:
        /* <DEDUP_REMOVED lines=16> */
.L_x_9377:
[----:B------:R-:W-:Y:S05]  /*10f00*/  BSYNC B3 ;  /* 0x0000000000037941 */ /* 0x000fea0003800000 */
.L_x_9376:
        /* <DEDUP_REMOVED lines=42> */
.L_x_9375:
[----:B------:R-:W-:Y:S05]  /*111b0*/  BSYNC B2 ;  /* 0x0000000000027941 */ /* 0x000fea0003800000 */
.L_x_9374:
        /* <DEDUP_REMOVED lines=13> */
.L_x_9378:
        /* <DEDUP_REMOVED lines=12> */
.L_x_9381:
[----:B------:R-:W-:Y:S02]  /*11350*/  IMAD.MOV.U32 R7, RZ, RZ, R20 ;  /* 0x000000ffff077224 */ /* 0x000fe400078e0014 */
.L_x_9382:
[----:B------:R-:W-:Y:S05]  /*11360*/  BSYNC B2 ;  /* 0x0000000000027941 */ /* 0x000fea0003800000 */
.L_x_9380:
        /* <DEDUP_REMOVED lines=16> */
.L_x_9386:
[----:B------:R-:W-:Y:S05]  /*11470*/  BSYNC B3 ;  /* 0x0000000000037941 */ /* 0x000fea0003800000 */
.L_x_9385:
        /* <DEDUP_REMOVED lines=42> */
.L_x_9384:
[----:B------:R-:W-:Y:S05]  /*11720*/  BSYNC B2 ;  /* 0x0000000000027941 */ /* 0x000fea0003800000 */
.L_x_9383:
        /* <DEDUP_REMOVED lines=10> */
.L_x_9379:
        /* <DEDUP_REMOVED lines=12> */
.L_x_9388:
[----:B------:R-:W-:Y:S02]  /*11890*/  IMAD.MOV.U32 R130, RZ, RZ, R20 ;  /* 0x000000ffff827224 */ /* 0x000fe400078e0014 */
.L_x_9389:
[----:B------:R-:W-:Y:S05]  /*118a0*/  BSYNC B2 ;  /* 0x0000000000027941 */ /* 0x000fea0003800000 */
.L_x_9387:
        /* <DEDUP_REMOVED lines=16> */
.L_x_9393:
[----:B------:R-:W-:Y:S05]  /*119b0*/  BSYNC B3 ;  /* 0x0000000000037941 */ /* 0x000fea0003800000 */
.L_x_9392:
        /* <DEDUP_REMOVED lines=42> */
.L_x_9391:
[----:B------:R-:W-:Y:S05]  /*11c60*/  BSYNC B2 ;  /* 0x0000000000027941 */ /* 0x000fea0003800000 */
.L_x_9390:
        /* <DEDUP_REMOVED lines=13> */
.L_x_9394:
        /* <DEDUP_REMOVED lines=12> */
.L_x_9397:
[----:B------:R-:W-:Y:S02]  /*11e00*/  IMAD.MOV.U32 R6, RZ, RZ, R20 ;  /* 0x000000ffff067224 */ /* 0x000fe400078e0014 */
.L_x_9398:
[----:B------:R-:W-:Y:S05]  /*11e10*/  BSYNC B2 ;  /* 0x0000000000027941 */ /* 0x000fea0003800000 */
.L_x_9396:
        /* <DEDUP_REMOVED lines=16> */
.L_x_9402:
[----:B------:R-:W-:Y:S05]  /*11f20*/  BSYNC B3 ;  /* 0x0000000000037941 */ /* 0x000fea0003800000 */
.L_x_9401:
        /* <DEDUP_REMOVED lines=42> */
.L_x_9400:
[----:B------:R-:W-:Y:S05]  /*121d0*/  BSYNC B2 ;  /* 0x0000000000027941 */ /* 0x000fea0003800000 */
.L_x_9399:
        /* <DEDUP_REMOVED lines=10> */
.L_x_9395:
        /* <DEDUP_REMOVED lines=54> */
.L_x_9403:
[----:B------:R-:W-:Y:S02]  /*125e0*/  IADD3 R162, R162, 0x20, RZ ;  /* 0x00000020a2a27810 */ /* 0x000fe40007ffe0ff */
.L_x_9274:
[----:B------:R-:W-:Y:S05]  /*125f0*/  BSYNC B1 ;  /* 0x0000000000017941 */ /* 0x000fea0003800000 */
.L_x_9273:
        /* <DEDUP_REMOVED lines=30> */
.L_x_9407:
[----:B------:R-:W-:Y:S02]  /*127e0*/  IMAD.MOV.U32 R3, RZ, RZ, R20 ;  /* 0x000000ffff037224 */ /* 0x000fe400078e0014 */
.L_x_9408:
[----:B------:R-:W-:Y:S05]  /*127f0*/  BSYNC B2 ;  /* 0x0000000000027941 */ /* 0x000fea0003800000 */
.L_x_9406:
        /* <DEDUP_REMOVED lines=16> */
.L_x_9412:
[----:B------:R-:W-:Y:S05]  /*12900*/  BSYNC B3 ;  /* 0x0000000000037941 */ /* 0x000fea0003800000 */
.L_x_9411:
        /* <DEDUP_REMOVED lines=42> */
.L_x_9410:
[----:B------:R-:W-:Y:S05]  /*12bb0*/  BSYNC B2 ;  /* 0x0000000000027941 */ /* 0x000fea0003800000 */
.L_x_9409:
        /* <DEDUP_REMOVED lines=18> */
.L_x_9413:
        /* <DEDUP_REMOVED lines=12> */
.L_x_9416:
[----:B------:R-:W-:Y:S02]  /*12da0*/  IMAD.MOV.U32 R13, RZ, RZ, R20 ;  /* 0x000000ffff0d7224 */ /* 0x000fe400078e0014 */
.L_x_9417:
[----:B------:R-:W-:Y:S05]  /*12db0*/  BSYNC B2 ;  /* 0x0000000000027941 */ /* 0x000fea0003800000 */
.L_x_9415:
        /* <DEDUP_REMOVED lines=16> */
.L_x_9421:
[----:B------:R-:W-:Y:S05]  /*12ec0*/  BSYNC B3 ;  /* 0x0000000000037941 */ /* 0x000fea0003800000 */
.L_x_9420:
        /* <DEDUP_REMOVED lines=42> */
.L_x_9419:
[----:B------:R-:W-:Y:S05]  /*13170*/  BSYNC B2 ;  /* 0x0000000000027941 */ /* 0x000fea0003800000 */
.L_x_9418:
        /* <DEDUP_REMOVED lines=10> */
.L_x_9414:
        /* <DEDUP_REMOVED lines=12> */
.L_x_9423:
[----:B------:R-:W-:Y:S02]  /*132e0*/  IMAD.MOV.U32 R138, RZ, RZ, R20 ;  /* 0x000000ffff8a7224 */ /* 0x000fe400078e0014 */
.L_x_9424:
[----:B------:R-:W-:Y:S05]  /*132f0*/  BSYNC B2 ;  /* 0x0000000000027941 */ /* 0x000fea0003800000 */
.L_x_9422:
        /* <DEDUP_REMOVED lines=16> */
.L_x_9428:
[----:B------:R-:W-:Y:S05]  /*13400*/  BSYNC B3 ;  /* 0x0000000000037941 */ /* 0x000fea0003800000 */
.L_x_9427:
        /* <DEDUP_REMOVED lines=42> */
.L_x_9426:
[----:B------:R-:W-:Y:S05]  /*136b0*/  BSYNC B2 ;  /* 0x0000000000027941 */ /* 0x000fea0003800000 */
.L_x_9425:
        /* <DEDUP_REMOVED lines=15> */
.L_x_9429:
        /* <DEDUP_REMOVED lines=12> */
.L_x_9432:
[----:B------:R-:W-:Y:S02]  /*13870*/  IMAD.MOV.U32 R12, RZ, RZ, R20 ;  /* 0x000000ffff0c7224 */ /* 0x000fe400078e0014 */
.L_x_9433:
[----:B------:R-:W-:Y:S05]  /*13880*/  BSYNC B2 ;  /* 0x0000000000027941 */ /* 0x000fea0003800000 */
.L_x_9431:
        /* <DEDUP_REMOVED lines=16> */
.L_x_9437:
[----:B------:R-:W-:Y:S05]  /*13990*/  BSYNC B3 ;  /* 0x0000000000037941 */ /* 0x000fea0003800000 */
.L_x_9436:
        /* <DEDUP_REMOVED lines=42> */
.L_x_9435:
[----:B------:R-:W-:Y:S05]  /*13c40*/  BSYNC B2 ;  /* 0x0000000000027941 */ /* 0x000fea0003800000 */
.L_x_9434:
        /* <DEDUP_REMOVED lines=10> */
.L_x_9430:
        /* <DEDUP_REMOVED lines=12> */
.L_x_9439:
[----:B------:R-:W-:Y:S02]  /*13db0*/  IMAD.MOV.U32 R35, RZ, RZ, R20 ;  /* 0x000000ffff237224 */ /* 0x000fe400078e0014 */
.L_x_9440:
[----:B------:R-:W-:Y:S05]  /*13dc0*/  BSYNC B2 ;  /* 0x0000000000027941 */ /* 0x000fea0003800000 */
.L_x_9438:
        /* <DEDUP_REMOVED lines=16> */
.L_x_9444:
[----:B------:R-:W-:Y:S05]  /*13ed0*/  BSYNC B3 ;  /* 0x0000000000037941 */ /* 0x000fea0003800000 */
.L_x_9443:
        /* <DEDUP_REMOVED lines=42> */
.L_x_9442:
[----:B------:R-:W-:Y:S05]  /*14180*/  BSYNC B2 ;  /* 0x0000000000027941 */ /* 0x000fea0003800000 */
.L_x_9441:
        /* <DEDUP_REMOVED lines=15> */
.L_x_9445:
        /* <DEDUP_REMOVED lines=12> */
.L_x_9448:
[----:B------:R-:W-:Y:S02]  /*14340*/  IMAD.MOV.U32 R11, RZ, RZ, R20 ;  /* 0x000000ffff0b7224 */ /* 0x000fe400078e0014 */
.L_x_9449:
[----:B------:R-:W-:Y:S05]  /*14350*/  BSYNC B2 ;  /* 0x0000000000027941 */ /* 0x000fea0003800000 */
.L_x_9447:
        /* <DEDUP_REMOVED lines=16> */
.L_x_9453:
[----:B------:R-:W-:Y:S05]  /*14460*/  BSYNC B3 ;  /* 0x0000000000037941 */ /* 0x000fea0003800000 */
.L_x_9452:
        /* <DEDUP_REMOVED lines=42> */
.L_x_9451:
[----:B------:R-:W-:Y:S05]  /*14710*/  BSYNC B2 ;  /* 0x0000000000027941 */ /* 0x000fea0003800000 */
.L_x_9450:
        /* <DEDUP_REMOVED lines=10> */
.L_x_9446:
        /* <DEDUP_REMOVED lines=12> */
.L_x_9455:
[----:B------:R-:W-:Y:S02]  /*14880*/  IMAD.MOV.U32 R128, RZ, RZ, R20 ;  /* 0x000000ffff807224 */ /* 0x000fe400078e0014 */
.L_x_9456:
[----:B------:R-:W-:Y:S05]  /*14890*/  BSYNC B2 ;  /* 0x0000000000027941 */ /* 0x000fea0003800000 */
.L_x_9454:
        /* <DEDUP_REMOVED lines=16> */
.L_x_9460:
[----:B------:R-:W-:Y:S05]  /*149a0*/  BSYNC B3 ;  /* 0x0000000000037941 */ /* 0x000fea0003800000 */
.L_x_9459:
        /* <DEDUP_REMOVED lines=42> */
.L_x_9458:
[----:B------:R-:W-:Y:S05]  /*14c50*/  BSYNC B2 ;  /* 0x0000000000027941 */ /* 0x000fea0003800000 */
.L_x_9457:
        /* <DEDUP_REMOVED lines=15> */
.L_x_9461:
        /* <DEDUP_REMOVED lines=12> */
.L_x_9464:
[----:B------:R-:W-:Y:S02]  /*14e10*/  IMAD.MOV.U32 R10, RZ, RZ, R20 ;  /* 0x000000ffff0a7224 */ /* 0x000fe400078e0014 */
.L_x_9465:
[----:B------:R-:W-:Y:S05]  /*14e20*/  BSYNC B2 ;  /* 0x0000000000027941 */ /* 0x000fea0003800000 */
.L_x_9463:
        /* <DEDUP_REMOVED lines=16> */
.L_x_9469:
[----:B------:R-:W-:Y:S05]  /*14f30*/  BSYNC B3 ;  /* 0x0000000000037941 */ /* 0x000fea0003800000 */
.L_x_9468:
        /* <DEDUP_REMOVED lines=42> */
.L_x_9467:
[----:B------:R-:W-:Y:S05]  /*151e0*/  BSYNC B2 ;  /* 0x0000000000027941 */ /* 0x000fea0003800000 */
.L_x_9466:
        /* <DEDUP_REMOVED lines=10> */
.L_x_9462:
        /* <DEDUP_REMOVED lines=12> */
.L_x_9471:
[----:B------:R-:W-:Y:S02]  /*15350*/  IMAD.MOV.U32 R139, RZ, RZ, R20 ;  /* 0x000000ffff8b7224 */ /* 0x000fe400078e0014 */
.L_x_9472:
[----:B------:R-:W-:Y:S05]  /*15360*/  BSYNC B2 ;  /* 0x0000000000027941 */ /* 0x000fea0003800000 */
.L_x_9470:
        /* <DEDUP_REMOVED lines=16> */
.L_x_9476:
[----:B------:R-:W-:Y:S05]  /*15470*/  BSYNC B3 ;  /* 0x0000000000037941 */ /* 0x000fea0003800000 */
.L_x_9475:
        /* <DEDUP_REMOVED lines=42> */
.L_x_9474:
[----:B------:R-:W-:Y:S05]  /*15720*/  BSYNC B2 ;  /* 0x0000000000027941 */ /* 0x000fea0003800000 */
.L_x_9473:
        /* <DEDUP_REMOVED lines=13> */
.L_x_9477:
        /* <DEDUP_REMOVED lines=12> */
.L_x_9480:
[----:B------:R-:W-:Y:S02]  /*158c0*/  IMAD.MOV.U32 R9, RZ, RZ, R20 ;  /* 0x000000ffff097224 */ /* 0x000fe400078e0014 */
.L_x_9481:
[----:B------:R-:W-:Y:S05]  /*158d0*/  BSYNC B2 ;  /* 0x0000000000027941 */ /* 0x000fea0003800000 */
.L_x_9479:
        /* <DEDUP_REMOVED lines=16> */
.L_x_9485:
[----:B------:R-:W-:Y:S05]  /*159e0*/  BSYNC B3 ;  /* 0x0000000000037941 */ /* 0x000fea0003800000 */
.L_x_9484:
        /* <DEDUP_REMOVED lines=42> */
.L_x_9483:
[----:B------:R-:W-:Y:S05]  /*15c90*/  BSYNC B2 ;  /* 0x0000000000027941 */ /* 0x000fea0003800000 */
.L_x_9482:
        /* <DEDUP_REMOVED lines=10> */
.L_x_9478:
        /* <DEDUP_REMOVED lines=12> */
.L_x_9487:
[----:B------:R-:W-:Y:S02]  /*15e00*/  IMAD.MOV.U32 R150, RZ, RZ, R20 ;  /* 0x000000ffff967224 */ /* 0x000fe400078e0014 */
.L_x_9488:
[----:B------:R-:W-:Y:S05]  /*15e10*/  BSYNC B2 ;  /* 0x0000000000027941 */ /* 0x000fea0003800000 */
.L_x_9486:
        /* <DEDUP_REMOVED lines=16> */
.L_x_9492:
[----:B------:R-:W-:Y:S05]  /*15f20*/  BSYNC B3 ;  /* 0x0000000000037941 */ /* 0x000fea0003800000 */
.L_x_9491:
        /* <DEDUP_REMOVED lines=42> */
.L_x_9490:
[----:B------:R-:W-:Y:S05]  /*161d0*/  BSYNC B2 ;  /* 0x0000000000027941 */ /* 0x000fea0003800000 */
.L_x_9489:
        /* <DEDUP_REMOVED lines=13> */
.L_x_9493:
        /* <DEDUP_REMOVED lines=12> */
.L_x_9496:
[----:B------:R-:W-:Y:S02]  /*16370*/  IMAD.MOV.U32 R8, RZ, RZ, R20 ;  /* 0x000000ffff087224 */ /* 0x000fe400078e0014 */
.L_x_9497:
[----:B------:R-:W-:Y:S05]  /*16380*/  BSYNC B2 ;  /* 0x0000000000027941 */ /* 0x000fea0003800000 */
.L_x_9495:
        /* <DEDUP_REMOVED lines=16> */
.L_x_9501:
[----:B------:R-:W-:Y:S05]  /*16490*/  BSYNC B3 ;  /* 0x0000000000037941 */ /* 0x000fea0003800000 */
.L_x_9500:
        /* <DEDUP_REMOVED lines=42> */
.L_x_9499:
[----:B------:R-:W-:Y:S05]  /*16740*/  BSYNC B2 ;  /* 0x0000000000027941 */ /* 0x000fea0003800000 */
.L_x_9498:
        /* <DEDUP_REMOVED lines=10> */
.L_x_9494:
        /* <DEDUP_REMOVED lines=12> */
.L_x_9503:
[----:B------:R-:W-:Y:S02]  /*168b0*/  IMAD.MOV.U32 R130, RZ, RZ, R20 ;  /* 0x000000ffff827224 */ /* 0x000fe400078e0014 */
.L_x_9504:
[----:B------:R-:W-:Y:S05]  /*168c0*/  BSYNC B2 ;  /* 0x0000000000027941 */ /* 0x000fea0003800000 */
.L_x_9502:
        /* <DEDUP_REMOVED lines=16> */
.L_x_9508:
[----:B------:R-:W-:Y:S05]  /*169d0*/  BSYNC B3 ;  /* 0x0000000000037941 */ /* 0x000fea0003800000 */
.L_x_9507:
        /* <DEDUP_REMOVED lines=42> */
.L_x_9506:
[----:B------:R-:W-:Y:S05]  /*16c80*/  BSYNC B2 ;  /* 0x0000000000027941 */ /* 0x000fea0003800000 */
.L_x_9505:
        /* <DEDUP_REMOVED lines=13> */
.L_x_9509:
        /* <DEDUP_REMOVED lines=12> */
.L_x_9512:
[----:B------:R-:W-:Y:S02]  /*16e20*/  IMAD.MOV.U32 R7, RZ, RZ, R20 ;  /* 0x000000ffff077224 */ /* 0x000fe400078e0014 */
.L_x_9513:
[----:B------:R-:W-:Y:S05]  /*16e30*/  BSYNC B2 ;  /* 0x0000000000027941 */ /* 0x000fea0003800000 */
.L_x_9511:
        /* <DEDUP_REMOVED lines=16> */
.L_x_9517:
[----:B------:R-:W-:Y:S05]  /*16f40*/  BSYNC B3 ;  /* 0x0000000000037941 */ /* 0x000fea0003800000 */
.L_x_9516:
        /* <DEDUP_REMOVED lines=42> */
.L_x_9515:
[----:B------:R-:W-:Y:S05]  /*171f0*/  BSYNC B2 ;  /* 0x0000000000027941 */ /* 0x000fea0003800000 */
.L_x_9514:
        /* <DEDUP_REMOVED lines=10> */
.L_x_9510:
        /* <DEDUP_REMOVED lines=12> */
.L_x_9519:
[----:B------:R-:W-:Y:S02]  /*17360*/  IMAD.MOV.U32 R130, RZ, RZ, R20 ;  /* 0x000000ffff827224 */ /* 0x000fe400078e0014 */
.L_x_9520:
[----:B------:R-:W-:Y:S05]  /*17370*/  BSYNC B2 ;  /* 0x0000000000027941 */ /* 0x000fea0003800000 */
.L_x_9518:
        /* <DEDUP_REMOVED lines=16> */
.L_x_9524:
[----:B------:R-:W-:Y:S05]  /*17480*/  BSYNC B3 ;  /* 0x0000000000037941 */ /* 0x000fea0003800000 */
.L_x_9523:
        /* <DEDUP_REMOVED lines=42> */
.L_x_9522:
[----:B------:R-:W-:Y:S05]  /*17730*/  BSYNC B2 ;  /* 0x0000000000027941 */ /* 0x000fea0003800000 */
.L_x_9521:
        /* <DEDUP_REMOVED lines=13> */
.L_x_9525:
        /* <DEDUP_REMOVED lines=12> */
.L_x_9528:
[----:B------:R-:W-:Y:S02]  /*178d0*/  IMAD.MOV.U32 R6, RZ, RZ, R20 ;  /* 0x000000ffff067224 */ /* 0x000fe400078e0014 */
.L_x_9529:
[----:B------:R-:W-:Y:S05]  /*178e0*/  BSYNC B2 ;  /* 0x0000000000027941 */ /* 0x000fea0003800000 */
.L_x_9527:
        /* <DEDUP_REMOVED lines=16> */
.L_x_9533:
[----:B------:R-:W-:Y:S05]  /*179f0*/  BSYNC B3 ;  /* 0x0000000000037941 */ /* 0x000fea0003800000 */
.L_x_9532:
        /* <DEDUP_REMOVED lines=42> */
.L_x_9531:
[----:B------:R-:W-:Y:S05]  /*17ca0*/  BSYNC B2 ;  /* 0x0000000000027941 */ /* 0x000fea0003800000 */
.L_x_9530:
        /* <DEDUP_REMOVED lines=10> */
.L_x_9526:
        /* <DEDUP_REMOVED lines=54> */
.L_x_9534:
[----:B------:R-:W-:Y:S02]  /*180b0*/  IADD3 R162, R162, 0x20, RZ ;  /* 0x00000020a2a27810 */ /* 0x000fe40007ffe0ff */
.L_x_9405:
[----:B------:R-:W-:Y:S05]  /*180c0*/  BSYNC B1 ;  /* 0x0000000000017941 */ /* 0x000fea0003800000 */
.L_x_9404:
        /* <DEDUP_REMOVED lines=30> */
.L_x_9538:
[----:B------:R-:W-:Y:S02]  /*182b0*/  IMAD.MOV.U32 R2, RZ, RZ, R20 ;  /* 0x000000ffff027224 */ /* 0x000fe400078e0014 */
.L_x_9539:
[----:B------:R-:W-:Y:S05]  /*182c0*/  BSYNC B2 ;  /* 0x0000000000027941 */ /* 0x000fea0003800000 */
.L_x_9537:
        /* <DEDUP_REMOVED lines=16> */
.L_x_9543:
[----:B------:R-:W-:Y:S05]  /*183d0*/  BSYNC B3 ;  /* 0x0000000000037941 */ /* 0x000fea0003800000 */
.L_x_9542:
        /* <DEDUP_REMOVED lines=42> */
.L_x_9541:
[----:B------:R-:W-:Y:S05]  /*18680*/  BSYNC B2 ;  /* 0x0000000000027941 */ /* 0x000fea0003800000 */
.L_x_9540:
        /* <DEDUP_REMOVED lines=18> */
.L_x_9544:
        /* <DEDUP_REMOVED lines=12> */
.L_x_9547:
[----:B------:R-:W-:Y:S02]  /*18870*/  IMAD.MOV.U32 R13, RZ, RZ, R20 ;  /* 0x000000ffff0d7224 */ /* 0x000fe400078e0014 */
.L_x_9548:
[----:B------:R-:W-:Y:S05]  /*18880*/  BSYNC B2 ;  /* 0x0000000000027941 */ /* 0x000fea0003800000 */
.L_x_9546:
        /* <DEDUP_REMOVED lines=16> */
.L_x_9552:
[----:B------:R-:W-:Y:S05]  /*18990*/  BSYNC B3 ;  /* 0x0000000000037941 */ /* 0x000fea0003800000 */
.L_x_9551:
        /* <DEDUP_REMOVED lines=42> */
.L_x_9550:
[----:B------:R-:W-:Y:S05]  /*18c40*/  BSYNC B2 ;  /* 0x0000000000027941 */ /* 0x000fea0003800000 */
.L_x_9549:
        /* <DEDUP_REMOVED lines=10> */
.L_x_9545:
        /* <DEDUP_REMOVED lines=12> */
.L_x_9554:
[----:B------:R-:W-:Y:S02]  /*18db0*/  IMAD.MOV.U32 R140, RZ, RZ, R20 ;  /* 0x000000ffff8c7224 */ /* 0x000fe400078e0014 */
.L_x_9555:
[----:B------:R-:W-:Y:S05]  /*18dc0*/  BSYNC B2 ;  /* 0x0000000000027941 */ /* 0x000fea0003800000 */
.L_x_9553:
        /* <DEDUP_REMOVED lines=16> */
.L_x_9559:
[----:B------:R-:W-:Y:S05]  /*18ed0*/  BSYNC B3 ;  /* 0x0000000000037941 */ /* 0x000fea0003800000 */
.L_x_9558:
        /* <DEDUP_REMOVED lines=42> */
.L_x_9557:
[----:B------:R-:W-:Y:S05]  /*19180*/  BSYNC B2 ;  /* 0x0000000000027941 */ /* 0x000fea0003800000 */
.L_x_9556:
        /* <DEDUP_REMOVED lines=15> */
.L_x_9560:
        /* <DEDUP_REMOVED lines=12> */
.L_x_9563:
[----:B------:R-:W-:Y:S02]  /*19340*/  IMAD.MOV.U32 R12, RZ, RZ, R20 ;  /* 0x000000ffff0c7224 */ /* 0x000fe400078e0014 */
.L_x_9564:
[----:B------:R-:W-:Y:S05]  /*19350*/  BSYNC B2 ;  /* 0x0000000000027941 */ /* 0x000fea0003800000 */
.L_x_9562:
        /* <DEDUP_REMOVED lines=16> */
.L_x_9568:
[----:B------:R-:W-:Y:S05]  /*19460*/  BSYNC B3 ;  /* 0x0000000000037941 */ /* 0x000fea0003800000 */
.L_x_9567:
        /* <DEDUP_REMOVED lines=42> */
.L_x_9566:
[----:B------:R-:W-:Y:S05]  /*19710*/  BSYNC B2 ;  /* 0x0000000000027941 */ /* 0x000fea0003800000 */
.L_x_9565:
        /* <DEDUP_REMOVED lines=10> */
.L_x_9561:
        /* <DEDUP_REMOVED lines=12> */
.L_x_9570:
[----:B------:R-:W-:Y:S02]  /*19880*/  IMAD.MOV.U32 R37, RZ, RZ, R20 ;  /* 0x000000ffff257224 */ /* 0x000fe400078e0014 */
.L_x_9571:
[----:B------:R-:W-:Y:S05]  /*19890*/  BSYNC B2 ;  /* 0x0000000000027941 */ /* 0x000fea0003800000 */
.L_x_9569:
        /* <DEDUP_REMOVED lines=16> */
.L_x_9575:
[----:B------:R-:W-:Y:S05]  /*199a0*/  BSYNC B3 ;  /* 0x0000000000037941 */ /* 0x000fea0003800000 */
.L_x_9574:
        /* <DEDUP_REMOVED lines=42> */
.L_x_9573:
[----:B------:R-:W-:Y:S05]  /*19c50*/  BSYNC B2 ;  /* 0x0000000000027941 */ /* 0x000fea0003800000 */
.L_x_9572:
        /* <DEDUP_REMOVED lines=15> */
.L_x_9576:
        /* <DEDUP_REMOVED lines=12> */
.L_x_9579:
[----:B------:R-:W-:Y:S02]  /*19e10*/  IMAD.MOV.U32 R11, RZ, RZ, R20 ;  /* 0x000000ffff0b7224 */ /* 0x000fe400078e0014 */
.L_x_9580:
[----:B------:R-:W-:Y:S05]  /*19e20*/  BSYNC B2 ;  /* 0x0000000000027941 */ /* 0x000fea0003800000 */
.L_x_9578:
        /* <DEDUP_REMOVED lines=16> */
.L_x_9584:
[----:B------:R-:W-:Y:S05]  /*19f30*/  BSYNC B3 ;  /* 0x0000000000037941 */ /* 0x000fea0003800000 */
.L_x_9583:
        /* <DEDUP_REMOVED lines=42> */
.L_x_9582:
[----:B------:R-:W-:Y:S05]  /*1a1e0*/  BSYNC B2 ;  /* 0x0000000000027941 */ /* 0x000fea0003800000 */
.L_x_9581:
        /* <DEDUP_REMOVED lines=10> */
.L_x_9577:
        /* <DEDUP_REMOVED lines=12> */
.L_x_9586:
[----:B------:R-:W-:Y:S02]  /*1a350*/  IMAD.MOV.U32 R128, RZ, RZ, R20 ;  /* 0x000000ffff807224 */ /* 0x000fe400078e0014 */
.L_x_9587:
[----:B------:R-:W-:Y:S05]  /*1a360*/  BSYNC B2 ;  /* 0x0000000000027941 */ /* 0x000fea0003800000 */
.L_x_9585:
        /* <DEDUP_REMOVED lines=16> */
.L_x_9591:
[----:B------:R-:W-:Y:S05]  /*1a470*/  BSYNC B3 ;  /* 0x0000000000037941 */ /* 0x000fea0003800000 */
.L_x_9590:
        /* <DEDUP_REMOVED lines=42> */
.L_x_9589:
[----:B------:R-:W-:Y:S05]  /*1a720*/  BSYNC B2 ;  /* 0x0000000000027941 */ /* 0x000fea0003800000 */
.L_x_9588:
        /* <DEDUP_REMOVED lines=15> */
.L_x_9592:
        /* <DEDUP_REMOVED lines=12> */
.L_x_9595:
[----:B------:R-:W-:Y:S02]  /*1a8e0*/  IMAD.MOV.U32 R10, RZ, RZ, R20 ;  /* 0x000000ffff0a7224 */ /* 0x000fe400078e0014 */
.L_x_9596:
[----:B------:R-:W-:Y:S05]  /*1a8f0*/  BSYNC B2 ;  /* 0x0000000000027941 */ /* 0x000fea0003800000 */
.L_x_9594:
        /* <DEDUP_REMOVED lines=16> */
.L_x_9600:
[----:B------:R-:W-:Y:S05]  /*1aa00*/  BSYNC B3 ;  /* 0x0000000000037941 */ /* 0x000fea0003800000 */
.L_x_9599:
        /* <DEDUP_REMOVED lines=42> */
.L_x_9598:
[----:B------:R-:W-:Y:S05]  /*1acb0*/  BSYNC B2 ;  /* 0x0000000000027941 */ /* 0x000fea0003800000 */
.L_x_9597:
        /* <DEDUP_REMOVED lines=10> */
.L_x_9593:
        /* <DEDUP_REMOVED lines=12> */
.L_x_9602:
[----:B------:R-:W-:Y:S02]  /*1ae20*/  IMAD.MOV.U32 R141, RZ, RZ, R20 ;  /* 0x000000ffff8d7224 */ /* 0x000fe400078e0014 */
.L_x_9603:
[----:B------:R-:W-:Y:S05]  /*1ae30*/  BSYNC B2 ;  /* 0x0000000000027941 */ /* 0x000fea0003800000 */
.L_x_9601:
        /* <DEDUP_REMOVED lines=16> */
.L_x_9607:
[----:B------:R-:W-:Y:S05]  /*1af40*/  BSYNC B3 ;  /* 0x0000000000037941 */ /* 0x000fea0003800000 */
.L_x_9606:
        /* <DEDUP_REMOVED lines=42> */
.L_x_9605:
[----:B------:R-:W-:Y:S05]  /*1b1f0*/  BSYNC B2 ;  /* 0x0000000000027941 */ /* 0x000fea0003800000 */
.L_x_9604:
        /* <DEDUP_REMOVED lines=13> */
.L_x_9608:
        /* <DEDUP_REMOVED lines=12> */
.L_x_9611:
[----:B------:R-:W-:Y:S02]  /*1b390*/  IMAD.MOV.U32 R9, RZ, RZ, R20 ;  /* 0x000000ffff097224 */ /* 0x000fe400078e0014 */
.L_x_9612:
[----:B------:R-:W-:Y:S05]  /*1b3a0*/  BSYNC B2 ;  /* 0x0000000000027941 */ /* 0x000fea0003800000 */
.L_x_9610:
        /* <DEDUP_REMOVED lines=16> */
.L_x_9616:
[----:B------:R-:W-:Y:S05]  /*1b4b0*/  BSYNC B3 ;  /* 0x0000000000037941 */ /* 0x000fea0003800000 */
.L_x_9615:
        /* <DEDUP_REMOVED lines=42> */
.L_x_9614:
[----:B------:R-:W-:Y:S05]  /*1b760*/  BSYNC B2 ;  /* 0x0000000000027941 */ /* 0x000fea0003800000 */
.L_x_9613:
        /* <DEDUP_REMOVED lines=10> */
.L_x_9609:
        /* <DEDUP_REMOVED lines=12> */
.L_x_9618:
[----:B------:R-:W-:Y:S02]  /*1b8d0*/  IMAD.MOV.U32 R152, RZ, RZ, R20 ;  /* 0x000000ffff987224 */ /* 0x000fe400078e0014 */
.L_x_9619:
[----:B------:R-:W-:Y:S05]  /*1b8e0*/  BSYNC B2 ;  /* 0x0000000000027941 */ /* 0x000fea0003800000 */
.L_x_9617:
        /* <DEDUP_REMOVED lines=16> */
.L_x_9623:
[----:B------:R-:W-:Y:S05]  /*1b9f0*/  BSYNC B3 ;  /* 0x0000000000037941 */ /* 0x000fea0003800000 */
.L_x_9622:
        /* <DEDUP_REMOVED lines=42> */
.L_x_9621:
[----:B------:R-:W-:Y:S05]  /*1bca0*/  BSYNC B2 ;  /* 0x0000000000027941 */ /* 0x000fea0003800000 */
.L_x_9620:
        /* <DEDUP_REMOVED lines=13> */
.L_x_9624:
        /* <DEDUP_REMOVED lines=12> */
.L_x_9627:
[----:B------:R-:W-:Y:S02]  /*1be40*/  IMAD.MOV.U32 R8, RZ, RZ, R20 ;  /* 0x000000ffff087224 */ /* 0x000fe400078e0014 */
.L_x_9628:
[----:B------:R-:W-:Y:S05]  /*1be50*/  BSYNC B2 ;  /* 0x0000000000027941 */ /* 0x000fea0003800000 */
.L_x_9626:
        /* <DEDUP_REMOVED lines=16> */
.L_x_9632:
[----:B------:R-:W-:Y:S05]  /*1bf60*/  BSYNC B3 ;  /* 0x0000000000037941 */ /* 0x000fea0003800000 */
.L_x_9631:
        /* <DEDUP_REMOVED lines=42> */
.L_x_9630:
[----:B------:R-:W-:Y:S05]  /*1c210*/  BSYNC B2 ;  /* 0x0000000000027941 */ /* 0x000fea0003800000 */
.L_x_9629:
        /* <DEDUP_REMOVED lines=10> */
.L_x_9625:
        /* <DEDUP_REMOVED lines=12> */
.L_x_9634:
[----:B------:R-:W-:Y:S02]  /*1c380*/  IMAD.MOV.U32 R130, RZ, RZ, R20 ;  /* 0x000000ffff827224 */ /* 0x000fe400078e0014 */
.L_x_9635:
[----:B------:R-:W-:Y:S05]  /*1c390*/  BSYNC B2 ;  /* 0x0000000000027941 */ /* 0x000fea0003800000 */
.L_x_9633:
        /* <DEDUP_REMOVED lines=16> */
.L_x_9639:
[----:B------:R-:W-:Y:S05]  /*1c4a0*/  BSYNC B3 ;  /* 0x0000000000037941 */ /* 0x000fea0003800000 */
.L_x_9638:
        /* <DEDUP_REMOVED lines=42> */
.L_x_9637:
[----:B------:R-:W-:Y:S05]  /*1c750*/  BSYNC B2 ;  /* 0x0000000000027941 */ /* 0x000fea0003800000 */
.L_x_9636:
        /* <DEDUP_REMOVED lines=13> */
.L_x_9640:
        /* <DEDUP_REMOVED lines=12> */
.L_x_9643:
[----:B------:R-:W-:Y:S02]  /*1c8f0*/  IMAD.MOV.U32 R7, RZ, RZ, R20 ;  /* 0x000000ffff077224 */ /* 0x000fe400078e0014 */
.L_x_9644:
[----:B------:R-:W-:Y:S05]  /*1c900*/  BSYNC B2 ;  /* 0x0000000000027941 */ /* 0x000fea0003800000 */
.L_x_9642:
        /* <DEDUP_REMOVED lines=16> */
.L_x_9648:
[----:B------:R-:W-:Y:S05]  /*1ca10*/  BSYNC B3 ;  /* 0x0000000000037941 */ /* 0x000fea0003800000 */
.L_x_9647:
        /* <DEDUP_REMOVED lines=42> */
.L_x_9646:
[----:B------:R-:W-:Y:S05]  /*1ccc0*/  BSYNC B2 ;  /* 0x0000000000027941 */ /* 0x000fea0003800000 */
.L_x_9645:
        /* <DEDUP_REMOVED lines=10> */
.L_x_9641:
        /* <DEDUP_REMOVED lines=12> */
.L_x_9650:
[----:B------:R-:W-:Y:S02]  /*1ce30*/  IMAD.MOV.U32 R130, RZ, RZ, R20 ;  /* 0x000000ffff827224 */ /* 0x000fe400078e0014 */
.L_x_9651:
[----:B------:R-:W-:Y:S05]  /*1ce40*/  BSYNC B2 ;  /* 0x0000000000027941 */ /* 0x000fea0003800000 */
.L_x_9649:
        /* <DEDUP_REMOVED lines=16> */
.L_x_9655:
[----:B------:R-:W-:Y:S05]  /*1cf50*/  BSYNC B3 ;  /* 0x0000000000037941 */ /* 0x000fea0003800000 */
.L_x_9654:
        /* <DEDUP_REMOVED lines=42> */
.L_x_9653:
[----:B------:R-:W-:Y:S05]  /*1d200*/  BSYNC B2 ;  /* 0x0000000000027941 */ /* 0x000fea0003800000 */
.L_x_9652:
        /* <DEDUP_REMOVED lines=13> */
.L_x_9656:
        /* <DEDUP_REMOVED lines=12> */
.L_x_9659:
[----:B------:R-:W-:Y:S02]  /*1d3a0*/  IMAD.MOV.U32 R6, RZ, RZ, R20 ;  /* 0x000000ffff067224 */ /* 0x000fe400078e0014 */
.L_x_9660:
[----:B------:R-:W-:Y:S05]  /*1d3b0*/  BSYNC B2 ;  /* 0x0000000000027941 */ /* 0x000fea0003800000 */
.L_x_9658:
        /* <DEDUP_REMOVED lines=16> */
.L_x_9664:
[----:B------:R-:W-:Y:S05]  /*1d4c0*/  BSYNC B3 ;  /* 0x0000000000037941 */ /* 0x000fea0003800000 */
.L_x_9663:
        /* <DEDUP_REMOVED lines=42> */
.L_x_9662:
[----:B------:R-:W-:Y:S05]  /*1d770*/  BSYNC B2 ;  /* 0x0000000000027941 */ /* 0x000fea0003800000 */
.L_x_9661:
        /* <DEDUP_REMOVED lines=10> */
.L_x_9657:
        /* <DEDUP_REMOVED lines=54> */
.L_x_9665:
[----:B------:R-:W-:Y:S02]  /*1db80*/  IADD3 R162, R162, 0x20, RZ ;  /* 0x00000020a2a27810 */ /* 0x000fe40007ffe0ff */
.L_x_9536:
[----:B------:R-:W-:Y:S05]  /*1db90*/  BSYNC B1 ;  /* 0x0000000000017941 */ /* 0x000fea0003800000 */
.L_x_9535:
        /* <DEDUP_REMOVED lines=30> */
.L_x_9669:
[----:B------:R-:W-:Y:S02]  /*1dd80*/  IMAD.MOV.U32 R0, RZ, RZ, R20 ;  /* 0x000000ffff007224 */ /* 0x000fe400078e0014 */
.L_x_9670:
[----:B------:R-:W-:Y:S05]  /*1dd90*/  BSYNC B2 ;  /* 0x0000000000027941 */ /* 0x000fea0003800000 */
.L_x_9668:
        /* <DEDUP_REMOVED lines=16> */
.L_x_9674:
[----:B------:R-:W-:Y:S05]  /*1dea0*/  BSYNC B3 ;  /* 0x0000000000037941 */ /* 0x000fea0003800000 */
.L_x_9673:
        /* <DEDUP_REMOVED lines=42> */
.L_x_9672:
[----:B------:R-:W-:Y:S05]  /*1e150*/  BSYNC B2 ;  /* 0x0000000000027941 */ /* 0x000fea0003800000 */
.L_x_9671:
        /* <DEDUP_REMOVED lines=18> */
.L_x_9675:
        /* <DEDUP_REMOVED lines=12> */
.L_x_9678:
[----:B------:R-:W-:Y:S02]  /*1e340*/  IMAD.MOV.U32 R13, RZ, RZ, R20 ;  /* 0x000000ffff0d7224 */ /* 0x000fe400078e0014 */
.L_x_9679:
[----:B------:R-:W-:Y:S05]  /*1e350*/  BSYNC B2 ;  /* 0x0000000000027941 */ /* 0x000fea0003800000 */
.L_x_9677:
        /* <DEDUP_REMOVED lines=16> */
.L_x_9683:
[----:B------:R-:W-:Y:S05]  /*1e460*/  BSYNC B3 ;  /* 0x0000000000037941 */ /* 0x000fea0003800000 */
.L_x_9682:
        /* <DEDUP_REMOVED lines=42> */
.L_x_9681:
[----:B------:R-:W-:Y:S05]  /*1e710*/  BSYNC B2 ;  /* 0x0000000000027941 */ /* 0x000fea0003800000 */
.L_x_9680:
        /* <DEDUP_REMOVED lines=10> */
.L_x_9676:
        /* <DEDUP_REMOVED lines=12> */
.L_x_9685:
[----:B------:R-:W-:Y:S02]  /*1e880*/  IMAD.MOV.U32 R142, RZ, RZ, R20 ;  /* 0x000000ffff8e7224 */ /* 0x000fe400078e0014 */
.L_x_9686:
[----:B------:R-:W-:Y:S05]  /*1e890*/  BSYNC B2 ;  /* 0x0000000000027941 */ /* 0x000fea0003800000 */
.L_x_9684:
        /* <DEDUP_REMOVED lines=16> */
.L_x_9690:
[----:B------:R-:W-:Y:S05]  /*1e9a0*/  BSYNC B3 ;  /* 0x0000000000037941 */ /* 0x000fea0003800000 */
.L_x_9689:
        /* <DEDUP_REMOVED lines=42> */
.L_x_9688:
[----:B------:R-:W-:Y:S05]  /*1ec50*/  BSYNC B2 ;  /* 0x0000000000027941 */ /* 0x000fea0003800000 */
.L_x_9687:
        /* <DEDUP_REMOVED lines=15> */
.L_x_9691:
        /* <DEDUP_REMOVED lines=12> */
.L_x_9694:
[----:B------:R-:W-:Y:S02]  /*1ee10*/  IMAD.MOV.U32 R12, RZ, RZ, R20 ;  /* 0x000000ffff0c7224 */ /* 0x000fe400078e0014 */
.L_x_9695:
[----:B------:R-:W-:Y:S05]  /*1ee20*/  BSYNC B2 ;  /* 0x0000000000027941 */ /* 0x000fea0003800000 */
.L_x_9693:
        /* <DEDUP_REMOVED lines=16> */
.L_x_9699:
[----:B------:R-:W-:Y:S05]  /*1ef30*/  BSYNC B3 ;  /* 0x0000000000037941 */ /* 0x000fea0003800000 */
.L_x_9698:
        /* <DEDUP_REMOVED lines=42> */
.L_x_9697:
[----:B------:R-:W-:Y:S05]  /*1f1e0*/  BSYNC B2 ;  /* 0x0000000000027941 */ /* 0x000fea0003800000 */
.L_x_9696:
        /* <DEDUP_REMOVED lines=10> */
.L_x_9692:
        /* <DEDUP_REMOVED lines=12> */
.L_x_9701:
[----:B------:R-:W-:Y:S02]  /*1f350*/  IMAD.MOV.U32 R39, RZ, RZ, R20 ;  /* 0x000000ffff277224 */ /* 0x000fe400078e0014 */
.L_x_9702:
[----:B------:R-:W-:Y:S05]  /*1f360*/  BSYNC B2 ;  /* 0x0000000000027941 */ /* 0x000fea0003800000 */
.L_x_9700:
        /* <DEDUP_REMOVED lines=16> */
.L_x_9706:
[----:B------:R-:W-:Y:S05]  /*1f470*/  BSYNC B3 ;  /* 0x0000000000037941 */ /* 0x000fea0003800000 */
.L_x_9705:
        /* <DEDUP_REMOVED lines=42> */
.L_x_9704:
[----:B------:R-:W-:Y:S05]  /*1f720*/  BSYNC B2 ;  /* 0x0000000000027941 */ /* 0x000fea0003800000 */
.L_x_9703:
        /* <DEDUP_REMOVED lines=15> */
.L_x_9707:
        /* <DEDUP_REMOVED lines=12> */
.L_x_9710:
[----:B------:R-:W-:Y:S02]  /*1f8e0*/  IMAD.MOV.U32 R11, RZ, RZ, R20 ;  /* 0x000000ffff0b7224 */ /* 0x000fe400078e0014 */
.L_x_9711:
[----:B------:R-:W-:Y:S05]  /*1f8f0*/  BSYNC B2 ;  /* 0x0000000000027941 */ /* 0x000fea0003800000 */
.L_x_9709:
        /* <DEDUP_REMOVED lines=16> */
.L_x_9715:
[----:B------:R-:W-:Y:S05]  /*1fa00*/  BSYNC B3 ;  /* 0x0000000000037941 */ /* 0x000fea0003800000 */
.L_x_9714:
        /* <DEDUP_REMOVED lines=42> */
.L_x_9713:
[----:B------:R-:W-:Y:S05]  /*1fcb0*/  BSYNC B2 ;  /* 0x0000000000027941 */ /* 0x000fea0003800000 */
.L_x_9712:
        /* <DEDUP_REMOVED lines=10> */
.L_x_9708:
        /* <DEDUP_REMOVED lines=12> */
.L_x_9717:
[----:B------:R-:W-:Y:S02]  /*1fe20*/  IMAD.MOV.U32 R128, RZ, RZ, R20 ;  /* 0x000000ffff807224 */ /* 0x000fe400078e0014 */
.L_x_9718:
[----:B------:R-:W-:Y:S05]  /*1fe30*/  BSYNC B2 ;  /* 0x0000000000027941 */ /* 0x000fea0003800000 */
.L_x_9716:
        /* <DEDUP_REMOVED lines=16> */
.L_x_9722:
[----:B------:R-:W-:Y:S05]  /*1ff40*/  BSYNC B3 ;  /* 0x0000000000037941 */ /* 0x000fea0003800000 */
.L_x_9721:
        /* <DEDUP_REMOVED lines=42> */
.L_x_9720:
[----:B------:R-:W-:Y:S05]  /*201f0*/  BSYNC B2 ;  /* 0x0000000000027941 */ /* 0x000fea0003800000 */
.L_x_9719:
        /* <DEDUP_REMOVED lines=15> */
.L_x_9723:
        /* <DEDUP_REMOVED lines=12> */
.L_x_9726:
[----:B------:R-:W-:Y:S02]  /*203b0*/  IMAD.MOV.U32 R10, RZ, RZ, R20 ;  /* 0x000000ffff0a7224 */ /* 0x000fe400078e0014 */
.L_x_9727:
[----:B------:R-:W-:Y:S05]  /*203c0*/  BSYNC B2 ;  /* 0x0000000000027941 */ /* 0x000fea0003800000 */
.L_x_9725:
        /* <DEDUP_REMOVED lines=16> */
.L_x_9731:
[----:B------:R-:W-:Y:S05]  /*204d0*/  BSYNC B3 ;  /* 0x0000000000037941 */ /* 0x000fea0003800000 */
.L_x_9730:
        /* <DEDUP_REMOVED lines=42> */
.L_x_9729:
[----:B------:R-:W-:Y:S05]  /*20780*/  BSYNC B2 ;  /* 0x0000000000027941 */ /* 0x000fea0003800000 */
.L_x_9728:
        /* <DEDUP_REMOVED lines=10> */
.L_x_9724:
        /* <DEDUP_REMOVED lines=12> */
.L_x_9733:
[----:B------:R-:W-:Y:S02]  /*208f0*/  IMAD.MOV.U32 R143, RZ, RZ, R20 ;  /* 0x000000ffff8f7224 */ /* 0x000fe400078e0014 */
.L_x_9734:
[----:B------:R-:W-:Y:S05]  /*20900*/  BSYNC B2 ;  /* 0x0000000000027941 */ /* 0x000fea0003800000 */
.L_x_9732:
        /* <DEDUP_REMOVED lines=16> */
.L_x_9738:
[----:B------:R-:W-:Y:S05]  /*20a10*/  BSYNC B3 ;  /* 0x0000000000037941 */ /* 0x000fea0003800000 */
.L_x_9737:
        /* <DEDUP_REMOVED lines=42> */
.L_x_9736:
[----:B------:R-:W-:Y:S05]  /*20cc0*/  BSYNC B2 ;  /* 0x0000000000027941 */ /* 0x000fea0003800000 */
.L_x_9735:
        /* <DEDUP_REMOVED lines=13> */
.L_x_9739:
        /* <DEDUP_REMOVED lines=12> */
.L_x_9742:
[----:B------:R-:W-:Y:S02]  /*20e60*/  IMAD.MOV.U32 R9, RZ, RZ, R20 ;  /* 0x000000ffff097224 */ /* 0x000fe400078e0014 */
.L_x_9743:
[----:B------:R-:W-:Y:S05]  /*20e70*/  BSYNC B2 ;  /* 0x0000000000027941 */ /* 0x000fea0003800000 */
.L_x_9741:
        /* <DEDUP_REMOVED lines=16> */
.L_x_9747:
[----:B------:R-:W-:Y:S05]  /*20f80*/  BSYNC B3 ;  /* 0x0000000000037941 */ /* 0x000fea0003800000 */
.L_x_9746:
        /* <DEDUP_REMOVED lines=42> */
.L_x_9745:
[----:B------:R-:W-:Y:S05]  /*21230*/  BSYNC B2 ;  /* 0x0000000000027941 */ /* 0x000fea0003800000 */
.L_x_9744:
        /* <DEDUP_REMOVED lines=10> */
.L_x_9740:
        /* <DEDUP_REMOVED lines=12> */
.L_x_9749:
[----:B------:R-:W-:Y:S02]  /*213a0*/  IMAD.MOV.U32 R154, RZ, RZ, R20 ;  /* 0x000000ffff9a7224 */ /* 0x000fe400078e0014 */
.L_x_9750:
[----:B------:R-:W-:Y:S05]  /*213b0*/  BSYNC B2 ;  /* 0x0000000000027941 */ /* 0x000fea0003800000 */
.L_x_9748:
        /* <DEDUP_REMOVED lines=16> */
.L_x_9754:
[----:B------:R-:W-:Y:S05]  /*214c0*/  BSYNC B3 ;  /* 0x0000000000037941 */ /* 0x000fea0003800000 */
.L_x_9753:
        /* <DEDUP_REMOVED lines=42> */
.L_x_9752:
[----:B------:R-:W-:Y:S05]  /*21770*/  BSYNC B2 ;  /* 0x0000000000027941 */ /* 0x000fea0003800000 */
.L_x_9751:
        /* <DEDUP_REMOVED lines=13> */
.L_x_9755:
        /* <DEDUP_REMOVED lines=12> */
.L_x_9758:
[----:B------:R-:W-:Y:S02]  /*21910*/  IMAD.MOV.U32 R8, RZ, RZ, R20 ;  /* 0x000000ffff087224 */ /* 0x000fe400078e0014 */
.L_x_9759:
[----:B------:R-:W-:Y:S05]  /*21920*/  BSYNC B2 ;  /* 0x0000000000027941 */ /* 0x000fea0003800000 */
.L_x_9757:
        /* <DEDUP_REMOVED lines=16> */
.L_x_9763:
[----:B------:R-:W-:Y:S05]  /*21a30*/  BSYNC B3 ;  /* 0x0000000000037941 */ /* 0x000fea0003800000 */
.L_x_9762:
        /* <DEDUP_REMOVED lines=42> */
.L_x_9761:
[----:B------:R-:W-:Y:S05]  /*21ce0*/  BSYNC B2 ;  /* 0x0000000000027941 */ /* 0x000fea0003800000 */
.L_x_9760:
        /* <DEDUP_REMOVED lines=10> */
.L_x_9756:
        /* <DEDUP_REMOVED lines=12> */
.L_x_9765:
[----:B------:R-:W-:Y:S02]  /*21e50*/  IMAD.MOV.U32 R130, RZ, RZ, R20 ;  /* 0x000000ffff827224 */ /* 0x000fe400078e0014 */
.L_x_9766:
[----:B------:R-:W-:Y:S05]  /*21e60*/  BSYNC B2 ;  /* 0x0000000000027941 */ /* 0x000fea0003800000 */
.L_x_9764:
        /* <DEDUP_REMOVED lines=16> */
.L_x_9770:
[----:B------:R-:W-:Y:S05]  /*21f70*/  BSYNC B3 ;  /* 0x0000000000037941 */ /* 0x000fea0003800000 */
.L_x_9769:
        /* <DEDUP_REMOVED lines=42> */
.L_x_9768:
[----:B------:R-:W-:Y:S05]  /*22220*/  BSYNC B2 ;  /* 0x0000000000027941 */ /* 0x000fea0003800000 */
.L_x_9767:
        /* <DEDUP_REMOVED lines=13> */
.L_x_9771:
        /* <DEDUP_REMOVED lines=12> */
.L_x_9774:
[----:B------:R-:W-:Y:S02]  /*223c0*/  IMAD.MOV.U32 R7, RZ, RZ, R20 ;  /* 0x000000ffff077224 */ /* 0x000fe400078e0014 */
.L_x_9775:
[----:B------:R-:W-:Y:S05]  /*223d0*/  BSYNC B2 ;  /* 0x0000000000027941 */ /* 0x000fea0003800000 */
.L_x_9773:
        /* <DEDUP_REMOVED lines=16> */
.L_x_9779:
[----:B------:R-:W-:Y:S05]  /*224e0*/  BSYNC B3 ;  /* 0x0000000000037941 */ /* 0x000fea0003800000 */
.L_x_9778:
        /* <DEDUP_REMOVED lines=42> */
.L_x_9777:
[----:B------:R-:W-:Y:S05]  /*22790*/  BSYNC B2 ;  /* 0x0000000000027941 */ /* 0x000fea0003800000 */
.L_x_9776:
        /* <DEDUP_REMOVED lines=10> */
.L_x_9772:
        /* <DEDUP_REMOVED lines=12> */
.L_x_9781:
[----:B------:R-:W-:Y:S02]  /*22900*/  IMAD.MOV.U32 R130, RZ, RZ, R20 ;  /* 0x000000ffff827224 */ /* 0x000fe400078e0014 */
.L_x_9782:
[----:B------:R-:W-:Y:S05]  /*22910*/  BSYNC B2 ;  /* 0x0000000000027941 */ /* 0x000fea0003800000 */
.L_x_9780:
        /* <DEDUP_REMOVED lines=16> */
.L_x_9786:
[----:B------:R-:W-:Y:S05]  /*22a20*/  BSYNC B3 ;  /* 0x0000000000037941 */ /* 0x000fea0003800000 */
.L_x_9785:
        /* <DEDUP_REMOVED lines=42> */
.L_x_9784:
[----:B------:R-:W-:Y:S05]  /*22cd0*/  BSYNC B2 ;  /* 0x0000000000027941 */ /* 0x000fea0003800000 */
.L_x_9783:
        /* <DEDUP_REMOVED lines=13> */
.L_x_9787:
        /* <DEDUP_REMOVED lines=12> */
.L_x_9790:
[----:B------:R-:W-:Y:S02]  /*22e70*/  IMAD.MOV.U32 R6, RZ, RZ, R20 ;  /* 0x000000ffff067224 */ /* 0x000fe400078e0014 */
.L_x_9791:
[----:B------:R-:W-:Y:S05]  /*22e80*/  BSYNC B2 ;  /* 0x0000000000027941 */ /* 0x000fea0003800000 */
.L_x_9789:
        /* <DEDUP_REMOVED lines=16> */
.L_x_9795:
[----:B------:R-:W-:Y:S05]  /*22f90*/  BSYNC B3 ;  /* 0x0000000000037941 */ /* 0x000fea0003800000 */
.L_x_9794:
        /* <DEDUP_REMOVED lines=42> */
.L_x_9793:
[----:B------:R-:W-:Y:S05]  /*23240*/  BSYNC B2 ;  /* 0x0000000000027941 */ /* 0x000fea0003800000 */
.L_x_9792:
        /* <DEDUP_REMOVED lines=10> */
.L_x_9788:
[C---:B------:R-:W-:Y:S02]  /*232f0*/  LEA R180, P0, R162.reuse, c[0x0][0x188], 0x4 ;  /* 0x00006200a2b47a11 */ /* 0x040fe400078020ff */
        /* <DEDUP_REMOVED lines=19> */
[----:B------:R-:W-:Y:S01]  /*23430*/  LOP3.LUT R163, R181, R128, R129, 0xfe, !PT ;  /* 0x00000080b5a37212 */ /* 0x000fe200078efe81 */
[----:B------:R-:W-:Y:S01]  /*23440*/  IMAD.SHL.U32 R181, R162, 0x8, RZ ;  /* 0x00000008a2b57824 */ /* 0x000fe200078e00ff */
[----:B------:R-:W-:Y:S01]  /*23450*/  SEL R128, RZ, 0x1, P0 ;  /* 0x00000001ff807807 */ /* 0x000fe20000000000 */
[----:B------:R-:W-:-:S04]  /*23460*/  IMAD.WIDE.U32 R130, R130, 0x10000, RZ ;  /* 0x0001000082827825 */ /* 0x000fc800078e00ff */
[----:B------:R-:W-:-:S05]  /*23470*/  IMAD.WIDE.U32 R128, R128, 0x100, RZ ;  /* 0x0000010080807825 */ /* 0x000fca00078e00ff */
[----:B------:R-:W-:Y:S02]  /*23480*/  LOP3.LUT R128, R128, R180, R130, 0xfe, !PT ;  /* 0x000000b480807212 */ /* 0x000fe400078efe82 */
[----:B------:R-:W-:Y:S02]  /*23490*/  SEL R130, RZ, 0x1, P6 ;  /* 0x00000001ff827807 */ /* 0x000fe40003000000 */
[----:B------:R-:W-:Y:S02]  /*234a0*/  SHF.R.U32.HI R180, RZ, 0x1d, R162 ;  /* 0x0000001dffb47819 */ /* 0x000fe400000116a2 */
[----:B------:R-:W-:Y:S02]  /*234b0*/  LOP3.LUT R128, R128, R130, RZ, 0xfc, !PT ;  /* 0x0000008280807212 */ /* 0x000fe400078efcff */
[----:B------:R-:W-:Y:S02]  /*234c0*/  IADD3 R130, P0, R181, c[0x0][0x190], RZ ;  /* 0x00006400b5827a10 */ /* 0x000fe40007f1e0ff */
[----:B------:R-:W-:-:S02]  /*234d0*/  LOP3.LUT R129, R129, R163, R131, 0xfe, !PT ;  /* 0x000000a381817212 */ /* 0x000fc400078efe83 */
        /* <DEDUP_REMOVED lines=23> */
.L_x_9667:
[----:B------:R-:W-:Y:S05]  /*23650*/  BSYNC B1 ;  /* 0x0000000000017941 */ /* 0x000fea0003800000 */
.L_x_9666:
[----:B0-----:R-:W-:Y:S01]  /*23660*/  FADD.FTZ R128, RZ, R14 ;  /* 0x0000000eff807221 */ /* 0x001fe20000010000 */
[----:B------:R-:W-:Y:S02]  /*23670*/  LOP3.LUT P1, RZ, R23, 0x20, RZ, 0xc0, !PT ;  /* 0x0000002017ff7812 */ /* 0x000fe4000782c0ff */
[----:B------:R-:W-:Y:S01]  /*23680*/  ISETP.GT.U32.AND P2, PT, R24, 0x5f, PT ;  /* 0x0000005f1800780c */ /* 0x000fe20003f44070 */
        /* <DEDUP_REMOVED lines=55> */
.L_x_9812:
        /* <DEDUP_REMOVED lines=118> */
.L_x_9813:
[----:B------:R-:W-:Y:S01]  /*24160*/  @!P0 IMAD.MOV.U32 R128, RZ, RZ, 0x4 ;  /* 0x00000004ff808424 */ /* 0x000fe200078e00ff */
[----:B------:R-:W-:Y:S01]  /*24170*/  ISETP.NE.AND P1, PT, RZ, UR8, PT ;  /* 0x00000008ff007c0c */ /* 0x000fe2000bf25270 */
[----:B-1----:R-:W-:Y:S01]  /*24180*/  FADD.FTZ R130, R130, R162 ;  /* 0x000000a282827221 */ /* 0x002fe20000010000 */
[----:B------:R-:W-:Y:S01]  /*24190*/  LOP3.LUT P2, RZ, R23, 0x20, RZ, 0xc0, !PT ;  /* 0x0000002017ff7812 */ /* 0x000fe2000784c0ff */
[----:B------:R-:W-:Y:S01]  /*241a0*/  @!P0 IMAD.WIDE R128, R22, R128, c[0x0][0x1a0] ;  /* 0x0000680016808625 */ /* 0x000fe200078e0280 */
[----:B------:R-:W-:Y:S01]  /*241b0*/  BSSY B1, `(.L_x_9798) ;  /* 0x000004b000017945 */ /* 0x000fe20003800000 */
[----:B------:R-:W-:-:S03]  /*241c0*/  FSEL R180, R131, RZ, !P1 ;  /* 0x000000ff83b47208 */ /* 0x000fc60004800000 */
[----:B------:R1:W-:Y:S02]  /*241d0*/  @!P0 STG.E [R128.64], R131 ;  /* 0x0000008380008986 */ /* 0x0003e4000c101906 */
[----:B-1----:R-:W-:-:S04]  /*241e0*/  IMAD.MOV.U32 R128, RZ, RZ, c[0x0][0x1e0] ;  /* 0x00007800ff807624 */ /* 0x002fc800078e00ff */
[----:B------:R-:W-:Y:S02]  /*241f0*/  FFMA.FTZ R130, R130, R128, c[0x0][0x228] ;  /* 0x00008a0082827623 */ /* 0x000fe40000010080 */
[----:B------:R-:W-:-:S05]  /*24200*/  FMUL.FTZ R128, R131, R131 ;  /* 0x0000008383807220 */ /* 0x000fca0000410000 */
[----:B------:R-:W-:-:S05]  /*24210*/  FSEL R128, R128, RZ, P1 ;  /* 0x000000ff80807208 */ /* 0x000fca0000800000 */
[----:B------:R-:W-:-:S04]  /*24220*/  FADD.FTZ R128, R130, R128 ;  /* 0x0000008082807221 */ /* 0x000fc80000010000 */
[----:B------:R1:W2:Y:S02]  /*24230*/  MUFU.RSQ R181, R128 ;  /* 0x0000008000b57308 */ /* 0x0002a40000001400 */
[----:B-1----:R-:W-:-:S04]  /*24240*/  @!P0 IMAD.MOV.U32 R128, RZ, RZ, 0x4 ;  /* 0x00000004ff808424 */ /* 0x002fc800078e00ff */
[----:B------:R-:W-:-:S05]  /*24250*/  @!P0 IMAD.WIDE R128, R22, R128, c[0x0][0x1a8] ;  /* 0x00006a0016808625 */ /* 0x000fca00078e0280 */
[----:B--2---:R1:W-:Y:S01]  /*24260*/  @!P0 STG.E [R128.64], R181 ;  /* 0x000000b580008986 */ /* 0x0043e2000c101906 */
[----:B------:R-:W-:Y:S05]  /*24270*/  @!P2 BRA `(.L_x_9799) ;  /* 0x000003e00000a947 */ /* 0x000fea0003800000 */
[----:B------:R-:W2:Y:S04]  /*24280*/  LDL R246, [R1+0x88] ;  /* 0x0000880001f67983 */ /* 0x000ea80000100800 */
[----:B------:R-:W3:Y:S04]  /*24290*/  LDL R163, [R1+0x8c] ;  /* 0x00008c0001a37983 */ /* 0x000ee80000100800 */
[----:B------:R-:W4:Y:S04]  /*242a0*/  LDL R250, [R1+0x80] ;  /* 0x0000800001fa7983 */ /* 0x000f280000100800 */
[----:B------:R-:W4:Y:S04]  /*242b0*/  LDL R247, [R1+0x84] ;  /* 0x0000840001f77983 */ /* 0x000f280000100800 */
[----:B------:R-:W4:Y:S01]  /*242c0*/  LDL R248, [R1+0x74] ;  /* 0x0000740001f87983 */ /* 0x000f220000100800 */
[----:B-1----:R-:W-:-:S02]  /*242d0*/  FADD.FTZ R128, R14, -R180 ;  /* 0x800000b40e807221 */ /* 0x002fc40000010000 */
[--C-:B------:R-:W-:Y:S01]  /*242e0*/  FADD.FTZ R129, R29, -R180.reuse ;  /* 0x800000b41d817221 */ /* 0x100fe20000010000 */
[----:B------:R-:W4:Y:S01]  /*242f0*/  LDL R249, [R1+0x70] ;  /* 0x0000700001f97983 */ /* 0x000f220000100800 */
[C---:B------:R-:W-:Y:S02]  /*24300*/  FMUL.FTZ R182, R181.reuse, R128 ;  /* 0x00000080b5b67220 */ /* 0x040fe40000410000 */
[--C-:B------:R-:W-:Y:S01]  /*24310*/  FADD.FTZ R128, R132, -R180.reuse ;  /* 0x800000b484807221 */ /* 0x100fe20000010000 */
[----:B------:R-:W4:Y:S01]  /*24320*/  LDL R252, [R1+0x6c] ;  /* 0x00006c0001fc7983 */ /* 0x000f220000100800 */
[----:B------:R-:W-:Y:S02]  /*24330*/  FADD.FTZ R130, R28, -R180 ;  /* 0x800000b41c827221 */ /* 0x000fe40000010000 */
[C---:B------:R-:W-:Y:S01]  /*24340*/  FMUL.FTZ R244, R181.reuse, R129 ;  /* 0x00000081b5f47220 */ /* 0x040fe20000410000 */
[----:B------:R-:W4:Y:S01]  /*24350*/  LDL R251, [R1+0x64] ;  /* 0x0000640001fb7983 */ /* 0x000f220000100800 */
[----:B------:R-:W-:-:S02]  /*24360*/  FMUL.FTZ R245, R181, R128 ;  /* 0x00000080b5f57220 */ /* 0x000fc40000410000 */
[----:B------:R-:W-:Y:S02]  /*24370*/  FMUL.FTZ R183, R181, R130 ;  /* 0x00000082b5b77220 */ /* 0x000fe40000410000 */
[----:B--2--5:R-:W-:Y:S02]  /*24380*/  FFMA.FTZ R129, R246, R244, R174 ;  /* 0x000000f4f6817223 */ /* 0x024fe400000100ae */
[----:B---3--:R-:W-:Y:S02]  /*24390*/  FFMA.FTZ R130, R163, R245, R175 ;  /* 0x000000f5a3827223 */ /* 0x008fe400000100af */
[----:B----4-:R-:W-:-:S03]  /*243a0*/  FFMA.FTZ R128, R250, R182, R172 ;  /* 0x000000b6fa807223 */ /* 0x010fc600000100ac */
[----:B------:R-:W-:Y:S01]  /*243b0*/  F2FP.BF16.PACK_AB R129, R130, R129 ;  /* 0x000000818281723e */ /* 0x000fe200000010ff */
[----:B------:R-:W-:Y:S01]  /*243c0*/  FFMA.FTZ R131, R247, R183, R173 ;  /* 0x000000b7f7837223 */ /* 0x000fe200000100ad */
[----:B------:R-:W2:Y:S01]  /*243d0*/  LDL R250, [R1+0x7c] ;  /* 0x00007c0001fa7983 */ /* 0x000ea20000100800 */
[----:B------:R-:W-:-:S03]  /*243e0*/  FADD.FTZ R130, R144, -R180 ;  /* 0x800000b490827221 */ /* 0x000fc60000010000 */
[----:B------:R-:W-:Y:S01]  /*243f0*/  F2FP.BF16.PACK_AB R128, R131, R128 ;  /* 0x000000808380723e */ /* 0x000fe200000010ff */
[--C-:B------:R-:W-:Y:S02]  /*24400*/  FADD.FTZ R131, R133, -R180.reuse ;  /* 0x800000b485837221 */ /* 0x100fe40000010000 */
[----:B------:R-:W-:Y:S02]  /*24410*/  FMUL.FTZ R247, R181, R130 ;  /* 0x00000082b5f77220 */ /* 0x000fe40000410000 */
[----:B------:R-:W-:Y:S02]  /*24420*/  FADD.FTZ R163, R145, -R180 ;  /* 0x800000b491a37221 */ /* 0x000fe40000010000 */
[C---:B------:R-:W-:Y:S02]  /*24430*/  FMUL.FTZ R246, R181.reuse, R131 ;  /* 0x00000083b5f67220 */ /* 0x040fe40000410000 */
[----:B------:R-:W-:Y:S02]  /*24440*/  FFMA.FTZ R131, R248, R247, R177 ;  /* 0x000000f7f8837223 */ /* 0x000fe400000100b1 */
[----:B------:R-:W-:-:S02]  /*24450*/  FMUL.FTZ R248, R181, R163 ;  /* 0x000000a3b5f87220 */ /* 0x000fc40000410000 */
[----:B------:R-:W3:Y:S01]  /*24460*/  LDL R163, [R1+0x78] ;  /* 0x0000780001a37983 */ /* 0x000ee20000100800 */
[----:B0-----:R-:W-:Y:S02]  /*24470*/  FADD.FTZ R162, R156, -R180 ;  /* 0x800000b49ca27221 */ /* 0x001fe40000010000 */
[----:B------:R-:W-:Y:S02]  /*24480*/  FFMA.FTZ R130, R249, R246, R176 ;  /* 0x000000f6f9827223 */ /* 0x000fe400000100b0 */
[----:B------:R-:W-:-:S03]  /*24490*/  FMUL.FTZ R249, R181, R162 ;  /* 0x000000a2b5f97220 */ /* 0x000fc60000410000 */
[----:B------:R-:W-:Y:S01]  /*244a0*/  F2FP.BF16.PACK_AB R130, R131, R130 ;  /* 0x000000828382723e */ /* 0x000fe200000010ff */
[----:B--2---:R-:W-:Y:S02]  /*244b0*/  FFMA.FTZ R162, R250, R249, R179 ;  /* 0x000000f9faa27223 */ /* 0x004fe400000100b3 */
[----:B------:R-:W-:Y:S02]  /*244c0*/  IMAD.MOV.U32 R250, RZ, RZ, 0x10 ;  /* 0x00000010fffa7424 */ /* 0x000fe400078e00ff */
        /* <DEDUP_REMOVED lines=10> */
[----:B------:R-:W-:-:S02]  /*24570*/  FFMA.FTZ R183, R251, R183, R165 ;  /* 0x000000b7fbb77223 */ /* 0x000fc400000100a5 */
[----:B--2---:R-:W-:Y:S02]  /*24580*/  FFMA.FTZ R131, R131, R248, R170 ;  /* 0x000000f883837223 */ /* 0x004fe400000100aa */
[----:B---3--:R-:W-:-:S05]  /*24590*/  FFMA.FTZ R128, R128, R249, R171 ;  /* 0x000000f980807223 */ /* 0x008fca00000100ab */
[----:B------:R-:W-:Y:S01]  /*245a0*/  F2FP.BF16.PACK_AB R131, R128, R131 ;  /* 0x000000838083723e */ /* 0x000fe200000010ff */
[----:B----4-:R-:W-:Y:S02]  /*245b0*/  FFMA.FTZ R128, R129, R182, R164 ;  /* 0x000000b681807223 */ /* 0x010fe400000100a4 */
[----:B------:R-:W-:Y:S02]  /*245c0*/  FFMA.FTZ R129, R130, R244, R166 ;  /* 0x000000f482817223 */ /* 0x000fe400000100a6 */
[----:B------:R-:W-:Y:S02]  /*245d0*/  FFMA.FTZ R130, R162, R246, R168 ;  /* 0x000000f6a2827223 */ /* 0x000fe400000100a8 */
[----:B------:R-:W-:Y:S02]  /*245e0*/  FFMA.FTZ R162, R163, R247, R169 ;  /* 0x000000f7a3a27223 */ /* 0x000fe400000100a9 */
[----:B------:R-:W-:Y:S01]  /*245f0*/  FFMA.FTZ R163, R252, R245, R167 ;  /* 0x000000f5fca37223 */ /* 0x000fe200000100a7 */
[----:B------:R-:W-:-:S02]  /*24600*/  F2FP.BF16.PACK_AB R128, R183, R128 ;  /* 0x00000080b780723e */ /* 0x000fc400000010ff */
[----:B------:R-:W-:Y:S02]  /*24610*/  F2FP.BF16.PACK_AB R130, R162, R130 ;  /* 0x00000082a282723e */ /* 0x000fe400000010ff */
[----:B------:R-:W-:Y:S01]  /*24620*/  F2FP.BF16.PACK_AB R129, R163, R129 ;  /* 0x00000081a381723e */ /* 0x000fe200000010ff */
[----:B------:R-:W-:-:S05]  /*24630*/  IMAD.WIDE.U32 R162, R15, R250, c[0x0][0x210] ;  /* 0x000084000fa27625 */ /* 0x000fca00078e00fa */
[----:B------:R0:W-:Y:S01]  /*24640*/  STG.E.128 [R162.64], R128 ;  /* 0x00000080a2007986 */ /* 0x0001e2000c101d06 */
[----:B------:R-:W-:-:S03]  /*24650*/  IADD3 R15, R15, 0x20, RZ ;  /* 0x000000200f0f7810 */ /* 0x000fc60007ffe0ff */
.L_x_9799:
[----:B------:R-:W-:Y:S05]  /*24660*/  BSYNC B1 ;  /* 0x0000000000017941 */ /* 0x000fea0003800000 */
.L_x_9798:
[----:B------:R-:W-:Y:S01]  /*24670*/  LOP3.LUT P0, RZ, R23, 0x400, RZ, 0xc0, !PT ;  /* 0x0000040017ff7812 */ /* 0x000fe2000780c0ff */
[----:B------:R-:W-:-:S12]  /*24680*/  BSSY B1, `(.L_x_9800) ;  /* 0x0000038000017945 */ /* 0x000fd80003800000 */
[----:B------:R-:W-:Y:S05]  /*24690*/  @!P0 BRA `(.L_x_9801) ;  /* 0x0000036000008947 */ /* 0x000fea0003800000 */
[--C-:B01----:R-:W-:Y:S01]  /*246a0*/  FADD.FTZ R128, R5, -R180.reuse ;  /* 0x800000b405807221 */ /* 0x103fe20000010000 */
[----:B------:R-:W2:Y:S01]  /*246b0*/  LDL R252, [R1+0x4c] ;  /* 0x00004c0001fc7983 */ /* 0x000ea20000100800 */
[--C-:B------:R-:W-:Y:S02]  /*246c0*/  FADD.FTZ R130, R30, -R180.reuse ;  /* 0x800000b41e827221 */ /* 0x100fe40000010000 */
[----:B------:R-:W-:Y:S01]  /*246d0*/  FMUL.FTZ R182, R181, R128 ;  /* 0x00000080b5b67220 */ /* 0x000fe20000410000 */
[----:B------:R-:W3:Y:S01]  /*246e0*/  LDL R251, [R1+0x44] ;  /* 0x0000440001fb7983 */ /* 0x000ee20000100800 */
        /* <DEDUP_REMOVED lines=11> */
[--C-:B------:R-:W-:Y:S01]  /*247a0*/  FADD.FTZ R163, R147, -R180.reuse ;  /* 0x800000b493a37221 */ /* 0x100fe20000010000 */
[----:B------:R-:W-:Y:S01]  /*247b0*/  F2FP.BF16.PACK_AB R129, R130, R129 ;  /* 0x000000818281723e */ /* 0x000fe200000010ff */
[--C-:B------:R-:W-:Y:S02]  /*247c0*/  FADD.FTZ R130, R146, -R180.reuse ;  /* 0x800000b492827221 */ /* 0x100fe40000010000 */
[C---:B------:R-:W-:Y:S02]  /*247d0*/  FMUL.FTZ R246, R181.reuse, R131 ;  /* 0x00000083b5f67220 */ /* 0x040fe40000410000 */
[----:B------:R-:W-:Y:S02]  /*247e0*/  FMUL.FTZ R247, R181, R130 ;  /* 0x00000082b5f77220 */ /* 0x000fe40000410000 */
        /* <DEDUP_REMOVED lines=12> */
[----:B0-----:R-:W4:Y:S04]  /*248b0*/  LDL R131, [R1+0x38] ;  /* 0x0000380001837983 */ /* 0x001f280000100800 */
[----:B------:R-:W2:Y:S04]  /*248c0*/  LDL R128, [R1+0x3c] ;  /* 0x00003c0001807983 */ /* 0x000ea80000100800 */
[----:B------:R-:W2:Y:S04]  /*248d0*/  LDL R129, [R1+0x40] ;  /* 0x0000400001817983 */ /* 0x000ea80000100800 */
[----:B------:R-:W2:Y:S04]  /*248e0*/  LDL R130, [R1+0x48] ;  /* 0x0000480001827983 */ /* 0x000ea80000100800 */
[----:B------:R-:W2:Y:S04]  /*248f0*/  LDL R162, [R1+0x30] ;  /* 0x0000300001a27983 */ /* 0x000ea80000100800 */
[----:B------:R-:W2:Y:S01]  /*24900*/  LDL R163, [R1+0x34] ;  /* 0x0000340001a37983 */ /* 0x000ea20000100800 */
[----:B---3--:R-:W-:-:S02]  /*24910*/  FFMA.FTZ R183, R251, R183, R117 ;  /* 0x000000b7fbb77223 */ /* 0x008fc40000010075 */
[----:B----4-:R-:W-:Y:S02]  /*24920*/  FFMA.FTZ R131, R131, R248, R114 ;  /* 0x000000f883837223 */ /* 0x010fe40000010072 */
[----:B--2---:R-:W-:-:S05]  /*24930*/  FFMA.FTZ R128, R128, R249, R115 ;  /* 0x000000f980807223 */ /* 0x004fca0000010073 */
[----:B------:R-:W-:Y:S01]  /*24940*/  F2FP.BF16.PACK_AB R131, R128, R131 ;  /* 0x000000838083723e */ /* 0x000fe200000010ff */
[----:B------:R-:W-:Y:S02]  /*24950*/  FFMA.FTZ R128, R129, R182, R116 ;  /* 0x000000b681807223 */ /* 0x000fe40000010074 */
[----:B------:R-:W-:-:S03]  /*24960*/  FFMA.FTZ R129, R130, R244, R118 ;  /* 0x000000f482817223 */ /* 0x000fc60000010076 */
[----:B------:R-:W-:Y:S01]  /*24970*/  F2FP.BF16.PACK_AB R128, R183, R128 ;  /* 0x00000080b780723e */ /* 0x000fe200000010ff */
[----:B------:R-:W-:Y:S02]  /*24980*/  FFMA.FTZ R130, R162, R246, R112 ;  /* 0x000000f6a2827223 */ /* 0x000fe40000010070 */
[----:B------:R-:W-:Y:S02]  /*24990*/  FFMA.FTZ R162, R163, R247, R113 ;  /* 0x000000f7a3a27223 */ /* 0x000fe40000010071 */
[----:B------:R-:W-:-:S03]  /*249a0*/  FFMA.FTZ R163, R252, R245, R119 ;  /* 0x000000f5fca37223 */ /* 0x000fc60000010077 */
[----:B------:R-:W-:Y:S02]  /*249b0*/  F2FP.BF16.PACK_AB R130, R162, R130 ;  /* 0x00000082a282723e */ /* 0x000fe400000010ff */
[----:B------:R-:W-:Y:S01]  /*249c0*/  F2FP.BF16.PACK_AB R129, R163, R129 ;  /* 0x00000081a381723e */ /* 0x000fe200000010ff */
[C---:B------:R-:W-:Y:S01]  /*249d0*/  IMAD.WIDE.U32 R162, R15.reuse, R250, c[0x0][0x210] ;  /* 0x000084000fa27625 */ /* 0x040fe200078e00fa */
[----:B------:R-:W-:-:S04]  /*249e0*/  IADD3 R15, R15, 0x20, RZ ;  /* 0x000000200f0f7810 */ /* 0x000fc80007ffe0ff */
[----:B------:R0:W-:Y:S03]  /*249f0*/  STG.E.128 [R162.64], R128 ;  /* 0x00000080a2007986 */ /* 0x0001e6000c101d06 */
.L_x_9801:
[----:B------:R-:W-:Y:S05]  /*24a00*/  BSYNC B1 ;  /* 0x0000000000017941 */ /* 0x000fea0003800000 */
.L_x_9800:
        /* <DEDUP_REMOVED lines=57> */
.L_x_9803:
[----:B------:R-:W-:Y:S05]  /*24da0*/  BSYNC B1 ;  /* 0x0000000000017941 */ /* 0x000fea0003800000 */
.L_x_9802:
        /* <DEDUP_REMOVED lines=36> */
[----:B0-----:R-:W4:Y:S04]  /*24ff0*/  LDL R162, [R1] ;  /* 0x0000000001a27983 */ /* 0x001f280000100800 */
[----:B------:R-:W2:Y:S01]  /*25000*/  LDL R163, [R1+0x8] ;  /* 0x0000080001a37983 */ /* 0x000ea20000100800 */
[----:B------:R-:W-:Y:S02]  /*25010*/  FFMA.FTZ R131, R242, R248, R82 ;  /* 0x000000f8f2837223 */ /* 0x000fe40000010052 */
[----:B------:R-:W-:-:S02]  /*25020*/  FFMA.FTZ R128, R243, R249, R83 ;  /* 0x000000f9f3807223 */ /* 0x000fc40000010053 */
[----:B------:R-:W-:-:S03]  /*25030*/  FFMA.FTZ R130, R240, R246, R80 ;  /* 0x000000f6f0827223 */ /* 0x000fc60000010050 */
[----:B------:R-:W-:Y:S01]  /*25040*/  F2FP.BF16.PACK_AB R131, R128, R131 ;  /* 0x000000838083723e */ /* 0x000fe200000010ff */
[----:B---3--:R-:W-:Y:S02]  /*25050*/  FFMA.FTZ R183, R251, R183, R85 ;  /* 0x000000b7fbb77223 */ /* 0x008fe40000010055 */
[----:B----4-:R-:W-:Y:S02]  /*25060*/  FFMA.FTZ R128, R162, R182, R84 ;  /* 0x000000b6a2807223 */ /* 0x010fe40000010054 */
[----:B------:R-:W-:Y:S02]  /*25070*/  FFMA.FTZ R162, R241, R247, R81 ;  /* 0x000000f7f1a27223 */ /* 0x000fe40000010051 */
[----:B--2---:R-:W-:Y:S01]  /*25080*/  FFMA.FTZ R129, R163, R244, R86 ;  /* 0x000000f4a3817223 */ /* 0x004fe20000010056 */
[----:B------:R-:W-:Y:S01]  /*25090*/  F2FP.BF16.PACK_AB R128, R183, R128 ;  /* 0x00000080b780723e */ /* 0x000fe200000010ff */
[----:B------:R-:W-:Y:S01]  /*250a0*/  FFMA.FTZ R163, R252, R245, R87 ;  /* 0x000000f5fca37223 */ /* 0x000fe20000010057 */
[----:B------:R-:W-:-:S04]  /*250b0*/  F2FP.BF16.PACK_AB R130, R162, R130 ;  /* 0x00000082a282723e */ /* 0x000fc800000010ff */
[----:B------:R-:W-:Y:S01]  /*250c0*/  F2FP.BF16.PACK_AB R129, R163, R129 ;  /* 0x00000081a381723e */ /* 0x000fe200000010ff */
[C---:B------:R-:W-:Y:S01]  /*250d0*/  IMAD.WIDE.U32 R162, R15.reuse, R250, c[0x0][0x210] ;  /* 0x000084000fa27625 */ /* 0x040fe200078e00fa */
[----:B------:R-:W-:-:S04]  /*250e0*/  IADD3 R15, R15, 0x20, RZ ;  /* 0x000000200f0f7810 */ /* 0x000fc80007ffe0ff */
[----:B------:R0:W-:Y:S03]  /*250f0*/  STG.E.128 [R162.64], R128 ;  /* 0x00000080a2007986 */ /* 0x0001e6000c101d06 */
.L_x_9805:
[----:B------:R-:W-:Y:S05]  /*25100*/  BSYNC B1 ;  /* 0x0000000000017941 */ /* 0x000fea0003800000 */
.L_x_9804:
[----:B------:R-:W-:Y:S01]  /*25110*/  LOP3.LUT P0, RZ, R23, 0x80, RZ, 0xc0, !PT ;  /* 0x0000008017ff7812 */ /* 0x000fe2000780c0ff */
[----:B------:R-:W-:-:S12]  /*25120*/  BSSY B1, `(.L_x_9806) ;  /* 0x0000030000017945 */ /* 0x000fd80003800000 */
[----:B------:R-:W-:Y:S05]  /*25130*/  @!P0 BRA `(.L_x_9807) ;  /* 0x000002e000008947 */ /* 0x000fea0003800000 */
[--C-:B01----:R-:W-:Y:S02]  /*25140*/  FADD.FTZ R128, R2, -R180.reuse ;  /* 0x800000b402807221 */ /* 0x103fe40000010000 */
        /* <DEDUP_REMOVED lines=26> */
[----:B------:R-:W-:-:S02]  /*252f0*/  IMAD.MOV.U32 R250, RZ, RZ, 0x10 ;  /* 0x00000010fffa7424 */ /* 0x000fc400078e00ff */
[----:B------:R-:W-:Y:S01]  /*25300*/  FFMA.FTZ R183, R237, R183, R69 ;  /* 0x000000b7edb77223 */ /* 0x000fe20000010045 */
        /* <DEDUP_REMOVED lines=17> */
.L_x_9807:
[----:B------:R-:W-:Y:S05]  /*25420*/  BSYNC B1 ;  /* 0x0000000000017941 */ /* 0x000fea0003800000 */
.L_x_9806:
[----:B------:R-:W-:Y:S01]  /*25430*/  LOP3.LUT P0, RZ, R23, 0x40, RZ, 0xc0, !PT ;  /* 0x0000004017ff7812 */ /* 0x000fe2000780c0ff */
[----:B------:R-:W-:-:S12]  /*25440*/  BSSY B1, `(.L_x_9808) ;  /* 0x000002f000017945 */ /* 0x000fd80003800000 */
[----:B------:R-:W-:Y:S05]  /*25450*/  @!P0 BRA `(.L_x_9809) ;  /* 0x000002d000008947 */ /* 0x000fea0003800000 */
[--C-:B------:R-:W-:Y:S02]  /*25460*/  FADD.FTZ R183, R0, -R180.reuse ;  /* 0x800000b400b77221 */ /* 0x100fe40000010000 */
[--C-:B------:R-:W-:Y:S02]  /*25470*/  FADD.FTZ R182, R38, -R180.reuse ;  /* 0x800000b426b67221 */ /* 0x100fe40000010000 */
[--C-:B0-----:R-:W-:Y:S02]  /*25480*/  FADD.FTZ R163, R39, -R180.reuse ;  /* 0x800000b427a37221 */ /* 0x101fe40000010000 */
[--C-:B------:R-:W-:Y:S02]  /*25490*/  FADD.FTZ R162, R142, -R180.reuse ;  /* 0x800000b48ea27221 */ /* 0x100fe40000010000 */
[--C-:B------:R-:W-:Y:S02]  /*254a0*/  FADD.FTZ R131, R143, -R180.reuse ;  /* 0x800000b48f837221 */ /* 0x100fe40000010000 */
[----:B------:R-:W-:-:S02]  /*254b0*/  FADD.FTZ R130, R154, -R180 ;  /* 0x800000b49a827221 */ /* 0x000fc40000010000 */
[--C-:B-1----:R-:W-:Y:S02]  /*254c0*/  FADD.FTZ R128, R155, -R180.reuse ;  /* 0x800000b49b807221 */ /* 0x102fe40000010000 */
        /* <DEDUP_REMOVED lines=19> */
[----:B------:R-:W-:Y:S01]  /*25600*/  FFMA.FTZ R182, R221, R182, R53 ;  /* 0x000000b6ddb67223 */ /* 0x000fe20000010035 */
        /* <DEDUP_REMOVED lines=16> */
[----:B------:R-:W-:-:S05]  /*25710*/  F2FP.BF16.PACK_AB R128, R182, R128 ;  /* 0x00000080b680723e */ /* 0x000fca00000010ff */
[----:B------:R0:W-:Y:S02]  /*25720*/  STG.E.128 [R162.64], R128 ;  /* 0x00000080a2007986 */ /* 0x0001e4000c101d06 */
.L_x_9809:
[----:B------:R-:W-:Y:S05]  /*25730*/  BSYNC B1 ;  /* 0x0000000000017941 */ /* 0x000fea0003800000 */
.L_x_9808:
[----:B------:R-:W-:-:S04]  /*25740*/  IMAD.MOV.U32 R15, RZ, RZ, 0x4 ;  /* 0x00000004ff0f7424 */ /* 0x000fc800078e00ff */
[----:B------:R-:W-:-:S05]  /*25750*/  IMAD R22, R15, c[0x0][0x160], R22 ;  /* 0x000058000f167a24 */ /* 0x000fca00078e0216 */
[----:B------:R-:W-:-:S13]  /*25760*/  ISETP.GE.AND P0, PT, R22, c[0x0][0x164], PT ;  /* 0x0000590016007a0c */ /* 0x000fda0003f06270 */
[----:B01---5:R-:W-:Y:S01]  /*25770*/  @P0 CALL.REL.NOINC `(.L_x_9810) ;  /* 0x0000001000000944 */ /* 0x023fe20003c00000 */
[----:B------:R-:W-:Y:S05]  /*25780*/  BRA `(.L_x_9811) ;  /* 0xfffdbd9000007947 */ /* 0x000fea000383ffff */
.L_x_9810:
[----:B------:R-:W-:Y:S05]  /*25790*/  BSYNC B0 ;  /* 0x0000000000007941 */ /* 0x000fea0003800000 */
.L_x_9010:
[----:B------:R-:W-:Y:S05]  /*257a0*/  EXIT ;  /* 0x000000000000794d */ /* 0x000fea0003800000 */
.L_x_9796:
[----:B------:R-:W-:Y:S01]  /*257b0*/  IMAD.MOV.U32 R162, RZ, RZ, R131 ;  /* 0x000000ffffa27224 */ /* 0x000fe200078e0083 */
[----:B------:R-:W-:Y:S01]  /*257c0*/  MOV R128, 0x25810 ;  /* 0x0002581000807802 */ /* 0x000fe20000000f00 */
[----:B------:R-:W-:Y:S02]  /*257d0*/  IMAD.MOV.U32 R130, RZ, RZ, 0x1 ;  /* 0x00000001ff827424 */ /* 0x000fe400078e00ff */
[----:B------:R-:W-:Y:S02]  /*257e0*/  IMAD.MOV.U32 R163, RZ, RZ, 0x1f ;  /* 0x0000001fffa37424 */ /* 0x000fe400078e00ff */
[----:B------:R-:W-:Y:S02]  /*257f0*/  IMAD.MOV.U32 R129, RZ, RZ, -0x1 ;  /* 0xffffffffff817424 */ /* 0x000fe400078e00ff */
[----:B-----5:R-:W-:Y:S05]  /*25800*/  CALL.REL.NOINC `($__internal_20_$__cuda_sm70_shflsync_bfly_p) ;  /* 0x000009e000007944 */ /* 0x020fea0003c00000 */
[----:B-1----:R-:W-:Y:S05]  /*25810*/  BRA `(.L_x_9812) ;  /* 0xffffe1e000007947 */ /* 0x002fea000383ffff */
.L_x_9797:
[----:B------:R-:W-:Y:S01]  /*25820*/  IMAD.MOV.U32 R162, RZ, RZ, R131 ;  /* 0x000000ffffa27224 */ /* 0x000fe200078e0083 */
[----:B------:R-:W-:Y:S01]  /*25830*/  MOV R128, 0x25880 ;  /* 0x0002588000807802 */ /* 0x000fe20000000f00 */
[----:B------:R-:W-:Y:S02]  /*25840*/  IMAD.MOV.U32 R130, RZ, RZ, 0x2 ;  /* 0x00000002ff827424 */ /* 0x000fe400078e00ff */
[----:B------:R-:W-:-:S02]  /*25850*/  IMAD.MOV.U32 R163, RZ, RZ, 0x1f ;  /* 0x0000001fffa37424 */ /* 0x000fc400078e00ff */
[----:B------:R-:W-:Y:S02]  /*25860*/  IMAD.MOV.U32 R129, RZ, RZ, -0x1 ;  /* 0xffffffffff817424 */ /* 0x000fe400078e00ff */
[----:B-----5:R-:W-:Y:S05]  /*25870*/  CALL.REL.NOINC `($__internal_20_$__cuda_sm70_shflsync_bfly_p) ;  /* 0x0000097000007944 */ /* 0x020fea0003c00000 */
[----:B-1----:R-:W-:Y:S01]  /*25880*/  FADD.FTZ R131, R131, R130 ;  /* 0x0000008283837221 */ /* 0x002fe20000010000 */
[----:B------:R-:W-:Y:S01]  /*25890*/  MOV R128, 0x258f0 ;  /* 0x000258f000807802 */ /* 0x000fe20000000f00 */
[----:B------:R-:W-:Y:S02]  /*258a0*/  IMAD.MOV.U32 R130, RZ, RZ, 0x4 ;  /* 0x00000004ff827424 */ /* 0x000fe400078e00ff */
[----:B------:R-:W-:Y:S02]  /*258b0*/  IMAD.MOV.U32 R163, RZ, RZ, 0x1f ;  /* 0x0000001fffa37424 */ /* 0x000fe400078e00ff */
[----:B------:R-:W-:Y:S02]  /*258c0*/  IMAD.MOV.U32 R129, RZ, RZ, -0x1 ;  /* 0xffffffffff817424 */ /* 0x000fe400078e00ff */
[----:B------:R-:W-:Y:S02]  /*258d0*/  IMAD.MOV.U32 R162, RZ, RZ, R131 ;  /* 0x000000ffffa27224 */ /* 0x000fe400078e0083 */
[----:B------:R-:W-:Y:S05]  /*258e0*/  CALL.REL.NOINC `($__internal_20_$__cuda_sm70_shflsync_bfly_p) ;  /* 0x0000090000007944 */ /* 0x000fea0003c00000 */
[----:B-1----:R-:W-:Y:S01]  /*258f0*/  FADD.FTZ R131, R131, R130 ;  /* 0x0000008283837221 */ /* 0x002fe20000010000 */
[----:B------:R-:W-:Y:S01]  /*25900*/  MOV R128, 0x25960 ;  /* 0x0002596000807802 */ /* 0x000fe20000000f00 */
[----:B------:R-:W-:-:S02]  /*25910*/  IMAD.MOV.U32 R130, RZ, RZ, 0x8 ;  /* 0x00000008ff827424 */ /* 0x000fc400078e00ff */
[----:B------:R-:W-:Y:S02]  /*25920*/  IMAD.MOV.U32 R163, RZ, RZ, 0x1f ;  /* 0x0000001fffa37424 */ /* 0x000fe400078e00ff */
[----:B------:R-:W-:Y:S02]  /*25930*/  IMAD.MOV.U32 R129, RZ, RZ, -0x1 ;  /* 0xffffffffff817424 */ /* 0x000fe400078e00ff */
[----:B------:R-:W-:Y:S02]  /*25940*/  IMAD.MOV.U32 R162, RZ, RZ, R131 ;  /* 0x000000ffffa27224 */ /* 0x000fe400078e0083 */
[----:B------:R-:W-:Y:S05]  /*25950*/  CALL.REL.NOINC `($__internal_20_$__cuda_sm70_shflsync_bfly_p) ;  /* 0x0000089000007944 */ /* 0x000fea0003c00000 */
[----:B-1----:R-:W-:Y:S01]  /*25960*/  FADD.FTZ R131, R131, R130 ;  /* 0x0000008283837221 */ /* 0x002fe20000010000 */
[----:B------:R-:W-:Y:S01]  /*25970*/  MOV R128, 0x259d0 ;  /* 0x000259d000807802 */ /* 0x000fe20000000f00 */
[----:B------:R-:W-:Y:S02]  /*25980*/  IMAD.MOV.U32 R130, RZ, RZ, 0x10 ;  /* 0x00000010ff827424 */ /* 0x000fe400078e00ff */
[----:B------:R-:W-:Y:S02]  /*25990*/  IMAD.MOV.U32 R163, RZ, RZ, 0x1f ;  /* 0x0000001fffa37424 */ /* 0x000fe400078e00ff */
[----:B------:R-:W-:-:S02]  /*259a0*/  IMAD.MOV.U32 R129, RZ, RZ, -0x1 ;  /* 0xffffffffff817424 */ /* 0x000fc400078e00ff */
[----:B------:R-:W-:Y:S02]  /*259b0*/  IMAD.MOV.U32 R162, RZ, RZ, R131 ;  /* 0x000000ffffa27224 */ /* 0x000fe400078e0083 */
[----:B------:R-:W-:Y:S05]  /*259c0*/  CALL.REL.NOINC `($__internal_20_$__cuda_sm70_shflsync_bfly_p) ;  /* 0x0000082000007944 */ /* 0x000fea0003c00000 */
        /* <DEDUP_REMOVED lines=104> */
[----:B------:R-:W-:Y:S05]  /*26050*/  CALL.REL.NOINC `($__internal_20_$__cuda_sm70_shflsync_bfly_p) ;  /* 0x0000019000007944 */ /* 0x000fea0003c00000 */
[----:B-1----:R-:W-:Y:S01]  /*26060*/  FADD.FTZ R162, R162, R130 ;  /* 0x00000082a2a27221 */ /* 0x002fe20000010000 */
[----:B------:R-:W-:Y:S01]  /*26070*/  MOV R128, 0x260c0 ;  /* 0x000260c000807802 */ /* 0x000fe20000000f00 */
[----:B------:R-:W-:Y:S02]  /*26080*/  IMAD.MOV.U32 R130, RZ, RZ, 0x2 ;  /* 0x00000002ff827424 */ /* 0x000fe400078e00ff */
[----:B------:R-:W-:Y:S02]  /*26090*/  IMAD.MOV.U32 R163, RZ, RZ, 0x1f ;  /* 0x0000001fffa37424 */ /* 0x000fe400078e00ff */
[----:B------:R-:W-:Y:S02]  /*260a0*/  IMAD.MOV.U32 R129, RZ, RZ, -0x1 ;  /* 0xffffffffff817424 */ /* 0x000fe400078e00ff */
[----:B------:R-:W-:Y:S05]  /*260b0*/  CALL.REL.NOINC `($__internal_20_$__cuda_sm70_shflsync_bfly_p) ;  /* 0x0000013000007944 */ /* 0x000fea0003c00000 */
[----:B-1----:R-:W-:Y:S01]  /*260c0*/  FADD.FTZ R162, R162, R130 ;  /* 0x00000082a2a27221 */ /* 0x002fe20000010000 */
[----:B------:R-:W-:Y:S01]  /*260d0*/  MOV R128, 0x26120 ;  /* 0x0002612000807802 */ /* 0x000fe20000000f00 */
[----:B------:R-:W-:-:S02]  /*260e0*/  IMAD.MOV.U32 R130, RZ, RZ, 0x4 ;  /* 0x00000004ff827424 */ /* 0x000fc400078e00ff */
[----:B------:R-:W-:Y:S02]  /*260f0*/  IMAD.MOV.U32 R163, RZ, RZ, 0x1f ;  /* 0x0000001fffa37424 */ /* 0x000fe400078e00ff */
        /* <DEDUP_REMOVED lines=14> */
[----:B-1----:R-:W-:Y:S05]  /*261e0*/  BRA `(.L_x_9813) ;  /* 0xffffdf7000007947 */ /* 0x002fea000383ffff */
        .weak           $__internal_20_$__cuda_sm70_shflsync_bfly_p
        .type           $__internal_20_$__cuda_sm70_shflsync_bfly_p,@function
        .size           $__internal_20_$__cuda_sm70_shflsync_bfly_p,(.L_x_39464 - $__internal_20_$__cuda_sm70_shflsync_bfly_p)
$__internal_20_$__cuda_sm70_shflsync_bfly_p:
[----:B------:R-:W-:Y:S04]  /*261f0*/  WARPSYNC R129 ;  /* 0x0000008100007348 */ /* 0x000fe80003800000 */
[----:B------:R0:W1:Y:S02]  /*26200*/  SHFL.BFLY PT, R130, R162, R130, R163 ;  /* 0x0c000082a2827389 */ /* 0x00006400000e00a3 */
[----:B0-----:R-:W-:-:S04]  /*26210*/  IMAD.MOV.U32 R129, RZ, RZ, 0x0 ;  /* 0x00000000ff817424 */ /* 0x001fc800078e00ff */
[----:B------:R-:W-:Y:S05]  /*26220*/  RET.REL.NODEC R128 `(_ZN10layer_norm31ln_parallel_residual_fwd_kernelINS_13Kernel_traitsIf13__nv_bfloat16S2_S2_fjLj1536ELj1ELj4ELj1ELj16ENS_18Kernel_traits_baseILj1536EfS2_S2_S2_fjLj128EEEEELb1ELb0ELb0EEEvNS_9FwdParamsE) ;  /* 0xfffd9dd080007950 */ /* 0x000fea0003c3ffff */
.L_x_9814:
        /* <DEDUP_REMOVED lines=13> */
.L_x_39464:


//--------------------- .text._ZN10layer_norm31ln_parallel_residual_fwd_kernelINS_13Kernel_traitsIf13__nv_bfloat16S2_S2_fjLj1536ELj1ELj4ELj1ELj16ENS_18Kernel_traits_baseILj1536EfS2_S2_S2_fjLj128EEEEELb1ELb0ELb1EEEvNS_9FwdParamsE --------------------------
	.section	.text._ZN10layer_norm31ln_parallel_residual_fwd_kernelINS_13Kernel_traitsIf13__nv_bfloat16S2_S2_fjLj1536ELj1ELj4ELj1ELj16ENS_18Kernel_traits_baseILj1536EfS2_S2_S2_fjLj128EEEEELb1ELb0ELb1EEEvNS_9FwdParamsE,"ax",@progbits
	.sectioninfo	@"SHI_REGISTERS=255"
	.align	128
        .global         _ZN10layer_norm31ln_parallel_residual_fwd_kernelINS_13Kernel_traitsIf13__nv_bfloat16S2_S2_fjLj1536ELj1ELj4ELj1ELj16ENS_18Kernel_traits_baseILj1536EfS2_S2_S2_fjLj128EEEEELb1ELb0ELb1EEEvNS_9FwdParamsE
        .type           _ZN10layer_norm31ln_parallel_residual_fwd_kernelINS_13Kernel_traitsIf13__nv_bfloat16S2_S2_fjLj1536ELj1ELj4ELj1ELj16ENS_18Kernel_traits_baseILj1536EfS2_S2_S2_fjLj128EEEEELb1ELb0ELb1EEEvNS_9FwdParamsE,@function
        .size           _ZN10layer_norm31ln_parallel_residual_fwd_kernelINS_13Kernel_traitsIf13__nv_bfloat16S2_S2_fjLj1536ELj1ELj4ELj1ELj16ENS_18Kernel_traits_baseILj1536EfS2_S2_S2_fjLj128EEEEELb1ELb0ELb1EEEvNS_9FwdParamsE,(.L_x_39465 - _ZN10layer_norm31ln_parallel_residual_fwd_kernelINS_13Kernel_traitsIf13__nv_bfloat16S2_S2_fjLj1536ELj1ELj4ELj1ELj16ENS_18Kernel_traits_baseILj1536EfS2_S2_S2_fjLj128EEEEELb1ELb0ELb1EEEvNS_9FwdParamsE)
        .other          _ZN10layer_norm31ln_parallel_residual_fwd_kernelINS_13Kernel_traitsIf13__nv_bfloat16S2_S2_fjLj1536ELj1ELj4ELj1ELj16ENS_18Kernel_traits_baseILj1536EfS2_S2_S2_fjLj128EEEEELb1ELb0ELb1EEEvNS_9FwdParamsE,@"STO_CUDA_ENTRY STV_DEFAULT"
_ZN10layer_norm31ln_parallel_residual_fwd_kernelINS_13Kernel_traitsIf13__nv_bfloat16S2_S2_fjLj1536ELj1ELj4ELj1ELj16ENS_18Kernel_traits_baseILj1536EfS2_S2_S2_fjLj128EEEEELb1ELb0ELb1EEEvNS_9FwdParamsE:
.text._ZN10layer_norm31ln_parallel_residual_fwd_kernelINS_13Kernel_traitsIf13__nv_bfloat16S2_S2_fjLj1536ELj1ELj4ELj1ELj16ENS_18Kernel_traits_baseILj1536EfS2_S2_S2_fjLj128EEEEELb1ELb0ELb1EEEvNS_9FwdParamsE:
[----:B------:R-:W-:Y:S02]  /*0000*/  IMAD.MOV.U32 R1, RZ, RZ, c[0x0][0x28] ;  /* 0x00000a00ff017624 */ /* 0x000fe400078e00ff */
[----:B------:R-:W-:Y:S01]  /*0010*/  ULDC.U8 UR4, c[0x0][0x244] ;  /* 0x0000910000047ab9 */ /* 0x000fe20000000000 */
[----:B------:R-:W-:Y:S01]  /*0020*/  IMAD.MOV.U32 R186, RZ, RZ, c[0x0][0x238] ;  /* 0x00008e00ffba7624 */ /* 0x000fe200078e00ff */
[----:B------:R-:W-:Y:S01]  /*0030*/  ISETP.NE.AND P0, PT, RZ, UR4, PT ;  /* 0x00000004ff007c0c */ /* 0x000fe2000bf05270 */
[----:B------:R-:W-:Y:S01]  /*0040*/  ULDC.64 UR4, c[0x0][0x230] ;  /* 0x00008c0000047ab9 */ /* 0x000fe20000000a00 */
[----:B------:R-:W-:Y:S01]  /*0050*/  IADD3 R1, R1, -0x80, RZ ;  /* 0xffffff8001017810 */ /* 0x000fe20007ffe0ff */
[----:B------:R-:W-:Y:S01]  /*0060*/  IMAD.U32 R2, RZ, RZ, UR4 ;  /* 0x00000004ff027e24 */ /* 0x000fe2000f8e00ff */
[----:B------:R-:W-:Y:S01]  /*0070*/  ULDC.64 UR6, c[0x0][0x118] ;  /* 0x0000460000067ab9 */ /* 0x000fe20000000a00 */
[----:B------:R-:W-:Y:S02]  /*0080*/  IMAD.U32 R3, RZ, RZ, UR5 ;  /* 0x00000005ff037e24 */ /* 0x000fe4000f8e00ff */
[----:B------:R-:W-:-:S06]  /*0090*/  IMAD.MOV.U32 R187, RZ, RZ, c[0x0][0x23c] ;  /* 0x00008f00ffbb7624 */ /* 0x000fcc00078e00ff */
[----:B------:R-:W2:Y:S01]  /*00a0*/  @P0 LDG.E.64 R2, [R2.64] ;  /* 0x0000000602020981 */ /* 0x000ea2000c1e1b00 */
[----:B------:R-:W-:Y:S02]  /*00b0*/  @P0 IMAD.MOV.U32 R12, RZ, RZ, R186 ;  /* 0x000000ffff0c0224 */ /* 0x000fe400078e00ba */
[----:B------:R-:W-:-:S05]  /*00c0*/  @P0 IMAD.MOV.U32 R13, RZ, RZ, R187 ;  /* 0x000000ffff0d0224 */ /* 0x000fca00078e00bb */
[----:B------:R-:W3:Y:S01]  /*00d0*/  @P0 LDG.E.64 R4, [R12.64] ;  /* 0x000000060c040981 */ /* 0x000ee2000c1e1b00 */
[----:B------:R-:W-:Y:S01]  /*00e0*/  CS2R R140, SRZ ;  /* 0x00000000008c7805 */ /* 0x000fe2000001ff00 */
[----:B------:R-:W-:Y:S01]  /*00f0*/  CS2R R142, SRZ ;  /* 0x00000000008e7805 */ /* 0x000fe2000001ff00 */
[----:B------:R-:W-:Y:S01]  /*0100*/  CS2R R136, SRZ ;  /* 0x0000000000887805 */ /* 0x000fe2000001ff00 */
[----:B------:R-:W0:Y:S01]  /*0110*/  S2R R252, SR_TID.X ;  /* 0x0000000000fc7919 */ /* 0x000e220000002100 */
[----:B------:R-:W-:Y:S01]  /*0120*/  CS2R R138, SRZ ;  /* 0x00000000008a7805 */ /* 0x000fe2000001ff00 */
[----:B------:R-:W-:Y:S01]  /*0130*/  CS2R R132, SRZ ;  /* 0x0000000000847805 */ /* 0x000fe2000001ff00 */
[----:B------:R-:W-:Y:S01]  /*0140*/  CS2R R134, SRZ ;  /* 0x0000000000867805 */ /* 0x000fe2000001ff00 */
[----:B------:R-:W0:Y:S01]  /*0150*/  S2R R15, SR_CTAID.X ;  /* 0x00000000000f7919 */ /* 0x000e220000002500 */
        /* <DEDUP_REMOVED lines=42> */
[----:B--2---:R-:W1:Y:S08]  /*0400*/  @P0 R2UR UR4, R2 ;  /* 0x00000000020403c2 */ /* 0x004e7000000e0000 */
[----:B------:R2:W4:Y:S01]  /*0410*/  @P0 R2UR UR5, R3 ;  /* 0x00000000030503c2 */ /* 0x00052200000e0000 */
[----:B---3--:R-:W-:Y:S01]  /*0420*/  @P0 IADD3 R186, P1, R4, c[0x0][0x240], RZ ;  /* 0x0000900004ba0a10 */ /* 0x008fe20007f3e0ff */
[----:B0-----:R-:W-:-:S04]  /*0430*/  IMAD R4, R15, c[0x0][0x0], R252 ;  /* 0x000000000f047a24 */ /* 0x001fc800078e02fc */
[----:B------:R-:W-:Y:S01]  /*0440*/  @P0 IMAD.X R187, RZ, RZ, R5, P1 ;  /* 0x000000ffffbb0224 */ /* 0x000fe200008e0605 */
[----:B------:R-:W-:Y:S01]  /*0450*/  ISETP.NE.U32.AND P0, PT, RZ, c[0x0][0x218], PT ;  /* 0x00008600ff007a0c */ /* 0x000fe20003f05070 */
[----:B------:R-:W-:-:S03]  /*0460*/  IMAD.WIDE.U32 R10, R4, -0x326172a9, RZ ;  /* 0xcd9e8d57040a7825 */ /* 0x000fc600078e00ff */
[--C-:B------:R-:W-:Y:S02]  /*0470*/  SHF.R.U64 R5, R186, 0x2, R187.reuse ;  /* 0x00000002ba057819 */ /* 0x100fe400000012bb */
[----:B------:R-:W-:Y:S02]  /*0480*/  SHF.R.U32.HI R6, RZ, 0x2, R187 ;  /* 0x00000002ff067819 */ /* 0x000fe400000116bb */
[----:B------:R-:W-:Y:S01]  /*0490*/  ISETP.NE.AND.EX P0, PT, RZ, c[0x0][0x21c], PT, P0 ;  /* 0x00008700ff007a0c */ /* 0x000fe20003f05300 */
[----:B------:R-:W-:Y:S01]  /*04a0*/  IMAD.WIDE.U32 R8, R5, -0x2daee0ad, RZ ;  /* 0xd2511f5305087825 */ /* 0x000fe200078e00ff */
[----:B-1----:R-:W-:Y:S01]  /*04b0*/  LOP3.LUT R0, R11, UR4, R6, 0x96, !PT ;  /* 0x000000040b007c12 */ /* 0x002fe2000f8e9606 */
[----:B------:R-:W-:Y:S02]  /*04c0*/  UIADD3 UR9, UR4, -0x61c88647, URZ ;  /* 0x9e3779b904097890 */ /* 0x000fe4000fffe03f */
[----:B------:R-:W-:Y:S02]  /*04d0*/  UIADD3 UR11, UR4, 0x3c6ef372, URZ ;  /* 0x3c6ef372040b7890 */ /* 0x000fe4000fffe03f */
[----:B--2---:R-:W-:Y:S01]  /*04e0*/  IMAD.WIDE.U32 R2, R0, -0x2daee0ad, RZ ;  /* 0xd2511f5300027825 */ /* 0x004fe200078e00ff */
[----:B------:R-:W-:Y:S01]  /*04f0*/  UIADD3 UR13, UR4, -0x255992d5, URZ ;  /* 0xdaa66d2b040d7890 */ /* 0x000fe2000fffe03f */
[----:B----4-:R-:W-:Y:S01]  /*0500*/  LOP3.LUT R12, R9, UR5, RZ, 0x3c, !PT ;  /* 0x00000005090c7c12 */ /* 0x010fe2000f8e3cff */
[----:B------:R-:W-:Y:S01]  /*0510*/  UIADD3 UR10, UR5, -0x4498517b, URZ ;  /* 0xbb67ae85050a7890 */ /* 0x000fe2000fffe03f */
[----:B------:R-:W-:Y:S01]  /*0520*/  SHF.R.U32.HI R0, RZ, 0x5, R252 ;  /* 0x00000005ff007819 */ /* 0x000fe200000116fc */
[----:B------:R-:W-:-:S02]  /*0530*/  UIADD3 UR12, UR5, 0x76cf5d0a, URZ ;  /* 0x76cf5d0a050c7890 */ /* 0x000fc4000fffe03f */
[----:B------:R-:W-:Y:S01]  /*0540*/  IMAD.WIDE.U32 R12, R12, -0x326172a9, RZ ;  /* 0xcd9e8d570c0c7825 */ /* 0x000fe200078e00ff */
[----:B------:R-:W-:Y:S01]  /*0550*/  UIADD3 UR14, UR5, 0x32370b8f, URZ ;  /* 0x32370b8f050e7890 */ /* 0x000fe2000fffe03f */
[----:B------:R-:W-:Y:S01]  /*0560*/  LOP3.LUT R11, R3, UR10, R8, 0x96, !PT ;  /* 0x0000000a030b7c12 */ /* 0x000fe2000f8e9608 */
[----:B------:R-:W-:Y:S01]  /*0570*/  UIADD3 UR15, UR4, 0x78dde6e4, URZ ;  /* 0x78dde6e4040f7890 */ /* 0x000fe2000fffe03f */
[----:B------:R-:W-:Y:S01]  /*0580*/  IMAD R0, R15, 0x4, R0 ;  /* 0x000000040f007824 */ /* 0x000fe200078e0200 */
[----:B------:R-:W-:Y:S01]  /*0590*/  LOP3.LUT R8, R13, UR9, R10, 0x96, !PT ;  /* 0x000000090d087c12 */ /* 0x000fe2000f8e960a */
[----:B------:R-:W-:Y:S01]  /*05a0*/  UIADD3 UR16, UR5, -0x126145ec, URZ ;  /* 0xed9eba1405107890 */ /* 0x000fe2000fffe03f */
[----:B------:R-:W-:Y:S01]  /*05b0*/  IMAD.WIDE.U32 R10, R11, -0x326172a9, RZ ;  /* 0xcd9e8d570b0a7825 */ /* 0x000fe200078e00ff */
[----:B------:R-:W-:Y:S02]  /*05c0*/  UIADD3 UR18, UR5, -0x56f99767, URZ ;  /* 0xa906689905127890 */ /* 0x000fe4000fffe03f */
[----:B------:R-:W-:Y:S01]  /*05d0*/  UIADD3 UR17, UR4, 0x1715609d, URZ ;  /* 0x1715609d04117890 */ /* 0x000fe2000fffe03f */
        /* <DEDUP_REMOVED lines=10> */
[----:B------:R-:W-:Y:S02]  /*0680*/  UIADD3 UR24, UR5, -0x24c28bd8, URZ ;  /* 0xdb3d742805187890 */ /* 0x000fe4000fffe03f */
[----:B------:R-:W-:Y:S01]  /*0690*/  UIADD3 UR23, UR4, -0xe443238, URZ ;  /* 0xf1bbcdc804177890 */ /* 0x000fe2000fffe03f */
        /* <DEDUP_REMOVED lines=17> */
[----:B------:R-:W-:-:S04]  /*07b0*/  IMAD.HI.U32 R7, R14, -0x326172a9, RZ ;  /* 0xcd9e8d570e077827 */ /* 0x000fc800078e00ff */
[----:B------:R-:W-:Y:S01]  /*07c0*/  IMAD.HI.U32 R3, R13, -0x2daee0ad, RZ ;  /* 0xd2511f530d037827 */ /* 0x000fe200078e00ff */
[----:B------:R-:W-:-:S04]  /*07d0*/  LOP3.LUT R12, R7, UR23, R12, 0x96, !PT ;  /* 0x00000017070c7c12 */ /* 0x000fc8000f8e960c */
[----:B------:R-:W-:Y:S01]  /*07e0*/  LOP3.LUT R15, R3, UR24, R2, 0x96, !PT ;  /* 0x00000018030f7c12 */ /* 0x000fe2000f8e9602 */
[----:B------:R-:W-:-:S05]  /*07f0*/  IMAD.SHL.U32 R2, R252, 0x20, RZ ;  /* 0x00000020fc027824 */ /* 0x000fca00078e00ff */
[----:B------:R-:W-:-:S04]  /*0800*/  LOP3.LUT R7, R2, 0x3e0, RZ, 0xc0, !PT ;  /* 0x000003e002077812 */ /* 0x000fc800078ec0ff */
[----:B------:R-:W-:-:S05]  /*0810*/  IADD3 R2, P1, R7, c[0x0][0x218], RZ ;  /* 0x0000860007027a10 */ /* 0x000fca0007f3e0ff */
[----:B------:R-:W-:Y:S01]  /*0820*/  IMAD.X R3, RZ, RZ, c[0x0][0x21c], P1 ;  /* 0x00008700ff037624 */ /* 0x000fe200008e06ff */
[----:B------:R-:W-:-:S04]  /*0830*/  LOP3.LUT R252, R252, 0x1f, RZ, 0xc0, !PT ;  /* 0x0000001ffcfc7812 */ /* 0x000fc800078ec0ff */
        /* <DEDUP_REMOVED lines=12> */
[----:B------:R-:W-:-:S02]  /*0900*/  ISETP.NE.U32.AND P0, PT, RZ, c[0x0][0x220], PT ;  /* 0x00008800ff007a0c */ /* 0x000fc40003f05070 */
[----:B------:R-:W-:Y:S02]  /*0910*/  SHF.L.U32 R8, R252, 0x5, RZ ;  /* 0x00000005fc087819 */ /* 0x000fe400000006ff */
[----:B------:R-:W-:Y:S02]  /*0920*/  ISETP.NE.AND.EX P0, PT, RZ, c[0x0][0x224], PT, P0 ;  /* 0x00008900ff007a0c */ /* 0x000fe40003f05300 */
[C---:B------:R-:W-:Y:S02]  /*0930*/  IADD3 R10, P1, R8.reuse, c[0x0][0x220], RZ ;  /* 0x00008800080a7a10 */ /* 0x040fe40007f3e0ff */
[----:B------:R-:W-:Y:S02]  /*0940*/  IADD3 R8, P3, R8, c[0x0][0x1b8], RZ ;  /* 0x00006e0008087a10 */ /* 0x000fe40007f7e0ff */
[----:B0-----:R-:W-:Y:S01]  /*0950*/  IADD3 R2, P2, R7, c[0x0][0x1b0], RZ ;  /* 0x00006c0007027a10 */ /* 0x001fe20007f5e0ff */
[----:B------:R-:W-:Y:S01]  /*0960*/  IMAD.X R11, RZ, RZ, c[0x0][0x224], P1 ;  /* 0x00008900ff0b7624 */ /* 0x000fe200008e06ff */
[----:B------:R-:W-:Y:S01]  /*0970*/  ISETP.GE.AND P1, PT, R0, c[0x0][0x164], PT ;  /* 0x0000590000007a0c */ /* 0x000fe20003f26270 */
[----:B------:R-:W-:-:S02]  /*0980*/  IMAD.X R9, RZ, RZ, c[0x0][0x1bc], P3 ;  /* 0x00006f00ff097624 */ /* 0x000fc400018e06ff */
[----:B------:R-:W-:Y:S02]  /*0990*/  IMAD.X R3, RZ, RZ, c[0x0][0x1b4], P2 ;  /* 0x00006d00ff037624 */ /* 0x000fe400010e06ff */
        /* <DEDUP_REMOVED lines=13> */
[----:B------:R1:W2:Y:S04]  /*0a70*/  LDG.E.128 R144, [R2.64] ;  /* 0x0000000602907981 */ /* 0x0002a8000c1e1d00 */
[----:B------:R1:W3:Y:S04]  /*0a80*/  LDG.E.128 R40, [R2.64+0x10] ;  /* 0x0000100602287981 */ /* 0x0002e8000c1e1d00 */
[----:B------:R1:W4:Y:S04]  /*0a90*/  LDG.E.128 R36, [R2.64+0x400] ;  /* 0x0004000602247981 */ /* 0x000328000c1e1d00 */
[----:B------:R1:W4:Y:S04]  /*0aa0*/  LDG.E.128 R32, [R2.64+0x410] ;  /* 0x0004100602207981 */ /* 0x000328000c1e1d00 */
[----:B------:R0:W4:Y:S04]  /*0ab0*/  LDG.E.128 R16, [R8.64+0x410] ;  /* 0x0004100608107981 */ /* 0x000128000c1e1d00 */
[----:B------:R0:W4:Y:S04]  /*0ac0*/  LDG.E.128 R20, [R8.64+0x400] ;  /* 0x0004000608147981 */ /* 0x000128000c1e1d00 */
[----:B------:R0:W4:Y:S04]  /*0ad0*/  LDG.E.128 R28, [R8.64] ;  /* 0x00000006081c7981 */ /* 0x000128000c1e1d00 */
[----:B------:R0:W4:Y:S01]  /*0ae0*/  LDG.E.128 R24, [R8.64+0x10] ;  /* 0x0000100608187981 */ /* 0x000122000c1e1d00 */
[----:B------:R-:W-:Y:S01]  /*0af0*/  UIADD3 UR25, UR4, -0x700cb87f, URZ ;  /* 0x8ff3478104197890 */ /* 0x000fe2000fffe03f */
[----:B------:R-:W-:Y:S01]  /*0b00*/  IMAD.HI.U32 R7, R15, -0x326172a9, RZ ;  /* 0xcd9e8d570f077827 */ /* 0x000fe200078e00ff */
[----:B------:R-:W-:Y:S01]  /*0b10*/  UIADD3 UR26, UR5, -0x695add53, URZ ;  /* 0x96a522ad051a7890 */ /* 0x000fe2000fffe03f */
[----:B------:R1:W5:Y:S02]  /*0b20*/  LDG.E.128 R244, [R2.64+0x800] ;  /* 0x0008000602f47981 */ /* 0x000364000c1e1d00 */
[----:B0-----:R-:W-:-:S02]  /*0b30*/  IMAD.HI.U32 R10, R12, -0x2daee0ad, RZ ;  /* 0xd2511f530c0a7827 */ /* 0x001fc400078e00ff */
[----:B------:R1:W5:Y:S04]  /*0b40*/  LDG.E.128 R240, [R2.64+0x810] ;  /* 0x0008100602f07981 */ /* 0x000368000c1e1d00 */
[----:B------:R1:W5:Y:S04]  /*0b50*/  LDG.E.128 R228, [R2.64+0xc00] ;  /* 0x000c000602e47981 */ /* 0x000368000c1e1d00 */
[----:B------:R1:W5:Y:S04]  /*0b60*/  LDG.E.128 R224, [R2.64+0xc10] ;  /* 0x000c100602e07981 */ /* 0x000368000c1e1d00 */
[----:B------:R1:W5:Y:S04]  /*0b70*/  LDG.E.128 R212, [R2.64+0x1000] ;  /* 0x0010000602d47981 */ /* 0x000368000c1e1d00 */
[----:B------:R1:W5:Y:S04]  /*0b80*/  LDG.E.128 R208, [R2.64+0x1010] ;  /* 0x0010100602d07981 */ /* 0x000368000c1e1d00 */
[----:B------:R1:W5:Y:S04]  /*0b90*/  LDG.E.128 R196, [R2.64+0x1400] ;  /* 0x0014000602c47981 */ /* 0x000368000c1e1d00 */
[----:B------:R1:W5:Y:S01]  /*0ba0*/  LDG.E.128 R192, [R2.64+0x1410] ;  /* 0x0014100602c07981 */ /* 0x000362000c1e1d00 */
[----:B------:R-:W-:Y:S01]  /*0bb0*/  BSSY B0, `(.L_x_9815) ;  /* 0x000248c000007945 */ /* 0x000fe20003800000 */
[----:B------:R-:W-:-:S02]  /*0bc0*/  LOP3.LUT R186, R186, 0x3, RZ, 0xc0, !PT ;  /* 0x00000003baba7812 */ /* 0x000fc400078ec0ff */
[----:B------:R0:W5:Y:S04]  /*0bd0*/  LDG.E.128 R236, [R8.64+0x800] ;  /* 0x0008000608ec7981 */ /* 0x000168000c1e1d00 */
[----:B------:R0:W5:Y:S01]  /*0be0*/  LDG.E.128 R232, [R8.64+0x810] ;  /* 0x0008100608e87981 */ /* 0x000162000c1e1d00 */
[----:B-1----:R-:W-:Y:S02]  /*0bf0*/  IMAD R3, R13, -0x2daee0ad, RZ ;  /* 0xd2511f530d037824 */ /* 0x002fe400078e02ff */
[----:B------:R-:W-:Y:S01]  /*0c00*/  IMAD R2, R14, -0x326172a9, RZ ;  /* 0xcd9e8d570e027824 */ /* 0x000fe200078e02ff */
[----:B------:R0:W5:Y:S02]  /*0c10*/  LDG.E.128 R220, [R8.64+0xc00] ;  /* 0x000c000608dc7981 */ /* 0x000164000c1e1d00 */
[----:B------:R-:W-:Y:S01]  /*0c20*/  LOP3.LUT R3, R10, UR26, R3, 0x96, !PT ;  /* 0x0000001a0a037c12 */ /* 0x000fe2000f8e9603 */
[----:B------:R-:W-:Y:S01]  /*0c30*/  IMAD R10, R12, -0x2daee0ad, RZ ;  /* 0xd2511f530c0a7824 */ /* 0x000fe200078e02ff */
[----:B------:R0:W5:Y:S01]  /*0c40*/  LDG.E.128 R216, [R8.64+0xc10] ;  /* 0x000c100608d87981 */ /* 0x000162000c1e1d00 */
[----:B------:R-:W-:Y:S01]  /*0c50*/  LOP3.LUT R2, R7, UR25, R2, 0x96, !PT ;  /* 0x0000001907027c12 */ /* 0x000fe2000f8e9602 */
[----:B------:R-:W-:-:S02]  /*0c60*/  IMAD.MOV.U32 R7, RZ, RZ, RZ ;  /* 0x000000ffff077224 */ /* 0x000fc400078e00ff */
[----:B------:R0:W5:Y:S04]  /*0c70*/  LDG.E.128 R204, [R8.64+0x1000] ;  /* 0x0010000608cc7981 */ /* 0x000168000c1e1d00 */
[----:B------:R0:W5:Y:S04]  /*0c80*/  LDG.E.128 R200, [R8.64+0x1010] ;  /* 0x0010100608c87981 */ /* 0x000168000c1e1d00 */
[----:B------:R0:W5:Y:S04]  /*0c90*/  LDG.E.128 R188, [R8.64+0x1400] ;  /* 0x0014000608bc7981 */ /* 0x000168000c1e1d00 */
[----:B------:R0:W5:Y:S01]  /*0ca0*/  LDG.E.128 R44, [R8.64+0x1410] ;  /* 0x00141006082c7981 */ /* 0x000162000c1e1d00 */
[----:B------:R-:W-:Y:S01]  /*0cb0*/  ULDC.U8 UR8, c[0x0][0x1f0] ;  /* 0x00007c0000087ab9 */ /* 0x000fe20000000000 */
[----:B0-----:R-:W-:-:S02]  /*0cc0*/  IMAD R8, R15, -0x326172a9, RZ ;  /* 0xcd9e8d570f087824 */ /* 0x001fc400078e02ff */
[----:B--2---:R0:W-:Y:S04]  /*0cd0*/  STL.64 [R1+0x70], R144 ;  /* 0x0000709001007387 */ /* 0x0041e80000100a00 */
[----:B------:R0:W-:Y:S04]  /*0ce0*/  STL.64 [R1+0x78], R146 ;  /* 0x0000789201007387 */ /* 0x0001e80000100a00 */
[----:B---3--:R0:W-:Y:S04]  /*0cf0*/  STL.64 [R1+0x60], R40 ;  /* 0x0000602801007387 */ /* 0x0081e80000100a00 */
[----:B------:R0:W-:Y:S04]  /*0d00*/  STL.64 [R1+0x68], R42 ;  /* 0x0000682a01007387 */ /* 0x0001e80000100a00 */
[----:B----4-:R0:W-:Y:S04]  /*0d10*/  STL.64 [R1+0x30], R36 ;  /* 0x0000302401007387 */ /* 0x0101e80000100a00 */
[----:B------:R0:W-:Y:S04]  /*0d20*/  STL.64 [R1+0x38], R38 ;  /* 0x0000382601007387 */ /* 0x0001e80000100a00 */
[----:B------:R0:W-:Y:S04]  /*0d30*/  STL.64 [R1+0x20], R32 ;  /* 0x0000202001007387 */ /* 0x0001e80000100a00 */
[----:B------:R0:W-:Y:S04]  /*0d40*/  STL.64 [R1+0x28], R34 ;  /* 0x0000282201007387 */ /* 0x0001e80000100a00 */
[----:B------:R0:W-:Y:S04]  /*0d50*/  STL.64 [R1], R16 ;  /* 0x0000001001007387 */ /* 0x0001e80000100a00 */
[----:B------:R0:W-:Y:S04]  /*0d60*/  STL.64 [R1+0x8], R18 ;  /* 0x0000081201007387 */ /* 0x0001e80000100a00 */
[----:B------:R0:W-:Y:S04]  /*0d70*/  STL.64 [R1+0x10], R20 ;  /* 0x0000101401007387 */ /* 0x0001e80000100a00 */
[----:B------:R0:W-:Y:S04]  /*0d80*/  STL.64 [R1+0x50], R28 ;  /* 0x0000501c01007387 */ /* 0x0001e80000100a00 */
[----:B------:R0:W-:Y:S04]  /*0d90*/  STL.64 [R1+0x58], R30 ;  /* 0x0000581e01007387 */ /* 0x0001e80000100a00 */
[----:B------:R0:W-:Y:S04]  /*0da0*/  STL.64 [R1+0x18], R22 ;  /* 0x0000181601007387 */ /* 0x0001e80000100a00 */
[----:B------:R0:W-:Y:S04]  /*0db0*/  STL.64 [R1+0x40], R24 ;  /* 0x0000401801007387 */ /* 0x0001e80000100a00 */
[----:B------:R0:W-:Y:S02]  /*0dc0*/  STL.64 [R1+0x48], R26 ;  /* 0x0000481a01007387 */ /* 0x0001e40000100a00 */
.L_x_10593:
[----:B------:R-:W-:Y:S01]  /*0dd0*/  ISETP.NE.U32.AND P0, PT, RZ, c[0x0][0x178], PT ;  /* 0x00005e00ff007a0c */ /* 0x000fe20003f05070 */
[----:B0-----:R-:W-:Y:S01]  /*0de0*/  IMAD R19, R0, c[0x0][0x168], RZ ;  /* 0x00005a0000137a24 */ /* 0x001fe200078e02ff */
        /* <DEDUP_REMOVED lines=29> */
.L_x_9817:
[----:B0-----:R-:W-:Y:S02]  /*0fc0*/  IMAD.MOV.U32 R19, RZ, RZ, R8 ;  /* 0x000000ffff137224 */ /* 0x001fe400078e0008 */
.L_x_9818:
[----:B------:R-:W-:Y:S05]  /*0fd0*/  BSYNC B1 ;  /* 0x0000000000017941 */ /* 0x000fea0003800000 */
.L_x_9816:
        /* <DEDUP_REMOVED lines=16> */
.L_x_9822:
[----:B------:R-:W-:Y:S05]  /*10e0*/  BSYNC B2 ;  /* 0x0000000000027941 */ /* 0x000fea0003800000 */
.L_x_9821:
        /* <DEDUP_REMOVED lines=44> */
.L_x_9820:
[----:B------:R-:W-:Y:S05]  /*13b0*/  BSYNC B1 ;  /* 0x0000000000017941 */ /* 0x000fea0003800000 */
.L_x_9819:
[----:B------:R0:W1:Y:S01]  /*13c0*/  I2F.U32 R24, R19 ;  /* 0x0000001300187306 */ /* 0x0000620000201000 */
[----:B------:R-:W-:Y:S01]  /*13d0*/  ISETP.NE.U32.AND P1, PT, RZ, c[0x0][0x178], PT ;  /* 0x00005e00ff007a0c */ /* 0x000fe20003f25070 */
[----:B------:R-:W-:Y:S01]  /*13e0*/  IMAD.MOV.U32 R187, RZ, RZ, 0x2f800000 ;  /* 0x2f800000ffbb7424 */ /* 0x000fe200078e00ff */
[----:B------:R-:W-:Y:S02]  /*13f0*/  LOP3.LUT R9, R9, 0xffffffef, RZ, 0xc0, !PT ;  /* 0xffffffef09097812 */ /* 0x000fe400078ec0ff */
[----:B------:R-:W-:Y:S02]  /*1400*/  ISETP.NE.AND.EX P6, PT, RZ, c[0x0][0x17c], PT, P1 ;  /* 0x00005f00ff007a0c */ /* 0x000fe40003fc5310 */
[----:B0----5:R-:W-:-:S05]  /*1410*/  PRMT R19, RZ, 0x5410, R20 ;  /* 0x00005410ff137816 */ /* 0x021fca0000000014 */
[----:B------:R-:W-:Y:S02]  /*1420*/  FMUL.FTZ R170, R19, c[0x0][0x1e8] ;  /* 0x00007a0013aa7a20 */ /* 0x000fe40000410000 */
[----:B-1----:R-:W-:-:S04]  /*1430*/  FFMA.FTZ R24, R24, R187, 1.1641532182693481445e-10 ;  /* 0x2f00000018187423 */ /* 0x002fc800000100bb */
[----:B------:R-:W-:Y:S02]  /*1440*/  @P6 LOP3.LUT R9, R9, 0x10, RZ, 0xfc, !PT ;  /* 0x0000001009096812 */ /* 0x000fe400078efcff */
        /* <DEDUP_REMOVED lines=10> */
.L_x_9823:
        /* <DEDUP_REMOVED lines=12> */
.L_x_9826:
[----:B------:R-:W-:Y:S02]  /*15b0*/  IMAD.MOV.U32 R19, RZ, RZ, R8 ;  /* 0x000000ffff137224 */ /* 0x000fe400078e0008 */
.L_x_9827:
[----:B------:R-:W-:Y:S05]  /*15c0*/  BSYNC B1 ;  /* 0x0000000000017941 */ /* 0x000fea0003800000 */
.L_x_9825:
        /* <DEDUP_REMOVED lines=16> */
.L_x_9831:
[----:B------:R-:W-:Y:S05]  /*16d0*/  BSYNC B2 ;  /* 0x0000000000027941 */ /* 0x000fea0003800000 */
.L_x_9830:
        /* <DEDUP_REMOVED lines=44> */
.L_x_9829:
[----:B------:R-:W-:Y:S05]  /*19a0*/  BSYNC B1 ;  /* 0x0000000000017941 */ /* 0x000fea0003800000 */
.L_x_9828:
        /* <DEDUP_REMOVED lines=10> */
.L_x_9824:
        /* <DEDUP_REMOVED lines=12> */
.L_x_9833:
[----:B------:R-:W-:Y:S02]  /*1b10*/  IMAD.MOV.U32 R19, RZ, RZ, R8 ;  /* 0x000000ffff137224 */ /* 0x000fe400078e0008 */
.L_x_9834:
[----:B------:R-:W-:Y:S05]  /*1b20*/  BSYNC B1 ;  /* 0x0000000000017941 */ /* 0x000fea0003800000 */
.L_x_9832:
        /* <DEDUP_REMOVED lines=16> */
.L_x_9838:
[----:B------:R-:W-:Y:S05]  /*1c30*/  BSYNC B2 ;  /* 0x0000000000027941 */ /* 0x000fea0003800000 */
.L_x_9837:
        /* <DEDUP_REMOVED lines=44> */
.L_x_9836:
[----:B------:R-:W-:Y:S05]  /*1f00*/  BSYNC B1 ;  /* 0x0000000000017941 */ /* 0x000fea0003800000 */
.L_x_9835:
        /* <DEDUP_REMOVED lines=14> */
.L_x_9839:
        /* <DEDUP_REMOVED lines=12> */
.L_x_9842:
[----:B------:R-:W-:Y:S02]  /*20b0*/  IMAD.MOV.U32 R12, RZ, RZ, R8 ;  /* 0x000000ffff0c7224 */ /* 0x000fe400078e0008 */
.L_x_9843:
[----:B------:R-:W-:Y:S05]  /*20c0*/  BSYNC B1 ;  /* 0x0000000000017941 */ /* 0x000fea0003800000 */
.L_x_9841:
        /* <DEDUP_REMOVED lines=16> */
.L_x_9847:
[----:B------:R-:W-:Y:S05]  /*21d0*/  BSYNC B2 ;  /* 0x0000000000027941 */ /* 0x000fea0003800000 */
.L_x_9846:
        /* <DEDUP_REMOVED lines=44> */
.L_x_9845:
[----:B------:R-:W-:Y:S05]  /*24a0*/  BSYNC B1 ;  /* 0x0000000000017941 */ /* 0x000fea0003800000 */
.L_x_9844:
[----:B------:R-:W0:Y:S02]  /*24b0*/  I2F.U32 R12, R12 ;  /* 0x0000000c000c7306 */ /* 0x000e240000201000 */
[----:B0-----:R-:W-:Y:S01]  /*24c0*/  FFMA.FTZ R19, R12, R187, 1.1641532182693481445e-10 ;  /* 0x2f0000000c137423 */ /* 0x001fe200000100bb */
[----:B------:R-:W-:-:S04]  /*24d0*/  PRMT R12, RZ, 0x7610, R40 ;  /* 0x00007610ff0c7816 */ /* 0x000fc80000000028 */
[----:B------:R-:W-:Y:S01]  /*24e0*/  FSETP.GTU.FTZ.AND P1, PT, R19, c[0x0][0x1e4], PT ;  /* 0x0000790013007a0b */ /* 0x000fe20003f3c000 */
[----:B------:R-:W-:-:S03]  /*24f0*/  FMUL.FTZ R26, R12, c[0x0][0x1e8] ;  /* 0x00007a000c1a7a20 */ /* 0x000fc60000410000 */
[----:B------:R-:W-:Y:S02]  /*2500*/  SEL R19, RZ, 0x1, P1 ;  /* 0x00000001ff137807 */ /* 0x000fe40000800000 */
[----:B------:R-:W-:Y:S02]  /*2510*/  FSEL R26, R26, RZ, !P1 ;  /* 0x000000ff1a1a7208 */ /* 0x000fe40004800000 */
[----:B------:R-:W-:-:S03]  /*2520*/  PRMT R12, R19, 0x7610, R12 ;  /* 0x00007610130c7816 */ /* 0x000fc6000000000c */
[----:B------:R-:W-:Y:S01]  /*2530*/  FADD.FTZ R171, R171, R26 ;  /* 0x0000001aabab7221 */ /* 0x000fe20000010000 */
[----:B------:R-:W-:-:S05]  /*2540*/  @P0 PRMT R26, RZ, 0x7610, R36 ;  /* 0x00007610ff1a0816 */ /* 0x000fca0000000024 */
[----:B------:R-:W-:Y:S02]  /*2550*/  @P0 FADD.FTZ R171, R171, R26 ;  /* 0x0000001aabab0221 */ /* 0x000fe40000010000 */
.L_x_9840:
        /* <DEDUP_REMOVED lines=12> */
.L_x_9849:
[----:B------:R-:W-:Y:S02]  /*2620*/  IMAD.MOV.U32 R19, RZ, RZ, R8 ;  /* 0x000000ffff137224 */ /* 0x000fe400078e0008 */
.L_x_9850:
[----:B------:R-:W-:Y:S05]  /*2630*/  BSYNC B1 ;  /* 0x0000000000017941 */ /* 0x000fea0003800000 */
.L_x_9848:
        /* <DEDUP_REMOVED lines=16> */
.L_x_9854:
[----:B------:R-:W-:Y:S05]  /*2740*/  BSYNC B2 ;  /* 0x0000000000027941 */ /* 0x000fea0003800000 */
.L_x_9853:
        /* <DEDUP_REMOVED lines=44> */
.L_x_9852:
[----:B------:R-:W-:Y:S05]  /*2a10*/  BSYNC B1 ;  /* 0x0000000000017941 */ /* 0x000fea0003800000 */
.L_x_9851:
[----:B------:R0:W1:Y:S02]  /*2a20*/  I2F.U32 R28, R19 ;  /* 0x00000013001c7306 */ /* 0x0000640000201000 */
[----:B0-----:R-:W-:-:S05]  /*2a30*/  PRMT R19, RZ, 0x5410, R21 ;  /* 0x00005410ff137816 */ /* 0x001fca0000000015 */
[----:B------:R-:W-:Y:S02]  /*2a40*/  FMUL.FTZ R172, R19, c[0x0][0x1e8] ;  /* 0x00007a0013ac7a20 */ /* 0x000fe40000410000 */
[----:B-1----:R-:W-:-:S05]  /*2a50*/  FFMA.FTZ R28, R28, R187, 1.1641532182693481445e-10 ;  /* 0x2f0000001c1c7423 */ /* 0x002fca00000100bb */
        /* <DEDUP_REMOVED lines=10> */
.L_x_9855:
        /* <DEDUP_REMOVED lines=12> */
.L_x_9858:
[----:B------:R-:W-:Y:S02]  /*2bc0*/  IMAD.MOV.U32 R13, RZ, RZ, R8 ;  /* 0x000000ffff0d7224 */ /* 0x000fe400078e0008 */
.L_x_9859:
[----:B------:R-:W-:Y:S05]  /*2bd0*/  BSYNC B1 ;  /* 0x0000000000017941 */ /* 0x000fea0003800000 */
.L_x_9857:
        /* <DEDUP_REMOVED lines=16> */
.L_x_9863:
[----:B------:R-:W-:Y:S05]  /*2ce0*/  BSYNC B2 ;  /* 0x0000000000027941 */ /* 0x000fea0003800000 */
.L_x_9862:
        /* <DEDUP_REMOVED lines=44> */
.L_x_9861:
[----:B------:R-:W-:Y:S05]  /*2fb0*/  BSYNC B1 ;  /* 0x0000000000017941 */ /* 0x000fea0003800000 */
.L_x_9860:
        /* <DEDUP_REMOVED lines=8> */
[----:B------:R-:W-:Y:S02]  /*3040*/  @P0 PRMT R29, RZ, 0x5410, R37 ;  /* 0x00005410ff1d0816 */ /* 0x000fe40000000025 */
[----:B------:R-:W-:-:S03]  /*3050*/  PRMT R13, R19, 0x7610, R13 ;  /* 0x00007610130d7816 */ /* 0x000fc6000000000d */
[----:B------:R-:W-:Y:S02]  /*3060*/  @P0 FADD.FTZ R172, R172, R29 ;  /* 0x0000001dacac0221 */ /* 0x000fe40000010000 */
.L_x_9856:
        /* <DEDUP_REMOVED lines=12> */
.L_x_9865:
[----:B------:R-:W-:Y:S02]  /*3130*/  IMAD.MOV.U32 R19, RZ, RZ, R8 ;  /* 0x000000ffff137224 */ /* 0x000fe400078e0008 */
.L_x_9866:
[----:B------:R-:W-:Y:S05]  /*3140*/  BSYNC B1 ;  /* 0x0000000000017941 */ /* 0x000fea0003800000 */
.L_x_9864:
        /* <DEDUP_REMOVED lines=16> */
.L_x_9870:
[----:B------:R-:W-:Y:S05]  /*3250*/  BSYNC B2 ;  /* 0x0000000000027941 */ /* 0x000fea0003800000 */
.L_x_9869:
        /* <DEDUP_REMOVED lines=44> */
.L_x_9868:
[----:B------:R-:W-:Y:S05]  /*3520*/  BSYNC B1 ;  /* 0x0000000000017941 */ /* 0x000fea0003800000 */
.L_x_9867:
        /* <DEDUP_REMOVED lines=13> */
.L_x_9871:
        /* <DEDUP_REMOVED lines=12> */
.L_x_9874:
[----:B------:R-:W-:Y:S02]  /*36c0*/  IMAD.MOV.U32 R14, RZ, RZ, R8 ;  /* 0x000000ffff0e7224 */ /* 0x000fe400078e0008 */
.L_x_9875:
[----:B------:R-:W-:Y:S05]  /*36d0*/  BSYNC B1 ;  /* 0x0000000000017941 */ /* 0x000fea0003800000 */
.L_x_9873:
        /* <DEDUP_REMOVED lines=16> */
.L_x_9879:
[----:B------:R-:W-:Y:S05]  /*37e0*/  BSYNC B2 ;  /* 0x0000000000027941 */ /* 0x000fea0003800000 */
.L_x_9878:
        /* <DEDUP_REMOVED lines=44> */
.L_x_9877:
[----:B------:R-:W-:Y:S05]  /*3ab0*/  BSYNC B1 ;  /* 0x0000000000017941 */ /* 0x000fea0003800000 */
.L_x_9876:
        /* <DEDUP_REMOVED lines=11> */
.L_x_9872:
        /* <DEDUP_REMOVED lines=12> */
.L_x_9881:
[----:B------:R-:W-:Y:S02]  /*3c30*/  IMAD.MOV.U32 R19, RZ, RZ, R8 ;  /* 0x000000ffff137224 */ /* 0x000fe400078e0008 */
.L_x_9882:
[----:B------:R-:W-:Y:S05]  /*3c40*/  BSYNC B1 ;  /* 0x0000000000017941 */ /* 0x000fea0003800000 */
.L_x_9880:
        /* <DEDUP_REMOVED lines=16> */
.L_x_9886:
[----:B------:R-:W-:Y:S05]  /*3d50*/  BSYNC B2 ;  /* 0x0000000000027941 */ /* 0x000fea0003800000 */
.L_x_9885:
        /* <DEDUP_REMOVED lines=44> */
.L_x_9884:
[----:B------:R-:W-:Y:S05]  /*4020*/  BSYNC B1 ;  /* 0x0000000000017941 */ /* 0x000fea0003800000 */
.L_x_9883:
        /* <DEDUP_REMOVED lines=13> */
.L_x_9887:
        /* <DEDUP_REMOVED lines=12> */
.L_x_9890:
[----:B------:R-:W-:Y:S02]  /*41c0*/  IMAD.MOV.U32 R15, RZ, RZ, R8 ;  /* 0x000000ffff0f7224 */ /* 0x000fe400078e0008 */
.L_x_9891:
[----:B------:R-:W-:Y:S05]  /*41d0*/  BSYNC B1 ;  /* 0x0000000000017941 */ /* 0x000fea0003800000 */
.L_x_9889:
        /* <DEDUP_REMOVED lines=16> */
.L_x_9895:
[----:B------:R-:W-:Y:S05]  /*42e0*/  BSYNC B2 ;  /* 0x0000000000027941 */ /* 0x000fea0003800000 */
.L_x_9894:
        /* <DEDUP_REMOVED lines=44> */
.L_x_9893:
[----:B------:R-:W-:Y:S05]  /*45b0*/  BSYNC B1 ;  /* 0x0000000000017941 */ /* 0x000fea0003800000 */
.L_x_9892:
        /* <DEDUP_REMOVED lines=11> */
.L_x_9888:
        /* <DEDUP_REMOVED lines=12> */
.L_x_9897:
[----:B------:R-:W-:Y:S02]  /*4730*/  MOV R19, R8 ;  /* 0x0000000800137202 */ /* 0x000fe40000000f00 */
.L_x_9898:
[----:B------:R-:W-:Y:S05]  /*4740*/  BSYNC B1 ;  /* 0x0000000000017941 */ /* 0x000fea0003800000 */
.L_x_9896:
        /* <DEDUP_REMOVED lines=16> */
.L_x_9902:
[----:B------:R-:W-:Y:S05]  /*4850*/  BSYNC B2 ;  /* 0x0000000000027941 */ /* 0x000fea0003800000 */
.L_x_9901:
        /* <DEDUP_REMOVED lines=44> */
.L_x_9900:
[----:B------:R-:W-:Y:S05]  /*4b20*/  BSYNC B1 ;  /* 0x0000000000017941 */ /* 0x000fea0003800000 */
.L_x_9899:
        /* <DEDUP_REMOVED lines=13> */
.L_x_9903:
        /* <DEDUP_REMOVED lines=12> */
.L_x_9906:
[----:B------:R-:W-:Y:S02]  /*4cc0*/  MOV R16, R8 ;  /* 0x0000000800107202 */ /* 0x000fe40000000f00 */
.L_x_9907:
[----:B------:R-:W-:Y:S05]  /*4cd0*/  BSYNC B1 ;  /* 0x0000000000017941 */ /* 0x000fea0003800000 */
.L_x_9905:
        /* <DEDUP_REMOVED lines=16> */
.L_x_9911:
[----:B------:R-:W-:Y:S05]  /*4de0*/  BSYNC B2 ;  /* 0x0000000000027941 */ /* 0x000fea0003800000 */
.L_x_9910:
        /* <DEDUP_REMOVED lines=44> */
.L_x_9909:
[----:B------:R-:W-:Y:S05]  /*50b0*/  BSYNC B1 ;  /* 0x0000000000017941 */ /* 0x000fea0003800000 */
.L_x_9908:
        /* <DEDUP_REMOVED lines=11> */
.L_x_9904:
        /* <DEDUP_REMOVED lines=12> */
.L_x_9913:
[----:B------:R-:W-:Y:S02]  /*5230*/  IMAD.MOV.U32 R19, RZ, RZ, R8 ;  /* 0x000000ffff137224 */ /* 0x000fe400078e0008 */
.L_x_9914:
[----:B------:R-:W-:Y:S05]  /*5240*/  BSYNC B1 ;  /* 0x0000000000017941 */ /* 0x000fea0003800000 */
.L_x_9912:
        /* <DEDUP_REMOVED lines=16> */
.L_x_9918:
[----:B------:R-:W-:Y:S05]  /*5350*/  BSYNC B2 ;  /* 0x0000000000027941 */ /* 0x000fea0003800000 */
.L_x_9917:
        /* <DEDUP_REMOVED lines=44> */
.L_x_9916:
[----:B------:R-:W-:Y:S05]  /*5620*/  BSYNC B1 ;  /* 0x0000000000017941 */ /* 0x000fea0003800000 */
.L_x_9915:
        /* <DEDUP_REMOVED lines=13> */
.L_x_9919:
        /* <DEDUP_REMOVED lines=12> */
.L_x_9922:
[----:B------:R-:W-:Y:S02]  /*57c0*/  IMAD.MOV.U32 R17, RZ, RZ, R8 ;  /* 0x000000ffff117224 */ /* 0x000fe400078e0008 */
.L_x_9923:
[----:B------:R-:W-:Y:S05]  /*57d0*/  BSYNC B1 ;  /* 0x0000000000017941 */ /* 0x000fea0003800000 */
.L_x_9921:
        /* <DEDUP_REMOVED lines=16> */
.L_x_9927:
[----:B------:R-:W-:Y:S05]  /*58e0*/  BSYNC B2 ;  /* 0x0000000000027941 */ /* 0x000fea0003800000 */
.L_x_9926:
        /* <DEDUP_REMOVED lines=44> */
.L_x_9925:
[----:B------:R-:W-:Y:S05]  /*5bb0*/  BSYNC B1 ;  /* 0x0000000000017941 */ /* 0x000fea0003800000 */
.L_x_9924:
        /* <DEDUP_REMOVED lines=11> */
.L_x_9920:
        /* <DEDUP_REMOVED lines=12> */
.L_x_9929:
[----:B------:R-:W-:Y:S02]  /*5d30*/  IMAD.MOV.U32 R19, RZ, RZ, R8 ;  /* 0x000000ffff137224 */ /* 0x000fe400078e0008 */
.L_x_9930:
[----:B------:R-:W-:Y:S05]  /*5d40*/  BSYNC B1 ;  /* 0x0000000000017941 */ /* 0x000fea0003800000 */
.L_x_9928:
        /* <DEDUP_REMOVED lines=16> */
.L_x_9934:
[----:B------:R-:W-:Y:S05]  /*5e50*/  BSYNC B2 ;  /* 0x0000000000027941 */ /* 0x000fea0003800000 */
.L_x_9933:
        /* <DEDUP_REMOVED lines=44> */
.L_x_9932:
[----:B------:R-:W-:Y:S05]  /*6120*/  BSYNC B1 ;  /* 0x0000000000017941 */ /* 0x000fea0003800000 */
.L_x_9931:
        /* <DEDUP_REMOVED lines=14> */
.L_x_9935:
        /* <DEDUP_REMOVED lines=12> */
.L_x_9938:
[----:B------:R-:W-:Y:S02]  /*62d0*/  IMAD.MOV.U32 R18, RZ, RZ, R8 ;  /* 0x000000ffff127224 */ /* 0x000fe400078e0008 */
.L_x_9939:
[----:B------:R-:W-:Y:S05]  /*62e0*/  BSYNC B1 ;  /* 0x0000000000017941 */ /* 0x000fea0003800000 */
.L_x_9937:
        /* <DEDUP_REMOVED lines=18> */
.L_x_9943:
[----:B------:R-:W-:Y:S05]  /*6410*/  BSYNC B2 ;  /* 0x0000000000027941 */ /* 0x000fea0003800000 */
.L_x_9942:
        /* <DEDUP_REMOVED lines=44> */
.L_x_9941:
[----:B------:R-:W-:Y:S05]  /*66e0*/  BSYNC B1 ;  /* 0x0000000000017941 */ /* 0x000fea0003800000 */
.L_x_9940:
        /* <DEDUP_REMOVED lines=11> */
.L_x_9936:
[----:B------:R-:W-:Y:S01]  /*67a0*/  SEL R29, RZ, 0x1000000, P5 ;  /* 0x01000000ff1d7807 */ /* 0x000fe20002800000 */
[C---:B------:R-:W-:Y:S01]  /*67b0*/  IMAD.SHL.U32 R30, R175.reuse, 0x8, RZ ;  /* 0x00000008af1e7824 */ /* 0x040fe200078e00ff */
[----:B------:R-:W-:Y:S02]  /*67c0*/  ISETP.NE.AND P5, PT, R24, RZ, PT ;  /* 0x000000ff1800720c */ /* 0x000fe40003fa5270 */
[----:B------:R-:W-:Y:S02]  /*67d0*/  SEL R26, RZ, 0x1, P1 ;  /* 0x00000001ff1a7807 */ /* 0x000fe40000800000 */
[----:B------:R-:W-:Y:S02]  /*67e0*/  LEA R24, P1, R175, c[0x0][0x188], 0x4 ;  /* 0x00006200af187a11 */ /* 0x000fe400078220ff */
[----:B------:R-:W-:Y:S02]  /*67f0*/  SEL R28, RZ, 0x10000, P4 ;  /* 0x00010000ff1c7807 */ /* 0x000fe40002000000 */
[----:B------:R-:W-:-:S02]  /*6800*/  SEL R27, RZ, 0x100, P3 ;  /* 0x00000100ff1b7807 */ /* 0x000fc40001800000 */
[----:B------:R-:W-:Y:S02]  /*6810*/  ISETP.NE.AND P4, PT, R20, RZ, PT ;  /* 0x000000ff1400720c */ /* 0x000fe40003f85270 */
[----:B------:R-:W-:Y:S02]  /*6820*/  ISETP.NE.AND P3, PT, R25, RZ, PT ;  /* 0x000000ff1900720c */ /* 0x000fe40003f65270 */
[----:B------:R-:W-:Y:S02]  /*6830*/  LEA.HI.X R25, R175, c[0x0][0x18c], RZ, 0x4, P1 ;  /* 0x00006300af197a11 */ /* 0x000fe400008f24ff */
[----:B------:R-:W-:Y:S02]  /*6840*/  F2FP.BF16.PACK_AB R23, R167, R166 ;  /* 0x000000a6a717723e */ /* 0x000fe400000010ff */
[----:B------:R-:W-:Y:S02]  /*6850*/  F2FP.BF16.PACK_AB R22, R169, R168 ;  /* 0x000000a8a916723e */ /* 0x000fe400000010ff */
[----:B------:R-:W-:-:S02]  /*6860*/  F2FP.BF16.PACK_AB R21, R173, R172 ;  /* 0x000000acad15723e */ /* 0x000fc400000010ff */
[----:B------:R-:W-:Y:S02]  /*6870*/  F2FP.BF16.PACK_AB R20, R171, R170 ;  /* 0x000000aaab14723e */ /* 0x000fe400000010ff */
[----:B------:R-:W-:Y:S02]  /*6880*/  LOP3.LUT R27, R27, R29, R28, 0xfe, !PT ;  /* 0x0000001d1b1b7212 */ /* 0x000fe400078efe1c */
[----:B------:R-:W-:Y:S01]  /*6890*/  SEL R29, RZ, 0x1, P2 ;  /* 0x00000001ff1d7807 */ /* 0x000fe20001000000 */
[----:B------:R0:W-:Y:S01]  /*68a0*/  STG.E.128 [R24.64], R20 ;  /* 0x0000001418007986 */ /* 0x0001e2000c101d06 */
[----:B------:R-:W-:Y:S02]  /*68b0*/  LOP3.LUT P6, RZ, R9, 0x20, RZ, 0xc0, !PT ;  /* 0x0000002009ff7812 */ /* 0x000fe400078cc0ff */
[----:B------:R-:W-:Y:S01]  /*68c0*/  SHF.R.U32.HI R31, RZ, 0x1d, R175 ;  /* 0x0000001dff1f7819 */ /* 0x000fe200000116af */
[----:B0-----:R-:W-:Y:S01]  /*68d0*/  IMAD.WIDE.U32 R20, R26, 0x1000000, RZ ;  /* 0x010000001a147825 */ /* 0x001fe200078e00ff */
[----:B------:R-:W-:-:S04]  /*68e0*/  SEL R26, RZ, 0x1, P3 ;  /* 0x00000001ff1a7807 */ /* 0x000fc80001800000 */
[----:B------:R-:W-:Y:S01]  /*68f0*/  LOP3.LUT R29, R21, R27, R29, 0xfe, !PT ;  /* 0x0000001b151d7212 */ /* 0x000fe200078efe1d */
[----:B------:R-:W-:Y:S01]  /*6900*/  IMAD.WIDE.U32 R22, R26, 0x10000, RZ ;  /* 0x000100001a167825 */ /* 0x000fe200078e00ff */
[----:B------:R-:W-:Y:S02]  /*6910*/  SEL R27, RZ, 0x1, P4 ;  /* 0x00000001ff1b7807 */ /* 0x000fe40002000000 */
[----:B------:R-:W-:-:S03]  /*6920*/  SEL R21, RZ, 0x1, P5 ;  /* 0x00000001ff157807 */ /* 0x000fc60002800000 */
[----:B------:R-:W-:-:S05]  /*6930*/  IMAD.WIDE.U32 R24, R27, 0x100, RZ ;  /* 0x000001001b187825 */ /* 0x000fca00078e00ff */
[----:B------:R-:W-:Y:S02]  /*6940*/  LOP3.LUT R26, R24, R20, R22, 0xfe, !PT ;  /* 0x00000014181a7212 */ /* 0x000fe400078efe16 */
[----:B------:R-:W-:Y:S02]  /*6950*/  IADD3 R20, P1, R30, c[0x0][0x190], RZ ;  /* 0x000064001e147a10 */ /* 0x000fe40007f3e0ff */
[----:B------:R-:W-:Y:S02]  /*6960*/  LOP3.LUT R22, R26, R21, RZ, 0xfc, !PT ;  /* 0x000000151a167212 */ /* 0x000fe400078efcff */
[----:B------:R-:W-:Y:S02]  /*6970*/  LOP3.LUT R23, R25, R29, R23, 0xfe, !PT ;  /* 0x0000001d19177212 */ /* 0x000fe400078efe17 */
[----:B------:R-:W-:-:S05]  /*6980*/  IADD3.X R21, R31, c[0x0][0x194], RZ, P1, !PT ;  /* 0x000065001f157a10 */ /* 0x000fca0000ffe4ff */
[----:B------:R0:W-:Y:S02]  /*6990*/  STG.E.64 [R20.64], R22 ;  /* 0x0000001614007986 */ /* 0x0001e4000c101b06 */
[----:B0-----:R-:W-:-:S05]  /*69a0*/  IADD3 R20, R175, 0x20, RZ ;  /* 0x00000020af147810 */ /* 0x001fca0007ffe0ff */
[----:B------:R-:W-:Y:S01]  /*69b0*/  @P6 IMAD.WIDE.U32 R22, R20, R248, c[0x0][0x178] ;  /* 0x00005e0014166625 */ /* 0x000fe200078e00f8 */
        /* <DEDUP_REMOVED lines=10> */
[----:B------:R-:W-:-:S04]  /*6a60*/  LOP3.LUT R28, R28, 0xff00, R21, 0xf8, !PT ;  /* 0x0000ff001c1c7812 */ /* 0x000fc800078ef815 */
[----:B------:R-:W-:Y:S02]  /*6a70*/  LOP3.LUT R21, R28, 0xff, R15, 0xf8, !PT ;  /* 0x000000ff1c157812 */ /* 0x000fe400078ef80f */
[----:B------:R-:W-:Y:S02]  /*6a80*/  LOP3.LUT R28, R12, 0xff, RZ, 0xc0, !PT ;  /* 0x000000ff0c1c7812 */ /* 0x000fe400078ec0ff */
[----:B------:R-:W-:-:S03]  /*6a90*/  LOP3.LUT R25, R27, R21, R25, 0xfe, !PT ;  /* 0x000000151b197212 */ /* 0x000fc600078efe19 */
[----:B------:R-:W-:-:S05]  /*6aa0*/  IMAD.WIDE.U32 R28, R28, 0x100, RZ ;  /* 0x000001001c1c7825 */ /* 0x000fca00078e00ff */
[----:B------:R-:W-:Y:S02]  /*6ab0*/  LOP3.LUT R24, R28, R24, R26, 0xfe, !PT ;  /* 0x000000181c187212 */ /* 0x000fe400078efe1a */
[----:B------:R-:W-:Y:S02]  /*6ac0*/  IADD3 R26, P1, R30, c[0x0][0x198], RZ ;  /* 0x000066001e1a7a10 */ /* 0x000fe40007f3e0ff */
[----:B------:R-:W-:Y:S02]  /*6ad0*/  LOP3.LUT R25, R25, R29, RZ, 0xfc, !PT ;  /* 0x0000001d19197212 */ /* 0x000fe400078efcff */
[----:B------:R-:W-:Y:S02]  /*6ae0*/  IADD3.X R27, R31, c[0x0][0x19c], RZ, P1, !PT ;  /* 0x000067001f1b7a10 */ /* 0x000fe40000ffe4ff */
[----:B------:R-:W-:-:S05]  /*6af0*/  LOP3.LUT R24, R24, 0xff, R11, 0xf8, !PT ;  /* 0x000000ff18187812 */ /* 0x000fca00078ef80b */
[----:B------:R0:W-:Y:S02]  /*6b00*/  STG.E.64 [R26.64], R24 ;  /* 0x000000181a007986 */ /* 0x0001e4000c101b06 */
.L_x_9944:
[----:B------:R1:W5:Y:S01]  /*6b10*/  @P6 LDG.E.128 R40, [R22.64] ;  /* 0x0000000616286981 */ /* 0x000362000c1e1d00 */
[----:B0-----:R-:W-:-:S05]  /*6b20*/  IMAD.WIDE.U32 R24, R20, R248, c[0x0][0x170] ;  /* 0x00005c0014187625 */ /* 0x001fca00078e00f8 */
[----:B------:R0:W5:Y:S01]  /*6b30*/  LDG.E.128 R144, [R24.64] ;  /* 0x0000000618907981 */ /* 0x000162000c1e1d00 */
[----:B-1----:R-:W-:-:S05]  /*6b40*/  @P0 IMAD.WIDE.U32 R22, R20, R248, c[0x0][0x180] ;  /* 0x0000600014160625 */ /* 0x002fca00078e00f8 */
        /* <DEDUP_REMOVED lines=13> */
.L_x_9946:
[----:B0-----:R-:W-:Y:S02]  /*6c20*/  IMAD.MOV.U32 R21, RZ, RZ, R8 ;  /* 0x000000ffff157224 */ /* 0x001fe400078e0008 */
.L_x_9947:
[----:B------:R-:W-:Y:S05]  /*6c30*/  BSYNC B1 ;  /* 0x0000000000017941 */ /* 0x000fea0003800000 */
.L_x_9945:
        /* <DEDUP_REMOVED lines=16> */
.L_x_9951:
[----:B------:R-:W-:Y:S05]  /*6d40*/  BSYNC B2 ;  /* 0x0000000000027941 */ /* 0x000fea0003800000 */
.L_x_9950:
        /* <DEDUP_REMOVED lines=44> */
.L_x_9949:
[----:B------:R-:W-:Y:S05]  /*7010*/  BSYNC B1 ;  /* 0x0000000000017941 */ /* 0x000fea0003800000 */
.L_x_9948:
        /* <DEDUP_REMOVED lines=16> */
.L_x_9952:
        /* <DEDUP_REMOVED lines=12> */
.L_x_9955:
[----:B------:R-:W-:Y:S02]  /*71e0*/  IMAD.MOV.U32 R19, RZ, RZ, R8 ;  /* 0x000000ffff137224 */ /* 0x000fe400078e0008 */
.L_x_9956:
[----:B------:R-:W-:Y:S05]  /*71f0*/  BSYNC B1 ;  /* 0x0000000000017941 */ /* 0x000fea0003800000 */
.L_x_9954:
        /* <DEDUP_REMOVED lines=16> */
.L_x_9960:
[----:B------:R-:W-:Y:S05]  /*7300*/  BSYNC B2 ;  /* 0x0000000000027941 */ /* 0x000fea0003800000 */
.L_x_9959:
        /* <DEDUP_REMOVED lines=41> */
[----:B------:R-:W-:-:S05]  /*75a0*/  IMAD.WIDE.U32 R10, R3, -0x2daee0ad, RZ ;  /* 0xd2511f53030a7825 */ /* 0x000fca00078e00ff */
[----:B------:R-:W-:Y:S02]  /*75b0*/  LOP3.LUT R3, R11, UR26, R22, 0x96, !PT ;  /* 0x0000001a0b037c12 */ /* 0x000fe4000f8e9616 */
.L_x_9958:
[----:B------:R-:W-:Y:S05]  /*75c0*/  BSYNC B1 ;  /* 0x0000000000017941 */ /* 0x000fea0003800000 */
.L_x_9957:
        /* <DEDUP_REMOVED lines=10> */
.L_x_9953:
        /* <DEDUP_REMOVED lines=12> */
.L_x_9962:
[----:B------:R-:W-:Y:S02]  /*7730*/  IMAD.MOV.U32 R19, RZ, RZ, R8 ;  /* 0x000000ffff137224 */ /* 0x000fe400078e0008 */
.L_x_9963:
[----:B------:R-:W-:Y:S05]  /*7740*/  BSYNC B1 ;  /* 0x0000000000017941 */ /* 0x000fea0003800000 */
.L_x_9961:
        /* <DEDUP_REMOVED lines=16> */
.L_x_9967:
[----:B------:R-:W-:Y:S05]  /*7850*/  BSYNC B2 ;  /* 0x0000000000027941 */ /* 0x000fea0003800000 */
.L_x_9966:
        /* <DEDUP_REMOVED lines=44> */
.L_x_9965:
[----:B------:R-:W-:Y:S05]  /*7b20*/  BSYNC B1 ;  /* 0x0000000000017941 */ /* 0x000fea0003800000 */
.L_x_9964:
        /* <DEDUP_REMOVED lines=11> */
[----:B------:R-:W-:Y:S01]  /*7be0*/  PRMT R19, RZ, 0x7610, R36 ;  /* 0x00007610ff137816 */ /* 0x000fe20000000024 */
[----:B------:R-:W-:-:S04]  /*7bf0*/  IMAD.MOV.U32 R21, RZ, RZ, R22 ;  /* 0x000000ffff157224 */ /* 0x000fc800078e0016 */
[----:B------:R-:W-:Y:S01]  /*7c00*/  FADD.FTZ R32, R19, R32 ;  /* 0x0000002013207221 */ /* 0x000fe20000010000 */
[----:B------:R-:W-:Y:S05]  /*7c10*/  BRA `(.L_x_9969) ;  /* 0x0000057000007947 */ /* 0x000fea0003800000 */
.L_x_9968:
        /* <DEDUP_REMOVED lines=12> */
.L_x_9971:
[----:B------:R-:W-:Y:S02]  /*7ce0*/  IMAD.MOV.U32 R12, RZ, RZ, R8 ;  /* 0x000000ffff0c7224 */ /* 0x000fe400078e0008 */
.L_x_9972:
[----:B------:R-:W-:Y:S05]  /*7cf0*/  BSYNC B1 ;  /* 0x0000000000017941 */ /* 0x000fea0003800000 */
.L_x_9970:
        /* <DEDUP_REMOVED lines=16> */
.L_x_9976:
[----:B------:R-:W-:Y:S05]  /*7e00*/  BSYNC B2 ;  /* 0x0000000000027941 */ /* 0x000fea0003800000 */
.L_x_9975:
        /* <DEDUP_REMOVED lines=44> */
.L_x_9974:
[----:B------:R-:W-:Y:S05]  /*80d0*/  BSYNC B1 ;  /* 0x0000000000017941 */ /* 0x000fea0003800000 */
.L_x_9973:
[----:B------:R-:W0:Y:S02]  /*80e0*/  I2F.U32 R12, R12 ;  /* 0x0000000c000c7306 */ /* 0x000e240000201000 */
[----:B0-----:R-:W-:Y:S01]  /*80f0*/  FFMA.FTZ R19, R12, R187, 1.1641532182693481445e-10 ;  /* 0x2f0000000c137423 */ /* 0x001fe200000100bb */
[----:B------:R-:W-:-:S04]  /*8100*/  PRMT R12, RZ, 0x7610, R40 ;  /* 0x00007610ff0c7816 */ /* 0x000fc80000000028 */
[----:B------:R-:W-:Y:S01]  /*8110*/  FSETP.GTU.FTZ.AND P1, PT, R19, c[0x0][0x1e4], PT ;  /* 0x0000790013007a0b */ /* 0x000fe20003f3c000 */
[----:B------:R-:W-:-:S05]  /*8120*/  FMUL.FTZ R19, R12, c[0x0][0x1e8] ;  /* 0x00007a000c137a20 */ /* 0x000fca0000410000 */
[----:B------:R-:W-:-:S05]  /*8130*/  FSEL R19, R19, RZ, !P1 ;  /* 0x000000ff13137208 */ /* 0x000fca0004800000 */
[----:B------:R-:W-:Y:S01]  /*8140*/  FADD.FTZ R32, R32, R19 ;  /* 0x0000001320207221 */ /* 0x000fe20000010000 */
[----:B------:R-:W-:-:S05]  /*8150*/  @P0 PRMT R19, RZ, 0x7610, R36 ;  /* 0x00007610ff130816 */ /* 0x000fca0000000024 */
[----:B------:R-:W-:Y:S01]  /*8160*/  @P0 FADD.FTZ R32, R19, R32 ;  /* 0x0000002013200221 */ /* 0x000fe20000010000 */
[----:B------:R-:W-:-:S04]  /*8170*/  SEL R19, RZ, 0x1, P1 ;  /* 0x00000001ff137807 */ /* 0x000fc80000800000 */
[----:B------:R-:W-:Y:S02]  /*8180*/  PRMT R12, R19, 0x7610, R12 ;  /* 0x00007610130c7816 */ /* 0x000fe4000000000c */
.L_x_9969:
        /* <DEDUP_REMOVED lines=12> */
.L_x_9978:
[----:B------:R-:W-:Y:S02]  /*8250*/  IMAD.MOV.U32 R19, RZ, RZ, R8 ;  /* 0x000000ffff137224 */ /* 0x000fe400078e0008 */
.L_x_9979:
[----:B------:R-:W-:Y:S05]  /*8260*/  BSYNC B1 ;  /* 0x0000000000017941 */ /* 0x000fea0003800000 */
.L_x_9977:
        /* <DEDUP_REMOVED lines=16> */
.L_x_9983:
[----:B------:R-:W-:Y:S05]  /*8370*/  BSYNC B2 ;  /* 0x0000000000027941 */ /* 0x000fea0003800000 */
.L_x_9982:
        /* <DEDUP_REMOVED lines=44> */
.L_x_9981:
[----:B------:R-:W-:Y:S05]  /*8640*/  BSYNC B1 ;  /* 0x0000000000017941 */ /* 0x000fea0003800000 */
.L_x_9980:
[----:B------:R0:W1:Y:S01]  /*8650*/  I2F.U32 R24, R19 ;  /* 0x0000001300187306 */ /* 0x0000620000201000 */
[----:B------:R-:W-:Y:S02]  /*8660*/  LOP3.LUT R9, R9, 0xfffffffd, RZ, 0xc0, !PT ;  /* 0xfffffffd09097812 */ /* 0x000fe400078ec0ff */
[----:B0-----:R-:W-:-:S05]  /*8670*/  PRMT R19, RZ, 0x5410, R145 ;  /* 0x00005410ff137816 */ /* 0x001fca0000000091 */
        /* <DEDUP_REMOVED lines=12> */
.L_x_9984:
        /* <DEDUP_REMOVED lines=12> */
.L_x_9987:
[----:B------:R-:W-:Y:S02]  /*8800*/  IMAD.MOV.U32 R13, RZ, RZ, R8 ;  /* 0x000000ffff0d7224 */ /* 0x000fe400078e0008 */
.L_x_9988:
[----:B------:R-:W-:Y:S05]  /*8810*/  BSYNC B1 ;  /* 0x0000000000017941 */ /* 0x000fea0003800000 */
.L_x_9986:
        /* <DEDUP_REMOVED lines=16> */
.L_x_9992:
[----:B------:R-:W-:Y:S05]  /*8920*/  BSYNC B2 ;  /* 0x0000000000027941 */ /* 0x000fea0003800000 */
.L_x_9991:
        /* <DEDUP_REMOVED lines=44> */
.L_x_9990:
[----:B------:R-:W-:Y:S05]  /*8bf0*/  BSYNC B1 ;  /* 0x0000000000017941 */ /* 0x000fea0003800000 */
.L_x_9989:
[----:B------:R0:W1:Y:S02]  /*8c00*/  I2F.U32 R22, R13 ;  /* 0x0000000d00167306 */ /* 0x0000640000201000 */
[----:B0-----:R-:W-:Y:S01]  /*8c10*/  PRMT R13, RZ, 0x5410, R41 ;  /* 0x00005410ff0d7816 */ /* 0x001fe20000000029 */
[----:B-1----:R-:W-:-:S05]  /*8c20*/  FFMA.FTZ R22, R22, R187, 1.1641532182693481445e-10 ;  /* 0x2f00000016167423 */ /* 0x002fca00000100bb */
        /* <DEDUP_REMOVED lines=8> */
.L_x_9985:
        /* <DEDUP_REMOVED lines=12> */
.L_x_9994:
[----:B------:R-:W-:Y:S02]  /*8d70*/  IMAD.MOV.U32 R19, RZ, RZ, R8 ;  /* 0x000000ffff137224 */ /* 0x000fe400078e0008 */
.L_x_9995:
[----:B------:R-:W-:Y:S05]  /*8d80*/  BSYNC B1 ;  /* 0x0000000000017941 */ /* 0x000fea0003800000 */
.L_x_9993:
        /* <DEDUP_REMOVED lines=16> */
.L_x_9999:
[----:B------:R-:W-:Y:S05]  /*8e90*/  BSYNC B2 ;  /* 0x0000000000027941 */ /* 0x000fea0003800000 */
.L_x_9998:
        /* <DEDUP_REMOVED lines=44> */
.L_x_9997:
[----:B------:R-:W-:Y:S05]  /*9160*/  BSYNC B1 ;  /* 0x0000000000017941 */ /* 0x000fea0003800000 */
.L_x_9996:
        /* <DEDUP_REMOVED lines=13> */
.L_x_10000:
        /* <DEDUP_REMOVED lines=12> */
.L_x_10003:
[----:B------:R-:W-:Y:S02]  /*9300*/  IMAD.MOV.U32 R14, RZ, RZ, R8 ;  /* 0x000000ffff0e7224 */ /* 0x000fe400078e0008 */
.L_x_10004:
[----:B------:R-:W-:Y:S05]  /*9310*/  BSYNC B1 ;  /* 0x0000000000017941 */ /* 0x000fea0003800000 */
.L_x_10002:
        /* <DEDUP_REMOVED lines=16> */
.L_x_10008:
[----:B------:R-:W-:Y:S05]  /*9420*/  BSYNC B2 ;  /* 0x0000000000027941 */ /* 0x000fea0003800000 */
.L_x_10007:
        /* <DEDUP_REMOVED lines=44> */
.L_x_10006:
[----:B------:R-:W-:Y:S05]  /*96f0*/  BSYNC B1 ;  /* 0x0000000000017941 */ /* 0x000fea0003800000 */
.L_x_10005:
        /* <DEDUP_REMOVED lines=11> */
.L_x_10001:
        /* <DEDUP_REMOVED lines=12> */
.L_x_10010:
[----:B------:R-:W-:Y:S02]  /*9870*/  IMAD.MOV.U32 R19, RZ, RZ, R8 ;  /* 0x000000ffff137224 */ /* 0x000fe400078e0008 */
.L_x_10011:
[----:B------:R-:W-:Y:S05]  /*9880*/  BSYNC B1 ;  /* 0x0000000000017941 */ /* 0x000fea0003800000 */
.L_x_10009:
        /* <DEDUP_REMOVED lines=16> */
.L_x_10015:
[----:B------:R-:W-:Y:S05]  /*9990*/  BSYNC B2 ;  /* 0x0000000000027941 */ /* 0x000fea0003800000 */
.L_x_10014:
        /* <DEDUP_REMOVED lines=44> */
.L_x_10013:
[----:B------:R-:W-:Y:S05]  /*9c60*/  BSYNC B1 ;  /* 0x0000000000017941 */ /* 0x000fea0003800000 */
.L_x_10012:
        /* <DEDUP_REMOVED lines=13> */
.L_x_10016:
        /* <DEDUP_REMOVED lines=12> */
.L_x_10019:
[----:B------:R-:W-:Y:S02]  /*9e00*/  IMAD.MOV.U32 R15, RZ, RZ, R8 ;  /* 0x000000ffff0f7224 */ /* 0x000fe400078e0008 */
.L_x_10020:
[----:B------:R-:W-:Y:S05]  /*9e10*/  BSYNC B1 ;  /* 0x0000000000017941 */ /* 0x000fea0003800000 */
.L_x_10018:
        /* <DEDUP_REMOVED lines=16> */
.L_x_10024:
[----:B------:R-:W-:Y:S05]  /*9f20*/  BSYNC B2 ;  /* 0x0000000000027941 */ /* 0x000fea0003800000 */
.L_x_10023:
        /* <DEDUP_REMOVED lines=44> */
.L_x_10022:
[----:B------:R-:W-:Y:S05]  /*a1f0*/  BSYNC B1 ;  /* 0x0000000000017941 */ /* 0x000fea0003800000 */
.L_x_10021:
        /* <DEDUP_REMOVED lines=9> */
[----:B------:R-:W-:Y:S01]  /*a290*/  @P0 FADD.FTZ R26, R15, R26 ;  /* 0x0000001a0f1a0221 */ /* 0x000fe20000010000 */
[----:B------:R-:W-:Y:S02]  /*a2a0*/  PRMT R15, R19, 0x7610, R15 ;  /* 0x00007610130f7816 */ /* 0x000fe4000000000f */
.L_x_10017:
        /* <DEDUP_REMOVED lines=12> */
.L_x_10026:
[----:B------:R-:W-:Y:S02]  /*a370*/  IMAD.MOV.U32 R19, RZ, RZ, R8 ;  /* 0x000000ffff137224 */ /* 0x000fe400078e0008 */
.L_x_10027:
[----:B------:R-:W-:Y:S05]  /*a380*/  BSYNC B1 ;  /* 0x0000000000017941 */ /* 0x000fea0003800000 */
.L_x_10025:
        /* <DEDUP_REMOVED lines=16> */
.L_x_10031:
[----:B------:R-:W-:Y:S05]  /*a490*/  BSYNC B2 ;  /* 0x0000000000027941 */ /* 0x000fea0003800000 */
.L_x_10030:
        /* <DEDUP_REMOVED lines=44> */
.L_x_10029:
[----:B------:R-:W-:Y:S05]  /*a760*/  BSYNC B1 ;  /* 0x0000000000017941 */ /* 0x000fea0003800000 */
.L_x_10028:
        /* <DEDUP_REMOVED lines=13> */
.L_x_10032:
        /* <DEDUP_REMOVED lines=12> */
.L_x_10035:
[----:B------:R-:W-:Y:S02]  /*a900*/  IMAD.MOV.U32 R16, RZ, RZ, R8 ;  /* 0x000000ffff107224 */ /* 0x000fe400078e0008 */
.L_x_10036:
[----:B------:R-:W-:Y:S05]  /*a910*/  BSYNC B1 ;  /* 0x0000000000017941 */ /* 0x000fea0003800000 */
.L_x_10034:
        /* <DEDUP_REMOVED lines=16> */
.L_x_10040:
[----:B------:R-:W-:Y:S05]  /*aa20*/  BSYNC B2 ;  /* 0x0000000000027941 */ /* 0x000fea0003800000 */
.L_x_10039:
        /* <DEDUP_REMOVED lines=44> */
.L_x_10038:
[----:B------:R-:W-:Y:S05]  /*acf0*/  BSYNC B1 ;  /* 0x0000000000017941 */ /* 0x000fea0003800000 */
.L_x_10037:
        /* <DEDUP_REMOVED lines=9> */
[----:B------:R-:W-:Y:S01]  /*ad90*/  @P0 FADD.FTZ R27, R16, R27 ;  /* 0x0000001b101b0221 */ /* 0x000fe20000010000 */
[----:B------:R-:W-:Y:S02]  /*ada0*/  PRMT R16, R19, 0x7610, R16 ;  /* 0x0000761013107816 */ /* 0x000fe40000000010 */
.L_x_10033:
        /* <DEDUP_REMOVED lines=12> */
.L_x_10042:
[----:B------:R-:W-:Y:S02]  /*ae70*/  IMAD.MOV.U32 R19, RZ, RZ, R8 ;  /* 0x000000ffff137224 */ /* 0x000fe400078e0008 */
.L_x_10043:
[----:B------:R-:W-:Y:S05]  /*ae80*/  BSYNC B1 ;  /* 0x0000000000017941 */ /* 0x000fea0003800000 */
.L_x_10041:
        /* <DEDUP_REMOVED lines=16> */
.L_x_10047:
[----:B------:R-:W-:Y:S05]  /*af90*/  BSYNC B2 ;  /* 0x0000000000027941 */ /* 0x000fea0003800000 */
.L_x_10046:
        /* <DEDUP_REMOVED lines=44> */
.L_x_10045:
[----:B------:R-:W-:Y:S05]  /*b260*/  BSYNC B1 ;  /* 0x0000000000017941 */ /* 0x000fea0003800000 */
.L_x_10044:
        /* <DEDUP_REMOVED lines=13> */
.L_x_10048:
        /* <DEDUP_REMOVED lines=12> */
.L_x_10051:
[----:B------:R-:W-:Y:S02]  /*b400*/  IMAD.MOV.U32 R17, RZ, RZ, R8 ;  /* 0x000000ffff117224 */ /* 0x000fe400078e0008 */
.L_x_10052:
[----:B------:R-:W-:Y:S05]  /*b410*/  BSYNC B1 ;  /* 0x0000000000017941 */ /* 0x000fea0003800000 */
.L_x_10050:
        /* <DEDUP_REMOVED lines=16> */
.L_x_10056:
[----:B------:R-:W-:Y:S05]  /*b520*/  BSYNC B2 ;  /* 0x0000000000027941 */ /* 0x000fea0003800000 */
.L_x_10055:
        /* <DEDUP_REMOVED lines=44> */
.L_x_10054:
[----:B------:R-:W-:Y:S05]  /*b7f0*/  BSYNC B1 ;  /* 0x0000000000017941 */ /* 0x000fea0003800000 */
.L_x_10053:
        /* <DEDUP_REMOVED lines=11> */
.L_x_10049:
        /* <DEDUP_REMOVED lines=12> */
.L_x_10058:
[----:B------:R-:W-:Y:S02]  /*b970*/  IMAD.MOV.U32 R19, RZ, RZ, R8 ;  /* 0x000000ffff137224 */ /* 0x000fe400078e0008 */
.L_x_10059:
[----:B------:R-:W-:Y:S05]  /*b980*/  BSYNC B1 ;  /* 0x0000000000017941 */ /* 0x000fea0003800000 */
.L_x_10057:
        /* <DEDUP_REMOVED lines=16> */
.L_x_10063:
[----:B------:R-:W-:Y:S05]  /*ba90*/  BSYNC B2 ;  /* 0x0000000000027941 */ /* 0x000fea0003800000 */
.L_x_10062:
        /* <DEDUP_REMOVED lines=44> */
.L_x_10061:
[----:B------:R-:W-:Y:S05]  /*bd60*/  BSYNC B1 ;  /* 0x0000000000017941 */ /* 0x000fea0003800000 */
.L_x_10060:
        /* <DEDUP_REMOVED lines=14> */
.L_x_10064:
        /* <DEDUP_REMOVED lines=12> */
.L_x_10067:
[----:B------:R-:W-:Y:S02]  /*bf10*/  IMAD.MOV.U32 R18, RZ, RZ, R8 ;  /* 0x000000ffff127224 */ /* 0x000fe400078e0008 */
.L_x_10068:
[----:B------:R-:W-:Y:S05]  /*bf20*/  BSYNC B1 ;  /* 0x0000000000017941 */ /* 0x000fea0003800000 */
.L_x_10066:
        /* <DEDUP_REMOVED lines=18> */
.L_x_10072:
[----:B------:R-:W-:Y:S05]  /*c050*/  BSYNC B2 ;  /* 0x0000000000027941 */ /* 0x000fea0003800000 */
.L_x_10071:
        /* <DEDUP_REMOVED lines=44> */
.L_x_10070:
[----:B------:R-:W-:Y:S05]  /*c320*/  BSYNC B1 ;  /* 0x0000000000017941 */ /* 0x000fea0003800000 */
.L_x_10069:
        /* <DEDUP_REMOVED lines=10> */
[----:B------:R-:W-:-:S04]  /*c3d0*/  PRMT R18, R19, 0x7610, R18 ;  /* 0x0000761013127816 */ /* 0x000fc80000000012 */
.L_x_10065:
[----:B------:R-:W-:Y:S01]  /*c3e0*/  F2FP.BF16.PACK_AB R147, R29, R28 ;  /* 0x0000001c1d93723e */ /* 0x000fe200000010ff */
[----:B------:R-:W-:Y:S01]  /*c3f0*/  IMAD.WIDE.U32 R22, R20, R248, c[0x0][0x188] ;  /* 0x0000620014167625 */ /* 0x000fe200078e00f8 */
[----:B------:R-:W-:Y:S01]  /*c400*/  F2FP.BF16.PACK_AB R146, R27, R26 ;  /* 0x0000001a1b92723e */ /* 0x000fe200000010ff */
[----:B------:R-:W-:Y:S01]  /*c410*/  HFMA2.MMA R249, -RZ, RZ, 0, 4.76837158203125e-07 ;  /* 0x00000008fff97435 */ /* 0x000fe200000001ff */
[----:B------:R-:W-:Y:S02]  /*c420*/  F2FP.BF16.PACK_AB R145, R34, R33 ;  /* 0x000000212291723e */ /* 0x000fe400000010ff */
[----:B------:R-:W-:Y:S02]  /*c430*/  F2FP.BF16.PACK_AB R144, R32, R31 ;  /* 0x0000001f2090723e */ /* 0x000fe400000010ff */
[----:B------:R-:W-:Y:S02]  /*c440*/  SEL R19, RZ, 0x1, P1 ;  /* 0x00000001ff137807 */ /* 0x000fe40000800000 */
[----:B------:R-:W-:Y:S01]  /*c450*/  SEL R25, RZ, 0x1000000, P5 ;  /* 0x01000000ff197807 */ /* 0x000fe20002800000 */
[----:B------:R0:W-:Y:S01]  /*c460*/  STG.E.128 [R22.64], R144 ;  /* 0x0000009016007986 */ /* 0x0001e2000c101d06 */
[----:B------:R-:W-:-:S02]  /*c470*/  SEL R21, RZ, 0x10000, P4 ;  /* 0x00010000ff157807 */ /* 0x000fc40002000000 */
[----:B------:R-:W-:Y:S02]  /*c480*/  SEL R24, RZ, 0x100, P3 ;  /* 0x00000100ff187807 */ /* 0x000fe40001800000 */
[C---:B------:R-:W-:Y:S02]  /*c490*/  LOP3.LUT P4, RZ, R9.reuse, 0x4, RZ, 0xc0, !PT ;  /* 0x0000000409ff7812 */ /* 0x040fe4000788c0ff */
[----:B------:R-:W-:Y:S02]  /*c4a0*/  LOP3.LUT R24, R24, R25, R21, 0xfe, !PT ;  /* 0x0000001918187212 */ /* 0x000fe400078efe15 */
[----:B------:R-:W-:Y:S02]  /*c4b0*/  SEL R21, RZ, 0x1, P2 ;  /* 0x00000001ff157807 */ /* 0x000fe40001000000 */
[C---:B------:R-:W-:Y:S02]  /*c4c0*/  LOP3.LUT P3, RZ, R9.reuse, 0x2, RZ, 0xc0, !PT ;  /* 0x0000000209ff7812 */ /* 0x040fe4000786c0ff */
[----:B------:R-:W-:-:S02]  /*c4d0*/  LOP3.LUT P5, RZ, R9, 0x8, RZ, 0xc0, !PT ;  /* 0x0000000809ff7812 */ /* 0x000fc400078ac0ff */
[----:B------:R-:W-:Y:S01]  /*c4e0*/  LOP3.LUT P6, RZ, R9, 0x20, RZ, 0xc0, !PT ;  /* 0x0000002009ff7812 */ /* 0x000fe200078cc0ff */
[----:B0-----:R-:W-:Y:S01]  /*c4f0*/  IMAD.WIDE.U32 R22, R19, 0x1000000, RZ ;  /* 0x0100000013167825 */ /* 0x001fe200078e00ff */
[----:B------:R-:W-:-:S04]  /*c500*/  SEL R19, RZ, 0x1, P4 ;  /* 0x00000001ff137807 */ /* 0x000fc80002000000 */
[----:B------:R-:W-:Y:S01]  /*c510*/  LOP3.LUT R21, R23, R24, R21, 0xfe, !PT ;  /* 0x0000001817157212 */ /* 0x000fe200078efe15 */
[----:B------:R-:W-:Y:S01]  /*c520*/  IMAD.WIDE.U32 R144, R19, 0x100, RZ ;  /* 0x0000010013907825 */ /* 0x000fe200078e00ff */
[----:B------:R-:W-:-:S05]  /*c530*/  SEL R24, RZ, 0x1, P3 ;  /* 0x00000001ff187807 */ /* 0x000fca0001800000 */
[----:B------:R-:W-:-:S05]  /*c540*/  IMAD.WIDE.U32 R24, R24, 0x10000, RZ ;  /* 0x0001000018187825 */ /* 0x000fca00078e00ff */
[----:B------:R-:W-:Y:S02]  /*c550*/  LOP3.LUT R19, R144, R22, R24, 0xfe, !PT ;  /* 0x0000001690137212 */ /* 0x000fe400078efe18 */
[----:B------:R-:W-:Y:S02]  /*c560*/  SEL R22, RZ, 0x1, P5 ;  /* 0x00000001ff167807 */ /* 0x000fe40002800000 */
[----:B------:R-:W-:Y:S01]  /*c570*/  LOP3.LUT R23, R145, R21, R25, 0xfe, !PT ;  /* 0x0000001591177212 */ /* 0x000fe200078efe19 */
[----:B------:R-:W-:Y:S01]  /*c580*/  IMAD.WIDE.U32 R24, R20, R249, c[0x0][0x190] ;  /* 0x0000640014187625 */ /* 0x000fe200078e00f9 */
[----:B------:R-:W-:Y:S02]  /*c590*/  LOP3.LUT R22, R19, R22, RZ, 0xfc, !PT ;  /* 0x0000001613167212 */ /* 0x000fe400078efcff */
[----:B------:R-:W-:-:S03]  /*c5a0*/  IADD3 R19, R175, 0x40, RZ ;  /* 0x00000040af137810 */ /* 0x000fc60007ffe0ff */
[----:B------:R0:W-:Y:S01]  /*c5b0*/  STG.E.64 [R24.64], R22 ;  /* 0x0000001618007986 */ /* 0x0001e2000c101b06 */
[----:B------:R-:W-:Y:S05]  /*c5c0*/  @!P6 BRA `(.L_x_10073) ;  /* 0x000001300000e947 */ /* 0x000fea0003800000 */
[----:B------:R-:W-:Y:S01]  /*c5d0*/  IMAD.U32 R21, R17, 0x10000, RZ ;  /* 0x0001000011157824 */ /* 0x000fe200078e00ff */
[----:B0-----:R-:W-:Y:S02]  /*c5e0*/  LOP3.LUT R23, R14, 0xff, RZ, 0xc0, !PT ;  /* 0x000000ff0e177812 */ /* 0x001fe400078ec0ff */
[----:B------:R-:W-:Y:S02]  /*c5f0*/  LOP3.LUT R24, R13, 0xff, RZ, 0xc0, !PT ;  /* 0x000000ff0d187812 */ /* 0x000fe400078ec0ff */
[----:B------:R-:W-:Y:S02]  /*c600*/  LOP3.LUT R22, R21, 0xff0000, RZ, 0xc0, !PT ;  /* 0x00ff000015167812 */ /* 0x000fe400078ec0ff */
[----:B------:R-:W-:Y:S01]  /*c610*/  LOP3.LUT R21, R18, 0xffff, RZ, 0xc0, !PT ;  /* 0x0000ffff12157812 */ /* 0x000fe200078ec0ff */
[----:B------:R-:W-:Y:S01]  /*c620*/  IMAD.WIDE.U32 R24, R24, 0x10000, RZ ;  /* 0x0001000018187825 */ /* 0x000fe200078e00ff */
[----:B------:R-:W-:-:S02]  /*c630*/  LOP3.LUT R144, R12, 0xff, RZ, 0xc0, !PT ;  /* 0x000000ff0c907812 */ /* 0x000fc400078ec0ff */
[----:B------:R-:W-:Y:S02]  /*c640*/  PRMT R21, R22, 0x4210, R21 ;  /* 0x0000421016157816 */ /* 0x000fe40000000015 */
[----:B------:R-:W-:Y:S01]  /*c650*/  PRMT R22, R16, 0x7104, RZ ;  /* 0x0000710410167816 */ /* 0x000fe200000000ff */
[----:B------:R-:W-:-:S03]  /*c660*/  IMAD.WIDE.U32 R144, R144, 0x100, RZ ;  /* 0x0000010090907825 */ /* 0x000fc600078e00ff */
[----:B------:R-:W-:-:S04]  /*c670*/  LOP3.LUT R22, R21, 0xff00, R22, 0xf8, !PT ;  /* 0x0000ff0015167812 */ /* 0x000fc800078ef816 */
[----:B------:R-:W-:Y:S01]  /*c680*/  LOP3.LUT R21, R22, 0xff, R15, 0xf8, !PT ;  /* 0x000000ff16157812 */ /* 0x000fe200078ef80f */
[----:B------:R-:W-:-:S05]  /*c690*/  IMAD.WIDE.U32 R22, R23, 0x1000000, RZ ;  /* 0x0100000017167825 */ /* 0x000fca00078e00ff */
[----:B------:R-:W-:Y:S02]  /*c6a0*/  LOP3.LUT R21, R25, R21, R23, 0xfe, !PT ;  /* 0x0000001519157212 */ /* 0x000fe400078efe17 */
[----:B------:R-:W-:Y:S01]  /*c6b0*/  LOP3.LUT R22, R144, R22, R24, 0xfe, !PT ;  /* 0x0000001690167212 */ /* 0x000fe200078efe18 */
[----:B------:R-:W-:Y:S01]  /*c6c0*/  IMAD.WIDE.U32 R24, R20, R249, c[0x0][0x198] ;  /* 0x0000660014187625 */ /* 0x000fe200078e00f9 */
[----:B------:R-:W-:Y:S02]  /*c6d0*/  LOP3.LUT R23, R21, R145, RZ, 0xfc, !PT ;  /* 0x0000009115177212 */ /* 0x000fe400078efcff */
[----:B------:R-:W-:-:S05]  /*c6e0*/  LOP3.LUT R22, R22, 0xff, R11, 0xf8, !PT ;  /* 0x000000ff16167812 */ /* 0x000fca00078ef80b */
[----:B------:R0:W-:Y:S02]  /*c6f0*/  STG.E.64 [R24.64], R22 ;  /* 0x0000001618007986 */ /* 0x0001e4000c101b06 */
.L_x_10073:
[----:B0-----:R-:W-:-:S05]  /*c700*/  @P6 IMAD.WIDE.U32 R22, R19, R248, c[0x0][0x178] ;  /* 0x00005e0013166625 */ /* 0x001fca00078e00f8 */
[----:B------:R0:W5:Y:S02]  /*c710*/  @P6 LDG.E.128 R40, [R22.64] ;  /* 0x0000000616286981 */ /* 0x000164000c1e1d00 */
[----:B0-----:R-:W-:-:S05]  /*c720*/  @P0 IMAD.WIDE.U32 R22, R19, R248, c[0x0][0x180] ;  /* 0x0000600013160625 */ /* 0x001fca00078e00f8 */
[----:B------:R0:W5:Y:S02]  /*c730*/  @P0 LDG.E.128 R36, [R22.64] ;  /* 0x0000000616240981 */ /* 0x000164000c1e1d00 */
[----:B0-----:R-:W-:-:S05]  /*c740*/  IMAD.WIDE.U32 R22, R19, R248, c[0x0][0x170] ;  /* 0x00005c0013167625 */ /* 0x001fca00078e00f8 */
[----:B------:R0:W5:Y:S01]  /*c750*/  LDG.E.128 R144, [R22.64] ;  /* 0x0000000616907981 */ /* 0x000162000c1e1d00 */
        /* <DEDUP_REMOVED lines=12> */
.L_x_10075:
[----:B0-----:R-:W-:Y:S02]  /*c820*/  IMAD.MOV.U32 R21, RZ, RZ, R8 ;  /* 0x000000ffff157224 */ /* 0x001fe400078e0008 */
.L_x_10076:
[----:B------:R-:W-:Y:S05]  /*c830*/  BSYNC B1 ;  /* 0x0000000000017941 */ /* 0x000fea0003800000 */
.L_x_10074:
        /* <DEDUP_REMOVED lines=16> */
.L_x_10080:
[----:B------:R-:W-:Y:S05]  /*c940*/  BSYNC B2 ;  /* 0x0000000000027941 */ /* 0x000fea0003800000 */
.L_x_10079:
        /* <DEDUP_REMOVED lines=36> */
[----:B------:R-:W-:Y:S01]  /*cb90*/  IMAD.MOV.U32 R25, RZ, RZ, RZ ;  /* 0x000000ffff197224 */ /* 0x000fe200078e00ff */
[----:B------:R-:W-:Y:S01]  /*cba0*/  LOP3.LUT R3, R3, UR23, R22, 0x96, !PT ;  /* 0x0000001703037c12 */ /* 0x000fe2000f8e9616 */
[----:B------:R-:W-:-:S04]  /*cbb0*/  IMAD.WIDE.U32 R22, R23, -0x326172a9, RZ ;  /* 0xcd9e8d5717167825 */ /* 0x000fc800078e00ff */
[----:B------:R-:W-:Y:S01]  /*cbc0*/  IMAD.MOV.U32 R8, RZ, RZ, R22 ;  /* 0x000000ffff087224 */ /* 0x000fe200078e0016 */
[----:B------:R-:W-:Y:S01]  /*cbd0*/  LOP3.LUT R2, R23, UR25, R2, 0x96, !PT ;  /* 0x0000001917027c12 */ /* 0x000fe2000f8e9602 */
[----:B------:R-:W-:-:S04]  /*cbe0*/  IMAD.WIDE.U32 R22, R3, -0x2daee0ad, RZ ;  /* 0xd2511f5303167825 */ /* 0x000fc800078e00ff */
[----:B------:R-:W-:Y:S01]  /*cbf0*/  IMAD.MOV.U32 R10, RZ, RZ, R22 ;  /* 0x000000ffff0a7224 */ /* 0x000fe200078e0016 */
[----:B------:R-:W-:Y:S02]  /*cc00*/  LOP3.LUT R3, R23, UR26, R24, 0x96, !PT ;  /* 0x0000001a17037c12 */ /* 0x000fe4000f8e9618 */
.L_x_10078:
[----:B------:R-:W-:Y:S05]  /*cc10*/  BSYNC B1 ;  /* 0x0000000000017941 */ /* 0x000fea0003800000 */
.L_x_10077:
        /* <DEDUP_REMOVED lines=10> */
[----:B------:R-:W-:Y:S01]  /*ccc0*/  MOV R22, R25 ;  /* 0x0000001900167202 */ /* 0x000fe20000000f00 */
[----:B------:R-:W-:Y:S05]  /*ccd0*/  @!P0 BRA `(.L_x_10082) ;  /* 0x0000059000008947 */ /* 0x000fea0003800000 */
[----:B------:R-:W-:-:S05]  /*cce0*/  PRMT R22, RZ, 0x5410, R36 ;  /* 0x00005410ff167816 */ /* 0x000fca0000000024 */
[----:B------:R-:W-:Y:S02]  /*ccf0*/  FADD.FTZ R21, R22, R21 ;  /* 0x0000001516157221 */ /* 0x000fe40000010000 */
[----:B------:R-:W-:Y:S01]  /*cd00*/  IMAD.MOV.U32 R22, RZ, RZ, R25 ;  /* 0x000000ffff167224 */ /* 0x000fe200078e0019 */
[----:B------:R-:W-:Y:S05]  /*cd10*/  BRA `(.L_x_10082) ;  /* 0x0000055000007947 */ /* 0x000fea0003800000 */
.L_x_10081:
        /* <DEDUP_REMOVED lines=12> */
.L_x_10084:
[----:B------:R-:W-:Y:S02]  /*cde0*/  IMAD.MOV.U32 R24, RZ, RZ, R8 ;  /* 0x000000ffff187224 */ /* 0x000fe400078e0008 */
.L_x_10085:
[----:B------:R-:W-:Y:S05]  /*cdf0*/  BSYNC B1 ;  /* 0x0000000000017941 */ /* 0x000fea0003800000 */
.L_x_10083:
        /* <DEDUP_REMOVED lines=16> */
.L_x_10089:
[----:B------:R-:W-:Y:S05]  /*cf00*/  BSYNC B2 ;  /* 0x0000000000027941 */ /* 0x000fea0003800000 */
.L_x_10088:
        /* <DEDUP_REMOVED lines=42> */
[----:B------:R-:W-:Y:S02]  /*d1b0*/  IMAD.MOV.U32 R22, RZ, RZ, RZ ;  /* 0x000000ffff167224 */ /* 0x000fe400078e00ff */
.L_x_10087:
[----:B------:R-:W-:Y:S05]  /*d1c0*/  BSYNC B1 ;  /* 0x0000000000017941 */ /* 0x000fea0003800000 */
.L_x_10086:
[----:B------:R-:W0:Y:S02]  /*d1d0*/  I2F.U32 R24, R24 ;  /* 0x0000001800187306 */ /* 0x000e240000201000 */
[----:B0-----:R-:W-:Y:S01]  /*d1e0*/  FFMA.FTZ R11, R24, R187, 1.1641532182693481445e-10 ;  /* 0x2f000000180b7423 */ /* 0x001fe200000100bb */
[----:B------:R-:W-:-:S04]  /*d1f0*/  @P0 PRMT R24, RZ, 0x5410, R36 ;  /* 0x00005410ff180816 */ /* 0x000fc80000000024 */
[----:B------:R-:W-:Y:S02]  /*d200*/  FSETP.GTU.FTZ.AND P1, PT, R11, c[0x0][0x1e4], PT ;  /* 0x000079000b007a0b */ /* 0x000fe40003f3c000 */
[----:B------:R-:W-:-:S05]  /*d210*/  PRMT R11, RZ, 0x5410, R40 ;  /* 0x00005410ff0b7816 */ /* 0x000fca0000000028 */
[----:B------:R-:W-:-:S05]  /*d220*/  FMUL.FTZ R11, R11, c[0x0][0x1e8] ;  /* 0x00007a000b0b7a20 */ /* 0x000fca0000410000 */
[----:B------:R-:W-:Y:S02]  /*d230*/  FSEL R30, R11, RZ, !P1 ;  /* 0x000000ff0b1e7208 */ /* 0x000fe40004800000 */
[----:B------:R-:W-:-:S03]  /*d240*/  SEL R11, RZ, 0x1, P1 ;  /* 0x00000001ff0b7807 */ /* 0x000fc60000800000 */
[----:B------:R-:W-:-:S04]  /*d250*/  FADD.FTZ R21, R21, R30 ;  /* 0x0000001e15157221 */ /* 0x000fc80000010000 */
[----:B------:R-:W-:Y:S02]  /*d260*/  @P0 FADD.FTZ R21, R24, R21 ;  /* 0x0000001518150221 */ /* 0x000fe40000010000 */
.L_x_10082:
        /* <DEDUP_REMOVED lines=12> */
.L_x_10091:
[----:B------:R-:W-:Y:S02]  /*d330*/  IMAD.MOV.U32 R30, RZ, RZ, R8 ;  /* 0x000000ffff1e7224 */ /* 0x000fe400078e0008 */
.L_x_10092:
[----:B------:R-:W-:Y:S05]  /*d340*/  BSYNC B1 ;  /* 0x0000000000017941 */ /* 0x000fea0003800000 */
.L_x_10090:
        /* <DEDUP_REMOVED lines=16> */
.L_x_10096:
[----:B------:R-:W-:Y:S05]  /*d450*/  BSYNC B2 ;  /* 0x0000000000027941 */ /* 0x000fea0003800000 */
.L_x_10095:
        /* <DEDUP_REMOVED lines=44> */
.L_x_10094:
[----:B------:R-:W-:Y:S05]  /*d720*/  BSYNC B1 ;  /* 0x0000000000017941 */ /* 0x000fea0003800000 */
.L_x_10093:
        /* <DEDUP_REMOVED lines=15> */
.L_x_10097:
        /* <DEDUP_REMOVED lines=12> */
.L_x_10100:
[----:B------:R-:W-:Y:S02]  /*d8e0*/  IMAD.MOV.U32 R12, RZ, RZ, R8 ;  /* 0x000000ffff0c7224 */ /* 0x000fe400078e0008 */
.L_x_10101:
[----:B------:R-:W-:Y:S05]  /*d8f0*/  BSYNC B1 ;  /* 0x0000000000017941 */ /* 0x000fea0003800000 */
.L_x_10099:
        /* <DEDUP_REMOVED lines=16> */
.L_x_10105:
[----:B------:R-:W-:Y:S05]  /*da00*/  BSYNC B2 ;  /* 0x0000000000027941 */ /* 0x000fea0003800000 */
.L_x_10104:
        /* <DEDUP_REMOVED lines=44> */
.L_x_10103:
[----:B------:R-:W-:Y:S05]  /*dcd0*/  BSYNC B1 ;  /* 0x0000000000017941 */ /* 0x000fea0003800000 */
.L_x_10102:
        /* <DEDUP_REMOVED lines=11> */
.L_x_10098:
        /* <DEDUP_REMOVED lines=12> */
.L_x_10107:
[----:B------:R-:W-:Y:S02]  /*de50*/  MOV R23, R8 ;  /* 0x0000000800177202 */ /* 0x000fe40000000f00 */
.L_x_10108:
[----:B------:R-:W-:Y:S05]  /*de60*/  BSYNC B1 ;  /* 0x0000000000017941 */ /* 0x000fea0003800000 */
.L_x_10106:
        /* <DEDUP_REMOVED lines=16> */
.L_x_10112:
[----:B------:R-:W-:Y:S05]  /*df70*/  BSYNC B2 ;  /* 0x0000000000027941 */ /* 0x000fea0003800000 */
.L_x_10111:
        /* <DEDUP_REMOVED lines=44> */
.L_x_10110:
[----:B------:R-:W-:Y:S05]  /*e240*/  BSYNC B1 ;  /* 0x0000000000017941 */ /* 0x000fea0003800000 */
.L_x_10109:
[----:B------:R0:W1:Y:S01]  /*e250*/  I2F.U32 R24, R23 ;  /* 0x0000001700187306 */ /* 0x0000620000201000 */
[----:B------:R-:W-:Y:S02]  /*e260*/  LOP3.LUT R9, R9, 0xfffffffd, RZ, 0xc0, !PT ;  /* 0xfffffffd09097812 */ /* 0x000fe400078ec0ff */
[----:B0-----:R-:W-:Y:S01]  /*e270*/  PRMT R23, RZ, 0x5410, R145 ;  /* 0x00005410ff177816 */ /* 0x001fe20000000091 */
        /* <DEDUP_REMOVED lines=12> */
.L_x_10113:
        /* <DEDUP_REMOVED lines=12> */
.L_x_10116:
[----:B------:R-:W-:Y:S02]  /*e400*/  MOV R13, R8 ;  /* 0x00000008000d7202 */ /* 0x000fe40000000f00 */
.L_x_10117:
[----:B------:R-:W-:Y:S05]  /*e410*/  BSYNC B1 ;  /* 0x0000000000017941 */ /* 0x000fea0003800000 */
.L_x_10115:
        /* <DEDUP_REMOVED lines=16> */
.L_x_10121:
[----:B------:R-:W-:Y:S05]  /*e520*/  BSYNC B2 ;  /* 0x0000000000027941 */ /* 0x000fea0003800000 */
.L_x_10120:
        /* <DEDUP_REMOVED lines=44> */
.L_x_10119:
[----:B------:R-:W-:Y:S05]  /*e7f0*/  BSYNC B1 ;  /* 0x0000000000017941 */ /* 0x000fea0003800000 */
.L_x_10118:
[----:B------:R0:W1:Y:S02]  /*e800*/  I2F.U32 R24, R13 ;  /* 0x0000000d00187306 */ /* 0x0000640000201000 */
[----:B0-----:R-:W-:Y:S01]  /*e810*/  PRMT R13, RZ, 0x5410, R41 ;  /* 0x00005410ff0d7816 */ /* 0x001fe20000000029 */
[----:B-1----:R-:W-:-:S05]  /*e820*/  FFMA.FTZ R24, R24, R187, 1.1641532182693481445e-10 ;  /* 0x2f00000018187423 */ /* 0x002fca00000100bb */
        /* <DEDUP_REMOVED lines=8> */
.L_x_10114:
        /* <DEDUP_REMOVED lines=12> */
.L_x_10123:
[----:B------:R-:W-:Y:S02]  /*e970*/  IMAD.MOV.U32 R30, RZ, RZ, R8 ;  /* 0x000000ffff1e7224 */ /* 0x000fe400078e0008 */
.L_x_10124:
[----:B------:R-:W-:Y:S05]  /*e980*/  BSYNC B1 ;  /* 0x0000000000017941 */ /* 0x000fea0003800000 */
.L_x_10122:
        /* <DEDUP_REMOVED lines=16> */
.L_x_10128:
[----:B------:R-:W-:Y:S05]  /*ea90*/  BSYNC B2 ;  /* 0x0000000000027941 */ /* 0x000fea0003800000 */
.L_x_10127:
        /* <DEDUP_REMOVED lines=44> */
.L_x_10126:
[----:B------:R-:W-:Y:S05]  /*ed60*/  BSYNC B1 ;  /* 0x0000000000017941 */ /* 0x000fea0003800000 */
.L_x_10125:
        /* <DEDUP_REMOVED lines=13> */
.L_x_10129:
        /* <DEDUP_REMOVED lines=12> */
.L_x_10132:
[----:B------:R-:W-:Y:S02]  /*ef00*/  IMAD.MOV.U32 R14, RZ, RZ, R8 ;  /* 0x000000ffff0e7224 */ /* 0x000fe400078e0008 */
.L_x_10133:
[----:B------:R-:W-:Y:S05]  /*ef10*/  BSYNC B1 ;  /* 0x0000000000017941 */ /* 0x000fea0003800000 */
.L_x_10131:
        /* <DEDUP_REMOVED lines=16> */
.L_x_10137:
[----:B------:R-:W-:Y:S05]  /*f020*/  BSYNC B2 ;  /* 0x0000000000027941 */ /* 0x000fea0003800000 */
.L_x_10136:
        /* <DEDUP_REMOVED lines=44> */
.L_x_10135:
[----:B------:R-:W-:Y:S05]  /*f2f0*/  BSYNC B1 ;  /* 0x0000000000017941 */ /* 0x000fea0003800000 */
.L_x_10134:
        /* <DEDUP_REMOVED lines=11> */
.L_x_10130:
        /* <DEDUP_REMOVED lines=12> */
.L_x_10139:
[----:B------:R-:W-:Y:S02]  /*f470*/  IMAD.MOV.U32 R35, RZ, RZ, R8 ;  /* 0x000000ffff237224 */ /* 0x000fe400078e0008 */
.L_x_10140:
[----:B------:R-:W-:Y:S05]  /*f480*/  BSYNC B1 ;  /* 0x0000000000017941 */ /* 0x000fea0003800000 */
.L_x_10138:
        /* <DEDUP_REMOVED lines=16> */
.L_x_10144:
[----:B------:R-:W-:Y:S05]  /*f590*/  BSYNC B2 ;  /* 0x0000000000027941 */ /* 0x000fea0003800000 */
.L_x_10143:
        /* <DEDUP_REMOVED lines=42> */
[----:B------:R-:W-:Y:S01]  /*f840*/  LOP3.LUT R2, R25, UR25, R2, 0x96, !PT ;  /* 0x0000001919027c12 */ /* 0x000fe2000f8e9602 */
[----:B------:R-:W-:Y:S02]  /*f850*/  IMAD.MOV.U32 R25, RZ, RZ, RZ ;  /* 0x000000ffff197224 */ /* 0x000fe400078e00ff */
.L_x_10142:
[----:B------:R-:W-:Y:S05]  /*f860*/  BSYNC B1 ;  /* 0x0000000000017941 */ /* 0x000fea0003800000 */
.L_x_10141:
        /* <DEDUP_REMOVED lines=13> */
.L_x_10145:
        /* <DEDUP_REMOVED lines=12> */
.L_x_10148:
[----:B------:R-:W-:Y:S02]  /*fa00*/  IMAD.MOV.U32 R15, RZ, RZ, R8 ;  /* 0x000000ffff0f7224 */ /* 0x000fe400078e0008 */
.L_x_10149:
[----:B------:R-:W-:Y:S05]  /*fa10*/  BSYNC B1 ;  /* 0x0000000000017941 */ /* 0x000fea0003800000 */
.L_x_10147:
        /* <DEDUP_REMOVED lines=16> */
.L_x_10153:
[----:B------:R-:W-:Y:S05]  /*fb20*/  BSYNC B2 ;  /* 0x0000000000027941 */ /* 0x000fea0003800000 */
.L_x_10152:
        /* <DEDUP_REMOVED lines=44> */
.L_x_10151:
[----:B------:R-:W-:Y:S05]  /*fdf0*/  BSYNC B1 ;  /* 0x0000000000017941 */ /* 0x000fea0003800000 */
.L_x_10150:
        /* <DEDUP_REMOVED lines=11> */
.L_x_10146:
        /* <DEDUP_REMOVED lines=12> */
.L_x_10155:
[----:B------:R-:W-:Y:S02]  /*ff70*/  IMAD.MOV.U32 R25, RZ, RZ, R8 ;  /* 0x000000ffff197224 */ /* 0x000fe400078e0008 */
.L_x_10156:
[----:B------:R-:W-:Y:S05]  /*ff80*/  BSYNC B1 ;  /* 0x0000000000017941 */ /* 0x000fea0003800000 */
.L_x_10154:
        /* <DEDUP_REMOVED lines=16> */
.L_x_10160:
[----:B------:R-:W-:Y:S05]  /*10090*/  BSYNC B2 ;  /* 0x0000000000027941 */ /* 0x000fea0003800000 */
.L_x_10159:
        /* <DEDUP_REMOVED lines=10> */
[----:B------:R-:W-:Y:S01]  /*10140*/  HFMA2.MMA R35, -RZ, RZ, 0, 0 ;  /* 0x00000000ff237435 */ /* 0x000fe200000001ff */
        /* <DEDUP_REMOVED lines=33> */
.L_x_10158:
[----:B------:R-:W-:Y:S05]  /*10360*/  BSYNC B1 ;  /* 0x0000000000017941 */ /* 0x000fea0003800000 */
.L_x_10157:
        /* <DEDUP_REMOVED lines=13> */
.L_x_10161:
        /* <DEDUP_REMOVED lines=12> */
.L_x_10164:
[----:B------:R-:W-:Y:S02]  /*10500*/  IMAD.MOV.U32 R16, RZ, RZ, R8 ;  /* 0x000000ffff107224 */ /* 0x000fe400078e0008 */
.L_x_10165:
[----:B------:R-:W-:Y:S05]  /*10510*/  BSYNC B1 ;  /* 0x0000000000017941 */ /* 0x000fea0003800000 */
.L_x_10163:
        /* <DEDUP_REMOVED lines=16> */
.L_x_10169:
[----:B------:R-:W-:Y:S05]  /*10620*/  BSYNC B2 ;  /* 0x0000000000027941 */ /* 0x000fea0003800000 */
.L_x_10168:
        /* <DEDUP_REMOVED lines=43> */
[----:B------:R-:W-:Y:S02]  /*108e0*/  MOV R145, RZ ;  /* 0x000000ff00917202 */ /* 0x000fe40000000f00 */
.L_x_10167:
[----:B------:R-:W-:Y:S05]  /*108f0*/  BSYNC B1 ;  /* 0x0000000000017941 */ /* 0x000fea0003800000 */
.L_x_10166:
        /* <DEDUP_REMOVED lines=11> */
.L_x_10162:
        /* <DEDUP_REMOVED lines=12> */
.L_x_10171:
[----:B------:R-:W-:Y:S02]  /*10a70*/  IMAD.MOV.U32 R35, RZ, RZ, R8 ;  /* 0x000000ffff237224 */ /* 0x000fe400078e0008 */
.L_x_10172:
[----:B------:R-:W-:Y:S05]  /*10a80*/  BSYNC B1 ;  /* 0x0000000000017941 */ /* 0x000fea0003800000 */
.L_x_10170:
        /* <DEDUP_REMOVED lines=16> */
.L_x_10176:
[----:B------:R-:W-:Y:S05]  /*10b90*/  BSYNC B2 ;  /* 0x0000000000027941 */ /* 0x000fea0003800000 */
.L_x_10175:
        /* <DEDUP_REMOVED lines=44> */
.L_x_10174:
[----:B------:R-:W-:Y:S05]  /*10e60*/  BSYNC B1 ;  /* 0x0000000000017941 */ /* 0x000fea0003800000 */
.L_x_10173:
        /* <DEDUP_REMOVED lines=13> */
.L_x_10177:
        /* <DEDUP_REMOVED lines=12> */
.L_x_10180:
[----:B------:R-:W-:Y:S02]  /*11000*/  IMAD.MOV.U32 R17, RZ, RZ, R8 ;  /* 0x000000ffff117224 */ /* 0x000fe400078e0008 */
.L_x_10181:
[----:B------:R-:W-:Y:S05]  /*11010*/  BSYNC B1 ;  /* 0x0000000000017941 */ /* 0x000fea0003800000 */
.L_x_10179:
        /* <DEDUP_REMOVED lines=16> */
.L_x_10185:
[----:B------:R-:W-:Y:S05]  /*11120*/  BSYNC B2 ;  /* 0x0000000000027941 */ /* 0x000fea0003800000 */
.L_x_10184:
        /* <DEDUP_REMOVED lines=44> */
.L_x_10183:
[----:B------:R-:W-:Y:S05]  /*113f0*/  BSYNC B1 ;  /* 0x0000000000017941 */ /* 0x000fea0003800000 */
.L_x_10182:
        /* <DEDUP_REMOVED lines=11> */
.L_x_10178:
        /* <DEDUP_REMOVED lines=12> */
.L_x_10187:
[----:B------:R-:W-:Y:S02]  /*11570*/  IMAD.MOV.U32 R146, RZ, RZ, R8 ;  /* 0x000000ffff927224 */ /* 0x000fe400078e0008 */
.L_x_10188:
[----:B------:R-:W-:Y:S05]  /*11580*/  BSYNC B1 ;  /* 0x0000000000017941 */ /* 0x000fea0003800000 */
.L_x_10186:
        /* <DEDUP_REMOVED lines=16> */
.L_x_10192:
[----:B------:R-:W-:Y:S05]  /*11690*/  BSYNC B2 ;  /* 0x0000000000027941 */ /* 0x000fea0003800000 */
.L_x_10191:
        /* <DEDUP_REMOVED lines=44> */
.L_x_10190:
[----:B------:R-:W-:Y:S05]  /*11960*/  BSYNC B1 ;  /* 0x0000000000017941 */ /* 0x000fea0003800000 */
.L_x_10189:
        /* <DEDUP_REMOVED lines=14> */
.L_x_10193:
        /* <DEDUP_REMOVED lines=12> */
.L_x_10196:
[----:B------:R-:W-:Y:S02]  /*11b10*/  IMAD.MOV.U32 R18, RZ, RZ, R8 ;  /* 0x000000ffff127224 */ /* 0x000fe400078e0008 */
.L_x_10197:
[----:B------:R-:W-:Y:S05]  /*11b20*/  BSYNC B1 ;  /* 0x0000000000017941 */ /* 0x000fea0003800000 */
.L_x_10195:
        /* <DEDUP_REMOVED lines=18> */
.L_x_10201:
[----:B------:R-:W-:Y:S05]  /*11c50*/  BSYNC B2 ;  /* 0x0000000000027941 */ /* 0x000fea0003800000 */
.L_x_10200:
        /* <DEDUP_REMOVED lines=44> */
.L_x_10199:
[----:B------:R-:W-:Y:S05]  /*11f20*/  BSYNC B1 ;  /* 0x0000000000017941 */ /* 0x000fea0003800000 */
.L_x_10198:
        /* <DEDUP_REMOVED lines=10> */
[----:B------:R-:W-:-:S05]  /*11fd0*/  @P0 FADD.FTZ R148, R145, R148 ;  /* 0x0000009491940221 */ /* 0x000fca0000010000 */
.L_x_10194:
[----:B------:R-:W-:Y:S01]  /*11fe0*/  F2FP.BF16.PACK_AB R147, R148, R35 ;  /* 0x000000239493723e */ /* 0x000fe200000010ff */
[----:B------:R-:W-:Y:S01]  /*11ff0*/  IMAD.WIDE.U32 R150, R19, R248, c[0x0][0x188] ;  /* 0x0000620013967625 */ /* 0x000fe200078e00f8 */
[----:B------:R-:W-:Y:S02]  /*12000*/  F2FP.BF16.PACK_AB R146, R25, R24 ;  /* 0x000000181992723e */ /* 0x000fe400000010ff */
[----:B------:R-:W-:Y:S02]  /*12010*/  F2FP.BF16.PACK_AB R145, R30, R23 ;  /* 0x000000171e91723e */ /* 0x000fe400000010ff */
[----:B------:R-:W-:Y:S02]  /*12020*/  F2FP.BF16.PACK_AB R144, R22, R21 ;  /* 0x000000151690723e */ /* 0x000fe400000010ff */
[----:B------:R-:W-:Y:S02]  /*12030*/  SEL R149, RZ, 0x1000000, P5 ;  /* 0x01000000ff957807 */ /* 0x000fe40002800000 */
[C---:B------:R-:W-:Y:S01]  /*12040*/  LOP3.LUT P5, RZ, R9.reuse, 0x8, RZ, 0xc0, !PT ;  /* 0x0000000809ff7812 */ /* 0x040fe200078ac0ff */
[----:B------:R0:W-:Y:S01]  /*12050*/  STG.E.128 [R150.64], R144 ;  /* 0x0000009096007986 */ /* 0x0001e2000c101d06 */
[----:B------:R-:W-:-:S02]  /*12060*/  LOP3.LUT P6, RZ, R9, 0x20, RZ, 0xc0, !PT ;  /* 0x0000002009ff7812 */ /* 0x000fc400078cc0ff */
[----:B0-----:R-:W-:Y:S02]  /*12070*/  SEL R145, RZ, 0x10000, P4 ;  /* 0x00010000ff917807 */ /* 0x001fe40002000000 */
[----:B------:R-:W-:Y:S02]  /*12080*/  SEL R146, RZ, 0x100, P3 ;  /* 0x00000100ff927807 */ /* 0x000fe40001800000 */
[----:B------:R-:W-:Y:S02]  /*12090*/  SEL R144, RZ, 0x1, P1 ;  /* 0x00000001ff907807 */ /* 0x000fe40000800000 */
[----:B------:R-:W-:Y:S02]  /*120a0*/  LOP3.LUT R149, R146, R149, R145, 0xfe, !PT ;  /* 0x0000009592957212 */ /* 0x000fe400078efe91 */
[----:B------:R-:W-:Y:S01]  /*120b0*/  SEL R146, RZ, 0x1, P2 ;  /* 0x00000001ff927807 */ /* 0x000fe20001000000 */
[----:B------:R-:W-:Y:S01]  /*120c0*/  IMAD.WIDE.U32 R144, R144, 0x1000000, RZ ;  /* 0x0100000090907825 */ /* 0x000fe200078e00ff */
[----:B------:R-:W-:-:S02]  /*120d0*/  LOP3.LUT P4, RZ, R9, 0x4, RZ, 0xc0, !PT ;  /* 0x0000000409ff7812 */ /* 0x000fc4000788c0ff */
[----:B------:R-:W-:Y:S02]  /*120e0*/  LOP3.LUT P3, RZ, R9, 0x2, RZ, 0xc0, !PT ;  /* 0x0000000209ff7812 */ /* 0x000fe4000786c0ff */
[----:B------:R-:W-:Y:S02]  /*120f0*/  LOP3.LUT R145, R145, R149, R146, 0xfe, !PT ;  /* 0x0000009591917212 */ /* 0x000fe400078efe92 */
[----:B------:R-:W-:Y:S02]  /*12100*/  SEL R146, RZ, 0x1, P3 ;  /* 0x00000001ff927807 */ /* 0x000fe40001800000 */
[----:B------:R-:W-:-:S03]  /*12110*/  SEL R150, RZ, 0x1, P4 ;  /* 0x00000001ff967807 */ /* 0x000fc60002000000 */
[----:B------:R-:W-:-:S04]  /*12120*/  IMAD.WIDE.U32 R146, R146, 0x10000, RZ ;  /* 0x0001000092927825 */ /* 0x000fc800078e00ff */
[----:B------:R-:W-:-:S05]  /*12130*/  IMAD.WIDE.U32 R150, R150, 0x100, RZ ;  /* 0x0000010096967825 */ /* 0x000fca00078e00ff */
[----:B------:R-:W-:Y:S02]  /*12140*/  LOP3.LUT R147, R151, R145, R147, 0xfe, !PT ;  /* 0x0000009197937212 */ /* 0x000fe400078efe93 */
[----:B------:R-:W-:Y:S02]  /*12150*/  LOP3.LUT R144, R150, R144, R146, 0xfe, !PT ;  /* 0x0000009096907212 */ /* 0x000fe400078efe92 */
[----:B------:R-:W-:-:S04]  /*12160*/  SEL R145, RZ, 0x1, P5 ;  /* 0x00000001ff917807 */ /* 0x000fc80002800000 */
[----:B------:R-:W-:Y:S01]  /*12170*/  LOP3.LUT R146, R144, R145, RZ, 0xfc, !PT ;  /* 0x0000009190927212 */ /* 0x000fe200078efcff */
[----:B------:R-:W-:-:S05]  /*12180*/  IMAD.WIDE.U32 R144, R19, R249, c[0x0][0x190] ;  /* 0x0000640013907625 */ /* 0x000fca00078e00f9 */
[----:B------:R0:W-:Y:S01]  /*12190*/  STG.E.64 [R144.64], R146 ;  /* 0x0000009290007986 */ /* 0x0001e2000c101b06 */
[----:B------:R-:W-:Y:S05]  /*121a0*/  @!P6 BRA `(.L_x_10202) ;  /* 0x000001300000e947 */ /* 0x000fea0003800000 */
[----:B0-----:R-:W-:Y:S01]  /*121b0*/  IMAD.U32 R144, R17, 0x10000, RZ ;  /* 0x0001000011907824 */ /* 0x001fe200078e00ff */
[----:B------:R-:W-:Y:S02]  /*121c0*/  PRMT R149, R16, 0x7104, RZ ;  /* 0x0000710410957816 */ /* 0x000fe400000000ff */
[----:B------:R-:W-:Y:S02]  /*121d0*/  LOP3.LUT R146, R13, 0xff, RZ, 0xc0, !PT ;  /* 0x000000ff0d927812 */ /* 0x000fe400078ec0ff */
[----:B------:R-:W-:Y:S02]  /*121e0*/  LOP3.LUT R145, R144, 0xff0000, RZ, 0xc0, !PT ;  /* 0x00ff000090917812 */ /* 0x000fe400078ec0ff */
[----:B------:R-:W-:Y:S01]  /*121f0*/  LOP3.LUT R144, R18, 0xffff, RZ, 0xc0, !PT ;  /* 0x0000ffff12907812 */ /* 0x000fe200078ec0ff */
[----:B------:R-:W-:Y:S01]  /*12200*/  IMAD.WIDE.U32 R146, R146, 0x10000, RZ ;  /* 0x0001000092927825 */ /* 0x000fe200078e00ff */
[----:B------:R-:W-:-:S02]  /*12210*/  LOP3.LUT R150, R12, 0xff, RZ, 0xc0, !PT ;  /* 0x000000ff0c967812 */ /* 0x000fc400078ec0ff */
[----:B------:R-:W-:-:S03]  /*12220*/  PRMT R144, R145, 0x4210, R144 ;  /* 0x0000421091907816 */ /* 0x000fc60000000090 */
[----:B------:R-:W-:Y:S01]  /*12230*/  IMAD.WIDE.U32 R150, R150, 0x100, RZ ;  /* 0x0000010096967825 */ /* 0x000fe200078e00ff */
[----:B------:R-:W-:Y:S02]  /*12240*/  LOP3.LUT R149, R144, 0xff00, R149, 0xf8, !PT ;  /* 0x0000ff0090957812 */ /* 0x000fe400078ef895 */
[----:B------:R-:W-:Y:S02]  /*12250*/  LOP3.LUT R144, R14, 0xff, RZ, 0xc0, !PT ;  /* 0x000000ff0e907812 */ /* 0x000fe400078ec0ff */
[----:B------:R-:W-:-:S03]  /*12260*/  LOP3.LUT R149, R149, 0xff, R15, 0xf8, !PT ;  /* 0x000000ff95957812 */ /* 0x000fc600078ef80f */
[----:B------:R-:W-:-:S05]  /*12270*/  IMAD.WIDE.U32 R144, R144, 0x1000000, RZ ;  /* 0x0100000090907825 */ /* 0x000fca00078e00ff */
[----:B------:R-:W-:Y:S02]  /*12280*/  LOP3.LUT R145, R147, R149, R145, 0xfe, !PT ;  /* 0x0000009593917212 */ /* 0x000fe400078efe91 */
[----:B------:R-:W-:Y:S01]  /*12290*/  LOP3.LUT R144, R150, R144, R146, 0xfe, !PT ;  /* 0x0000009096907212 */ /* 0x000fe200078efe92 */
[----:B------:R-:W-:Y:S01]  /*122a0*/  IMAD.WIDE.U32 R146, R19, R249, c[0x0][0x198] ;  /* 0x0000660013927625 */ /* 0x000fe200078e00f9 */
[----:B------:R-:W-:Y:S02]  /*122b0*/  LOP3.LUT R145, R145, R151, RZ, 0xfc, !PT ;  /* 0x0000009791917212 */ /* 0x000fe400078efcff */
[----:B------:R-:W-:-:S05]  /*122c0*/  LOP3.LUT R144, R144, 0xff, R11, 0xf8, !PT ;  /* 0x000000ff90907812 */ /* 0x000fca00078ef80b */
[----:B------:R0:W-:Y:S02]  /*122d0*/  STG.E.64 [R146.64], R144 ;  /* 0x0000009092007986 */ /* 0x0001e4000c101b06 */
.L_x_10202:
[----:B------:R-:W-:-:S05]  /*122e0*/  IADD3 R149, R175, 0x60, RZ ;  /* 0x00000060af957810 */ /* 0x000fca0007ffe0ff */
[----:B0-----:R-:W-:-:S05]  /*122f0*/  @P6 IMAD.WIDE.U32 R144, R149, R248, c[0x0][0x178] ;  /* 0x00005e0095906625 */ /* 0x001fca00078e00f8 */
[----:B------:R0:W5:Y:S02]  /*12300*/  @P6 LDG.E.128 R40, [R144.64] ;  /* 0x0000000690286981 */ /* 0x000164000c1e1d00 */
[----:B0-----:R-:W-:-:S05]  /*12310*/  @P0 IMAD.WIDE.U32 R144, R149, R248, c[0x0][0x180] ;  /* 0x0000600095900625 */ /* 0x001fca00078e00f8 */
[----:B------:R0:W5:Y:S02]  /*12320*/  @P0 LDG.E.128 R36, [R144.64] ;  /* 0x0000000690240981 */ /* 0x000164000c1e1d00 */
[----:B0-----:R-:W-:-:S06]  /*12330*/  IMAD.WIDE.U32 R144, R149, R248, c[0x0][0x170] ;  /* 0x00005c0095907625 */ /* 0x001fcc00078e00f8 */
[----:B------:R-:W5:Y:S01]  /*12340*/  LDG.E.128 R144, [R144.64] ;  /* 0x0000000690907981 */ /* 0x000f62000c1e1d00 */
        /* <DEDUP_REMOVED lines=12> */
.L_x_10204:
[----:B------:R-:W-:Y:S02]  /*12410*/  IMAD.MOV.U32 R154, RZ, RZ, R8 ;  /* 0x000000ffff9a7224 */ /* 0x000fe400078e0008 */
.L_x_10205:
[----:B------:R-:W-:Y:S05]  /*12420*/  BSYNC B1 ;  /* 0x0000000000017941 */ /* 0x000fea0003800000 */
.L_x_10203:
        /* <DEDUP_REMOVED lines=16> */
.L_x_10209:
[----:B------:R-:W-:Y:S05]  /*12530*/  BSYNC B2 ;  /* 0x0000000000027941 */ /* 0x000fea0003800000 */
.L_x_10208:
        /* <DEDUP_REMOVED lines=37> */
[----:B------:R-:W-:-:S05]  /*12790*/  LOP3.LUT R3, R3, UR23, R150, 0x96, !PT ;  /* 0x0000001703037c12 */ /* 0x000fca000f8e9696 */
[----:B------:R-:W-:-:S04]  /*127a0*/  IMAD.WIDE.U32 R150, R3, -0x2daee0ad, RZ ;  /* 0xd2511f5303967825 */ /* 0x000fc800078e00ff */
[----:B------:R-:W-:Y:S01]  /*127b0*/  IMAD.MOV.U32 R10, RZ, RZ, R150 ;  /* 0x000000ffff0a7224 */ /* 0x000fe200078e0096 */
[----:B------:R-:W-:Y:S01]  /*127c0*/  LOP3.LUT R3, R151, UR26, R152, 0x96, !PT ;  /* 0x0000001a97037c12 */ /* 0x000fe2000f8e9698 */
[----:B------:R-:W-:-:S04]  /*127d0*/  IMAD.WIDE.U32 R150, R8, -0x326172a9, RZ ;  /* 0xcd9e8d5708967825 */ /* 0x000fc800078e00ff */
[----:B------:R-:W-:Y:S01]  /*127e0*/  IMAD.MOV.U32 R8, RZ, RZ, R150 ;  /* 0x000000ffff087224 */ /* 0x000fe200078e0096 */
[----:B------:R-:W-:Y:S02]  /*127f0*/  LOP3.LUT R2, R151, UR25, R2, 0x96, !PT ;  /* 0x0000001997027c12 */ /* 0x000fe4000f8e9602 */
.L_x_10207:
[----:B------:R-:W-:Y:S05]  /*12800*/  BSYNC B1 ;  /* 0x0000000000017941 */ /* 0x000fea0003800000 */
.L_x_10206:
        /* <DEDUP_REMOVED lines=16> */
.L_x_10210:
        /* <DEDUP_REMOVED lines=12> */
.L_x_10213:
[----:B------:R-:W-:Y:S02]  /*129d0*/  IMAD.MOV.U32 R151, RZ, RZ, R8 ;  /* 0x000000ffff977224 */ /* 0x000fe400078e0008 */
.L_x_10214:
[----:B------:R-:W-:Y:S05]  /*129e0*/  BSYNC B1 ;  /* 0x0000000000017941 */ /* 0x000fea0003800000 */
.L_x_10212:
        /* <DEDUP_REMOVED lines=16> */
.L_x_10218:
[----:B------:R-:W-:Y:S05]  /*12af0*/  BSYNC B2 ;  /* 0x0000000000027941 */ /* 0x000fea0003800000 */
.L_x_10217:
        /* <DEDUP_REMOVED lines=43> */
.L_x_10216:
[----:B------:R-:W-:Y:S05]  /*12db0*/  BSYNC B1 ;  /* 0x0000000000017941 */ /* 0x000fea0003800000 */
.L_x_10215:
        /* <DEDUP_REMOVED lines=10> */
.L_x_10211:
        /* <DEDUP_REMOVED lines=12> */
.L_x_10220:
[----:B------:R-:W-:Y:S02]  /*12f20*/  IMAD.MOV.U32 R151, RZ, RZ, R8 ;  /* 0x000000ffff977224 */ /* 0x000fe400078e0008 */
.L_x_10221:
[----:B------:R-:W-:Y:S05]  /*12f30*/  BSYNC B1 ;  /* 0x0000000000017941 */ /* 0x000fea0003800000 */
.L_x_10219:
        /* <DEDUP_REMOVED lines=16> */
.L_x_10225:
[----:B------:R-:W-:Y:S05]  /*13040*/  BSYNC B2 ;  /* 0x0000000000027941 */ /* 0x000fea0003800000 */
.L_x_10224:
        /* <DEDUP_REMOVED lines=44> */
.L_x_10223:
[----:B------:R-:W-:Y:S05]  /*13310*/  BSYNC B1 ;  /* 0x0000000000017941 */ /* 0x000fea0003800000 */
.L_x_10222:
        /* <DEDUP_REMOVED lines=15> */
.L_x_10226:
        /* <DEDUP_REMOVED lines=12> */
.L_x_10229:
[----:B------:R-:W-:Y:S02]  /*134d0*/  IMAD.MOV.U32 R12, RZ, RZ, R8 ;  /* 0x000000ffff0c7224 */ /* 0x000fe400078e0008 */
.L_x_10230:
[----:B------:R-:W-:Y:S05]  /*134e0*/  BSYNC B1 ;  /* 0x0000000000017941 */ /* 0x000fea0003800000 */
.L_x_10228:
        /* <DEDUP_REMOVED lines=16> */
.L_x_10234:
[----:B------:R-:W-:Y:S05]  /*135f0*/  BSYNC B2 ;  /* 0x0000000000027941 */ /* 0x000fea0003800000 */
.L_x_10233:
        /* <DEDUP_REMOVED lines=44> */
.L_x_10232:
[----:B------:R-:W-:Y:S05]  /*138c0*/  BSYNC B1 ;  /* 0x0000000000017941 */ /* 0x000fea0003800000 */
.L_x_10231:
        /* <DEDUP_REMOVED lines=10> */
.L_x_10227:
        /* <DEDUP_REMOVED lines=12> */
.L_x_10236:
[----:B------:R-:W-:Y:S02]  /*13a30*/  IMAD.MOV.U32 R144, RZ, RZ, R8 ;  /* 0x000000ffff907224 */ /* 0x000fe400078e0008 */
.L_x_10237:
[----:B------:R-:W-:Y:S05]  /*13a40*/  BSYNC B1 ;  /* 0x0000000000017941 */ /* 0x000fea0003800000 */
.L_x_10235:
        /* <DEDUP_REMOVED lines=16> */
.L_x_10241:
[----:B------:R-:W-:Y:S05]  /*13b50*/  BSYNC B2 ;  /* 0x0000000000027941 */ /* 0x000fea0003800000 */
.L_x_10240:
        /* <DEDUP_REMOVED lines=44> */
.L_x_10239:
[----:B------:R-:W-:Y:S05]  /*13e20*/  BSYNC B1 ;  /* 0x0000000000017941 */ /* 0x000fea0003800000 */
.L_x_10238:
        /* <DEDUP_REMOVED lines=15> */
.L_x_10242:
        /* <DEDUP_REMOVED lines=12> */
.L_x_10245:
[----:B------:R-:W-:Y:S02]  /*13fe0*/  IMAD.MOV.U32 R13, RZ, RZ, R8 ;  /* 0x000000ffff0d7224 */ /* 0x000fe400078e0008 */
.L_x_10246:
[----:B------:R-:W-:Y:S05]  /*13ff0*/  BSYNC B1 ;  /* 0x0000000000017941 */ /* 0x000fea0003800000 */
.L_x_10244:
        /* <DEDUP_REMOVED lines=16> */
.L_x_10250:
[----:B------:R-:W-:Y:S05]  /*14100*/  BSYNC B2 ;  /* 0x0000000000027941 */ /* 0x000fea0003800000 */
.L_x_10249:
        /* <DEDUP_REMOVED lines=44> */
.L_x_10248:
[----:B------:R-:W-:Y:S05]  /*143d0*/  BSYNC B1 ;  /* 0x0000000000017941 */ /* 0x000fea0003800000 */
.L_x_10247:
        /* <DEDUP_REMOVED lines=10> */
.L_x_10243:
        /* <DEDUP_REMOVED lines=12> */
.L_x_10252:
[----:B------:R-:W-:Y:S02]  /*14540*/  IMAD.MOV.U32 R144, RZ, RZ, R8 ;  /* 0x000000ffff907224 */ /* 0x000fe400078e0008 */
.L_x_10253:
[----:B------:R-:W-:Y:S05]  /*14550*/  BSYNC B1 ;  /* 0x0000000000017941 */ /* 0x000fea0003800000 */
.L_x_10251:
        /* <DEDUP_REMOVED lines=16> */
.L_x_10257:
[----:B------:R-:W-:Y:S05]  /*14660*/  BSYNC B2 ;  /* 0x0000000000027941 */ /* 0x000fea0003800000 */
.L_x_10256:
        /* <DEDUP_REMOVED lines=44> */
.L_x_10255:
[----:B------:R-:W-:Y:S05]  /*14930*/  BSYNC B1 ;  /* 0x0000000000017941 */ /* 0x000fea0003800000 */
.L_x_10254:
        /* <DEDUP_REMOVED lines=13> */
.L_x_10258:
        /* <DEDUP_REMOVED lines=12> */
.L_x_10261:
[----:B------:R-:W-:Y:S02]  /*14ad0*/  IMAD.MOV.U32 R14, RZ, RZ, R8 ;  /* 0x000000ffff0e7224 */ /* 0x000fe400078e0008 */
.L_x_10262:
[----:B------:R-:W-:Y:S05]  /*14ae0*/  BSYNC B1 ;  /* 0x0000000000017941 */ /* 0x000fea0003800000 */
.L_x_10260:
        /* <DEDUP_REMOVED lines=16> */
.L_x_10266:
[----:B------:R-:W-:Y:S05]  /*14bf0*/  BSYNC B2 ;  /* 0x0000000000027941 */ /* 0x000fea0003800000 */
.L_x_10265:
        /* <DEDUP_REMOVED lines=44> */
.L_x_10264:
[----:B------:R-:W-:Y:S05]  /*14ec0*/  BSYNC B1 ;  /* 0x0000000000017941 */ /* 0x000fea0003800000 */
.L_x_10263:
        /* <DEDUP_REMOVED lines=10> */
.L_x_10259:
        /* <DEDUP_REMOVED lines=12> */
.L_x_10268:
[----:B------:R-:W-:Y:S02]  /*15030*/  IMAD.MOV.U32 R156, RZ, RZ, R8 ;  /* 0x000000ffff9c7224 */ /* 0x000fe400078e0008 */
.L_x_10269:
[----:B------:R-:W-:Y:S05]  /*15040*/  BSYNC B1 ;  /* 0x0000000000017941 */ /* 0x000fea0003800000 */
.L_x_10267:
        /* <DEDUP_REMOVED lines=16> */
.L_x_10273:
[----:B------:R-:W-:Y:S05]  /*15150*/  BSYNC B2 ;  /* 0x0000000000027941 */ /* 0x000fea0003800000 */
.L_x_10272:
        /* <DEDUP_REMOVED lines=44> */
.L_x_10271:
[----:B------:R-:W-:Y:S05]  /*15420*/  BSYNC B1 ;  /* 0x0000000000017941 */ /* 0x000fea0003800000 */
.L_x_10270:
        /* <DEDUP_REMOVED lines=13> */
.L_x_10274:
        /* <DEDUP_REMOVED lines=12> */
.L_x_10277:
[----:B------:R-:W-:Y:S02]  /*155c0*/  IMAD.MOV.U32 R15, RZ, RZ, R8 ;  /* 0x000000ffff0f7224 */ /* 0x000fe400078e0008 */
.L_x_10278:
[----:B------:R-:W-:Y:S05]  /*155d0*/  BSYNC B1 ;  /* 0x0000000000017941 */ /* 0x000fea0003800000 */
.L_x_10276:
        /* <DEDUP_REMOVED lines=16> */
.L_x_10282:
[----:B------:R-:W-:Y:S05]  /*156e0*/  BSYNC B2 ;  /* 0x0000000000027941 */ /* 0x000fea0003800000 */
.L_x_10281:
        /* <DEDUP_REMOVED lines=44> */
.L_x_10280:
[----:B------:R-:W-:Y:S05]  /*159b0*/  BSYNC B1 ;  /* 0x0000000000017941 */ /* 0x000fea0003800000 */
.L_x_10279:
        /* <DEDUP_REMOVED lines=10> */
.L_x_10275:
        /* <DEDUP_REMOVED lines=12> */
.L_x_10284:
[----:B------:R-:W-:Y:S02]  /*15b20*/  IMAD.MOV.U32 R155, RZ, RZ, R8 ;  /* 0x000000ffff9b7224 */ /* 0x000fe400078e0008 */
.L_x_10285:
[----:B------:R-:W-:Y:S05]  /*15b30*/  BSYNC B1 ;  /* 0x0000000000017941 */ /* 0x000fea0003800000 */
.L_x_10283:
        /* <DEDUP_REMOVED lines=16> */
.L_x_10289:
[----:B------:R-:W-:Y:S05]  /*15c40*/  BSYNC B2 ;  /* 0x0000000000027941 */ /* 0x000fea0003800000 */
.L_x_10288:
        /* <DEDUP_REMOVED lines=44> */
.L_x_10287:
[----:B------:R-:W-:Y:S05]  /*15f10*/  BSYNC B1 ;  /* 0x0000000000017941 */ /* 0x000fea0003800000 */
.L_x_10286:
        /* <DEDUP_REMOVED lines=13> */
.L_x_10290:
        /* <DEDUP_REMOVED lines=12> */
.L_x_10293:
[----:B------:R-:W-:Y:S02]  /*160b0*/  IMAD.MOV.U32 R16, RZ, RZ, R8 ;  /* 0x000000ffff107224 */ /* 0x000fe400078e0008 */
.L_x_10294:
[----:B------:R-:W-:Y:S05]  /*160c0*/  BSYNC B1 ;  /* 0x0000000000017941 */ /* 0x000fea0003800000 */
.L_x_10292:
        /* <DEDUP_REMOVED lines=16> */
.L_x_10298:
[----:B------:R-:W-:Y:S05]  /*161d0*/  BSYNC B2 ;  /* 0x0000000000027941 */ /* 0x000fea0003800000 */
.L_x_10297:
        /* <DEDUP_REMOVED lines=44> */
.L_x_10296:
[----:B------:R-:W-:Y:S05]  /*164a0*/  BSYNC B1 ;  /* 0x0000000000017941 */ /* 0x000fea0003800000 */
.L_x_10295:
        /* <DEDUP_REMOVED lines=10> */
.L_x_10291:
        /* <DEDUP_REMOVED lines=12> */
.L_x_10300:
[----:B------:R-:W-:Y:S02]  /*16610*/  IMAD.MOV.U32 R146, RZ, RZ, R8 ;  /* 0x000000ffff927224 */ /* 0x000fe400078e0008 */
.L_x_10301:
[----:B------:R-:W-:Y:S05]  /*16620*/  BSYNC B1 ;  /* 0x0000000000017941 */ /* 0x000fea0003800000 */
.L_x_10299:
        /* <DEDUP_REMOVED lines=16> */
.L_x_10305:
[----:B------:R-:W-:Y:S05]  /*16730*/  BSYNC B2 ;  /* 0x0000000000027941 */ /* 0x000fea0003800000 */
.L_x_10304:
        /* <DEDUP_REMOVED lines=44> */
.L_x_10303:
[----:B------:R-:W-:Y:S05]  /*16a00*/  BSYNC B1 ;  /* 0x0000000000017941 */ /* 0x000fea0003800000 */
.L_x_10302:
        /* <DEDUP_REMOVED lines=13> */
.L_x_10306:
        /* <DEDUP_REMOVED lines=12> */
.L_x_10309:
[----:B------:R-:W-:Y:S02]  /*16ba0*/  IMAD.MOV.U32 R17, RZ, RZ, R8 ;  /* 0x000000ffff117224 */ /* 0x000fe400078e0008 */
.L_x_10310:
[----:B------:R-:W-:Y:S05]  /*16bb0*/  BSYNC B1 ;  /* 0x0000000000017941 */ /* 0x000fea0003800000 */
.L_x_10308:
        /* <DEDUP_REMOVED lines=16> */
.L_x_10314:
[----:B------:R-:W-:Y:S05]  /*16cc0*/  BSYNC B2 ;  /* 0x0000000000027941 */ /* 0x000fea0003800000 */
.L_x_10313:
        /* <DEDUP_REMOVED lines=44> */
.L_x_10312:
[----:B------:R-:W-:Y:S05]  /*16f90*/  BSYNC B1 ;  /* 0x0000000000017941 */ /* 0x000fea0003800000 */
.L_x_10311:
        /* <DEDUP_REMOVED lines=10> */
.L_x_10307:
        /* <DEDUP_REMOVED lines=12> */
.L_x_10316:
[----:B------:R-:W-:Y:S02]  /*17100*/  IMAD.MOV.U32 R146, RZ, RZ, R8 ;  /* 0x000000ffff927224 */ /* 0x000fe400078e0008 */
.L_x_10317:
[----:B------:R-:W-:Y:S05]  /*17110*/  BSYNC B1 ;  /* 0x0000000000017941 */ /* 0x000fea0003800000 */
.L_x_10315:
        /* <DEDUP_REMOVED lines=16> */
.L_x_10321:
[----:B------:R-:W-:Y:S05]  /*17220*/  BSYNC B2 ;  /* 0x0000000000027941 */ /* 0x000fea0003800000 */
.L_x_10320:
        /* <DEDUP_REMOVED lines=44> */
.L_x_10319:
[----:B------:R-:W-:Y:S05]  /*174f0*/  BSYNC B1 ;  /* 0x0000000000017941 */ /* 0x000fea0003800000 */
.L_x_10318:
        /* <DEDUP_REMOVED lines=14> */
.L_x_10322:
        /* <DEDUP_REMOVED lines=12> */
.L_x_10325:
[----:B------:R-:W-:Y:S02]  /*176a0*/  IMAD.MOV.U32 R18, RZ, RZ, R8 ;  /* 0x000000ffff127224 */ /* 0x000fe400078e0008 */
.L_x_10326:
[----:B------:R-:W-:Y:S05]  /*176b0*/  BSYNC B1 ;  /* 0x0000000000017941 */ /* 0x000fea0003800000 */
.L_x_10324:
        /* <DEDUP_REMOVED lines=9> */
[----:B------:R-:W-:Y:S02]  /*17750*/  LOP3.LUT R9, R9, 0xffffffbf, RZ, 0xc0, !PT ;  /* 0xffffffbf09097812 */ /* 0x000fe400078ec0ff */
[----:B------:R-:W-:Y:S02]  /*17760*/  ISETP.NE.AND P6, PT, R6, RZ, PT ;  /* 0x000000ff0600720c */ /* 0x000fe40003fc5270 */
[----:B------:R-:W-:-:S11]  /*17770*/  @P0 LOP3.LUT R9, R9, 0x40, RZ, 0xfc, !PT ;  /* 0x0000004009090812 */ /* 0x000fd600078efcff */
[----:B------:R-:W-:Y:S01]  /*17780*/  @!P6 IADD3 R4, R4, 0x1, RZ ;  /* 0x000000010404e810 */ /* 0x000fe20007ffe0ff */
[----:B------:R-:W-:Y:S01]  /*17790*/  @!P6 IMAD.MOV.U32 R6, RZ, RZ, RZ ;  /* 0x000000ffff06e224 */ /* 0x000fe200078e00ff */
[----:B------:R-:W-:Y:S02]  /*177a0*/  @!P6 IADD3 R3, R7, 0x1, RZ ;  /* 0x000000010703e810 */ /* 0x000fe40007ffe0ff */
[----:B------:R-:W-:-:S13]  /*177b0*/  ISETP.NE.AND P0, PT, R4, RZ, !P6 ;  /* 0x000000ff0400720c */ /* 0x000fda0007705270 */
[----:B------:R-:W-:Y:S02]  /*177c0*/  @P0 IADD3 R3, R7, RZ, RZ ;  /* 0x000000ff07030210 */ /* 0x000fe40007ffe0ff */
[----:B------:R-:W-:-:S03]  /*177d0*/  LOP3.LUT P0, RZ, R9, 0x40, RZ, 0xc0, !PT ;  /* 0x0000004009ff7812 */ /* 0x000fc6000780c0ff */
[----:B------:R-:W-:-:S05]  /*177e0*/  @!P6 IMAD.MOV.U32 R7, RZ, RZ, R3 ;  /* 0x000000ffff07e224 */ /* 0x000fca00078e0003 */
.L_x_10330:
[----:B------:R-:W-:Y:S05]  /*177f0*/  BSYNC B2 ;  /* 0x0000000000027941 */ /* 0x000fea0003800000 */
.L_x_10329:
        /* <DEDUP_REMOVED lines=44> */
.L_x_10328:
[----:B------:R-:W-:Y:S05]  /*17ac0*/  BSYNC B1 ;  /* 0x0000000000017941 */ /* 0x000fea0003800000 */
.L_x_10327:
        /* <DEDUP_REMOVED lines=9> */
[----:B------:R-:W-:-:S04]  /*17b60*/  SEL R18, RZ, 0x1, P6 ;  /* 0x00000001ff127807 */ /* 0x000fc80003000000 */
.L_x_10323:
        /* <DEDUP_REMOVED lines=48> */
.L_x_10331:
        /* <DEDUP_REMOVED lines=19> */
.L_x_10333:
[----:B------:R-:W-:Y:S02]  /*17fa0*/  IMAD.MOV.U32 R159, RZ, RZ, R8 ;  /* 0x000000ffff9f7224 */ /* 0x000fe400078e0008 */
.L_x_10334:
[----:B------:R-:W-:Y:S05]  /*17fb0*/  BSYNC B1 ;  /* 0x0000000000017941 */ /* 0x000fea0003800000 */
.L_x_10332:
        /* <DEDUP_REMOVED lines=16> */
.L_x_10338:
[----:B------:R-:W-:Y:S05]  /*180c0*/  BSYNC B2 ;  /* 0x0000000000027941 */ /* 0x000fea0003800000 */
.L_x_10337:
        /* <DEDUP_REMOVED lines=44> */
.L_x_10336:
[----:B------:R-:W-:Y:S05]  /*18390*/  BSYNC B1 ;  /* 0x0000000000017941 */ /* 0x000fea0003800000 */
.L_x_10335:
        /* <DEDUP_REMOVED lines=16> */
.L_x_10339:
        /* <DEDUP_REMOVED lines=12> */
.L_x_10342:
[----:B------:R-:W-:Y:S02]  /*18560*/  MOV R162, R8 ;  /* 0x0000000800a27202 */ /* 0x000fe40000000f00 */
.L_x_10343:
[----:B------:R-:W-:Y:S05]  /*18570*/  BSYNC B1 ;  /* 0x0000000000017941 */ /* 0x000fea0003800000 */
.L_x_10341:
        /* <DEDUP_REMOVED lines=16> */
.L_x_10347:
[----:B------:R-:W-:Y:S05]  /*18680*/  BSYNC B2 ;  /* 0x0000000000027941 */ /* 0x000fea0003800000 */
.L_x_10346:
[----:B------:R-:W-:Y:S01]  /*18690*/  LOP3.LUT R10, R2, UR5, R7, 0x96, !PT ;  /* 0x00000005020a7c12 */ /* 0x000fe2000f8e9607 */
[----:B------:R-:W-:-:S04]  /*186a0*/  IMAD.HI.U32 R2, R4, -0x326172a9, RZ ;  /* 0xcd9e8d5704027827 */ /* 0x000fc800078e00ff */
[----:B------:R-:W-:Y:S01]  /*186b0*/  IMAD R3, R4, -0x326172a9, RZ ;  /* 0xcd9e8d5704037824 */ /* 0x000fe200078e02ff */
[----:B------:R-:W-:Y:S01]  /*186c0*/  LOP3.LUT R2, R2, UR4, R6, 0x96, !PT ;  /* 0x0000000402027c12 */ /* 0x000fe2000f8e9606 */
[----:B------:R-:W-:-:S05]  /*186d0*/  IMAD.WIDE.U32 R10, R10, -0x326172a9, RZ ;  /* 0xcd9e8d570a0a7825 */ /* 0x000fca00078e00ff */
[----:B------:R-:W-:Y:S01]  /*186e0*/  LOP3.LUT R8, R11, UR9, R3, 0x96, !PT ;  /* 0x000000090b087c12 */ /* 0x000fe2000f8e9603 */
[----:B------:R-:W-:Y:S02]  /*186f0*/  IMAD R11, R5, -0x2daee0ad, RZ ;  /* 0xd2511f53050b7824 */ /* 0x000fe400078e02ff */
        /* <DEDUP_REMOVED lines=34> */
[----:B------:R-:W-:Y:S01]  /*18920*/  LOP3.LUT R2, R161, UR25, R2, 0x96, !PT ;  /* 0x00000019a1027c12 */ /* 0x000fe2000f8e9602 */
[----:B------:R-:W-:Y:S02]  /*18930*/  IMAD.MOV.U32 R160, RZ, RZ, RZ ;  /* 0x000000ffffa07224 */ /* 0x000fe400078e00ff */
.L_x_10345:
[----:B------:R-:W-:Y:S05]  /*18940*/  BSYNC B1 ;  /* 0x0000000000017941 */ /* 0x000fea0003800000 */
.L_x_10344:
        /* <DEDUP_REMOVED lines=10> */
.L_x_10340:
        /* <DEDUP_REMOVED lines=12> */
.L_x_10349:
[----:B------:R-:W-:Y:S02]  /*18ab0*/  IMAD.MOV.U32 R164, RZ, RZ, R8 ;  /* 0x000000ffffa47224 */ /* 0x000fe400078e0008 */
.L_x_10350:
[----:B------:R-:W-:Y:S05]  /*18ac0*/  BSYNC B1 ;  /* 0x0000000000017941 */ /* 0x000fea0003800000 */
.L_x_10348:
        /* <DEDUP_REMOVED lines=16> */
.L_x_10354:
[----:B------:R-:W-:Y:S05]  /*18bd0*/  BSYNC B2 ;  /* 0x0000000000027941 */ /* 0x000fea0003800000 */
.L_x_10353:
        /* <DEDUP_REMOVED lines=44> */
.L_x_10352:
[----:B------:R-:W-:Y:S05]  /*18ea0*/  BSYNC B1 ;  /* 0x0000000000017941 */ /* 0x000fea0003800000 */
.L_x_10351:
        /* <DEDUP_REMOVED lines=15> */
.L_x_10355:
        /* <DEDUP_REMOVED lines=12> */
.L_x_10358:
[----:B------:R-:W-:Y:S02]  /*19060*/  IMAD.MOV.U32 R12, RZ, RZ, R8 ;  /* 0x000000ffff0c7224 */ /* 0x000fe400078e0008 */
.L_x_10359:
[----:B------:R-:W-:Y:S05]  /*19070*/  BSYNC B1 ;  /* 0x0000000000017941 */ /* 0x000fea0003800000 */
.L_x_10357:
        /* <DEDUP_REMOVED lines=16> */
.L_x_10363:
[----:B------:R-:W-:Y:S05]  /*19180*/  BSYNC B2 ;  /* 0x0000000000027941 */ /* 0x000fea0003800000 */
.L_x_10362:
        /* <DEDUP_REMOVED lines=44> */
.L_x_10361:
[----:B------:R-:W-:Y:S05]  /*19450*/  BSYNC B1 ;  /* 0x0000000000017941 */ /* 0x000fea0003800000 */
.L_x_10360:
        /* <DEDUP_REMOVED lines=10> */
.L_x_10356:
        /* <DEDUP_REMOVED lines=12> */
.L_x_10365:
[----:B------:R-:W-:Y:S02]  /*195c0*/  IMAD.MOV.U32 R144, RZ, RZ, R8 ;  /* 0x000000ffff907224 */ /* 0x000fe400078e0008 */
.L_x_10366:
[----:B------:R-:W-:Y:S05]  /*195d0*/  BSYNC B1 ;  /* 0x0000000000017941 */ /* 0x000fea0003800000 */
.L_x_10364:
        /* <DEDUP_REMOVED lines=16> */
.L_x_10370:
[----:B------:R-:W-:Y:S05]  /*196e0*/  BSYNC B2 ;  /* 0x0000000000027941 */ /* 0x000fea0003800000 */
.L_x_10369:
        /* <DEDUP_REMOVED lines=44> */
.L_x_10368:
[----:B------:R-:W-:Y:S05]  /*199b0*/  BSYNC B1 ;  /* 0x0000000000017941 */ /* 0x000fea0003800000 */
.L_x_10367:
        /* <DEDUP_REMOVED lines=15> */
.L_x_10371:
        /* <DEDUP_REMOVED lines=12> */
.L_x_10374:
[----:B------:R-:W-:Y:S02]  /*19b70*/  IMAD.MOV.U32 R13, RZ, RZ, R8 ;  /* 0x000000ffff0d7224 */ /* 0x000fe400078e0008 */
.L_x_10375:
[----:B------:R-:W-:Y:S05]  /*19b80*/  BSYNC B1 ;  /* 0x0000000000017941 */ /* 0x000fea0003800000 */
.L_x_10373:
        /* <DEDUP_REMOVED lines=16> */
.L_x_10379:
[----:B------:R-:W-:Y:S05]  /*19c90*/  BSYNC B2 ;  /* 0x0000000000027941 */ /* 0x000fea0003800000 */
.L_x_10378:
        /* <DEDUP_REMOVED lines=44> */
.L_x_10377:
[----:B------:R-:W-:Y:S05]  /*19f60*/  BSYNC B1 ;  /* 0x0000000000017941 */ /* 0x000fea0003800000 */
.L_x_10376:
        /* <DEDUP_REMOVED lines=10> */
.L_x_10372:
        /* <DEDUP_REMOVED lines=12> */
.L_x_10381:
[----:B------:R-:W-:Y:S02]  /*1a0d0*/  IMAD.MOV.U32 R144, RZ, RZ, R8 ;  /* 0x000000ffff907224 */ /* 0x000fe400078e0008 */
.L_x_10382:
[----:B------:R-:W-:Y:S05]  /*1a0e0*/  BSYNC B1 ;  /* 0x0000000000017941 */ /* 0x000fea0003800000 */
.L_x_10380:
        /* <DEDUP_REMOVED lines=16> */
.L_x_10386:
[----:B------:R-:W-:Y:S05]  /*1a1f0*/  BSYNC B2 ;  /* 0x0000000000027941 */ /* 0x000fea0003800000 */
.L_x_10385:
        /* <DEDUP_REMOVED lines=44> */
.L_x_10384:
[----:B------:R-:W-:Y:S05]  /*1a4c0*/  BSYNC B1 ;  /* 0x0000000000017941 */ /* 0x000fea0003800000 */
.L_x_10383:
        /* <DEDUP_REMOVED lines=13> */
.L_x_10387:
        /* <DEDUP_REMOVED lines=12> */
.L_x_10390:
[----:B------:R-:W-:Y:S02]  /*1a660*/  IMAD.MOV.U32 R14, RZ, RZ, R8 ;  /* 0x000000ffff0e7224 */ /* 0x000fe400078e0008 */
.L_x_10391:
[----:B------:R-:W-:Y:S05]  /*1a670*/  BSYNC B1 ;  /* 0x0000000000017941 */ /* 0x000fea0003800000 */
.L_x_10389:
        /* <DEDUP_REMOVED lines=16> */
.L_x_10395:
[----:B------:R-:W-:Y:S05]  /*1a780*/  BSYNC B2 ;  /* 0x0000000000027941 */ /* 0x000fea0003800000 */
.L_x_10394:
        /* <DEDUP_REMOVED lines=44> */
.L_x_10393:
[----:B------:R-:W-:Y:S05]  /*1aa50*/  BSYNC B1 ;  /* 0x0000000000017941 */ /* 0x000fea0003800000 */
.L_x_10392:
        /* <DEDUP_REMOVED lines=10> */
.L_x_10388:
        /* <DEDUP_REMOVED lines=12> */
.L_x_10397:
[----:B------:R-:W-:Y:S02]  /*1abc0*/  IMAD.MOV.U32 R163, RZ, RZ, R8 ;  /* 0x000000ffffa37224 */ /* 0x000fe400078e0008 */
.L_x_10398:
[----:B------:R-:W-:Y:S05]  /*1abd0*/  BSYNC B1 ;  /* 0x0000000000017941 */ /* 0x000fea0003800000 */
.L_x_10396:
        /* <DEDUP_REMOVED lines=16> */
.L_x_10402:
[----:B------:R-:W-:Y:S05]  /*1ace0*/  BSYNC B2 ;  /* 0x0000000000027941 */ /* 0x000fea0003800000 */
.L_x_10401:
        /* <DEDUP_REMOVED lines=44> */
.L_x_10400:
[----:B------:R-:W-:Y:S05]  /*1afb0*/  BSYNC B1 ;  /* 0x0000000000017941 */ /* 0x000fea0003800000 */
.L_x_10399:
        /* <DEDUP_REMOVED lines=13> */
.L_x_10403:
        /* <DEDUP_REMOVED lines=12> */
.L_x_10406:
[----:B------:R-:W-:Y:S02]  /*1b150*/  IMAD.MOV.U32 R15, RZ, RZ, R8 ;  /* 0x000000ffff0f7224 */ /* 0x000fe400078e0008 */
.L_x_10407:
[----:B------:R-:W-:Y:S05]  /*1b160*/  BSYNC B1 ;  /* 0x0000000000017941 */ /* 0x000fea0003800000 */
.L_x_10405:
        /* <DEDUP_REMOVED lines=16> */
.L_x_10411:
[----:B------:R-:W-:Y:S05]  /*1b270*/  BSYNC B2 ;  /* 0x0000000000027941 */ /* 0x000fea0003800000 */
.L_x_10410:
        /* <DEDUP_REMOVED lines=44> */
.L_x_10409:
[----:B------:R-:W-:Y:S05]  /*1b540*/  BSYNC B1 ;  /* 0x0000000000017941 */ /* 0x000fea0003800000 */
.L_x_10408:
        /* <DEDUP_REMOVED lines=10> */
.L_x_10404:
        /* <DEDUP_REMOVED lines=12> */
.L_x_10413:
[----:B------:R-:W-:Y:S02]  /*1b6b0*/  IMAD.MOV.U32 R174, RZ, RZ, R8 ;  /* 0x000000ffffae7224 */ /* 0x000fe400078e0008 */
.L_x_10414:
[----:B------:R-:W-:Y:S05]  /*1b6c0*/  BSYNC B1 ;  /* 0x0000000000017941 */ /* 0x000fea0003800000 */
.L_x_10412:
        /* <DEDUP_REMOVED lines=16> */
.L_x_10418:
[----:B------:R-:W-:Y:S05]  /*1b7d0*/  BSYNC B2 ;  /* 0x0000000000027941 */ /* 0x000fea0003800000 */
.L_x_10417:
        /* <DEDUP_REMOVED lines=44> */
.L_x_10416:
[----:B------:R-:W-:Y:S05]  /*1baa0*/  BSYNC B1 ;  /* 0x0000000000017941 */ /* 0x000fea0003800000 */
.L_x_10415:
        /* <DEDUP_REMOVED lines=13> */
.L_x_10419:
        /* <DEDUP_REMOVED lines=12> */
.L_x_10422:
[----:B------:R-:W-:Y:S02]  /*1bc40*/  IMAD.MOV.U32 R16, RZ, RZ, R8 ;  /* 0x000000ffff107224 */ /* 0x000fe400078e0008 */
.L_x_10423:
[----:B------:R-:W-:Y:S05]  /*1bc50*/  BSYNC B1 ;  /* 0x0000000000017941 */ /* 0x000fea0003800000 */
.L_x_10421:
        /* <DEDUP_REMOVED lines=16> */
.L_x_10427:
[----:B------:R-:W-:Y:S05]  /*1bd60*/  BSYNC B2 ;  /* 0x0000000000027941 */ /* 0x000fea0003800000 */
.L_x_10426:
        /* <DEDUP_REMOVED lines=44> */
.L_x_10425:
[----:B------:R-:W-:Y:S05]  /*1c030*/  BSYNC B1 ;  /* 0x0000000000017941 */ /* 0x000fea0003800000 */
.L_x_10424:
        /* <DEDUP_REMOVED lines=10> */
.L_x_10420:
        /* <DEDUP_REMOVED lines=12> */
.L_x_10429:
[----:B------:R-:W-:Y:S02]  /*1c1a0*/  IMAD.MOV.U32 R146, RZ, RZ, R8 ;  /* 0x000000ffff927224 */ /* 0x000fe400078e0008 */
.L_x_10430:
[----:B------:R-:W-:Y:S05]  /*1c1b0*/  BSYNC B1 ;  /* 0x0000000000017941 */ /* 0x000fea0003800000 */
.L_x_10428:
        /* <DEDUP_REMOVED lines=16> */
.L_x_10434:
[----:B------:R-:W-:Y:S05]  /*1c2c0*/  BSYNC B2 ;  /* 0x0000000000027941 */ /* 0x000fea0003800000 */
.L_x_10433:
        /* <DEDUP_REMOVED lines=44> */
.L_x_10432:
[----:B------:R-:W-:Y:S05]  /*1c590*/  BSYNC B1 ;  /* 0x0000000000017941 */ /* 0x000fea0003800000 */
.L_x_10431:
        /* <DEDUP_REMOVED lines=13> */
.L_x_10435:
        /* <DEDUP_REMOVED lines=12> */
.L_x_10438:
[----:B------:R-:W-:Y:S02]  /*1c730*/  IMAD.MOV.U32 R17, RZ, RZ, R8 ;  /* 0x000000ffff117224 */ /* 0x000fe400078e0008 */
.L_x_10439:
[----:B------:R-:W-:Y:S05]  /*1c740*/  BSYNC B1 ;  /* 0x0000000000017941 */ /* 0x000fea0003800000 */
.L_x_10437:
        /* <DEDUP_REMOVED lines=16> */
.L_x_10443:
[----:B------:R-:W-:Y:S05]  /*1c850*/  BSYNC B2 ;  /* 0x0000000000027941 */ /* 0x000fea0003800000 */
.L_x_10442:
        /* <DEDUP_REMOVED lines=44> */
.L_x_10441:
[----:B------:R-:W-:Y:S05]  /*1cb20*/  BSYNC B1 ;  /* 0x0000000000017941 */ /* 0x000fea0003800000 */
.L_x_10440:
        /* <DEDUP_REMOVED lines=10> */
.L_x_10436:
        /* <DEDUP_REMOVED lines=12> */
.L_x_10445:
[----:B------:R-:W-:Y:S02]  /*1cc90*/  IMAD.MOV.U32 R146, RZ, RZ, R8 ;  /* 0x000000ffff927224 */ /* 0x000fe400078e0008 */
.L_x_10446:
[----:B------:R-:W-:Y:S05]  /*1cca0*/  BSYNC B1 ;  /* 0x0000000000017941 */ /* 0x000fea0003800000 */
.L_x_10444:
        /* <DEDUP_REMOVED lines=16> */
.L_x_10450:
[----:B------:R-:W-:Y:S05]  /*1cdb0*/  BSYNC B2 ;  /* 0x0000000000027941 */ /* 0x000fea0003800000 */
.L_x_10449:
        /* <DEDUP_REMOVED lines=44> */
.L_x_10448:
[----:B------:R-:W-:Y:S05]  /*1d080*/  BSYNC B1 ;  /* 0x0000000000017941 */ /* 0x000fea0003800000 */
.L_x_10447:
        /* <DEDUP_REMOVED lines=14> */
.L_x_10451:
        /* <DEDUP_REMOVED lines=12> */
.L_x_10454:
[----:B------:R-:W-:Y:S02]  /*1d230*/  IMAD.MOV.U32 R18, RZ, RZ, R8 ;  /* 0x000000ffff127224 */ /* 0x000fe400078e0008 */
.L_x_10455:
[----:B------:R-:W-:Y:S05]  /*1d240*/  BSYNC B1 ;  /* 0x0000000000017941 */ /* 0x000fea0003800000 */
.L_x_10453:
        /* <DEDUP_REMOVED lines=19> */
.L_x_10459:
[----:B------:R-:W-:Y:S05]  /*1d380*/  BSYNC B2 ;  /* 0x0000000000027941 */ /* 0x000fea0003800000 */
.L_x_10458:
        /* <DEDUP_REMOVED lines=44> */
.L_x_10457:
[----:B------:R-:W-:Y:S05]  /*1d650*/  BSYNC B1 ;  /* 0x0000000000017941 */ /* 0x000fea0003800000 */
.L_x_10456:
        /* <DEDUP_REMOVED lines=10> */
.L_x_10452:
        /* <DEDUP_REMOVED lines=9> */
[----:B------:R-:W-:Y:S02]  /*1d790*/  IADD3 R175, R175, 0xa0, RZ ;  /* 0x000000a0afaf7810 */ /* 0x000fe40007ffe0ff */
        /* <DEDUP_REMOVED lines=39> */
.L_x_10460:
        /* <DEDUP_REMOVED lines=18> */
.L_x_10462:
[----:B------:R-:W-:Y:S02]  /*1db30*/  IMAD.MOV.U32 R180, RZ, RZ, R8 ;  /* 0x000000ffffb47224 */ /* 0x000fe400078e0008 */
.L_x_10463:
[----:B------:R-:W-:Y:S05]  /*1db40*/  BSYNC B1 ;  /* 0x0000000000017941 */ /* 0x000fea0003800000 */
.L_x_10461:
        /* <DEDUP_REMOVED lines=16> */
.L_x_10467:
[----:B------:R-:W-:Y:S05]  /*1dc50*/  BSYNC B2 ;  /* 0x0000000000027941 */ /* 0x000fea0003800000 */
.L_x_10466:
        /* <DEDUP_REMOVED lines=44> */
.L_x_10465:
[----:B------:R-:W-:Y:S05]  /*1df20*/  BSYNC B1 ;  /* 0x0000000000017941 */ /* 0x000fea0003800000 */
.L_x_10464:
        /* <DEDUP_REMOVED lines=16> */
.L_x_10468:
        /* <DEDUP_REMOVED lines=12> */
.L_x_10471:
[----:B------:R-:W-:Y:S02]  /*1e0f0*/  MOV R177, R8 ;  /* 0x0000000800b17202 */ /* 0x000fe40000000f00 */
.L_x_10472:
[----:B------:R-:W-:Y:S05]  /*1e100*/  BSYNC B1 ;  /* 0x0000000000017941 */ /* 0x000fea0003800000 */
.L_x_10470:
        /* <DEDUP_REMOVED lines=16> */
.L_x_10476:
[----:B------:R-:W-:Y:S05]  /*1e210*/  BSYNC B2 ;  /* 0x0000000000027941 */ /* 0x000fea0003800000 */
.L_x_10475:
[----:B------:R-:W-:Y:S01]  /*1e220*/  LOP3.LUT R10, R2, UR5, R7, 0x96, !PT ;  /* 0x00000005020a7c12 */ /* 0x000fe2000f8e9607 */
[----:B------:R-:W-:-:S04]  /*1e230*/  IMAD.HI.U32 R2, R4, -0x326172a9, RZ ;  /* 0xcd9e8d5704027827 */ /* 0x000fc800078e00ff */
[----:B------:R-:W-:Y:S01]  /*1e240*/  IMAD R3, R4, -0x326172a9, RZ ;  /* 0xcd9e8d5704037824 */ /* 0x000fe200078e02ff */
[----:B------:R-:W-:Y:S01]  /*1e250*/  LOP3.LUT R2, R2, UR4, R6, 0x96, !PT ;  /* 0x0000000402027c12 */ /* 0x000fe2000f8e9606 */
[----:B------:R-:W-:-:S04]  /*1e260*/  IMAD.WIDE.U32 R10, R10, -0x326172a9, RZ ;  /* 0xcd9e8d570a0a7825 */ /* 0x000fc800078e00ff */
[----:B------:R-:W-:Y:S01]  /*1e270*/  IMAD.MOV.U32 R180, RZ, RZ, RZ ;  /* 0x000000ffffb47224 */ /* 0x000fe200078e00ff */
        /* <DEDUP_REMOVED lines=37> */
.L_x_10474:
[----:B------:R-:W-:Y:S05]  /*1e4d0*/  BSYNC B1 ;  /* 0x0000000000017941 */ /* 0x000fea0003800000 */
.L_x_10473:
        /* <DEDUP_REMOVED lines=10> */
.L_x_10469:
        /* <DEDUP_REMOVED lines=12> */
.L_x_10478:
[----:B------:R-:W-:Y:S02]  /*1e640*/  IMAD.MOV.U32 R177, RZ, RZ, R8 ;  /* 0x000000ffffb17224 */ /* 0x000fe400078e0008 */
.L_x_10479:
[----:B------:R-:W-:Y:S05]  /*1e650*/  BSYNC B1 ;  /* 0x0000000000017941 */ /* 0x000fea0003800000 */
.L_x_10477:
        /* <DEDUP_REMOVED lines=16> */
.L_x_10483:
[----:B------:R-:W-:Y:S05]  /*1e760*/  BSYNC B2 ;  /* 0x0000000000027941 */ /* 0x000fea0003800000 */
.L_x_10482:
        /* <DEDUP_REMOVED lines=44> */
.L_x_10481:
[----:B------:R-:W-:Y:S05]  /*1ea30*/  BSYNC B1 ;  /* 0x0000000000017941 */ /* 0x000fea0003800000 */
.L_x_10480:
        /* <DEDUP_REMOVED lines=15> */
.L_x_10484:
        /* <DEDUP_REMOVED lines=12> */
.L_x_10487:
[----:B------:R-:W-:Y:S02]  /*1ebf0*/  IMAD.MOV.U32 R12, RZ, RZ, R8 ;  /* 0x000000ffff0c7224 */ /* 0x000fe400078e0008 */
.L_x_10488:
[----:B------:R-:W-:Y:S05]  /*1ec00*/  BSYNC B1 ;  /* 0x0000000000017941 */ /* 0x000fea0003800000 */
.L_x_10486:
        /* <DEDUP_REMOVED lines=16> */
.L_x_10492:
[----:B------:R-:W-:Y:S05]  /*1ed10*/  BSYNC B2 ;  /* 0x0000000000027941 */ /* 0x000fea0003800000 */
.L_x_10491:
        /* <DEDUP_REMOVED lines=44> */
.L_x_10490:
[----:B------:R-:W-:Y:S05]  /*1efe0*/  BSYNC B1 ;  /* 0x0000000000017941 */ /* 0x000fea0003800000 */
.L_x_10489:
        /* <DEDUP_REMOVED lines=10> */
.L_x_10485:
        /* <DEDUP_REMOVED lines=12> */
.L_x_10494:
[----:B------:R-:W-:Y:S02]  /*1f150*/  IMAD.MOV.U32 R144, RZ, RZ, R8 ;  /* 0x000000ffff907224 */ /* 0x000fe400078e0008 */
.L_x_10495:
[----:B------:R-:W-:Y:S05]  /*1f160*/  BSYNC B1 ;  /* 0x0000000000017941 */ /* 0x000fea0003800000 */
.L_x_10493:
        /* <DEDUP_REMOVED lines=16> */
.L_x_10499:
[----:B------:R-:W-:Y:S05]  /*1f270*/  BSYNC B2 ;  /* 0x0000000000027941 */ /* 0x000fea0003800000 */
.L_x_10498:
        /* <DEDUP_REMOVED lines=44> */
.L_x_10497:
[----:B------:R-:W-:Y:S05]  /*1f540*/  BSYNC B1 ;  /* 0x0000000000017941 */ /* 0x000fea0003800000 */
.L_x_10496:
        /* <DEDUP_REMOVED lines=15> */
.L_x_10500:
        /* <DEDUP_REMOVED lines=12> */
.L_x_10503:
[----:B------:R-:W-:Y:S02]  /*1f700*/  IMAD.MOV.U32 R13, RZ, RZ, R8 ;  /* 0x000000ffff0d7224 */ /* 0x000fe400078e0008 */
.L_x_10504:
[----:B------:R-:W-:Y:S05]  /*1f710*/  BSYNC B1 ;  /* 0x0000000000017941 */ /* 0x000fea0003800000 */
.L_x_10502:
        /* <DEDUP_REMOVED lines=16> */
.L_x_10508:
[----:B------:R-:W-:Y:S05]  /*1f820*/  BSYNC B2 ;  /* 0x0000000000027941 */ /* 0x000fea0003800000 */
.L_x_10507:
        /* <DEDUP_REMOVED lines=44> */
.L_x_10506:
[----:B------:R-:W-:Y:S05]  /*1faf0*/  BSYNC B1 ;  /* 0x0000000000017941 */ /* 0x000fea0003800000 */
.L_x_10505:
        /* <DEDUP_REMOVED lines=10> */
.L_x_10501:
        /* <DEDUP_REMOVED lines=12> */
.L_x_10510:
[----:B------:R-:W-:Y:S02]  /*1fc60*/  IMAD.MOV.U32 R144, RZ, RZ, R8 ;  /* 0x000000ffff907224 */ /* 0x000fe400078e0008 */
.L_x_10511:
[----:B------:R-:W-:Y:S05]  /*1fc70*/  BSYNC B1 ;  /* 0x0000000000017941 */ /* 0x000fea0003800000 */
.L_x_10509:
        /* <DEDUP_REMOVED lines=16> */
.L_x_10515:
[----:B------:R-:W-:Y:S05]  /*1fd80*/  BSYNC B2 ;  /* 0x0000000000027941 */ /* 0x000fea0003800000 */
.L_x_10514:
        /* <DEDUP_REMOVED lines=44> */
.L_x_10513:
[----:B------:R-:W-:Y:S05]  /*20050*/  BSYNC B1 ;  /* 0x0000000000017941 */ /* 0x000fea0003800000 */
.L_x_10512:
        /* <DEDUP_REMOVED lines=13> */
.L_x_10516:
        /* <DEDUP_REMOVED lines=12> */
.L_x_10519:
[----:B------:R-:W-:Y:S02]  /*201f0*/  IMAD.MOV.U32 R14, RZ, RZ, R8 ;  /* 0x000000ffff0e7224 */ /* 0x000fe400078e0008 */
.L_x_10520:
[----:B------:R-:W-:Y:S05]  /*20200*/  BSYNC B1 ;  /* 0x0000000000017941 */ /* 0x000fea0003800000 */
.L_x_10518:
        /* <DEDUP_REMOVED lines=16> */
.L_x_10524:
[----:B------:R-:W-:Y:S05]  /*20310*/  BSYNC B2 ;  /* 0x0000000000027941 */ /* 0x000fea0003800000 */
.L_x_10523:
        /* <DEDUP_REMOVED lines=44> */
.L_x_10522:
[----:B------:R-:W-:Y:S05]  /*205e0*/  BSYNC B1 ;  /* 0x0000000000017941 */ /* 0x000fea0003800000 */
.L_x_10521:
        /* <DEDUP_REMOVED lines=10> */
.L_x_10517:
        /* <DEDUP_REMOVED lines=12> */
.L_x_10526:
[----:B------:R-:W-:Y:S02]  /*20750*/  IMAD.MOV.U32 R182, RZ, RZ, R8 ;  /* 0x000000ffffb67224 */ /* 0x000fe400078e0008 */
.L_x_10527:
[----:B------:R-:W-:Y:S05]  /*20760*/  BSYNC B1 ;  /* 0x0000000000017941 */ /* 0x000fea0003800000 */
.L_x_10525:
        /* <DEDUP_REMOVED lines=16> */
.L_x_10531:
[----:B------:R-:W-:Y:S05]  /*20870*/  BSYNC B2 ;  /* 0x0000000000027941 */ /* 0x000fea0003800000 */
.L_x_10530:
        /* <DEDUP_REMOVED lines=44> */
.L_x_10529:
[----:B------:R-:W-:Y:S05]  /*20b40*/  BSYNC B1 ;  /* 0x0000000000017941 */ /* 0x000fea0003800000 */
.L_x_10528:
        /* <DEDUP_REMOVED lines=13> */
.L_x_10532:
        /* <DEDUP_REMOVED lines=12> */
.L_x_10535:
[----:B------:R-:W-:Y:S02]  /*20ce0*/  IMAD.MOV.U32 R15, RZ, RZ, R8 ;  /* 0x000000ffff0f7224 */ /* 0x000fe400078e0008 */
.L_x_10536:
[----:B------:R-:W-:Y:S05]  /*20cf0*/  BSYNC B1 ;  /* 0x0000000000017941 */ /* 0x000fea0003800000 */
.L_x_10534:
        /* <DEDUP_REMOVED lines=16> */
.L_x_10540:
[----:B------:R-:W-:Y:S05]  /*20e00*/  BSYNC B2 ;  /* 0x0000000000027941 */ /* 0x000fea0003800000 */
.L_x_10539:
        /* <DEDUP_REMOVED lines=44> */
.L_x_10538:
[----:B------:R-:W-:Y:S05]  /*210d0*/  BSYNC B1 ;  /* 0x0000000000017941 */ /* 0x000fea0003800000 */
.L_x_10537:
        /* <DEDUP_REMOVED lines=10> */
.L_x_10533:
        /* <DEDUP_REMOVED lines=12> */
.L_x_10542:
[----:B------:R-:W-:Y:S02]  /*21240*/  IMAD.MOV.U32 R181, RZ, RZ, R8 ;  /* 0x000000ffffb57224 */ /* 0x000fe400078e0008 */
.L_x_10543:
[----:B------:R-:W-:Y:S05]  /*21250*/  BSYNC B1 ;  /* 0x0000000000017941 */ /* 0x000fea0003800000 */
.L_x_10541:
        /* <DEDUP_REMOVED lines=16> */
.L_x_10547:
[----:B------:R-:W-:Y:S05]  /*21360*/  BSYNC B2 ;  /* 0x0000000000027941 */ /* 0x000fea0003800000 */
.L_x_10546:
        /* <DEDUP_REMOVED lines=44> */
.L_x_10545:
[----:B------:R-:W-:Y:S05]  /*21630*/  BSYNC B1 ;  /* 0x0000000000017941 */ /* 0x000fea0003800000 */
.L_x_10544:
        /* <DEDUP_REMOVED lines=13> */
.L_x_10548:
        /* <DEDUP_REMOVED lines=12> */
.L_x_10551:
[----:B------:R-:W-:Y:S02]  /*217d0*/  IMAD.MOV.U32 R16, RZ, RZ, R8 ;  /* 0x000000ffff107224 */ /* 0x000fe400078e0008 */
.L_x_10552:
[----:B------:R-:W-:Y:S05]  /*217e0*/  BSYNC B1 ;  /* 0x0000000000017941 */ /* 0x000fea0003800000 */
.L_x_10550:
        /* <DEDUP_REMOVED lines=16> */
.L_x_10556:
[----:B------:R-:W-:Y:S05]  /*218f0*/  BSYNC B2 ;  /* 0x0000000000027941 */ /* 0x000fea0003800000 */
.L_x_10555:
        /* <DEDUP_REMOVED lines=44> */
.L_x_10554:
[----:B------:R-:W-:Y:S05]  /*21bc0*/  BSYNC B1 ;  /* 0x0000000000017941 */ /* 0x000fea0003800000 */
.L_x_10553:
        /* <DEDUP_REMOVED lines=10> */
.L_x_10549:
        /* <DEDUP_REMOVED lines=12> */
.L_x_10558:
[----:B------:R-:W-:Y:S02]  /*21d30*/  IMAD.MOV.U32 R146, RZ, RZ, R8 ;  /* 0x000000ffff927224 */ /* 0x000fe400078e0008 */
.L_x_10559:
[----:B------:R-:W-:Y:S05]  /*21d40*/  BSYNC B1 ;  /* 0x0000000000017941 */ /* 0x000fea0003800000 */
.L_x_10557:
        /* <DEDUP_REMOVED lines=16> */
.L_x_10563:
[----:B------:R-:W-:Y:S05]  /*21e50*/  BSYNC B2 ;  /* 0x0000000000027941 */ /* 0x000fea0003800000 */
.L_x_10562:
        /* <DEDUP_REMOVED lines=44> */
.L_x_10561:
[----:B------:R-:W-:Y:S05]  /*22120*/  BSYNC B1 ;  /* 0x0000000000017941 */ /* 0x000fea0003800000 */
.L_x_10560:
        /* <DEDUP_REMOVED lines=13> */
.L_x_10564:
        /* <DEDUP_REMOVED lines=12> */
.L_x_10567:
[----:B------:R-:W-:Y:S02]  /*222c0*/  IMAD.MOV.U32 R17, RZ, RZ, R8 ;  /* 0x000000ffff117224 */ /* 0x000fe400078e0008 */
.L_x_10568:
[----:B------:R-:W-:Y:S05]  /*222d0*/  BSYNC B1 ;  /* 0x0000000000017941 */ /* 0x000fea0003800000 */
.L_x_10566:
        /* <DEDUP_REMOVED lines=16> */
.L_x_10572:
[----:B------:R-:W-:Y:S05]  /*223e0*/  BSYNC B2 ;  /* 0x0000000000027941 */ /* 0x000fea0003800000 */
.L_x_10571:
        /* <DEDUP_REMOVED lines=44> */
.L_x_10570:
[----:B------:R-:W-:Y:S05]  /*226b0*/  BSYNC B1 ;  /* 0x0000000000017941 */ /* 0x000fea0003800000 */
.L_x_10569:
        /* <DEDUP_REMOVED lines=10> */
.L_x_10565:
        /* <DEDUP_REMOVED lines=12> */
.L_x_10574:
[----:B------:R-:W-:Y:S02]  /*22820*/  IMAD.MOV.U32 R146, RZ, RZ, R8 ;  /* 0x000000ffff927224 */ /* 0x000fe400078e0008 */
.L_x_10575:
[----:B------:R-:W-:Y:S05]  /*22830*/  BSYNC B1 ;  /* 0x0000000000017941 */ /* 0x000fea0003800000 */
.L_x_10573:
        /* <DEDUP_REMOVED lines=16> */
.L_x_10579:
[----:B------:R-:W-:Y:S05]  /*22940*/  BSYNC B2 ;  /* 0x0000000000027941 */ /* 0x000fea0003800000 */
.L_x_10578:
        /* <DEDUP_REMOVED lines=44> */
.L_x_10577:
[----:B------:R-:W-:Y:S05]  /*22c10*/  BSYNC B1 ;  /* 0x0000000000017941 */ /* 0x000fea0003800000 */
.L_x_10576:
        /* <DEDUP_REMOVED lines=14> */
.L_x_10580:
        /* <DEDUP_REMOVED lines=12> */
.L_x_10583:
[----:B------:R-:W-:Y:S02]  /*22dc0*/  IMAD.MOV.U32 R18, RZ, RZ, R8 ;  /* 0x000000ffff127224 */ /* 0x000fe400078e0008 */
.L_x_10584:
[----:B------:R-:W-:Y:S05]  /*22dd0*/  BSYNC B1 ;  /* 0x0000000000017941 */ /* 0x000fea0003800000 */
.L_x_10582:
        /* <DEDUP_REMOVED lines=19> */
.L_x_10588:
[----:B------:R-:W-:Y:S05]  /*22f10*/  BSYNC B2 ;  /* 0x0000000000027941 */ /* 0x000fea0003800000 */
.L_x_10587:
        /* <DEDUP_REMOVED lines=44> */
.L_x_10586:
[----:B------:R-:W-:Y:S05]  /*231e0*/  BSYNC B1 ;  /* 0x0000000000017941 */ /* 0x000fea0003800000 */
.L_x_10585:
        /* <DEDUP_REMOVED lines=9> */
[----:B------:R-:W-:-:S03]  /*23280*/  SEL R18, RZ, 0x1, P6 ;  /* 0x00000001ff127807 */ /* 0x000fc60003000000 */
.L_x_10581:
[----:B------:R-:W-:Y:S01]  /*23290*/  IMAD.WIDE.U32 R182, R175, R248, c[0x0][0x188] ;  /* 0x00006200afb67625 */ /* 0x000fe200078e00f8 */
[----:B------:R-:W-:Y:S02]  /*232a0*/  F2FP.BF16.PACK_AB R147, R185, R184 ;  /* 0x000000b8b993723e */ /* 0x000fe400000010ff */
[----:B------:R-:W-:Y:S02]  /*232b0*/  F2FP.BF16.PACK_AB R146, R181, R180 ;  /* 0x000000b4b592723e */ /* 0x000fe400000010ff */
[----:B------:R-:W-:Y:S02]  /*232c0*/  F2FP.BF16.PACK_AB R145, R179, R178 ;  /* 0x000000b2b391723e */ /* 0x000fe400000010ff */
[----:B------:R-:W-:Y:S02]  /*232d0*/  F2FP.BF16.PACK_AB R144, R177, R176 ;  /* 0x000000b0b190723e */ /* 0x000fe400000010ff */
[----:B------:R-:W-:-:S02]  /*232e0*/  LOP3.LUT P6, RZ, R9, 0x8, RZ, 0xc0, !PT ;  /* 0x0000000809ff7812 */ /* 0x000fc400078cc0ff */
[C---:B------:R-:W-:Y:S01]  /*232f0*/  LOP3.LUT P0, RZ, R9.reuse, 0x20, RZ, 0xc0, !PT ;  /* 0x0000002009ff7812 */ /* 0x040fe2000780c0ff */
[----:B------:R0:W-:Y:S02]  /*23300*/  STG.E.128 [R182.64], R144 ;  /* 0x00000090b6007986 */ /* 0x0001e4000c101d06 */
[----:B0-----:R-:W-:Y:S02]  /*23310*/  SEL R144, RZ, 0x1000000, P5 ;  /* 0x01000000ff907807 */ /* 0x001fe40002800000 */
[----:B------:R-:W-:Y:S02]  /*23320*/  SEL R145, RZ, 0x10000, P4 ;  /* 0x00010000ff917807 */ /* 0x000fe40002000000 */
[----:B------:R-:W-:Y:S02]  /*23330*/  SEL R146, RZ, 0x100, P3 ;  /* 0x00000100ff927807 */ /* 0x000fe40001800000 */
[----:B------:R-:W-:Y:S02]  /*23340*/  LOP3.LUT P5, RZ, R9, 0x4, RZ, 0xc0, !PT ;  /* 0x0000000409ff7812 */ /* 0x000fe400078ac0ff */
[----:B------:R-:W-:-:S02]  /*23350*/  LOP3.LUT R144, R146, R144, R145, 0xfe, !PT ;  /* 0x0000009092907212 */ /* 0x000fc400078efe91 */
[----:B------:R-:W-:Y:S02]  /*23360*/  SEL R145, RZ, 0x1, P1 ;  /* 0x00000001ff917807 */ /* 0x000fe40000800000 */
[----:B------:R-:W-:-:S03]  /*23370*/  LOP3.LUT P4, RZ, R9, 0x2, RZ, 0xc0, !PT ;  /* 0x0000000209ff7812 */ /* 0x000fc6000788c0ff */
[----:B------:R-:W-:Y:S01]  /*23380*/  IMAD.WIDE.U32 R182, R145, 0x1000000, RZ ;  /* 0x0100000091b67825 */ /* 0x000fe200078e00ff */
[----:B------:R-:W-:Y:S02]  /*23390*/  SEL R145, RZ, 0x1, P2 ;  /* 0x00000001ff917807 */ /* 0x000fe40001000000 */
        /* <DEDUP_REMOVED lines=31> */
.L_x_10589:
[----:B0-----:R-:W-:Y:S01]  /*23590*/  FADD.FTZ R144, RZ, R170 ;  /* 0x000000aaff907221 */ /* 0x001fe20000010000 */
        /* <DEDUP_REMOVED lines=50> */
.L_x_10594:
        /* <DEDUP_REMOVED lines=116> */
.L_x_10595:
[----:B------:R-:W-:Y:S01]  /*24000*/  FMUL.FTZ R144, R187, R187 ;  /* 0x000000bbbb907220 */ /* 0x000fe20000410000 */
[----:B------:R-:W-:Y:S01]  /*24010*/  ISETP.NE.AND P0, PT, RZ, UR8, PT ;  /* 0x00000008ff007c0c */ /* 0x000fe2000bf05270 */
[----:B-1----:R-:W-:Y:S01]  /*24020*/  FADD.FTZ R145, R146, R147 ;  /* 0x0000009392917221 */ /* 0x002fe20000010000 */
[----:B------:R-:W2:Y:S01]  /*24030*/  LDL R248, [R1+0x7c] ;  /* 0x00007c0001f87983 */ /* 0x000ea20000100800 */
[----:B------:R-:W-:Y:S01]  /*24040*/  IMAD.MOV.U32 R146, RZ, RZ, c[0x0][0x1e0] ;  /* 0x00007800ff927624 */ /* 0x000fe200078e00ff */
[----:B------:R-:W-:Y:S02]  /*24050*/  FSEL R144, R144, RZ, P0 ;  /* 0x000000ff90907208 */ /* 0x000fe40000000000 */
[----:B------:R-:W3:Y:S01]  /*24060*/  LDL R249, [R1+0x64] ;  /* 0x0000640001f97983 */ /* 0x000ee20000100800 */
[----:B------:R-:W-:-:S03]  /*24070*/  FFMA.FTZ R145, R145, R146, c[0x0][0x228] ;  /* 0x00008a0091917623 */ /* 0x000fc60000010092 */
[----:B------:R-:W4:Y:S01]  /*24080*/  LDL R250, [R1+0x60] ;  /* 0x0000600001fa7983 */ /* 0x000f220000100800 */
[----:B------:R-:W-:Y:S02]  /*24090*/  FADD.FTZ R144, R145, R144 ;  /* 0x0000009091907221 */ /* 0x000fe40000010000 */
[----:B------:R-:W-:Y:S02]  /*240a0*/  IMAD.MOV.U32 R251, RZ, RZ, 0x4 ;  /* 0x00000004fffb7424 */ /* 0x000fe400078e00ff */
[----:B------:R1:W5:Y:S01]  /*240b0*/  MUFU.RSQ R182, R144 ;  /* 0x0000009000b67308 */ /* 0x0003620000001400 */
[----:B------:R-:W-:Y:S01]  /*240c0*/  FSEL R183, R187, RZ, !P0 ;  /* 0x000000ffbbb77208 */ /* 0x000fe20004000000 */
[----:B-1----:R-:W-:-:S05]  /*240d0*/  @!P1 IMAD.WIDE R144, R0, R251, c[0x0][0x1a0] ;  /* 0x0000680000909625 */ /* 0x002fca00078e02fb */
[----:B------:R1:W-:Y:S02]  /*240e0*/  @!P1 STG.E [R144.64], R187 ;  /* 0x000000bb90009986 */ /* 0x0003e4000c101906 */
[----:B-1----:R-:W-:Y:S02]  /*240f0*/  @!P1 IMAD.WIDE R144, R0, R251, c[0x0][0x1a8] ;  /* 0x00006a0000909625 */ /* 0x002fe400078e02fb */
[----:B------:R-:W3:Y:S04]  /*24100*/  LDL R187, [R1+0x78] ;  /* 0x0000780001bb7983 */ /* 0x000ee80000100800 */
[----:B-----5:R1:W-:Y:S02]  /*24110*/  @!P1 STG.E [R144.64], R182 ;  /* 0x000000b690009986 */ /* 0x0203e4000c101906 */
[----:B-1----:R-:W-:-:S02]  /*24120*/  FADD.FTZ R144, -R183, R170 ;  /* 0x000000aab7907221 */ /* 0x002fc40000010100 */
[----:B------:R-:W-:Y:S02]  /*24130*/  FADD.FTZ R145, -R183, R171 ;  /* 0x000000abb7917221 */ /* 0x000fe40000010100 */
[C---:B------:R-:W-:Y:S02]  /*24140*/  FMUL.FTZ R170, R182.reuse, R144 ;  /* 0x00000090b6aa7220 */ /* 0x040fe40000410000 */
[----:B------:R-:W-:Y:S01]  /*24150*/  FMUL.FTZ R171, R182, R145 ;  /* 0x00000091b6ab7220 */ /* 0x000fe20000410000 */
[----:B------:R-:W5:Y:S04]  /*24160*/  LDL R144, [R1+0x70] ;  /* 0x0000700001907983 */ /* 0x000f680000100800 */
[----:B------:R-:W3:Y:S01]  /*24170*/  LDL R145, [R1+0x74] ;  /* 0x0000740001917983 */ /* 0x000ee20000100800 */
[----:B0-----:R-:W-:-:S05]  /*24180*/  IMAD R147, R0, c[0x0][0x168], RZ ;  /* 0x00005a0000937a24 */ /* 0x001fca00078e02ff */
[----:B------:R-:W-:Y:S01]  /*24190*/  SHF.R.S32.HI R146, RZ, 0x1f, R147 ;  /* 0x0000001fff927819 */ /* 0x000fe20000011493 */
[----:B------:R-:W-:-:S03]  /*241a0*/  FADD.FTZ R173, -R183, R173 ;  /* 0x000000adb7ad7221 */ /* 0x000fc60000010100 */
[----:B------:R-:W-:Y:S01]  /*241b0*/  LEA.HI R147, R146, R147, RZ, 0x3 ;  /* 0x0000009392937211 */ /* 0x000fe200078f18ff */
[C---:B------:R-:W-:Y:S02]  /*241c0*/  FADD.FTZ R146, -R183.reuse, R172 ;  /* 0x000000acb7927221 */ /* 0x040fe40000010100 */
[C---:B------:R-:W-:Y:S02]  /*241d0*/  FMUL.FTZ R173, R182.reuse, R173 ;  /* 0x000000adb6ad7220 */ /* 0x040fe40000410000 */
[----:B------:R-:W-:Y:S02]  /*241e0*/  FMUL.FTZ R172, R182, R146 ;  /* 0x00000092b6ac7220 */ /* 0x000fe40000410000 */
[C---:B------:R-:W-:Y:S02]  /*241f0*/  FADD.FTZ R168, -R183.reuse, R168 ;  /* 0x000000a8b7a87221 */ /* 0x040fe40000010100 */
[----:B------:R-:W-:Y:S02]  /*24200*/  FADD.FTZ R169, -R183, R169 ;  /* 0x000000a9b7a97221 */ /* 0x000fe40000010100 */
[----:B--2---:R-:W-:-:S02]  /*24210*/  FFMA.FTZ R146, R248, R173, R143 ;  /* 0x000000adf8927223 */ /* 0x004fc4000001008f */
[----:B------:R-:W-:Y:S02]  /*24220*/  FMUL.FTZ R248, R182, R168 ;  /* 0x000000a8b6f87220 */ /* 0x000fe40000410000 */
[----:B------:R-:W-:Y:S02]  /*24230*/  FADD.FTZ R168, -R183, R166 ;  /* 0x000000a6b7a87221 */ /* 0x000fe40000010100 */
[----:B-----5:R-:W-:Y:S02]  /*24240*/  FFMA.FTZ R144, R144, R170, R140 ;  /* 0x000000aa90907223 */ /* 0x020fe4000001008c */
[----:B---3--:R-:W-:-:S05]  /*24250*/  FFMA.FTZ R145, R145, R171, R141 ;  /* 0x000000ab91917223 */ /* 0x008fca000001008d */
[----:B------:R-:W-:Y:S01]  /*24260*/  F2FP.BF16.PACK_AB R144, R145, R144 ;  /* 0x000000909190723e */ /* 0x000fe200000010ff */
[----:B------:R-:W-:Y:S02]  /*24270*/  FFMA.FTZ R145, R187, R172, R142 ;  /* 0x000000acbb917223 */ /* 0x000fe4000001008e */
[C---:B------:R-:W-:Y:S02]  /*24280*/  FMUL.FTZ R187, R182.reuse, R169 ;  /* 0x000000a9b6bb7220 */ /* 0x040fe40000410000 */
[----:B------:R-:W2:Y:S02]  /*24290*/  LDL R169, [R1+0x6c] ;  /* 0x00006c0001a97983 */ /* 0x000ea40000100800 */
[----:B------:R-:W-:Y:S02]  /*242a0*/  FFMA.FTZ R166, R249, R187, R137 ;  /* 0x000000bbf9a67223 */ /* 0x000fe40000010089 */
[----:B------:R-:W-:Y:S02]  /*242b0*/  FMUL.FTZ R249, R182, R168 ;  /* 0x000000a8b6f97220 */ /* 0x000fe40000410000 */
[----:B------:R-:W3:Y:S01]  /*242c0*/  LDL R168, [R1+0x68] ;  /* 0x0000680001a87983 */ /* 0x000ee20000100800 */
[----:B------:R-:W-:Y:S01]  /*242d0*/  F2FP.BF16.PACK_AB R145, R146, R145 ;  /* 0x000000919291723e */ /* 0x000fe200000010ff */
[----:B----4-:R-:W-:-:S02]  /*242e0*/  FFMA.FTZ R146, R250, R248, R136 ;  /* 0x000000f8fa927223 */ /* 0x010fc40000010088 */
[----:B------:R-:W-:-:S03]  /*242f0*/  FADD.FTZ R167, -R183, R167 ;  /* 0x000000a7b7a77221 */ /* 0x000fc60000010100 */
[----:B------:R-:W-:Y:S01]  /*24300*/  F2FP.BF16.PACK_AB R146, R166, R146 ;  /* 0x00000092a692723e */ /* 0x000fe200000010ff */
[----:B------:R-:W-:Y:S01]  /*24310*/  FMUL.FTZ R250, R182, R167 ;  /* 0x000000a7b6fa7220 */ /* 0x000fe20000410000 */
[----:B------:R-:W-:Y:S01]  /*24320*/  LEA.HI.SX32 R166, R147, R252, 0x1d ;  /* 0x000000fc93a67211 */ /* 0x000fe200078feaff */
[----:B---3--:R-:W-:Y:S02]  /*24330*/  FFMA.FTZ R167, R168, R249, R138 ;  /* 0x000000f9a8a77223 */ /* 0x008fe4000001008a */
[----:B--2---:R-:W-:Y:S02]  /*24340*/  FFMA.FTZ R168, R169, R250, R139 ;  /* 0x000000faa9a87223 */ /* 0x004fe4000001008b */
[----:B------:R-:W-:-:S03]  /*24350*/  IMAD.SHL.U32 R169, R166, 0x10, RZ ;  /* 0x00000010a6a97824 */ /* 0x000fc600078e00ff */
[----:B------:R-:W-:Y:S02]  /*24360*/  F2FP.BF16.PACK_AB R147, R168, R167 ;  /* 0x000000a7a893723e */ /* 0x000fe400000010ff */
[----:B------:R-:W-:Y:S02]  /*24370*/  SHF.R.U32.HI R168, RZ, 0x1c, R166 ;  /* 0x0000001cffa87819 */ /* 0x000fe400000116a6 */
[----:B------:R-:W-:-:S04]  /*24380*/  IADD3 R166, P0, R169, c[0x0][0x208], RZ ;  /* 0x00008200a9a67a10 */ /* 0x000fc80007f1e0ff */
[----:B------:R-:W-:-:S05]  /*24390*/  IADD3.X R167, R168, c[0x0][0x20c], RZ, P0, !PT ;  /* 0x00008300a8a77a10 */ /* 0x000fca00007fe4ff */
[----:B------:R0:W-:Y:S04]  /*243a0*/  STG.E.128 [R166.64], R144 ;  /* 0x00000090a6007986 */ /* 0x0001e8000c101d06 */
[----:B0-----:R-:W2:Y:S04]  /*243b0*/  LDL R145, [R1+0x58] ;  /* 0x0000580001917983 */ /* 0x001ea80000100800 */
[----:B------:R-:W3:Y:S04]  /*243c0*/  LDL R146, [R1+0x40] ;  /* 0x0000400001927983 */ /* 0x000ee80000100800 */
[----:B------:R-:W4:Y:S04]  /*243d0*/  LDL R147, [R1+0x48] ;  /* 0x0000480001937983 */ /* 0x000f280000100800 */
[----:B------:R-:W5:Y:S04]  /*243e0*/  LDL R144, [R1+0x4c] ;  /* 0x00004c0001907983 */ /* 0x000f680000100800 */
[----:B------:R-:W5:Y:S04]  /*243f0*/  LDL R167, [R1+0x5c] ;  /* 0x00005c0001a77983 */ /* 0x000f680000100800 */
[----:B------:R-:W5:Y:S01]  /*24400*/  LDL R166, [R1+0x44] ;  /* 0x0000440001a67983 */ /* 0x000f620000100800 */
[----:B--2---:R-:W-:-:S03]  /*24410*/  FFMA.FTZ R145, R145, R172, R94 ;  /* 0x000000ac91917223 */ /* 0x004fc6000001005e */
[----:B------:R-:W2:Y:S01]  /*24420*/  LDL R172, [R1+0x54] ;  /* 0x0000540001ac7983 */ /* 0x000ea20000100800 */
[----:B---3--:R-:W-:-:S03]  /*24430*/  FFMA.FTZ R146, R146, R248, R88 ;  /* 0x000000f892927223 */ /* 0x008fc60000010058 */
[----:B------:R-:W3:Y:S01]  /*24440*/  LDL R248, [R1+0x50] ;  /* 0x0000500001f87983 */ /* 0x000ee20000100800 */
[----:B----4-:R-:W-:Y:S02]  /*24450*/  FFMA.FTZ R147, R147, R249, R90 ;  /* 0x000000f993937223 */ /* 0x010fe4000001005a */
[C---:B------:R-:W-:Y:S01]  /*24460*/  FADD.FTZ R31, -R183.reuse, R31 ;  /* 0x0000001fb71f7221 */ /* 0x040fe20000010100 */
[----:B------:R-:W4:Y:S01]  /*24470*/  LDL R249, [R1+0x10] ;  /* 0x0000100001f97983 */ /* 0x000f220000100800 */
[----:B-----5:R-:W-:Y:S02]  /*24480*/  FFMA.FTZ R144, R144, R250, R91 ;  /* 0x000000fa90907223 */ /* 0x020fe4000001005b */
[----:B------:R-:W-:Y:S01]  /*24490*/  FADD.FTZ R33, -R183, R33 ;  /* 0x00000021b7217221 */ /* 0x000fe20000010100 */
[----:B------:R-:W5:Y:S01]  /*244a0*/  LDL R250, [R1+0x2c] ;  /* 0x00002c0001fa7983 */ /* 0x000f620000100800 */
[----:B------:R-:W-:Y:S01]  /*244b0*/  FFMA.FTZ R167, R167, R173, R95 ;  /* 0x000000ada7a77223 */ /* 0x000fe2000001005f */
[----:B------:R-:W-:Y:S01]  /*244c0*/  F2FP.BF16.PACK_AB R147, R144, R147 ;  /* 0x000000939093723e */ /* 0x000fe200000010ff */
[----:B------:R-:W-:-:S03]  /*244d0*/  FFMA.FTZ R166, R166, R187, R89 ;  /* 0x000000bba6a67223 */ /* 0x000fc60000010059 */
[----:B------:R-:W-:Y:S01]  /*244e0*/  F2FP.BF16.PACK_AB R145, R167, R145 ;  /* 0x00000091a791723e */ /* 0x000fe200000010ff */
[----:B------:R-:W-:Y:S01]  /*244f0*/  FADD.FTZ R34, -R183, R34 ;  /* 0x00000022b7227221 */ /* 0x000fe20000010100 */
[----:B------:R-:W4:Y:S01]  /*24500*/  LDL R187, [R1] ;  /* 0x0000000001bb7983 */ /* 0x000f220000100800 */
[----:B------:R-:W-:Y:S02]  /*24510*/  F2FP.BF16.PACK_AB R146, R166, R146 ;  /* 0x00000092a692723e */ /* 0x000fe400000010ff */
[----:B------:R-:W-:Y:S01]  /*24520*/  IADD3 R166, P0, R169, c[0x0][0x210], RZ ;  /* 0x00008400a9a67a10 */ /* 0x000fe20007f1e0ff */
[----:B------:R-:W-:Y:S01]  /*24530*/  FMUL.FTZ R33, R182, R33 ;  /* 0x00000021b6217220 */ /* 0x000fe20000410000 */
[----:B------:R-:W4:Y:S04]  /*24540*/  LDL R169, [R1+0x38] ;  /* 0x0000380001a97983 */ /* 0x000f280000100800 */
[----:B------:R-:W4:Y:S01]  /*24550*/  LDL R173, [R1+0x4] ;  /* 0x0000040001ad7983 */ /* 0x000f220000100800 */
[----:B--2---:R-:W-:-:S03]  /*24560*/  FFMA.FTZ R167, R172, R171, R93 ;  /* 0x000000abaca77223 */ /* 0x004fc6000001005d */
[----:B------:R-:W2:Y:S01]  /*24570*/  LDL R171, [R1+0x3c] ;  /* 0x00003c0001ab7983 */ /* 0x000ea20000100800 */
[----:B---3--:R-:W-:Y:S02]  /*24580*/  FFMA.FTZ R144, R248, R170, R92 ;  /* 0x000000aaf8907223 */ /* 0x008fe4000001005c */
[----:B------:R-:W-:Y:S01]  /*24590*/  FMUL.FTZ R34, R182, R34 ;  /* 0x00000022b6227220 */ /* 0x000fe20000410000 */
[----:B------:R-:W3:Y:S02]  /*245a0*/  LDL R248, [R1+0x18] ;  /* 0x0000180001f87983 */ /* 0x000ee40000100800 */
[----:B------:R-:W-:Y:S02]  /*245b0*/  F2FP.BF16.PACK_AB R144, R167, R144 ;  /* 0x00000090a790723e */ /* 0x000fe400000010ff */
[----:B------:R-:W-:Y:S01]  /*245c0*/  IADD3.X R167, R168, c[0x0][0x214], RZ, P0, !PT ;  /* 0x00008500a8a77a10 */ /* 0x000fe200007fe4ff */
[----:B------:R-:W3:Y:S04]  /*245d0*/  LDL R172, [R1+0x1c] ;  /* 0x00001c0001ac7983 */ /* 0x000ee80000100800 */
[----:B------:R0:W-:Y:S04]  /*245e0*/  STG.E.128 [R166.64], R144 ;  /* 0x00000090a6007986 */ /* 0x0001e8000c101d06 */
[----:B------:R-:W3:Y:S04]  /*245f0*/  LDL R168, [R1+0x28] ;  /* 0x0000280001a87983 */ /* 0x000ee80000100800 */
[----:B------:R-:W3:Y:S04]  /*24600*/  LDL R170, [R1+0x14] ;  /* 0x0000140001aa7983 */ /* 0x000ee80000100800 */
[----:B0-----:R-:W3:Y:S04]  /*24610*/  LDL R166, [R1+0x30] ;  /* 0x0000300001a67983 */ /* 0x001ee80000100800 */
[----:B------:R-:W4:Y:S01]  /*24620*/  LDL R167, [R1+0x34] ;  /* 0x0000340001a77983 */ /* 0x000f220000100800 */
[----:B------:R-:W-:-:S02]  /*24630*/  FADD.FTZ R144, -R183, R32 ;  /* 0x00000020b7907221 */ /* 0x000fc40000010100 */
[C---:B------:R-:W-:Y:S01]  /*24640*/  FMUL.FTZ R32, R182.reuse, R31 ;  /* 0x0000001fb6207220 */ /* 0x040fe20000410000 */
[----:B------:R-:W5:Y:S01]  /*24650*/  LDL R147, [R1+0x24] ;  /* 0x0000240001937983 */ /* 0x000f620000100800 */
[----:B------:R-:W-:Y:S02]  /*24660*/  FMUL.FTZ R31, R182, R144 ;  /* 0x00000090b61f7220 */ /* 0x000fe40000410000 */
[----:B--2---:R-:W-:Y:S02]  /*24670*/  FFMA.FTZ R146, R171, R34, R135 ;  /* 0x00000022ab927223 */ /* 0x004fe40000010087 */
[----:B------:R-:W2:Y:S01]  /*24680*/  LDL R171, [R1+0x8] ;  /* 0x0000080001ab7983 */ /* 0x000ea20000100800 */
[----:B---3--:R-:W-:Y:S02]  /*24690*/  FFMA.FTZ R144, R166, R32, R132 ;  /* 0x00000020a6907223 */ /* 0x008fe40000010084 */
[----:B----4-:R-:W-:-:S05]  /*246a0*/  FFMA.FTZ R145, R167, R31, R133 ;  /* 0x0000001fa7917223 */ /* 0x010fca0000010085 */
[----:B------:R-:W-:Y:S01]  /*246b0*/  F2FP.BF16.PACK_AB R144, R145, R144 ;  /* 0x000000909190723e */ /* 0x000fe200000010ff */
[----:B------:R-:W-:Y:S02]  /*246c0*/  FFMA.FTZ R145, R169, R33, R134 ;  /* 0x00000021a9917223 */ /* 0x000fe40000010086 */
[----:B------:R-:W3:Y:S03]  /*246d0*/  LDL R169, [R1+0xc] ;  /* 0x00000c0001a97983 */ /* 0x000ee60000100800 */
[----:B------:R-:W-:Y:S02]  /*246e0*/  F2FP.BF16.PACK_AB R145, R146, R145 ;  /* 0x000000919291723e */ /* 0x000fe400000010ff */
[----:B------:R-:W4:Y:S01]  /*246f0*/  LDL R146, [R1+0x20] ;  /* 0x0000200001927983 */ /* 0x000f220000100800 */
[C---:B------:R-:W-:Y:S02]  /*24700*/  FADD.FTZ R26, -R183.reuse, R26 ;  /* 0x0000001ab71a7221 */ /* 0x040fe40000010100 */
[----:B------:R-:W-:-:S02]  /*24710*/  FADD.FTZ R27, -R183, R27 ;  /* 0x0000001bb71b7221 */ /* 0x000fc40000010100 */
[C---:B------:R-:W-:Y:S02]  /*24720*/  FMUL.FTZ R166, R182.reuse, R26 ;  /* 0x0000001ab6a67220 */ /* 0x040fe40000410000 */
[C---:B------:R-:W-:Y:S02]  /*24730*/  FMUL.FTZ R167, R182.reuse, R27 ;  /* 0x0000001bb6a77220 */ /* 0x040fe40000410000 */
[C---:B------:R-:W-:Y:S02]  /*24740*/  FADD.FTZ R28, -R183.reuse, R28 ;  /* 0x0000001cb71c7221 */ /* 0x040fe40000010100 */
[----:B------:R-:W-:Y:S02]  /*24750*/  FADD.FTZ R29, -R183, R29 ;  /* 0x0000001db71d7221 */ /* 0x000fe40000010100 */
[----:B-----5:R-:W-:Y:S02]  /*24760*/  FFMA.FTZ R27, R147, R167, R129 ;  /* 0x000000a7931b7223 */ /* 0x020fe40000010081 */
[----:B------:R-:W-:-:S02]  /*24770*/  FMUL.FTZ R28, R182, R28 ;  /* 0x0000001cb61c7220 */ /* 0x000fc40000410000 */
[----:B------:R-:W-:Y:S02]  /*24780*/  FMUL.FTZ R29, R182, R29 ;  /* 0x0000001db61d7220 */ /* 0x000fe40000410000 */
[----:B------:R-:W-:Y:S02]  /*24790*/  FFMA.FTZ R34, R172, R34, R87 ;  /* 0x00000022ac227223 */ /* 0x000fe40000010057 */
[----:B------:R-:W-:Y:S02]  /*247a0*/  FFMA.FTZ R31, R170, R31, R85 ;  /* 0x0000001faa1f7223 */ /* 0x000fe40000010055 */
[C---:B------:R-:W-:Y:S02]  /*247b0*/  FADD.FTZ R21, -R183.reuse, R21 ;  /* 0x00000015b7157221 */ /* 0x040fe40000010100 */
[C---:B------:R-:W-:Y:S02]  /*247c0*/  FADD.FTZ R22, -R183.reuse, R22 ;  /* 0x00000016b7167221 */ /* 0x040fe40000010100 */
[----:B------:R-:W-:-:S02]  /*247d0*/  FADD.FTZ R23, -R183, R23 ;  /* 0x00000017b7177221 */ /* 0x000fc40000010100 */
[----:B------:R-:W-:Y:S02]  /*247e0*/  IMAD R0, R251, c[0x0][0x160], R0 ;  /* 0x00005800fb007a24 */ /* 0x000fe400078e0200 */
[----:B----4-:R-:W-:-:S05]  /*247f0*/  FFMA.FTZ R26, R146, R166, R128 ;  /* 0x000000a6921a7223 */ /* 0x010fca0000010080 */
[----:B------:R-:W-:Y:S01]  /*24800*/  F2FP.BF16.PACK_AB R146, R27, R26 ;  /* 0x0000001a1b92723e */ /* 0x000fe200000010ff */
[----:B------:R-:W-:Y:S02]  /*24810*/  FFMA.FTZ R26, R168, R28, R130 ;  /* 0x0000001ca81a7223 */ /* 0x000fe40000010082 */
[----:B------:R-:W-:Y:S02]  /*24820*/  FFMA.FTZ R27, R250, R29, R131 ;  /* 0x0000001dfa1b7223 */ /* 0x000fe40000010083 */
[----:B------:R-:W-:-:S03]  /*24830*/  IMAD.MOV.U32 R168, RZ, RZ, 0x10 ;  /* 0x00000010ffa87424 */ /* 0x000fc600078e00ff */
[----:B------:R-:W-:Y:S01]  /*24840*/  F2FP.BF16.PACK_AB R147, R27, R26 ;  /* 0x0000001a1b93723e */ /* 0x000fe200000010ff */
[----:B------:R-:W-:-:S05]  /*24850*/  IMAD.WIDE.U32 R26, R20, R168, c[0x0][0x208] ;  /* 0x00008200141a7625 */ /* 0x000fca00078e00a8 */
[----:B------:R2:W-:Y:S02]  /*24860*/  STG.E.128 [R26.64], R144 ;  /* 0x000000901a007986 */ /* 0x0005e4000c101d06 */
[----:B--2---:R-:W-:Y:S02]  /*24870*/  FFMA.FTZ R26, R171, R28, R82 ;  /* 0x0000001cab1a7223 */ /* 0x004fe40000010052 */
[----:B---3--:R-:W-:Y:S02]  /*24880*/  FFMA.FTZ R27, R169, R29, R83 ;  /* 0x0000001da91b7223 */ /* 0x008fe40000010053 */
[----:B------:R-:W-:-:S03]  /*24890*/  FFMA.FTZ R28, R187, R166, R80 ;  /* 0x000000a6bb1c7223 */ /* 0x000fc60000010050 */
[----:B------:R-:W-:Y:S01]  /*248a0*/  F2FP.BF16.PACK_AB R147, R27, R26 ;  /* 0x0000001a1b93723e */ /* 0x000fe200000010ff */
[----:B------:R-:W-:Y:S02]  /*248b0*/  FFMA.FTZ R26, R249, R32, R84 ;  /* 0x00000020f91a7223 */ /* 0x000fe40000010054 */
[----:B------:R-:W-:Y:S02]  /*248c0*/  FFMA.FTZ R27, R248, R33, R86 ;  /* 0x00000021f81b7223 */ /* 0x000fe40000010056 */
[----:B------:R-:W-:Y:S01]  /*248d0*/  FFMA.FTZ R29, R173, R167, R81 ;  /* 0x000000a7ad1d7223 */ /* 0x000fe20000010051 */
[----:B------:R-:W-:Y:S02]  /*248e0*/  F2FP.BF16.PACK_AB R144, R31, R26 ;  /* 0x0000001a1f90723e */ /* 0x000fe400000010ff */
[----:B------:R-:W-:Y:S01]  /*248f0*/  F2FP.BF16.PACK_AB R145, R34, R27 ;  /* 0x0000001b2291723e */ /* 0x000fe200000010ff */
[----:B------:R-:W-:Y:S01]  /*24900*/  IMAD.WIDE.U32 R26, R20, R168, c[0x0][0x210] ;  /* 0x00008400141a7625 */ /* 0x000fe200078e00a8 */
[----:B------:R-:W-:-:S03]  /*24910*/  F2FP.BF16.PACK_AB R146, R29, R28 ;  /* 0x0000001c1d92723e */ /* 0x000fc600000010ff */
[----:B------:R-:W-:Y:S02]  /*24920*/  FADD.FTZ R20, -R183, R30 ;  /* 0x0000001eb7147221 */ /* 0x000fe40000010100 */
[----:B------:R0:W-:Y:S01]  /*24930*/  STG.E.128 [R26.64], R144 ;  /* 0x000000901a007986 */ /* 0x0001e2000c101d06 */
[C---:B------:R-:W-:Y:S02]  /*24940*/  FMUL.FTZ R29, R182.reuse, R21 ;  /* 0x00000015b61d7220 */ /* 0x040fe40000410000 */
[----:B------:R-:W-:-:S04]  /*24950*/  FMUL.FTZ R28, R182, R23 ;  /* 0x00000017b61c7220 */ /* 0x000fc80000410000 */
[----:B------:R-:W-:Y:S02]  /*24960*/  FFMA.FTZ R21, R246, R28, R126 ;  /* 0x0000001cf6157223 */ /* 0x000fe4000001007e */
[C---:B0-----:R-:W-:Y:S02]  /*24970*/  FMUL.FTZ R26, R182.reuse, R22 ;  /* 0x00000016b61a7220 */ /* 0x041fe40000410000 */
[----:B------:R-:W-:Y:S02]  /*24980*/  FMUL.FTZ R27, R182, R20 ;  /* 0x00000014b61b7220 */ /* 0x000fe40000410000 */
[----:B------:R-:W-:Y:S02]  /*24990*/  FFMA.FTZ R20, R244, R29, R124 ;  /* 0x0000001df4147223 */ /* 0x000fe4000001007c */
[----:B------:R-:W-:Y:S02]  /*249a0*/  FFMA.FTZ R23, R245, R26, R125 ;  /* 0x0000001af5177223 */ /* 0x000fe4000001007d */
[----:B------:R-:W-:-:S03]  /*249b0*/  FFMA.FTZ R22, R247, R27, R127 ;  /* 0x0000001bf7167223 */ /* 0x000fc6000001007f */
[----:B------:R-:W-:Y:S01]  /*249c0*/  F2FP.BF16.PACK_AB R20, R23, R20 ;  /* 0x000000141714723e */ /* 0x000fe200000010ff */
[C---:B------:R-:W-:Y:S01]  /*249d0*/  FADD.FTZ R23, -R183.reuse, R25 ;  /* 0x00000019b7177221 */ /* 0x040fe20000010100 */
[----:B------:R-:W-:Y:S01]  /*249e0*/  F2FP.BF16.PACK_AB R21, R22, R21 ;  /* 0x000000151615723e */ /* 0x000fe200000010ff */
[C---:B------:R-:W-:Y:S02]  /*249f0*/  FADD.FTZ R22, -R183.reuse, R24 ;  /* 0x00000018b7167221 */ /* 0x040fe40000010100 */
[C---:B------:R-:W-:Y:S02]  /*24a00*/  FADD.FTZ R24, -R183.reuse, R35 ;  /* 0x00000023b7187221 */ /* 0x040fe40000010100 */
[----:B------:R-:W-:Y:S02]  /*24a10*/  FADD.FTZ R25, -R183, R148 ;  /* 0x00000094b7197221 */ /* 0x000fe40000010100 */
[C---:B------:R-:W-:Y:S02]  /*24a20*/  FMUL.FTZ R31, R182.reuse, R22 ;  /* 0x00000016b61f7220 */ /* 0x040fe40000410000 */
[----:B------:R-:W-:-:S02]  /*24a30*/  FMUL.FTZ R30, R182, R23 ;  /* 0x00000017b61e7220 */ /* 0x000fc40000410000 */
[C---:B------:R-:W-:Y:S02]  /*24a40*/  FMUL.FTZ R32, R182.reuse, R24 ;  /* 0x00000018b6207220 */ /* 0x040fe40000410000 */
[----:B------:R-:W-:Y:S02]  /*24a50*/  FMUL.FTZ R33, R182, R25 ;  /* 0x00000019b6217220 */ /* 0x000fe40000410000 */
[----:B------:R-:W-:Y:S02]  /*24a60*/  FFMA.FTZ R22, R240, R31, R120 ;  /* 0x0000001ff0167223 */ /* 0x000fe40000010078 */
[----:B------:R-:W-:Y:S02]  /*24a70*/  FFMA.FTZ R25, R241, R30, R121 ;  /* 0x0000001ef1197223 */ /* 0x000fe40000010079 */
[----:B------:R-:W-:Y:S02]  /*24a80*/  FFMA.FTZ R23, R242, R32, R122 ;  /* 0x00000020f2177223 */ /* 0x000fe4000001007a */
[----:B------:R-:W-:Y:S01]  /*24a90*/  FFMA.FTZ R24, R243, R33, R123 ;  /* 0x00000021f3187223 */ /* 0x000fe2000001007b */
[----:B------:R-:W-:-:S04]  /*24aa0*/  F2FP.BF16.PACK_AB R22, R25, R22 ;  /* 0x000000161916723e */ /* 0x000fc800000010ff */
[----:B------:R-:W-:Y:S01]  /*24ab0*/  F2FP.BF16.PACK_AB R23, R24, R23 ;  /* 0x000000171817723e */ /* 0x000fe200000010ff */
[----:B------:R-:W-:-:S04]  /*24ac0*/  IMAD.WIDE.U32 R24, R19, R168, c[0x0][0x208] ;  /* 0x0000820013187625 */ /* 0x000fc800078e00a8 */
[----:B------:R-:W-:Y:S01]  /*24ad0*/  FFMA.FTZ R26, R237, R26, R77 ;  /* 0x0000001aed1a7223 */ /* 0x000fe2000001004d */
[----:B------:R0:W-:Y:S01]  /*24ae0*/  STG.E.128 [R24.64], R20 ;  /* 0x0000001418007986 */ /* 0x0001e2000c101d06 */
[----:B------:R-:W-:Y:S02]  /*24af0*/  FFMA.FTZ R27, R239, R27, R79 ;  /* 0x0000001bef1b7223 */ /* 0x000fe4000001004f */
[C---:B------:R-:W-:Y:S02]  /*24b00*/  FADD.FTZ R34, -R183.reuse, R155 ;  /* 0x0000009bb7227221 */ /* 0x040fe40000010100 */
[----:B0-----:R-:W-:Y:S02]  /*24b10*/  FFMA.FTZ R20, R236, R29, R76 ;  /* 0x0000001dec147223 */ /* 0x001fe4000001004c */
[----:B------:R-:W-:Y:S02]  /*24b20*/  FFMA.FTZ R21, R238, R28, R78 ;  /* 0x0000001cee157223 */ /* 0x000fe4000001004e */
[----:B------:R-:W-:Y:S01]  /*24b30*/  FFMA.FTZ R22, R232, R31, R72 ;  /* 0x0000001fe8167223 */ /* 0x000fe20000010048 */
[----:B------:R-:W-:Y:S01]  /*24b40*/  F2FP.BF16.PACK_AB R20, R26, R20 ;  /* 0x000000141a14723e */ /* 0x000fe200000010ff */
[----:B------:R-:W-:Y:S01]  /*24b50*/  FADD.FTZ R26, -R183, R151 ;  /* 0x00000097b71a7221 */ /* 0x000fe20000010100 */
[----:B------:R-:W-:Y:S01]  /*24b60*/  F2FP.BF16.PACK_AB R21, R27, R21 ;  /* 0x000000151b15723e */ /* 0x000fe200000010ff */
[----:B------:R-:W-:-:S02]  /*24b70*/  FFMA.FTZ R23, R234, R32, R74 ;  /* 0x00000020ea177223 */ /* 0x000fc4000001004a */
[----:B------:R-:W-:Y:S02]  /*24b80*/  FFMA.FTZ R24, R235, R33, R75 ;  /* 0x00000021eb187223 */ /* 0x000fe4000001004b */
[----:B------:R-:W-:Y:S02]  /*24b90*/  FFMA.FTZ R25, R233, R30, R73 ;  /* 0x0000001ee9197223 */ /* 0x000fe40000010049 */
[C---:B------:R-:W-:Y:S02]  /*24ba0*/  FADD.FTZ R27, -R183.reuse, R152 ;  /* 0x00000098b71b7221 */ /* 0x040fe40000010100 */
[C---:B------:R-:W-:Y:S02]  /*24bb0*/  FADD.FTZ R31, -R183.reuse, R153 ;  /* 0x00000099b71f7221 */ /* 0x040fe40000010100 */
[----:B------:R-:W-:Y:S02]  /*24bc0*/  FADD.FTZ R28, -R183, R159 ;  /* 0x0000009fb71c7221 */ /* 0x000fe40000010100 */
[----:B------:R-:W-:Y:S01]  /*24bd0*/  FMUL.FTZ R159, R182, R26 ;  /* 0x0000001ab69f7220 */ /* 0x000fe20000410000 */
[----:B------:R-:W-:Y:S01]  /*24be0*/  F2FP.BF16.PACK_AB R23, R24, R23 ;  /* 0x000000171817723e */ /* 0x000fe200000010ff */
[C---:B------:R-:W-:Y:S01]  /*24bf0*/  FMUL.FTZ R27, R182.reuse, R27 ;  /* 0x0000001bb61b7220 */ /* 0x040fe20000410000 */
[----:B------:R-:W-:Y:S01]  /*24c00*/  F2FP.BF16.PACK_AB R22, R25, R22 ;  /* 0x000000161916723e */ /* 0x000fe200000010ff */
[----:B------:R-:W-:-:S02]  /*24c10*/  FMUL.FTZ R26, R182, R31 ;  /* 0x0000001fb61a7220 */ /* 0x000fc40000410000 */
[----:B------:R-:W-:-:S04]  /*24c20*/  IMAD.WIDE.U32 R24, R19, R168, c[0x0][0x210] ;  /* 0x0000840013187625 */ /* 0x000fc800078e00a8 */
[C---:B------:R-:W-:Y:S02]  /*24c30*/  FADD.FTZ R29, -R183.reuse, R160 ;  /* 0x000000a0b71d7221 */ /* 0x040fe40000010100 */
[C---:B------:R-:W-:Y:S02]  /*24c40*/  FADD.FTZ R19, -R183.reuse, R150 ;  /* 0x00000096b7137221 */ /* 0x040fe40000010100 */
[----:B------:R-:W-:Y:S02]  /*24c50*/  FADD.FTZ R30, -R183, R154 ;  /* 0x0000009ab71e7221 */ /* 0x000fe40000010100 */
[----:B------:R-:W-:Y:S02]  /*24c60*/  FFMA.FTZ R31, R230, R27, R118 ;  /* 0x0000001be61f7223 */ /* 0x000fe40000010076 */
[----:B------:R-:W-:Y:S01]  /*24c70*/  FFMA.FTZ R160, R231, R26, R119 ;  /* 0x0000001ae7a07223 */ /* 0x000fe20000010077 */
[----:B------:R0:W-:Y:S01]  /*24c80*/  STG.E.128 [R24.64], R20 ;  /* 0x0000001418007986 */ /* 0x0001e2000c101d06 */
[----:B------:R-:W-:-:S02]  /*24c90*/  FADD.FTZ R145, -R183, R156 ;  /* 0x0000009cb7917221 */ /* 0x000fc40000010100 */
[C---:B------:R-:W-:Y:S02]  /*24ca0*/  FADD.FTZ R147, -R183.reuse, R157 ;  /* 0x0000009db7937221 */ /* 0x040fe40000010100 */
[----:B------:R-:W-:Y:S02]  /*24cb0*/  FMUL.FTZ R157, R182, R19 ;  /* 0x00000013b69d7220 */ /* 0x000fe40000410000 */
[C---:B------:R-:W-:Y:S02]  /*24cc0*/  FADD.FTZ R35, -R183.reuse, R161 ;  /* 0x000000a1b7237221 */ /* 0x040fe40000010100 */
[----:B------:R-:W-:Y:S02]  /*24cd0*/  FADD.FTZ R144, -R183, R162 ;  /* 0x000000a2b7907221 */ /* 0x000fe40000010100 */
[----:B------:R-:W-:Y:S02]  /*24ce0*/  FFMA.FTZ R161, R228, R157, R116 ;  /* 0x0000009de4a17223 */ /* 0x000fe40000010074 */
[----:B------:R-:W-:-:S02]  /*24cf0*/  FFMA.FTZ R162, R229, R159, R117 ;  /* 0x0000009fe5a27223 */ /* 0x000fc40000010075 */
[----:B0-----:R-:W-:Y:S01]  /*24d00*/  FMUL.FTZ R23, R182, R30 ;  /* 0x0000001eb6177220 */ /* 0x001fe20000410000 */
[----:B------:R-:W-:Y:S01]  /*24d10*/  F2FP.BF16.PACK_AB R21, R160, R31 ;  /* 0x0000001fa015723e */ /* 0x000fe200000010ff */
[C---:B------:R-:W-:Y:S02]  /*24d20*/  FMUL.FTZ R22, R182.reuse, R34 ;  /* 0x00000022b6167220 */ /* 0x040fe40000410000 */
[C---:B------:R-:W-:Y:S02]  /*24d30*/  FMUL.FTZ R31, R182.reuse, R145 ;  /* 0x00000091b61f7220 */ /* 0x040fe40000410000 */
[----:B------:R-:W-:Y:S02]  /*24d40*/  FMUL.FTZ R30, R182, R147 ;  /* 0x00000093b61e7220 */ /* 0x000fe40000410000 */
[----:B------:R-:W-:Y:S02]  /*24d50*/  FFMA.FTZ R147, R224, R23, R112 ;  /* 0x00000017e0937223 */ /* 0x000fe40000010070 */
[----:B------:R-:W-:-:S02]  /*24d60*/  FFMA.FTZ R160, R225, R22, R113 ;  /* 0x00000016e1a07223 */ /* 0x000fc40000010071 */
[C---:B------:R-:W-:Y:S02]  /*24d70*/  FADD.FTZ R146, -R183.reuse, R163 ;  /* 0x000000a3b7927221 */ /* 0x040fe40000010100 */
[C---:B------:R-:W-:Y:S02]  /*24d80*/  FADD.FTZ R153, -R183.reuse, R164 ;  /* 0x000000a4b7997221 */ /* 0x040fe40000010100 */
[C---:B------:R-:W-:Y:S02]  /*24d90*/  FADD.FTZ R154, -R183.reuse, R165 ;  /* 0x000000a5b79a7221 */ /* 0x040fe40000010100 */
[----:B------:R-:W-:Y:S02]  /*24da0*/  FADD.FTZ R155, -R183, R174 ;  /* 0x000000aeb79b7221 */ /* 0x000fe40000010100 */
[----:B------:R-:W-:Y:S02]  /*24db0*/  FFMA.FTZ R25, R222, R27, R70 ;  /* 0x0000001bde197223 */ /* 0x000fe40000010046 */
[----:B------:R-:W-:-:S02]  /*24dc0*/  FFMA.FTZ R24, R216, R23, R64 ;  /* 0x00000017d8187223 */ /* 0x000fc40000010040 */
[-C--:B------:R-:W-:Y:S02]  /*24dd0*/  FFMA.FTZ R23, R226, R31.reuse, R114 ;  /* 0x0000001fe2177223 */ /* 0x080fe40000010072 */
[----:B------:R-:W-:Y:S02]  /*24de0*/  FFMA.FTZ R27, R218, R31, R66 ;  /* 0x0000001fda1b7223 */ /* 0x000fe40000010042 */
[-C--:B------:R-:W-:Y:S02]  /*24df0*/  FFMA.FTZ R145, R227, R30.reuse, R115 ;  /* 0x0000001ee3917223 */ /* 0x080fe40000010073 */
[----:B------:R-:W-:Y:S02]  /*24e00*/  FFMA.FTZ R34, R219, R30, R67 ;  /* 0x0000001edb227223 */ /* 0x000fe40000010043 */
[----:B------:R-:W-:Y:S02]  /*24e10*/  FFMA.FTZ R30, R217, R22, R65 ;  /* 0x00000016d91e7223 */ /* 0x000fe40000010041 */
[----:B------:R-:W-:Y:S01]  /*24e20*/  FFMA.FTZ R31, R223, R26, R71 ;  /* 0x0000001adf1f7223 */ /* 0x000fe20000010047 */
[----:B------:R-:W-:Y:S01]  /*24e30*/  F2FP.BF16.PACK_AB R20, R162, R161 ;  /* 0x000000a1a214723e */ /* 0x000fe200000010ff */
[----:B------:R-:W-:Y:S01]  /*24e40*/  FMUL.FTZ R164, R182, R146 ;  /* 0x00000092b6a47220 */ /* 0x000fe20000410000 */
[----:B------:R-:W-:Y:S01]  /*24e50*/  F2FP.BF16.PACK_AB R22, R160, R147 ;  /* 0x00000093a016723e */ /* 0x000fe200000010ff */
[----:B------:R-:W-:-:S02]  /*24e60*/  FMUL.FTZ R153, R182, R153 ;  /* 0x00000099b6997220 */ /* 0x000fc40000410000 */
[C---:B------:R-:W-:Y:S02]  /*24e70*/  FMUL.FTZ R154, R182.reuse, R154 ;  /* 0x0000009ab69a7220 */ /* 0x040fe40000410000 */
[C---:B------:R-:W-:Y:S02]  /*24e80*/  FMUL.FTZ R155, R182.reuse, R155 ;  /* 0x0000009bb69b7220 */ /* 0x040fe40000410000 */
[C---:B------:R-:W-:Y:S02]  /*24e90*/  FMUL.FTZ R160, R182.reuse, R28 ;  /* 0x0000001cb6a07220 */ /* 0x040fe40000410000 */
[C---:B------:R-:W-:Y:S02]  /*24ea0*/  FMUL.FTZ R161, R182.reuse, R29 ;  /* 0x0000001db6a17220 */ /* 0x040fe40000410000 */
[C---:B------:R-:W-:Y:S02]  /*24eb0*/  FMUL.FTZ R162, R182.reuse, R35 ;  /* 0x00000023b6a27220 */ /* 0x040fe40000410000 */
[----:B------:R-:W-:Y:S01]  /*24ec0*/  FMUL.FTZ R163, R182, R144 ;  /* 0x00000090b6a37220 */ /* 0x000fe20000410000 */
        /* <DEDUP_REMOVED lines=12> */
[----:B------:R-:W-:Y:S02]  /*24f90*/  FFMA.FTZ R24, R220, R157, R68 ;  /* 0x0000009ddc187223 */ /* 0x000fe40000010044 */
[----:B------:R-:W-:Y:S01]  /*24fa0*/  FFMA.FTZ R146, R221, R159, R69 ;  /* 0x0000009fdd927223 */ /* 0x000fe20000010045 */
[----:B------:R-:W-:Y:S01]  /*24fb0*/  F2FP.BF16.PACK_AB R30, R35, R30 ;  /* 0x0000001e231e723e */ /* 0x000fe200000010ff */
[C---:B------:R-:W-:Y:S01]  /*24fc0*/  FADD.FTZ R148, -R183.reuse, R178 ;  /* 0x000000b2b7947221 */ /* 0x040fe20000010100 */
[----:B------:R-:W-:Y:S01]  /*24fd0*/  F2FP.BF16.PACK_AB R31, R34, R31 ;  /* 0x0000001f221f723e */ /* 0x000fe200000010ff */
[----:B------:R-:W-:Y:S01]  /*24fe0*/  FADD.FTZ R150, -R183, R179 ;  /* 0x000000b3b7967221 */ /* 0x000fe20000010100 */
[----:B------:R-:W-:Y:S01]  /*24ff0*/  F2FP.BF16.PACK_AB R28, R145, R28 ;  /* 0x0000001c911c723e */ /* 0x000fe200000010ff */
[----:B------:R-:W-:Y:S01]  /*25000*/  IMAD.WIDE.U32 R34, R149, R168, c[0x0][0x208] ;  /* 0x0000820095227625 */ /* 0x000fe200078e00a8 */
[----:B------:R-:W-:-:S02]  /*25010*/  F2FP.BF16.PACK_AB R29, R144, R29 ;  /* 0x0000001d901d723e */ /* 0x000fc400000010ff */
[----:B------:R-:W-:Y:S01]  /*25020*/  F2FP.BF16.PACK_AB R24, R146, R24 ;  /* 0x000000189218723e */ /* 0x000fe200000010ff */
[----:B------:R-:W-:Y:S01]  /*25030*/  IMAD.WIDE.U32 R144, R149, R168, c[0x0][0x210] ;  /* 0x0000840095907625 */ /* 0x000fe200078e00a8 */
[----:B------:R-:W-:Y:S03]  /*25040*/  STG.E.128 [R34.64], R20 ;  /* 0x0000001422007986 */ /* 0x000fe6000c101d06 */
[C---:B------:R-:W-:Y:S02]  /*25050*/  FMUL.FTZ R148, R182.reuse, R148 ;  /* 0x00000094b6947220 */ /* 0x040fe40000410000 */
[----:B------:R-:W-:Y:S01]  /*25060*/  FMUL.FTZ R150, R182, R150 ;  /* 0x00000096b6967220 */ /* 0x000fe20000410000 */
[----:B------:R0:W-:Y:S01]  /*25070*/  STG.E.128 [R144.64], R24 ;  /* 0x0000001890007986 */ /* 0x0001e2000c101d06 */
[C---:B------:R-:W-:Y:S02]  /*25080*/  FADD.FTZ R151, -R183.reuse, R180 ;  /* 0x000000b4b7977221 */ /* 0x040fe40000010100 */
[----:B------:R-:W-:-:S02]  /*25090*/  FADD.FTZ R152, -R183, R181 ;  /* 0x000000b5b7987221 */ /* 0x000fc40000010100 */
[C---:B------:R-:W-:Y:S02]  /*250a0*/  FADD.FTZ R19, -R183.reuse, R184 ;  /* 0x000000b8b7137221 */ /* 0x040fe40000010100 */
[----:B------:R-:W-:Y:S02]  /*250b0*/  FADD.FTZ R156, -R183, R185 ;  /* 0x000000b9b79c7221 */ /* 0x000fe40000010100 */
[----:B------:R-:W-:-:S04]  /*250c0*/  IMAD.WIDE.U32 R146, R158, R168, c[0x0][0x208] ;  /* 0x000082009e927625 */ /* 0x000fc800078e00a8 */
[C---:B------:R-:W-:Y:S02]  /*250d0*/  FMUL.FTZ R151, R182.reuse, R151 ;  /* 0x00000097b6977220 */ /* 0x040fe40000410000 */
[----:B------:R-:W-:Y:S02]  /*250e0*/  FMUL.FTZ R149, R182, R152 ;  /* 0x00000098b6957220 */ /* 0x000fe40000410000 */
[----:B0-----:R-:W-:Y:S02]  /*250f0*/  FFMA.FTZ R25, R198, R148, R102 ;  /* 0x00000094c6197223 */ /* 0x001fe40000010066 */
[----:B------:R-:W-:Y:S02]  /*25100*/  FFMA.FTZ R26, R199, R150, R103 ;  /* 0x00000096c71a7223 */ /* 0x000fe40000010067 */
[C---:B------:R-:W-:Y:S02]  /*25110*/  FADD.FTZ R32, -R183.reuse, R176 ;  /* 0x000000b0b7207221 */ /* 0x040fe40000010100 */
[----:B------:R-:W-:-:S02]  /*25120*/  FADD.FTZ R33, -R183, R177 ;  /* 0x000000b1b7217221 */ /* 0x000fc40000010100 */
[C---:B------:R-:W-:Y:S02]  /*25130*/  FMUL.FTZ R19, R182.reuse, R19 ;  /* 0x00000013b6137220 */ /* 0x040fe40000410000 */
[----:B------:R-:W-:Y:S01]  /*25140*/  FMUL.FTZ R152, R182, R156 ;  /* 0x0000009cb6987220 */ /* 0x000fe20000410000 */
[----:B------:R-:W-:Y:S01]  /*25150*/  F2FP.BF16.PACK_AB R25, R26, R25 ;  /* 0x000000191a19723e */ /* 0x000fe200000010ff */
[----:B------:R-:W-:Y:S01]  /*25160*/  FFMA.FTZ R154, R202, R154, R58 ;  /* 0x0000009aca9a7223 */ /* 0x000fe2000001003a */
[----:B------:R0:W-:Y:S01]  /*25170*/  STG.E.128 [R146.64], R28 ;  /* 0x0000001c92007986 */ /* 0x0001e2000c101d06 */
[----:B------:R-:W-:Y:S02]  /*25180*/  FFMA.FTZ R155, R203, R155, R59 ;  /* 0x0000009bcb9b7223 */ /* 0x000fe4000001003b */
[----:B------:R-:W-:Y:S02]  /*25190*/  FFMA.FTZ R26, R192, R151, R96 ;  /* 0x00000097c01a7223 */ /* 0x000fe40000010060 */
[----:B------:R-:W-:-:S02]  /*251a0*/  FFMA.FTZ R27, R193, R149, R97 ;  /* 0x00000095c11b7223 */ /* 0x000fc40000010061 */
[C---:B------:R-:W-:Y:S02]  /*251b0*/  FMUL.FTZ R32, R182.reuse, R32 ;  /* 0x00000020b6207220 */ /* 0x040fe40000410000 */
[----:B------:R-:W-:Y:S01]  /*251c0*/  FMUL.FTZ R33, R182, R33 ;  /* 0x00000021b6217220 */ /* 0x000fe20000410000 */
[----:B------:R-:W-:Y:S01]  /*251d0*/  SHF.L.U32 R144, R175, 0x4, RZ ;  /* 0x00000004af907819 */ /* 0x000fe200000006ff */
[----:B------:R-:W-:Y:S01]  /*251e0*/  FFMA.FTZ R160, R204, R160, R60 ;  /* 0x000000a0cca07223 */ /* 0x000fe2000001003c */
[----:B------:R-:W-:Y:S01]  /*251f0*/  F2FP.BF16.PACK_AB R23, R155, R154 ;  /* 0x0000009a9b17723e */ /* 0x000fe200000010ff */
[----:B------:R-:W-:Y:S01]  /*25200*/  FFMA.FTZ R161, R205, R161, R61 ;  /* 0x000000a1cda17223 */ /* 0x000fe2000001003d */
[----:B------:R-:W-:Y:S01]  /*25210*/  F2FP.BF16.PACK_AB R26, R27, R26 ;  /* 0x0000001a1b1a723e */ /* 0x000fe200000010ff */
[----:B0-----:R-:W-:Y:S02]  /*25220*/  FFMA.FTZ R28, R194, R19, R98 ;  /* 0x00000013c21c7223 */ /* 0x001fe40000010062 */
        /* <DEDUP_REMOVED lines=8> */
[----:B------:R-:W-:Y:S01]  /*252b0*/  SHF.R.U32.HI R175, RZ, 0x1c, R175 ;  /* 0x0000001cffaf7819 */ /* 0x000fe200000116af */
[----:B------:R-:W-:Y:S01]  /*252c0*/  FFMA.FTZ R31, R46, R19, R50 ;  /* 0x000000132e1f7223 */ /* 0x000fe20000010032 */
[----:B------:R-:W-:Y:S01]  /*252d0*/  IADD3 R34, P0, R144, c[0x0][0x208], RZ ;  /* 0x0000820090227a10 */ /* 0x000fe20007f1e0ff */
[----:B------:R-:W-:Y:S01]  /*252e0*/  FFMA.FTZ R30, R44, R151, R48 ;  /* 0x000000972c1e7223 */ /* 0x000fe20000010030 */
[----:B------:R-:W-:Y:S01]  /*252f0*/  IADD3 R144, P1, R144, c[0x0][0x210], RZ ;  /* 0x0000840090907a10 */ /* 0x000fe20007f3e0ff */
[----:B------:R-:W-:-:S02]  /*25300*/  FFMA.FTZ R152, R47, R152, R51 ;  /* 0x000000982f987223 */ /* 0x000fc40000010033 */
[----:B------:R-:W-:Y:S02]  /*25310*/  FFMA.FTZ R149, R45, R149, R49 ;  /* 0x000000952d957223 */ /* 0x000fe40000010031 */
[----:B------:R-:W-:Y:S02]  /*25320*/  FFMA.FTZ R29, R190, R148, R54 ;  /* 0x00000094be1d7223 */ /* 0x000fe40000010036 */
[----:B------:R-:W-:Y:S02]  /*25330*/  FFMA.FTZ R150, R191, R150, R55 ;  /* 0x00000096bf967223 */ /* 0x000fe40000010037 */
[----:B------:R-:W-:Y:S02]  /*25340*/  FFMA.FTZ R28, R188, R32, R52 ;  /* 0x00000020bc1c7223 */ /* 0x000fe40000010034 */
[----:B------:R-:W-:Y:S01]  /*25350*/  FFMA.FTZ R19, R189, R33, R53 ;  /* 0x00000021bd137223 */ /* 0x000fe20000010035 */
[----:B------:R-:W-:Y:S01]  /*25360*/  F2FP.BF16.PACK_AB R22, R153, R164 ;  /* 0x000000a49916723e */ /* 0x000fe200000010ff */
[----:B------:R-:W-:Y:S01]  /*25370*/  IMAD.WIDE.U32 R32, R158, R168, c[0x0][0x210] ;  /* 0x000084009e207625 */ /* 0x000fe200078e00a8 */
[----:B------:R-:W-:-:S02]  /*25380*/  F2FP.BF16.PACK_AB R21, R163, R162 ;  /* 0x000000a2a315723e */ /* 0x000fc400000010ff */
[----:B------:R-:W-:Y:S02]  /*25390*/  F2FP.BF16.PACK_AB R20, R161, R160 ;  /* 0x000000a0a114723e */ /* 0x000fe400000010ff */
[----:B------:R-:W-:Y:S02]  /*253a0*/  F2FP.BF16.PACK_AB R24, R35, R154 ;  /* 0x0000009a2318723e */ /* 0x000fe400000010ff */
[----:B------:R-:W-:Y:S02]  /*253b0*/  IADD3.X R35, R175, c[0x0][0x20c], RZ, P0, !PT ;  /* 0x00008300af237a10 */ /* 0x000fe400007fe4ff */
[----:B------:R-:W-:Y:S02]  /*253c0*/  F2FP.BF16.PACK_AB R31, R152, R31 ;  /* 0x0000001f981f723e */ /* 0x000fe400000010ff */
[----:B------:R-:W-:Y:S02]  /*253d0*/  F2FP.BF16.PACK_AB R30, R149, R30 ;  /* 0x0000001e951e723e */ /* 0x000fe400000010ff */
[----:B------:R-:W-:-:S02]  /*253e0*/  F2FP.BF16.PACK_AB R29, R150, R29 ;  /* 0x0000001d961d723e */ /* 0x000fc400000010ff */
[----:B------:R-:W-:Y:S02]  /*253f0*/  IADD3.X R145, R175, c[0x0][0x214], RZ, P1, !PT ;  /* 0x00008500af917a10 */ /* 0x000fe40000ffe4ff */
[----:B------:R-:W-:Y:S01]  /*25400*/  F2FP.BF16.PACK_AB R28, R19, R28 ;  /* 0x0000001c131c723e */ /* 0x000fe200000010ff */
[----:B------:R0:W-:Y:S04]  /*25410*/  STG.E.128 [R32.64], R20 ;  /* 0x0000001420007986 */ /* 0x0001e8000c101d06 */
[----:B------:R0:W-:Y:S04]  /*25420*/  STG.E.128 [R34.64], R24 ;  /* 0x0000001822007986 */ /* 0x0001e8000c101d06 */
[----:B------:R0:W-:Y:S01]  /*25430*/  STG.E.128 [R144.64], R28 ;  /* 0x0000001c90007986 */ /* 0x0001e2000c101d06 */
[----:B------:R-:W-:-:S13]  /*25440*/  ISETP.GE.AND P0, PT, R0, c[0x0][0x164], PT ;  /* 0x0000590000007a0c */ /* 0x000fda0003f06270 */
[----:B0-----:R-:W-:Y:S01]  /*25450*/  @P0 CALL.REL.NOINC `(.L_x_10592) ;  /* 0x0000001000000944 */ /* 0x001fe20003c00000 */
[----:B------:R-:W-:Y:S05]  /*25460*/  BRA `(.L_x_10593) ;  /* 0xfffdb96000007947 */ /* 0x000fea000383ffff */
.L_x_10592:
[----:B------:R-:W-:Y:S05]  /*25470*/  BSYNC B0 ;  /* 0x0000000000007941 */ /* 0x000fea0003800000 */
.L_x_9815:
[----:B------:R-:W-:Y:S05]  /*25480*/  EXIT ;  /* 0x000000000000794d */ /* 0x000fea0003800000 */
.L_x_10590:
[----:B------:R-:W-:Y:S01]  /*25490*/  IMAD.MOV.U32 R146, RZ, RZ, 0x1 ;  /* 0x00000001ff927424 */ /* 0x000fe200078e00ff */
[----:B------:R-:W-:Y:S01]  /*254a0*/  MOV R144, 0x254e0 ;  /* 0x000254e000907802 */ /* 0x000fe20000000f00 */
[----:B------:R-:W-:Y:S02]  /*254b0*/  IMAD.MOV.U32 R182, RZ, RZ, 0x1f ;  /* 0x0000001fffb67424 */ /* 0x000fe400078e00ff */
[----:B------:R-:W-:Y:S02]  /*254c0*/  IMAD.MOV.U32 R145, RZ, RZ, -0x1 ;  /* 0xffffffffff917424 */ /* 0x000fe400078e00ff */
[----:B------:R-:W-:Y:S05]  /*254d0*/  CALL.REL.NOINC `($__internal_21_$__cuda_sm70_shflsync_bfly_p) ;  /* 0x0000098000007944 */ /* 0x000fea0003c00000 */
[----:B-1----:R-:W-:Y:S05]  /*254e0*/  BRA `(.L_x_10594) ;  /* 0xffffe3d000007947 */ /* 0x002fea000383ffff */
.L_x_10591:
[----:B------:R-:W-:Y:S01]  /*254f0*/  IMAD.MOV.U32 R146, RZ, RZ, 0x2 ;  /* 0x00000002ff927424 */ /* 0x000fe200078e00ff */
[----:B------:R-:W-:Y:S01]  /*25500*/  MOV R144, 0x25540 ;  /* 0x0002554000907802 */ /* 0x000fe20000000f00 */
[----:B------:R-:W-:Y:S02]  /*25510*/  IMAD.MOV.U32 R182, RZ, RZ, 0x1f ;  /* 0x0000001fffb67424 */ /* 0x000fe400078e00ff */
[----:B------:R-:W-:Y:S02]  /*25520*/  IMAD.MOV.U32 R145, RZ, RZ, -0x1 ;  /* 0xffffffffff917424 */ /* 0x000fe400078e00ff */
[----:B------:R-:W-:Y:S05]  /*25530*/  CALL.REL.NOINC `($__internal_21_$__cuda_sm70_shflsync_bfly_p) ;  /* 0x0000092000007944 */ /* 0x000fea0003c00000 */
[----:B-1----:R-:W-:Y:S01]  /*25540*/  FADD.FTZ R147, R147, R146 ;  /* 0x0000009293937221 */ /* 0x002fe20000010000 */
[----:B------:R-:W-:Y:S01]  /*25550*/  MOV R144, 0x255a0 ;  /* 0x000255a000907802 */ /* 0x000fe20000000f00 */
[----:B------:R-:W-:-:S02]  /*25560*/  IMAD.MOV.U32 R146, RZ, RZ, 0x4 ;  /* 0x00000004ff927424 */ /* 0x000fc400078e00ff */
[----:B------:R-:W-:Y:S02]  /*25570*/  IMAD.MOV.U32 R182, RZ, RZ, 0x1f ;  /* 0x0000001fffb67424 */ /* 0x000fe400078e00ff */
[----:B------:R-:W-:Y:S02]  /*25580*/  IMAD.MOV.U32 R145, RZ, RZ, -0x1 ;  /* 0xffffffffff917424 */ /* 0x000fe400078e00ff */
[----:B------:R-:W-:Y:S05]  /*25590*/  CALL.REL.NOINC `($__internal_21_$__cuda_sm70_shflsync_bfly_p) ;  /* 0x000008c000007944 */ /* 0x000fea0003c00000 */
[----:B------:R-:W-:Y:S01]  /*255a0*/  HFMA2.MMA R182, -RZ, RZ, 0, 1.847743988037109375e-06 ;  /* 0x0000001fffb67435 */ /* 0x000fe200000001ff */
[----:B-1----:R-:W-:Y:S01]  /*255b0*/  FADD.FTZ R147, R147, R146 ;  /* 0x0000009293937221 */ /* 0x002fe20000010000 */
[----:B------:R-:W-:Y:S01]  /*255c0*/  MOV R144, 0x25600 ;  /* 0x0002560000907802 */ /* 0x000fe20000000f00 */
[----:B------:R-:W-:Y:S02]  /*255d0*/  IMAD.MOV.U32 R146, RZ, RZ, 0x8 ;  /* 0x00000008ff927424 */ /* 0x000fe400078e00ff */
[----:B------:R-:W-:Y:S02]  /*255e0*/  IMAD.MOV.U32 R145, RZ, RZ, -0x1 ;  /* 0xffffffffff917424 */ /* 0x000fe400078e00ff */
[----:B------:R-:W-:Y:S05]  /*255f0*/  CALL.REL.NOINC `($__internal_21_$__cuda_sm70_shflsync_bfly_p) ;  /* 0x0000086000007944 */ /* 0x000fea0003c00000 */
[----:B-1----:R-:W-:Y:S01]  /*25600*/  FADD.FTZ R147, R147, R146 ;  /* 0x0000009293937221 */ /* 0x002fe20000010000 */
[----:B------:R-:W-:Y:S01]  /*25610*/  MOV R144, 0x25660 ;  /* 0x0002566000907802 */ /* 0x000fe20000000f00 */
[----:B------:R-:W-:Y:S02]  /*25620*/  IMAD.MOV.U32 R146, RZ, RZ, 0x10 ;  /* 0x00000010ff927424 */ /* 0x000fe400078e00ff */
[----:B------:R-:W-:-:S02]  /*25630*/  IMAD.MOV.U32 R182, RZ, RZ, 0x1f ;  /* 0x0000001fffb67424 */ /* 0x000fc400078e00ff */
[----:B------:R-:W-:Y:S02]  /*25640*/  IMAD.MOV.U32 R145, RZ, RZ, -0x1 ;  /* 0xffffffffff917424 */ /* 0x000fe400078e00ff */
[----:B------:R-:W-:Y:S05]  /*25650*/  CALL.REL.NOINC `($__internal_21_$__cuda_sm70_shflsync_bfly_p) ;  /* 0x0000080000007944 */ /* 0x000fea0003c00000 */
[----:B-1----:R-:W-:Y:S02]  /*25660*/  FADD.FTZ R146, R147, R146 ;  /* 0x0000009293927221 */ /* 0x002fe40000010000 */
[----:B------:R-:W-:Y:S02]  /*25670*/  IMAD.MOV.U32 R182, RZ, RZ, 0x1f ;  /* 0x0000001fffb67424 */ /* 0x000fe400078e00ff */
[----:B------:R-:W-:Y:S02]  /*25680*/  FMUL.FTZ R187, R146, c[0x0][0x1e0] ;  /* 0x0000780092bb7a20 */ /* 0x000fe40000410000 */
[----:B------:R-:W-:Y:S02]  /*25690*/  IMAD.MOV.U32 R146, RZ, RZ, 0x1 ;  /* 0x00000001ff927424 */ /* 0x000fe400078e00ff */
[C---:B------:R-:W-:Y:S02]  /*256a0*/  FADD.FTZ R144, -R187.reuse, R170 ;  /* 0x000000aabb907221 */ /* 0x040fe40000010100 */
[----:B------:R-:W-:-:S02]  /*256b0*/  FADD.FTZ R145, -R187, R171 ;  /* 0x000000abbb917221 */ /* 0x000fc40000010100 */
[----:B------:R-:W-:Y:S02]  /*256c0*/  FFMA.FTZ R144, R144, R144, RZ ;  /* 0x0000009090907223 */ /* 0x000fe400000100ff */
[----:B------:R-:W-:Y:S02]  /*256d0*/  FADD.FTZ R147, -R187, R185 ;  /* 0x000000b9bb937221 */ /* 0x000fe40000010100 */
        /* <DEDUP_REMOVED lines=91> */
[----:B------:R-:W-:Y:S02]  /*25c90*/  IMAD.MOV.U32 R145, RZ, RZ, -0x1 ;  /* 0xffffffffff917424 */ /* 0x000fe400078e00ff */
[----:B------:R-:W-:Y:S01]  /*25ca0*/  FFMA.FTZ R147, R147, R147, R144 ;  /* 0x0000009393937223 */ /* 0x000fe20000010090 */
[----:B------:R-:W-:Y:S02]  /*25cb0*/  MOV R144, 0x25cd0 ;  /* 0x00025cd000907802 */ /* 0x000fe40000000f00 */
[----:B------:R-:W-:Y:S05]  /*25cc0*/  CALL.REL.NOINC `($__internal_21_$__cuda_sm70_shflsync_bfly_p) ;  /* 0x0000019000007944 */ /* 0x000fea0003c00000 */
[----:B-1----:R-:W-:Y:S01]  /*25cd0*/  FADD.FTZ R147, R147, R146 ;  /* 0x0000009293937221 */ /* 0x002fe20000010000 */
[----:B------:R-:W-:Y:S01]  /*25ce0*/  MOV R144, 0x25d30 ;  /* 0x00025d3000907802 */ /* 0x000fe20000000f00 */
[----:B------:R-:W-:Y:S02]  /*25cf0*/  IMAD.MOV.U32 R146, RZ, RZ, 0x2 ;  /* 0x00000002ff927424 */ /* 0x000fe400078e00ff */
[----:B------:R-:W-:Y:S02]  /*25d00*/  IMAD.MOV.U32 R182, RZ, RZ, 0x1f ;  /* 0x0000001fffb67424 */ /* 0x000fe400078e00ff */
[----:B------:R-:W-:-:S02]  /*25d10*/  IMAD.MOV.U32 R145, RZ, RZ, -0x1 ;  /* 0xffffffffff917424 */ /* 0x000fc400078e00ff */
[----:B------:R-:W-:Y:S05]  /*25d20*/  CALL.REL.NOINC `($__internal_21_$__cuda_sm70_shflsync_bfly_p) ;  /* 0x0000013000007944 */ /* 0x000fea0003c00000 */
[----:B-1----:R-:W-:Y:S01]  /*25d30*/  FADD.FTZ R147, R147, R146 ;  /* 0x0000009293937221 */ /* 0x002fe20000010000 */
[----:B------:R-:W-:Y:S01]  /*25d40*/  MOV R146, 0x4 ;  /* 0x0000000400927802 */ /* 0x000fe20000000f00 */
[----:B------:R-:W-:Y:S01]  /*25d50*/  IMAD.MOV.U32 R182, RZ, RZ, 0x1f ;  /* 0x0000001fffb67424 */ /* 0x000fe200078e00ff */
[----:B------:R-:W-:Y:S01]  /*25d60*/  MOV R144, 0x25d90 ;  /* 0x00025d9000907802 */ /* 0x000fe20000000f00 */
[----:B------:R-:W-:-:S02]  /*25d70*/  IMAD.MOV.U32 R145, RZ, RZ, -0x1 ;  /* 0xffffffffff917424 */ /* 0x000fc400078e00ff */
[----:B------:R-:W-:Y:S05]  /*25d80*/  CALL.REL.NOINC `($__internal_21_$__cuda_sm70_shflsync_bfly_p) ;  /* 0x000000d000007944 */ /* 0x000fea0003c00000 */
[----:B-1----:R-:W-:Y:S01]  /*25d90*/  FADD.FTZ R147, R147, R146 ;  /* 0x0000009293937221 */ /* 0x002fe20000010000 */
[----:B------:R-:W-:Y:S01]  /*25da0*/  MOV R144, 0x25df0 ;  /* 0x00025df000907802 */ /* 0x000fe20000000f00 */
[----:B------:R-:W-:-:S02]  /*25db0*/  IMAD.MOV.U32 R146, RZ, RZ, 0x8 ;  /* 0x00000008ff927424 */ /* 0x000fc400078e00ff */
[----:B------:R-:W-:Y:S02]  /*25dc0*/  IMAD.MOV.U32 R182, RZ, RZ, 0x1f ;  /* 0x0000001fffb67424 */ /* 0x000fe400078e00ff */
[----:B------:R-:W-:Y:S02]  /*25dd0*/  IMAD.MOV.U32 R145, RZ, RZ, -0x1 ;  /* 0xffffffffff917424 */ /* 0x000fe400078e00ff */
[----:B------:R-:W-:Y:S05]  /*25de0*/  CALL.REL.NOINC `($__internal_21_$__cuda_sm70_shflsync_bfly_p) ;  /* 0x0000007000007944 */ /* 0x000fea0003c00000 */
[----:B-1----:R-:W-:Y:S01]  /*25df0*/  FADD.FTZ R147, R147, R146 ;  /* 0x0000009293937221 */ /* 0x002fe20000010000 */
[----:B------:R-:W-:Y:S01]  /*25e00*/  MOV R144, 0x25e50 ;  /* 0x00025e5000907802 */ /* 0x000fe20000000f00 */
[----:B------:R-:W-:Y:S02]  /*25e10*/  IMAD.MOV.U32 R146, RZ, RZ, 0x10 ;  /* 0x00000010ff927424 */ /* 0x000fe400078e00ff */
[----:B------:R-:W-:Y:S02]  /*25e20*/  IMAD.MOV.U32 R182, RZ, RZ, 0x1f ;  /* 0x0000001fffb67424 */ /* 0x000fe400078e00ff */
[----:B------:R-:W-:Y:S02]  /*25e30*/  IMAD.MOV.U32 R145, RZ, RZ, -0x1 ;  /* 0xffffffffff917424 */ /* 0x000fe400078e00ff */
[----:B------:R-:W-:Y:S05]  /*25e40*/  CALL.REL.NOINC `($__internal_21_$__cuda_sm70_shflsync_bfly_p) ;  /* 0x0000001000007944 */ /* 0x000fea0003c00000 */
[----:B-1----:R-:W-:Y:S05]  /*25e50*/  BRA `(.L_x_10595) ;  /* 0xffffe1a000007947 */ /* 0x002fea000383ffff */
        .weak           $__internal_21_$__cuda_sm70_shflsync_bfly_p
        .type           $__internal_21_$__cuda_sm70_shflsync_bfly_p,@function
        .size           $__internal_21_$__cuda_sm70_shflsync_bfly_p,(.L_x_39465 - $__internal_21_$__cuda_sm70_shflsync_bfly_p)
$__internal_21_$__cuda_sm70_shflsync_bfly_p:
[----:B------:R-:W-:Y:S04]  /*25e60*/  WARPSYNC R145 ;  /* 0x0000009100007348 */ /* 0x000fe80003800000 */
[----:B------:R0:W1:Y:S02]  /*25e70*/  SHFL.BFLY PT, R146, R147, R146, R182 ;  /* 0x0c00009293927389 */ /* 0x00006400000e00b6 */
[----:B0-----:R-:W-:-:S04]  /*25e80*/  IMAD.MOV.U32 R145, RZ, RZ, 0x0 ;  /* 0x00000000ff917424 */ /* 0x001fc800078e00ff */
[----:B------:R-:W-:Y:S05]  /*25e90*/  RET.REL.NODEC R144 `(_ZN10layer_norm31ln_parallel_residual_fwd_kernelINS_13Kernel_traitsIf13__nv_bfloat16S2_S2_fjLj1536ELj1ELj4ELj1ELj16ENS_18Kernel_traits_baseILj1536EfS2_S2_S2_fjLj128EEEEELb1ELb0ELb1EEEvNS_9FwdParamsE) ;  /* 0xfffda16090007950 */ /* 0x000fea0003c3ffff */
.L_x_10596:
        /* <DEDUP_REMOVED lines=14> */
.L_x_39465:


//--------------------- .text._ZN10layer_norm31ln_parallel_residual_fwd_kernelINS_13Kernel_traitsIf13__nv_bfloat16S2_S2_fjLj1536ELj1ELj4ELj1ELj16ENS_18Kernel_traits_baseILj1536EfS2_S2_S2_fjLj128EEEEELb1ELb1ELb0EEEvNS_9FwdParamsE --------------------------
	.section	.text._ZN10layer_norm31ln_parallel_residual_fwd_kernelINS_13Kernel_traitsIf13__nv_bfloat16S2_S2_fjLj1536ELj1ELj4ELj1ELj16ENS_18Kernel_traits_baseILj1536EfS2_S2_S2_fjLj128EEEEELb1ELb1ELb0EEEvNS_9FwdParamsE,"ax",@progbits
	.sectioninfo	@"SHI_REGISTERS=214"
	.align	128
        .global         _ZN10layer_norm31ln_parallel_residual_fwd_kernelINS_13Kernel_traitsIf13__nv_bfloat16S2_S2_fjLj1536ELj1ELj4ELj1ELj16ENS_18Kernel_traits_baseILj1536EfS2_S2_S2_fjLj128EEEEELb1ELb1ELb0EEEvNS_9FwdParamsE
        .type           _ZN10layer_norm31ln_parallel_residual_fwd_kernelINS_13Kernel_traitsIf13__nv_bfloat16S2_S2_fjLj1536ELj1ELj4ELj1ELj16ENS_18Kernel_traits_baseILj1536EfS2_S2_S2_fjLj128EEEEELb1ELb1ELb0EEEvNS_9FwdParamsE,@function
        .size           _ZN10layer_norm31ln_parallel_residual_fwd_kernelINS_13Kernel_traitsIf13__nv_bfloat16S2_S2_fjLj1536ELj1ELj4ELj1ELj16ENS_18Kernel_traits_baseILj1536EfS2_S2_S2_fjLj128EEEEELb1ELb1ELb0EEEvNS_9FwdParamsE,(.L_x_39466 - _ZN10layer_norm31ln_parallel_residual_fwd_kernelINS_13Kernel_traitsIf13__nv_bfloat16S2_S2_fjLj1536ELj1ELj4ELj1ELj16ENS_18Kernel_traits_baseILj1536EfS2_S2_S2_fjLj128EEEEELb1ELb1ELb0EEEvNS_9FwdParamsE)
        .other          _ZN10layer_norm31ln_parallel_residual_fwd_kernelINS_13Kernel_traitsIf13__nv_bfloat16S2_S2_fjLj1536ELj1ELj4ELj1ELj16ENS_18Kernel_traits_baseILj1536EfS2_S2_S2_fjLj128EEEEELb1ELb1ELb0EEEvNS_9FwdParamsE,@"STO_CUDA_ENTRY STV_DEFAULT"
_ZN10layer_norm31ln_parallel_residual_fwd_kernelINS_13Kernel_traitsIf13__nv_bfloat16S2_S2_fjLj1536ELj1ELj4ELj1ELj16ENS_18Kernel_traits_baseILj1536EfS2_S2_S2_fjLj128EEEEELb1ELb1ELb0EEEvNS_9FwdParamsE:
.text._ZN10layer_norm31ln_parallel_residual_fwd_kernelINS_13Kernel_traitsIf13__nv_bfloat16S2_S2_fjLj1536ELj1ELj4ELj1ELj16ENS_18Kernel_traits_baseILj1536EfS2_S2_S2_fjLj128EEEEELb1ELb1ELb0EEEvNS_9FwdParamsE:
        /* <DEDUP_REMOVED lines=12> */
[----:B------:R-:W-:Y:S01]  /*00c0*/  LOP3.LUT R23, R23, 0xffffffdf, RZ, 0xc0, !PT ;  /* 0xffffffdf17177812 */ /* 0x000fe200078ec0ff */
[----:B------:R-:W-:Y:S02]  /*00d0*/  BSSY B0, `(.L_x_10597) ;  /* 0x0000056000007945 */ /* 0x000fe40003800000 */
[----:B------:R-:W0:Y:S04]  /*00e0*/  S2R R22, SR_TID.X ;  /* 0x0000000000167919 */ /* 0x000e280000002100 */
[----:B------:R-:W1:Y:S01]  /*00f0*/  S2R R15, SR_CTAID.X ;  /* 0x00000000000f7919 */ /* 0x000e620000002500 */
[----:B0-----:R-:W-:Y:S01]  /*0100*/  LOP3.LUT R0, R22, 0x1f, RZ, 0xc0, !PT ;  /* 0x0000001f16007812 */ /* 0x001fe200078ec0ff */
[--C-:B-1----:R-:W-:Y:S01]  /*0110*/  IMAD R149, R15, c[0x0][0x0], R22.reuse ;  /* 0x000000000f957a24 */ /* 0x102fe200078e0216 */
[----:B------:R-:W-:-:S03]  /*0120*/  SHF.R.U32.HI R22, RZ, 0x5, R22 ;  /* 0x00000005ff167819 */ /* 0x000fc60000011616 */
[----:B------:R-:W-:Y:S01]  /*0130*/  IMAD.WIDE.U32 R4, R149, -0x326172a9, RZ ;  /* 0xcd9e8d5795047825 */ /* 0x000fe200078e00ff */
[----:B--2---:R-:W-:-:S05]  /*0140*/  @P0 IADD3 R16, P1, R2, c[0x0][0x240], RZ ;  /* 0x0000900002100a10 */ /* 0x004fca0007f3e0ff */
[----:B------:R-:W-:Y:S01]  /*0150*/  @P0 IMAD.X R17, RZ, RZ, R3, P1 ;  /* 0x000000ffff110224 */ /* 0x000fe200008e0603 */
[----:B---3--:R-:W-:-:S04]  /*0160*/  IADD3 R146, R199, -0x4498517b, RZ ;  /* 0xbb67ae85c7927810 */ /* 0x008fc80007ffe0ff */
[--C-:B------:R-:W-:Y:S02]  /*0170*/  SHF.R.U64 R148, R16, 0x2, R17.reuse ;  /* 0x0000000210947819 */ /* 0x100fe40000001211 */
[----:B------:R-:W-:Y:S02]  /*0180*/  SHF.R.U32.HI R147, RZ, 0x2, R17 ;  /* 0x00000002ff937819 */ /* 0x000fe40000011611 */
[----:B------:R-:W-:Y:S01]  /*0190*/  IADD3 R145, R198, -0x61c88647, RZ ;  /* 0x9e3779b9c6917810 */ /* 0x000fe20007ffe0ff */
[----:B------:R-:W-:Y:S01]  /*01a0*/  IMAD.WIDE.U32 R2, R148, -0x2daee0ad, RZ ;  /* 0xd2511f5394027825 */ /* 0x000fe200078e00ff */
[----:B------:R-:W-:Y:S02]  /*01b0*/  LOP3.LUT R6, R5, R147, R198, 0x96, !PT ;  /* 0x0000009305067212 */ /* 0x000fe400078e96c6 */
[----:B------:R-:W-:Y:S02]  /*01c0*/  IADD3 R144, R198, 0x3c6ef372, RZ ;  /* 0x3c6ef372c6907810 */ /* 0x000fe40007ffe0ff */
[----:B------:R-:W-:Y:S01]  /*01d0*/  LOP3.LUT R8, R3, R199, RZ, 0x3c, !PT ;  /* 0x000000c703087212 */ /* 0x000fe200078e3cff */
[----:B------:R-:W-:Y:S01]  /*01e0*/  IMAD.WIDE.U32 R6, R6, -0x2daee0ad, RZ ;  /* 0xd2511f5306067825 */ /* 0x000fe200078e00ff */
[----:B------:R-:W-:-:S02]  /*01f0*/  IADD3 R35, R199, 0x76cf5d0a, RZ ;  /* 0x76cf5d0ac7237810 */ /* 0x000fc40007ffe0ff */
[----:B------:R-:W-:Y:S01]  /*0200*/  IADD3 R34, R199, 0x32370b8f, RZ ;  /* 0x32370b8fc7227810 */ /* 0x000fe20007ffe0ff */
[----:B------:R-:W-:Y:S01]  /*0210*/  IMAD.WIDE.U32 R8, R8, -0x326172a9, RZ ;  /* 0xcd9e8d5708087825 */ /* 0x000fe200078e00ff */
[----:B------:R-:W-:Y:S02]  /*0220*/  LOP3.LUT R5, R7, R2, R146, 0x96, !PT ;  /* 0x0000000207057212 */ /* 0x000fe400078e9692 */
[C---:B------:R-:W-:Y:S02]  /*0230*/  IADD3 R33, R198.reuse, -0x255992d5, RZ ;  /* 0xdaa66d2bc6217810 */ /* 0x040fe40007ffe0ff */
[----:B------:R-:W-:Y:S01]  /*0240*/  LOP3.LUT R2, R9, R145, R4, 0x96, !PT ;  /* 0x0000009109027212 */ /* 0x000fe200078e9604 */
[----:B------:R-:W-:Y:S01]  /*0250*/  IMAD.WIDE.U32 R4, R5, -0x326172a9, RZ ;  /* 0xcd9e8d5705047825 */ /* 0x000fe200078e00ff */
[----:B------:R-:W-:Y:S02]  /*0260*/  IADD3 R32, R198, 0x78dde6e4, RZ ;  /* 0x78dde6e4c6207810 */ /* 0x000fe40007ffe0ff */
[----:B------:R-:W-:Y:S01]  /*0270*/  IADD3 R31, R199, -0x126145ec, RZ ;  /* 0xed9eba14c71f7810 */ /* 0x000fe20007ffe0ff */
[----:B------:R-:W-:Y:S01]  /*0280*/  IMAD.WIDE.U32 R2, R2, -0x2daee0ad, RZ ;  /* 0xd2511f5302027825 */ /* 0x000fe200078e00ff */
[----:B------:R-:W-:-:S02]  /*0290*/  LOP3.LUT R7, R5, R8, R144, 0x96, !PT ;  /* 0x0000000805077212 */ /* 0x000fc400078e9690 */
[----:B------:R-:W-:Y:S02]  /*02a0*/  IADD3 R30, R199, -0x56f99767, RZ ;  /* 0xa9066899c71e7810 */ /* 0x000fe40007ffe0ff */
[----:B------:R-:W-:Y:S01]  /*02b0*/  LOP3.LUT R8, R3, R6, R35, 0x96, !PT ;  /* 0x0000000603087212 */ /* 0x000fe200078e9623 */
[----:B------:R-:W-:Y:S01]  /*02c0*/  IMAD.WIDE.U32 R6, R7, -0x2daee0ad, RZ ;  /* 0xd2511f5307067825 */ /* 0x000fe200078e00ff */
[C---:B------:R-:W-:Y:S02]  /*02d0*/  IADD3 R29, R198.reuse, 0x1715609d, RZ ;  /* 0x1715609dc61d7810 */ /* 0x040fe40007ffe0ff */
[----:B------:R-:W-:Y:S01]  /*02e0*/  IADD3 R26, R198, -0x4ab325aa, RZ ;  /* 0xb54cda56c61a7810 */ /* 0x000fe20007ffe0ff */
[----:B------:R-:W-:Y:S01]  /*02f0*/  IMAD.WIDE.U32 R8, R8, -0x326172a9, RZ ;  /* 0xcd9e8d5708087825 */ /* 0x000fe200078e00ff */
[----:B------:R-:W-:Y:S02]  /*0300*/  LOP3.LUT R5, R7, R2, R34, 0x96, !PT ;  /* 0x0000000207057212 */ /* 0x000fe400078e9622 */
[----:B------:R-:W-:-:S02]  /*0310*/  IADD3 R27, R199, 0x646e171e, RZ ;  /* 0x646e171ec71b7810 */ /* 0x000fc40007ffe0ff */
[----:B------:R-:W-:Y:S01]  /*0320*/  LOP3.LUT R2, R9, R4, R33, 0x96, !PT ;  /* 0x0000000409027212 */ /* 0x000fe200078e9621 */
[----:B------:R-:W-:Y:S01]  /*0330*/  IMAD.MOV.U32 R9, RZ, RZ, c[0x0][0x168] ;  /* 0x00005a00ff097624 */ /* 0x000fe200078e00ff */
[----:B------:R-:W-:Y:S01]  /*0340*/  IADD3 R25, R199, 0x1fd5c5a3, RZ ;  /* 0x1fd5c5a3c7197810 */ /* 0x000fe20007ffe0ff */
[----:B------:R-:W-:-:S03]  /*0350*/  IMAD.WIDE.U32 R4, R5, -0x326172a9, RZ ;  /* 0xcd9e8d5705047825 */ /* 0x000fc600078e00ff */
[----:B------:R-:W-:Y:S01]  /*0360*/  SHF.R.S32.HI R9, RZ, 0x1f, R9 ;  /* 0x0000001fff097819 */ /* 0x000fe20000011409 */
[----:B------:R-:W-:Y:S01]  /*0370*/  IMAD.WIDE.U32 R2, R2, -0x2daee0ad, RZ ;  /* 0xd2511f5302027825 */ /* 0x000fe200078e00ff */
[----:B------:R-:W-:Y:S02]  /*0380*/  LOP3.LUT R7, R5, R8, R32, 0x96, !PT ;  /* 0x0000000805077212 */ /* 0x000fe400078e9620 */
[----:B------:R-:W-:Y:S02]  /*0390*/  LEA.HI R28, R9, c[0x0][0x168], RZ, 0x3 ;  /* 0x00005a00091c7a11 */ /* 0x000fe400078f18ff */
[----:B------:R-:W-:Y:S01]  /*03a0*/  LOP3.LUT R8, R3, R6, R31, 0x96, !PT ;  /* 0x0000000603087212 */ /* 0x000fe200078e961f */
[----:B------:R-:W-:Y:S01]  /*03b0*/  IMAD.WIDE.U32 R6, R7, -0x2daee0ad, RZ ;  /* 0xd2511f5307067825 */ /* 0x000fe200078e00ff */
[----:B------:R-:W-:-:S03]  /*03c0*/  LOP3.LUT R3, R0, 0x1f, RZ, 0x3c, !PT ;  /* 0x0000001f00037812 */ /* 0x000fc600078e3cff */
[----:B------:R-:W-:Y:S01]  /*03d0*/  IMAD.WIDE.U32 R8, R8, -0x326172a9, RZ ;  /* 0xcd9e8d5708087825 */ /* 0x000fe200078e00ff */
[----:B------:R-:W-:Y:S02]  /*03e0*/  LEA.HI.SX32 R28, R28, R3, 0x1d ;  /* 0x000000031c1c7211 */ /* 0x000fe400078feaff */
[----:B------:R-:W-:Y:S02]  /*03f0*/  LOP3.LUT R12, R7, R2, R30, 0x96, !PT ;  /* 0x00000002070c7212 */ /* 0x000fe400078e961e */
[C---:B------:R-:W-:Y:S02]  /*0400*/  LOP3.LUT P6, RZ, R28.reuse, 0xffffffe0, RZ, 0xc0, !PT ;  /* 0xffffffe01cff7812 */ /* 0x040fe400078cc0ff */
[----:B------:R-:W-:Y:S01]  /*0410*/  ISETP.GE.U32.AND P5, PT, R28, 0x40, PT ;  /* 0x000000401c00780c */ /* 0x000fe20003fa6070 */
[----:B------:R-:W-:Y:S01]  /*0420*/  IMAD.WIDE.U32 R12, R12, -0x326172a9, RZ ;  /* 0xcd9e8d570c0c7825 */ /* 0x000fe200078e00ff */
[C---:B------:R-:W-:Y:S02]  /*0430*/  ISETP.GE.U32.AND P4, PT, R28.reuse, 0x60, PT ;  /* 0x000000601c00780c */ /* 0x040fe40003f86070 */
[----:B------:R-:W-:-:S02]  /*0440*/  ISETP.GE.U32.AND P3, PT, R28, 0x80, PT ;  /* 0x000000801c00780c */ /* 0x000fc40003f66070 */
[----:B------:R-:W-:Y:S02]  /*0450*/  ISETP.GE.U32.AND P2, PT, R28, 0xa0, PT ;  /* 0x000000a01c00780c */ /* 0x000fe40003f46070 */
[----:B------:R-:W-:Y:S02]  /*0460*/  LOP3.LUT R10, R9, R4, R29, 0x96, !PT ;  /* 0x00000004090a7212 */ /* 0x000fe400078e961d */
[----:B------:R-:W-:Y:S02]  /*0470*/  LOP3.LUT R7, R13, R8, R26, 0x96, !PT ;  /* 0x000000080d077212 */ /* 0x000fe400078e961a */
[----:B------:R-:W-:Y:S01]  /*0480*/  @P6 LOP3.LUT R23, R23, 0x20, RZ, 0xfc, !PT ;  /* 0x0000002017176812 */ /* 0x000fe200078efcff */
[----:B------:R-:W-:-:S03]  /*0490*/  IMAD.WIDE.U32 R10, R10, -0x2daee0ad, RZ ;  /* 0xd2511f530a0a7825 */ /* 0x000fc600078e00ff */
[----:B------:R-:W-:Y:S02]  /*04a0*/  LOP3.LUT R23, R23, 0xfffffbff, RZ, 0xc0, !PT ;  /* 0xfffffbff17177812 */ /* 0x000fe400078ec0ff */
[----:B------:R-:W-:Y:S02]  /*04b0*/  LOP3.LUT R8, R11, R6, R27, 0x96, !PT ;  /* 0x000000060b087212 */ /* 0x000fe400078e961b */
[----:B------:R-:W-:-:S04]  /*04c0*/  @P5 LOP3.LUT R23, R23, 0x400, RZ, 0xfc, !PT ;  /* 0x0000040017175812 */ /* 0x000fc800078efcff */
[----:B------:R-:W-:-:S04]  /*04d0*/  LOP3.LUT R23, R23, 0xfffffdff, RZ, 0xc0, !PT ;  /* 0xfffffdff17177812 */ /* 0x000fc800078ec0ff */
[----:B------:R-:W-:-:S04]  /*04e0*/  @P4 LOP3.LUT R23, R23, 0x200, RZ, 0xfc, !PT ;  /* 0x0000020017174812 */ /* 0x000fc800078efcff */
[----:B------:R-:W-:-:S04]  /*04f0*/  LOP3.LUT R23, R23, 0xfffffeff, RZ, 0xc0, !PT ;  /* 0xfffffeff17177812 */ /* 0x000fc800078ec0ff */
[----:B------:R-:W-:-:S04]  /*0500*/  @P3 LOP3.LUT R23, R23, 0x100, RZ, 0xfc, !PT ;  /* 0x0000010017173812 */ /* 0x000fc800078efcff */
[----:B------:R-:W-:-:S04]  /*0510*/  LOP3.LUT R23, R23, 0xffffff7f, RZ, 0xc0, !PT ;  /* 0xffffff7f17177812 */ /* 0x000fc800078ec0ff */
[----:B------:R-:W-:Y:S01]  /*0520*/  @P2 LOP3.LUT R23, R23, 0x80, RZ, 0xfc, !PT ;  /* 0x0000008017172812 */ /* 0x000fe200078efcff */
[----:B------:R-:W-:Y:S05]  /*0530*/  @!P6 BRA `(.L_x_10598) ;  /* 0x000000f00000e947 */ /* 0x000fea0003800000 */
[----:B------:R-:W-:Y:S01]  /*0540*/  ISETP.NE.U32.AND P0, PT, RZ, c[0x0][0x218], PT ;  /* 0x00008600ff007a0c */ /* 0x000fe20003f05070 */
[----:B------:R-:W-:Y:S01]  /*0550*/  IMAD.MOV.U32 R3, RZ, RZ, 0x20 ;  /* 0x00000020ff037424 */ /* 0x000fe200078e00ff */
        /* <DEDUP_REMOVED lines=12> */
[----:B------:R-:W-:-:S03]  /*0620*/  LOP3.LUT R0, R0, 0x20, RZ, 0xfc, !PT ;  /* 0x0000002000007812 */ /* 0x000fc600078efcff */
.L_x_10598:
[----:B------:R-:W-:Y:S05]  /*0630*/  BSYNC B0 ;  /* 0x0000000000007941 */ /* 0x000fea0003800000 */
.L_x_10597:
        /* <DEDUP_REMOVED lines=17> */
.L_x_10600:
[----:B------:R-:W-:Y:S05]  /*0750*/  BSYNC B0 ;  /* 0x0000000000007941 */ /* 0x000fea0003800000 */
.L_x_10599:
        /* <DEDUP_REMOVED lines=17> */
.L_x_10602:
[----:B------:R-:W-:Y:S05]  /*0870*/  BSYNC B0 ;  /* 0x0000000000007941 */ /* 0x000fea0003800000 */
.L_x_10601:
        /* <DEDUP_REMOVED lines=17> */
.L_x_10604:
[----:B------:R-:W-:Y:S05]  /*0990*/  BSYNC B0 ;  /* 0x0000000000007941 */ /* 0x000fea0003800000 */
.L_x_10603:
        /* <DEDUP_REMOVED lines=17> */
.L_x_10606:
[----:B------:R-:W-:Y:S05]  /*0ab0*/  BSYNC B0 ;  /* 0x0000000000007941 */ /* 0x000fea0003800000 */
.L_x_10605:
[----:B------:R-:W-:Y:S01]  /*0ac0*/  ISETP.GE.U32.AND P0, PT, R28, 0xc0, PT ;  /* 0x000000c01c00780c */ /* 0x000fe20003f06070 */
[----:B------:R-:W-:Y:S01]  /*0ad0*/  IMAD.WIDE.U32 R6, R7, -0x2daee0ad, RZ ;  /* 0xd2511f5307067825 */ /* 0x000fe200078e00ff */
[----:B------:R-:W-:Y:S01]  /*0ae0*/  IADD3 R24, R198, 0x5384540f, RZ ;  /* 0x5384540fc6187810 */ /* 0x000fe20007ffe0ff */
        /* <DEDUP_REMOVED lines=21> */
[----:B------:R0:W5:Y:S02]  /*0c40*/  @P0 LDG.E.128 R52, [R4.64+0x10] ;  /* 0x0000100404340981 */ /* 0x000164000c1e1d00 */
.L_x_10608:
[----:B------:R-:W-:Y:S05]  /*0c50*/  BSYNC B0 ;  /* 0x0000000000007941 */ /* 0x000fea0003800000 */
.L_x_10607:
[----:B------:R-:W-:Y:S01]  /*0c60*/  ISETP.GE.AND P0, PT, R22, c[0x0][0x164], PT ;  /* 0x0000590016007a0c */ /* 0x000fe20003f06270 */
[----:B------:R-:W-:Y:S01]  /*0c70*/  IMAD.HI.U32 R0, R10, -0x326172a9, RZ ;  /* 0xcd9e8d570a007827 */ /* 0x000fe200078e00ff */
[----:B------:R-:W-:Y:S02]  /*0c80*/  IADD3 R21, R198, -0xe443238, RZ ;  /* 0xf1bbcdc8c6157810 */ /* 0x000fe40007ffe0ff */
[----:B------:R-:W-:Y:S01]  /*0c90*/  IADD3 R20, R199, -0x24c28bd8, RZ ;  /* 0xdb3d7428c7147810 */ /* 0x000fe20007ffe0ff */
[----:B0-----:R-:W-:Y:S01]  /*0ca0*/  IMAD.HI.U32 R3, R12, -0x2daee0ad, RZ ;  /* 0xd2511f530c037827 */ /* 0x001fe200078e00ff */
[----:B------:R-:W-:-:S02]  /*0cb0*/  LOP3.LUT R8, R0, R8, R21, 0x96, !PT ;  /* 0x0000000800087212 */ /* 0x000fc400078e9615 */
[----:B------:R-:W-:Y:S02]  /*0cc0*/  IADD3 R19, R199, -0x695add53, RZ ;  /* 0x96a522adc7137810 */ /* 0x000fe40007ffe0ff */
[----:B------:R-:W-:-:S03]  /*0cd0*/  LOP3.LUT R3, R3, R6, R20, 0x96, !PT ;  /* 0x0000000603037212 */ /* 0x000fc600078e9614 */
[----:B------:R-:W-:Y:S05]  /*0ce0*/  @P0 EXIT ;  /* 0x000000000000094d */ /* 0x000fea0003800000 */
[----:B------:R-:W-:Y:S01]  /*0cf0*/  IMAD R0, R12, -0x2daee0ad, RZ ;  /* 0xd2511f530c007824 */ /* 0x000fe200078e02ff */
[----:B------:R-:W-:Y:S01]  /*0d00*/  IADD3 R18, R198, -0x700cb87f, RZ ;  /* 0x8ff34781c6127810 */ /* 0x000fe20007ffe0ff */
[----:B------:R-:W-:Y:S01]  /*0d10*/  IMAD.HI.U32 R17, R8, -0x2daee0ad, RZ ;  /* 0xd2511f5308117827 */ /* 0x000fe200078e00ff */
[----:B------:R-:W-:Y:S01]  /*0d20*/  LOP3.LUT R16, R16, 0x3, RZ, 0xc0, !PT ;  /* 0x0000000310107812 */ /* 0x000fe200078ec0ff */
[----:B------:R-:W-:Y:S02]  /*0d30*/  ULDC.U8 UR6, c[0x0][0x1f0] ;  /* 0x00007c0000067ab9 */ /* 0x000fe40000000000 */
[----:B------:R-:W-:Y:S01]  /*0d40*/  IMAD R15, R10, -0x326172a9, RZ ;  /* 0xcd9e8d570a0f7824 */ /* 0x000fe200078e02ff */
[----:B------:R-:W-:Y:S01]  /*0d50*/  LOP3.LUT R17, R17, R0, R19, 0x96, !PT ;  /* 0x0000000011117212 */ /* 0x000fe200078e9613 */
[----:B------:R-:W-:-:S04]  /*0d60*/  IMAD.HI.U32 R2, R3, -0x326172a9, RZ ;  /* 0xcd9e8d5703027827 */ /* 0x000fc800078e00ff */
[----:B------:R-:W-:Y:S01]  /*0d70*/  IMAD.MOV.U32 R13, RZ, RZ, RZ ;  /* 0x000000ffff0d7224 */ /* 0x000fe200078e00ff */
[----:B------:R-:W-:Y:S01]  /*0d80*/  LOP3.LUT R15, R2, R15, R18, 0x96, !PT ;  /* 0x0000000f020f7212 */ /* 0x000fe200078e9612 */
[----:B------:R-:W-:Y:S02]  /*0d90*/  IMAD R14, R8, -0x2daee0ad, RZ ;  /* 0xd2511f53080e7824 */ /* 0x000fe400078e02ff */
[----:B------:R-:W-:Y:S02]  /*0da0*/  IMAD R12, R3, -0x326172a9, RZ ;  /* 0xcd9e8d57030c7824 */ /* 0x000fe400078e02ff */
.L_x_11409:
        /* <DEDUP_REMOVED lines=37> */
.L_x_10612:
[----:B0-----:R-:W-:Y:S02]  /*1000*/  IMAD.MOV.U32 R187, RZ, RZ, R12 ;  /* 0x000000ffffbb7224 */ /* 0x001fe400078e000c */
.L_x_10613:
[----:B------:R-:W-:Y:S05]  /*1010*/  BSYNC B1 ;  /* 0x0000000000017941 */ /* 0x000fea0003800000 */
.L_x_10611:
        /* <DEDUP_REMOVED lines=16> */
.L_x_10617:
[----:B------:R-:W-:Y:S05]  /*1120*/  BSYNC B2 ;  /* 0x0000000000027941 */ /* 0x000fea0003800000 */
.L_x_10616:
        /* <DEDUP_REMOVED lines=43> */
[----:B------:R-:W-:Y:S02]  /*13e0*/  IMAD.MOV.U32 R14, RZ, RZ, R16 ;  /* 0x000000ffff0e7224 */ /* 0x000fe400078e0010 */
.L_x_10615:
[----:B------:R-:W-:Y:S05]  /*13f0*/  BSYNC B1 ;  /* 0x0000000000017941 */ /* 0x000fea0003800000 */
.L_x_10614:
        /* <DEDUP_REMOVED lines=18> */
.L_x_10618:
        /* <DEDUP_REMOVED lines=12> */
.L_x_10621:
[----:B------:R-:W-:Y:S02]  /*15e0*/  IMAD.MOV.U32 R187, RZ, RZ, R12 ;  /* 0x000000ffffbb7224 */ /* 0x000fe400078e000c */
.L_x_10622:
[----:B------:R-:W-:Y:S05]  /*15f0*/  BSYNC B1 ;  /* 0x0000000000017941 */ /* 0x000fea0003800000 */
.L_x_10620:
        /* <DEDUP_REMOVED lines=16> */
.L_x_10626:
[----:B------:R-:W-:Y:S05]  /*1700*/  BSYNC B2 ;  /* 0x0000000000027941 */ /* 0x000fea0003800000 */
.L_x_10625:
        /* <DEDUP_REMOVED lines=43> */
[----:B------:R-:W-:Y:S02]  /*19c0*/  IMAD.MOV.U32 R16, RZ, RZ, RZ ;  /* 0x000000ffff107224 */ /* 0x000fe400078e00ff */
.L_x_10624:
[----:B------:R-:W-:Y:S05]  /*19d0*/  BSYNC B1 ;  /* 0x0000000000017941 */ /* 0x000fea0003800000 */
.L_x_10623:
        /* <DEDUP_REMOVED lines=10> */
.L_x_10619:
        /* <DEDUP_REMOVED lines=12> */
.L_x_10628:
[----:B------:R-:W-:Y:S02]  /*1b40*/  IMAD.MOV.U32 R186, RZ, RZ, R12 ;  /* 0x000000ffffba7224 */ /* 0x000fe400078e000c */
.L_x_10629:
[----:B------:R-:W-:Y:S05]  /*1b50*/  BSYNC B1 ;  /* 0x0000000000017941 */ /* 0x000fea0003800000 */
.L_x_10627:
        /* <DEDUP_REMOVED lines=16> */
.L_x_10633:
[----:B------:R-:W-:Y:S05]  /*1c60*/  BSYNC B2 ;  /* 0x0000000000027941 */ /* 0x000fea0003800000 */
.L_x_10632:
[----:B------:R-:W-:Y:S01]  /*1c70*/  IMAD.HI.U32 R12, R149, -0x326172a9, RZ ;  /* 0xcd9e8d57950c7827 */ /* 0x000fe200078e00ff */
[----:B------:R-:W-:-:S03]  /*1c80*/  LOP3.LUT R14, R14, R13, R199, 0x96, !PT ;  /* 0x0000000d0e0e7212 */ /* 0x000fc600078e96c7 */
[----:B------:R-:W-:Y:S01]  /*1c90*/  IMAD R15, R149, -0x326172a9, RZ ;  /* 0xcd9e8d57950f7824 */ /* 0x000fe200078e02ff */
[----:B------:R-:W-:Y:S01]  /*1ca0*/  LOP3.LUT R12, R12, R147, R198, 0x96, !PT ;  /* 0x000000930c0c7212 */ /* 0x000fe200078e96c6 */
[----:B------:R-:W-:-:S04]  /*1cb0*/  IMAD.WIDE.U32 R16, R14, -0x326172a9, RZ ;  /* 0xcd9e8d570e107825 */ /* 0x000fc800078e00ff */
[----:B------:R-:W-:Y:S01]  /*1cc0*/  IMAD R167, R148, -0x2daee0ad, RZ ;  /* 0xd2511f5394a77824 */ /* 0x000fe200078e02ff */
        /* <DEDUP_REMOVED lines=38> */
.L_x_10631:
[----:B------:R-:W-:Y:S05]  /*1f30*/  BSYNC B1 ;  /* 0x0000000000017941 */ /* 0x000fea0003800000 */
.L_x_10630:
        /* <DEDUP_REMOVED lines=15> */
.L_x_10634:
        /* <DEDUP_REMOVED lines=12> */
.L_x_10637:
[----:B------:R-:W-:Y:S02]  /*20f0*/  IMAD.MOV.U32 R140, RZ, RZ, R12 ;  /* 0x000000ffff8c7224 */ /* 0x000fe400078e000c */
.L_x_10638:
[----:B------:R-:W-:Y:S05]  /*2100*/  BSYNC B1 ;  /* 0x0000000000017941 */ /* 0x000fea0003800000 */
.L_x_10636:
        /* <DEDUP_REMOVED lines=16> */
.L_x_10642:
[----:B------:R-:W-:Y:S05]  /*2210*/  BSYNC B2 ;  /* 0x0000000000027941 */ /* 0x000fea0003800000 */
.L_x_10641:
        /* <DEDUP_REMOVED lines=44> */
.L_x_10640:
[----:B------:R-:W-:Y:S05]  /*24e0*/  BSYNC B1 ;  /* 0x0000000000017941 */ /* 0x000fea0003800000 */
.L_x_10639:
        /* <DEDUP_REMOVED lines=10> */
.L_x_10635:
        /* <DEDUP_REMOVED lines=12> */
.L_x_10644:
[----:B------:R-:W-:Y:S02]  /*2650*/  MOV R140, R12 ;  /* 0x0000000c008c7202 */ /* 0x000fe40000000f00 */
.L_x_10645:
[----:B------:R-:W-:Y:S05]  /*2660*/  BSYNC B1 ;  /* 0x0000000000017941 */ /* 0x000fea0003800000 */
.L_x_10643:
        /* <DEDUP_REMOVED lines=16> */
.L_x_10649:
[----:B------:R-:W-:Y:S05]  /*2770*/  BSYNC B2 ;  /* 0x0000000000027941 */ /* 0x000fea0003800000 */
.L_x_10648:
        /* <DEDUP_REMOVED lines=44> */
.L_x_10647:
[----:B------:R-:W-:Y:S05]  /*2a40*/  BSYNC B1 ;  /* 0x0000000000017941 */ /* 0x000fea0003800000 */
.L_x_10646:
        /* <DEDUP_REMOVED lines=15> */
.L_x_10650:
        /* <DEDUP_REMOVED lines=12> */
.L_x_10653:
[----:B------:R-:W-:Y:S02]  /*2c00*/  IMAD.MOV.U32 R140, RZ, RZ, R12 ;  /* 0x000000ffff8c7224 */ /* 0x000fe400078e000c */
.L_x_10654:
[----:B------:R-:W-:Y:S05]  /*2c10*/  BSYNC B1 ;  /* 0x0000000000017941 */ /* 0x000fea0003800000 */
.L_x_10652:
        /* <DEDUP_REMOVED lines=16> */
.L_x_10658:
[----:B------:R-:W-:Y:S05]  /*2d20*/  BSYNC B2 ;  /* 0x0000000000027941 */ /* 0x000fea0003800000 */
.L_x_10657:
        /* <DEDUP_REMOVED lines=44> */
.L_x_10656:
[----:B------:R-:W-:Y:S05]  /*2ff0*/  BSYNC B1 ;  /* 0x0000000000017941 */ /* 0x000fea0003800000 */
.L_x_10655:
        /* <DEDUP_REMOVED lines=10> */
.L_x_10651:
        /* <DEDUP_REMOVED lines=12> */
.L_x_10660:
[----:B------:R-:W-:Y:S02]  /*3160*/  IMAD.MOV.U32 R140, RZ, RZ, R12 ;  /* 0x000000ffff8c7224 */ /* 0x000fe400078e000c */
.L_x_10661:
[----:B------:R-:W-:Y:S05]  /*3170*/  BSYNC B1 ;  /* 0x0000000000017941 */ /* 0x000fea0003800000 */
.L_x_10659:
        /* <DEDUP_REMOVED lines=16> */
.L_x_10665:
[----:B------:R-:W-:Y:S05]  /*3280*/  BSYNC B2 ;  /* 0x0000000000027941 */ /* 0x000fea0003800000 */
.L_x_10664:
        /* <DEDUP_REMOVED lines=44> */
.L_x_10663:
[----:B------:R-:W-:Y:S05]  /*3550*/  BSYNC B1 ;  /* 0x0000000000017941 */ /* 0x000fea0003800000 */
.L_x_10662:
        /* <DEDUP_REMOVED lines=15> */
.L_x_10666:
        /* <DEDUP_REMOVED lines=12> */
.L_x_10669:
[----:B------:R-:W-:Y:S02]  /*3710*/  IMAD.MOV.U32 R166, RZ, RZ, R12 ;  /* 0x000000ffffa67224 */ /* 0x000fe400078e000c */
.L_x_10670:
[----:B------:R-:W-:Y:S05]  /*3720*/  BSYNC B1 ;  /* 0x0000000000017941 */ /* 0x000fea0003800000 */
.L_x_10668:
        /* <DEDUP_REMOVED lines=16> */
.L_x_10674:
[----:B------:R-:W-:Y:S05]  /*3830*/  BSYNC B2 ;  /* 0x0000000000027941 */ /* 0x000fea0003800000 */
.L_x_10673:
        /* <DEDUP_REMOVED lines=44> */
.L_x_10672:
[----:B------:R-:W-:Y:S05]  /*3b00*/  BSYNC B1 ;  /* 0x0000000000017941 */ /* 0x000fea0003800000 */
.L_x_10671:
        /* <DEDUP_REMOVED lines=10> */
.L_x_10667:
        /* <DEDUP_REMOVED lines=12> */
.L_x_10676:
[----:B------:R-:W-:Y:S02]  /*3c70*/  IMAD.MOV.U32 R191, RZ, RZ, R12 ;  /* 0x000000ffffbf7224 */ /* 0x000fe400078e000c */
.L_x_10677:
[----:B------:R-:W-:Y:S05]  /*3c80*/  BSYNC B1 ;  /* 0x0000000000017941 */ /* 0x000fea0003800000 */
.L_x_10675:
        /* <DEDUP_REMOVED lines=16> */
.L_x_10681:
[----:B------:R-:W-:Y:S05]  /*3d90*/  BSYNC B2 ;  /* 0x0000000000027941 */ /* 0x000fea0003800000 */
.L_x_10680:
        /* <DEDUP_REMOVED lines=44> */
.L_x_10679:
[----:B------:R-:W-:Y:S05]  /*4060*/  BSYNC B1 ;  /* 0x0000000000017941 */ /* 0x000fea0003800000 */
.L_x_10678:
        /* <DEDUP_REMOVED lines=13> */
.L_x_10682:
        /* <DEDUP_REMOVED lines=12> */
.L_x_10685:
[----:B------:R-:W-:Y:S02]  /*4200*/  IMAD.MOV.U32 R191, RZ, RZ, R12 ;  /* 0x000000ffffbf7224 */ /* 0x000fe400078e000c */
.L_x_10686:
[----:B------:R-:W-:Y:S05]  /*4210*/  BSYNC B1 ;  /* 0x0000000000017941 */ /* 0x000fea0003800000 */
.L_x_10684:
        /* <DEDUP_REMOVED lines=16> */
.L_x_10690:
[----:B------:R-:W-:Y:S05]  /*4320*/  BSYNC B2 ;  /* 0x0000000000027941 */ /* 0x000fea0003800000 */
.L_x_10689:
        /* <DEDUP_REMOVED lines=44> */
.L_x_10688:
[----:B------:R-:W-:Y:S05]  /*45f0*/  BSYNC B1 ;  /* 0x0000000000017941 */ /* 0x000fea0003800000 */
.L_x_10687:
        /* <DEDUP_REMOVED lines=10> */
.L_x_10683:
        /* <DEDUP_REMOVED lines=12> */
.L_x_10692:
[----:B------:R-:W-:Y:S02]  /*4760*/  IMAD.MOV.U32 R191, RZ, RZ, R12 ;  /* 0x000000ffffbf7224 */ /* 0x000fe400078e000c */
.L_x_10693:
[----:B------:R-:W-:Y:S05]  /*4770*/  BSYNC B1 ;  /* 0x0000000000017941 */ /* 0x000fea0003800000 */
.L_x_10691:
        /* <DEDUP_REMOVED lines=16> */
.L_x_10697:
[----:B------:R-:W-:Y:S05]  /*4880*/  BSYNC B2 ;  /* 0x0000000000027941 */ /* 0x000fea0003800000 */
.L_x_10696:
        /* <DEDUP_REMOVED lines=44> */
.L_x_10695:
[----:B------:R-:W-:Y:S05]  /*4b50*/  BSYNC B1 ;  /* 0x0000000000017941 */ /* 0x000fea0003800000 */
.L_x_10694:
        /* <DEDUP_REMOVED lines=13> */
.L_x_10698:
        /* <DEDUP_REMOVED lines=12> */
.L_x_10701:
[----:B------:R-:W-:Y:S02]  /*4cf0*/  IMAD.MOV.U32 R142, RZ, RZ, R12 ;  /* 0x000000ffff8e7224 */ /* 0x000fe400078e000c */
.L_x_10702:
[----:B------:R-:W-:Y:S05]  /*4d00*/  BSYNC B1 ;  /* 0x0000000000017941 */ /* 0x000fea0003800000 */
.L_x_10700:
        /* <DEDUP_REMOVED lines=16> */
.L_x_10706:
[----:B------:R-:W-:Y:S05]  /*4e10*/  BSYNC B2 ;  /* 0x0000000000027941 */ /* 0x000fea0003800000 */
.L_x_10705:
        /* <DEDUP_REMOVED lines=44> */
.L_x_10704:
[----:B------:R-:W-:Y:S05]  /*50e0*/  BSYNC B1 ;  /* 0x0000000000017941 */ /* 0x000fea0003800000 */
.L_x_10703:
        /* <DEDUP_REMOVED lines=10> */
.L_x_10699:
        /* <DEDUP_REMOVED lines=12> */
.L_x_10708:
[----:B------:R-:W-:Y:S02]  /*5250*/  IMAD.MOV.U32 R142, RZ, RZ, R12 ;  /* 0x000000ffff8e7224 */ /* 0x000fe400078e000c */
.L_x_10709:
[----:B------:R-:W-:Y:S05]  /*5260*/  BSYNC B1 ;  /* 0x0000000000017941 */ /* 0x000fea0003800000 */
.L_x_10707:
        /* <DEDUP_REMOVED lines=16> */
.L_x_10713:
[----:B------:R-:W-:Y:S05]  /*5370*/  BSYNC B2 ;  /* 0x0000000000027941 */ /* 0x000fea0003800000 */
.L_x_10712:
        /* <DEDUP_REMOVED lines=44> */
.L_x_10711:
[----:B------:R-:W-:Y:S05]  /*5640*/  BSYNC B1 ;  /* 0x0000000000017941 */ /* 0x000fea0003800000 */
.L_x_10710:
        /* <DEDUP_REMOVED lines=13> */
.L_x_10714:
        /* <DEDUP_REMOVED lines=12> */
.L_x_10717:
[----:B------:R-:W-:Y:S02]  /*57e0*/  IMAD.MOV.U32 R142, RZ, RZ, R12 ;  /* 0x000000ffff8e7224 */ /* 0x000fe400078e000c */
.L_x_10718:
[----:B------:R-:W-:Y:S05]  /*57f0*/  BSYNC B1 ;  /* 0x0000000000017941 */ /* 0x000fea0003800000 */
.L_x_10716:
        /* <DEDUP_REMOVED lines=16> */
.L_x_10722:
[----:B------:R-:W-:Y:S05]  /*5900*/  BSYNC B2 ;  /* 0x0000000000027941 */ /* 0x000fea0003800000 */
.L_x_10721:
        /* <DEDUP_REMOVED lines=44> */
.L_x_10720:
[----:B------:R-:W-:Y:S05]  /*5bd0*/  BSYNC B1 ;  /* 0x0000000000017941 */ /* 0x000fea0003800000 */
.L_x_10719:
        /* <DEDUP_REMOVED lines=10> */
.L_x_10715:
        /* <DEDUP_REMOVED lines=12> */
.L_x_10724:
[----:B------:R-:W-:Y:S02]  /*5d40*/  IMAD.MOV.U32 R142, RZ, RZ, R12 ;  /* 0x000000ffff8e7224 */ /* 0x000fe400078e000c */
.L_x_10725:
[----:B------:R-:W-:Y:S05]  /*5d50*/  BSYNC B1 ;  /* 0x0000000000017941 */ /* 0x000fea0003800000 */
.L_x_10723:
        /* <DEDUP_REMOVED lines=16> */
.L_x_10729:
[----:B------:R-:W-:Y:S05]  /*5e60*/  BSYNC B2 ;  /* 0x0000000000027941 */ /* 0x000fea0003800000 */
.L_x_10728:
        /* <DEDUP_REMOVED lines=44> */
.L_x_10727:
[----:B------:R-:W-:Y:S05]  /*6130*/  BSYNC B1 ;  /* 0x0000000000017941 */ /* 0x000fea0003800000 */
.L_x_10726:
        /* <DEDUP_REMOVED lines=13> */
.L_x_10730:
        /* <DEDUP_REMOVED lines=12> */
.L_x_10733:
[----:B------:R-:W-:Y:S02]  /*62d0*/  IMAD.MOV.U32 R200, RZ, RZ, R12 ;  /* 0x000000ffffc87224 */ /* 0x000fe400078e000c */
.L_x_10734:
[----:B------:R-:W-:Y:S05]  /*62e0*/  BSYNC B1 ;  /* 0x0000000000017941 */ /* 0x000fea0003800000 */
.L_x_10732:
        /* <DEDUP_REMOVED lines=16> */
.L_x_10738:
[----:B------:R-:W-:Y:S05]  /*63f0*/  BSYNC B2 ;  /* 0x0000000000027941 */ /* 0x000fea0003800000 */
.L_x_10737:
        /* <DEDUP_REMOVED lines=42> */
[----:B------:R-:W-:Y:S01]  /*66a0*/  IMAD.MOV.U32 R14, RZ, RZ, R16 ;  /* 0x000000ffff0e7224 */ /* 0x000fe200078e0010 */
[----:B------:R-:W-:-:S06]  /*66b0*/  HFMA2.MMA R16, -RZ, RZ, 0, 0 ;  /* 0x00000000ff107435 */ /* 0x000fcc00000001ff */
.L_x_10736:
[----:B------:R-:W-:Y:S05]  /*66c0*/  BSYNC B1 ;  /* 0x0000000000017941 */ /* 0x000fea0003800000 */
.L_x_10735:
        /* <DEDUP_REMOVED lines=10> */
.L_x_10731:
        /* <DEDUP_REMOVED lines=44> */
[----:B------:R-:W-:-:S03]  /*6a30*/  IMAD.WIDE.U32 R200, R200, 0x10000, RZ ;  /* 0x00010000c8c87825 */ /* 0x000fc600078e00ff */
[----:B------:R-:W-:Y:S01]  /*6a40*/  LOP3.LUT R141, R140, 0xff, R5, 0xf8, !PT ;  /* 0x000000ff8c8d7812 */ /* 0x000fe200078ef805 */
[----:B------:R-:W-:Y:S01]  /*6a50*/  IMAD.WIDE.U32 R142, R142, 0x100, RZ ;  /* 0x000001008e8e7825 */ /* 0x000fe200078e00ff */
[----:B------:R-:W-:Y:S02]  /*6a60*/  IADD3 R140, P0, R208, c[0x0][0x198], RZ ;  /* 0x00006600d08c7a10 */ /* 0x000fe40007f1e0ff */
[----:B------:R-:W-:Y:S02]  /*6a70*/  LOP3.LUT R201, R201, R141, R203, 0xfe, !PT ;  /* 0x0000008dc9c97212 */ /* 0x000fe400078efecb */
[----:B------:R-:W-:Y:S02]  /*6a80*/  LOP3.LUT R142, R142, R202, R200, 0xfe, !PT ;  /* 0x000000ca8e8e7212 */ /* 0x000fe400078efec8 */
[----:B------:R-:W-:Y:S02]  /*6a90*/  IADD3.X R141, R210, c[0x0][0x19c], RZ, P0, !PT ;  /* 0x00006700d28d7a10 */ /* 0x000fe400007fe4ff */
[----:B------:R-:W-:-:S02]  /*6aa0*/  LOP3.LUT R142, R142, 0xff, R9, 0xf8, !PT ;  /* 0x000000ff8e8e7812 */ /* 0x000fc400078ef809 */
[----:B------:R-:W-:-:S05]  /*6ab0*/  LOP3.LUT R143, R201, R143, RZ, 0xfc, !PT ;  /* 0x0000008fc98f7212 */ /* 0x000fca00078efcff */
[----:B------:R0:W-:Y:S02]  /*6ac0*/  STG.E.64 [R140.64], R142 ;  /* 0x0000008e8c007986 */ /* 0x0001e4000c101b04 */
.L_x_10739:
[----:B------:R-:W-:Y:S02]  /*6ad0*/  IADD3 R196, R11, 0x20, RZ ;  /* 0x000000200bc47810 */ /* 0x000fe40007ffe0ff */
.L_x_10610:
[----:B------:R-:W-:Y:S05]  /*6ae0*/  BSYNC B0 ;  /* 0x0000000000007941 */ /* 0x000fea0003800000 */
.L_x_10609:
        /* <DEDUP_REMOVED lines=30> */
.L_x_10743:
[----:B0-----:R-:W-:Y:S02]  /*6cd0*/  IMAD.MOV.U32 R184, RZ, RZ, R12 ;  /* 0x000000ffffb87224 */ /* 0x001fe400078e000c */
.L_x_10744:
[----:B------:R-:W-:Y:S05]  /*6ce0*/  BSYNC B1 ;  /* 0x0000000000017941 */ /* 0x000fea0003800000 */
.L_x_10742:
        /* <DEDUP_REMOVED lines=16> */
.L_x_10748:
[----:B------:R-:W-:Y:S05]  /*6df0*/  BSYNC B2 ;  /* 0x0000000000027941 */ /* 0x000fea0003800000 */
.L_x_10747:
        /* <DEDUP_REMOVED lines=44> */
.L_x_10746:
[----:B------:R-:W-:Y:S05]  /*70c0*/  BSYNC B1 ;  /* 0x0000000000017941 */ /* 0x000fea0003800000 */
.L_x_10745:
        /* <DEDUP_REMOVED lines=18> */
.L_x_10749:
        /* <DEDUP_REMOVED lines=12> */
.L_x_10752:
[----:B------:R-:W-:Y:S02]  /*72b0*/  IMAD.MOV.U32 R184, RZ, RZ, R12 ;  /* 0x000000ffffb87224 */ /* 0x000fe400078e000c */
.L_x_10753:
[----:B------:R-:W-:Y:S05]  /*72c0*/  BSYNC B1 ;  /* 0x0000000000017941 */ /* 0x000fea0003800000 */
.L_x_10751:
        /* <DEDUP_REMOVED lines=16> */
.L_x_10757:
[----:B------:R-:W-:Y:S05]  /*73d0*/  BSYNC B2 ;  /* 0x0000000000027941 */ /* 0x000fea0003800000 */
.L_x_10756:
        /* <DEDUP_REMOVED lines=44> */
.L_x_10755:
[----:B------:R-:W-:Y:S05]  /*76a0*/  BSYNC B1 ;  /* 0x0000000000017941 */ /* 0x000fea0003800000 */
.L_x_10754:
        /* <DEDUP_REMOVED lines=10> */
.L_x_10750:
        /* <DEDUP_REMOVED lines=12> */
.L_x_10759:
[----:B------:R-:W-:Y:S02]  /*7810*/  IMAD.MOV.U32 R184, RZ, RZ, R12 ;  /* 0x000000ffffb87224 */ /* 0x000fe400078e000c */
.L_x_10760:
[----:B------:R-:W-:Y:S05]  /*7820*/  BSYNC B1 ;  /* 0x0000000000017941 */ /* 0x000fea0003800000 */
.L_x_10758:
        /* <DEDUP_REMOVED lines=16> */
.L_x_10764:
[----:B------:R-:W-:Y:S05]  /*7930*/  BSYNC B2 ;  /* 0x0000000000027941 */ /* 0x000fea0003800000 */
.L_x_10763:
        /* <DEDUP_REMOVED lines=44> */
.L_x_10762:
[----:B------:R-:W-:Y:S05]  /*7c00*/  BSYNC B1 ;  /* 0x0000000000017941 */ /* 0x000fea0003800000 */
.L_x_10761:
        /* <DEDUP_REMOVED lines=15> */
.L_x_10765:
        /* <DEDUP_REMOVED lines=12> */
.L_x_10768:
[----:B------:R-:W-:Y:S02]  /*7dc0*/  IMAD.MOV.U32 R140, RZ, RZ, R12 ;  /* 0x000000ffff8c7224 */ /* 0x000fe400078e000c */
.L_x_10769:
[----:B------:R-:W-:Y:S05]  /*7dd0*/  BSYNC B1 ;  /* 0x0000000000017941 */ /* 0x000fea0003800000 */
.L_x_10767:
        /* <DEDUP_REMOVED lines=16> */
.L_x_10773:
[----:B------:R-:W-:Y:S05]  /*7ee0*/  BSYNC B2 ;  /* 0x0000000000027941 */ /* 0x000fea0003800000 */
.L_x_10772:
        /* <DEDUP_REMOVED lines=44> */
.L_x_10771:
[----:B------:R-:W-:Y:S05]  /*81b0*/  BSYNC B1 ;  /* 0x0000000000017941 */ /* 0x000fea0003800000 */
.L_x_10770:
        /* <DEDUP_REMOVED lines=10> */
.L_x_10766:
        /* <DEDUP_REMOVED lines=12> */
.L_x_10775:
[----:B------:R-:W-:Y:S02]  /*8320*/  IMAD.MOV.U32 R140, RZ, RZ, R12 ;  /* 0x000000ffff8c7224 */ /* 0x000fe400078e000c */
.L_x_10776:
[----:B------:R-:W-:Y:S05]  /*8330*/  BSYNC B1 ;  /* 0x0000000000017941 */ /* 0x000fea0003800000 */
.L_x_10774:
        /* <DEDUP_REMOVED lines=16> */
.L_x_10780:
[----:B------:R-:W-:Y:S05]  /*8440*/  BSYNC B2 ;  /* 0x0000000000027941 */ /* 0x000fea0003800000 */
.L_x_10779:
        /* <DEDUP_REMOVED lines=44> */
.L_x_10778:
[----:B------:R-:W-:Y:S05]  /*8710*/  BSYNC B1 ;  /* 0x0000000000017941 */ /* 0x000fea0003800000 */
.L_x_10777:
        /* <DEDUP_REMOVED lines=15> */
.L_x_10781:
        /* <DEDUP_REMOVED lines=12> */
.L_x_10784:
[----:B------:R-:W-:Y:S02]  /*88d0*/  MOV R140, R12 ;  /* 0x0000000c008c7202 */ /* 0x000fe40000000f00 */
.L_x_10785:
[----:B------:R-:W-:Y:S05]  /*88e0*/  BSYNC B1 ;  /* 0x0000000000017941 */ /* 0x000fea0003800000 */
.L_x_10783:
        /* <DEDUP_REMOVED lines=16> */
.L_x_10789:
[----:B------:R-:W-:Y:S05]  /*89f0*/  BSYNC B2 ;  /* 0x0000000000027941 */ /* 0x000fea0003800000 */
.L_x_10788:
        /* <DEDUP_REMOVED lines=44> */
.L_x_10787:
[----:B------:R-:W-:Y:S05]  /*8cc0*/  BSYNC B1 ;  /* 0x0000000000017941 */ /* 0x000fea0003800000 */
.L_x_10786:
        /* <DEDUP_REMOVED lines=10> */
.L_x_10782:
        /* <DEDUP_REMOVED lines=12> */
.L_x_10791:
[----:B------:R-:W-:Y:S02]  /*8e30*/  IMAD.MOV.U32 R140, RZ, RZ, R12 ;  /* 0x000000ffff8c7224 */ /* 0x000fe400078e000c */
.L_x_10792:
[----:B------:R-:W-:Y:S05]  /*8e40*/  BSYNC B1 ;  /* 0x0000000000017941 */ /* 0x000fea0003800000 */
.L_x_10790:
        /* <DEDUP_REMOVED lines=16> */
.L_x_10796:
[----:B------:R-:W-:Y:S05]  /*8f50*/  BSYNC B2 ;  /* 0x0000000000027941 */ /* 0x000fea0003800000 */
.L_x_10795:
        /* <DEDUP_REMOVED lines=44> */
.L_x_10794:
[----:B------:R-:W-:Y:S05]  /*9220*/  BSYNC B1 ;  /* 0x0000000000017941 */ /* 0x000fea0003800000 */
.L_x_10793:
        /* <DEDUP_REMOVED lines=15> */
.L_x_10797:
        /* <DEDUP_REMOVED lines=12> */
.L_x_10800:
[----:B------:R-:W-:Y:S02]  /*93e0*/  IMAD.MOV.U32 R168, RZ, RZ, R12 ;  /* 0x000000ffffa87224 */ /* 0x000fe400078e000c */
.L_x_10801:
[----:B------:R-:W-:Y:S05]  /*93f0*/  BSYNC B1 ;  /* 0x0000000000017941 */ /* 0x000fea0003800000 */
.L_x_10799:
        /* <DEDUP_REMOVED lines=16> */
.L_x_10805:
[----:B------:R-:W-:Y:S05]  /*9500*/  BSYNC B2 ;  /* 0x0000000000027941 */ /* 0x000fea0003800000 */
.L_x_10804:
        /* <DEDUP_REMOVED lines=44> */
.L_x_10803:
[----:B------:R-:W-:Y:S05]  /*97d0*/  BSYNC B1 ;  /* 0x0000000000017941 */ /* 0x000fea0003800000 */
.L_x_10802:
        /* <DEDUP_REMOVED lines=10> */
.L_x_10798:
        /* <DEDUP_REMOVED lines=12> */
.L_x_10807:
[----:B------:R-:W-:Y:S02]  /*9940*/  IMAD.MOV.U32 R193, RZ, RZ, R12 ;  /* 0x000000ffffc17224 */ /* 0x000fe400078e000c */
.L_x_10808:
[----:B------:R-:W-:Y:S05]  /*9950*/  BSYNC B1 ;  /* 0x0000000000017941 */ /* 0x000fea0003800000 */
.L_x_10806:
        /* <DEDUP_REMOVED lines=16> */
.L_x_10812:
[----:B------:R-:W-:Y:S05]  /*9a60*/  BSYNC B2 ;  /* 0x0000000000027941 */ /* 0x000fea0003800000 */
.L_x_10811:
        /* <DEDUP_REMOVED lines=44> */
.L_x_10810:
[----:B------:R-:W-:Y:S05]  /*9d30*/  BSYNC B1 ;  /* 0x0000000000017941 */ /* 0x000fea0003800000 */
.L_x_10809:
        /* <DEDUP_REMOVED lines=13> */
.L_x_10813:
        /* <DEDUP_REMOVED lines=12> */
.L_x_10816:
[----:B------:R-:W-:Y:S02]  /*9ed0*/  IMAD.MOV.U32 R193, RZ, RZ, R12 ;  /* 0x000000ffffc17224 */ /* 0x000fe400078e000c */
.L_x_10817:
[----:B------:R-:W-:Y:S05]  /*9ee0*/  BSYNC B1 ;  /* 0x0000000000017941 */ /* 0x000fea0003800000 */
.L_x_10815:
        /* <DEDUP_REMOVED lines=16> */
.L_x_10821:
[----:B------:R-:W-:Y:S05]  /*9ff0*/  BSYNC B2 ;  /* 0x0000000000027941 */ /* 0x000fea0003800000 */
.L_x_10820:
        /* <DEDUP_REMOVED lines=44> */
.L_x_10819:
[----:B------:R-:W-:Y:S05]  /*a2c0*/  BSYNC B1 ;  /* 0x0000000000017941 */ /* 0x000fea0003800000 */
.L_x_10818:
        /* <DEDUP_REMOVED lines=10> */
.L_x_10814:
        /* <DEDUP_REMOVED lines=12> */
.L_x_10823:
[----:B------:R-:W-:Y:S02]  /*a430*/  IMAD.MOV.U32 R193, RZ, RZ, R12 ;  /* 0x000000ffffc17224 */ /* 0x000fe400078e000c */
.L_x_10824:
[----:B------:R-:W-:Y:S05]  /*a440*/  BSYNC B1 ;  /* 0x0000000000017941 */ /* 0x000fea0003800000 */
.L_x_10822:
        /* <DEDUP_REMOVED lines=16> */
.L_x_10828:
[----:B------:R-:W-:Y:S05]  /*a550*/  BSYNC B2 ;  /* 0x0000000000027941 */ /* 0x000fea0003800000 */
.L_x_10827:
        /* <DEDUP_REMOVED lines=44> */
.L_x_10826:
[----:B------:R-:W-:Y:S05]  /*a820*/  BSYNC B1 ;  /* 0x0000000000017941 */ /* 0x000fea0003800000 */
.L_x_10825:
        /* <DEDUP_REMOVED lines=13> */
.L_x_10829:
        /* <DEDUP_REMOVED lines=12> */
.L_x_10832:
[----:B------:R-:W-:Y:S02]  /*a9c0*/  IMAD.MOV.U32 R142, RZ, RZ, R12 ;  /* 0x000000ffff8e7224 */ /* 0x000fe400078e000c */
.L_x_10833:
[----:B------:R-:W-:Y:S05]  /*a9d0*/  BSYNC B1 ;  /* 0x0000000000017941 */ /* 0x000fea0003800000 */
.L_x_10831:
        /* <DEDUP_REMOVED lines=16> */
.L_x_10837:
[----:B------:R-:W-:Y:S05]  /*aae0*/  BSYNC B2 ;  /* 0x0000000000027941 */ /* 0x000fea0003800000 */
.L_x_10836:
        /* <DEDUP_REMOVED lines=44> */
.L_x_10835:
[----:B------:R-:W-:Y:S05]  /*adb0*/  BSYNC B1 ;  /* 0x0000000000017941 */ /* 0x000fea0003800000 */
.L_x_10834:
        /* <DEDUP_REMOVED lines=10> */
.L_x_10830:
        /* <DEDUP_REMOVED lines=12> */
.L_x_10839:
[----:B------:R-:W-:Y:S02]  /*af20*/  IMAD.MOV.U32 R142, RZ, RZ, R12 ;  /* 0x000000ffff8e7224 */ /* 0x000fe400078e000c */
.L_x_10840:
[----:B------:R-:W-:Y:S05]  /*af30*/  BSYNC B1 ;  /* 0x0000000000017941 */ /* 0x000fea0003800000 */
.L_x_10838:
        /* <DEDUP_REMOVED lines=16> */
.L_x_10844:
[----:B------:R-:W-:Y:S05]  /*b040*/  BSYNC B2 ;  /* 0x0000000000027941 */ /* 0x000fea0003800000 */
.L_x_10843:
        /* <DEDUP_REMOVED lines=44> */
.L_x_10842:
[----:B------:R-:W-:Y:S05]  /*b310*/  BSYNC B1 ;  /* 0x0000000000017941 */ /* 0x000fea0003800000 */
.L_x_10841:
        /* <DEDUP_REMOVED lines=13> */
.L_x_10845:
        /* <DEDUP_REMOVED lines=12> */
.L_x_10848:
[----:B------:R-:W-:Y:S02]  /*b4b0*/  IMAD.MOV.U32 R142, RZ, RZ, R12 ;  /* 0x000000ffff8e7224 */ /* 0x000fe400078e000c */
.L_x_10849:
[----:B------:R-:W-:Y:S05]  /*b4c0*/  BSYNC B1 ;  /* 0x0000000000017941 */ /* 0x000fea0003800000 */
.L_x_10847:
        /* <DEDUP_REMOVED lines=16> */
.L_x_10853:
[----:B------:R-:W-:Y:S05]  /*b5d0*/  BSYNC B2 ;  /* 0x0000000000027941 */ /* 0x000fea0003800000 */
.L_x_10852:
        /* <DEDUP_REMOVED lines=44> */
.L_x_10851:
[----:B------:R-:W-:Y:S05]  /*b8a0*/  BSYNC B1 ;  /* 0x0000000000017941 */ /* 0x000fea0003800000 */
.L_x_10850:
        /* <DEDUP_REMOVED lines=10> */
.L_x_10846:
        /* <DEDUP_REMOVED lines=12> */
.L_x_10855:
[----:B------:R-:W-:Y:S02]  /*ba10*/  IMAD.MOV.U32 R142, RZ, RZ, R12 ;  /* 0x000000ffff8e7224 */ /* 0x000fe400078e000c */
.L_x_10856:
[----:B------:R-:W-:Y:S05]  /*ba20*/  BSYNC B1 ;  /* 0x0000000000017941 */ /* 0x000fea0003800000 */
.L_x_10854:
        /* <DEDUP_REMOVED lines=16> */
.L_x_10860:
[----:B------:R-:W-:Y:S05]  /*bb30*/  BSYNC B2 ;  /* 0x0000000000027941 */ /* 0x000fea0003800000 */
.L_x_10859:
        /* <DEDUP_REMOVED lines=44> */
.L_x_10858:
[----:B------:R-:W-:Y:S05]  /*be00*/  BSYNC B1 ;  /* 0x0000000000017941 */ /* 0x000fea0003800000 */
.L_x_10857:
        /* <DEDUP_REMOVED lines=13> */
.L_x_10861:
        /* <DEDUP_REMOVED lines=12> */
.L_x_10864:
[----:B------:R-:W-:Y:S02]  /*bfa0*/  IMAD.MOV.U32 R200, RZ, RZ, R12 ;  /* 0x000000ffffc87224 */ /* 0x000fe400078e000c */
.L_x_10865:
[----:B------:R-:W-:Y:S05]  /*bfb0*/  BSYNC B1 ;  /* 0x0000000000017941 */ /* 0x000fea0003800000 */
.L_x_10863:
        /* <DEDUP_REMOVED lines=16> */
.L_x_10869:
[----:B------:R-:W-:Y:S05]  /*c0c0*/  BSYNC B2 ;  /* 0x0000000000027941 */ /* 0x000fea0003800000 */
.L_x_10868:
        /* <DEDUP_REMOVED lines=44> */
.L_x_10867:
[----:B------:R-:W-:Y:S05]  /*c390*/  BSYNC B1 ;  /* 0x0000000000017941 */ /* 0x000fea0003800000 */
.L_x_10866:
        /* <DEDUP_REMOVED lines=10> */
.L_x_10862:
        /* <DEDUP_REMOVED lines=54> */
.L_x_10870:
[----:B------:R-:W-:Y:S02]  /*c7a0*/  IADD3 R196, R196, 0x20, RZ ;  /* 0x00000020c4c47810 */ /* 0x000fe40007ffe0ff */
.L_x_10741:
[----:B------:R-:W-:Y:S05]  /*c7b0*/  BSYNC B0 ;  /* 0x0000000000007941 */ /* 0x000fea0003800000 */
.L_x_10740:
        /* <DEDUP_REMOVED lines=30> */
.L_x_10874:
[----:B0-----:R-:W-:Y:S02]  /*c9a0*/  IMAD.MOV.U32 R181, RZ, RZ, R12 ;  /* 0x000000ffffb57224 */ /* 0x001fe400078e000c */
.L_x_10875:
[----:B------:R-:W-:Y:S05]  /*c9b0*/  BSYNC B1 ;  /* 0x0000000000017941 */ /* 0x000fea0003800000 */
.L_x_10873:
        /* <DEDUP_REMOVED lines=16> */
.L_x_10879:
[----:B------:R-:W-:Y:S05]  /*cac0*/  BSYNC B2 ;  /* 0x0000000000027941 */ /* 0x000fea0003800000 */
.L_x_10878:
        /* <DEDUP_REMOVED lines=43> */
[----:B------:R-:W-:Y:S02]  /*cd80*/  MOV R14, R16 ;  /* 0x00000010000e7202 */ /* 0x000fe40000000f00 */
.L_x_10877:
[----:B------:R-:W-:Y:S05]  /*cd90*/  BSYNC B1 ;  /* 0x0000000000017941 */ /* 0x000fea0003800000 */
.L_x_10876:
        /* <DEDUP_REMOVED lines=18> */
.L_x_10880:
        /* <DEDUP_REMOVED lines=12> */
.L_x_10883:
[----:B------:R-:W-:Y:S02]  /*cf80*/  IMAD.MOV.U32 R181, RZ, RZ, R12 ;  /* 0x000000ffffb57224 */ /* 0x000fe400078e000c */
.L_x_10884:
[----:B------:R-:W-:Y:S05]  /*cf90*/  BSYNC B1 ;  /* 0x0000000000017941 */ /* 0x000fea0003800000 */
.L_x_10882:
        /* <DEDUP_REMOVED lines=16> */
.L_x_10888:
[----:B------:R-:W-:Y:S05]  /*d0a0*/  BSYNC B2 ;  /* 0x0000000000027941 */ /* 0x000fea0003800000 */
.L_x_10887:
        /* <DEDUP_REMOVED lines=44> */
.L_x_10886:
[----:B------:R-:W-:Y:S05]  /*d370*/  BSYNC B1 ;  /* 0x0000000000017941 */ /* 0x000fea0003800000 */
.L_x_10885:
        /* <DEDUP_REMOVED lines=10> */
.L_x_10881:
        /* <DEDUP_REMOVED lines=12> */
.L_x_10890:
[----:B------:R-:W-:Y:S02]  /*d4e0*/  IMAD.MOV.U32 R181, RZ, RZ, R12 ;  /* 0x000000ffffb57224 */ /* 0x000fe400078e000c */
.L_x_10891:
[----:B------:R-:W-:Y:S05]  /*d4f0*/  BSYNC B1 ;  /* 0x0000000000017941 */ /* 0x000fea0003800000 */
.L_x_10889:
        /* <DEDUP_REMOVED lines=16> */
.L_x_10895:
[----:B------:R-:W-:Y:S05]  /*d600*/  BSYNC B2 ;  /* 0x0000000000027941 */ /* 0x000fea0003800000 */
.L_x_10894:
        /* <DEDUP_REMOVED lines=44> */
.L_x_10893:
[----:B------:R-:W-:Y:S05]  /*d8d0*/  BSYNC B1 ;  /* 0x0000000000017941 */ /* 0x000fea0003800000 */
.L_x_10892:
        /* <DEDUP_REMOVED lines=15> */
.L_x_10896:
        /* <DEDUP_REMOVED lines=12> */
.L_x_10899:
[----:B------:R-:W-:Y:S02]  /*da90*/  IMAD.MOV.U32 R140, RZ, RZ, R12 ;  /* 0x000000ffff8c7224 */ /* 0x000fe400078e000c */
.L_x_10900:
[----:B------:R-:W-:Y:S05]  /*daa0*/  BSYNC B1 ;  /* 0x0000000000017941 */ /* 0x000fea0003800000 */
.L_x_10898:
        /* <DEDUP_REMOVED lines=16> */
.L_x_10904:
[----:B------:R-:W-:Y:S05]  /*dbb0*/  BSYNC B2 ;  /* 0x0000000000027941 */ /* 0x000fea0003800000 */
.L_x_10903:
        /* <DEDUP_REMOVED lines=44> */
.L_x_10902:
[----:B------:R-:W-:Y:S05]  /*de80*/  BSYNC B1 ;  /* 0x0000000000017941 */ /* 0x000fea0003800000 */
.L_x_10901:
        /* <DEDUP_REMOVED lines=10> */
.L_x_10897:
        /* <DEDUP_REMOVED lines=12> */
.L_x_10906:
[----:B------:R-:W-:Y:S02]  /*dff0*/  IMAD.MOV.U32 R140, RZ, RZ, R12 ;  /* 0x000000ffff8c7224 */ /* 0x000fe400078e000c */
.L_x_10907:
[----:B------:R-:W-:Y:S05]  /*e000*/  BSYNC B1 ;  /* 0x0000000000017941 */ /* 0x000fea0003800000 */
.L_x_10905:
        /* <DEDUP_REMOVED lines=16> */
.L_x_10911:
[----:B------:R-:W-:Y:S05]  /*e110*/  BSYNC B2 ;  /* 0x0000000000027941 */ /* 0x000fea0003800000 */
.L_x_10910:
        /* <DEDUP_REMOVED lines=44> */
.L_x_10909:
[----:B------:R-:W-:Y:S05]  /*e3e0*/  BSYNC B1 ;  /* 0x0000000000017941 */ /* 0x000fea0003800000 */
.L_x_10908:
        /* <DEDUP_REMOVED lines=15> */
.L_x_10912:
        /* <DEDUP_REMOVED lines=12> */
.L_x_10915:
[----:B------:R-:W-:Y:S02]  /*e5a0*/  IMAD.MOV.U32 R140, RZ, RZ, R12 ;  /* 0x000000ffff8c7224 */ /* 0x000fe400078e000c */
.L_x_10916:
[----:B------:R-:W-:Y:S05]  /*e5b0*/  BSYNC B1 ;  /* 0x0000000000017941 */ /* 0x000fea0003800000 */
.L_x_10914:
        /* <DEDUP_REMOVED lines=16> */
.L_x_10920:
[----:B------:R-:W-:Y:S05]  /*e6c0*/  BSYNC B2 ;  /* 0x0000000000027941 */ /* 0x000fea0003800000 */
.L_x_10919:
        /* <DEDUP_REMOVED lines=44> */
.L_x_10918:
[----:B------:R-:W-:Y:S05]  /*e990*/  BSYNC B1 ;  /* 0x0000000000017941 */ /* 0x000fea0003800000 */
.L_x_10917:
        /* <DEDUP_REMOVED lines=10> */
.L_x_10913:
        /* <DEDUP_REMOVED lines=12> */
.L_x_10922:
[----:B------:R-:W-:Y:S02]  /*eb00*/  IMAD.MOV.U32 R140, RZ, RZ, R12 ;  /* 0x000000ffff8c7224 */ /* 0x000fe400078e000c */
.L_x_10923:
[----:B------:R-:W-:Y:S05]  /*eb10*/  BSYNC B1 ;  /* 0x0000000000017941 */ /* 0x000fea0003800000 */
.L_x_10921:
        /* <DEDUP_REMOVED lines=16> */
.L_x_10927:
[----:B------:R-:W-:Y:S05]  /*ec20*/  BSYNC B2 ;  /* 0x0000000000027941 */ /* 0x000fea0003800000 */
.L_x_10926:
        /* <DEDUP_REMOVED lines=44> */
.L_x_10925:
[----:B------:R-:W-:Y:S05]  /*eef0*/  BSYNC B1 ;  /* 0x0000000000017941 */ /* 0x000fea0003800000 */
.L_x_10924:
        /* <DEDUP_REMOVED lines=15> */
.L_x_10928:
        /* <DEDUP_REMOVED lines=12> */
.L_x_10931:
[----:B------:R-:W-:Y:S02]  /*f0b0*/  IMAD.MOV.U32 R170, RZ, RZ, R12 ;  /* 0x000000ffffaa7224 */ /* 0x000fe400078e000c */
.L_x_10932:
[----:B------:R-:W-:Y:S05]  /*f0c0*/  BSYNC B1 ;  /* 0x0000000000017941 */ /* 0x000fea0003800000 */
.L_x_10930:
        /* <DEDUP_REMOVED lines=16> */
.L_x_10936:
[----:B------:R-:W-:Y:S05]  /*f1d0*/  BSYNC B2 ;  /* 0x0000000000027941 */ /* 0x000fea0003800000 */
.L_x_10935:
        /* <DEDUP_REMOVED lines=44> */
.L_x_10934:
[----:B------:R-:W-:Y:S05]  /*f4a0*/  BSYNC B1 ;  /* 0x0000000000017941 */ /* 0x000fea0003800000 */
.L_x_10933:
        /* <DEDUP_REMOVED lines=10> */
.L_x_10929:
        /* <DEDUP_REMOVED lines=12> */
.L_x_10938:
[----:B------:R-:W-:Y:S02]  /*f610*/  IMAD.MOV.U32 R181, RZ, RZ, R12 ;  /* 0x000000ffffb57224 */ /* 0x000fe400078e000c */
.L_x_10939:
[----:B------:R-:W-:Y:S05]  /*f620*/  BSYNC B1 ;  /* 0x0000000000017941 */ /* 0x000fea0003800000 */
.L_x_10937:
        /* <DEDUP_REMOVED lines=16> */
.L_x_10943:
[----:B------:R-:W-:Y:S05]  /*f730*/  BSYNC B2 ;  /* 0x0000000000027941 */ /* 0x000fea0003800000 */
.L_x_10942:
        /* <DEDUP_REMOVED lines=44> */
.L_x_10941:
[----:B------:R-:W-:Y:S05]  /*fa00*/  BSYNC B1 ;  /* 0x0000000000017941 */ /* 0x000fea0003800000 */
.L_x_10940:
        /* <DEDUP_REMOVED lines=13> */
.L_x_10944:
        /* <DEDUP_REMOVED lines=12> */
.L_x_10947:
[----:B------:R-:W-:Y:S02]  /*fba0*/  IMAD.MOV.U32 R181, RZ, RZ, R12 ;  /* 0x000000ffffb57224 */ /* 0x000fe400078e000c */
.L_x_10948:
[----:B------:R-:W-:Y:S05]  /*fbb0*/  BSYNC B1 ;  /* 0x0000000000017941 */ /* 0x000fea0003800000 */
.L_x_10946:
        /* <DEDUP_REMOVED lines=16> */
.L_x_10952:
[----:B------:R-:W-:Y:S05]  /*fcc0*/  BSYNC B2 ;  /* 0x0000000000027941 */ /* 0x000fea0003800000 */
.L_x_10951:
        /* <DEDUP_REMOVED lines=44> */
.L_x_10950:
[----:B------:R-:W-:Y:S05]  /*ff90*/  BSYNC B1 ;  /* 0x0000000000017941 */ /* 0x000fea0003800000 */
.L_x_10949:
        /* <DEDUP_REMOVED lines=10> */
.L_x_10945:
        /* <DEDUP_REMOVED lines=12> */
.L_x_10954:
[----:B------:R-:W-:Y:S02]  /*10100*/  IMAD.MOV.U32 R181, RZ, RZ, R12 ;  /* 0x000000ffffb57224 */ /* 0x000fe400078e000c */
.L_x_10955:
[----:B------:R-:W-:Y:S05]  /*10110*/  BSYNC B1 ;  /* 0x0000000000017941 */ /* 0x000fea0003800000 */
.L_x_10953:
        /* <DEDUP_REMOVED lines=16> */
.L_x_10959:
[----:B------:R-:W-:Y:S05]  /*10220*/  BSYNC B2 ;  /* 0x0000000000027941 */ /* 0x000fea0003800000 */
.L_x_10958:
        /* <DEDUP_REMOVED lines=44> */
.L_x_10957:
[----:B------:R-:W-:Y:S05]  /*104f0*/  BSYNC B1 ;  /* 0x0000000000017941 */ /* 0x000fea0003800000 */
.L_x_10956:
        /* <DEDUP_REMOVED lines=13> */
.L_x_10960:
        /* <DEDUP_REMOVED lines=12> */
.L_x_10963:
[----:B------:R-:W-:Y:S02]  /*10690*/  IMAD.MOV.U32 R142, RZ, RZ, R12 ;  /* 0x000000ffff8e7224 */ /* 0x000fe400078e000c */
.L_x_10964:
[----:B------:R-:W-:Y:S05]  /*106a0*/  BSYNC B1 ;  /* 0x0000000000017941 */ /* 0x000fea0003800000 */
.L_x_10962:
        /* <DEDUP_REMOVED lines=16> */
.L_x_10968:
[----:B------:R-:W-:Y:S05]  /*107b0*/  BSYNC B2 ;  /* 0x0000000000027941 */ /* 0x000fea0003800000 */
.L_x_10967:
        /* <DEDUP_REMOVED lines=44> */
.L_x_10966:
[----:B------:R-:W-:Y:S05]  /*10a80*/  BSYNC B1 ;  /* 0x0000000000017941 */ /* 0x000fea0003800000 */
.L_x_10965:
        /* <DEDUP_REMOVED lines=10> */
.L_x_10961:
        /* <DEDUP_REMOVED lines=12> */
.L_x_10970:
[----:B------:R-:W-:Y:S02]  /*10bf0*/  IMAD.MOV.U32 R142, RZ, RZ, R12 ;  /* 0x000000ffff8e7224 */ /* 0x000fe400078e000c */
.L_x_10971:
[----:B------:R-:W-:Y:S05]  /*10c00*/  BSYNC B1 ;  /* 0x0000000000017941 */ /* 0x000fea0003800000 */
.L_x_10969:
        /* <DEDUP_REMOVED lines=16> */
.L_x_10975:
[----:B------:R-:W-:Y:S05]  /*10d10*/  BSYNC B2 ;  /* 0x0000000000027941 */ /* 0x000fea0003800000 */
.L_x_10974:
        /* <DEDUP_REMOVED lines=44> */
.L_x_10973:
[----:B------:R-:W-:Y:S05]  /*10fe0*/  BSYNC B1 ;  /* 0x0000000000017941 */ /* 0x000fea0003800000 */
.L_x_10972:
        /* <DEDUP_REMOVED lines=13> */
.L_x_10976:
        /* <DEDUP_REMOVED lines=12> */
.L_x_10979:
[----:B------:R-:W-:Y:S02]  /*11180*/  IMAD.MOV.U32 R142, RZ, RZ, R12 ;  /* 0x000000ffff8e7224 */ /* 0x000fe400078e000c */
.L_x_10980:
[----:B------:R-:W-:Y:S05]  /*11190*/  BSYNC B1 ;  /* 0x0000000000017941 */ /* 0x000fea0003800000 */
.L_x_10978:
        /* <DEDUP_REMOVED lines=16> */
.L_x_10984:
[----:B------:R-:W-:Y:S05]  /*112a0*/  BSYNC B2 ;  /* 0x0000000000027941 */ /* 0x000fea0003800000 */
.L_x_10983:
        /* <DEDUP_REMOVED lines=44> */
.L_x_10982:
[----:B------:R-:W-:Y:S05]  /*11570*/  BSYNC B1 ;  /* 0x0000000000017941 */ /* 0x000fea0003800000 */
.L_x_10981:
        /* <DEDUP_REMOVED lines=10> */
.L_x_10977:
        /* <DEDUP_REMOVED lines=12> */
.L_x_10986:
[----:B------:R-:W-:Y:S02]  /*116e0*/  IMAD.MOV.U32 R142, RZ, RZ, R12 ;  /* 0x000000ffff8e7224 */ /* 0x000fe400078e000c */
.L_x_10987:
[----:B------:R-:W-:Y:S05]  /*116f0*/  BSYNC B1 ;  /* 0x0000000000017941 */ /* 0x000fea0003800000 */
.L_x_10985:
        /* <DEDUP_REMOVED lines=16> */
.L_x_10991:
[----:B------:R-:W-:Y:S05]  /*11800*/  BSYNC B2 ;  /* 0x0000000000027941 */ /* 0x000fea0003800000 */
.L_x_10990:
        /* <DEDUP_REMOVED lines=44> */
.L_x_10989:
[----:B------:R-:W-:Y:S05]  /*11ad0*/  BSYNC B1 ;  /* 0x0000000000017941 */ /* 0x000fea0003800000 */
.L_x_10988:
        /* <DEDUP_REMOVED lines=13> */
.L_x_10992:
        /* <DEDUP_REMOVED lines=12> */
.L_x_10995:
[----:B------:R-:W-:Y:S02]  /*11c70*/  IMAD.MOV.U32 R200, RZ, RZ, R12 ;  /* 0x000000ffffc87224 */ /* 0x000fe400078e000c */
.L_x_10996:
[----:B------:R-:W-:Y:S05]  /*11c80*/  BSYNC B1 ;  /* 0x0000000000017941 */ /* 0x000fea0003800000 */
.L_x_10994:
        /* <DEDUP_REMOVED lines=16> */
.L_x_11000:
[----:B------:R-:W-:Y:S05]  /*11d90*/  BSYNC B2 ;  /* 0x0000000000027941 */ /* 0x000fea0003800000 */
.L_x_10999:
        /* <DEDUP_REMOVED lines=44> */
.L_x_10998:
[----:B------:R-:W-:Y:S05]  /*12060*/  BSYNC B1 ;  /* 0x0000000000017941 */ /* 0x000fea0003800000 */
.L_x_10997:
        /* <DEDUP_REMOVED lines=10> */
.L_x_10993:
        /* <DEDUP_REMOVED lines=54> */
.L_x_11001:
[----:B------:R-:W-:Y:S02]  /*12470*/  IADD3 R196, R196, 0x20, RZ ;  /* 0x00000020c4c47810 */ /* 0x000fe40007ffe0ff */
.L_x_10872:
[----:B------:R-:W-:Y:S05]  /*12480*/  BSYNC B0 ;  /* 0x0000000000007941 */ /* 0x000fea0003800000 */
.L_x_10871:
        /* <DEDUP_REMOVED lines=30> */
.L_x_11005:
[----:B0-----:R-:W-:Y:S02]  /*12670*/  IMAD.MOV.U32 R180, RZ, RZ, R12 ;  /* 0x000000ffffb47224 */ /* 0x001fe400078e000c */
.L_x_11006:
[----:B------:R-:W-:Y:S05]  /*12680*/  BSYNC B1 ;  /* 0x0000000000017941 */ /* 0x000fea0003800000 */
.L_x_11004:
        /* <DEDUP_REMOVED lines=16> */
.L_x_11010:
[----:B------:R-:W-:Y:S05]  /*12790*/  BSYNC B2 ;  /* 0x0000000000027941 */ /* 0x000fea0003800000 */
.L_x_11009:
        /* <DEDUP_REMOVED lines=44> */
.L_x_11008:
[----:B------:R-:W-:Y:S05]  /*12a60*/  BSYNC B1 ;  /* 0x0000000000017941 */ /* 0x000fea0003800000 */
.L_x_11007:
        /* <DEDUP_REMOVED lines=18> */
.L_x_11011:
        /* <DEDUP_REMOVED lines=12> */
.L_x_11014:
[----:B------:R-:W-:Y:S02]  /*12c50*/  IMAD.MOV.U32 R180, RZ, RZ, R12 ;  /* 0x000000ffffb47224 */ /* 0x000fe400078e000c */
.L_x_11015:
[----:B------:R-:W-:Y:S05]  /*12c60*/  BSYNC B1 ;  /* 0x0000000000017941 */ /* 0x000fea0003800000 */
.L_x_11013:
        /* <DEDUP_REMOVED lines=16> */
.L_x_11019:
[----:B------:R-:W-:Y:S05]  /*12d70*/  BSYNC B2 ;  /* 0x0000000000027941 */ /* 0x000fea0003800000 */
.L_x_11018:
        /* <DEDUP_REMOVED lines=44> */
.L_x_11017:
[----:B------:R-:W-:Y:S05]  /*13040*/  BSYNC B1 ;  /* 0x0000000000017941 */ /* 0x000fea0003800000 */
.L_x_11016:
        /* <DEDUP_REMOVED lines=10> */
.L_x_11012:
        /* <DEDUP_REMOVED lines=12> */
.L_x_11021:
[----:B------:R-:W-:Y:S02]  /*131b0*/  IMAD.MOV.U32 R180, RZ, RZ, R12 ;  /* 0x000000ffffb47224 */ /* 0x000fe400078e000c */
.L_x_11022:
[----:B------:R-:W-:Y:S05]  /*131c0*/  BSYNC B1 ;  /* 0x0000000000017941 */ /* 0x000fea0003800000 */
.L_x_11020:
        /* <DEDUP_REMOVED lines=16> */
.L_x_11026:
[----:B------:R-:W-:Y:S05]  /*132d0*/  BSYNC B2 ;  /* 0x0000000000027941 */ /* 0x000fea0003800000 */
.L_x_11025:
        /* <DEDUP_REMOVED lines=44> */
.L_x_11024:
[----:B------:R-:W-:Y:S05]  /*135a0*/  BSYNC B1 ;  /* 0x0000000000017941 */ /* 0x000fea0003800000 */
.L_x_11023:
        /* <DEDUP_REMOVED lines=15> */
.L_x_11027:
        /* <DEDUP_REMOVED lines=12> */
.L_x_11030:
[----:B------:R-:W-:Y:S02]  /*13760*/  IMAD.MOV.U32 R140, RZ, RZ, R12 ;  /* 0x000000ffff8c7224 */ /* 0x000fe400078e000c */
.L_x_11031:
[----:B------:R-:W-:Y:S05]  /*13770*/  BSYNC B1 ;  /* 0x0000000000017941 */ /* 0x000fea0003800000 */
.L_x_11029:
        /* <DEDUP_REMOVED lines=16> */
.L_x_11035:
[----:B------:R-:W-:Y:S05]  /*13880*/  BSYNC B2 ;  /* 0x0000000000027941 */ /* 0x000fea0003800000 */
.L_x_11034:
        /* <DEDUP_REMOVED lines=44> */
.L_x_11033:
[----:B------:R-:W-:Y:S05]  /*13b50*/  BSYNC B1 ;  /* 0x0000000000017941 */ /* 0x000fea0003800000 */
.L_x_11032:
        /* <DEDUP_REMOVED lines=10> */
.L_x_11028:
        /* <DEDUP_REMOVED lines=12> */
.L_x_11037:
[----:B------:R-:W-:Y:S02]  /*13cc0*/  IMAD.MOV.U32 R140, RZ, RZ, R12 ;  /* 0x000000ffff8c7224 */ /* 0x000fe400078e000c */
.L_x_11038:
[----:B------:R-:W-:Y:S05]  /*13cd0*/  BSYNC B1 ;  /* 0x0000000000017941 */ /* 0x000fea0003800000 */
.L_x_11036:
        /* <DEDUP_REMOVED lines=16> */
.L_x_11042:
[----:B------:R-:W-:Y:S05]  /*13de0*/  BSYNC B2 ;  /* 0x0000000000027941 */ /* 0x000fea0003800000 */
.L_x_11041:
        /* <DEDUP_REMOVED lines=44> */
.L_x_11040:
[----:B------:R-:W-:Y:S05]  /*140b0*/  BSYNC B1 ;  /* 0x0000000000017941 */ /* 0x000fea0003800000 */
.L_x_11039:
        /* <DEDUP_REMOVED lines=15> */
.L_x_11043:
        /* <DEDUP_REMOVED lines=12> */
.L_x_11046:
[----:B------:R-:W-:Y:S02]  /*14270*/  IMAD.MOV.U32 R140, RZ, RZ, R12 ;  /* 0x000000ffff8c7224 */ /* 0x000fe400078e000c */
.L_x_11047:
[----:B------:R-:W-:Y:S05]  /*14280*/  BSYNC B1 ;  /* 0x0000000000017941 */ /* 0x000fea0003800000 */
.L_x_11045:
        /* <DEDUP_REMOVED lines=16> */
.L_x_11051:
[----:B------:R-:W-:Y:S05]  /*14390*/  BSYNC B2 ;  /* 0x0000000000027941 */ /* 0x000fea0003800000 */
.L_x_11050:
        /* <DEDUP_REMOVED lines=44> */
.L_x_11049:
[----:B------:R-:W-:Y:S05]  /*14660*/  BSYNC B1 ;  /* 0x0000000000017941 */ /* 0x000fea0003800000 */
.L_x_11048:
        /* <DEDUP_REMOVED lines=10> */
.L_x_11044:
        /* <DEDUP_REMOVED lines=12> */
.L_x_11053:
[----:B------:R-:W-:Y:S02]  /*147d0*/  IMAD.MOV.U32 R140, RZ, RZ, R12 ;  /* 0x000000ffff8c7224 */ /* 0x000fe400078e000c */
.L_x_11054:
[----:B------:R-:W-:Y:S05]  /*147e0*/  BSYNC B1 ;  /* 0x0000000000017941 */ /* 0x000fea0003800000 */
.L_x_11052:
        /* <DEDUP_REMOVED lines=16> */
.L_x_11058:
[----:B------:R-:W-:Y:S05]  /*148f0*/  BSYNC B2 ;  /* 0x0000000000027941 */ /* 0x000fea0003800000 */
.L_x_11057:
        /* <DEDUP_REMOVED lines=44> */
.L_x_11056:
[----:B------:R-:W-:Y:S05]  /*14bc0*/  BSYNC B1 ;  /* 0x0000000000017941 */ /* 0x000fea0003800000 */
.L_x_11055:
        /* <DEDUP_REMOVED lines=15> */
.L_x_11059:
        /* <DEDUP_REMOVED lines=12> */
.L_x_11062:
[----:B------:R-:W-:Y:S02]  /*14d80*/  IMAD.MOV.U32 R173, RZ, RZ, R12 ;  /* 0x000000ffffad7224 */ /* 0x000fe400078e000c */
.L_x_11063:
[----:B------:R-:W-:Y:S05]  /*14d90*/  BSYNC B1 ;  /* 0x0000000000017941 */ /* 0x000fea0003800000 */
.L_x_11061:
        /* <DEDUP_REMOVED lines=16> */
.L_x_11067:
[----:B------:R-:W-:Y:S05]  /*14ea0*/  BSYNC B2 ;  /* 0x0000000000027941 */ /* 0x000fea0003800000 */
.L_x_11066:
        /* <DEDUP_REMOVED lines=44> */
.L_x_11065:
[----:B------:R-:W-:Y:S05]  /*15170*/  BSYNC B1 ;  /* 0x0000000000017941 */ /* 0x000fea0003800000 */
.L_x_11064:
        /* <DEDUP_REMOVED lines=10> */
.L_x_11060:
        /* <DEDUP_REMOVED lines=12> */
.L_x_11069:
[----:B------:R-:W-:Y:S02]  /*152e0*/  IMAD.MOV.U32 R180, RZ, RZ, R12 ;  /* 0x000000ffffb47224 */ /* 0x000fe400078e000c */
.L_x_11070:
[----:B------:R-:W-:Y:S05]  /*152f0*/  BSYNC B1 ;  /* 0x0000000000017941 */ /* 0x000fea0003800000 */
.L_x_11068:
        /* <DEDUP_REMOVED lines=16> */
.L_x_11074:
[----:B------:R-:W-:Y:S05]  /*15400*/  BSYNC B2 ;  /* 0x0000000000027941 */ /* 0x000fea0003800000 */
.L_x_11073:
        /* <DEDUP_REMOVED lines=44> */
.L_x_11072:
[----:B------:R-:W-:Y:S05]  /*156d0*/  BSYNC B1 ;  /* 0x0000000000017941 */ /* 0x000fea0003800000 */
.L_x_11071:
        /* <DEDUP_REMOVED lines=13> */
.L_x_11075:
        /* <DEDUP_REMOVED lines=12> */
.L_x_11078:
[----:B------:R-:W-:Y:S02]  /*15870*/  IMAD.MOV.U32 R180, RZ, RZ, R12 ;  /* 0x000000ffffb47224 */ /* 0x000fe400078e000c */
.L_x_11079:
[----:B------:R-:W-:Y:S05]  /*15880*/  BSYNC B1 ;  /* 0x0000000000017941 */ /* 0x000fea0003800000 */
.L_x_11077:
        /* <DEDUP_REMOVED lines=16> */
.L_x_11083:
[----:B------:R-:W-:Y:S05]  /*15990*/  BSYNC B2 ;  /* 0x0000000000027941 */ /* 0x000fea0003800000 */
.L_x_11082:
        /* <DEDUP_REMOVED lines=44> */
.L_x_11081:
[----:B------:R-:W-:Y:S05]  /*15c60*/  BSYNC B1 ;  /* 0x0000000000017941 */ /* 0x000fea0003800000 */
.L_x_11080:
        /* <DEDUP_REMOVED lines=10> */
.L_x_11076:
        /* <DEDUP_REMOVED lines=12> */
.L_x_11085:
[----:B------:R-:W-:Y:S02]  /*15dd0*/  IMAD.MOV.U32 R180, RZ, RZ, R12 ;  /* 0x000000ffffb47224 */ /* 0x000fe400078e000c */
.L_x_11086:
[----:B------:R-:W-:Y:S05]  /*15de0*/  BSYNC B1 ;  /* 0x0000000000017941 */ /* 0x000fea0003800000 */
.L_x_11084:
        /* <DEDUP_REMOVED lines=16> */
.L_x_11090:
[----:B------:R-:W-:Y:S05]  /*15ef0*/  BSYNC B2 ;  /* 0x0000000000027941 */ /* 0x000fea0003800000 */
.L_x_11089:
        /* <DEDUP_REMOVED lines=44> */
.L_x_11088:
[----:B------:R-:W-:Y:S05]  /*161c0*/  BSYNC B1 ;  /* 0x0000000000017941 */ /* 0x000fea0003800000 */
.L_x_11087:
        /* <DEDUP_REMOVED lines=13> */
.L_x_11091:
        /* <DEDUP_REMOVED lines=12> */
.L_x_11094:
[----:B------:R-:W-:Y:S02]  /*16360*/  IMAD.MOV.U32 R142, RZ, RZ, R12 ;  /* 0x000000ffff8e7224 */ /* 0x000fe400078e000c */
.L_x_11095:
[----:B------:R-:W-:Y:S05]  /*16370*/  BSYNC B1 ;  /* 0x0000000000017941 */ /* 0x000fea0003800000 */
.L_x_11093:
        /* <DEDUP_REMOVED lines=16> */
.L_x_11099:
[----:B------:R-:W-:Y:S05]  /*16480*/  BSYNC B2 ;  /* 0x0000000000027941 */ /* 0x000fea0003800000 */
.L_x_11098:
        /* <DEDUP_REMOVED lines=44> */
.L_x_11097:
[----:B------:R-:W-:Y:S05]  /*16750*/  BSYNC B1 ;  /* 0x0000000000017941 */ /* 0x000fea0003800000 */
.L_x_11096:
        /* <DEDUP_REMOVED lines=10> */
.L_x_11092:
        /* <DEDUP_REMOVED lines=12> */
.L_x_11101:
[----:B------:R-:W-:Y:S02]  /*168c0*/  IMAD.MOV.U32 R142, RZ, RZ, R12 ;  /* 0x000000ffff8e7224 */ /* 0x000fe400078e000c */
.L_x_11102:
[----:B------:R-:W-:Y:S05]  /*168d0*/  BSYNC B1 ;  /* 0x0000000000017941 */ /* 0x000fea0003800000 */
.L_x_11100:
        /* <DEDUP_REMOVED lines=16> */
.L_x_11106:
[----:B------:R-:W-:Y:S05]  /*169e0*/  BSYNC B2 ;  /* 0x0000000000027941 */ /* 0x000fea0003800000 */
.L_x_11105:
        /* <DEDUP_REMOVED lines=44> */
.L_x_11104:
[----:B------:R-:W-:Y:S05]  /*16cb0*/  BSYNC B1 ;  /* 0x0000000000017941 */ /* 0x000fea0003800000 */
.L_x_11103:
        /* <DEDUP_REMOVED lines=13> */
.L_x_11107:
        /* <DEDUP_REMOVED lines=12> */
.L_x_11110:
[----:B------:R-:W-:Y:S02]  /*16e50*/  IMAD.MOV.U32 R142, RZ, RZ, R12 ;  /* 0x000000ffff8e7224 */ /* 0x000fe400078e000c */
.L_x_11111:
[----:B------:R-:W-:Y:S05]  /*16e60*/  BSYNC B1 ;  /* 0x0000000000017941 */ /* 0x000fea0003800000 */
.L_x_11109:
        /* <DEDUP_REMOVED lines=16> */
.L_x_11115:
[----:B------:R-:W-:Y:S05]  /*16f70*/  BSYNC B2 ;  /* 0x0000000000027941 */ /* 0x000fea0003800000 */
.L_x_11114:
        /* <DEDUP_REMOVED lines=44> */
.L_x_11113:
[----:B------:R-:W-:Y:S05]  /*17240*/  BSYNC B1 ;  /* 0x0000000000017941 */ /* 0x000fea0003800000 */
.L_x_11112:
        /* <DEDUP_REMOVED lines=10> */
.L_x_11108:
        /* <DEDUP_REMOVED lines=12> */
.L_x_11117:
[----:B------:R-:W-:Y:S02]  /*173b0*/  IMAD.MOV.U32 R142, RZ, RZ, R12 ;  /* 0x000000ffff8e7224 */ /* 0x000fe400078e000c */
.L_x_11118:
[----:B------:R-:W-:Y:S05]  /*173c0*/  BSYNC B1 ;  /* 0x0000000000017941 */ /* 0x000fea0003800000 */
.L_x_11116:
        /* <DEDUP_REMOVED lines=16> */
.L_x_11122:
[----:B------:R-:W-:Y:S05]  /*174d0*/  BSYNC B2 ;  /* 0x0000000000027941 */ /* 0x000fea0003800000 */
.L_x_11121:
        /* <DEDUP_REMOVED lines=44> */
.L_x_11120:
[----:B------:R-:W-:Y:S05]  /*177a0*/  BSYNC B1 ;  /* 0x0000000000017941 */ /* 0x000fea0003800000 */
.L_x_11119:
        /* <DEDUP_REMOVED lines=13> */
.L_x_11123:
        /* <DEDUP_REMOVED lines=12> */
.L_x_11126:
[----:B------:R-:W-:Y:S02]  /*17940*/  IMAD.MOV.U32 R200, RZ, RZ, R12 ;  /* 0x000000ffffc87224 */ /* 0x000fe400078e000c */
.L_x_11127:
[----:B------:R-:W-:Y:S05]  /*17950*/  BSYNC B1 ;  /* 0x0000000000017941 */ /* 0x000fea0003800000 */
.L_x_11125:
        /* <DEDUP_REMOVED lines=16> */
.L_x_11131:
[----:B------:R-:W-:Y:S05]  /*17a60*/  BSYNC B2 ;  /* 0x0000000000027941 */ /* 0x000fea0003800000 */
.L_x_11130:
        /* <DEDUP_REMOVED lines=44> */
.L_x_11129:
[----:B------:R-:W-:Y:S05]  /*17d30*/  BSYNC B1 ;  /* 0x0000000000017941 */ /* 0x000fea0003800000 */
.L_x_11128:
        /* <DEDUP_REMOVED lines=10> */
.L_x_11124:
        /* <DEDUP_REMOVED lines=54> */
.L_x_11132:
[----:B------:R-:W-:Y:S02]  /*18140*/  IADD3 R196, R196, 0x20, RZ ;  /* 0x00000020c4c47810 */ /* 0x000fe40007ffe0ff */
.L_x_11003:
[----:B------:R-:W-:Y:S05]  /*18150*/  BSYNC B0 ;  /* 0x0000000000007941 */ /* 0x000fea0003800000 */
.L_x_11002:
        /* <DEDUP_REMOVED lines=30> */
.L_x_11136:
[----:B0-----:R-:W-:Y:S02]  /*18340*/  IMAD.MOV.U32 R178, RZ, RZ, R12 ;  /* 0x000000ffffb27224 */ /* 0x001fe400078e000c */
.L_x_11137:
[----:B------:R-:W-:Y:S05]  /*18350*/  BSYNC B1 ;  /* 0x0000000000017941 */ /* 0x000fea0003800000 */
.L_x_11135:
        /* <DEDUP_REMOVED lines=16> */
.L_x_11141:
[----:B------:R-:W-:Y:S05]  /*18460*/  BSYNC B2 ;  /* 0x0000000000027941 */ /* 0x000fea0003800000 */
.L_x_11140:
        /* <DEDUP_REMOVED lines=44> */
.L_x_11139:
[----:B------:R-:W-:Y:S05]  /*18730*/  BSYNC B1 ;  /* 0x0000000000017941 */ /* 0x000fea0003800000 */
.L_x_11138:
        /* <DEDUP_REMOVED lines=18> */
.L_x_11142:
        /* <DEDUP_REMOVED lines=12> */
.L_x_11145:
[----:B------:R-:W-:Y:S02]  /*18920*/  IMAD.MOV.U32 R178, RZ, RZ, R12 ;  /* 0x000000ffffb27224 */ /* 0x000fe400078e000c */
.L_x_11146:
[----:B------:R-:W-:Y:S05]  /*18930*/  BSYNC B1 ;  /* 0x0000000000017941 */ /* 0x000fea0003800000 */
.L_x_11144:
        /* <DEDUP_REMOVED lines=16> */
.L_x_11150:
[----:B------:R-:W-:Y:S05]  /*18a40*/  BSYNC B2 ;  /* 0x0000000000027941 */ /* 0x000fea0003800000 */
.L_x_11149:
        /* <DEDUP_REMOVED lines=44> */
.L_x_11148:
[----:B------:R-:W-:Y:S05]  /*18d10*/  BSYNC B1 ;  /* 0x0000000000017941 */ /* 0x000fea0003800000 */
.L_x_11147:
        /* <DEDUP_REMOVED lines=10> */
.L_x_11143:
        /* <DEDUP_REMOVED lines=12> */
.L_x_11152:
[----:B------:R-:W-:Y:S02]  /*18e80*/  IMAD.MOV.U32 R178, RZ, RZ, R12 ;  /* 0x000000ffffb27224 */ /* 0x000fe400078e000c */
.L_x_11153:
[----:B------:R-:W-:Y:S05]  /*18e90*/  BSYNC B1 ;  /* 0x0000000000017941 */ /* 0x000fea0003800000 */
.L_x_11151:
        /* <DEDUP_REMOVED lines=16> */
.L_x_11157:
[----:B------:R-:W-:Y:S05]  /*18fa0*/  BSYNC B2 ;  /* 0x0000000000027941 */ /* 0x000fea0003800000 */
.L_x_11156:
        /* <DEDUP_REMOVED lines=44> */
.L_x_11155:
[----:B------:R-:W-:Y:S05]  /*19270*/  BSYNC B1 ;  /* 0x0000000000017941 */ /* 0x000fea0003800000 */
.L_x_11154:
        /* <DEDUP_REMOVED lines=15> */
.L_x_11158:
        /* <DEDUP_REMOVED lines=12> */
.L_x_11161:
[----:B------:R-:W-:Y:S02]  /*19430*/  IMAD.MOV.U32 R140, RZ, RZ, R12 ;  /* 0x000000ffff8c7224 */ /* 0x000fe400078e000c */
.L_x_11162:
[----:B------:R-:W-:Y:S05]  /*19440*/  BSYNC B1 ;  /* 0x0000000000017941 */ /* 0x000fea0003800000 */
.L_x_11160:
        /* <DEDUP_REMOVED lines=16> */
.L_x_11166:
[----:B------:R-:W-:Y:S05]  /*19550*/  BSYNC B2 ;  /* 0x0000000000027941 */ /* 0x000fea0003800000 */
.L_x_11165:
        /* <DEDUP_REMOVED lines=44> */
.L_x_11164:
[----:B------:R-:W-:Y:S05]  /*19820*/  BSYNC B1 ;  /* 0x0000000000017941 */ /* 0x000fea0003800000 */
.L_x_11163:
        /* <DEDUP_REMOVED lines=10> */
.L_x_11159:
        /* <DEDUP_REMOVED lines=12> */
.L_x_11168:
[----:B------:R-:W-:Y:S02]  /*19990*/  IMAD.MOV.U32 R140, RZ, RZ, R12 ;  /* 0x000000ffff8c7224 */ /* 0x000fe400078e000c */
.L_x_11169:
[----:B------:R-:W-:Y:S05]  /*199a0*/  BSYNC B1 ;  /* 0x0000000000017941 */ /* 0x000fea0003800000 */
.L_x_11167:
        /* <DEDUP_REMOVED lines=16> */
.L_x_11173:
[----:B------:R-:W-:Y:S05]  /*19ab0*/  BSYNC B2 ;  /* 0x0000000000027941 */ /* 0x000fea0003800000 */
.L_x_11172:
        /* <DEDUP_REMOVED lines=44> */
.L_x_11171:
[----:B------:R-:W-:Y:S05]  /*19d80*/  BSYNC B1 ;  /* 0x0000000000017941 */ /* 0x000fea0003800000 */
.L_x_11170:
        /* <DEDUP_REMOVED lines=15> */
.L_x_11174:
        /* <DEDUP_REMOVED lines=12> */
.L_x_11177:
[----:B------:R-:W-:Y:S02]  /*19f40*/  IMAD.MOV.U32 R140, RZ, RZ, R12 ;  /* 0x000000ffff8c7224 */ /* 0x000fe400078e000c */
.L_x_11178:
[----:B------:R-:W-:Y:S05]  /*19f50*/  BSYNC B1 ;  /* 0x0000000000017941 */ /* 0x000fea0003800000 */
.L_x_11176:
        /* <DEDUP_REMOVED lines=16> */
.L_x_11182:
[----:B------:R-:W-:Y:S05]  /*1a060*/  BSYNC B2 ;  /* 0x0000000000027941 */ /* 0x000fea0003800000 */
.L_x_11181:
        /* <DEDUP_REMOVED lines=44> */
.L_x_11180:
[----:B------:R-:W-:Y:S05]  /*1a330*/  BSYNC B1 ;  /* 0x0000000000017941 */ /* 0x000fea0003800000 */
.L_x_11179:
        /* <DEDUP_REMOVED lines=10> */
.L_x_11175:
        /* <DEDUP_REMOVED lines=12> */
.L_x_11184:
[----:B------:R-:W-:Y:S02]  /*1a4a0*/  IMAD.MOV.U32 R140, RZ, RZ, R12 ;  /* 0x000000ffff8c7224 */ /* 0x000fe400078e000c */
.L_x_11185:
[----:B------:R-:W-:Y:S05]  /*1a4b0*/  BSYNC B1 ;  /* 0x0000000000017941 */ /* 0x000fea0003800000 */
.L_x_11183:
        /* <DEDUP_REMOVED lines=16> */
.L_x_11189:
[----:B------:R-:W-:Y:S05]  /*1a5c0*/  BSYNC B2 ;  /* 0x0000000000027941 */ /* 0x000fea0003800000 */
.L_x_11188:
        /* <DEDUP_REMOVED lines=44> */
.L_x_11187:
[----:B------:R-:W-:Y:S05]  /*1a890*/  BSYNC B1 ;  /* 0x0000000000017941 */ /* 0x000fea0003800000 */
.L_x_11186:
        /* <DEDUP_REMOVED lines=15> */
.L_x_11190:
        /* <DEDUP_REMOVED lines=12> */
.L_x_11193:
[----:B------:R-:W-:Y:S02]  /*1aa50*/  IMAD.MOV.U32 R174, RZ, RZ, R12 ;  /* 0x000000ffffae7224 */ /* 0x000fe400078e000c */
.L_x_11194:
[----:B------:R-:W-:Y:S05]  /*1aa60*/  BSYNC B1 ;  /* 0x0000000000017941 */ /* 0x000fea0003800000 */
.L_x_11192:
        /* <DEDUP_REMOVED lines=16> */
.L_x_11198:
[----:B------:R-:W-:Y:S05]  /*1ab70*/  BSYNC B2 ;  /* 0x0000000000027941 */ /* 0x000fea0003800000 */
.L_x_11197:
        /* <DEDUP_REMOVED lines=44> */
.L_x_11196:
[----:B------:R-:W-:Y:S05]  /*1ae40*/  BSYNC B1 ;  /* 0x0000000000017941 */ /* 0x000fea0003800000 */
.L_x_11195:
        /* <DEDUP_REMOVED lines=10> */
.L_x_11191:
        /* <DEDUP_REMOVED lines=12> */
.L_x_11200:
[----:B------:R-:W-:Y:S02]  /*1afb0*/  IMAD.MOV.U32 R197, RZ, RZ, R12 ;  /* 0x000000ffffc57224 */ /* 0x000fe400078e000c */
.L_x_11201:
[----:B------:R-:W-:Y:S05]  /*1afc0*/  BSYNC B1 ;  /* 0x0000000000017941 */ /* 0x000fea0003800000 */
.L_x_11199:
        /* <DEDUP_REMOVED lines=16> */
.L_x_11205:
[----:B------:R-:W-:Y:S05]  /*1b0d0*/  BSYNC B2 ;  /* 0x0000000000027941 */ /* 0x000fea0003800000 */
.L_x_11204:
        /* <DEDUP_REMOVED lines=44> */
.L_x_11203:
[----:B------:R-:W-:Y:S05]  /*1b3a0*/  BSYNC B1 ;  /* 0x0000000000017941 */ /* 0x000fea0003800000 */
.L_x_11202:
        /* <DEDUP_REMOVED lines=13> */
.L_x_11206:
        /* <DEDUP_REMOVED lines=12> */
.L_x_11209:
[----:B------:R-:W-:Y:S02]  /*1b540*/  IMAD.MOV.U32 R197, RZ, RZ, R12 ;  /* 0x000000ffffc57224 */ /* 0x000fe400078e000c */
.L_x_11210:
[----:B------:R-:W-:Y:S05]  /*1b550*/  BSYNC B1 ;  /* 0x0000000000017941 */ /* 0x000fea0003800000 */
.L_x_11208:
        /* <DEDUP_REMOVED lines=16> */
.L_x_11214:
[----:B------:R-:W-:Y:S05]  /*1b660*/  BSYNC B2 ;  /* 0x0000000000027941 */ /* 0x000fea0003800000 */
.L_x_11213:
        /* <DEDUP_REMOVED lines=44> */
.L_x_11212:
[----:B------:R-:W-:Y:S05]  /*1b930*/  BSYNC B1 ;  /* 0x0000000000017941 */ /* 0x000fea0003800000 */
.L_x_11211:
        /* <DEDUP_REMOVED lines=10> */
.L_x_11207:
        /* <DEDUP_REMOVED lines=12> */
.L_x_11216:
[----:B------:R-:W-:Y:S02]  /*1baa0*/  IMAD.MOV.U32 R197, RZ, RZ, R12 ;  /* 0x000000ffffc57224 */ /* 0x000fe400078e000c */
.L_x_11217:
[----:B------:R-:W-:Y:S05]  /*1bab0*/  BSYNC B1 ;  /* 0x0000000000017941 */ /* 0x000fea0003800000 */
.L_x_11215:
        /* <DEDUP_REMOVED lines=16> */
.L_x_11221:
[----:B------:R-:W-:Y:S05]  /*1bbc0*/  BSYNC B2 ;  /* 0x0000000000027941 */ /* 0x000fea0003800000 */
.L_x_11220:
        /* <DEDUP_REMOVED lines=44> */
.L_x_11219:
[----:B------:R-:W-:Y:S05]  /*1be90*/  BSYNC B1 ;  /* 0x0000000000017941 */ /* 0x000fea0003800000 */
.L_x_11218:
        /* <DEDUP_REMOVED lines=13> */
.L_x_11222:
        /* <DEDUP_REMOVED lines=12> */
.L_x_11225:
[----:B------:R-:W-:Y:S02]  /*1c030*/  IMAD.MOV.U32 R142, RZ, RZ, R12 ;  /* 0x000000ffff8e7224 */ /* 0x000fe400078e000c */
.L_x_11226:
[----:B------:R-:W-:Y:S05]  /*1c040*/  BSYNC B1 ;  /* 0x0000000000017941 */ /* 0x000fea0003800000 */
.L_x_11224:
        /* <DEDUP_REMOVED lines=16> */
.L_x_11230:
[----:B------:R-:W-:Y:S05]  /*1c150*/  BSYNC B2 ;  /* 0x0000000000027941 */ /* 0x000fea0003800000 */
.L_x_11229:
        /* <DEDUP_REMOVED lines=44> */
.L_x_11228:
[----:B------:R-:W-:Y:S05]  /*1c420*/  BSYNC B1 ;  /* 0x0000000000017941 */ /* 0x000fea0003800000 */
.L_x_11227:
        /* <DEDUP_REMOVED lines=10> */
.L_x_11223:
        /* <DEDUP_REMOVED lines=12> */
.L_x_11232:
[----:B------:R-:W-:Y:S02]  /*1c590*/  IMAD.MOV.U32 R142, RZ, RZ, R12 ;  /* 0x000000ffff8e7224 */ /* 0x000fe400078e000c */
.L_x_11233:
[----:B------:R-:W-:Y:S05]  /*1c5a0*/  BSYNC B1 ;  /* 0x0000000000017941 */ /* 0x000fea0003800000 */
.L_x_11231:
        /* <DEDUP_REMOVED lines=16> */
.L_x_11237:
[----:B------:R-:W-:Y:S05]  /*1c6b0*/  BSYNC B2 ;  /* 0x0000000000027941 */ /* 0x000fea0003800000 */
.L_x_11236:
        /* <DEDUP_REMOVED lines=44> */
.L_x_11235:
[----:B------:R-:W-:Y:S05]  /*1c980*/  BSYNC B1 ;  /* 0x0000000000017941 */ /* 0x000fea0003800000 */
.L_x_11234:
        /* <DEDUP_REMOVED lines=13> */
.L_x_11238:
        /* <DEDUP_REMOVED lines=12> */
.L_x_11241:
[----:B------:R-:W-:Y:S02]  /*1cb20*/  IMAD.MOV.U32 R142, RZ, RZ, R12 ;  /* 0x000000ffff8e7224 */ /* 0x000fe400078e000c */
.L_x_11242:
[----:B------:R-:W-:Y:S05]  /*1cb30*/  BSYNC B1 ;  /* 0x0000000000017941 */ /* 0x000fea0003800000 */
.L_x_11240:
        /* <DEDUP_REMOVED lines=16> */
.L_x_11246:
[----:B------:R-:W-:Y:S05]  /*1cc40*/  BSYNC B2 ;  /* 0x0000000000027941 */ /* 0x000fea0003800000 */
.L_x_11245:
        /* <DEDUP_REMOVED lines=42> */
[----:B------:R-:W-:Y:S01]  /*1cef0*/  MOV R14, R16 ;  /* 0x00000010000e7202 */ /* 0x000fe20000000f00 */
[----:B------:R-:W-:Y:S02]  /*1cf00*/  IMAD.MOV.U32 R16, RZ, RZ, RZ ;  /* 0x000000ffff107224 */ /* 0x000fe400078e00ff */
.L_x_11244:
[----:B------:R-:W-:Y:S05]  /*1cf10*/  BSYNC B1 ;  /* 0x0000000000017941 */ /* 0x000fea0003800000 */
.L_x_11243:
        /* <DEDUP_REMOVED lines=10> */
.L_x_11239:
        /* <DEDUP_REMOVED lines=12> */
.L_x_11248:
[----:B------:R-:W-:Y:S02]  /*1d080*/  IMAD.MOV.U32 R142, RZ, RZ, R12 ;  /* 0x000000ffff8e7224 */ /* 0x000fe400078e000c */
.L_x_11249:
[----:B------:R-:W-:Y:S05]  /*1d090*/  BSYNC B1 ;  /* 0x0000000000017941 */ /* 0x000fea0003800000 */
.L_x_11247:
        /* <DEDUP_REMOVED lines=16> */
.L_x_11253:
[----:B------:R-:W-:Y:S05]  /*1d1a0*/  BSYNC B2 ;  /* 0x0000000000027941 */ /* 0x000fea0003800000 */
.L_x_11252:
        /* <DEDUP_REMOVED lines=44> */
.L_x_11251:
[----:B------:R-:W-:Y:S05]  /*1d470*/  BSYNC B1 ;  /* 0x0000000000017941 */ /* 0x000fea0003800000 */
.L_x_11250:
        /* <DEDUP_REMOVED lines=13> */
.L_x_11254:
        /* <DEDUP_REMOVED lines=12> */
.L_x_11257:
[----:B------:R-:W-:Y:S02]  /*1d610*/  IMAD.MOV.U32 R200, RZ, RZ, R12 ;  /* 0x000000ffffc87224 */ /* 0x000fe400078e000c */
.L_x_11258:
[----:B------:R-:W-:Y:S05]  /*1d620*/  BSYNC B1 ;  /* 0x0000000000017941 */ /* 0x000fea0003800000 */
.L_x_11256:
        /* <DEDUP_REMOVED lines=16> */
.L_x_11262:
[----:B------:R-:W-:Y:S05]  /*1d730*/  BSYNC B2 ;  /* 0x0000000000027941 */ /* 0x000fea0003800000 */
.L_x_11261:
        /* <DEDUP_REMOVED lines=44> */
.L_x_11260:
[----:B------:R-:W-:Y:S05]  /*1da00*/  BSYNC B1 ;  /* 0x0000000000017941 */ /* 0x000fea0003800000 */
.L_x_11259:
        /* <DEDUP_REMOVED lines=10> */
.L_x_11255:
        /* <DEDUP_REMOVED lines=54> */
.L_x_11263:
[----:B------:R-:W-:Y:S02]  /*1de10*/  IADD3 R196, R196, 0x20, RZ ;  /* 0x00000020c4c47810 */ /* 0x000fe40007ffe0ff */
.L_x_11134:
[----:B------:R-:W-:Y:S05]  /*1de20*/  BSYNC B0 ;  /* 0x0000000000007941 */ /* 0x000fea0003800000 */
.L_x_11133:
        /* <DEDUP_REMOVED lines=30> */
.L_x_11267:
[----:B0-----:R-:W-:Y:S02]  /*1e010*/  IMAD.MOV.U32 R188, RZ, RZ, R12 ;  /* 0x000000ffffbc7224 */ /* 0x001fe400078e000c */
.L_x_11268:
[----:B------:R-:W-:Y:S05]  /*1e020*/  BSYNC B1 ;  /* 0x0000000000017941 */ /* 0x000fea0003800000 */
.L_x_11266:
        /* <DEDUP_REMOVED lines=16> */
.L_x_11272:
[----:B------:R-:W-:Y:S05]  /*1e130*/  BSYNC B2 ;  /* 0x0000000000027941 */ /* 0x000fea0003800000 */
.L_x_11271:
        /* <DEDUP_REMOVED lines=44> */
.L_x_11270:
[----:B------:R-:W-:Y:S05]  /*1e400*/  BSYNC B1 ;  /* 0x0000000000017941 */ /* 0x000fea0003800000 */
.L_x_11269:
        /* <DEDUP_REMOVED lines=18> */
.L_x_11273:
        /* <DEDUP_REMOVED lines=12> */
.L_x_11276:
[----:B------:R-:W-:Y:S02]  /*1e5f0*/  IMAD.MOV.U32 R188, RZ, RZ, R12 ;  /* 0x000000ffffbc7224 */ /* 0x000fe400078e000c */
.L_x_11277:
[----:B------:R-:W-:Y:S05]  /*1e600*/  BSYNC B1 ;  /* 0x0000000000017941 */ /* 0x000fea0003800000 */
.L_x_11275:
        /* <DEDUP_REMOVED lines=16> */
.L_x_11281:
[----:B------:R-:W-:Y:S05]  /*1e710*/  BSYNC B2 ;  /* 0x0000000000027941 */ /* 0x000fea0003800000 */
.L_x_11280:
        /* <DEDUP_REMOVED lines=44> */
.L_x_11279:
[----:B------:R-:W-:Y:S05]  /*1e9e0*/  BSYNC B1 ;  /* 0x0000000000017941 */ /* 0x000fea0003800000 */
.L_x_11278:
        /* <DEDUP_REMOVED lines=10> */
.L_x_11274:
        /* <DEDUP_REMOVED lines=12> */
.L_x_11283:
[----:B------:R-:W-:Y:S02]  /*1eb50*/  IMAD.MOV.U32 R188, RZ, RZ, R12 ;  /* 0x000000ffffbc7224 */ /* 0x000fe400078e000c */
.L_x_11284:
[----:B------:R-:W-:Y:S05]  /*1eb60*/  BSYNC B1 ;  /* 0x0000000000017941 */ /* 0x000fea0003800000 */
.L_x_11282:
        /* <DEDUP_REMOVED lines=16> */
.L_x_11288:
[----:B------:R-:W-:Y:S05]  /*1ec70*/  BSYNC B2 ;  /* 0x0000000000027941 */ /* 0x000fea0003800000 */
.L_x_11287:
        /* <DEDUP_REMOVED lines=44> */
.L_x_11286:
[----:B------:R-:W-:Y:S05]  /*1ef40*/  BSYNC B1 ;  /* 0x0000000000017941 */ /* 0x000fea0003800000 */
.L_x_11285:
        /* <DEDUP_REMOVED lines=15> */
.L_x_11289:
        /* <DEDUP_REMOVED lines=12> */
.L_x_11292:
[----:B------:R-:W-:Y:S02]  /*1f100*/  IMAD.MOV.U32 R140, RZ, RZ, R12 ;  /* 0x000000ffff8c7224 */ /* 0x000fe400078e000c */
.L_x_11293:
[----:B------:R-:W-:Y:S05]  /*1f110*/  BSYNC B1 ;  /* 0x0000000000017941 */ /* 0x000fea0003800000 */
.L_x_11291:
        /* <DEDUP_REMOVED lines=16> */
.L_x_11297:
[----:B------:R-:W-:Y:S05]  /*1f220*/  BSYNC B2 ;  /* 0x0000000000027941 */ /* 0x000fea0003800000 */
.L_x_11296:
        /* <DEDUP_REMOVED lines=44> */
.L_x_11295:
[----:B------:R-:W-:Y:S05]  /*1f4f0*/  BSYNC B1 ;  /* 0x0000000000017941 */ /* 0x000fea0003800000 */
.L_x_11294:
        /* <DEDUP_REMOVED lines=10> */
.L_x_11290:
        /* <DEDUP_REMOVED lines=12> */
.L_x_11299:
[----:B------:R-:W-:Y:S02]  /*1f660*/  IMAD.MOV.U32 R140, RZ, RZ, R12 ;  /* 0x000000ffff8c7224 */ /* 0x000fe400078e000c */
.L_x_11300:
[----:B------:R-:W-:Y:S05]  /*1f670*/  BSYNC B1 ;  /* 0x0000000000017941 */ /* 0x000fea0003800000 */
.L_x_11298:
        /* <DEDUP_REMOVED lines=16> */
.L_x_11304:
[----:B------:R-:W-:Y:S05]  /*1f780*/  BSYNC B2 ;  /* 0x0000000000027941 */ /* 0x000fea0003800000 */
.L_x_11303:
        /* <DEDUP_REMOVED lines=44> */
.L_x_11302:
[----:B------:R-:W-:Y:S05]  /*1fa50*/  BSYNC B1 ;  /* 0x0000000000017941 */ /* 0x000fea0003800000 */
.L_x_11301:
        /* <DEDUP_REMOVED lines=15> */
.L_x_11305:
        /* <DEDUP_REMOVED lines=12> */
.L_x_11308:
[----:B------:R-:W-:Y:S02]  /*1fc10*/  IMAD.MOV.U32 R140, RZ, RZ, R12 ;  /* 0x000000ffff8c7224 */ /* 0x000fe400078e000c */
.L_x_11309:
[----:B------:R-:W-:Y:S05]  /*1fc20*/  BSYNC B1 ;  /* 0x0000000000017941 */ /* 0x000fea0003800000 */
.L_x_11307:
        /* <DEDUP_REMOVED lines=16> */
.L_x_11313:
[----:B------:R-:W-:Y:S05]  /*1fd30*/  BSYNC B2 ;  /* 0x0000000000027941 */ /* 0x000fea0003800000 */
.L_x_11312:
        /* <DEDUP_REMOVED lines=44> */
.L_x_11311:
[----:B------:R-:W-:Y:S05]  /*20000*/  BSYNC B1 ;  /* 0x0000000000017941 */ /* 0x000fea0003800000 */
.L_x_11310:
        /* <DEDUP_REMOVED lines=10> */
.L_x_11306:
        /* <DEDUP_REMOVED lines=12> */
.L_x_11315:
[----:B------:R-:W-:Y:S02]  /*20170*/  IMAD.MOV.U32 R140, RZ, RZ, R12 ;  /* 0x000000ffff8c7224 */ /* 0x000fe400078e000c */
.L_x_11316:
[----:B------:R-:W-:Y:S05]  /*20180*/  BSYNC B1 ;  /* 0x0000000000017941 */ /* 0x000fea0003800000 */
.L_x_11314:
        /* <DEDUP_REMOVED lines=16> */
.L_x_11320:
[----:B------:R-:W-:Y:S05]  /*20290*/  BSYNC B2 ;  /* 0x0000000000027941 */ /* 0x000fea0003800000 */
.L_x_11319:
        /* <DEDUP_REMOVED lines=44> */
.L_x_11318:
[----:B------:R-:W-:Y:S05]  /*20560*/  BSYNC B1 ;  /* 0x0000000000017941 */ /* 0x000fea0003800000 */
.L_x_11317:
        /* <DEDUP_REMOVED lines=15> */
.L_x_11321:
        /* <DEDUP_REMOVED lines=12> */
.L_x_11324:
[----:B------:R-:W-:Y:S02]  /*20720*/  IMAD.MOV.U32 R177, RZ, RZ, R12 ;  /* 0x000000ffffb17224 */ /* 0x000fe400078e000c */
.L_x_11325:
[----:B------:R-:W-:Y:S05]  /*20730*/  BSYNC B1 ;  /* 0x0000000000017941 */ /* 0x000fea0003800000 */
.L_x_11323:
        /* <DEDUP_REMOVED lines=16> */
.L_x_11329:
[----:B------:R-:W-:Y:S05]  /*20840*/  BSYNC B2 ;  /* 0x0000000000027941 */ /* 0x000fea0003800000 */
.L_x_11328:
        /* <DEDUP_REMOVED lines=44> */
.L_x_11327:
[----:B------:R-:W-:Y:S05]  /*20b10*/  BSYNC B1 ;  /* 0x0000000000017941 */ /* 0x000fea0003800000 */
.L_x_11326:
        /* <DEDUP_REMOVED lines=10> */
.L_x_11322:
        /* <DEDUP_REMOVED lines=12> */
.L_x_11331:
[----:B------:R-:W-:Y:S02]  /*20c80*/  IMAD.MOV.U32 R192, RZ, RZ, R12 ;  /* 0x000000ffffc07224 */ /* 0x000fe400078e000c */
.L_x_11332:
[----:B------:R-:W-:Y:S05]  /*20c90*/  BSYNC B1 ;  /* 0x0000000000017941 */ /* 0x000fea0003800000 */
.L_x_11330:
        /* <DEDUP_REMOVED lines=16> */
.L_x_11336:
[----:B------:R-:W-:Y:S05]  /*20da0*/  BSYNC B2 ;  /* 0x0000000000027941 */ /* 0x000fea0003800000 */
.L_x_11335:
        /* <DEDUP_REMOVED lines=44> */
.L_x_11334:
[----:B------:R-:W-:Y:S05]  /*21070*/  BSYNC B1 ;  /* 0x0000000000017941 */ /* 0x000fea0003800000 */
.L_x_11333:
[----:B------:R-:W0:Y:S01]  /*21080*/  I2F.U32 R141, R192 ;  /* 0x000000c0008d7306 */ /* 0x000e220000201000 */
        /* <DEDUP_REMOVED lines=8> */
[----:B------:R-:W-:Y:S01]  /*21110*/  IMAD.MOV.U32 R16, RZ, RZ, R140 ;  /* 0x000000ffff107224 */ /* 0x000fe200078e008c */
[----:B------:R-:W-:-:S05]  /*21120*/  PRMT R140, RZ, 0x5410, R38 ;  /* 0x00005410ff8c7816 */ /* 0x000fca0000000026 */
[----:B------:R-:W-:Y:S01]  /*21130*/  FADD.FTZ R177, R140, R177 ;  /* 0x000000b18cb17221 */ /* 0x000fe20000010000 */
[----:B------:R-:W-:Y:S05]  /*21140*/  BRA `(.L_x_11338) ;  /* 0x0000056000007947 */ /* 0x000fea0003800000 */
.L_x_11337:
        /* <DEDUP_REMOVED lines=12> */
.L_x_11340:
[----:B------:R-:W-:Y:S02]  /*21210*/  IMAD.MOV.U32 R192, RZ, RZ, R12 ;  /* 0x000000ffffc07224 */ /* 0x000fe400078e000c */
.L_x_11341:
[----:B------:R-:W-:Y:S05]  /*21220*/  BSYNC B1 ;  /* 0x0000000000017941 */ /* 0x000fea0003800000 */
.L_x_11339:
        /* <DEDUP_REMOVED lines=16> */
.L_x_11345:
[----:B------:R-:W-:Y:S05]  /*21330*/  BSYNC B2 ;  /* 0x0000000000027941 */ /* 0x000fea0003800000 */
.L_x_11344:
        /* <DEDUP_REMOVED lines=44> */
.L_x_11343:
[----:B------:R-:W-:Y:S05]  /*21600*/  BSYNC B1 ;  /* 0x0000000000017941 */ /* 0x000fea0003800000 */
.L_x_11342:
        /* <DEDUP_REMOVED lines=10> */
.L_x_11338:
        /* <DEDUP_REMOVED lines=12> */
.L_x_11347:
[----:B------:R-:W-:Y:S02]  /*21770*/  IMAD.MOV.U32 R192, RZ, RZ, R12 ;  /* 0x000000ffffc07224 */ /* 0x000fe400078e000c */
.L_x_11348:
[----:B------:R-:W-:Y:S05]  /*21780*/  BSYNC B1 ;  /* 0x0000000000017941 */ /* 0x000fea0003800000 */
.L_x_11346:
        /* <DEDUP_REMOVED lines=16> */
.L_x_11352:
[----:B------:R-:W-:Y:S05]  /*21890*/  BSYNC B2 ;  /* 0x0000000000027941 */ /* 0x000fea0003800000 */
.L_x_11351:
        /* <DEDUP_REMOVED lines=44> */
.L_x_11350:
[----:B------:R-:W-:Y:S05]  /*21b60*/  BSYNC B1 ;  /* 0x0000000000017941 */ /* 0x000fea0003800000 */
.L_x_11349:
        /* <DEDUP_REMOVED lines=13> */
.L_x_11353:
        /* <DEDUP_REMOVED lines=12> */
.L_x_11356:
[----:B------:R-:W-:Y:S02]  /*21d00*/  IMAD.MOV.U32 R142, RZ, RZ, R12 ;  /* 0x000000ffff8e7224 */ /* 0x000fe400078e000c */
.L_x_11357:
[----:B------:R-:W-:Y:S05]  /*21d10*/  BSYNC B1 ;  /* 0x0000000000017941 */ /* 0x000fea0003800000 */
.L_x_11355:
        /* <DEDUP_REMOVED lines=16> */
.L_x_11361:
[----:B------:R-:W-:Y:S05]  /*21e20*/  BSYNC B2 ;  /* 0x0000000000027941 */ /* 0x000fea0003800000 */
.L_x_11360:
        /* <DEDUP_REMOVED lines=44> */
.L_x_11359:
[----:B------:R-:W-:Y:S05]  /*220f0*/  BSYNC B1 ;  /* 0x0000000000017941 */ /* 0x000fea0003800000 */
.L_x_11358:
        /* <DEDUP_REMOVED lines=10> */
.L_x_11354:
        /* <DEDUP_REMOVED lines=12> */
.L_x_11363:
[----:B------:R-:W-:Y:S02]  /*22260*/  IMAD.MOV.U32 R142, RZ, RZ, R12 ;  /* 0x000000ffff8e7224 */ /* 0x000fe400078e000c */
.L_x_11364:
[----:B------:R-:W-:Y:S05]  /*22270*/  BSYNC B1 ;  /* 0x0000000000017941 */ /* 0x000fea0003800000 */
.L_x_11362:
        /* <DEDUP_REMOVED lines=16> */
.L_x_11368:
[----:B------:R-:W-:Y:S05]  /*22380*/  BSYNC B2 ;  /* 0x0000000000027941 */ /* 0x000fea0003800000 */
.L_x_11367:
        /* <DEDUP_REMOVED lines=44> */
.L_x_11366:
[----:B------:R-:W-:Y:S05]  /*22650*/  BSYNC B1 ;  /* 0x0000000000017941 */ /* 0x000fea0003800000 */
.L_x_11365:
        /* <DEDUP_REMOVED lines=13> */
.L_x_11369:
        /* <DEDUP_REMOVED lines=12> */
.L_x_11372:
[----:B------:R-:W-:Y:S02]  /*227f0*/  IMAD.MOV.U32 R142, RZ, RZ, R12 ;  /* 0x000000ffff8e7224 */ /* 0x000fe400078e000c */
.L_x_11373:
[----:B------:R-:W-:Y:S05]  /*22800*/  BSYNC B1 ;  /* 0x0000000000017941 */ /* 0x000fea0003800000 */
.L_x_11371:
        /* <DEDUP_REMOVED lines=16> */
.L_x_11377:
[----:B------:R-:W-:Y:S05]  /*22910*/  BSYNC B2 ;  /* 0x0000000000027941 */ /* 0x000fea0003800000 */
.L_x_11376:
        /* <DEDUP_REMOVED lines=44> */
.L_x_11375:
[----:B------:R-:W-:Y:S05]  /*22be0*/  BSYNC B1 ;  /* 0x0000000000017941 */ /* 0x000fea0003800000 */
.L_x_11374:
        /* <DEDUP_REMOVED lines=10> */
.L_x_11370:
        /* <DEDUP_REMOVED lines=12> */
.L_x_11379:
[----:B------:R-:W-:Y:S02]  /*22d50*/  IMAD.MOV.U32 R142, RZ, RZ, R12 ;  /* 0x000000ffff8e7224 */ /* 0x000fe400078e000c */
.L_x_11380:
[----:B------:R-:W-:Y:S05]  /*22d60*/  BSYNC B1 ;  /* 0x0000000000017941 */ /* 0x000fea0003800000 */
.L_x_11378:
        /* <DEDUP_REMOVED lines=16> */
.L_x_11384:
[----:B------:R-:W-:Y:S05]  /*22e70*/  BSYNC B2 ;  /* 0x0000000000027941 */ /* 0x000fea0003800000 */
.L_x_11383:
        /* <DEDUP_REMOVED lines=39> */
[----:B------:R-:W-:Y:S02]  /*230f0*/  MOV R12, R140 ;  /* 0x0000008c000c7202 */ /* 0x000fe40000000f00 */
[----:B------:R-:W-:Y:S01]  /*23100*/  LOP3.LUT R15, R141, R200, R18, 0x96, !PT ;  /* 0x000000c88d0f7212 */ /* 0x000fe200078e9612 */
[----:B------:R-:W-:Y:S01]  /*23110*/  IMAD.MOV.U32 R140, RZ, RZ, RZ ;  /* 0x000000ffff8c7224 */ /* 0x000fe200078e00ff */
[----:B------:R-:W-:Y:S01]  /*23120*/  LOP3.LUT R17, R17, R14, R19, 0x96, !PT ;  /* 0x0000000e11117212 */ /* 0x000fe200078e9613 */
[----:B------:R-:W-:Y:S02]  /*23130*/  IMAD.MOV.U32 R14, RZ, RZ, R16 ;  /* 0x000000ffff0e7224 */ /* 0x000fe400078e0010 */
.L_x_11382:
[----:B------:R-:W-:Y:S05]  /*23140*/  BSYNC B1 ;  /* 0x0000000000017941 */ /* 0x000fea0003800000 */
.L_x_11381:
        /* <DEDUP_REMOVED lines=13> */
.L_x_11385:
        /* <DEDUP_REMOVED lines=12> */
.L_x_11388:
[----:B------:R-:W-:Y:S02]  /*232e0*/  IMAD.MOV.U32 R200, RZ, RZ, R12 ;  /* 0x000000ffffc87224 */ /* 0x000fe400078e000c */
.L_x_11389:
[----:B------:R-:W-:Y:S05]  /*232f0*/  BSYNC B1 ;  /* 0x0000000000017941 */ /* 0x000fea0003800000 */
.L_x_11387:
        /* <DEDUP_REMOVED lines=16> */
.L_x_11393:
[----:B------:R-:W-:Y:S05]  /*23400*/  BSYNC B2 ;  /* 0x0000000000027941 */ /* 0x000fea0003800000 */
.L_x_11392:
        /* <DEDUP_REMOVED lines=44> */
.L_x_11391:
[----:B------:R-:W-:Y:S05]  /*236d0*/  BSYNC B1 ;  /* 0x0000000000017941 */ /* 0x000fea0003800000 */
.L_x_11390:
        /* <DEDUP_REMOVED lines=10> */
.L_x_11386:
        /* <DEDUP_REMOVED lines=54> */
.L_x_11265:
[----:B------:R-:W-:Y:S05]  /*23ae0*/  BSYNC B0 ;  /* 0x0000000000007941 */ /* 0x000fea0003800000 */
.L_x_11264:
        /* <DEDUP_REMOVED lines=58> */
.L_x_11410:
[----:B-1----:R-:W-:Y:S01]  /*23e90*/  FADD.FTZ R196, R143, R140 ;  /* 0x0000008c8fc47221 */ /* 0x002fe20000010000 */
[----:B------:R-:W-:Y:S05]  /*23ea0*/  BRA.DIV ~URZ, `(.L_x_11395) ;  /* 0x000016827f007947 */ /* 0x000fea000b800000 */
[----:B------:R-:W1:Y:S01]  /*23eb0*/  SHFL.BFLY PT, R140, R196, 0x2, 0x1f ;  /* 0x0c401f00c48c7f89 */ /* 0x000e6200000e0000 */
[----:B------:R-:W-:Y:S01]  /*23ec0*/  LOP3.LUT P6, RZ, R23, 0x20, RZ, 0xc0, !PT ;  /* 0x0000002017ff7812 */ /* 0x000fe200078cc0ff */
        /* <DEDUP_REMOVED lines=114> */
.L_x_11411:
        /* <DEDUP_REMOVED lines=50> */
.L_x_11397:
[----:B------:R-:W-:Y:S05]  /*24910*/  BSYNC B0 ;  /* 0x0000000000007941 */ /* 0x000fea0003800000 */
.L_x_11396:
        /* <DEDUP_REMOVED lines=35> */
.L_x_11399:
[----:B------:R-:W-:Y:S05]  /*24b50*/  BSYNC B0 ;  /* 0x0000000000007941 */ /* 0x000fea0003800000 */
.L_x_11398:
        /* <DEDUP_REMOVED lines=35> */
.L_x_11401:
[----:B------:R-:W-:Y:S05]  /*24d90*/  BSYNC B0 ;  /* 0x0000000000007941 */ /* 0x000fea0003800000 */
.L_x_11400:
        /* <DEDUP_REMOVED lines=35> */
.L_x_11403:
[----:B------:R-:W-:Y:S05]  /*24fd0*/  BSYNC B0 ;  /* 0x0000000000007941 */ /* 0x000fea0003800000 */
.L_x_11402:
        /* <DEDUP_REMOVED lines=35> */
.L_x_11405:
[----:B------:R-:W-:Y:S05]  /*25210*/  BSYNC B0 ;  /* 0x0000000000007941 */ /* 0x000fea0003800000 */
.L_x_11404:
        /* <DEDUP_REMOVED lines=34> */
.L_x_11407:
[----:B------:R-:W-:Y:S05]  /*25440*/  BSYNC B0 ;  /* 0x0000000000007941 */ /* 0x000fea0003800000 */
.L_x_11406:
[----:B------:R-:W-:-:S04]  /*25450*/  IMAD.MOV.U32 R11, RZ, RZ, 0x4 ;  /* 0x00000004ff0b7424 */ /* 0x000fc800078e00ff */
[----:B------:R-:W-:-:S05]  /*25460*/  IMAD R22, R11, c[0x0][0x160], R22 ;  /* 0x000058000b167a24 */ /* 0x000fca00078e0216 */
[----:B------:R-:W-:-:S13]  /*25470*/  ISETP.GE.AND P0, PT, R22, c[0x0][0x164], PT ;  /* 0x0000590016007a0c */ /* 0x000fda0003f06270 */
[----:B01---5:R-:W-:Y:S01]  /*25480*/  @P0 CALL.REL.NOINC `(.L_x_11408) ;  /* 0x0000001000000944 */ /* 0x023fe20003c00000 */
[----:B------:R-:W-:Y:S05]  /*25490*/  BRA `(.L_x_11409) ;  /* 0xfffdb91000007947 */ /* 0x000fea000383ffff */
.L_x_11408:
[----:B------:R-:W-:Y:S05]  /*254a0*/  EXIT ;  /* 0x000000000000794d */ /* 0x000fea0003800000 */
.L_x_11394:
[----:B------:R-:W-:Y:S01]  /*254b0*/  IMAD.MOV.U32 R142, RZ, RZ, R143 ;  /* 0x000000ffff8e7224 */ /* 0x000fe200078e008f */
[----:B------:R-:W-:Y:S01]  /*254c0*/  MOV R140, 0x25510 ;  /* 0x00025510008c7802 */ /* 0x000fe20000000f00 */
[----:B------:R-:W-:Y:S02]  /*254d0*/  IMAD.MOV.U32 R203, RZ, RZ, 0x1 ;  /* 0x00000001ffcb7424 */ /* 0x000fe400078e00ff */
[----:B------:R-:W-:Y:S02]  /*254e0*/  IMAD.MOV.U32 R194, RZ, RZ, 0x1f ;  /* 0x0000001fffc27424 */ /* 0x000fe400078e00ff */
[----:B------:R-:W-:Y:S02]  /*254f0*/  IMAD.MOV.U32 R205, RZ, RZ, -0x1 ;  /* 0xffffffffffcd7424 */ /* 0x000fe400078e00ff */
[----:B-----5:R-:W-:Y:S05]  /*25500*/  CALL.REL.NOINC `($__internal_22_$__cuda_sm70_shflsync_bfly_p) ;  /* 0x000009d000007944 */ /* 0x020fea0003c00000 */
[----:B-1----:R-:W-:Y:S01]  /*25510*/  IMAD.MOV.U32 R140, RZ, RZ, R203 ;  /* 0x000000ffff8c7224 */ /* 0x002fe200078e00cb */
[----:B0-----:R-:W-:Y:S05]  /*25520*/  BRA `(.L_x_11410) ;  /* 0xffffe96000007947 */ /* 0x001fea000383ffff */
.L_x_11395:
[----:B------:R-:W-:Y:S01]  /*25530*/  IMAD.MOV.U32 R142, RZ, RZ, R196 ;  /* 0x000000ffff8e7224 */ /* 0x000fe200078e00c4 */
[----:B------:R-:W-:Y:S01]  /*25540*/  MOV R140, 0x25590 ;  /* 0x00025590008c7802 */ /* 0x000fe20000000f00 */
[----:B------:R-:W-:Y:S02]  /*25550*/  IMAD.MOV.U32 R203, RZ, RZ, 0x2 ;  /* 0x00000002ffcb7424 */ /* 0x000fe400078e00ff */
[----:B------:R-:W-:-:S02]  /*25560*/  IMAD.MOV.U32 R194, RZ, RZ, 0x1f ;  /* 0x0000001fffc27424 */ /* 0x000fc400078e00ff */
[----:B------:R-:W-:Y:S02]  /*25570*/  IMAD.MOV.U32 R205, RZ, RZ, -0x1 ;  /* 0xffffffffffcd7424 */ /* 0x000fe400078e00ff */
[----:B0----5:R-:W-:Y:S05]  /*25580*/  CALL.REL.NOINC `($__internal_22_$__cuda_sm70_shflsync_bfly_p) ;  /* 0x0000095000007944 */ /* 0x021fea0003c00000 */
[----:B01----:R-:W-:Y:S01]  /*25590*/  FADD.FTZ R142, R196, R203 ;  /* 0x000000cbc48e7221 */ /* 0x003fe20000010000 */
[----:B------:R-:W-:Y:S01]  /*255a0*/  MOV R140, 0x255f0 ;  /* 0x000255f0008c7802 */ /* 0x000fe20000000f00 */
[----:B------:R-:W-:Y:S02]  /*255b0*/  IMAD.MOV.U32 R203, RZ, RZ, 0x4 ;  /* 0x00000004ffcb7424 */ /* 0x000fe400078e00ff */
[----:B------:R-:W-:Y:S02]  /*255c0*/  IMAD.MOV.U32 R194, RZ, RZ, 0x1f ;  /* 0x0000001fffc27424 */ /* 0x000fe400078e00ff */
[----:B------:R-:W-:Y:S02]  /*255d0*/  IMAD.MOV.U32 R205, RZ, RZ, -0x1 ;  /* 0xffffffffffcd7424 */ /* 0x000fe400078e00ff */
[----:B------:R-:W-:Y:S05]  /*255e0*/  CALL.REL.NOINC `($__internal_22_$__cuda_sm70_shflsync_bfly_p) ;  /* 0x000008f000007944 */ /* 0x000fea0003c00000 */
[----:B01----:R-:W-:Y:S01]  /*255f0*/  FADD.FTZ R142, R142, R203 ;  /* 0x000000cb8e8e7221 */ /* 0x003fe20000010000 */
[----:B------:R-:W-:Y:S01]  /*25600*/  MOV R140, 0x25650 ;  /* 0x00025650008c7802 */ /* 0x000fe20000000f00 */
[----:B------:R-:W-:Y:S02]  /*25610*/  IMAD.MOV.U32 R203, RZ, RZ, 0x8 ;  /* 0x00000008ffcb7424 */ /* 0x000fe400078e00ff */
[----:B------:R-:W-:-:S02]  /*25620*/  IMAD.MOV.U32 R194, RZ, RZ, 0x1f ;  /* 0x0000001fffc27424 */ /* 0x000fc400078e00ff */
[----:B------:R-:W-:Y:S02]  /*25630*/  IMAD.MOV.U32 R205, RZ, RZ, -0x1 ;  /* 0xffffffffffcd7424 */ /* 0x000fe400078e00ff */
[----:B------:R-:W-:Y:S05]  /*25640*/  CALL.REL.NOINC `($__internal_22_$__cuda_sm70_shflsync_bfly_p) ;  /* 0x0000089000007944 */ /* 0x000fea0003c00000 */
[----:B01----:R-:W-:Y:S01]  /*25650*/  FADD.FTZ R142, R142, R203 ;  /* 0x000000cb8e8e7221 */ /* 0x003fe20000010000 */
[----:B------:R-:W-:Y:S01]  /*25660*/  MOV R140, 0x256b0 ;  /* 0x000256b0008c7802 */ /* 0x000fe20000000f00 */
[----:B------:R-:W-:Y:S02]  /*25670*/  IMAD.MOV.U32 R203, RZ, RZ, 0x10 ;  /* 0x00000010ffcb7424 */ /* 0x000fe400078e00ff */
[----:B------:R-:W-:Y:S02]  /*25680*/  IMAD.MOV.U32 R194, RZ, RZ, 0x1f ;  /* 0x0000001fffc27424 */ /* 0x000fe400078e00ff */
[----:B------:R-:W-:Y:S02]  /*25690*/  IMAD.MOV.U32 R205, RZ, RZ, -0x1 ;  /* 0xffffffffffcd7424 */ /* 0x000fe400078e00ff */
[----:B------:R-:W-:Y:S05]  /*256a0*/  CALL.REL.NOINC `($__internal_22_$__cuda_sm70_shflsync_bfly_p) ;  /* 0x0000083000007944 */ /* 0x000fea0003c00000 */
[----:B-1----:R-:W-:Y:S01]  /*256b0*/  FADD.FTZ R201, R142, R203 ;  /* 0x000000cb8ec97221 */ /* 0x002fe20000010000 */
[----:B------:R-:W-:Y:S01]  /*256c0*/  LOP3.LUT P6, RZ, R23, 0x20, RZ, 0xc0, !PT ;  /* 0x0000002017ff7812 */ /* 0x000fe200078cc0ff */
[----:B------:R-:W-:Y:S02]  /*256d0*/  IMAD.MOV.U32 R203, RZ, RZ, 0x1 ;  /* 0x00000001ffcb7424 */ /* 0x000fe400078e00ff */
[----:B------:R-:W-:-:S02]  /*256e0*/  FMUL.FTZ R201, R201, c[0x0][0x1e0] ;  /* 0x00007800c9c97a20 */ /* 0x000fc40000410000 */
[----:B0-----:R-:W-:Y:S02]  /*256f0*/  IMAD.MOV.U32 R205, RZ, RZ, -0x1 ;  /* 0xffffffffffcd7424 */ /* 0x001fe400078e00ff */
        /* <DEDUP_REMOVED lines=96> */
[----:B------:R-:W-:-:S02]  /*25d00*/  IMAD.MOV.U32 R194, RZ, RZ, 0x1f ;  /* 0x0000001fffc27424 */ /* 0x000fc400078e00ff */
[----:B------:R-:W-:Y:S01]  /*25d10*/  @P4 FFMA.FTZ R142, R140, R140, R141 ;  /* 0x0000008c8c8e4223 */ /* 0x000fe2000001008d */
[----:B------:R-:W-:Y:S02]  /*25d20*/  MOV R140, 0x25d40 ;  /* 0x00025d40008c7802 */ /* 0x000fe40000000f00 */
[----:B------:R-:W-:Y:S05]  /*25d30*/  CALL.REL.NOINC `($__internal_22_$__cuda_sm70_shflsync_bfly_p) ;  /* 0x000001a000007944 */ /* 0x000fea0003c00000 */
        /* <DEDUP_REMOVED lines=19> */
[----:B------:R-:W-:Y:S01]  /*25e70*/  MOV R140, 0x25ed0 ;  /* 0x00025ed0008c7802 */ /* 0x000fe20000000f00 */
[----:B------:R-:W-:Y:S02]  /*25e80*/  IMAD.MOV.U32 R203, RZ, RZ, 0x10 ;  /* 0x00000010ffcb7424 */ /* 0x000fe400078e00ff */
[----:B0-----:R-:W-:-:S02]  /*25e90*/  IMAD.MOV.U32 R194, RZ, RZ, 0x1f ;  /* 0x0000001fffc27424 */ /* 0x001fc400078e00ff */
[----:B------:R-:W-:Y:S02]  /*25ea0*/  IMAD.MOV.U32 R205, RZ, RZ, -0x1 ;  /* 0xffffffffffcd7424 */ /* 0x000fe400078e00ff */
[----:B------:R-:W-:Y:S02]  /*25eb0*/  IMAD.MOV.U32 R142, RZ, RZ, R196 ;  /* 0x000000ffff8e7224 */ /* 0x000fe400078e00c4 */
[----:B------:R-:W-:Y:S05]  /*25ec0*/  CALL.REL.NOINC `($__internal_22_$__cuda_sm70_shflsync_bfly_p) ;  /* 0x0000001000007944 */ /* 0x000fea0003c00000 */
[----:B01----:R-:W-:Y:S05]  /*25ed0*/  BRA `(.L_x_11411) ;  /* 0xffffe71000007947 */ /* 0x003fea000383ffff */
        .weak           $__internal_22_$__cuda_sm70_shflsync_bfly_p
        .type           $__internal_22_$__cuda_sm70_shflsync_bfly_p,@function
        .size           $__internal_22_$__cuda_sm70_shflsync_bfly_p,(.L_x_39466 - $__internal_22_$__cuda_sm70_shflsync_bfly_p)
$__internal_22_$__cuda_sm70_shflsync_bfly_p:
[----:B------:R-:W-:Y:S01]  /*25ee0*/  IMAD.MOV.U32 R141, RZ, RZ, 0x0 ;  /* 0x00000000ff8d7424 */ /* 0x000fe200078e00ff */
[----:B------:R-:W-:Y:S04]  /*25ef0*/  WARPSYNC R205 ;  /* 0x000000cd00007348 */ /* 0x000fe80003800000 */
[----:B------:R0:W1:Y:S01]  /*25f00*/  SHFL.BFLY PT, R203, R142, R203, R194 ;  /* 0x0c0000cb8ecb7389 */ /* 0x00006200000e00c2 */
[----:B------:R-:W-:Y:S05]  /*25f10*/  RET.REL.NODEC R140 `(_ZN10layer_norm31ln_parallel_residual_fwd_kernelINS_13Kernel_traitsIf13__nv_bfloat16S2_S2_fjLj1536ELj1ELj4ELj1ELj16ENS_18Kernel_traits_baseILj1536EfS2_S2_S2_fjLj128EEEEELb1ELb1ELb0EEEvNS_9FwdParamsE) ;  /* 0xfffda0e08c007950 */ /* 0x000fea0003c3ffff */
.L_x_11412:
        /* <DEDUP_REMOVED lines=14> */
.L_x_39466:


//--------------------- .text._ZN10layer_norm31ln_parallel_residual_fwd_kernelINS_13Kernel_traitsIf13__nv_bfloat16S2_S2_fjLj1536ELj1ELj4ELj1ELj16ENS_18Kernel_traits_baseILj1536EfS2_S2_S2_fjLj128EEEEELb1ELb1ELb1EEEvNS_9FwdParamsE --------------------------
	.section	.text._ZN10layer_norm31ln_parallel_residual_fwd_kernelINS_13Kernel_traitsIf13__nv_bfloat16S2_S2_fjLj1536ELj1ELj4ELj1ELj16ENS_18Kernel_traits_baseILj1536EfS2_S2_S2_fjLj128EEEEELb1ELb1ELb1EEEvNS_9FwdParamsE,"ax",@progbits
	.sectioninfo	@"SHI_REGISTERS=229"
	.align	128
        .global         _ZN10layer_norm31ln_parallel_residual_fwd_kernelINS_13Kernel_traitsIf13__nv_bfloat16S2_S2_fjLj1536ELj1ELj4ELj1ELj16ENS_18Kernel_traits_baseILj1536EfS2_S2_S2_fjLj128EEEEELb1ELb1ELb1EEEvNS_9FwdParamsE
        .type           _ZN10layer_norm31ln_parallel_residual_fwd_kernelINS_13Kernel_traitsIf13__nv_bfloat16S2_S2_fjLj1536ELj1ELj4ELj1ELj16ENS_18Kernel_traits_baseILj1536EfS2_S2_S2_fjLj128EEEEELb1ELb1ELb1EEEvNS_9FwdParamsE,@function
        .size           _ZN10layer_norm31ln_parallel_residual_fwd_kernelINS_13Kernel_traitsIf13__nv_bfloat16S2_S2_fjLj1536ELj1ELj4ELj1ELj16ENS_18Kernel_traits_baseILj1536EfS2_S2_S2_fjLj128EEEEELb1ELb1ELb1EEEvNS_9FwdParamsE,(.L_x_39467 - _ZN10layer_norm31ln_parallel_residual_fwd_kernelINS_13Kernel_traitsIf13__nv_bfloat16S2_S2_fjLj1536ELj1ELj4ELj1ELj16ENS_18Kernel_traits_baseILj1536EfS2_S2_S2_fjLj128EEEEELb1ELb1ELb1EEEvNS_9FwdParamsE)
        .other          _ZN10layer_norm31ln_parallel_residual_fwd_kernelINS_13Kernel_traitsIf13__nv_bfloat16S2_S2_fjLj1536ELj1ELj4ELj1ELj16ENS_18Kernel_traits_baseILj1536EfS2_S2_S2_fjLj128EEEEELb1ELb1ELb1EEEvNS_9FwdParamsE,@"STO_CUDA_ENTRY STV_DEFAULT"
_ZN10layer_norm31ln_parallel_residual_fwd_kernelINS_13Kernel_traitsIf13__nv_bfloat16S2_S2_fjLj1536ELj1ELj4ELj1ELj16ENS_18Kernel_traits_baseILj1536EfS2_S2_S2_fjLj128EEEEELb1ELb1ELb1EEEvNS_9FwdParamsE:
.text._ZN10layer_norm31ln_parallel_residual_fwd_kernelINS_13Kernel_traitsIf13__nv_bfloat16S2_S2_fjLj1536ELj1ELj4ELj1ELj16ENS_18Kernel_traits_baseILj1536EfS2_S2_S2_fjLj128EEEEELb1ELb1ELb1EEEvNS_9FwdParamsE:
[----:B------:R-:W-:Y:S02]  /*0000*/  IMAD.MOV.U32 R1, RZ, RZ, c[0x0][0x28] ;  /* 0x00000a00ff017624 */ /* 0x000fe400078e00ff */
[----:B------:R-:W0:Y:S01]  /*0010*/  S2R R24, SR_TID.X ;  /* 0x0000000000187919 */ /* 0x000e220000002100 */
[----:B------:R-:W-:Y:S01]  /*0020*/  ULDC.U8 UR4, c[0x0][0x244] ;  /* 0x0000910000047ab9 */ /* 0x000fe20000000000 */
[----:B------:R-:W-:Y:S01]  /*0030*/  IMAD.MOV.U32 R209, RZ, RZ, c[0x0][0x238] ;  /* 0x00008e00ffd17624 */ /* 0x000fe200078e00ff */
[----:B------:R-:W-:Y:S01]  /*0040*/  ISETP.NE.AND P1, PT, RZ, UR4, PT ;  /* 0x00000004ff007c0c */ /* 0x000fe2000bf25270 */
[----:B------:R-:W-:Y:S01]  /*0050*/  IMAD.MOV.U32 R6, RZ, RZ, c[0x0][0x23c] ;  /* 0x00008f00ff067624 */ /* 0x000fe200078e00ff */
[----:B------:R-:W-:Y:S01]  /*0060*/  ISETP.NE.U32.AND P0, PT, RZ, c[0x0][0x218], PT ;  /* 0x00008600ff007a0c */ /* 0x000fe20003f05070 */
[----:B------:R-:W-:-:S03]  /*0070*/  ULDC.64 UR4, c[0x0][0x118] ;  /* 0x0000460000047ab9 */ /* 0x000fc60000000a00 */
[----:B------:R-:W-:-:S07]  /*0080*/  ISETP.NE.AND.EX P0, PT, RZ, c[0x0][0x21c], PT, P0 ;  /* 0x00008700ff007a0c */ /* 0x000fce0003f05300 */
[----:B------:R-:W-:Y:S02]  /*0090*/  @P1 IMAD.MOV.U32 R2, RZ, RZ, R209 ;  /* 0x000000ffff021224 */ /* 0x000fe400078e00d1 */
[----:B------:R-:W-:-:S05]  /*00a0*/  @P1 IMAD.MOV.U32 R3, RZ, RZ, R6 ;  /* 0x000000ffff031224 */ /* 0x000fca00078e0006 */
[----:B------:R1:W5:Y:S01]  /*00b0*/  @P1 LDG.E.64 R8, [R2.64] ;  /* 0x0000000402081981 */ /* 0x000362000c1e1b00 */
[----:B0-----:R-:W-:Y:S02]  /*00c0*/  IMAD.SHL.U32 R0, R24, 0x20, RZ ;  /* 0x0000002018007824 */ /* 0x001fe400078e00ff */
[----:B------:R-:W-:Y:S02]  /*00d0*/  IMAD.MOV.U32 R158, RZ, RZ, c[0x0][0x230] ;  /* 0x00008c00ff9e7624 */ /* 0x000fe400078e00ff */
[----:B------:R-:W-:Y:S01]  /*00e0*/  IMAD.MOV.U32 R159, RZ, RZ, c[0x0][0x234] ;  /* 0x00008d00ff9f7624 */ /* 0x000fe200078e00ff */
[----:B------:R-:W-:-:S04]  /*00f0*/  LOP3.LUT R4, R0, 0x3e0, RZ, 0xc0, !PT ;  /* 0x000003e000047812 */ /* 0x000fc800078ec0ff */
[----:B-1----:R-:W-:Y:S01]  /*0100*/  IADD3 R2, P2, R4, c[0x0][0x218], RZ ;  /* 0x0000860004027a10 */ /* 0x002fe20007f5e0ff */
        /* <DEDUP_REMOVED lines=24> */
[----:B------:R-:W-:Y:S01]  /*0290*/  IMAD.X R3, RZ, RZ, c[0x0][0x21c], P2 ;  /* 0x00008700ff037624 */ /* 0x000fe200010e06ff */
[----:B------:R-:W5:Y:S01]  /*02a0*/  @P1 LDG.E.64 R158, [R158.64] ;  /* 0x000000049e9e1981 */ /* 0x000f62000c1e1b00 */
[----:B------:R-:W-:-:S02]  /*02b0*/  SHF.R.U32.HI R0, RZ, 0x5, R24 ;  /* 0x00000005ff007819 */ /* 0x000fc40000011618 */
[----:B------:R-:W-:Y:S01]  /*02c0*/  IADD3 R4, P3, R4, c[0x0][0x1b0], RZ ;  /* 0x00006c0004047a10 */ /* 0x000fe20007f7e0ff */
[----:B------:R0:W5:Y:S04]  /*02d0*/  @P0 LDG.E.128 R36, [R2.64] ;  /* 0x0000000402240981 */ /* 0x000168000c1e1d00 */
[----:B------:R0:W5:Y:S01]  /*02e0*/  @P0 LDG.E.128 R40, [R2.64+0x10] ;  /* 0x0000100402280981 */ /* 0x000162000c1e1d00 */
[----:B------:R-:W-:-:S03]  /*02f0*/  IMAD.X R5, RZ, RZ, c[0x0][0x1b4], P3 ;  /* 0x00006d00ff057624 */ /* 0x000fc600018e06ff */
        /* <DEDUP_REMOVED lines=10> */
[----:B------:R-:W1:Y:S02]  /*03a0*/  S2R R7, SR_CTAID.X ;  /* 0x0000000000077919 */ /* 0x000e640000002500 */
[----:B-1----:R-:W-:-:S05]  /*03b0*/  IMAD R0, R7, 0x4, R0 ;  /* 0x0000000407007824 */ /* 0x002fca00078e0200 */
[----:B------:R-:W-:-:S13]  /*03c0*/  ISETP.GE.AND P2, PT, R0, c[0x0][0x164], PT ;  /* 0x0000590000007a0c */ /* 0x000fda0003f46270 */
[----:B------:R-:W-:Y:S05]  /*03d0*/  @P2 EXIT ;  /* 0x000000000000294d */ /* 0x000fea0003800000 */
[----:B0----5:R-:W-:Y:S01]  /*03e0*/  @P1 IADD3 R209, P0, R8, c[0x0][0x240], RZ ;  /* 0x0000900008d11a10 */ /* 0x021fe20007f1e0ff */
[----:B------:R0:W5:Y:S04]  /*03f0*/  LDG.E.128 R84, [R4.64] ;  /* 0x0000000404547981 */ /* 0x000168000c1e1d00 */
[----:B------:R-:W-:Y:S01]  /*0400*/  @P1 IMAD.X R6, RZ, RZ, R9, P0 ;  /* 0x000000ffff061224 */ /* 0x000fe200000e0609 */
[----:B------:R0:W5:Y:S01]  /*0410*/  LDG.E.128 R88, [R4.64+0x10] ;  /* 0x0000100404587981 */ /* 0x000162000c1e1d00 */
[----:B------:R-:W-:-:S03]  /*0420*/  IMAD R24, R7, c[0x0][0x0], R24 ;  /* 0x0000000007187a24 */ /* 0x000fc600078e0218 */
[--C-:B------:R-:W-:Y:S01]  /*0430*/  SHF.R.U64 R26, R209, 0x2, R6.reuse ;  /* 0x00000002d11a7819 */ /* 0x100fe20000001206 */
[----:B------:R-:W-:Y:S01]  /*0440*/  IMAD.WIDE.U32 R8, R24, -0x326172a9, RZ ;  /* 0xcd9e8d5718087825 */ /* 0x000fe200078e00ff */
[----:B------:R-:W-:Y:S01]  /*0450*/  SHF.R.U32.HI R25, RZ, 0x2, R6 ;  /* 0x00000002ff197819 */ /* 0x000fe20000011606 */
[----:B------:R0:W5:Y:S02]  /*0460*/  LDG.E.128 R92, [R4.64+0x400] ;  /* 0x00040004045c7981 */ /* 0x000164000c1e1d00 */
[----:B------:R-:W-:Y:S01]  /*0470*/  IMAD.WIDE.U32 R6, R26, -0x2daee0ad, RZ ;  /* 0xd2511f531a067825 */ /* 0x000fe200078e00ff */
[----:B------:R-:W-:Y:S01]  /*0480*/  LOP3.LUT R10, R9, R25, R158, 0x96, !PT ;  /* 0x00000019090a7212 */ /* 0x000fe200078e969e */
[----:B------:R0:W5:Y:S03]  /*0490*/  LDG.E.128 R96, [R4.64+0x410] ;  /* 0x0004100404607981 */ /* 0x000166000c1e1d00 */
[----:B------:R-:W-:Y:S01]  /*04a0*/  LOP3.LUT R12, R7, R159, RZ, 0x3c, !PT ;  /* 0x0000009f070c7212 */ /* 0x000fe200078e3cff */
[----:B------:R-:W-:Y:S01]  /*04b0*/  IMAD.WIDE.U32 R10, R10, -0x2daee0ad, RZ ;  /* 0xd2511f530a0a7825 */ /* 0x000fe200078e00ff */
[----:B------:R-:W-:Y:S01]  /*04c0*/  IADD3 R2, R159, -0x4498517b, RZ ;  /* 0xbb67ae859f027810 */ /* 0x000fe20007ffe0ff */
[----:B------:R0:W5:Y:S01]  /*04d0*/  LDG.E.128 R100, [R4.64+0x800] ;  /* 0x0008000404647981 */ /* 0x000162000c1e1d00 */
[----:B------:R-:W-:Y:S01]  /*04e0*/  IADD3 R3, R158, -0x61c88647, RZ ;  /* 0x9e3779b99e037810 */ /* 0x000fe20007ffe0ff */
[----:B------:R-:W-:Y:S01]  /*04f0*/  IMAD.WIDE.U32 R12, R12, -0x326172a9, RZ ;  /* 0xcd9e8d570c0c7825 */ /* 0x000fe200078e00ff */
[----:B------:R-:W-:Y:S01]  /*0500*/  LOP3.LUT R14, R11, R6, R2, 0x96, !PT ;  /* 0x000000060b0e7212 */ /* 0x000fe200078e9602 */
[----:B------:R0:W5:Y:S03]  /*0510*/  LDG.E.128 R104, [R4.64+0x810] ;  /* 0x0008100404687981 */ /* 0x000166000c1e1d00 */
[----:B------:R-:W-:Y:S01]  /*0520*/  LOP3.LUT R8, R13, R3, R8, 0x96, !PT ;  /* 0x000000030d087212 */ /* 0x000fe200078e9608 */
[----:B------:R0:W5:Y:S01]  /*0530*/  LDG.E.128 R108, [R4.64+0xc00] ;  /* 0x000c0004046c7981 */ /* 0x000162000c1e1d00 */
[----:B------:R-:W-:-:S03]  /*0540*/  IMAD.WIDE.U32 R14, R14, -0x326172a9, RZ ;  /* 0xcd9e8d570e0e7825 */ /* 0x000fc600078e00ff */
[----:B------:R0:W5:Y:S01]  /*0550*/  LDG.E.128 R112, [R4.64+0xc10] ;  /* 0x000c100404707981 */ /* 0x000162000c1e1d00 */
[----:B------:R-:W-:-:S03]  /*0560*/  IMAD.WIDE.U32 R8, R8, -0x2daee0ad, RZ ;  /* 0xd2511f5308087825 */ /* 0x000fc600078e00ff */
[----:B------:R0:W5:Y:S04]  /*0570*/  LDG.E.128 R116, [R4.64+0x1000] ;  /* 0x0010000404747981 */ /* 0x000168000c1e1d00 */
[----:B------:R0:W5:Y:S04]  /*0580*/  LDG.E.128 R120, [R4.64+0x1010] ;  /* 0x0010100404787981 */ /* 0x000168000c1e1d00 */
[----:B------:R0:W5:Y:S04]  /*0590*/  LDG.E.128 R124, [R4.64+0x1400] ;  /* 0x00140004047c7981 */ /* 0x000168000c1e1d00 */
[----:B------:R0:W5:Y:S01]  /*05a0*/  LDG.E.128 R128, [R4.64+0x1410] ;  /* 0x0014100404807981 */ /* 0x000162000c1e1d00 */
[----:B------:R-:W-:Y:S01]  /*05b0*/  IADD3 R6, R159, 0x32370b8f, RZ ;  /* 0x32370b8f9f067810 */ /* 0x000fe20007ffe0ff */
[----:B------:R-:W-:Y:S01]  /*05c0*/  ULDC.U8 UR6, c[0x0][0x1f0] ;  /* 0x00007c0000067ab9 */ /* 0x000fe20000000000 */
[----:B------:R-:W-:-:S02]  /*05d0*/  IADD3 R7, R158, -0x255992d5, RZ ;  /* 0xdaa66d2b9e077810 */ /* 0x000fc40007ffe0ff */
[----:B------:R-:W-:Y:S02]  /*05e0*/  LOP3.LUT R209, R209, 0x3, RZ, 0xc0, !PT ;  /* 0x00000003d1d17812 */ /* 0x000fe400078ec0ff */
[----:B0-----:R-:W-:Y:S02]  /*05f0*/  IADD3 R4, R158, 0x3c6ef372, RZ ;  /* 0x3c6ef3729e047810 */ /* 0x001fe40007ffe0ff */
[----:B------:R-:W-:Y:S02]  /*0600*/  IADD3 R5, R159, 0x76cf5d0a, RZ ;  /* 0x76cf5d0a9f057810 */ /* 0x000fe40007ffe0ff */
[----:B------:R-:W-:Y:S02]  /*0610*/  LOP3.LUT R11, R15, R12, R4, 0x96, !PT ;  /* 0x0000000c0f0b7212 */ /* 0x000fe400078e9604 */
[----:B------:R-:W-:Y:S02]  /*0620*/  LOP3.LUT R12, R9, R10, R5, 0x96, !PT ;  /* 0x0000000a090c7212 */ /* 0x000fe400078e9605 */
[----:B------:R-:W-:Y:S01]  /*0630*/  IADD3 R9, R159, -0x126145ec, RZ ;  /* 0xed9eba149f097810 */ /* 0x000fe20007ffe0ff */
[----:B------:R-:W-:-:S04]  /*0640*/  IMAD.WIDE.U32 R10, R11, -0x2daee0ad, RZ ;  /* 0xd2511f530b0a7825 */ /* 0x000fc800078e00ff */
[----:B------:R-:W-:Y:S01]  /*0650*/  IMAD.WIDE.U32 R12, R12, -0x326172a9, RZ ;  /* 0xcd9e8d570c0c7825 */ /* 0x000fe200078e00ff */
[----:B------:R-:W-:Y:S02]  /*0660*/  LOP3.LUT R16, R11, R8, R6, 0x96, !PT ;  /* 0x000000080b107212 */ /* 0x000fe400078e9606 */
[----:B------:R-:W-:Y:S02]  /*0670*/  IADD3 R8, R158, 0x78dde6e4, RZ ;  /* 0x78dde6e49e087810 */ /* 0x000fe40007ffe0ff */
[----:B------:R-:W-:Y:S01]  /*0680*/  LOP3.LUT R14, R13, R14, R7, 0x96, !PT ;  /* 0x0000000e0d0e7212 */ /* 0x000fe200078e9607 */
[----:B------:R-:W-:Y:S01]  /*0690*/  IMAD.WIDE.U32 R16, R16, -0x326172a9, RZ ;  /* 0xcd9e8d5710107825 */ /* 0x000fe200078e00ff */
[----:B------:R-:W-:Y:S02]  /*06a0*/  IADD3 R11, R158, 0x1715609d, RZ ;  /* 0x1715609d9e0b7810 */ /* 0x000fe40007ffe0ff */
[----:B------:R-:W-:Y:S01]  /*06b0*/  IADD3 R13, R159, 0x646e171e, RZ ;  /* 0x646e171e9f0d7810 */ /* 0x000fe20007ffe0ff */
[----:B------:R-:W-:Y:S01]  /*06c0*/  IMAD.WIDE.U32 R14, R14, -0x2daee0ad, RZ ;  /* 0xd2511f530e0e7825 */ /* 0x000fe200078e00ff */
[----:B------:R-:W-:-:S02]  /*06d0*/  LOP3.LUT R18, R17, R12, R8, 0x96, !PT ;  /* 0x0000000c11127212 */ /* 0x000fc400078e9608 */
[----:B------:R-:W-:Y:S02]  /*06e0*/  IADD3 R12, R158, -0x4ab325aa, RZ ;  /* 0xb54cda569e0c7810 */ /* 0x000fe40007ffe0ff */
[----:B------:R-:W-:Y:S01]  /*06f0*/  LOP3.LUT R20, R15, R10, R9, 0x96, !PT ;  /* 0x0000000a0f147212 */ /* 0x000fe200078e9609 */
[----:B------:R-:W-:Y:S01]  /*0700*/  IMAD.WIDE.U32 R18, R18, -0x2daee0ad, RZ ;  /* 0xd2511f5312127825 */ /* 0x000fe200078e00ff */
[----:B------:R-:W-:Y:S02]  /*0710*/  IADD3 R10, R159, -0x56f99767, RZ ;  /* 0xa90668999f0a7810 */ /* 0x000fe40007ffe0ff */
[----:B------:R-:W-:Y:S01]  /*0720*/  IADD3 R15, R158, 0x5384540f, RZ ;  /* 0x5384540f9e0f7810 */ /* 0x000fe20007ffe0ff */
[----:B------:R-:W-:Y:S01]  /*0730*/  IMAD.WIDE.U32 R20, R20, -0x326172a9, RZ ;  /* 0xcd9e8d5714147825 */ /* 0x000fe200078e00ff */
[----:B------:R-:W-:Y:S02]  /*0740*/  LOP3.LUT R22, R19, R14, R10, 0x96, !PT ;  /* 0x0000000e13167212 */ /* 0x000fe400078e960a */
[----:B------:R-:W-:-:S02]  /*0750*/  IADD3 R14, R159, 0x1fd5c5a3, RZ ;  /* 0x1fd5c5a39f0e7810 */ /* 0x000fc40007ffe0ff */
[----:B------:R-:W-:Y:S01]  /*0760*/  LOP3.LUT R16, R21, R16, R11, 0x96, !PT ;  /* 0x0000001015107212 */ /* 0x000fe200078e960b */
[----:B------:R-:W-:-:S04]  /*0770*/  IMAD.WIDE.U32 R22, R22, -0x326172a9, RZ ;  /* 0xcd9e8d5716167825 */ /* 0x000fc800078e00ff */
[----:B------:R-:W-:Y:S01]  /*0780*/  IMAD.WIDE.U32 R16, R16, -0x2daee0ad, RZ ;  /* 0xd2511f5310107825 */ /* 0x000fe200078e00ff */
[----:B------:R-:W-:-:S04]  /*0790*/  LOP3.LUT R19, R23, R20, R12, 0x96, !PT ;  /* 0x0000001417137212 */ /* 0x000fc800078e960c */
[----:B------:R-:W-:Y:S01]  /*07a0*/  LOP3.LUT R20, R17, R18, R13, 0x96, !PT ;  /* 0x0000001211147212 */ /* 0x000fe200078e960d */
[----:B------:R-:W-:Y:S01]  /*07b0*/  IMAD.WIDE.U32 R18, R19, -0x2daee0ad, RZ ;  /* 0xd2511f5313127825 */ /* 0x000fe200078e00ff */
[----:B------:R-:W-:-:S03]  /*07c0*/  IADD3 R17, R159, -0x24c28bd8, RZ ;  /* 0xdb3d74289f117810 */ /* 0x000fc60007ffe0ff */
[----:B------:R-:W-:Y:S01]  /*07d0*/  IMAD.WIDE.U32 R20, R20, -0x326172a9, RZ ;  /* 0xcd9e8d5714147825 */ /* 0x000fe200078e00ff */
[----:B------:R-:W-:Y:S02]  /*07e0*/  LOP3.LUT R27, R19, R16, R14, 0x96, !PT ;  /* 0x00000010131b7212 */ /* 0x000fe400078e960e */
[----:B------:R-:W-:Y:S02]  /*07f0*/  IADD3 R16, R158, -0xe443238, RZ ;  /* 0xf1bbcdc89e107810 */ /* 0x000fe40007ffe0ff */
[----:B------:R-:W-:Y:S01]  /*0800*/  LOP3.LUT R23, R21, R22, R15, 0x96, !PT ;  /* 0x0000001615177212 */ /* 0x000fe200078e960f */
[----:B------:R-:W-:-:S04]  /*0810*/  IMAD.HI.U32 R21, R27, -0x326172a9, RZ ;  /* 0xcd9e8d571b157827 */ /* 0x000fc800078e00ff */
[----:B------:R-:W-:Y:S01]  /*0820*/  IMAD.HI.U32 R19, R23, -0x2daee0ad, RZ ;  /* 0xd2511f5317137827 */ /* 0x000fe200078e00ff */
[----:B------:R-:W-:-:S03]  /*0830*/  LOP3.LUT R28, R21, R20, R16, 0x96, !PT ;  /* 0x00000014151c7212 */ /* 0x000fc600078e9610 */
[----:B------:R-:W-:Y:S01]  /*0840*/  IMAD R21, R23, -0x2daee0ad, RZ ;  /* 0xd2511f5317157824 */ /* 0x000fe200078e02ff */
[----:B------:R-:W-:Y:S01]  /*0850*/  LOP3.LUT R29, R19, R18, R17, 0x96, !PT ;  /* 0x00000012131d7212 */ /* 0x000fe200078e9611 */
[----:B------:R-:W-:Y:S01]  /*0860*/  IMAD.HI.U32 R20, R28, -0x2daee0ad, RZ ;  /* 0xd2511f531c147827 */ /* 0x000fe200078e00ff */
[----:B------:R-:W-:Y:S02]  /*0870*/  IADD3 R18, R159, -0x695add53, RZ ;  /* 0x96a522ad9f127810 */ /* 0x000fe40007ffe0ff */
[----:B------:R-:W-:Y:S01]  /*0880*/  IADD3 R19, R158, -0x700cb87f, RZ ;  /* 0x8ff347819e137810 */ /* 0x000fe20007ffe0ff */
[----:B------:R-:W-:Y:S01]  /*0890*/  IMAD R22, R27, -0x326172a9, RZ ;  /* 0xcd9e8d571b167824 */ /* 0x000fe200078e02ff */
[----:B------:R-:W-:Y:S01]  /*08a0*/  LOP3.LUT R20, R20, R21, R18, 0x96, !PT ;  /* 0x0000001514147212 */ /* 0x000fe200078e9612 */
[----:B------:R-:W-:-:S05]  /*08b0*/  IMAD.HI.U32 R23, R29, -0x326172a9, RZ ;  /* 0xcd9e8d571d177827 */ /* 0x000fca00078e00ff */
[----:B------:R-:W-:Y:S01]  /*08c0*/  LOP3.LUT R21, R23, R22, R19, 0x96, !PT ;  /* 0x0000001617157212 */ /* 0x000fe200078e9613 */
[----:B------:R-:W-:Y:S01]  /*08d0*/  IMAD.MOV.U32 R23, RZ, RZ, R26 ;  /* 0x000000ffff177224 */ /* 0x000fe200078e001a */
[----:B------:R-:W-:Y:S01]  /*08e0*/  MOV R22, R24 ;  /* 0x0000001800167202 */ /* 0x000fe20000000f00 */
[----:B------:R-:W-:Y:S02]  /*08f0*/  IMAD.MOV.U32 R24, RZ, RZ, R25 ;  /* 0x000000ffff187224 */ /* 0x000fe400078e0019 */
[----:B------:R-:W-:Y:S02]  /*0900*/  IMAD R26, R28, -0x2daee0ad, RZ ;  /* 0xd2511f531c1a7824 */ /* 0x000fe400078e02ff */
[----:B------:R-:W-:Y:S02]  /*0910*/  IMAD.MOV.U32 R25, RZ, RZ, RZ ;  /* 0x000000ffff197224 */ /* 0x000fe400078e00ff */
[----:B------:R-:W-:Y:S02]  /*0920*/  IMAD R28, R29, -0x326172a9, RZ ;  /* 0xcd9e8d571d1c7824 */ /* 0x000fe400078e02ff */
.L_x_12190:
        /* <DEDUP_REMOVED lines=33> */
.L_x_11414:
[----:B0-----:R-:W-:Y:S02]  /*0b40*/  IMAD.MOV.U32 R152, RZ, RZ, R28 ;  /* 0x000000ffff987224 */ /* 0x001fe400078e001c */
.L_x_11415:
[----:B------:R-:W-:Y:S05]  /*0b50*/  BSYNC B0 ;  /* 0x0000000000007941 */ /* 0x000fea0003800000 */
.L_x_11413:
        /* <DEDUP_REMOVED lines=16> */
.L_x_11419:
[----:B------:R-:W-:Y:S05]  /*0c60*/  BSYNC B1 ;  /* 0x0000000000017941 */ /* 0x000fea0003800000 */
.L_x_11418:
        /* <DEDUP_REMOVED lines=42> */
[----:B------:R-:W-:Y:S01]  /*0f10*/  IMAD.MOV.U32 R150, RZ, RZ, RZ ;  /* 0x000000ffff967224 */ /* 0x000fe200078e00ff */
[----:B------:R-:W-:Y:S02]  /*0f20*/  MOV R26, R146 ;  /* 0x00000092001a7202 */ /* 0x000fe40000000f00 */
.L_x_11417:
[----:B------:R-:W-:Y:S05]  /*0f30*/  BSYNC B0 ;  /* 0x0000000000007941 */ /* 0x000fea0003800000 */
.L_x_11416:
        /* <DEDUP_REMOVED lines=20> */
.L_x_11420:
        /* <DEDUP_REMOVED lines=12> */
.L_x_11423:
[----:B------:R-:W-:Y:S02]  /*1140*/  IMAD.MOV.U32 R152, RZ, RZ, R28 ;  /* 0x000000ffff987224 */ /* 0x000fe400078e001c */
.L_x_11424:
[----:B------:R-:W-:Y:S05]  /*1150*/  BSYNC B0 ;  /* 0x0000000000007941 */ /* 0x000fea0003800000 */
.L_x_11422:
        /* <DEDUP_REMOVED lines=16> */
.L_x_11428:
[----:B------:R-:W-:Y:S05]  /*1260*/  BSYNC B1 ;  /* 0x0000000000017941 */ /* 0x000fea0003800000 */
.L_x_11427:
        /* <DEDUP_REMOVED lines=42> */
[----:B------:R-:W-:-:S06]  /*1510*/  HFMA2.MMA R146, -RZ, RZ, 0, 0 ;  /* 0x00000000ff927435 */ /* 0x000fcc00000001ff */
.L_x_11426:
[----:B------:R-:W-:Y:S05]  /*1520*/  BSYNC B0 ;  /* 0x0000000000007941 */ /* 0x000fea0003800000 */
.L_x_11425:
        /* <DEDUP_REMOVED lines=10> */
.L_x_11421:
        /* <DEDUP_REMOVED lines=12> */
.L_x_11430:
[----:B------:R-:W-:Y:S02]  /*1690*/  IMAD.MOV.U32 R152, RZ, RZ, R28 ;  /* 0x000000ffff987224 */ /* 0x000fe400078e001c */
.L_x_11431:
[----:B------:R-:W-:Y:S05]  /*16a0*/  BSYNC B0 ;  /* 0x0000000000007941 */ /* 0x000fea0003800000 */
.L_x_11429:
        /* <DEDUP_REMOVED lines=16> */
.L_x_11435:
[----:B------:R-:W-:Y:S05]  /*17b0*/  BSYNC B1 ;  /* 0x0000000000017941 */ /* 0x000fea0003800000 */
.L_x_11434:
        /* <DEDUP_REMOVED lines=44> */
.L_x_11433:
[----:B------:R-:W-:Y:S05]  /*1a80*/  BSYNC B0 ;  /* 0x0000000000007941 */ /* 0x000fea0003800000 */
.L_x_11432:
        /* <DEDUP_REMOVED lines=15> */
.L_x_11436:
        /* <DEDUP_REMOVED lines=12> */
.L_x_11439:
[----:B------:R-:W-:Y:S02]  /*1c40*/  IMAD.MOV.U32 R152, RZ, RZ, R28 ;  /* 0x000000ffff987224 */ /* 0x000fe400078e001c */
.L_x_11440:
[----:B------:R-:W-:Y:S05]  /*1c50*/  BSYNC B0 ;  /* 0x0000000000007941 */ /* 0x000fea0003800000 */
.L_x_11438:
        /* <DEDUP_REMOVED lines=16> */
.L_x_11444:
[----:B------:R-:W-:Y:S05]  /*1d60*/  BSYNC B1 ;  /* 0x0000000000017941 */ /* 0x000fea0003800000 */
.L_x_11443:
        /* <DEDUP_REMOVED lines=44> */
.L_x_11442:
[----:B------:R-:W-:Y:S05]  /*2030*/  BSYNC B0 ;  /* 0x0000000000007941 */ /* 0x000fea0003800000 */
.L_x_11441:
        /* <DEDUP_REMOVED lines=10> */
.L_x_11437:
        /* <DEDUP_REMOVED lines=12> */
.L_x_11446:
[----:B------:R-:W-:Y:S02]  /*21a0*/  MOV R152, R28 ;  /* 0x0000001c00987202 */ /* 0x000fe40000000f00 */
.L_x_11447:
[----:B------:R-:W-:Y:S05]  /*21b0*/  BSYNC B0 ;  /* 0x0000000000007941 */ /* 0x000fea0003800000 */
.L_x_11445:
        /* <DEDUP_REMOVED lines=16> */
.L_x_11451:
[----:B------:R-:W-:Y:S05]  /*22c0*/  BSYNC B1 ;  /* 0x0000000000017941 */ /* 0x000fea0003800000 */
.L_x_11450:
        /* <DEDUP_REMOVED lines=44> */
.L_x_11449:
[----:B------:R-:W-:Y:S05]  /*2590*/  BSYNC B0 ;  /* 0x0000000000007941 */ /* 0x000fea0003800000 */
.L_x_11448:
        /* <DEDUP_REMOVED lines=15> */
.L_x_11452:
        /* <DEDUP_REMOVED lines=12> */
.L_x_11455:
[----:B------:R-:W-:Y:S02]  /*2750*/  IMAD.MOV.U32 R152, RZ, RZ, R28 ;  /* 0x000000ffff987224 */ /* 0x000fe400078e001c */
.L_x_11456:
[----:B------:R-:W-:Y:S05]  /*2760*/  BSYNC B0 ;  /* 0x0000000000007941 */ /* 0x000fea0003800000 */
.L_x_11454:
        /* <DEDUP_REMOVED lines=16> */
.L_x_11460:
[----:B------:R-:W-:Y:S05]  /*2870*/  BSYNC B1 ;  /* 0x0000000000017941 */ /* 0x000fea0003800000 */
.L_x_11459:
        /* <DEDUP_REMOVED lines=44> */
.L_x_11458:
[----:B------:R-:W-:Y:S05]  /*2b40*/  BSYNC B0 ;  /* 0x0000000000007941 */ /* 0x000fea0003800000 */
.L_x_11457:
        /* <DEDUP_REMOVED lines=10> */
.L_x_11453:
        /* <DEDUP_REMOVED lines=12> */
.L_x_11462:
[----:B------:R-:W-:Y:S02]  /*2cb0*/  IMAD.MOV.U32 R152, RZ, RZ, R28 ;  /* 0x000000ffff987224 */ /* 0x000fe400078e001c */
.L_x_11463:
[----:B------:R-:W-:Y:S05]  /*2cc0*/  BSYNC B0 ;  /* 0x0000000000007941 */ /* 0x000fea0003800000 */
.L_x_11461:
        /* <DEDUP_REMOVED lines=16> */
.L_x_11467:
[----:B------:R-:W-:Y:S05]  /*2dd0*/  BSYNC B1 ;  /* 0x0000000000017941 */ /* 0x000fea0003800000 */
.L_x_11466:
        /* <DEDUP_REMOVED lines=41> */
[----:B------:R-:W-:Y:S01]  /*3070*/  IMAD.MOV.U32 R26, RZ, RZ, R148 ;  /* 0x000000ffff1a7224 */ /* 0x000fe200078e0094 */
[----:B------:R-:W-:Y:S01]  /*3080*/  LOP3.LUT R20, R149, R150, R18, 0x96, !PT ;  /* 0x0000009695147212 */ /* 0x000fe200078e9612 */
[----:B------:R-:W-:Y:S02]  /*3090*/  IMAD.MOV.U32 R148, RZ, RZ, RZ ;  /* 0x000000ffff947224 */ /* 0x000fe400078e00ff */
.L_x_11465:
[----:B------:R-:W-:Y:S05]  /*30a0*/  BSYNC B0 ;  /* 0x0000000000007941 */ /* 0x000fea0003800000 */
.L_x_11464:
        /* <DEDUP_REMOVED lines=13> */
.L_x_11468:
        /* <DEDUP_REMOVED lines=12> */
.L_x_11471:
[----:B------:R-:W-:Y:S02]  /*3240*/  IMAD.MOV.U32 R151, RZ, RZ, R28 ;  /* 0x000000ffff977224 */ /* 0x000fe400078e001c */
.L_x_11472:
[----:B------:R-:W-:Y:S05]  /*3250*/  BSYNC B0 ;  /* 0x0000000000007941 */ /* 0x000fea0003800000 */
.L_x_11470:
        /* <DEDUP_REMOVED lines=16> */
.L_x_11476:
[----:B------:R-:W-:Y:S05]  /*3360*/  BSYNC B1 ;  /* 0x0000000000017941 */ /* 0x000fea0003800000 */
.L_x_11475:
        /* <DEDUP_REMOVED lines=41> */
[----:B------:R-:W-:Y:S01]  /*3600*/  MOV R26, R140 ;  /* 0x0000008c001a7202 */ /* 0x000fe20000000f00 */
[----:B------:R-:W-:Y:S01]  /*3610*/  IMAD.MOV.U32 R140, RZ, RZ, RZ ;  /* 0x000000ffff8c7224 */ /* 0x000fe200078e00ff */
[----:B------:R-:W-:Y:S02]  /*3620*/  LOP3.LUT R20, R141, R148, R18, 0x96, !PT ;  /* 0x000000948d147212 */ /* 0x000fe400078e9612 */
.L_x_11474:
[----:B------:R-:W-:Y:S05]  /*3630*/  BSYNC B0 ;  /* 0x0000000000007941 */ /* 0x000fea0003800000 */
.L_x_11473:
        /* <DEDUP_REMOVED lines=10> */
.L_x_11469:
        /* <DEDUP_REMOVED lines=12> */
.L_x_11478:
[----:B------:R-:W-:Y:S02]  /*37a0*/  IMAD.MOV.U32 R151, RZ, RZ, R28 ;  /* 0x000000ffff977224 */ /* 0x000fe400078e001c */
.L_x_11479:
[----:B------:R-:W-:Y:S05]  /*37b0*/  BSYNC B0 ;  /* 0x0000000000007941 */ /* 0x000fea0003800000 */
.L_x_11477:
        /* <DEDUP_REMOVED lines=16> */
.L_x_11483:
[----:B------:R-:W-:Y:S05]  /*38c0*/  BSYNC B1 ;  /* 0x0000000000017941 */ /* 0x000fea0003800000 */
.L_x_11482:
        /* <DEDUP_REMOVED lines=44> */
.L_x_11481:
[----:B------:R-:W-:Y:S05]  /*3b90*/  BSYNC B0 ;  /* 0x0000000000007941 */ /* 0x000fea0003800000 */
.L_x_11480:
        /* <DEDUP_REMOVED lines=13> */
.L_x_11484:
        /* <DEDUP_REMOVED lines=12> */
.L_x_11487:
[----:B------:R-:W-:Y:S02]  /*3d30*/  IMAD.MOV.U32 R148, RZ, RZ, R28 ;  /* 0x000000ffff947224 */ /* 0x000fe400078e001c */
.L_x_11488:
[----:B------:R-:W-:Y:S05]  /*3d40*/  BSYNC B0 ;  /* 0x0000000000007941 */ /* 0x000fea0003800000 */
.L_x_11486:
        /* <DEDUP_REMOVED lines=16> */
.L_x_11492:
[----:B------:R-:W-:Y:S05]  /*3e50*/  BSYNC B1 ;  /* 0x0000000000017941 */ /* 0x000fea0003800000 */
.L_x_11491:
        /* <DEDUP_REMOVED lines=44> */
.L_x_11490:
[----:B------:R-:W-:Y:S05]  /*4120*/  BSYNC B0 ;  /* 0x0000000000007941 */ /* 0x000fea0003800000 */
.L_x_11489:
        /* <DEDUP_REMOVED lines=10> */
.L_x_11485:
        /* <DEDUP_REMOVED lines=12> */
.L_x_11494:
[----:B------:R-:W-:Y:S02]  /*4290*/  IMAD.MOV.U32 R148, RZ, RZ, R28 ;  /* 0x000000ffff947224 */ /* 0x000fe400078e001c */
.L_x_11495:
[----:B------:R-:W-:Y:S05]  /*42a0*/  BSYNC B0 ;  /* 0x0000000000007941 */ /* 0x000fea0003800000 */
.L_x_11493:
        /* <DEDUP_REMOVED lines=16> */
.L_x_11499:
[----:B------:R-:W-:Y:S05]  /*43b0*/  BSYNC B1 ;  /* 0x0000000000017941 */ /* 0x000fea0003800000 */
.L_x_11498:
        /* <DEDUP_REMOVED lines=44> */
.L_x_11497:
[----:B------:R-:W-:Y:S05]  /*4680*/  BSYNC B0 ;  /* 0x0000000000007941 */ /* 0x000fea0003800000 */
.L_x_11496:
        /* <DEDUP_REMOVED lines=13> */
.L_x_11500:
        /* <DEDUP_REMOVED lines=12> */
.L_x_11503:
[----:B------:R-:W-:Y:S02]  /*4820*/  MOV R142, R28 ;  /* 0x0000001c008e7202 */ /* 0x000fe40000000f00 */
.L_x_11504:
[----:B------:R-:W-:Y:S05]  /*4830*/  BSYNC B0 ;  /* 0x0000000000007941 */ /* 0x000fea0003800000 */
.L_x_11502:
        /* <DEDUP_REMOVED lines=16> */
.L_x_11508:
[----:B------:R-:W-:Y:S05]  /*4940*/  BSYNC B1 ;  /* 0x0000000000017941 */ /* 0x000fea0003800000 */
.L_x_11507:
        /* <DEDUP_REMOVED lines=44> */
.L_x_11506:
[----:B------:R-:W-:Y:S05]  /*4c10*/  BSYNC B0 ;  /* 0x0000000000007941 */ /* 0x000fea0003800000 */
.L_x_11505:
        /* <DEDUP_REMOVED lines=10> */
.L_x_11501:
        /* <DEDUP_REMOVED lines=12> */
.L_x_11510:
[----:B------:R-:W-:Y:S02]  /*4d80*/  IMAD.MOV.U32 R142, RZ, RZ, R28 ;  /* 0x000000ffff8e7224 */ /* 0x000fe400078e001c */
.L_x_11511:
[----:B------:R-:W-:Y:S05]  /*4d90*/  BSYNC B0 ;  /* 0x0000000000007941 */ /* 0x000fea0003800000 */
.L_x_11509:
        /* <DEDUP_REMOVED lines=16> */
.L_x_11515:
[----:B------:R-:W-:Y:S05]  /*4ea0*/  BSYNC B1 ;  /* 0x0000000000017941 */ /* 0x000fea0003800000 */
.L_x_11514:
        /* <DEDUP_REMOVED lines=44> */
.L_x_11513:
[----:B------:R-:W-:Y:S05]  /*5170*/  BSYNC B0 ;  /* 0x0000000000007941 */ /* 0x000fea0003800000 */
.L_x_11512:
        /* <DEDUP_REMOVED lines=13> */
.L_x_11516:
        /* <DEDUP_REMOVED lines=12> */
.L_x_11519:
[----:B------:R-:W-:Y:S02]  /*5310*/  IMAD.MOV.U32 R142, RZ, RZ, R28 ;  /* 0x000000ffff8e7224 */ /* 0x000fe400078e001c */
.L_x_11520:
[----:B------:R-:W-:Y:S05]  /*5320*/  BSYNC B0 ;  /* 0x0000000000007941 */ /* 0x000fea0003800000 */
.L_x_11518:
        /* <DEDUP_REMOVED lines=16> */
.L_x_11524:
[----:B------:R-:W-:Y:S05]  /*5430*/  BSYNC B1 ;  /* 0x0000000000017941 */ /* 0x000fea0003800000 */
.L_x_11523:
        /* <DEDUP_REMOVED lines=44> */
.L_x_11522:
[----:B------:R-:W-:Y:S05]  /*5700*/  BSYNC B0 ;  /* 0x0000000000007941 */ /* 0x000fea0003800000 */
.L_x_11521:
        /* <DEDUP_REMOVED lines=10> */
.L_x_11517:
        /* <DEDUP_REMOVED lines=12> */
.L_x_11526:
[----:B------:R-:W-:Y:S02]  /*5870*/  IMAD.MOV.U32 R142, RZ, RZ, R28 ;  /* 0x000000ffff8e7224 */ /* 0x000fe400078e001c */
.L_x_11527:
[----:B------:R-:W-:Y:S05]  /*5880*/  BSYNC B0 ;  /* 0x0000000000007941 */ /* 0x000fea0003800000 */
.L_x_11525:
        /* <DEDUP_REMOVED lines=16> */
.L_x_11531:
[----:B------:R-:W-:Y:S05]  /*5990*/  BSYNC B1 ;  /* 0x0000000000017941 */ /* 0x000fea0003800000 */
.L_x_11530:
        /* <DEDUP_REMOVED lines=44> */
.L_x_11529:
[----:B------:R-:W-:Y:S05]  /*5c60*/  BSYNC B0 ;  /* 0x0000000000007941 */ /* 0x000fea0003800000 */
.L_x_11528:
        /* <DEDUP_REMOVED lines=14> */
.L_x_11532:
        /* <DEDUP_REMOVED lines=12> */
.L_x_11535:
[----:B------:R-:W-:Y:S02]  /*5e10*/  IMAD.MOV.U32 R148, RZ, RZ, R28 ;  /* 0x000000ffff947224 */ /* 0x000fe400078e001c */
.L_x_11536:
[----:B------:R-:W-:Y:S05]  /*5e20*/  BSYNC B0 ;  /* 0x0000000000007941 */ /* 0x000fea0003800000 */
.L_x_11534:
        /* <DEDUP_REMOVED lines=18> */
.L_x_11540:
[----:B------:R-:W-:Y:S05]  /*5f50*/  BSYNC B1 ;  /* 0x0000000000017941 */ /* 0x000fea0003800000 */
.L_x_11539:
        /* <DEDUP_REMOVED lines=44> */
.L_x_11538:
[----:B------:R-:W-:Y:S05]  /*6220*/  BSYNC B0 ;  /* 0x0000000000007941 */ /* 0x000fea0003800000 */
.L_x_11537:
        /* <DEDUP_REMOVED lines=10> */
.L_x_11533:
        /* <DEDUP_REMOVED lines=18> */
[----:B------:R-:W-:Y:S02]  /*63f0*/  SHF.R.U32.HI R173, RZ, 0x1d, R172 ;  /* 0x0000001dffad7819 */ /* 0x000fe400000116ac */
[----:B------:R-:W-:Y:S02]  /*6400*/  LOP3.LUT R157, R164, R140, R162, 0xfe, !PT ;  /* 0x0000008ca49d7212 */ /* 0x000fe400078efea2 */
[----:B------:R-:W-:Y:S02]  /*6410*/  SEL R162, RZ, 0x1, P5 ;  /* 0x00000001ffa27807 */ /* 0x000fe40002800000 */
        /* <DEDUP_REMOVED lines=36> */
.L_x_11541:
        /* <DEDUP_REMOVED lines=15> */
.L_x_11543:
[----:B-1----:R-:W-:Y:S02]  /*6750*/  IMAD.MOV.U32 R168, RZ, RZ, R28 ;  /* 0x000000ffffa87224 */ /* 0x002fe400078e001c */
.L_x_11544:
[----:B------:R-:W-:Y:S05]  /*6760*/  BSYNC B0 ;  /* 0x0000000000007941 */ /* 0x000fea0003800000 */
.L_x_11542:
        /* <DEDUP_REMOVED lines=16> */
.L_x_11548:
[----:B------:R-:W-:Y:S05]  /*6870*/  BSYNC B1 ;  /* 0x0000000000017941 */ /* 0x000fea0003800000 */
.L_x_11547:
        /* <DEDUP_REMOVED lines=44> */
.L_x_11546:
[----:B------:R-:W-:Y:S05]  /*6b40*/  BSYNC B0 ;  /* 0x0000000000007941 */ /* 0x000fea0003800000 */
.L_x_11545:
        /* <DEDUP_REMOVED lines=16> */
.L_x_11549:
        /* <DEDUP_REMOVED lines=12> */
.L_x_11552:
[----:B------:R-:W-:Y:S02]  /*6d10*/  IMAD.MOV.U32 R168, RZ, RZ, R28 ;  /* 0x000000ffffa87224 */ /* 0x000fe400078e001c */
.L_x_11553:
[----:B------:R-:W-:Y:S05]  /*6d20*/  BSYNC B0 ;  /* 0x0000000000007941 */ /* 0x000fea0003800000 */
.L_x_11551:
        /* <DEDUP_REMOVED lines=16> */
.L_x_11557:
[----:B------:R-:W-:Y:S05]  /*6e30*/  BSYNC B1 ;  /* 0x0000000000017941 */ /* 0x000fea0003800000 */
.L_x_11556:
        /* <DEDUP_REMOVED lines=43> */
.L_x_11555:
[----:B------:R-:W-:Y:S05]  /*70f0*/  BSYNC B0 ;  /* 0x0000000000007941 */ /* 0x000fea0003800000 */
.L_x_11554:
        /* <DEDUP_REMOVED lines=10> */
.L_x_11550:
        /* <DEDUP_REMOVED lines=12> */
.L_x_11559:
[----:B------:R-:W-:Y:S02]  /*7260*/  IMAD.MOV.U32 R168, RZ, RZ, R28 ;  /* 0x000000ffffa87224 */ /* 0x000fe400078e001c */
.L_x_11560:
[----:B------:R-:W-:Y:S05]  /*7270*/  BSYNC B0 ;  /* 0x0000000000007941 */ /* 0x000fea0003800000 */
.L_x_11558:
        /* <DEDUP_REMOVED lines=16> */
.L_x_11564:
[----:B------:R-:W-:Y:S05]  /*7380*/  BSYNC B1 ;  /* 0x0000000000017941 */ /* 0x000fea0003800000 */
.L_x_11563:
        /* <DEDUP_REMOVED lines=44> */
.L_x_11562:
[----:B------:R-:W-:Y:S05]  /*7650*/  BSYNC B0 ;  /* 0x0000000000007941 */ /* 0x000fea0003800000 */
.L_x_11561:
        /* <DEDUP_REMOVED lines=15> */
.L_x_11565:
        /* <DEDUP_REMOVED lines=12> */
.L_x_11568:
[----:B------:R-:W-:Y:S02]  /*7810*/  IMAD.MOV.U32 R152, RZ, RZ, R28 ;  /* 0x000000ffff987224 */ /* 0x000fe400078e001c */
.L_x_11569:
[----:B------:R-:W-:Y:S05]  /*7820*/  BSYNC B0 ;  /* 0x0000000000007941 */ /* 0x000fea0003800000 */
.L_x_11567:
        /* <DEDUP_REMOVED lines=16> */
.L_x_11573:
[----:B------:R-:W-:Y:S05]  /*7930*/  BSYNC B1 ;  /* 0x0000000000017941 */ /* 0x000fea0003800000 */
.L_x_11572:
        /* <DEDUP_REMOVED lines=44> */
.L_x_11571:
[----:B------:R-:W-:Y:S05]  /*7c00*/  BSYNC B0 ;  /* 0x0000000000007941 */ /* 0x000fea0003800000 */
.L_x_11570:
        /* <DEDUP_REMOVED lines=10> */
.L_x_11566:
        /* <DEDUP_REMOVED lines=12> */
.L_x_11575:
[----:B------:R-:W-:Y:S02]  /*7d70*/  IMAD.MOV.U32 R157, RZ, RZ, R28 ;  /* 0x000000ffff9d7224 */ /* 0x000fe400078e001c */
.L_x_11576:
[----:B------:R-:W-:Y:S05]  /*7d80*/  BSYNC B0 ;  /* 0x0000000000007941 */ /* 0x000fea0003800000 */
.L_x_11574:
        /* <DEDUP_REMOVED lines=16> */
.L_x_11580:
[----:B------:R-:W-:Y:S05]  /*7e90*/  BSYNC B1 ;  /* 0x0000000000017941 */ /* 0x000fea0003800000 */
.L_x_11579:
        /* <DEDUP_REMOVED lines=44> */
.L_x_11578:
[----:B------:R-:W-:Y:S05]  /*8160*/  BSYNC B0 ;  /* 0x0000000000007941 */ /* 0x000fea0003800000 */
.L_x_11577:
        /* <DEDUP_REMOVED lines=15> */
.L_x_11581:
        /* <DEDUP_REMOVED lines=12> */
.L_x_11584:
[----:B------:R-:W-:Y:S02]  /*8320*/  IMAD.MOV.U32 R157, RZ, RZ, R28 ;  /* 0x000000ffff9d7224 */ /* 0x000fe400078e001c */
.L_x_11585:
[----:B------:R-:W-:Y:S05]  /*8330*/  BSYNC B0 ;  /* 0x0000000000007941 */ /* 0x000fea0003800000 */
.L_x_11583:
        /* <DEDUP_REMOVED lines=16> */
.L_x_11589:
[----:B------:R-:W-:Y:S05]  /*8440*/  BSYNC B1 ;  /* 0x0000000000017941 */ /* 0x000fea0003800000 */
.L_x_11588:
[----:B------:R-:W-:Y:S01]  /*8450*/  IMAD.HI.U32 R21, R22, -0x326172a9, RZ ;  /* 0xcd9e8d5716157827 */ /* 0x000fe200078e00ff */
        /* <DEDUP_REMOVED lines=43> */
.L_x_11587:
[----:B------:R-:W-:Y:S05]  /*8710*/  BSYNC B0 ;  /* 0x0000000000007941 */ /* 0x000fea0003800000 */
.L_x_11586:
        /* <DEDUP_REMOVED lines=10> */
.L_x_11582:
        /* <DEDUP_REMOVED lines=12> */
.L_x_11591:
[----:B------:R-:W-:Y:S02]  /*8880*/  IMAD.MOV.U32 R157, RZ, RZ, R28 ;  /* 0x000000ffff9d7224 */ /* 0x000fe400078e001c */
.L_x_11592:
[----:B------:R-:W-:Y:S05]  /*8890*/  BSYNC B0 ;  /* 0x0000000000007941 */ /* 0x000fea0003800000 */
.L_x_11590:
        /* <DEDUP_REMOVED lines=16> */
.L_x_11596:
[----:B------:R-:W-:Y:S05]  /*89a0*/  BSYNC B1 ;  /* 0x0000000000017941 */ /* 0x000fea0003800000 */
.L_x_11595:
        /* <DEDUP_REMOVED lines=44> */
.L_x_11594:
[----:B------:R-:W-:Y:S05]  /*8c70*/  BSYNC B0 ;  /* 0x0000000000007941 */ /* 0x000fea0003800000 */
.L_x_11593:
        /* <DEDUP_REMOVED lines=13> */
.L_x_11597:
        /* <DEDUP_REMOVED lines=12> */
.L_x_11600:
[----:B------:R-:W-:Y:S02]  /*8e10*/  IMAD.MOV.U32 R157, RZ, RZ, R28 ;  /* 0x000000ffff9d7224 */ /* 0x000fe400078e001c */
.L_x_11601:
[----:B------:R-:W-:Y:S05]  /*8e20*/  BSYNC B0 ;  /* 0x0000000000007941 */ /* 0x000fea0003800000 */
.L_x_11599:
        /* <DEDUP_REMOVED lines=16> */
.L_x_11605:
[----:B------:R-:W-:Y:S05]  /*8f30*/  BSYNC B1 ;  /* 0x0000000000017941 */ /* 0x000fea0003800000 */
.L_x_11604:
        /* <DEDUP_REMOVED lines=44> */
.L_x_11603:
[----:B------:R-:W-:Y:S05]  /*9200*/  BSYNC B0 ;  /* 0x0000000000007941 */ /* 0x000fea0003800000 */
.L_x_11602:
        /* <DEDUP_REMOVED lines=10> */
.L_x_11598:
        /* <DEDUP_REMOVED lines=12> */
.L_x_11607:
[----:B------:R-:W-:Y:S02]  /*9370*/  MOV R152, R28 ;  /* 0x0000001c00987202 */ /* 0x000fe40000000f00 */
.L_x_11608:
[----:B------:R-:W-:Y:S05]  /*9380*/  BSYNC B0 ;  /* 0x0000000000007941 */ /* 0x000fea0003800000 */
.L_x_11606:
        /* <DEDUP_REMOVED lines=16> */
.L_x_11612:
[----:B------:R-:W-:Y:S05]  /*9490*/  BSYNC B1 ;  /* 0x0000000000017941 */ /* 0x000fea0003800000 */
.L_x_11611:
        /* <DEDUP_REMOVED lines=44> */
.L_x_11610:
[----:B------:R-:W-:Y:S05]  /*9760*/  BSYNC B0 ;  /* 0x0000000000007941 */ /* 0x000fea0003800000 */
.L_x_11609:
        /* <DEDUP_REMOVED lines=13> */
.L_x_11613:
        /* <DEDUP_REMOVED lines=12> */
.L_x_11616:
[----:B------:R-:W-:Y:S02]  /*9900*/  IMAD.MOV.U32 R152, RZ, RZ, R28 ;  /* 0x000000ffff987224 */ /* 0x000fe400078e001c */
.L_x_11617:
[----:B------:R-:W-:Y:S05]  /*9910*/  BSYNC B0 ;  /* 0x0000000000007941 */ /* 0x000fea0003800000 */
.L_x_11615:
        /* <DEDUP_REMOVED lines=16> */
.L_x_11621:
[----:B------:R-:W-:Y:S05]  /*9a20*/  BSYNC B1 ;  /* 0x0000000000017941 */ /* 0x000fea0003800000 */
.L_x_11620:
        /* <DEDUP_REMOVED lines=44> */
.L_x_11619:
[----:B------:R-:W-:Y:S05]  /*9cf0*/  BSYNC B0 ;  /* 0x0000000000007941 */ /* 0x000fea0003800000 */
.L_x_11618:
        /* <DEDUP_REMOVED lines=10> */
.L_x_11614:
        /* <DEDUP_REMOVED lines=12> */
.L_x_11623:
[----:B------:R-:W-:Y:S02]  /*9e60*/  IMAD.MOV.U32 R152, RZ, RZ, R28 ;  /* 0x000000ffff987224 */ /* 0x000fe400078e001c */
.L_x_11624:
[----:B------:R-:W-:Y:S05]  /*9e70*/  BSYNC B0 ;  /* 0x0000000000007941 */ /* 0x000fea0003800000 */
.L_x_11622:
        /* <DEDUP_REMOVED lines=16> */
.L_x_11628:
[----:B------:R-:W-:Y:S05]  /*9f80*/  BSYNC B1 ;  /* 0x0000000000017941 */ /* 0x000fea0003800000 */
.L_x_11627:
        /* <DEDUP_REMOVED lines=44> */
.L_x_11626:
[----:B------:R-:W-:Y:S05]  /*a250*/  BSYNC B0 ;  /* 0x0000000000007941 */ /* 0x000fea0003800000 */
.L_x_11625:
        /* <DEDUP_REMOVED lines=13> */
.L_x_11629:
        /* <DEDUP_REMOVED lines=12> */
.L_x_11632:
[----:B------:R-:W-:Y:S02]  /*a3f0*/  IMAD.MOV.U32 R142, RZ, RZ, R28 ;  /* 0x000000ffff8e7224 */ /* 0x000fe400078e001c */
.L_x_11633:
[----:B------:R-:W-:Y:S05]  /*a400*/  BSYNC B0 ;  /* 0x0000000000007941 */ /* 0x000fea0003800000 */
.L_x_11631:
        /* <DEDUP_REMOVED lines=16> */
.L_x_11637:
[----:B------:R-:W-:Y:S05]  /*a510*/  BSYNC B1 ;  /* 0x0000000000017941 */ /* 0x000fea0003800000 */
.L_x_11636:
        /* <DEDUP_REMOVED lines=44> */
.L_x_11635:
[----:B------:R-:W-:Y:S05]  /*a7e0*/  BSYNC B0 ;  /* 0x0000000000007941 */ /* 0x000fea0003800000 */
.L_x_11634:
        /* <DEDUP_REMOVED lines=10> */
.L_x_11630:
        /* <DEDUP_REMOVED lines=12> */
.L_x_11639:
[----:B------:R-:W-:Y:S02]  /*a950*/  IMAD.MOV.U32 R142, RZ, RZ, R28 ;  /* 0x000000ffff8e7224 */ /* 0x000fe400078e001c */
.L_x_11640:
[----:B------:R-:W-:Y:S05]  /*a960*/  BSYNC B0 ;  /* 0x0000000000007941 */ /* 0x000fea0003800000 */
.L_x_11638:
        /* <DEDUP_REMOVED lines=16> */
.L_x_11644:
[----:B------:R-:W-:Y:S05]  /*aa70*/  BSYNC B1 ;  /* 0x0000000000017941 */ /* 0x000fea0003800000 */
.L_x_11643:
        /* <DEDUP_REMOVED lines=44> */
.L_x_11642:
[----:B------:R-:W-:Y:S05]  /*ad40*/  BSYNC B0 ;  /* 0x0000000000007941 */ /* 0x000fea0003800000 */
.L_x_11641:
        /* <DEDUP_REMOVED lines=13> */
.L_x_11645:
        /* <DEDUP_REMOVED lines=12> */
.L_x_11648:
[----:B------:R-:W-:Y:S02]  /*aee0*/  IMAD.MOV.U32 R142, RZ, RZ, R28 ;  /* 0x000000ffff8e7224 */ /* 0x000fe400078e001c */
.L_x_11649:
[----:B------:R-:W-:Y:S05]  /*aef0*/  BSYNC B0 ;  /* 0x0000000000007941 */ /* 0x000fea0003800000 */
.L_x_11647:
        /* <DEDUP_REMOVED lines=16> */
.L_x_11653:
[----:B------:R-:W-:Y:S05]  /*b000*/  BSYNC B1 ;  /* 0x0000000000017941 */ /* 0x000fea0003800000 */
.L_x_11652:
        /* <DEDUP_REMOVED lines=44> */
.L_x_11651:
[----:B------:R-:W-:Y:S05]  /*b2d0*/  BSYNC B0 ;  /* 0x0000000000007941 */ /* 0x000fea0003800000 */
.L_x_11650:
        /* <DEDUP_REMOVED lines=10> */
.L_x_11646:
        /* <DEDUP_REMOVED lines=12> */
.L_x_11655:
[----:B------:R-:W-:Y:S02]  /*b440*/  IMAD.MOV.U32 R142, RZ, RZ, R28 ;  /* 0x000000ffff8e7224 */ /* 0x000fe400078e001c */
.L_x_11656:
[----:B------:R-:W-:Y:S05]  /*b450*/  BSYNC B0 ;  /* 0x0000000000007941 */ /* 0x000fea0003800000 */
.L_x_11654:
        /* <DEDUP_REMOVED lines=16> */
.L_x_11660:
[----:B------:R-:W-:Y:S05]  /*b560*/  BSYNC B1 ;  /* 0x0000000000017941 */ /* 0x000fea0003800000 */
.L_x_11659:
        /* <DEDUP_REMOVED lines=44> */
.L_x_11658:
[----:B------:R-:W-:Y:S05]  /*b830*/  BSYNC B0 ;  /* 0x0000000000007941 */ /* 0x000fea0003800000 */
.L_x_11657:
        /* <DEDUP_REMOVED lines=14> */
.L_x_11661:
        /* <DEDUP_REMOVED lines=12> */
.L_x_11664:
[----:B------:R-:W-:Y:S02]  /*b9e0*/  MOV R152, R28 ;  /* 0x0000001c00987202 */ /* 0x000fe40000000f00 */
.L_x_11665:
[----:B------:R-:W-:Y:S05]  /*b9f0*/  BSYNC B0 ;  /* 0x0000000000007941 */ /* 0x000fea0003800000 */
.L_x_11663:
        /* <DEDUP_REMOVED lines=18> */
.L_x_11669:
[----:B------:R-:W-:Y:S05]  /*bb20*/  BSYNC B1 ;  /* 0x0000000000017941 */ /* 0x000fea0003800000 */
.L_x_11668:
        /* <DEDUP_REMOVED lines=44> */
.L_x_11667:
[----:B------:R-:W-:Y:S05]  /*bdf0*/  BSYNC B0 ;  /* 0x0000000000007941 */ /* 0x000fea0003800000 */
.L_x_11666:
        /* <DEDUP_REMOVED lines=10> */
.L_x_11662:
[----:B------:R-:W-:Y:S01]  /*bea0*/  SEL R141, RZ, 0x10000, P4 ;  /* 0x00010000ff8d7807 */ /* 0x000fe20002000000 */
[----:B------:R-:W-:Y:S01]  /*beb0*/  IMAD.MOV.U32 R169, RZ, RZ, 0x8 ;  /* 0x00000008ffa97424 */ /* 0x000fe200078e00ff */
[----:B------:R-:W-:Y:S01]  /*bec0*/  SEL R140, RZ, 0x100, P3 ;  /* 0x00000100ff8c7807 */ /* 0x000fe20001800000 */
[C---:B------:R-:W-:Y:S01]  /*bed0*/  IMAD.WIDE.U32 R180, R148.reuse, R153, c[0x0][0x188] ;  /* 0x0000620094b47625 */ /* 0x040fe200078e0099 */
        /* <DEDUP_REMOVED lines=36> */
[----:B------:R-:W-:Y:S02]  /*c120*/  LOP3.LUT R171, R31, 0xff, RZ, 0xc0, !PT ;  /* 0x000000ff1fab7812 */ /* 0x000fe400078ec0ff */
[----:B------:R-:W-:Y:S02]  /*c130*/  LOP3.LUT R180, R30, 0xff, RZ, 0xc0, !PT ;  /* 0x000000ff1eb47812 */ /* 0x000fe400078ec0ff */
[----:B------:R-:W-:Y:S01]  /*c140*/  LOP3.LUT R162, R140, 0xff00, R143, 0xf8, !PT ;  /* 0x0000ff008ca27812 */ /* 0x000fe200078ef88f */
[----:B------:R-:W-:-:S04]  /*c150*/  IMAD.WIDE.U32 R140, R142, 0x1000000, RZ ;  /* 0x010000008e8c7825 */ /* 0x000fc800078e00ff */
        /* <DEDUP_REMOVED lines=9> */
.L_x_11670:
        /* <DEDUP_REMOVED lines=15> */
.L_x_11672:
[----:B-1----:R-:W-:Y:S02]  /*c2e0*/  IMAD.MOV.U32 R173, RZ, RZ, R28 ;  /* 0x000000ffffad7224 */ /* 0x002fe400078e001c */
.L_x_11673:
[----:B------:R-:W-:Y:S05]  /*c2f0*/  BSYNC B0 ;  /* 0x0000000000007941 */ /* 0x000fea0003800000 */
.L_x_11671:
        /* <DEDUP_REMOVED lines=16> */
.L_x_11677:
[----:B------:R-:W-:Y:S05]  /*c400*/  BSYNC B1 ;  /* 0x0000000000017941 */ /* 0x000fea0003800000 */
.L_x_11676:
        /* <DEDUP_REMOVED lines=44> */
.L_x_11675:
[----:B------:R-:W-:Y:S05]  /*c6d0*/  BSYNC B0 ;  /* 0x0000000000007941 */ /* 0x000fea0003800000 */
.L_x_11674:
        /* <DEDUP_REMOVED lines=16> */
.L_x_11678:
        /* <DEDUP_REMOVED lines=12> */
.L_x_11681:
[----:B------:R-:W-:Y:S02]  /*c8a0*/  IMAD.MOV.U32 R173, RZ, RZ, R28 ;  /* 0x000000ffffad7224 */ /* 0x000fe400078e001c */
.L_x_11682:
[----:B------:R-:W-:Y:S05]  /*c8b0*/  BSYNC B0 ;  /* 0x0000000000007941 */ /* 0x000fea0003800000 */
.L_x_11680:
        /* <DEDUP_REMOVED lines=16> */
.L_x_11686:
[----:B------:R-:W-:Y:S05]  /*c9c0*/  BSYNC B1 ;  /* 0x0000000000017941 */ /* 0x000fea0003800000 */
.L_x_11685:
        /* <DEDUP_REMOVED lines=43> */
.L_x_11684:
[----:B------:R-:W-:Y:S05]  /*cc80*/  BSYNC B0 ;  /* 0x0000000000007941 */ /* 0x000fea0003800000 */
.L_x_11683:
        /* <DEDUP_REMOVED lines=10> */
.L_x_11679:
        /* <DEDUP_REMOVED lines=12> */
.L_x_11688:
[----:B------:R-:W-:Y:S02]  /*cdf0*/  IMAD.MOV.U32 R173, RZ, RZ, R28 ;  /* 0x000000ffffad7224 */ /* 0x000fe400078e001c */
.L_x_11689:
[----:B------:R-:W-:Y:S05]  /*ce00*/  BSYNC B0 ;  /* 0x0000000000007941 */ /* 0x000fea0003800000 */
.L_x_11687:
        /* <DEDUP_REMOVED lines=16> */
.L_x_11693:
[----:B------:R-:W-:Y:S05]  /*cf10*/  BSYNC B1 ;  /* 0x0000000000017941 */ /* 0x000fea0003800000 */
.L_x_11692:
        /* <DEDUP_REMOVED lines=44> */
.L_x_11691:
[----:B------:R-:W-:Y:S05]  /*d1e0*/  BSYNC B0 ;  /* 0x0000000000007941 */ /* 0x000fea0003800000 */
.L_x_11690:
        /* <DEDUP_REMOVED lines=15> */
.L_x_11694:
        /* <DEDUP_REMOVED lines=12> */
.L_x_11697:
[----:B------:R-:W-:Y:S02]  /*d3a0*/  IMAD.MOV.U32 R157, RZ, RZ, R28 ;  /* 0x000000ffff9d7224 */ /* 0x000fe400078e001c */
.L_x_11698:
[----:B------:R-:W-:Y:S05]  /*d3b0*/  BSYNC B0 ;  /* 0x0000000000007941 */ /* 0x000fea0003800000 */
.L_x_11696:
        /* <DEDUP_REMOVED lines=16> */
.L_x_11702:
[----:B------:R-:W-:Y:S05]  /*d4c0*/  BSYNC B1 ;  /* 0x0000000000017941 */ /* 0x000fea0003800000 */
.L_x_11701:
        /* <DEDUP_REMOVED lines=44> */
.L_x_11700:
[----:B------:R-:W-:Y:S05]  /*d790*/  BSYNC B0 ;  /* 0x0000000000007941 */ /* 0x000fea0003800000 */
.L_x_11699:
        /* <DEDUP_REMOVED lines=10> */
.L_x_11695:
        /* <DEDUP_REMOVED lines=12> */
.L_x_11704:
[----:B------:R-:W-:Y:S02]  /*d900*/  IMAD.MOV.U32 R162, RZ, RZ, R28 ;  /* 0x000000ffffa27224 */ /* 0x000fe400078e001c */
.L_x_11705:
[----:B------:R-:W-:Y:S05]  /*d910*/  BSYNC B0 ;  /* 0x0000000000007941 */ /* 0x000fea0003800000 */
.L_x_11703:
        /* <DEDUP_REMOVED lines=16> */
.L_x_11709:
[----:B------:R-:W-:Y:S05]  /*da20*/  BSYNC B1 ;  /* 0x0000000000017941 */ /* 0x000fea0003800000 */
.L_x_11708:
        /* <DEDUP_REMOVED lines=44> */
.L_x_11707:
[----:B------:R-:W-:Y:S05]  /*dcf0*/  BSYNC B0 ;  /* 0x0000000000007941 */ /* 0x000fea0003800000 */
.L_x_11706:
        /* <DEDUP_REMOVED lines=15> */
.L_x_11710:
        /* <DEDUP_REMOVED lines=12> */
.L_x_11713:
[----:B------:R-:W-:Y:S02]  /*deb0*/  IMAD.MOV.U32 R162, RZ, RZ, R28 ;  /* 0x000000ffffa27224 */ /* 0x000fe400078e001c */
.L_x_11714:
[----:B------:R-:W-:Y:S05]  /*dec0*/  BSYNC B0 ;  /* 0x0000000000007941 */ /* 0x000fea0003800000 */
.L_x_11712:
        /* <DEDUP_REMOVED lines=16> */
.L_x_11718:
[----:B------:R-:W-:Y:S05]  /*dfd0*/  BSYNC B1 ;  /* 0x0000000000017941 */ /* 0x000fea0003800000 */
.L_x_11717:
        /* <DEDUP_REMOVED lines=44> */
.L_x_11716:
[----:B------:R-:W-:Y:S05]  /*e2a0*/  BSYNC B0 ;  /* 0x0000000000007941 */ /* 0x000fea0003800000 */
.L_x_11715:
        /* <DEDUP_REMOVED lines=10> */
.L_x_11711:
        /* <DEDUP_REMOVED lines=12> */
.L_x_11720:
[----:B------:R-:W-:Y:S02]  /*e410*/  IMAD.MOV.U32 R162, RZ, RZ, R28 ;  /* 0x000000ffffa27224 */ /* 0x000fe400078e001c */
.L_x_11721:
[----:B------:R-:W-:Y:S05]  /*e420*/  BSYNC B0 ;  /* 0x0000000000007941 */ /* 0x000fea0003800000 */
.L_x_11719:
        /* <DEDUP_REMOVED lines=16> */
.L_x_11725:
[----:B------:R-:W-:Y:S05]  /*e530*/  BSYNC B1 ;  /* 0x0000000000017941 */ /* 0x000fea0003800000 */
.L_x_11724:
        /* <DEDUP_REMOVED lines=44> */
.L_x_11723:
[----:B------:R-:W-:Y:S05]  /*e800*/  BSYNC B0 ;  /* 0x0000000000007941 */ /* 0x000fea0003800000 */
.L_x_11722:
        /* <DEDUP_REMOVED lines=13> */
.L_x_11726:
        /* <DEDUP_REMOVED lines=12> */
.L_x_11729:
[----:B------:R-:W-:Y:S02]  /*e9a0*/  IMAD.MOV.U32 R162, RZ, RZ, R28 ;  /* 0x000000ffffa27224 */ /* 0x000fe400078e001c */
.L_x_11730:
[----:B------:R-:W-:Y:S05]  /*e9b0*/  BSYNC B0 ;  /* 0x0000000000007941 */ /* 0x000fea0003800000 */
.L_x_11728:
        /* <DEDUP_REMOVED lines=16> */
.L_x_11734:
[----:B------:R-:W-:Y:S05]  /*eac0*/  BSYNC B1 ;  /* 0x0000000000017941 */ /* 0x000fea0003800000 */
.L_x_11733:
        /* <DEDUP_REMOVED lines=44> */
.L_x_11732:
[----:B------:R-:W-:Y:S05]  /*ed90*/  BSYNC B0 ;  /* 0x0000000000007941 */ /* 0x000fea0003800000 */
.L_x_11731:
        /* <DEDUP_REMOVED lines=10> */
.L_x_11727:
        /* <DEDUP_REMOVED lines=12> */
.L_x_11736:
[----:B------:R-:W-:Y:S02]  /*ef00*/  IMAD.MOV.U32 R157, RZ, RZ, R28 ;  /* 0x000000ffff9d7224 */ /* 0x000fe400078e001c */
.L_x_11737:
[----:B------:R-:W-:Y:S05]  /*ef10*/  BSYNC B0 ;  /* 0x0000000000007941 */ /* 0x000fea0003800000 */
.L_x_11735:
        /* <DEDUP_REMOVED lines=16> */
.L_x_11741:
[----:B------:R-:W-:Y:S05]  /*f020*/  BSYNC B1 ;  /* 0x0000000000017941 */ /* 0x000fea0003800000 */
.L_x_11740:
        /* <DEDUP_REMOVED lines=44> */
.L_x_11739:
[----:B------:R-:W-:Y:S05]  /*f2f0*/  BSYNC B0 ;  /* 0x0000000000007941 */ /* 0x000fea0003800000 */
.L_x_11738:
        /* <DEDUP_REMOVED lines=13> */
.L_x_11742:
        /* <DEDUP_REMOVED lines=12> */
.L_x_11745:
[----:B------:R-:W-:Y:S02]  /*f490*/  IMAD.MOV.U32 R157, RZ, RZ, R28 ;  /* 0x000000ffff9d7224 */ /* 0x000fe400078e001c */
.L_x_11746:
[----:B------:R-:W-:Y:S05]  /*f4a0*/  BSYNC B0 ;  /* 0x0000000000007941 */ /* 0x000fea0003800000 */
.L_x_11744:
        /* <DEDUP_REMOVED lines=16> */
.L_x_11750:
[----:B------:R-:W-:Y:S05]  /*f5b0*/  BSYNC B1 ;  /* 0x0000000000017941 */ /* 0x000fea0003800000 */
.L_x_11749:
        /* <DEDUP_REMOVED lines=44> */
.L_x_11748:
[----:B------:R-:W-:Y:S05]  /*f880*/  BSYNC B0 ;  /* 0x0000000000007941 */ /* 0x000fea0003800000 */
.L_x_11747:
        /* <DEDUP_REMOVED lines=10> */
.L_x_11743:
        /* <DEDUP_REMOVED lines=12> */
.L_x_11752:
[----:B------:R-:W-:Y:S02]  /*f9f0*/  IMAD.MOV.U32 R157, RZ, RZ, R28 ;  /* 0x000000ffff9d7224 */ /* 0x000fe400078e001c */
.L_x_11753:
[----:B------:R-:W-:Y:S05]  /*fa00*/  BSYNC B0 ;  /* 0x0000000000007941 */ /* 0x000fea0003800000 */
.L_x_11751:
        /* <DEDUP_REMOVED lines=16> */
.L_x_11757:
[----:B------:R-:W-:Y:S05]  /*fb10*/  BSYNC B1 ;  /* 0x0000000000017941 */ /* 0x000fea0003800000 */
.L_x_11756:
        /* <DEDUP_REMOVED lines=42> */
[----:B------:R-:W-:Y:S01]  /*fdc0*/  HFMA2.MMA R141, -RZ, RZ, 0, 0 ;  /* 0x00000000ff8d7435 */ /* 0x000fe200000001ff */
[----:B------:R-:W-:-:S05]  /*fdd0*/  IMAD.MOV.U32 R26, RZ, RZ, R140 ;  /* 0x000000ffff1a7224 */ /* 0x000fca00078e008c */
.L_x_11755:
[----:B------:R-:W-:Y:S05]  /*fde0*/  BSYNC B0 ;  /* 0x0000000000007941 */ /* 0x000fea0003800000 */
.L_x_11754:
        /* <DEDUP_REMOVED lines=13> */
.L_x_11758:
        /* <DEDUP_REMOVED lines=12> */
.L_x_11761:
[----:B------:R-:W-:Y:S02]  /*ff80*/  IMAD.MOV.U32 R142, RZ, RZ, R28 ;  /* 0x000000ffff8e7224 */ /* 0x000fe400078e001c */
.L_x_11762:
[----:B------:R-:W-:Y:S05]  /*ff90*/  BSYNC B0 ;  /* 0x0000000000007941 */ /* 0x000fea0003800000 */
.L_x_11760:
        /* <DEDUP_REMOVED lines=16> */
.L_x_11766:
[----:B------:R-:W-:Y:S05]  /*100a0*/  BSYNC B1 ;  /* 0x0000000000017941 */ /* 0x000fea0003800000 */
.L_x_11765:
        /* <DEDUP_REMOVED lines=43> */
[----:B------:R-:W-:Y:S02]  /*10360*/  MOV R140, RZ ;  /* 0x000000ff008c7202 */ /* 0x000fe40000000f00 */
.L_x_11764:
[----:B------:R-:W-:Y:S05]  /*10370*/  BSYNC B0 ;  /* 0x0000000000007941 */ /* 0x000fea0003800000 */
.L_x_11763:
        /* <DEDUP_REMOVED lines=10> */
.L_x_11759:
        /* <DEDUP_REMOVED lines=12> */
.L_x_11768:
[----:B------:R-:W-:Y:S02]  /*104e0*/  IMAD.MOV.U32 R142, RZ, RZ, R28 ;  /* 0x000000ffff8e7224 */ /* 0x000fe400078e001c */
.L_x_11769:
[----:B------:R-:W-:Y:S05]  /*104f0*/  BSYNC B0 ;  /* 0x0000000000007941 */ /* 0x000fea0003800000 */
.L_x_11767:
        /* <DEDUP_REMOVED lines=16> */
.L_x_11773:
[----:B------:R-:W-:Y:S05]  /*10600*/  BSYNC B1 ;  /* 0x0000000000017941 */ /* 0x000fea0003800000 */
.L_x_11772:
        /* <DEDUP_REMOVED lines=44> */
.L_x_11771:
[----:B------:R-:W-:Y:S05]  /*108d0*/  BSYNC B0 ;  /* 0x0000000000007941 */ /* 0x000fea0003800000 */
.L_x_11770:
        /* <DEDUP_REMOVED lines=13> */
.L_x_11774:
        /* <DEDUP_REMOVED lines=12> */
.L_x_11777:
[----:B------:R-:W-:Y:S02]  /*10a70*/  IMAD.MOV.U32 R142, RZ, RZ, R28 ;  /* 0x000000ffff8e7224 */ /* 0x000fe400078e001c */
.L_x_11778:
[----:B------:R-:W-:Y:S05]  /*10a80*/  BSYNC B0 ;  /* 0x0000000000007941 */ /* 0x000fea0003800000 */
.L_x_11776:
        /* <DEDUP_REMOVED lines=16> */
.L_x_11782:
[----:B------:R-:W-:Y:S05]  /*10b90*/  BSYNC B1 ;  /* 0x0000000000017941 */ /* 0x000fea0003800000 */
.L_x_11781:
        /* <DEDUP_REMOVED lines=44> */
.L_x_11780:
[----:B------:R-:W-:Y:S05]  /*10e60*/  BSYNC B0 ;  /* 0x0000000000007941 */ /* 0x000fea0003800000 */
.L_x_11779:
        /* <DEDUP_REMOVED lines=10> */
.L_x_11775:
        /* <DEDUP_REMOVED lines=12> */
.L_x_11784:
[----:B------:R-:W-:Y:S02]  /*10fd0*/  IMAD.MOV.U32 R142, RZ, RZ, R28 ;  /* 0x000000ffff8e7224 */ /* 0x000fe400078e001c */
.L_x_11785:
[----:B------:R-:W-:Y:S05]  /*10fe0*/  BSYNC B0 ;  /* 0x0000000000007941 */ /* 0x000fea0003800000 */
.L_x_11783:
        /* <DEDUP_REMOVED lines=16> */
.L_x_11789:
[----:B------:R-:W-:Y:S05]  /*110f0*/  BSYNC B1 ;  /* 0x0000000000017941 */ /* 0x000fea0003800000 */
.L_x_11788:
        /* <DEDUP_REMOVED lines=38> */
[----:B------:R-:W-:-:S04]  /*11360*/  IMAD.WIDE.U32 R20, R21, -0x326172a9, RZ ;  /* 0xcd9e8d5715147825 */ /* 0x000fc800078e00ff */
[----:B------:R-:W-:Y:S01]  /*11370*/  IMAD.WIDE.U32 R180, R180, -0x2daee0ad, RZ ;  /* 0xd2511f53b4b47825 */ /* 0x000fe200078e00ff */
[----:B------:R-:W-:-:S03]  /*11380*/  LOP3.LUT R21, R21, R182, R19, 0x96, !PT ;  /* 0x000000b615157212 */ /* 0x000fc600078e9613 */
[----:B------:R-:W-:Y:S01]  /*11390*/  IMAD.MOV.U32 R28, RZ, RZ, R20 ;  /* 0x000000ffff1c7224 */ /* 0x000fe200078e0014 */
[----:B------:R-:W-:Y:S01]  /*113a0*/  LOP3.LUT R20, R181, R140, R18, 0x96, !PT ;  /* 0x0000008cb5147212 */ /* 0x000fe200078e9612 */
[----:B------:R-:W-:Y:S02]  /*113b0*/  IMAD.MOV.U32 R26, RZ, RZ, R180 ;  /* 0x000000ffff1a7224 */ /* 0x000fe400078e00b4 */
.L_x_11787:
[----:B------:R-:W-:Y:S05]  /*113c0*/  BSYNC B0 ;  /* 0x0000000000007941 */ /* 0x000fea0003800000 */
.L_x_11786:
        /* <DEDUP_REMOVED lines=14> */
.L_x_11790:
        /* <DEDUP_REMOVED lines=12> */
.L_x_11793:
[----:B------:R-:W-:Y:S02]  /*11570*/  IMAD.MOV.U32 R179, RZ, RZ, R28 ;  /* 0x000000ffffb37224 */ /* 0x000fe400078e001c */
.L_x_11794:
[----:B------:R-:W-:Y:S05]  /*11580*/  BSYNC B0 ;  /* 0x0000000000007941 */ /* 0x000fea0003800000 */
.L_x_11792:
        /* <DEDUP_REMOVED lines=18> */
.L_x_11798:
[----:B------:R-:W-:Y:S05]  /*116b0*/  BSYNC B1 ;  /* 0x0000000000017941 */ /* 0x000fea0003800000 */
.L_x_11797:
        /* <DEDUP_REMOVED lines=44> */
.L_x_11796:
[----:B------:R-:W-:Y:S05]  /*11980*/  BSYNC B0 ;  /* 0x0000000000007941 */ /* 0x000fea0003800000 */
.L_x_11795:
        /* <DEDUP_REMOVED lines=10> */
.L_x_11791:
        /* <DEDUP_REMOVED lines=52> */
.L_x_11799:
        /* <DEDUP_REMOVED lines=15> */
.L_x_11801:
[----:B-1----:R-:W-:Y:S02]  /*11e60*/  IMAD.MOV.U32 R190, RZ, RZ, R28 ;  /* 0x000000ffffbe7224 */ /* 0x002fe400078e001c */
.L_x_11802:
[----:B------:R-:W-:Y:S05]  /*11e70*/  BSYNC B0 ;  /* 0x0000000000007941 */ /* 0x000fea0003800000 */
.L_x_11800:
        /* <DEDUP_REMOVED lines=16> */
.L_x_11806:
[----:B------:R-:W-:Y:S05]  /*11f80*/  BSYNC B1 ;  /* 0x0000000000017941 */ /* 0x000fea0003800000 */
.L_x_11805:
        /* <DEDUP_REMOVED lines=44> */
.L_x_11804:
[----:B------:R-:W-:Y:S05]  /*12250*/  BSYNC B0 ;  /* 0x0000000000007941 */ /* 0x000fea0003800000 */
.L_x_11803:
        /* <DEDUP_REMOVED lines=16> */
.L_x_11807:
        /* <DEDUP_REMOVED lines=12> */
.L_x_11810:
[----:B------:R-:W-:Y:S02]  /*12420*/  IMAD.MOV.U32 R186, RZ, RZ, R28 ;  /* 0x000000ffffba7224 */ /* 0x000fe400078e001c */
.L_x_11811:
[----:B------:R-:W-:Y:S05]  /*12430*/  BSYNC B0 ;  /* 0x0000000000007941 */ /* 0x000fea0003800000 */
.L_x_11809:
        /* <DEDUP_REMOVED lines=16> */
.L_x_11815:
[----:B------:R-:W-:Y:S05]  /*12540*/  BSYNC B1 ;  /* 0x0000000000017941 */ /* 0x000fea0003800000 */
.L_x_11814:
        /* <DEDUP_REMOVED lines=44> */
.L_x_11813:
[----:B------:R-:W-:Y:S05]  /*12810*/  BSYNC B0 ;  /* 0x0000000000007941 */ /* 0x000fea0003800000 */
.L_x_11812:
        /* <DEDUP_REMOVED lines=10> */
.L_x_11808:
        /* <DEDUP_REMOVED lines=12> */
.L_x_11817:
[----:B------:R-:W-:Y:S02]  /*12980*/  IMAD.MOV.U32 R190, RZ, RZ, R28 ;  /* 0x000000ffffbe7224 */ /* 0x000fe400078e001c */
.L_x_11818:
[----:B------:R-:W-:Y:S05]  /*12990*/  BSYNC B0 ;  /* 0x0000000000007941 */ /* 0x000fea0003800000 */
.L_x_11816:
        /* <DEDUP_REMOVED lines=16> */
.L_x_11822:
[----:B------:R-:W-:Y:S05]  /*12aa0*/  BSYNC B1 ;  /* 0x0000000000017941 */ /* 0x000fea0003800000 */
.L_x_11821:
        /* <DEDUP_REMOVED lines=44> */
.L_x_11820:
[----:B------:R-:W-:Y:S05]  /*12d70*/  BSYNC B0 ;  /* 0x0000000000007941 */ /* 0x000fea0003800000 */
.L_x_11819:
        /* <DEDUP_REMOVED lines=15> */
.L_x_11823:
        /* <DEDUP_REMOVED lines=12> */
.L_x_11826:
[----:B------:R-:W-:Y:S02]  /*12f30*/  IMAD.MOV.U32 R162, RZ, RZ, R28 ;  /* 0x000000ffffa27224 */ /* 0x000fe400078e001c */
.L_x_11827:
[----:B------:R-:W-:Y:S05]  /*12f40*/  BSYNC B0 ;  /* 0x0000000000007941 */ /* 0x000fea0003800000 */
.L_x_11825:
        /* <DEDUP_REMOVED lines=16> */
.L_x_11831:
[----:B------:R-:W-:Y:S05]  /*13050*/  BSYNC B1 ;  /* 0x0000000000017941 */ /* 0x000fea0003800000 */
.L_x_11830:
        /* <DEDUP_REMOVED lines=44> */
.L_x_11829:
[----:B------:R-:W-:Y:S05]  /*13320*/  BSYNC B0 ;  /* 0x0000000000007941 */ /* 0x000fea0003800000 */
.L_x_11828:
        /* <DEDUP_REMOVED lines=10> */
.L_x_11824:
        /* <DEDUP_REMOVED lines=12> */
.L_x_11833:
[----:B------:R-:W-:Y:S02]  /*13490*/  IMAD.MOV.U32 R189, RZ, RZ, R28 ;  /* 0x000000ffffbd7224 */ /* 0x000fe400078e001c */
.L_x_11834:
[----:B------:R-:W-:Y:S05]  /*134a0*/  BSYNC B0 ;  /* 0x0000000000007941 */ /* 0x000fea0003800000 */
.L_x_11832:
        /* <DEDUP_REMOVED lines=16> */
.L_x_11838:
[----:B------:R-:W-:Y:S05]  /*135b0*/  BSYNC B1 ;  /* 0x0000000000017941 */ /* 0x000fea0003800000 */
.L_x_11837:
        /* <DEDUP_REMOVED lines=44> */
.L_x_11836:
[----:B------:R-:W-:Y:S05]  /*13880*/  BSYNC B0 ;  /* 0x0000000000007941 */ /* 0x000fea0003800000 */
.L_x_11835:
        /* <DEDUP_REMOVED lines=15> */
.L_x_11839:
        /* <DEDUP_REMOVED lines=12> */
.L_x_11842:
[----:B------:R-:W-:Y:S02]  /*13a40*/  IMAD.MOV.U32 R189, RZ, RZ, R28 ;  /* 0x000000ffffbd7224 */ /* 0x000fe400078e001c */
.L_x_11843:
[----:B------:R-:W-:Y:S05]  /*13a50*/  BSYNC B0 ;  /* 0x0000000000007941 */ /* 0x000fea0003800000 */
.L_x_11841:
        /* <DEDUP_REMOVED lines=16> */
.L_x_11847:
[----:B------:R-:W-:Y:S05]  /*13b60*/  BSYNC B1 ;  /* 0x0000000000017941 */ /* 0x000fea0003800000 */
.L_x_11846:
        /* <DEDUP_REMOVED lines=44> */
.L_x_11845:
[----:B------:R-:W-:Y:S05]  /*13e30*/  BSYNC B0 ;  /* 0x0000000000007941 */ /* 0x000fea0003800000 */
.L_x_11844:
        /* <DEDUP_REMOVED lines=10> */
.L_x_11840:
        /* <DEDUP_REMOVED lines=12> */
.L_x_11849:
[----:B------:R-:W-:Y:S02]  /*13fa0*/  IMAD.MOV.U32 R189, RZ, RZ, R28 ;  /* 0x000000ffffbd7224 */ /* 0x000fe400078e001c */
.L_x_11850:
[----:B------:R-:W-:Y:S05]  /*13fb0*/  BSYNC B0 ;  /* 0x0000000000007941 */ /* 0x000fea0003800000 */
.L_x_11848:
        /* <DEDUP_REMOVED lines=16> */
.L_x_11854:
[----:B------:R-:W-:Y:S05]  /*140c0*/  BSYNC B1 ;  /* 0x0000000000017941 */ /* 0x000fea0003800000 */
.L_x_11853:
        /* <DEDUP_REMOVED lines=44> */
.L_x_11852:
[----:B------:R-:W-:Y:S05]  /*14390*/  BSYNC B0 ;  /* 0x0000000000007941 */ /* 0x000fea0003800000 */
.L_x_11851:
        /* <DEDUP_REMOVED lines=13> */
.L_x_11855:
        /* <DEDUP_REMOVED lines=12> */
.L_x_11858:
[----:B------:R-:W-:Y:S02]  /*14530*/  IMAD.MOV.U32 R186, RZ, RZ, R28 ;  /* 0x000000ffffba7224 */ /* 0x000fe400078e001c */
.L_x_11859:
[----:B------:R-:W-:Y:S05]  /*14540*/  BSYNC B0 ;  /* 0x0000000000007941 */ /* 0x000fea0003800000 */
.L_x_11857:
        /* <DEDUP_REMOVED lines=16> */
.L_x_11863:
[----:B------:R-:W-:Y:S05]  /*14650*/  BSYNC B1 ;  /* 0x0000000000017941 */ /* 0x000fea0003800000 */
.L_x_11862:
        /* <DEDUP_REMOVED lines=44> */
.L_x_11861:
[----:B------:R-:W-:Y:S05]  /*14920*/  BSYNC B0 ;  /* 0x0000000000007941 */ /* 0x000fea0003800000 */
.L_x_11860:
        /* <DEDUP_REMOVED lines=10> */
.L_x_11856:
        /* <DEDUP_REMOVED lines=12> */
.L_x_11865:
[----:B------:R-:W-:Y:S02]  /*14a90*/  IMAD.MOV.U32 R162, RZ, RZ, R28 ;  /* 0x000000ffffa27224 */ /* 0x000fe400078e001c */
.L_x_11866:
[----:B------:R-:W-:Y:S05]  /*14aa0*/  BSYNC B0 ;  /* 0x0000000000007941 */ /* 0x000fea0003800000 */
.L_x_11864:
        /* <DEDUP_REMOVED lines=16> */
.L_x_11870:
[----:B------:R-:W-:Y:S05]  /*14bb0*/  BSYNC B1 ;  /* 0x0000000000017941 */ /* 0x000fea0003800000 */
.L_x_11869:
        /* <DEDUP_REMOVED lines=44> */
.L_x_11868:
[----:B------:R-:W-:Y:S05]  /*14e80*/  BSYNC B0 ;  /* 0x0000000000007941 */ /* 0x000fea0003800000 */
.L_x_11867:
[----:B------:R0:W1:Y:S02]  /*14e90*/  I2F.U32 R140, R162 ;  /* 0x000000a2008c7306 */ /* 0x0000640000201000 */
[----:B0-----:R-:W-:-:S05]  /*14ea0*/  PRMT R162, RZ, 0x5410, R142 ;  /* 0x00005410ffa27816 */ /* 0x001fca000000008e */
[----:B------:R-:W-:Y:S02]  /*14eb0*/  FMUL.FTZ R189, R162, c[0x0][0x1e8] ;  /* 0x00007a00a2bd7a20 */ /* 0x000fe40000410000 */
[----:B-1----:R-:W-:-:S05]  /*14ec0*/  FFMA.FTZ R140, R140, R155, 1.1641532182693481445e-10 ;  /* 0x2f0000008c8c7423 */ /* 0x002fca000001009b */
        /* <DEDUP_REMOVED lines=9> */
.L_x_11871:
        /* <DEDUP_REMOVED lines=12> */
.L_x_11874:
[----:B------:R-:W-:Y:S02]  /*15020*/  IMAD.MOV.U32 R162, RZ, RZ, R28 ;  /* 0x000000ffffa27224 */ /* 0x000fe400078e001c */
.L_x_11875:
[----:B------:R-:W-:Y:S05]  /*15030*/  BSYNC B0 ;  /* 0x0000000000007941 */ /* 0x000fea0003800000 */
.L_x_11873:
        /* <DEDUP_REMOVED lines=16> */
.L_x_11879:
[----:B------:R-:W-:Y:S05]  /*15140*/  BSYNC B1 ;  /* 0x0000000000017941 */ /* 0x000fea0003800000 */
.L_x_11878:
        /* <DEDUP_REMOVED lines=44> */
.L_x_11877:
[----:B------:R-:W-:Y:S05]  /*15410*/  BSYNC B0 ;  /* 0x0000000000007941 */ /* 0x000fea0003800000 */
.L_x_11876:
        /* <DEDUP_REMOVED lines=10> */
.L_x_11872:
        /* <DEDUP_REMOVED lines=12> */
.L_x_11881:
[----:B------:R-:W-:Y:S02]  /*15580*/  IMAD.MOV.U32 R162, RZ, RZ, R28 ;  /* 0x000000ffffa27224 */ /* 0x000fe400078e001c */
.L_x_11882:
[----:B------:R-:W-:Y:S05]  /*15590*/  BSYNC B0 ;  /* 0x0000000000007941 */ /* 0x000fea0003800000 */
.L_x_11880:
        /* <DEDUP_REMOVED lines=16> */
.L_x_11886:
[----:B------:R-:W-:Y:S05]  /*156a0*/  BSYNC B1 ;  /* 0x0000000000017941 */ /* 0x000fea0003800000 */
.L_x_11885:
        /* <DEDUP_REMOVED lines=44> */
.L_x_11884:
[----:B------:R-:W-:Y:S05]  /*15970*/  BSYNC B0 ;  /* 0x0000000000007941 */ /* 0x000fea0003800000 */
.L_x_11883:
        /* <DEDUP_REMOVED lines=13> */
.L_x_11887:
        /* <DEDUP_REMOVED lines=12> */
.L_x_11890:
[----:B------:R-:W-:Y:S02]  /*15b10*/  IMAD.MOV.U32 R142, RZ, RZ, R28 ;  /* 0x000000ffff8e7224 */ /* 0x000fe400078e001c */
.L_x_11891:
[----:B------:R-:W-:Y:S05]  /*15b20*/  BSYNC B0 ;  /* 0x0000000000007941 */ /* 0x000fea0003800000 */
.L_x_11889:
        /* <DEDUP_REMOVED lines=16> */
.L_x_11895:
[----:B------:R-:W-:Y:S05]  /*15c30*/  BSYNC B1 ;  /* 0x0000000000017941 */ /* 0x000fea0003800000 */
.L_x_11894:
        /* <DEDUP_REMOVED lines=44> */
.L_x_11893:
[----:B------:R-:W-:Y:S05]  /*15f00*/  BSYNC B0 ;  /* 0x0000000000007941 */ /* 0x000fea0003800000 */
.L_x_11892:
        /* <DEDUP_REMOVED lines=10> */
.L_x_11888:
        /* <DEDUP_REMOVED lines=12> */
.L_x_11897:
[----:B------:R-:W-:Y:S02]  /*16070*/  IMAD.MOV.U32 R142, RZ, RZ, R28 ;  /* 0x000000ffff8e7224 */ /* 0x000fe400078e001c */
.L_x_11898:
[----:B------:R-:W-:Y:S05]  /*16080*/  BSYNC B0 ;  /* 0x0000000000007941 */ /* 0x000fea0003800000 */
.L_x_11896:
        /* <DEDUP_REMOVED lines=16> */
.L_x_11902:
[----:B------:R-:W-:Y:S05]  /*16190*/  BSYNC B1 ;  /* 0x0000000000017941 */ /* 0x000fea0003800000 */
.L_x_11901:
        /* <DEDUP_REMOVED lines=44> */
.L_x_11900:
[----:B------:R-:W-:Y:S05]  /*16460*/  BSYNC B0 ;  /* 0x0000000000007941 */ /* 0x000fea0003800000 */
.L_x_11899:
        /* <DEDUP_REMOVED lines=13> */
.L_x_11903:
        /* <DEDUP_REMOVED lines=12> */
.L_x_11906:
[----:B------:R-:W-:Y:S02]  /*16600*/  IMAD.MOV.U32 R142, RZ, RZ, R28 ;  /* 0x000000ffff8e7224 */ /* 0x000fe400078e001c */
.L_x_11907:
[----:B------:R-:W-:Y:S05]  /*16610*/  BSYNC B0 ;  /* 0x0000000000007941 */ /* 0x000fea0003800000 */
.L_x_11905:
        /* <DEDUP_REMOVED lines=16> */
.L_x_11911:
[----:B------:R-:W-:Y:S05]  /*16720*/  BSYNC B1 ;  /* 0x0000000000017941 */ /* 0x000fea0003800000 */
.L_x_11910:
        /* <DEDUP_REMOVED lines=44> */
.L_x_11909:
[----:B------:R-:W-:Y:S05]  /*169f0*/  BSYNC B0 ;  /* 0x0000000000007941 */ /* 0x000fea0003800000 */
.L_x_11908:
        /* <DEDUP_REMOVED lines=10> */
.L_x_11904:
        /* <DEDUP_REMOVED lines=12> */
.L_x_11913:
[----:B------:R-:W-:Y:S02]  /*16b60*/  IMAD.MOV.U32 R142, RZ, RZ, R28 ;  /* 0x000000ffff8e7224 */ /* 0x000fe400078e001c */
.L_x_11914:
[----:B------:R-:W-:Y:S05]  /*16b70*/  BSYNC B0 ;  /* 0x0000000000007941 */ /* 0x000fea0003800000 */
.L_x_11912:
        /* <DEDUP_REMOVED lines=16> */
.L_x_11918:
[----:B------:R-:W-:Y:S05]  /*16c80*/  BSYNC B1 ;  /* 0x0000000000017941 */ /* 0x000fea0003800000 */
.L_x_11917:
        /* <DEDUP_REMOVED lines=44> */
.L_x_11916:
[----:B------:R-:W-:Y:S05]  /*16f50*/  BSYNC B0 ;  /* 0x0000000000007941 */ /* 0x000fea0003800000 */
.L_x_11915:
        /* <DEDUP_REMOVED lines=14> */
.L_x_11919:
        /* <DEDUP_REMOVED lines=12> */
.L_x_11922:
[----:B------:R-:W-:Y:S02]  /*17100*/  IMAD.MOV.U32 R162, RZ, RZ, R28 ;  /* 0x000000ffffa27224 */ /* 0x000fe400078e001c */
.L_x_11923:
[----:B------:R-:W-:Y:S05]  /*17110*/  BSYNC B0 ;  /* 0x0000000000007941 */ /* 0x000fea0003800000 */
.L_x_11921:
        /* <DEDUP_REMOVED lines=18> */
.L_x_11927:
[----:B------:R-:W-:Y:S05]  /*17240*/  BSYNC B1 ;  /* 0x0000000000017941 */ /* 0x000fea0003800000 */
.L_x_11926:
        /* <DEDUP_REMOVED lines=44> */
.L_x_11925:
[----:B------:R-:W-:Y:S05]  /*17510*/  BSYNC B0 ;  /* 0x0000000000007941 */ /* 0x000fea0003800000 */
.L_x_11924:
        /* <DEDUP_REMOVED lines=10> */
.L_x_11920:
        /* <DEDUP_REMOVED lines=52> */
.L_x_11928:
        /* <DEDUP_REMOVED lines=15> */
.L_x_11930:
[----:B-1----:R-:W-:Y:S02]  /*179f0*/  IMAD.MOV.U32 R195, RZ, RZ, R28 ;  /* 0x000000ffffc37224 */ /* 0x002fe400078e001c */
.L_x_11931:
[----:B------:R-:W-:Y:S05]  /*17a00*/  BSYNC B0 ;  /* 0x0000000000007941 */ /* 0x000fea0003800000 */
.L_x_11929:
        /* <DEDUP_REMOVED lines=16> */
.L_x_11935:
[----:B------:R-:W-:Y:S05]  /*17b10*/  BSYNC B1 ;  /* 0x0000000000017941 */ /* 0x000fea0003800000 */
.L_x_11934:
        /* <DEDUP_REMOVED lines=44> */
.L_x_11933:
[----:B------:R-:W-:Y:S05]  /*17de0*/  BSYNC B0 ;  /* 0x0000000000007941 */ /* 0x000fea0003800000 */
.L_x_11932:
        /* <DEDUP_REMOVED lines=16> */
.L_x_11936:
        /* <DEDUP_REMOVED lines=12> */
.L_x_11939:
[----:B------:R-:W-:Y:S02]  /*17fb0*/  IMAD.MOV.U32 R186, RZ, RZ, R28 ;  /* 0x000000ffffba7224 */ /* 0x000fe400078e001c */
.L_x_11940:
[----:B------:R-:W-:Y:S05]  /*17fc0*/  BSYNC B0 ;  /* 0x0000000000007941 */ /* 0x000fea0003800000 */
.L_x_11938:
        /* <DEDUP_REMOVED lines=16> */
.L_x_11944:
[----:B------:R-:W-:Y:S05]  /*180d0*/  BSYNC B1 ;  /* 0x0000000000017941 */ /* 0x000fea0003800000 */
.L_x_11943:
        /* <DEDUP_REMOVED lines=43> */
.L_x_11942:
[----:B------:R-:W-:Y:S05]  /*18390*/  BSYNC B0 ;  /* 0x0000000000007941 */ /* 0x000fea0003800000 */
.L_x_11941:
        /* <DEDUP_REMOVED lines=10> */
.L_x_11937:
        /* <DEDUP_REMOVED lines=12> */
.L_x_11946:
[----:B------:R-:W-:Y:S02]  /*18500*/  IMAD.MOV.U32 R195, RZ, RZ, R28 ;  /* 0x000000ffffc37224 */ /* 0x000fe400078e001c */
.L_x_11947:
[----:B------:R-:W-:Y:S05]  /*18510*/  BSYNC B0 ;  /* 0x0000000000007941 */ /* 0x000fea0003800000 */
.L_x_11945:
        /* <DEDUP_REMOVED lines=16> */
.L_x_11951:
[----:B------:R-:W-:Y:S05]  /*18620*/  BSYNC B1 ;  /* 0x0000000000017941 */ /* 0x000fea0003800000 */
.L_x_11950:
        /* <DEDUP_REMOVED lines=44> */
.L_x_11949:
[----:B------:R-:W-:Y:S05]  /*188f0*/  BSYNC B0 ;  /* 0x0000000000007941 */ /* 0x000fea0003800000 */
.L_x_11948:
        /* <DEDUP_REMOVED lines=15> */
.L_x_11952:
        /* <DEDUP_REMOVED lines=12> */
.L_x_11955:
[----:B------:R-:W-:Y:S02]  /*18ab0*/  IMAD.MOV.U32 R195, RZ, RZ, R28 ;  /* 0x000000ffffc37224 */ /* 0x000fe400078e001c */
.L_x_11956:
[----:B------:R-:W-:Y:S05]  /*18ac0*/  BSYNC B0 ;  /* 0x0000000000007941 */ /* 0x000fea0003800000 */
.L_x_11954:
        /* <DEDUP_REMOVED lines=16> */
.L_x_11960:
[----:B------:R-:W-:Y:S05]  /*18bd0*/  BSYNC B1 ;  /* 0x0000000000017941 */ /* 0x000fea0003800000 */
.L_x_11959:
        /* <DEDUP_REMOVED lines=44> */
.L_x_11958:
[----:B------:R-:W-:Y:S05]  /*18ea0*/  BSYNC B0 ;  /* 0x0000000000007941 */ /* 0x000fea0003800000 */
.L_x_11957:
        /* <DEDUP_REMOVED lines=10> */
.L_x_11953:
        /* <DEDUP_REMOVED lines=12> */
.L_x_11962:
[----:B------:R-:W-:Y:S02]  /*19010*/  IMAD.MOV.U32 R197, RZ, RZ, R28 ;  /* 0x000000ffffc57224 */ /* 0x000fe400078e001c */
.L_x_11963:
[----:B------:R-:W-:Y:S05]  /*19020*/  BSYNC B0 ;  /* 0x0000000000007941 */ /* 0x000fea0003800000 */
.L_x_11961:
        /* <DEDUP_REMOVED lines=16> */
.L_x_11967:
[----:B------:R-:W-:Y:S05]  /*19130*/  BSYNC B1 ;  /* 0x0000000000017941 */ /* 0x000fea0003800000 */
.L_x_11966:
        /* <DEDUP_REMOVED lines=44> */
.L_x_11965:
[----:B------:R-:W-:Y:S05]  /*19400*/  BSYNC B0 ;  /* 0x0000000000007941 */ /* 0x000fea0003800000 */
.L_x_11964:
        /* <DEDUP_REMOVED lines=11> */
[----:B------:R-:W-:Y:S01]  /*194c0*/  IMAD.MOV.U32 R140, RZ, RZ, R182 ;  /* 0x000000ffff8c7224 */ /* 0x000fe200078e00b6 */
[----:B------:R-:W-:-:S05]  /*194d0*/  PRMT R182, RZ, 0x5410, R133 ;  /* 0x00005410ffb67816 */ /* 0x000fca0000000085 */
[----:B------:R-:W-:Y:S01]  /*194e0*/  FADD.FTZ R195, R182, R195 ;  /* 0x000000c3b6c37221 */ /* 0x000fe20000010000 */
[----:B------:R-:W-:Y:S05]  /*194f0*/  BRA `(.L_x_11969) ;  /* 0x0000056000007947 */ /* 0x000fea0003800000 */
.L_x_11968:
        /* <DEDUP_REMOVED lines=12> */
.L_x_11971:
[----:B------:R-:W-:Y:S02]  /*195c0*/  IMAD.MOV.U32 R197, RZ, RZ, R28 ;  /* 0x000000ffffc57224 */ /* 0x000fe400078e001c */
.L_x_11972:
[----:B------:R-:W-:Y:S05]  /*195d0*/  BSYNC B0 ;  /* 0x0000000000007941 */ /* 0x000fea0003800000 */
.L_x_11970:
        /* <DEDUP_REMOVED lines=16> */
.L_x_11976:
[----:B------:R-:W-:Y:S05]  /*196e0*/  BSYNC B1 ;  /* 0x0000000000017941 */ /* 0x000fea0003800000 */
.L_x_11975:
        /* <DEDUP_REMOVED lines=44> */
.L_x_11974:
[----:B------:R-:W-:Y:S05]  /*199b0*/  BSYNC B0 ;  /* 0x0000000000007941 */ /* 0x000fea0003800000 */
.L_x_11973:
        /* <DEDUP_REMOVED lines=10> */
.L_x_11969:
        /* <DEDUP_REMOVED lines=12> */
.L_x_11978:
[----:B------:R-:W-:Y:S02]  /*19b20*/  IMAD.MOV.U32 R197, RZ, RZ, R28 ;  /* 0x000000ffffc57224 */ /* 0x000fe400078e001c */
.L_x_11979:
[----:B------:R-:W-:Y:S05]  /*19b30*/  BSYNC B0 ;  /* 0x0000000000007941 */ /* 0x000fea0003800000 */
.L_x_11977:
        /* <DEDUP_REMOVED lines=16> */
.L_x_11983:
[----:B------:R-:W-:Y:S05]  /*19c40*/  BSYNC B1 ;  /* 0x0000000000017941 */ /* 0x000fea0003800000 */
.L_x_11982:
        /* <DEDUP_REMOVED lines=44> */
.L_x_11981:
[----:B------:R-:W-:Y:S05]  /*19f10*/  BSYNC B0 ;  /* 0x0000000000007941 */ /* 0x000fea0003800000 */
.L_x_11980:
        /* <DEDUP_REMOVED lines=13> */
.L_x_11984:
        /* <DEDUP_REMOVED lines=12> */
.L_x_11987:
[----:B------:R-:W-:Y:S02]  /*1a0b0*/  IMAD.MOV.U32 R186, RZ, RZ, R28 ;  /* 0x000000ffffba7224 */ /* 0x000fe400078e001c */
.L_x_11988:
[----:B------:R-:W-:Y:S05]  /*1a0c0*/  BSYNC B0 ;  /* 0x0000000000007941 */ /* 0x000fea0003800000 */
.L_x_11986:
        /* <DEDUP_REMOVED lines=16> */
.L_x_11992:
[----:B------:R-:W-:Y:S05]  /*1a1d0*/  BSYNC B1 ;  /* 0x0000000000017941 */ /* 0x000fea0003800000 */
.L_x_11991:
        /* <DEDUP_REMOVED lines=44> */
.L_x_11990:
[----:B------:R-:W-:Y:S05]  /*1a4a0*/  BSYNC B0 ;  /* 0x0000000000007941 */ /* 0x000fea0003800000 */
.L_x_11989:
        /* <DEDUP_REMOVED lines=10> */
.L_x_11985:
        /* <DEDUP_REMOVED lines=12> */
.L_x_11994:
[----:B------:R-:W-:Y:S02]  /*1a610*/  IMAD.MOV.U32 R186, RZ, RZ, R28 ;  /* 0x000000ffffba7224 */ /* 0x000fe400078e001c */
.L_x_11995:
[----:B------:R-:W-:Y:S05]  /*1a620*/  BSYNC B0 ;  /* 0x0000000000007941 */ /* 0x000fea0003800000 */
.L_x_11993:
        /* <DEDUP_REMOVED lines=16> */
.L_x_11999:
[----:B------:R-:W-:Y:S05]  /*1a730*/  BSYNC B1 ;  /* 0x0000000000017941 */ /* 0x000fea0003800000 */
.L_x_11998:
        /* <DEDUP_REMOVED lines=44> */
.L_x_11997:
[----:B------:R-:W-:Y:S05]  /*1aa00*/  BSYNC B0 ;  /* 0x0000000000007941 */ /* 0x000fea0003800000 */
.L_x_11996:
        /* <DEDUP_REMOVED lines=13> */
.L_x_12000:
        /* <DEDUP_REMOVED lines=12> */
.L_x_12003:
[----:B------:R-:W-:Y:S02]  /*1aba0*/  IMAD.MOV.U32 R186, RZ, RZ, R28 ;  /* 0x000000ffffba7224 */ /* 0x000fe400078e001c */
.L_x_12004:
[----:B------:R-:W-:Y:S05]  /*1abb0*/  BSYNC B0 ;  /* 0x0000000000007941 */ /* 0x000fea0003800000 */
.L_x_12002:
        /* <DEDUP_REMOVED lines=16> */
.L_x_12008:
[----:B------:R-:W-:Y:S05]  /*1acc0*/  BSYNC B1 ;  /* 0x0000000000017941 */ /* 0x000fea0003800000 */
.L_x_12007:
        /* <DEDUP_REMOVED lines=44> */
.L_x_12006:
[----:B------:R-:W-:Y:S05]  /*1af90*/  BSYNC B0 ;  /* 0x0000000000007941 */ /* 0x000fea0003800000 */
.L_x_12005:
        /* <DEDUP_REMOVED lines=10> */
.L_x_12001:
        /* <DEDUP_REMOVED lines=12> */
.L_x_12010:
[----:B------:R-:W-:Y:S02]  /*1b100*/  IMAD.MOV.U32 R186, RZ, RZ, R28 ;  /* 0x000000ffffba7224 */ /* 0x000fe400078e001c */
.L_x_12011:
[----:B------:R-:W-:Y:S05]  /*1b110*/  BSYNC B0 ;  /* 0x0000000000007941 */ /* 0x000fea0003800000 */
.L_x_12009:
        /* <DEDUP_REMOVED lines=16> */
.L_x_12015:
[----:B------:R-:W-:Y:S05]  /*1b220*/  BSYNC B1 ;  /* 0x0000000000017941 */ /* 0x000fea0003800000 */
.L_x_12014:
        /* <DEDUP_REMOVED lines=44> */
.L_x_12013:
[----:B------:R-:W-:Y:S05]  /*1b4f0*/  BSYNC B0 ;  /* 0x0000000000007941 */ /* 0x000fea0003800000 */
.L_x_12012:
        /* <DEDUP_REMOVED lines=13> */
.L_x_12016:
        /* <DEDUP_REMOVED lines=12> */
.L_x_12019:
[----:B------:R-:W-:Y:S02]  /*1b690*/  IMAD.MOV.U32 R142, RZ, RZ, R28 ;  /* 0x000000ffff8e7224 */ /* 0x000fe400078e001c */
.L_x_12020:
[----:B------:R-:W-:Y:S05]  /*1b6a0*/  BSYNC B0 ;  /* 0x0000000000007941 */ /* 0x000fea0003800000 */
.L_x_12018:
        /* <DEDUP_REMOVED lines=16> */
.L_x_12024:
[----:B------:R-:W-:Y:S05]  /*1b7b0*/  BSYNC B1 ;  /* 0x0000000000017941 */ /* 0x000fea0003800000 */
.L_x_12023:
        /* <DEDUP_REMOVED lines=44> */
.L_x_12022:
[----:B------:R-:W-:Y:S05]  /*1ba80*/  BSYNC B0 ;  /* 0x0000000000007941 */ /* 0x000fea0003800000 */
.L_x_12021:
        /* <DEDUP_REMOVED lines=10> */
.L_x_12017:
        /* <DEDUP_REMOVED lines=12> */
.L_x_12026:
[----:B------:R-:W-:Y:S02]  /*1bbf0*/  IMAD.MOV.U32 R142, RZ, RZ, R28 ;  /* 0x000000ffff8e7224 */ /* 0x000fe400078e001c */
.L_x_12027:
[----:B------:R-:W-:Y:S05]  /*1bc00*/  BSYNC B0 ;  /* 0x0000000000007941 */ /* 0x000fea0003800000 */
.L_x_12025:
        /* <DEDUP_REMOVED lines=16> */
.L_x_12031:
[----:B------:R-:W-:Y:S05]  /*1bd10*/  BSYNC B1 ;  /* 0x0000000000017941 */ /* 0x000fea0003800000 */
.L_x_12030:
        /* <DEDUP_REMOVED lines=44> */
.L_x_12029:
[----:B------:R-:W-:Y:S05]  /*1bfe0*/  BSYNC B0 ;  /* 0x0000000000007941 */ /* 0x000fea0003800000 */
.L_x_12028:
        /* <DEDUP_REMOVED lines=13> */
.L_x_12032:
        /* <DEDUP_REMOVED lines=12> */
.L_x_12035:
[----:B------:R-:W-:Y:S02]  /*1c180*/  IMAD.MOV.U32 R142, RZ, RZ, R28 ;  /* 0x000000ffff8e7224 */ /* 0x000fe400078e001c */
.L_x_12036:
[----:B------:R-:W-:Y:S05]  /*1c190*/  BSYNC B0 ;  /* 0x0000000000007941 */ /* 0x000fea0003800000 */
.L_x_12034:
        /* <DEDUP_REMOVED lines=16> */
.L_x_12040:
[----:B------:R-:W-:Y:S05]  /*1c2a0*/  BSYNC B1 ;  /* 0x0000000000017941 */ /* 0x000fea0003800000 */
.L_x_12039:
        /* <DEDUP_REMOVED lines=44> */
.L_x_12038:
[----:B------:R-:W-:Y:S05]  /*1c570*/  BSYNC B0 ;  /* 0x0000000000007941 */ /* 0x000fea0003800000 */
.L_x_12037:
        /* <DEDUP_REMOVED lines=10> */
.L_x_12033:
        /* <DEDUP_REMOVED lines=12> */
.L_x_12042:
[----:B------:R-:W-:Y:S02]  /*1c6e0*/  IMAD.MOV.U32 R142, RZ, RZ, R28 ;  /* 0x000000ffff8e7224 */ /* 0x000fe400078e001c */
.L_x_12043:
[----:B------:R-:W-:Y:S05]  /*1c6f0*/  BSYNC B0 ;  /* 0x0000000000007941 */ /* 0x000fea0003800000 */
.L_x_12041:
        /* <DEDUP_REMOVED lines=16> */
.L_x_12047:
[----:B------:R-:W-:Y:S05]  /*1c800*/  BSYNC B1 ;  /* 0x0000000000017941 */ /* 0x000fea0003800000 */
.L_x_12046:
        /* <DEDUP_REMOVED lines=44> */
.L_x_12045:
[----:B------:R-:W-:Y:S05]  /*1cad0*/  BSYNC B0 ;  /* 0x0000000000007941 */ /* 0x000fea0003800000 */
.L_x_12044:
        /* <DEDUP_REMOVED lines=14> */
.L_x_12048:
        /* <DEDUP_REMOVED lines=12> */
.L_x_12051:
[----:B------:R-:W-:Y:S02]  /*1cc80*/  IMAD.MOV.U32 R184, RZ, RZ, R28 ;  /* 0x000000ffffb87224 */ /* 0x000fe400078e001c */
.L_x_12052:
[----:B------:R-:W-:Y:S05]  /*1cc90*/  BSYNC B0 ;  /* 0x0000000000007941 */ /* 0x000fea0003800000 */
.L_x_12050:
        /* <DEDUP_REMOVED lines=18> */
.L_x_12056:
[----:B------:R-:W-:Y:S05]  /*1cdc0*/  BSYNC B1 ;  /* 0x0000000000017941 */ /* 0x000fea0003800000 */
.L_x_12055:
        /* <DEDUP_REMOVED lines=44> */
.L_x_12054:
[----:B------:R-:W-:Y:S05]  /*1d090*/  BSYNC B0 ;  /* 0x0000000000007941 */ /* 0x000fea0003800000 */
.L_x_12053:
        /* <DEDUP_REMOVED lines=10> */
.L_x_12049:
        /* <DEDUP_REMOVED lines=52> */
.L_x_12057:
        /* <DEDUP_REMOVED lines=15> */
.L_x_12059:
[----:B-1----:R-:W-:Y:S02]  /*1d570*/  IMAD.MOV.U32 R203, RZ, RZ, R28 ;  /* 0x000000ffffcb7224 */ /* 0x002fe400078e001c */
.L_x_12060:
[----:B------:R-:W-:Y:S05]  /*1d580*/  BSYNC B0 ;  /* 0x0000000000007941 */ /* 0x000fea0003800000 */
.L_x_12058:
        /* <DEDUP_REMOVED lines=16> */
.L_x_12064:
[----:B------:R-:W-:Y:S05]  /*1d690*/  BSYNC B1 ;  /* 0x0000000000017941 */ /* 0x000fea0003800000 */
.L_x_12063:
        /* <DEDUP_REMOVED lines=41> */
[----:B------:R-:W-:Y:S01]  /*1d930*/  HFMA2.MMA R182, -RZ, RZ, 0, 0 ;  /* 0x00000000ffb67435 */ /* 0x000fe200000001ff */
[----:B------:R-:W-:Y:S01]  /*1d940*/  IMAD.MOV.U32 R28, RZ, RZ, R184 ;  /* 0x000000ffff1c7224 */ /* 0x000fe200078e00b8 */
[----:B------:R-:W-:-:S04]  /*1d950*/  LOP3.LUT R20, R183, R20, R18, 0x96, !PT ;  /* 0x00000014b7147212 */ /* 0x000fc800078e9612 */
.L_x_12062:
[----:B------:R-:W-:Y:S05]  /*1d960*/  BSYNC B0 ;  /* 0x0000000000007941 */ /* 0x000fea0003800000 */
.L_x_12061:
        /* <DEDUP_REMOVED lines=16> */
.L_x_12065:
        /* <DEDUP_REMOVED lines=12> */
.L_x_12068:
[----:B------:R-:W-:Y:S02]  /*1db30*/  IMAD.MOV.U32 R186, RZ, RZ, R28 ;  /* 0x000000ffffba7224 */ /* 0x000fe400078e001c */
.L_x_12069:
[----:B------:R-:W-:Y:S05]  /*1db40*/  BSYNC B0 ;  /* 0x0000000000007941 */ /* 0x000fea0003800000 */
.L_x_12067:
        /* <DEDUP_REMOVED lines=16> */
.L_x_12073:
[----:B------:R-:W-:Y:S05]  /*1dc50*/  BSYNC B1 ;  /* 0x0000000000017941 */ /* 0x000fea0003800000 */
.L_x_12072:
        /* <DEDUP_REMOVED lines=43> */
.L_x_12071:
[----:B------:R-:W-:Y:S05]  /*1df10*/  BSYNC B0 ;  /* 0x0000000000007941 */ /* 0x000fea0003800000 */
.L_x_12070:
        /* <DEDUP_REMOVED lines=10> */
.L_x_12066:
        /* <DEDUP_REMOVED lines=12> */
.L_x_12075:
[----:B------:R-:W-:Y:S02]  /*1e080*/  IMAD.MOV.U32 R203, RZ, RZ, R28 ;  /* 0x000000ffffcb7224 */ /* 0x000fe400078e001c */
.L_x_12076:
[----:B------:R-:W-:Y:S05]  /*1e090*/  BSYNC B0 ;  /* 0x0000000000007941 */ /* 0x000fea0003800000 */
.L_x_12074:
        /* <DEDUP_REMOVED lines=16> */
.L_x_12080:
[----:B------:R-:W-:Y:S05]  /*1e1a0*/  BSYNC B1 ;  /* 0x0000000000017941 */ /* 0x000fea0003800000 */
.L_x_12079:
        /* <DEDUP_REMOVED lines=44> */
.L_x_12078:
[----:B------:R-:W-:Y:S05]  /*1e470*/  BSYNC B0 ;  /* 0x0000000000007941 */ /* 0x000fea0003800000 */
.L_x_12077:
        /* <DEDUP_REMOVED lines=15> */
.L_x_12081:
        /* <DEDUP_REMOVED lines=12> */
.L_x_12084:
[----:B------:R-:W-:Y:S02]  /*1e630*/  IMAD.MOV.U32 R140, RZ, RZ, R28 ;  /* 0x000000ffff8c7224 */ /* 0x000fe400078e001c */
.L_x_12085:
[----:B------:R-:W-:Y:S05]  /*1e640*/  BSYNC B0 ;  /* 0x0000000000007941 */ /* 0x000fea0003800000 */
.L_x_12083:
        /* <DEDUP_REMOVED lines=16> */
.L_x_12089:
[----:B------:R-:W-:Y:S05]  /*1e750*/  BSYNC B1 ;  /* 0x0000000000017941 */ /* 0x000fea0003800000 */
.L_x_12088:
        /* <DEDUP_REMOVED lines=44> */
.L_x_12087:
[----:B------:R-:W-:Y:S05]  /*1ea20*/  BSYNC B0 ;  /* 0x0000000000007941 */ /* 0x000fea0003800000 */
.L_x_12086:
        /* <DEDUP_REMOVED lines=10> */
.L_x_12082:
        /* <DEDUP_REMOVED lines=12> */
.L_x_12091:
[----:B------:R-:W-:Y:S02]  /*1eb90*/  IMAD.MOV.U32 R140, RZ, RZ, R28 ;  /* 0x000000ffff8c7224 */ /* 0x000fe400078e001c */
.L_x_12092:
[----:B------:R-:W-:Y:S05]  /*1eba0*/  BSYNC B0 ;  /* 0x0000000000007941 */ /* 0x000fea0003800000 */
.L_x_12090:
        /* <DEDUP_REMOVED lines=16> */
.L_x_12096:
[----:B------:R-:W-:Y:S05]  /*1ecb0*/  BSYNC B1 ;  /* 0x0000000000017941 */ /* 0x000fea0003800000 */
.L_x_12095:
        /* <DEDUP_REMOVED lines=44> */
.L_x_12094:
[----:B------:R-:W-:Y:S05]  /*1ef80*/  BSYNC B0 ;  /* 0x0000000000007941 */ /* 0x000fea0003800000 */
.L_x_12093:
        /* <DEDUP_REMOVED lines=15> */
.L_x_12097:
        /* <DEDUP_REMOVED lines=12> */
.L_x_12100:
[----:B------:R-:W-:Y:S02]  /*1f140*/  IMAD.MOV.U32 R140, RZ, RZ, R28 ;  /* 0x000000ffff8c7224 */ /* 0x000fe400078e001c */
.L_x_12101:
[----:B------:R-:W-:Y:S05]  /*1f150*/  BSYNC B0 ;  /* 0x0000000000007941 */ /* 0x000fea0003800000 */
.L_x_12099:
        /* <DEDUP_REMOVED lines=16> */
.L_x_12105:
[----:B------:R-:W-:Y:S05]  /*1f260*/  BSYNC B1 ;  /* 0x0000000000017941 */ /* 0x000fea0003800000 */
.L_x_12104:
        /* <DEDUP_REMOVED lines=44> */
.L_x_12103:
[----:B------:R-:W-:Y:S05]  /*1f530*/  BSYNC B0 ;  /* 0x0000000000007941 */ /* 0x000fea0003800000 */
.L_x_12102:
        /* <DEDUP_REMOVED lines=10> */
.L_x_12098:
        /* <DEDUP_REMOVED lines=12> */
.L_x_12107:
[----:B------:R-:W-:Y:S02]  /*1f6a0*/  IMAD.MOV.U32 R140, RZ, RZ, R28 ;  /* 0x000000ffff8c7224 */ /* 0x000fe400078e001c */
.L_x_12108:
[----:B------:R-:W-:Y:S05]  /*1f6b0*/  BSYNC B0 ;  /* 0x0000000000007941 */ /* 0x000fea0003800000 */
.L_x_12106:
        /* <DEDUP_REMOVED lines=16> */
.L_x_12112:
[----:B------:R-:W-:Y:S05]  /*1f7c0*/  BSYNC B1 ;  /* 0x0000000000017941 */ /* 0x000fea0003800000 */
.L_x_12111:
        /* <DEDUP_REMOVED lines=44> */
.L_x_12110:
[----:B------:R-:W-:Y:S05]  /*1fa90*/  BSYNC B0 ;  /* 0x0000000000007941 */ /* 0x000fea0003800000 */
.L_x_12109:
        /* <DEDUP_REMOVED lines=13> */
.L_x_12113:
        /* <DEDUP_REMOVED lines=12> */
.L_x_12116:
[----:B------:R-:W-:Y:S02]  /*1fc30*/  IMAD.MOV.U32 R186, RZ, RZ, R28 ;  /* 0x000000ffffba7224 */ /* 0x000fe400078e001c */
.L_x_12117:
[----:B------:R-:W-:Y:S05]  /*1fc40*/  BSYNC B0 ;  /* 0x0000000000007941 */ /* 0x000fea0003800000 */
.L_x_12115:
        /* <DEDUP_REMOVED lines=16> */
.L_x_12121:
[----:B------:R-:W-:Y:S05]  /*1fd50*/  BSYNC B1 ;  /* 0x0000000000017941 */ /* 0x000fea0003800000 */
.L_x_12120:
        /* <DEDUP_REMOVED lines=44> */
.L_x_12119:
[----:B------:R-:W-:Y:S05]  /*20020*/  BSYNC B0 ;  /* 0x0000000000007941 */ /* 0x000fea0003800000 */
.L_x_12118:
        /* <DEDUP_REMOVED lines=10> */
.L_x_12114:
        /* <DEDUP_REMOVED lines=12> */
.L_x_12123:
[----:B------:R-:W-:Y:S02]  /*20190*/  IMAD.MOV.U32 R186, RZ, RZ, R28 ;  /* 0x000000ffffba7224 */ /* 0x000fe400078e001c */
.L_x_12124:
[----:B------:R-:W-:Y:S05]  /*201a0*/  BSYNC B0 ;  /* 0x0000000000007941 */ /* 0x000fea0003800000 */
.L_x_12122:
        /* <DEDUP_REMOVED lines=16> */
.L_x_12128:
[----:B------:R-:W-:Y:S05]  /*202b0*/  BSYNC B1 ;  /* 0x0000000000017941 */ /* 0x000fea0003800000 */
.L_x_12127:
        /* <DEDUP_REMOVED lines=44> */
.L_x_12126:
[----:B------:R-:W-:Y:S05]  /*20580*/  BSYNC B0 ;  /* 0x0000000000007941 */ /* 0x000fea0003800000 */
.L_x_12125:
        /* <DEDUP_REMOVED lines=13> */
.L_x_12129:
        /* <DEDUP_REMOVED lines=12> */
.L_x_12132:
[----:B------:R-:W-:Y:S02]  /*20720*/  IMAD.MOV.U32 R186, RZ, RZ, R28 ;  /* 0x000000ffffba7224 */ /* 0x000fe400078e001c */
.L_x_12133:
[----:B------:R-:W-:Y:S05]  /*20730*/  BSYNC B0 ;  /* 0x0000000000007941 */ /* 0x000fea0003800000 */
.L_x_12131:
        /* <DEDUP_REMOVED lines=16> */
.L_x_12137:
[----:B------:R-:W-:Y:S05]  /*20840*/  BSYNC B1 ;  /* 0x0000000000017941 */ /* 0x000fea0003800000 */
.L_x_12136:
        /* <DEDUP_REMOVED lines=44> */
.L_x_12135:
[----:B------:R-:W-:Y:S05]  /*20b10*/  BSYNC B0 ;  /* 0x0000000000007941 */ /* 0x000fea0003800000 */
.L_x_12134:
        /* <DEDUP_REMOVED lines=10> */
.L_x_12130:
        /* <DEDUP_REMOVED lines=12> */
.L_x_12139:
[----:B------:R-:W-:Y:S02]  /*20c80*/  IMAD.MOV.U32 R186, RZ, RZ, R28 ;  /* 0x000000ffffba7224 */ /* 0x000fe400078e001c */
.L_x_12140:
[----:B------:R-:W-:Y:S05]  /*20c90*/  BSYNC B0 ;  /* 0x0000000000007941 */ /* 0x000fea0003800000 */
.L_x_12138:
        /* <DEDUP_REMOVED lines=16> */
.L_x_12144:
[----:B------:R-:W-:Y:S05]  /*20da0*/  BSYNC B1 ;  /* 0x0000000000017941 */ /* 0x000fea0003800000 */
.L_x_12143:
        /* <DEDUP_REMOVED lines=44> */
.L_x_12142:
[----:B------:R-:W-:Y:S05]  /*21070*/  BSYNC B0 ;  /* 0x0000000000007941 */ /* 0x000fea0003800000 */
.L_x_12141:
        /* <DEDUP_REMOVED lines=13> */
.L_x_12145:
        /* <DEDUP_REMOVED lines=12> */
.L_x_12148:
[----:B------:R-:W-:Y:S02]  /*21210*/  IMAD.MOV.U32 R142, RZ, RZ, R28 ;  /* 0x000000ffff8e7224 */ /* 0x000fe400078e001c */
.L_x_12149:
[----:B------:R-:W-:Y:S05]  /*21220*/  BSYNC B0 ;  /* 0x0000000000007941 */ /* 0x000fea0003800000 */
.L_x_12147:
        /* <DEDUP_REMOVED lines=16> */
.L_x_12153:
[----:B------:R-:W-:Y:S05]  /*21330*/  BSYNC B1 ;  /* 0x0000000000017941 */ /* 0x000fea0003800000 */
.L_x_12152:
        /* <DEDUP_REMOVED lines=44> */
.L_x_12151:
[----:B------:R-:W-:Y:S05]  /*21600*/  BSYNC B0 ;  /* 0x0000000000007941 */ /* 0x000fea0003800000 */
.L_x_12150:
        /* <DEDUP_REMOVED lines=10> */
.L_x_12146:
        /* <DEDUP_REMOVED lines=12> */
.L_x_12155:
[----:B------:R-:W-:Y:S02]  /*21770*/  IMAD.MOV.U32 R142, RZ, RZ, R28 ;  /* 0x000000ffff8e7224 */ /* 0x000fe400078e001c */
.L_x_12156:
[----:B------:R-:W-:Y:S05]  /*21780*/  BSYNC B0 ;  /* 0x0000000000007941 */ /* 0x000fea0003800000 */
.L_x_12154:
        /* <DEDUP_REMOVED lines=16> */
.L_x_12160:
[----:B------:R-:W-:Y:S05]  /*21890*/  BSYNC B1 ;  /* 0x0000000000017941 */ /* 0x000fea0003800000 */
.L_x_12159:
        /* <DEDUP_REMOVED lines=44> */
.L_x_12158:
[----:B------:R-:W-:Y:S05]  /*21b60*/  BSYNC B0 ;  /* 0x0000000000007941 */ /* 0x000fea0003800000 */
.L_x_12157:
        /* <DEDUP_REMOVED lines=13> */
.L_x_12161:
        /* <DEDUP_REMOVED lines=12> */
.L_x_12164:
[----:B------:R-:W-:Y:S02]  /*21d00*/  IMAD.MOV.U32 R142, RZ, RZ, R28 ;  /* 0x000000ffff8e7224 */ /* 0x000fe400078e001c */
.L_x_12165:
[----:B------:R-:W-:Y:S05]  /*21d10*/  BSYNC B0 ;  /* 0x0000000000007941 */ /* 0x000fea0003800000 */
.L_x_12163:
        /* <DEDUP_REMOVED lines=16> */
.L_x_12169:
[----:B------:R-:W-:Y:S05]  /*21e20*/  BSYNC B1 ;  /* 0x0000000000017941 */ /* 0x000fea0003800000 */
.L_x_12168:
        /* <DEDUP_REMOVED lines=44> */
.L_x_12167:
[----:B------:R-:W-:Y:S05]  /*220f0*/  BSYNC B0 ;  /* 0x0000000000007941 */ /* 0x000fea0003800000 */
.L_x_12166:
        /* <DEDUP_REMOVED lines=10> */
.L_x_12162:
        /* <DEDUP_REMOVED lines=12> */
.L_x_12171:
[----:B------:R-:W-:Y:S02]  /*22260*/  IMAD.MOV.U32 R142, RZ, RZ, R28 ;  /* 0x000000ffff8e7224 */ /* 0x000fe400078e001c */
.L_x_12172:
[----:B------:R-:W-:Y:S05]  /*22270*/  BSYNC B0 ;  /* 0x0000000000007941 */ /* 0x000fea0003800000 */
.L_x_12170:
        /* <DEDUP_REMOVED lines=16> */
.L_x_12176:
[----:B------:R-:W-:Y:S05]  /*22380*/  BSYNC B1 ;  /* 0x0000000000017941 */ /* 0x000fea0003800000 */
.L_x_12175:
        /* <DEDUP_REMOVED lines=44> */
.L_x_12174:
[----:B------:R-:W-:Y:S05]  /*22650*/  BSYNC B0 ;  /* 0x0000000000007941 */ /* 0x000fea0003800000 */
.L_x_12173:
        /* <DEDUP_REMOVED lines=14> */
.L_x_12177:
        /* <DEDUP_REMOVED lines=12> */
.L_x_12180:
[----:B------:R-:W-:Y:S02]  /*22800*/  IMAD.MOV.U32 R184, RZ, RZ, R28 ;  /* 0x000000ffffb87224 */ /* 0x000fe400078e001c */
.L_x_12181:
[----:B------:R-:W-:Y:S05]  /*22810*/  BSYNC B0 ;  /* 0x0000000000007941 */ /* 0x000fea0003800000 */
.L_x_12179:
        /* <DEDUP_REMOVED lines=18> */
.L_x_12185:
[----:B------:R-:W-:Y:S05]  /*22940*/  BSYNC B1 ;  /* 0x0000000000017941 */ /* 0x000fea0003800000 */
.L_x_12184:
        /* <DEDUP_REMOVED lines=44> */
.L_x_12183:
[----:B------:R-:W-:Y:S05]  /*22c10*/  BSYNC B0 ;  /* 0x0000000000007941 */ /* 0x000fea0003800000 */
.L_x_12182:
        /* <DEDUP_REMOVED lines=10> */
.L_x_12178:
[----:B------:R-:W-:Y:S01]  /*22cc0*/  FADD.FTZ R141, RZ, R145 ;  /* 0x00000091ff8d7221 */ /* 0x000fe20000010000 */
[----:B------:R-:W-:Y:S02]  /*22cd0*/  SEL R155, RZ, 0x1000000, P5 ;  /* 0x01000000ff9b7807 */ /* 0x000fe40002800000 */
[----:B------:R-:W-:Y:S01]  /*22ce0*/  SEL R143, RZ, 0x10000, P4 ;  /* 0x00010000ff8f7807 */ /* 0x000fe20002000000 */
[----:B------:R-:W-:Y:S01]  /*22cf0*/  FADD.FTZ R140, R141, R146 ;  /* 0x000000928d8c7221 */ /* 0x000fe20000010000 */
[C---:B------:R-:W-:Y:S02]  /*22d00*/  LOP3.LUT P5, RZ, R27.reuse, 0x4, RZ, 0xc0, !PT ;  /* 0x000000041bff7812 */ /* 0x040fe400078ac0ff */
[----:B------:R-:W-:Y:S01]  /*22d10*/  LOP3.LUT P4, RZ, R27, 0x2, RZ, 0xc0, !PT ;  /* 0x000000021bff7812 */ /* 0x000fe2000788c0ff */
[----:B------:R-:W-:Y:S01]  /*22d20*/  FADD.FTZ R141, R140, R147 ;  /* 0x000000938c8d7221 */ /* 0x000fe20000010000 */
[----:B------:R-:W-:Y:S02]  /*22d30*/  SEL R186, RZ, 0x100, P3 ;  /* 0x00000100ffba7807 */ /* 0x000fe40001800000 */
[----:B------:R-:W-:Y:S01]  /*22d40*/  SEL R182, RZ, 0x1, P4 ;  /* 0x00000001ffb67807 */ /* 0x000fe20002000000 */
[----:B------:R-:W-:Y:S01]  /*22d50*/  FADD.FTZ R140, R141, R150 ;  /* 0x000000968d8c7221 */ /* 0x000fe20000010000 */
[----:B------:R-:W-:-:S02]  /*22d60*/  LOP3.LUT R186, R186, R155, R143, 0xfe, !PT ;  /* 0x0000009bbaba7212 */ /* 0x000fc400078efe8f */
[----:B------:R-:W-:Y:S01]  /*22d70*/  SEL R185, RZ, 0x1, P2 ;  /* 0x00000001ffb97807 */ /* 0x000fe20001000000 */
[----:B------:R-:W-:Y:S01]  /*22d80*/  FADD.FTZ R141, R140, R149 ;  /* 0x000000958c8d7221 */ /* 0x000fe20000010000 */
[C---:B------:R-:W-:Y:S01]  /*22d90*/  LOP3.LUT P6, RZ, R27.reuse, 0x8, RZ, 0xc0, !PT ;  /* 0x000000081bff7812 */ /* 0x040fe200078cc0ff */
[----:B------:R-:W-:Y:S01]  /*22da0*/  IMAD.WIDE.U32 R182, R182, 0x10000, RZ ;  /* 0x00010000b6b67825 */ /* 0x000fe200078e00ff */
        /* <DEDUP_REMOVED lines=31> */
[----:B------:R-:W-:Y:S02]  /*22fa0*/  SEL R140, RZ, 0x1, P1 ;  /* 0x00000001ff8c7807 */ /* 0x000fe40000800000 */
[----:B------:R-:W-:Y:S01]  /*22fb0*/  ISETP.NE.AND P1, PT, R144, RZ, PT ;  /* 0x000000ff9000720c */ /* 0x000fe20003f25270 */
[----:B------:R-:W-:-:S04]  /*22fc0*/  FADD.FTZ R142, R141, R198 ;  /* 0x000000c68d8e7221 */ /* 0x000fc80000010000 */
[----:B------:R-:W-:Y:S01]  /*22fd0*/  FADD.FTZ R141, R142, R197 ;  /* 0x000000c58e8d7221 */ /* 0x000fe20000010000 */
[----:B------:R-:W-:-:S03]  /*22fe0*/  SEL R142, RZ, 0x1, P5 ;  /* 0x00000001ff8e7807 */ /* 0x000fc60002800000 */
[----:B------:R-:W-:Y:S02]  /*22ff0*/  FADD.FTZ R184, R141, R200 ;  /* 0x000000c88db87221 */ /* 0x000fe40000010000 */
[----:B------:R-:W-:-:S04]  /*23000*/  IMAD.WIDE.U32 R140, R140, 0x1000000, RZ ;  /* 0x010000008c8c7825 */ /* 0x000fc800078e00ff */
[----:B------:R-:W-:Y:S01]  /*23010*/  FADD.FTZ R155, R184, R199 ;  /* 0x000000c7b89b7221 */ /* 0x000fe20000010000 */
[----:B------:R-:W-:Y:S01]  /*23020*/  LOP3.LUT R141, R141, R186, R185, 0xfe, !PT ;  /* 0x000000ba8d8d7212 */ /* 0x000fe200078efeb9 */
[----:B------:R-:W-:Y:S01]  /*23030*/  IMAD.WIDE.U32 R142, R142, 0x100, RZ ;  /* 0x000001008e8e7825 */ /* 0x000fe200078e00ff */
[----:B------:R-:W-:-:S03]  /*23040*/  SEL R186, RZ, 0x1, P6 ;  /* 0x00000001ffba7807 */ /* 0x000fc60003000000 */
[----:B------:R-:W-:Y:S01]  /*23050*/  FADD.FTZ R184, R155, R202 ;  /* 0x000000ca9bb87221 */ /* 0x000fe20000010000 */
[----:B------:R-:W-:Y:S02]  /*23060*/  LOP3.LUT R183, R143, R141, R183, 0xfe, !PT ;  /* 0x0000008d8fb77212 */ /* 0x000fe400078efeb7 */
[----:B------:R-:W-:Y:S01]  /*23070*/  LOP3.LUT R155, R142, R140, R182, 0xfe, !PT ;  /* 0x0000008c8e9b7212 */ /* 0x000fe200078efeb6 */
[----:B------:R-:W-:Y:S01]  /*23080*/  FADD.FTZ R141, R184, R201 ;  /* 0x000000c9b88d7221 */ /* 0x000fe20000010000 */
[----:B------:R-:W-:Y:S01]  /*23090*/  F2FP.BF16.PACK_AB R143, R210, R207 ;  /* 0x000000cfd28f723e */ /* 0x000fe200000010ff */
[----:B------:R-:W-:Y:S01]  /*230a0*/  IMAD.WIDE.U32 R184, R172, R153, c[0x0][0x188] ;  /* 0x00006200acb87625 */ /* 0x000fe200078e0099 */
[----:B------:R-:W-:Y:S02]  /*230b0*/  F2FP.BF16.PACK_AB R142, R208, R205 ;  /* 0x000000cdd08e723e */ /* 0x000fe400000010ff */
[----:B------:R-:W-:Y:S01]  /*230c0*/  F2FP.BF16.PACK_AB R140, R204, R201 ;  /* 0x000000c9cc8c723e */ /* 0x000fe200000010ff */
[----:B------:R-:W-:Y:S01]  /*230d0*/  FADD.FTZ R182, R141, R204 ;  /* 0x000000cc8db67221 */ /* 0x000fe20000010000 */
[----:B------:R-:W-:-:S03]  /*230e0*/  F2FP.BF16.PACK_AB R141, R206, R203 ;  /* 0x000000cbce8d723e */ /* 0x000fc600000010ff */
[----:B------:R-:W-:Y:S01]  /*230f0*/  FADD.FTZ R153, R182, R203 ;  /* 0x000000cbb6997221 */ /* 0x000fe20000010000 */
[----:B------:R-:W-:Y:S01]  /*23100*/  LOP3.LUT R182, R155, R186, RZ, 0xfc, !PT ;  /* 0x000000ba9bb67212 */ /* 0x000fe200078efcff */
[----:B------:R-:W-:Y:S01]  /*23110*/  IMAD.WIDE.U32 R186, R172, R169, c[0x0][0x190] ;  /* 0x00006400acba7625 */ /* 0x000fe200078e00a9 */
[----:B------:R0:W-:Y:S03]  /*23120*/  STG.E.128 [R184.64], R140 ;  /* 0x0000008cb8007986 */ /* 0x0001e6000c101d04 */
[----:B------:R-:W-:Y:S01]  /*23130*/  FADD.FTZ R212, R153, R206 ;  /* 0x000000ce99d47221 */ /* 0x000fe20000010000 */
[----:B------:R0:W-:Y:S03]  /*23140*/  STG.E.64 [R186.64], R182 ;  /* 0x000000b6ba007986 */ /* 0x0001e6000c101b04 */
        /* <DEDUP_REMOVED lines=23> */
.L_x_12186:
[----:B0-----:R-:W-:Y:S01]  /*232c0*/  FADD.FTZ R142, R153, R210 ;  /* 0x000000d2998e7221 */ /* 0x001fe20000010000 */
[----:B------:R-:W-:Y:S05]  /*232d0*/  BRA.DIV ~URZ, `(.L_x_12187) ;  /* 0x000014527f007947 */ /* 0x000fea000b800000 */
[----:B------:R0:W1:Y:S02]  /*232e0*/  SHFL.BFLY PT, R140, R142, 0x1, 0x1f ;  /* 0x0c201f008e8c7f89 */ /* 0x00006400000e0000 */
.L_x_12191:
[----:B-1----:R-:W-:Y:S01]  /*232f0*/  FADD.FTZ R169, R142, R140 ;  /* 0x0000008c8ea97221 */ /* 0x002fe20000010000 */
[----:B------:R-:W-:Y:S05]  /*23300*/  BRA.DIV ~URZ, `(.L_x_12188) ;  /* 0x000014927f007947 */ /* 0x000fea000b800000 */
[----:B------:R-:W1:Y:S02]  /*23310*/  SHFL.BFLY PT, R140, R169, 0x2, 0x1f ;  /* 0x0c401f00a98c7f89 */ /* 0x000e6400000e0000 */
        /* <DEDUP_REMOVED lines=113> */
.L_x_12192:
[----:B-1----:R-:W-:Y:S01]  /*23a30*/  FADD.FTZ R155, R155, R142 ;  /* 0x0000008e9b9b7221 */ /* 0x002fe20000010000 */
[----:B------:R-:W-:Y:S01]  /*23a40*/  ISETP.NE.AND P0, PT, RZ, UR6, PT ;  /* 0x00000006ff007c0c */ /* 0x000fe2000bf05270 */
[----:B0-----:R-:W-:Y:S01]  /*23a50*/  FMUL.FTZ R142, R143, R143 ;  /* 0x0000008f8f8e7220 */ /* 0x001fe20000410000 */
[----:B------:R-:W-:Y:S01]  /*23a60*/  MOV R144, c[0x0][0x1e0] ;  /* 0x0000780000907a02 */ /* 0x000fe20000000f00 */
[----:B------:R-:W0:Y:S01]  /*23a70*/  S2R R183, SR_TID.X ;  /* 0x0000000000b77919 */ /* 0x000e220000002100 */
[----:B------:R-:W-:Y:S02]  /*23a80*/  IMAD.MOV.U32 R169, RZ, RZ, 0x4 ;  /* 0x00000004ffa97424 */ /* 0x000fe400078e00ff */
[----:B------:R-:W-:Y:S01]  /*23a90*/  FSEL R153, R142, RZ, P0 ;  /* 0x000000ff8e997208 */ /* 0x000fe20000000000 */
[----:B------:R-:W-:Y:S01]  /*23aa0*/  FFMA.FTZ R144, R155, R144, c[0x0][0x228] ;  /* 0x00008a009b907623 */ /* 0x000fe20000010090 */
[----:B------:R-:W-:Y:S01]  /*23ab0*/  FSEL R142, R143, RZ, !P0 ;  /* 0x000000ff8f8e7208 */ /* 0x000fe20004000000 */
[----:B------:R-:W-:-:S04]  /*23ac0*/  @!P1 IMAD.WIDE R140, R0, R169, c[0x0][0x1a0] ;  /* 0x00006800008c9625 */ /* 0x000fc800078e02a9 */
[----:B------:R-:W-:Y:S01]  /*23ad0*/  FADD.FTZ R144, R144, R153 ;  /* 0x0000009990907221 */ /* 0x000fe20000010000 */
[----:B------:R1:W-:Y:S01]  /*23ae0*/  @!P1 STG.E [R140.64], R143 ;  /* 0x0000008f8c009986 */ /* 0x0003e2000c101904 */
[----:B------:R-:W-:Y:S02]  /*23af0*/  FADD.FTZ R224, -R142, R151 ;  /* 0x000000978ee07221 */ /* 0x000fe40000010100 */
[----:B------:R-:W2:Y:S01]  /*23b00*/  MUFU.RSQ R151, R144 ;  /* 0x0000009000977308 */ /* 0x000ea20000001400 */
[----:B------:R-:W-:Y:S02]  /*23b10*/  IMAD R182, R0, c[0x0][0x168], RZ ;  /* 0x00005a0000b67a24 */ /* 0x000fe400078e02ff */
[C---:B------:R-:W-:Y:S02]  /*23b20*/  FADD.FTZ R214, -R142.reuse, R145 ;  /* 0x000000918ed67221 */ /* 0x040fe40000010100 */
[C---:B------:R-:W-:Y:S01]  /*23b30*/  FADD.FTZ R216, -R142.reuse, R147 ;  /* 0x000000938ed87221 */ /* 0x040fe20000010100 */
[----:B------:R-:W-:Y:S01]  /*23b40*/  SHF.R.S32.HI R155, RZ, 0x1f, R182 ;  /* 0x0000001fff9b7819 */ /* 0x000fe200000114b6 */
[----:B------:R-:W-:-:S02]  /*23b50*/  FADD.FTZ R220, -R142, R149 ;  /* 0x000000958edc7221 */ /* 0x000fc40000010100 */
[C---:B------:R-:W-:Y:S01]  /*23b60*/  FADD.FTZ R222, -R142.reuse, R154 ;  /* 0x0000009a8ede7221 */ /* 0x040fe20000010100 */
[----:B------:R-:W-:Y:S01]  /*23b70*/  LEA.HI R153, R155, R182, RZ, 0x3 ;  /* 0x000000b69b997211 */ /* 0x000fe200078f18ff */
[C---:B-1----:R-:W-:Y:S01]  /*23b80*/  FADD.FTZ R140, -R142.reuse, R160 ;  /* 0x000000a08e8c7221 */ /* 0x042fe20000010100 */
[----:B0-----:R-:W-:Y:S01]  /*23b90*/  LOP3.LUT R226, R183, 0x1f, RZ, 0xc0, !PT ;  /* 0x0000001fb7e27812 */ /* 0x001fe200078ec0ff */
[C---:B------:R-:W-:Y:S02]  /*23ba0*/  FADD.FTZ R146, -R142.reuse, R146 ;  /* 0x000000928e927221 */ /* 0x040fe40000010100 */
[----:B------:R-:W-:Y:S01]  /*23bb0*/  FADD.FTZ R165, -R142, R165 ;  /* 0x000000a58ea57221 */ /* 0x000fe20000010100 */
[----:B------:R-:W-:Y:S01]  /*23bc0*/  LEA.HI.SX32 R153, R153, R226, 0x1d ;  /* 0x000000e299997211 */ /* 0x000fe200078feaff */
[C---:B--2---:R-:W-:Y:S02]  /*23bd0*/  FMUL.FTZ R141, R151.reuse, R214 ;  /* 0x000000d6978d7220 */ /* 0x044fe40000410000 */
[----:B------:R-:W-:-:S02]  /*23be0*/  FMUL.FTZ R143, R151, R216 ;  /* 0x000000d8978f7220 */ /* 0x000fc40000410000 */
[C---:B------:R-:W-:Y:S02]  /*23bf0*/  FMUL.FTZ R149, R151.reuse, R224 ;  /* 0x000000e097957220 */ /* 0x040fe40000410000 */
[C---:B------:R-:W-:Y:S02]  /*23c00*/  FMUL.FTZ R147, R151.reuse, R220 ;  /* 0x000000dc97937220 */ /* 0x040fe40000410000 */
[C---:B------:R-:W-:Y:S02]  /*23c10*/  FMUL.FTZ R222, R151.reuse, R222 ;  /* 0x000000de97de7220 */ /* 0x040fe40000410000 */
[C---:B------:R-:W-:Y:S02]  /*23c20*/  FMUL.FTZ R214, R151.reuse, R140 ;  /* 0x0000008c97d67220 */ /* 0x040fe40000410000 */
[----:B------:R-:W-:Y:S02]  /*23c30*/  FADD.FTZ R168, -R142, R168 ;  /* 0x000000a88ea87221 */ /* 0x000fe40000010100 */
[----:B------:R-:W-:-:S02]  /*23c40*/  FMUL.FTZ R146, R151, R146 ;  /* 0x0000009297927220 */ /* 0x000fc40000410000 */
[----:B------:R-:W-:Y:S02]  /*23c50*/  FFMA.FTZ R140, R84, R141, R36 ;  /* 0x0000008d548c7223 */ /* 0x000fe40000010024 */
[C---:B------:R-:W-:Y:S02]  /*23c60*/  FADD.FTZ R218, -R142.reuse, R150 ;  /* 0x000000968eda7221 */ /* 0x040fe40000010100 */
[C---:B------:R-:W-:Y:S02]  /*23c70*/  FADD.FTZ R161, -R142.reuse, R161 ;  /* 0x000000a18ea17221 */ /* 0x040fe40000010100 */
[----:B------:R-:W-:Y:S02]  /*23c80*/  FADD.FTZ R164, -R142, R164 ;  /* 0x000000a48ea47221 */ /* 0x000fe40000010100 */
[----:B------:R-:W-:Y:S02]  /*23c90*/  FFMA.FTZ R141, R86, R143, R38 ;  /* 0x0000008f568d7223 */ /* 0x000fe40000010026 */
        /* <DEDUP_REMOVED lines=36> */
[----:B------:R-:W-:-:S02]  /*23ee0*/  FFMA.FTZ R143, R90, R149, R42 ;  /* 0x000000955a8f7223 */ /* 0x000fc4000001002a */
[----:B------:R-:W-:-:S04]  /*23ef0*/  @!P1 IMAD.WIDE R144, R0, R169, c[0x0][0x1a8] ;  /* 0x00006a0000909625 */ /* 0x000fc800078e02a9 */
[----:B------:R-:W-:Y:S01]  /*23f00*/  FFMA.FTZ R142, R88, R147, R40 ;  /* 0x00000093588e7223 */ /* 0x000fe20000010028 */
[----:B------:R0:W-:Y:S01]  /*23f10*/  @!P1 STG.E [R144.64], R151 ;  /* 0x0000009790009986 */ /* 0x0001e2000c101904 */
[----:B------:R-:W-:Y:S02]  /*23f20*/  FFMA.FTZ R149, R89, R222, R41 ;  /* 0x000000de59957223 */ /* 0x000fe40000010029 */
[----:B------:R-:W-:Y:S02]  /*23f30*/  FFMA.FTZ R147, R85, R146, R37 ;  /* 0x0000009255937223 */ /* 0x000fe40000010025 */
[----:B------:R-:W-:Y:S01]  /*23f40*/  FMUL.FTZ R165, R151, R165 ;  /* 0x000000a597a57220 */ /* 0x000fe20000410000 */
        /* <DEDUP_REMOVED lines=15> */
[----:B0-----:R-:W-:Y:S01]  /*24040*/  FFMA.FTZ R144, R92, R161, R44 ;  /* 0x000000a15c907223 */ /* 0x001fe2000001002c */
[----:B------:R-:W-:Y:S01]  /*24050*/  F2FP.BF16.PACK_AB R143, R214, R143 ;  /* 0x0000008fd68f723e */ /* 0x000fe200000010ff */
[----:B------:R-:W-:Y:S01]  /*24060*/  FFMA.FTZ R149, R93, R164, R45 ;  /* 0x000000a45d957223 */ /* 0x000fe2000001002d */
[----:B------:R-:W-:Y:S01]  /*24070*/  F2FP.BF16.PACK_AB R141, R218, R141 ;  /* 0x0000008dda8d723e */ /* 0x000fe200000010ff */
[----:B------:R-:W-:Y:S01]  /*24080*/  FMUL.FTZ R165, R151, R154 ;  /* 0x0000009a97a57220 */ /* 0x000fe20000410000 */
[----:B------:R-:W-:Y:S01]  /*24090*/  LEA R154, P0, R153, c[0x0][0x208], 0x4 ;  /* 0x00008200999a7a11 */ /* 0x000fe200078020ff */
[----:B------:R-:W-:Y:S01]  /*240a0*/  FFMA.FTZ R145, R94, R163, R46 ;  /* 0x000000a35e917223 */ /* 0x000fe2000001002e */
[----:B------:R-:W-:Y:S01]  /*240b0*/  F2FP.BF16.PACK_AB R144, R149, R144 ;  /* 0x000000909590723e */ /* 0x000fe200000010ff */
[----:B------:R-:W-:Y:S01]  /*240c0*/  FFMA.FTZ R147, R98, R167, R50 ;  /* 0x000000a762937223 */ /* 0x000fe20000010032 */
[----:B------:R-:W-:Y:S01]  /*240d0*/  LEA.HI.X R155, R153, c[0x0][0x20c], RZ, 0x4, P0 ;  /* 0x00008300999b7a11 */ /* 0x000fe200000f24ff */
[----:B------:R-:W-:-:S02]  /*240e0*/  FFMA.FTZ R170, R99, R170, R51 ;  /* 0x000000aa63aa7223 */ /* 0x000fc40000010033 */
[----:B------:R-:W-:Y:S02]  /*240f0*/  FFMA.FTZ R166, R95, R166, R47 ;  /* 0x000000a65fa67223 */ /* 0x000fe4000001002f */
[----:B------:R-:W-:Y:S01]  /*24100*/  IMAD.MOV.U32 R161, RZ, RZ, 0x10 ;  /* 0x00000010ffa17424 */ /* 0x000fe200078e00ff */
[----:B------:R-:W-:Y:S01]  /*24110*/  F2FP.BF16.PACK_AB R147, R170, R147 ;  /* 0x00000093aa93723e */ /* 0x000fe200000010ff */
[C---:B------:R-:W-:Y:S01]  /*24120*/  FMUL.FTZ R179, R151.reuse, R179 ;  /* 0x000000b397b37220 */ /* 0x040fe20000410000 */
[----:B------:R-:W-:Y:S01]  /*24130*/  F2FP.BF16.PACK_AB R145, R166, R145 ;  /* 0x00000091a691723e */ /* 0x000fe200000010ff */
[----:B------:R-:W-:Y:S01]  /*24140*/  IMAD.WIDE.U32 R148, R148, R161, c[0x0][0x208] ;  /* 0x0000820094947625 */ /* 0x000fe200078e00a1 */
[----:B------:R-:W-:Y:S03]  /*24150*/  STG.E.128 [R154.64], R140 ;  /* 0x0000008c9a007986 */ /* 0x000fe6000c101d04 */
[C---:B------:R-:W-:Y:S01]  /*24160*/  FMUL.FTZ R188, R151.reuse, R188 ;  /* 0x000000bc97bc7220 */ /* 0x040fe20000410000 */
[----:B------:R0:W-:Y:S01]  /*24170*/  STG.E.128 [R148.64], R144 ;  /* 0x0000009094007986 */ /* 0x0001e2000c101d04 */
        /* <DEDUP_REMOVED lines=9> */
[----:B0-----:R-:W-:Y:S02]  /*24210*/  FFMA.FTZ R144, R108, R179, R60 ;  /* 0x000000b36c907223 */ /* 0x001fe4000001003c */
[----:B------:R-:W-:Y:S02]  /*24220*/  FFMA.FTZ R149, R109, R188, R61 ;  /* 0x000000bc6d957223 */ /* 0x000fe4000001003d */
[C---:B------:R-:W-:Y:S02]  /*24230*/  FMUL.FTZ R178, R151.reuse, R178 ;  /* 0x000000b297b27220 */ /* 0x040fe40000410000 */
[----:B------:R-:W-:Y:S01]  /*24240*/  FMUL.FTZ R177, R151, R177 ;  /* 0x000000b197b17220 */ /* 0x000fe20000410000 */
[----:B------:R-:W-:Y:S01]  /*24250*/  F2FP.BF16.PACK_AB R144, R149, R144 ;  /* 0x000000909590723e */ /* 0x000fe200000010ff */
[----:B------:R-:W-:-:S02]  /*24260*/  FMUL.FTZ R180, R151, R180 ;  /* 0x000000b497b47220 */ /* 0x000fc40000410000 */
[C---:B------:R-:W-:Y:S01]  /*24270*/  FMUL.FTZ R167, R151.reuse, R160 ;  /* 0x000000a097a77220 */ /* 0x040fe20000410000 */
[----:B------:R-:W-:Y:S01]  /*24280*/  LEA R160, P0, R172, c[0x0][0x208], 0x4 ;  /* 0x00008200aca07a11 */ /* 0x000fe200078020ff */
[----:B------:R-:W-:Y:S02]  /*24290*/  FMUL.FTZ R202, R151, R202 ;  /* 0x000000ca97ca7220 */ /* 0x000fe40000410000 */
[----:B------:R-:W-:Y:S02]  /*242a0*/  FFMA.FTZ R150, R120, R165, R72 ;  /* 0x000000a578967223 */ /* 0x000fe40000010048 */
[----:B------:R-:W-:Y:S02]  /*242b0*/  FFMA.FTZ R153, R121, R200, R73 ;  /* 0x000000c879997223 */ /* 0x000fe40000010049 */
[C---:B------:R-:W-:Y:S02]  /*242c0*/  FMUL.FTZ R181, R151.reuse, R181 ;  /* 0x000000b597b57220 */ /* 0x040fe40000410000 */
        /* <DEDUP_REMOVED lines=32> */
[----:B------:R-:W-:-:S02]  /*244d0*/  FFMA.FTZ R149, R118, R163, R70 ;  /* 0x000000a376957223 */ /* 0x000fc40000010046 */
[----:B------:R-:W-:Y:S01]  /*244e0*/  FFMA.FTZ R191, R114, R191, R66 ;  /* 0x000000bf72bf7223 */ /* 0x000fe20000010042 */
[----:B------:R-:W-:Y:S01]  /*244f0*/  F2FP.BF16.PACK_AB R151, R202, R167 ;  /* 0x000000a7ca97723e */ /* 0x000fe200000010ff */
        /* <DEDUP_REMOVED lines=13> */
[----:B------:R-:W-:Y:S01]  /*245d0*/  FFMA.FTZ R155, R130, R195, R82 ;  /* 0x000000c3829b7223 */ /* 0x000fe20000010052 */
[----:B------:R-:W-:Y:S01]  /*245e0*/  F2FP.BF16.PACK_AB R149, R198, R149 ;  /* 0x00000095c695723e */ /* 0x000fe200000010ff */
[----:B------:R-:W-:Y:S02]  /*245f0*/  FFMA.FTZ R210, R131, R210, R83 ;  /* 0x000000d283d27223 */ /* 0x000fe40000010053 */
[----:B------:R-:W-:-:S02]  /*24600*/  FFMA.FTZ R206, R127, R206, R79 ;  /* 0x000000ce7fce7223 */ /* 0x000fc4000001004f */
[----:B------:R-:W-:Y:S01]  /*24610*/  FFMA.FTZ R183, R124, R183, R76 ;  /* 0x000000b77cb77223 */ /* 0x000fe2000001004c */
[----:B------:R-:W-:Y:S01]  /*24620*/  F2FP.BF16.PACK_AB R155, R210, R155 ;  /* 0x0000009bd29b723e */ /* 0x000fe200000010ff */
[----:B------:R-:W-:Y:S01]  /*24630*/  FFMA.FTZ R204, R125, R204, R77 ;  /* 0x000000cc7dcc7223 */ /* 0x000fe2000001004d */
[----:B------:R-:W-:Y:S01]  /*24640*/  F2FP.BF16.PACK_AB R153, R206, R185 ;  /* 0x000000b9ce99723e */ /* 0x000fe200000010ff */
[----:B------:R-:W-:-:S03]  /*24650*/  IMAD.WIDE.U32 R164, R152, R161, c[0x0][0x208] ;  /* 0x0000820098a47625 */ /* 0x000fc600078e00a1 */
[----:B------:R-:W-:Y:S01]  /*24660*/  F2FP.BF16.PACK_AB R152, R204, R183 ;  /* 0x000000b7cc98723e */ /* 0x000fe200000010ff */
[-C--:B------:R-:W-:Y:S01]  /*24670*/  IMAD.WIDE.U32 R166, R157, R161.reuse, c[0x0][0x208] ;  /* 0x000082009da67625 */ /* 0x080fe200078e00a1 */
[----:B------:R0:W-:Y:S03]  /*24680*/  STG.E.128 [R164.64], R140 ;  /* 0x0000008ca4007986 */ /* 0x0001e6000c101d04 */
[----:B------:R-:W-:Y:S01]  /*24690*/  IMAD.WIDE.U32 R162, R162, R161, c[0x0][0x208] ;  /* 0x00008200a2a27625 */ /* 0x000fe200078e00a1 */
[----:B------:R-:W-:Y:S01]  /*246a0*/  LEA.HI.X R161, R172, c[0x0][0x20c], RZ, 0x4, P0 ;  /* 0x00008300aca17a11 */ /* 0x000fe200000f24ff */
[----:B------:R0:W-:Y:S02]  /*246b0*/  STG.E.128 [R166.64], R144 ;  /* 0x00000090a6007986 */ /* 0x0001e4000c101d04 */
[----:B------:R-:W-:Y:S02]  /*246c0*/  IMAD R0, R169, c[0x0][0x160], R0 ;  /* 0x00005800a9007a24 */ /* 0x000fe400078e0200 */
[----:B------:R0:W-:Y:S03]  /*246d0*/  STG.E.128 [R162.64], R148 ;  /* 0x00000094a2007986 */ /* 0x0001e6000c101d04 */
[----:B------:R-:W-:Y:S01]  /*246e0*/  ISETP.GE.AND P0, PT, R0, c[0x0][0x164], PT ;  /* 0x0000590000007a0c */ /* 0x000fe20003f06270 */
[----:B------:R0:W-:-:S12]  /*246f0*/  STG.E.128 [R160.64], R152 ;  /* 0x00000098a0007986 */ /* 0x0001d8000c101d04 */
[----:B0-----:R-:W-:Y:S01]  /*24700*/  @P0 CALL.REL.NOINC `(.L_x_12189) ;  /* 0x0000001000000944 */ /* 0x001fe20003c00000 */
[----:B------:R-:W-:Y:S05]  /*24710*/  BRA `(.L_x_12190) ;  /* 0xfffdc21000007947 */ /* 0x000fea000383ffff */
.L_x_12189:
[----:B------:R-:W-:Y:S05]  /*24720*/  EXIT ;  /* 0x000000000000794d */ /* 0x000fea0003800000 */
.L_x_12187:
[----:B------:R-:W-:Y:S01]  /*24730*/  IMAD.MOV.U32 R155, RZ, RZ, 0x1 ;  /* 0x00000001ff9b7424 */ /* 0x000fe200078e00ff */
[----:B------:R-:W-:Y:S01]  /*24740*/  MOV R140, 0x24780 ;  /* 0x00024780008c7802 */ /* 0x000fe20000000f00 */
[----:B------:R-:W-:Y:S02]  /*24750*/  IMAD.MOV.U32 R144, RZ, RZ, 0x1f ;  /* 0x0000001fff907424 */ /* 0x000fe400078e00ff */
[----:B------:R-:W-:Y:S02]  /*24760*/  IMAD.MOV.U32 R153, RZ, RZ, -0x1 ;  /* 0xffffffffff997424 */ /* 0x000fe400078e00ff */
[----:B------:R-:W-:Y:S05]  /*24770*/  CALL.REL.NOINC `($__internal_23_$__cuda_sm70_shflsync_bfly_p) ;  /* 0x000009a000007944 */ /* 0x000fea0003c00000 */
[----:B-1----:R-:W-:Y:S01]  /*24780*/  IMAD.MOV.U32 R140, RZ, RZ, R155 ;  /* 0x000000ffff8c7224 */ /* 0x002fe200078e009b */
[----:B0-----:R-:W-:Y:S05]  /*24790*/  BRA `(.L_x_12191) ;  /* 0xffffeb5000007947 */ /* 0x001fea000383ffff */
.L_x_12188:
[----:B0-----:R-:W-:Y:S01]  /*247a0*/  IMAD.MOV.U32 R142, RZ, RZ, R169 ;  /* 0x000000ffff8e7224 */ /* 0x001fe200078e00a9 */
[----:B------:R-:W-:Y:S01]  /*247b0*/  MOV R140, 0x24800 ;  /* 0x00024800008c7802 */ /* 0x000fe20000000f00 */
[----:B------:R-:W-:Y:S02]  /*247c0*/  IMAD.MOV.U32 R155, RZ, RZ, 0x2 ;  /* 0x00000002ff9b7424 */ /* 0x000fe400078e00ff */
[----:B------:R-:W-:Y:S02]  /*247d0*/  IMAD.MOV.U32 R144, RZ, RZ, 0x1f ;  /* 0x0000001fff907424 */ /* 0x000fe400078e00ff */
[----:B------:R-:W-:-:S02]  /*247e0*/  IMAD.MOV.U32 R153, RZ, RZ, -0x1 ;  /* 0xffffffffff997424 */ /* 0x000fc400078e00ff */
[----:B------:R-:W-:Y:S05]  /*247f0*/  CALL.REL.NOINC `($__internal_23_$__cuda_sm70_shflsync_bfly_p) ;  /* 0x0000092000007944 */ /* 0x000fea0003c00000 */
[----:B01----:R-:W-:Y:S01]  /*24800*/  FADD.FTZ R142, R169, R155 ;  /* 0x0000009ba98e7221 */ /* 0x003fe20000010000 */
[----:B------:R-:W-:Y:S01]  /*24810*/  MOV R153, 0xffffffff ;  /* 0xffffffff00997802 */ /* 0x000fe20000000f00 */
[----:B------:R-:W-:Y:S01]  /*24820*/  IMAD.MOV.U32 R155, RZ, RZ, 0x4 ;  /* 0x00000004ff9b7424 */ /* 0x000fe200078e00ff */
[----:B------:R-:W-:Y:S01]  /*24830*/  MOV R140, 0x24860 ;  /* 0x00024860008c7802 */ /* 0x000fe20000000f00 */
[----:B------:R-:W-:-:S02]  /*24840*/  IMAD.MOV.U32 R144, RZ, RZ, 0x1f ;  /* 0x0000001fff907424 */ /* 0x000fc400078e00ff */
[----:B------:R-:W-:Y:S05]  /*24850*/  CALL.REL.NOINC `($__internal_23_$__cuda_sm70_shflsync_bfly_p) ;  /* 0x000008c000007944 */ /* 0x000fea0003c00000 */
[----:B01----:R-:W-:Y:S01]  /*24860*/  FADD.FTZ R142, R142, R155 ;  /* 0x0000009b8e8e7221 */ /* 0x003fe20000010000 */
[----:B------:R-:W-:Y:S01]  /*24870*/  MOV R140, 0x248c0 ;  /* 0x000248c0008c7802 */ /* 0x000fe20000000f00 */
[----:B------:R-:W-:-:S02]  /*24880*/  IMAD.MOV.U32 R155, RZ, RZ, 0x8 ;  /* 0x00000008ff9b7424 */ /* 0x000fc400078e00ff */
[----:B------:R-:W-:Y:S02]  /*24890*/  IMAD.MOV.U32 R144, RZ, RZ, 0x1f ;  /* 0x0000001fff907424 */ /* 0x000fe400078e00ff */
[----:B------:R-:W-:Y:S02]  /*248a0*/  IMAD.MOV.U32 R153, RZ, RZ, -0x1 ;  /* 0xffffffffff997424 */ /* 0x000fe400078e00ff */
[----:B------:R-:W-:Y:S05]  /*248b0*/  CALL.REL.NOINC `($__internal_23_$__cuda_sm70_shflsync_bfly_p) ;  /* 0x0000086000007944 */ /* 0x000fea0003c00000 */
[----:B01----:R-:W-:Y:S01]  /*248c0*/  FADD.FTZ R142, R142, R155 ;  /* 0x0000009b8e8e7221 */ /* 0x003fe20000010000 */
[----:B------:R-:W-:Y:S01]  /*248d0*/  MOV R140, 0x24920 ;  /* 0x00024920008c7802 */ /* 0x000fe20000000f00 */
[----:B------:R-:W-:Y:S02]  /*248e0*/  IMAD.MOV.U32 R155, RZ, RZ, 0x10 ;  /* 0x00000010ff9b7424 */ /* 0x000fe400078e00ff */
[----:B------:R-:W-:Y:S02]  /*248f0*/  IMAD.MOV.U32 R144, RZ, RZ, 0x1f ;  /* 0x0000001fff907424 */ /* 0x000fe400078e00ff */
[----:B------:R-:W-:Y:S02]  /*24900*/  IMAD.MOV.U32 R153, RZ, RZ, -0x1 ;  /* 0xffffffffff997424 */ /* 0x000fe400078e00ff */
[----:B------:R-:W-:Y:S05]  /*24910*/  CALL.REL.NOINC `($__internal_23_$__cuda_sm70_shflsync_bfly_p) ;  /* 0x0000080000007944 */ /* 0x000fea0003c00000 */
        /* <DEDUP_REMOVED lines=102> */
[----:B------:R-:W-:Y:S05]  /*24f80*/  CALL.REL.NOINC `($__internal_23_$__cuda_sm70_shflsync_bfly_p) ;  /* 0x0000019000007944 */ /* 0x000fea0003c00000 */
[----:B01----:R-:W-:Y:S01]  /*24f90*/  FADD.FTZ R142, R142, R155 ;  /* 0x0000009b8e8e7221 */ /* 0x003fe20000010000 */
[----:B------:R-:W-:Y:S01]  /*24fa0*/  MOV R153, 0xffffffff ;  /* 0xffffffff00997802 */ /* 0x000fe20000000f00 */
[----:B------:R-:W-:Y:S01]  /*24fb0*/  IMAD.MOV.U32 R155, RZ, RZ, 0x2 ;  /* 0x00000002ff9b7424 */ /* 0x000fe200078e00ff */
[----:B------:R-:W-:Y:S01]  /*24fc0*/  MOV R140, 0x24ff0 ;  /* 0x00024ff0008c7802 */ /* 0x000fe20000000f00 */
[----:B------:R-:W-:Y:S02]  /*24fd0*/  IMAD.MOV.U32 R144, RZ, RZ, 0x1f ;  /* 0x0000001fff907424 */ /* 0x000fe400078e00ff */
        /* <DEDUP_REMOVED lines=13> */
[----:B01----:R-:W-:Y:S01]  /*250b0*/  FADD.FTZ R142, R142, R155 ;  /* 0x0000009b8e8e7221 */ /* 0x003fe20000010000 */
[----:B------:R-:W-:Y:S01]  /*250c0*/  MOV R140, 0x25110 ;  /* 0x00025110008c7802 */ /* 0x000fe20000000f00 */
[----:B------:R-:W-:-:S02]  /*250d0*/  IMAD.MOV.U32 R155, RZ, RZ, 0x10 ;  /* 0x00000010ff9b7424 */ /* 0x000fc400078e00ff */
[----:B------:R-:W-:Y:S02]  /*250e0*/  IMAD.MOV.U32 R144, RZ, RZ, 0x1f ;  /* 0x0000001fff907424 */ /* 0x000fe400078e00ff */
[----:B------:R-:W-:Y:S02]  /*250f0*/  IMAD.MOV.U32 R153, RZ, RZ, -0x1 ;  /* 0xffffffffff997424 */ /* 0x000fe400078e00ff */
[----:B------:R-:W-:Y:S05]  /*25100*/  CALL.REL.NOINC `($__internal_23_$__cuda_sm70_shflsync_bfly_p) ;  /* 0x0000001000007944 */ /* 0x000fea0003c00000 */
[----:B01----:R-:W-:Y:S05]  /*25110*/  BRA `(.L_x_12192) ;  /* 0xffffe91000007947 */ /* 0x003fea000383ffff */
        .weak           $__internal_23_$__cuda_sm70_shflsync_bfly_p
        .type           $__internal_23_$__cuda_sm70_shflsync_bfly_p,@function
        .size           $__internal_23_$__cuda_sm70_shflsync_bfly_p,(.L_x_39467 - $__internal_23_$__cuda_sm70_shflsync_bfly_p)
$__internal_23_$__cuda_sm70_shflsync_bfly_p:
[----:B------:R-:W-:Y:S01]  /*25120*/  IMAD.MOV.U32 R141, RZ, RZ, 0x0 ;  /* 0x00000000ff8d7424 */ /* 0x000fe200078e00ff */
[----:B------:R-:W-:Y:S04]  /*25130*/  WARPSYNC R153 ;  /* 0x0000009900007348 */ /* 0x000fe80003800000 */
[----:B------:R0:W1:Y:S01]  /*25140*/  SHFL.BFLY PT, R155, R142, R155, R144 ;  /* 0x0c00009b8e9b7389 */ /* 0x00006200000e0090 */
[----:B------:R-:W-:Y:S05]  /*25150*/  RET.REL.NODEC R140 `(_ZN10layer_norm31ln_parallel_residual_fwd_kernelINS_13Kernel_traitsIf13__nv_bfloat16S2_S2_fjLj1536ELj1ELj4ELj1ELj16ENS_18Kernel_traits_baseILj1536EfS2_S2_S2_fjLj128EEEEELb1ELb1ELb1EEEvNS_9FwdParamsE) ;  /* 0xfffdaea08c007950 */ /* 0x000fea0003c3ffff */
.L_x_12193:
        /* <DEDUP_REMOVED lines=10> */
.L_x_39467:


//--------------------- .text._ZN10layer_norm31ln_parallel_residual_fwd_kernelINS_13Kernel_traitsI13__nv_bfloat16S2_fS2_fjLj1536ELj1ELj4ELj1ELj16ENS_18Kernel_traits_baseILj1536ES2_S2_fS2_fjLj128EEEEELb0ELb0ELb0EEEvNS_9FwdParamsE --------------------------
	.section	.text._ZN10layer_norm31ln_parallel_residual_fwd_kernelINS_13Kernel_traitsI13__nv_bfloat16S2_fS2_fjLj1536ELj1ELj4ELj1ELj16ENS_18Kernel_traits_baseILj1536ES2_S2_fS2_fjLj128EEEEELb0ELb0ELb0EEEvNS_9FwdParamsE,"ax",@progbits
	.sectioninfo	@"SHI_REGISTERS=255"
	.align	128
        .global         _ZN10layer_norm31ln_parallel_residual_fwd_kernelINS_13Kernel_traitsI13__nv_bfloat16S2_fS2_fjLj1536ELj1ELj4ELj1ELj16ENS_18Kernel_traits_baseILj1536ES2_S2_fS2_fjLj128EEEEELb0ELb0ELb0EEEvNS_9FwdParamsE
        .type           _ZN10layer_norm31ln_parallel_residual_fwd_kernelINS_13Kernel_traitsI13__nv_bfloat16S2_fS2_fjLj1536ELj1ELj4ELj1ELj16ENS_18Kernel_traits_baseILj1536ES2_S2_fS2_fjLj128EEEEELb0ELb0ELb0EEEvNS_9FwdParamsE,@function
        .size           _ZN10layer_norm31ln_parallel_residual_fwd_kernelINS_13Kernel_traitsI13__nv_bfloat16S2_fS2_fjLj1536ELj1ELj4ELj1ELj16ENS_18Kernel_traits_baseILj1536ES2_S2_fS2_fjLj128EEEEELb0ELb0ELb0EEEvNS_9FwdParamsE,(.L_x_39468 - _ZN10layer_norm31ln_parallel_residual_fwd_kernelINS_13Kernel_traitsI13__nv_bfloat16S2_fS2_fjLj1536ELj1ELj4ELj1ELj16ENS_18Kernel_traits_baseILj1536ES2_S2_fS2_fjLj128EEEEELb0ELb0ELb0EEEvNS_9FwdParamsE)
        .other          _ZN10layer_norm31ln_parallel_residual_fwd_kernelINS_13Kernel_traitsI13__nv_bfloat16S2_fS2_fjLj1536ELj1ELj4ELj1ELj16ENS_18Kernel_traits_baseILj1536ES2_S2_fS2_fjLj128EEEEELb0ELb0ELb0EEEvNS_9FwdParamsE,@"STO_CUDA_ENTRY STV_DEFAULT"
_ZN10layer_norm31ln_parallel_residual_fwd_kernelINS_13Kernel_traitsI13__nv_bfloat16S2_fS2_fjLj1536ELj1ELj4ELj1ELj16ENS_18Kernel_traits_baseILj1536ES2_S2_fS2_fjLj128EEEEELb0ELb0ELb0EEEvNS_9FwdParamsE:
.text._ZN10layer_norm31ln_parallel_residual_fwd_kernelINS_13Kernel_traitsI13__nv_bfloat16S2_fS2_fjLj1536ELj1ELj4ELj1ELj16ENS_18Kernel_traits_baseILj1536ES2_S2_fS2_fjLj128EEEEELb0ELb0ELb0EEEvNS_9FwdParamsE:
        /* <DEDUP_REMOVED lines=46> */
.L_x_12195:
[----:B-1----:R-:W-:Y:S05]  /*02e0*/  BSYNC B0 ;  /* 0x0000000000007941 */ /* 0x002fea0003800000 */
.L_x_12194:
        /* <DEDUP_REMOVED lines=25> */
.L_x_12197:
[----:B------:R-:W-:Y:S05]  /*0480*/  BSYNC B0 ;  /* 0x0000000000007941 */ /* 0x000fea0003800000 */
.L_x_12196:
        /* <DEDUP_REMOVED lines=25> */
.L_x_12199:
[----:B------:R-:W-:Y:S05]  /*0620*/  BSYNC B0 ;  /* 0x0000000000007941 */ /* 0x000fea0003800000 */
.L_x_12198:
        /* <DEDUP_REMOVED lines=25> */
.L_x_12201:
[----:B------:R-:W-:Y:S05]  /*07c0*/  BSYNC B0 ;  /* 0x0000000000007941 */ /* 0x000fea0003800000 */
.L_x_12200:
        /* <DEDUP_REMOVED lines=28> */
.L_x_12203:
[----:B0-----:R-:W-:Y:S05]  /*0990*/  BSYNC B0 ;  /* 0x0000000000007941 */ /* 0x001fea0003800000 */
.L_x_12202:
[----:B------:R-:W-:Y:S01]  /*09a0*/  ISETP.GE.U32.AND P1, PT, R0, 0xc0, PT ;  /* 0x000000c00000780c */ /* 0x000fe20003f26070 */
[----:B------:R-:W-:Y:S01]  /*09b0*/  BSSY B0, `(.L_x_12204) ;  /* 0x000001a000007945 */ /* 0x000fe20003800000 */
[----:B------:R-:W-:-:S04]  /*09c0*/  SHF.R.U32.HI R151, RZ, 0x5, R151 ;  /* 0x00000005ff977819 */ /* 0x000fc80000011697 */
[----:B------:R-:W-:-:S07]  /*09d0*/  LEA R151, R48, R151, 0x2 ;  /* 0x0000009730977211 */ /* 0x000fce00078e10ff */
[----:B------:R-:W-:Y:S05]  /*09e0*/  @!P1 BRA `(.L_x_12205) ;  /* 0x0000016000009947 */ /* 0x000fea0003800000 */
[----:B------:R-:W-:Y:S02]  /*09f0*/  ISETP.NE.U32.AND P2, PT, RZ, c[0x0][0x218], PT ;  /* 0x00008600ff007a0c */ /* 0x000fe40003f45070 */
[----:B------:R-:W-:Y:S02]  /*0a00*/  SHF.L.U32 R84, R64, 0x4, RZ ;  /* 0x0000000440547819 */ /* 0x000fe400000006ff */
[----:B------:R-:W-:Y:S02]  /*0a10*/  ISETP.NE.AND.EX P2, PT, RZ, c[0x0][0x21c], PT, P2 ;  /* 0x00008700ff007a0c */ /* 0x000fe40003f45320 */
[----:B------:R-:W-:Y:S02]  /*0a20*/  SHF.R.U32.HI R48, RZ, 0x1c, R64 ;  /* 0x0000001cff307819 */ /* 0x000fe40000011640 */
[----:B------:R-:W-:-:S04]  /*0a30*/  IADD3 R68, P1, R84, c[0x0][0x1b8], RZ ;  /* 0x00006e0054447a10 */ /* 0x000fc80007f3e0ff */
[----:B------:R-:W-:-:S05]  /*0a40*/  IADD3.X R69, R48, c[0x0][0x1bc], RZ, P1, !PT ;  /* 0x00006f0030457a10 */ /* 0x000fca0000ffe4ff */
[C---:B------:R-:W-:Y:S01]  /*0a50*/  @P2 LEA R2, P1, R64.reuse, c[0x0][0x218], 0x4 ;  /* 0x0000860040022a11 */ /* 0x040fe200078220ff */
[----:B------:R-:W5:Y:S03]  /*0a60*/  LDG.E.128 R68, [R68.64] ;  /* 0x0000000444447981 */ /* 0x000f66000c1e1d00 */
[----:B------:R-:W-:Y:S02]  /*0a70*/  @P2 LEA.HI.X R3, R64, c[0x0][0x21c], RZ, 0x4, P1 ;  /* 0x0000870040032a11 */ /* 0x000fe400008f24ff */
[----:B------:R-:W-:Y:S02]  /*0a80*/  ISETP.NE.U32.AND P1, PT, RZ, c[0x0][0x220], PT ;  /* 0x00008800ff007a0c */ /* 0x000fe40003f25070 */
[----:B------:R-:W-:Y:S01]  /*0a90*/  MOV R65, 0x10 ;  /* 0x0000001000417802 */ /* 0x000fe20000000f00 */
[----:B------:R0:W5:Y:S01]  /*0aa0*/  @P2 LDG.E.128 R52, [R2.64] ;  /* 0x0000000402342981 */ /* 0x000162000c1e1d00 */
[----:B------:R-:W-:-:S03]  /*0ab0*/  ISETP.NE.AND.EX P1, PT, RZ, c[0x0][0x224], PT, P1 ;  /* 0x00008900ff007a0c */ /* 0x000fc60003f25310 */
[----:B------:R-:W-:-:S06]  /*0ac0*/  IMAD.WIDE.U32 R64, R64, R65, c[0x0][0x1b0] ;  /* 0x00006c0040407625 */ /* 0x000fcc00078e0041 */
[----:B------:R-:W5:Y:S04]  /*0ad0*/  LDG.E.128 R64, [R64.64] ;  /* 0x0000000440407981 */ /* 0x000f68000c1e1d00 */
[----:B------:R-:W-:-:S04]  /*0ae0*/  @P1 IADD3 R84, P3, R84, c[0x0][0x220], RZ ;  /* 0x0000880054541a10 */ /* 0x000fc80007f7e0ff */
[----:B------:R-:W-:-:S05]  /*0af0*/  @P1 IADD3.X R85, R48, c[0x0][0x224], RZ, P3, !PT ;  /* 0x0000890030551a10 */ /* 0x000fca0001ffe4ff */
[----:B------:R0:W5:Y:S01]  /*0b00*/  @P1 LDG.E.128 R48, [R84.64] ;  /* 0x0000000454301981 */ /* 0x000162000c1e1d00 */
[----:B------:R-:W-:Y:S01]  /*0b10*/  @!P2 CS2R R52, SRZ ;  /* 0x000000000034a805 */ /* 0x000fe2000001ff00 */
[----:B------:R-:W-:Y:S01]  /*0b20*/  @!P2 CS2R R54, SRZ ;  /* 0x000000000036a805 */ /* 0x000fe2000001ff00 */
[----:B------:R-:W-:Y:S01]  /*0b30*/  @!P1 CS2R R48, SRZ ;  /* 0x0000000000309805 */ /* 0x000fe2000001ff00 */
[----:B------:R-:W-:Y:S02]  /*0b40*/  @!P1 CS2R R50, SRZ ;  /* 0x0000000000329805 */ /* 0x000fe4000001ff00 */
.L_x_12205:
[----:B0-----:R-:W-:Y:S05]  /*0b50*/  BSYNC B0 ;  /* 0x0000000000007941 */ /* 0x001fea0003800000 */
.L_x_12204:
[----:B------:R-:W-:-:S13]  /*0b60*/  ISETP.GE.AND P1, PT, R151, c[0x0][0x164], PT ;  /* 0x0000590097007a0c */ /* 0x000fda0003f26270 */
        /* <DEDUP_REMOVED lines=10> */
[----:B------:R-:W-:Y:S01]  /*0c10*/  PRMT R191, RZ, 0x7610, R164 ;  /* 0x00007610ffbf7816 */ /* 0x000fe200000000a4 */
[----:B------:R-:W-:Y:S01]  /*0c20*/  STL [R1+0x28], R84 ;  /* 0x0000285401007387 */ /* 0x000fe20000100800 */
[--C-:B------:R-:W-:Y:S02]  /*0c30*/  PRMT R179, RZ, 0x5410, R166.reuse ;  /* 0x00005410ffb37816 */ /* 0x100fe400000000a6 */
[----:B0-----:R-:W-:Y:S02]  /*0c40*/  PRMT R3, RZ, 0x7610, R233 ;  /* 0x00007610ff037816 */ /* 0x001fe400000000e9 */
[----:B------:R-:W-:Y:S02]  /*0c50*/  PRMT R175, RZ, 0x7610, R166 ;  /* 0x00007610ffaf7816 */ /* 0x000fe400000000a6 */
[----:B-1----:R-:W-:Y:S01]  /*0c60*/  PRMT R2, RZ, 0x5410, R234 ;  /* 0x00005410ff027816 */ /* 0x002fe200000000ea */
[----:B------:R0:W-:Y:S01]  /*0c70*/  STL [R1+0x18], R3 ;  /* 0x0000180301007387 */ /* 0x0001e20000100800 */
[----:B------:R-:W-:-:S02]  /*0c80*/  PRMT R194, RZ, 0x5410, R8 ;  /* 0x00005410ffc27816 */ /* 0x000fc40000000008 */
[----:B------:R-:W-:Y:S01]  /*0c90*/  PRMT R190, RZ, 0x7610, R8 ;  /* 0x00007610ffbe7816 */ /* 0x000fe20000000008 */
[----:B------:R1:W-:Y:S01]  /*0ca0*/  STL [R1+0x8], R2 ;  /* 0x0000080201007387 */ /* 0x0003e20000100800 */
[--C-:B------:R-:W-:Y:S02]  /*0cb0*/  PRMT R186, RZ, 0x5410, R9.reuse ;  /* 0x00005410ffba7816 */ /* 0x100fe40000000009 */
[----:B------:R-:W-:Y:S02]  /*0cc0*/  PRMT R182, RZ, 0x7610, R9 ;  /* 0x00007610ffb67816 */ /* 0x000fe40000000009 */
[----:B------:R-:W-:Y:S02]  /*0cd0*/  PRMT R178, RZ, 0x5410, R10 ;  /* 0x00005410ffb27816 */ /* 0x000fe4000000000a */
[----:B0-----:R-:W-:Y:S02]  /*0ce0*/  PRMT R3, RZ, 0x5410, R80 ;  /* 0x00005410ff037816 */ /* 0x001fe40000000050 */
[----:B------:R-:W-:-:S02]  /*0cf0*/  PRMT R174, RZ, 0x7610, R10 ;  /* 0x00007610ffae7816 */ /* 0x000fc4000000000a */
[----:B-1----:R-:W-:Y:S01]  /*0d00*/  PRMT R2, RZ, 0x7610, R80 ;  /* 0x00007610ff027816 */ /* 0x002fe20000000050 */
[----:B------:R0:W-:Y:S01]  /*0d10*/  STL [R1+0x44], R3 ;  /* 0x0000440301007387 */ /* 0x0001e20000100800 */
[----:B------:R-:W-:Y:S02]  /*0d20*/  PRMT R80, RZ, 0x5410, R81 ;  /* 0x00005410ff507816 */ /* 0x000fe40000000051 */
[--C-:B------:R-:W-:Y:S01]  /*0d30*/  PRMT R170, RZ, 0x5410, R11.reuse ;  /* 0x00005410ffaa7816 */ /* 0x100fe2000000000b */
[----:B------:R1:W-:Y:S01]  /*0d40*/  STL [R1+0x34], R2 ;  /* 0x0000340201007387 */ /* 0x0003e20000100800 */
[----:B------:R-:W-:Y:S02]  /*0d50*/  PRMT R166, RZ, 0x7610, R11 ;  /* 0x00007610ffa67816 */ /* 0x000fe4000000000b */
[--C-:B------:R-:W-:Y:S01]  /*0d60*/  PRMT R164, RZ, 0x5410, R12.reuse ;  /* 0x00005410ffa47816 */ /* 0x100fe2000000000c */
[----:B------:R-:W-:Y:S01]  /*0d70*/  STL [R1+0x24], R80 ;  /* 0x0000245001007387 */ /* 0x000fe20000100800 */
[----:B------:R-:W-:-:S02]  /*0d80*/  PRMT R8, RZ, 0x7610, R12 ;  /* 0x00007610ff087816 */ /* 0x000fc4000000000c */
[----:B0-----:R-:W-:Y:S02]  /*0d90*/  PRMT R3, RZ, 0x7610, R81 ;  /* 0x00007610ff037816 */ /* 0x001fe40000000051 */
[----:B------:R-:W-:Y:S02]  /*0da0*/  PRMT R199, RZ, 0x5410, R184 ;  /* 0x00005410ffc77816 */ /* 0x000fe400000000b8 */
[----:B-1----:R-:W-:Y:S01]  /*0db0*/  PRMT R2, RZ, 0x5410, R82 ;  /* 0x00005410ff027816 */ /* 0x002fe20000000052 */
[----:B------:R0:W-:Y:S01]  /*0dc0*/  STL [R1+0x14], R3 ;  /* 0x0000140301007387 */ /* 0x0001e20000100800 */
[----:B------:R-:W-:Y:S02]  /*0dd0*/  PRMT R193, RZ, 0x7610, R184 ;  /* 0x00007610ffc17816 */ /* 0x000fe400000000b8 */
[--C-:B------:R-:W-:Y:S01]  /*0de0*/  PRMT R9, RZ, 0x5410, R13.reuse ;  /* 0x00005410ff097816 */ /* 0x100fe2000000000d */
[----:B------:R1:W-:Y:S01]  /*0df0*/  STL [R1+0x4], R2 ;  /* 0x0000040201007387 */ /* 0x0003e20000100800 */
[----:B------:R-:W-:-:S02]  /*0e00*/  PRMT R10, RZ, 0x7610, R13 ;  /* 0x00007610ff0a7816 */ /* 0x000fc4000000000d */
[--C-:B------:R-:W-:Y:S02]  /*0e10*/  PRMT R11, RZ, 0x5410, R14.reuse ;  /* 0x00005410ff0b7816 */ /* 0x100fe4000000000e */
[----:B------:R-:W-:Y:S02]  /*0e20*/  PRMT R12, RZ, 0x7610, R14 ;  /* 0x00007610ff0c7816 */ /* 0x000fe4000000000e */
        /* <DEDUP_REMOVED lines=9> */
[----:B------:R-:W-:Y:S01]  /*0ec0*/  STL [R1+0x20], R76 ;  /* 0x0000204c01007387 */ /* 0x000fe20000100800 */
[--C-:B------:R-:W-:Y:S02]  /*0ed0*/  PRMT R180, RZ, 0x5410, R18.reuse ;  /* 0x00005410ffb47816 */ /* 0x100fe40000000012 */
[----:B0-----:R-:W-:Y:S02]  /*0ee0*/  PRMT R3, RZ, 0x7610, R77 ;  /* 0x00007610ff037816 */ /* 0x001fe4000000004d */
[----:B------:R-:W-:-:S02]  /*0ef0*/  PRMT R176, RZ, 0x7610, R18 ;  /* 0x00007610ffb07816 */ /* 0x000fc40000000012 */
[----:B-1----:R-:W-:Y:S01]  /*0f00*/  PRMT R2, RZ, 0x5410, R78 ;  /* 0x00005410ff027816 */ /* 0x002fe2000000004e */
[----:B------:R0:W-:Y:S01]  /*0f10*/  STL [R1+0x10], R3 ;  /* 0x0000100301007387 */ /* 0x0001e20000100800 */
[--C-:B------:R-:W-:Y:S02]  /*0f20*/  PRMT R172, RZ, 0x5410, R19.reuse ;  /* 0x00005410ffac7816 */ /* 0x100fe40000000013 */
[----:B------:R-:W-:Y:S01]  /*0f30*/  PRMT R168, RZ, 0x7610, R19 ;  /* 0x00007610ffa87816 */ /* 0x000fe20000000013 */
[----:B------:R1:W-:Y:S01]  /*0f40*/  STL [R1], R2 ;  /* 0x0000000201007387 */ /* 0x0003e20000100800 */
[--C-:B------:R-:W-:Y:S02]  /*0f50*/  PRMT R13, RZ, 0x5410, R15.reuse ;  /* 0x00005410ff0d7816 */ /* 0x100fe4000000000f */
[----:B------:R-:W-:Y:S02]  /*0f60*/  PRMT R14, RZ, 0x7610, R15 ;  /* 0x00007610ff0e7816 */ /* 0x000fe4000000000f */
[----:B------:R-:W-:-:S02]  /*0f70*/  PRMT R231, RZ, 0x5410, R200 ;  /* 0x00005410ffe77816 */ /* 0x000fc400000000c8 */
[----:B0-----:R-:W-:Y:S02]  /*0f80*/  PRMT R3, RZ, 0x5410, R73 ;  /* 0x00005410ff037816 */ /* 0x001fe40000000049 */
[----:B------:R-:W-:Y:S02]  /*0f90*/  PRMT R227, RZ, 0x7610, R200 ;  /* 0x00007610ffe37816 */ /* 0x000fe400000000c8 */
[--C-:B-1----:R-:W-:Y:S02]  /*0fa0*/  PRMT R2, RZ, 0x5410, R72.reuse ;  /* 0x00005410ff027816 */ /* 0x102fe40000000048 */
[----:B------:R-:W-:Y:S02]  /*0fb0*/  PRMT R72, RZ, 0x7610, R72 ;  /* 0x00007610ff487816 */ /* 0x000fe40000000048 */
[--C-:B------:R-:W-:Y:S01]  /*0fc0*/  PRMT R163, RZ, 0x5410, R20.reuse ;  /* 0x00005410ffa37816 */ /* 0x100fe20000000014 */
[----:B------:R0:W-:Y:S01]  /*0fd0*/  STL [R1+0x3c], R2 ;  /* 0x00003c0201007387 */ /* 0x0001e20000100800 */
[----:B------:R-:W-:-:S02]  /*0fe0*/  PRMT R15, RZ, 0x7610, R20 ;  /* 0x00007610ff0f7816 */ /* 0x000fc40000000014 */
[--C-:B------:R-:W-:Y:S01]  /*0ff0*/  PRMT R16, RZ, 0x5410, R21.reuse ;  /* 0x00005410ff107816 */ /* 0x100fe20000000015 */
[----:B------:R-:W-:Y:S01]  /*1000*/  STL [R1+0x2c], R72 ;  /* 0x00002c4801007387 */ /* 0x000fe20000100800 */
[----:B------:R-:W-:Y:S02]  /*1010*/  PRMT R17, RZ, 0x7610, R21 ;  /* 0x00007610ff117816 */ /* 0x000fe40000000015 */
[--C-:B------:R-:W-:Y:S01]  /*1020*/  PRMT R18, RZ, 0x5410, R22.reuse ;  /* 0x00005410ff127816 */ /* 0x100fe20000000016 */
[----:B------:R-:W-:Y:S01]  /*1030*/  STL [R1+0x1c], R3 ;  /* 0x00001c0301007387 */ /* 0x000fe20000100800 */
[----:B------:R-:W-:Y:S02]  /*1040*/  PRMT R19, RZ, 0x7610, R22 ;  /* 0x00007610ff137816 */ /* 0x000fe40000000016 */
[----:B0-----:R-:W-:Y:S02]  /*1050*/  PRMT R2, RZ, 0x7610, R73 ;  /* 0x00007610ff027816 */ /* 0x001fe40000000049 */
[----:B------:R-:W-:-:S02]  /*1060*/  PRMT R228, RZ, 0x5410, R24 ;  /* 0x00005410ffe47816 */ /* 0x000fc40000000018 */
[----:B------:R-:W-:Y:S01]  /*1070*/  PRMT R224, RZ, 0x7610, R24 ;  /* 0x00007610ffe07816 */ /* 0x000fe20000000018 */
[----:B------:R0:W-:Y:S01]  /*1080*/  STL [R1+0xc], R2 ;  /* 0x00000c0201007387 */ /* 0x0001e20000100800 */
        /* <DEDUP_REMOVED lines=34> */
[----:B0-----:R-:W-:-:S02]  /*12b0*/  PRMT R2, RZ, 0x5410, R5 ;  /* 0x00005410ff027816 */ /* 0x001fc40000000005 */
        /* <DEDUP_REMOVED lines=96> */
.L_x_12329:
        /* <DEDUP_REMOVED lines=9> */
[----:B------:R-:W-:Y:S01]  /*1950*/  HFMA2.MMA R65, -RZ, RZ, 0, 9.5367431640625e-07 ;  /* 0x00000010ff417435 */ /* 0x000fe200000001ff */
[----:B------:R-:W-:-:S04]  /*1960*/  ISETP.NE.U32.AND P1, PT, RZ, c[0x0][0x178], PT ;  /* 0x00005e00ff007a0c */ /* 0x000fc80003f25070 */
[----:B------:R-:W-:-:S05]  /*1970*/  ISETP.NE.AND.EX P1, PT, RZ, c[0x0][0x17c], PT, P1 ;  /* 0x00005f00ff007a0c */ /* 0x000fca0003f25310 */
[----:B------:R-:W-:-:S06]  /*1980*/  IMAD.WIDE.U32 R64, R160, R65, c[0x0][0x170] ;  /* 0x00005c00a0407625 */ /* 0x000fcc00078e0041 */
[----:B------:R-:W2:Y:S02]  /*1990*/  LDG.E.128 R64, [R64.64] ;  /* 0x0000000440407981 */ /* 0x000ea4000c1e1d00 */
[----:B------:R-:W-:-:S04]  /*19a0*/  @P1 LEA R60, P2, R160, c[0x0][0x178], 0x4 ;  /* 0x00005e00a03c1a11 */ /* 0x000fc800078420ff */
[----:B------:R-:W-:-:S05]  /*19b0*/  @P1 LEA.HI.X R61, R160, c[0x0][0x17c], RZ, 0x4, P2 ;  /* 0x00005f00a03d1a11 */ /* 0x000fca00010f24ff */
[----:B------:R0:W5:Y:S01]  /*19c0*/  @P1 LDG.E.128 R48, [R60.64] ;  /* 0x000000043c301981 */ /* 0x000162000c1e1d00 */
[----:B------:R-:W-:-:S04]  /*19d0*/  ISETP.NE.U32.AND P1, PT, RZ, c[0x0][0x180], PT ;  /* 0x00006000ff007a0c */ /* 0x000fc80003f25070 */
[----:B------:R-:W-:-:S13]  /*19e0*/  ISETP.NE.AND.EX P1, PT, RZ, c[0x0][0x184], PT, P1 ;  /* 0x00006100ff007a0c */ /* 0x000fda0003f25310 */
[----:B0-----:R-:W-:-:S04]  /*19f0*/  @P1 LEA R60, P2, R160, c[0x0][0x180], 0x5 ;  /* 0x00006000a03c1a11 */ /* 0x001fc800078428ff */
[----:B------:R-:W-:Y:S02]  /*1a00*/  @P1 LEA.HI.X R61, R160, c[0x0][0x184], RZ, 0x5, P2 ;  /* 0x00006100a03d1a11 */ /* 0x000fe400010f2cff */
[----:B------:R-:W-:-:S03]  /*1a10*/  ISETP.NE.U32.AND P2, PT, RZ, c[0x0][0x178], PT ;  /* 0x00005e00ff007a0c */ /* 0x000fc60003f45070 */
[----:B------:R2:W5:Y:S01]  /*1a20*/  @P1 LDG.E.128 R52, [R60.64] ;  /* 0x000000043c341981 */ /* 0x000562000c1e1d00 */
[----:B------:R-:W-:-:S03]  /*1a30*/  ISETP.NE.AND.EX P2, PT, RZ, c[0x0][0x17c], PT, P2 ;  /* 0x00005f00ff007a0c */ /* 0x000fc60003f45320 */
[----:B------:R2:W5:Y:S02]  /*1a40*/  @P1 LDG.E.128 R56, [R60.64+0x10] ;  /* 0x000010043c381981 */ /* 0x000564000c1e1d00 */
[----:B--2---:R-:W-:-:S08]  /*1a50*/  PRMT R60, RZ, 0x5410, R64 ;  /* 0x00005410ff3c7816 */ /* 0x004fd00000000040 */
[----:B------:R-:W-:Y:S05]  /*1a60*/  @P2 BRA `(.L_x_12208) ;  /* 0x0000003000002947 */ /* 0x000fea0003800000 */
[----:B------:R-:W-:Y:S05]  /*1a70*/  @!P1 BRA `(.L_x_12209) ;  /* 0x0000005000009947 */ /* 0x000fea0003800000 */
[----:B-----5:R-:W-:Y:S01]  /*1a80*/  FADD.FTZ R60, R52, R60 ;  /* 0x0000003c343c7221 */ /* 0x020fe20000010000 */
[----:B------:R-:W-:Y:S05]  /*1a90*/  BRA `(.L_x_12209) ;  /* 0x0000003000007947 */ /* 0x000fea0003800000 */
.L_x_12208:
[----:B-----5:R-:W-:-:S05]  /*1aa0*/  PRMT R61, RZ, 0x5410, R48 ;  /* 0x00005410ff3d7816 */ /* 0x020fca0000000030 */
[----:B------:R-:W-:-:S04]  /*1ab0*/  FADD.FTZ R60, R61, R60 ;  /* 0x0000003c3d3c7221 */ /* 0x000fc80000010000 */
[----:B------:R-:W-:Y:S02]  /*1ac0*/  @P1 FADD.FTZ R60, R52, R60 ;  /* 0x0000003c343c1221 */ /* 0x000fe40000010000 */
.L_x_12209:
[----:B------:R-:W-:Y:S01]  /*1ad0*/  PRMT R61, RZ, 0x7610, R64 ;  /* 0x00007610ff3d7816 */ /* 0x000fe20000000040 */
[----:B------:R-:W-:Y:S05]  /*1ae0*/  @P2 BRA `(.L_x_12210) ;  /* 0x0000003000002947 */ /* 0x000fea0003800000 */
[----:B------:R-:W-:Y:S05]  /*1af0*/  @!P1 BRA `(.L_x_12211) ;  /* 0x0000005000009947 */ /* 0x000fea0003800000 */
[----:B-----5:R-:W-:Y:S01]  /*1b00*/  FADD.FTZ R61, R53, R61 ;  /* 0x0000003d353d7221 */ /* 0x020fe20000010000 */
[----:B------:R-:W-:Y:S05]  /*1b10*/  BRA `(.L_x_12211) ;  /* 0x0000003000007947 */ /* 0x000fea0003800000 */
.L_x_12210:
[----:B-----5:R-:W-:-:S05]  /*1b20*/  PRMT R62, RZ, 0x7610, R48 ;  /* 0x00007610ff3e7816 */ /* 0x020fca0000000030 */
[----:B------:R-:W-:-:S04]  /*1b30*/  FADD.FTZ R61, R62, R61 ;  /* 0x0000003d3e3d7221 */ /* 0x000fc80000010000 */
[----:B------:R-:W-:Y:S02]  /*1b40*/  @P1 FADD.FTZ R61, R53, R61 ;  /* 0x0000003d353d1221 */ /* 0x000fe40000010000 */
.L_x_12211:
[----:B------:R-:W-:Y:S01]  /*1b50*/  PRMT R62, RZ, 0x5410, R65 ;  /* 0x00005410ff3e7816 */ /* 0x000fe20000000041 */
[----:B------:R-:W-:Y:S05]  /*1b60*/  @P2 BRA `(.L_x_12212) ;  /* 0x0000003000002947 */ /* 0x000fea0003800000 */
[----:B------:R-:W-:Y:S05]  /*1b70*/  @!P1 BRA `(.L_x_12213) ;  /* 0x0000005000009947 */ /* 0x000fea0003800000 */
[----:B-----5:R-:W-:Y:S01]  /*1b80*/  FADD.FTZ R62, R54, R62 ;  /* 0x0000003e363e7221 */ /* 0x020fe20000010000 */
[----:B------:R-:W-:Y:S05]  /*1b90*/  BRA `(.L_x_12213) ;  /* 0x0000003000007947 */ /* 0x000fea0003800000 */
.L_x_12212:
[----:B-----5:R-:W-:-:S05]  /*1ba0*/  PRMT R63, RZ, 0x5410, R49 ;  /* 0x00005410ff3f7816 */ /* 0x020fca0000000031 */
[----:B------:R-:W-:-:S04]  /*1bb0*/  FADD.FTZ R62, R63, R62 ;  /* 0x0000003e3f3e7221 */ /* 0x000fc80000010000 */
[----:B------:R-:W-:Y:S02]  /*1bc0*/  @P1 FADD.FTZ R62, R54, R62 ;  /* 0x0000003e363e1221 */ /* 0x000fe40000010000 */
.L_x_12213:
[----:B------:R-:W-:Y:S01]  /*1bd0*/  PRMT R63, RZ, 0x7610, R65 ;  /* 0x00007610ff3f7816 */ /* 0x000fe20000000041 */
[----:B------:R-:W-:Y:S05]  /*1be0*/  @P2 BRA `(.L_x_12214) ;  /* 0x0000003000002947 */ /* 0x000fea0003800000 */
[----:B------:R-:W-:Y:S05]  /*1bf0*/  @!P1 BRA `(.L_x_12215) ;  /* 0x0000005000009947 */ /* 0x000fea0003800000 */
[----:B-----5:R-:W-:Y:S01]  /*1c00*/  FADD.FTZ R63, R55, R63 ;  /* 0x0000003f373f7221 */ /* 0x020fe20000010000 */
[----:B------:R-:W-:Y:S05]  /*1c10*/  BRA `(.L_x_12215) ;  /* 0x0000003000007947 */ /* 0x000fea0003800000 */
.L_x_12214:
[----:B-----5:R-:W-:-:S05]  /*1c20*/  PRMT R64, RZ, 0x7610, R49 ;  /* 0x00007610ff407816 */ /* 0x020fca0000000031 */
[----:B------:R-:W-:-:S04]  /*1c30*/  FADD.FTZ R63, R64, R63 ;  /* 0x0000003f403f7221 */ /* 0x000fc80000010000 */
[----:B------:R-:W-:Y:S02]  /*1c40*/  @P1 FADD.FTZ R63, R55, R63 ;  /* 0x0000003f373f1221 */ /* 0x000fe40000010000 */
.L_x_12215:
[----:B------:R-:W-:Y:S01]  /*1c50*/  PRMT R64, RZ, 0x5410, R66 ;  /* 0x00005410ff407816 */ /* 0x000fe20000000042 */
[----:B------:R-:W-:Y:S05]  /*1c60*/  @P2 BRA `(.L_x_12216) ;  /* 0x0000003000002947 */ /* 0x000fea0003800000 */
[----:B------:R-:W-:Y:S05]  /*1c70*/  @!P1 BRA `(.L_x_12217) ;  /* 0x0000005000009947 */ /* 0x000fea0003800000 */
[----:B-----5:R-:W-:Y:S01]  /*1c80*/  FADD.FTZ R64, R56, R64 ;  /* 0x0000004038407221 */ /* 0x020fe20000010000 */
[----:B------:R-:W-:Y:S05]  /*1c90*/  BRA `(.L_x_12217) ;  /* 0x0000003000007947 */ /* 0x000fea0003800000 */
.L_x_12216:
[----:B-----5:R-:W-:-:S05]  /*1ca0*/  PRMT R65, RZ, 0x5410, R50 ;  /* 0x00005410ff417816 */ /* 0x020fca0000000032 */
[----:B------:R-:W-:-:S04]  /*1cb0*/  FADD.FTZ R64, R65, R64 ;  /* 0x0000004041407221 */ /* 0x000fc80000010000 */
[----:B------:R-:W-:Y:S02]  /*1cc0*/  @P1 FADD.FTZ R64, R56, R64 ;  /* 0x0000004038401221 */ /* 0x000fe40000010000 */
.L_x_12217:
[----:B------:R-:W-:Y:S01]  /*1cd0*/  PRMT R65, RZ, 0x7610, R66 ;  /* 0x00007610ff417816 */ /* 0x000fe20000000042 */
[----:B------:R-:W-:Y:S05]  /*1ce0*/  @P2 BRA `(.L_x_12218) ;  /* 0x0000003000002947 */ /* 0x000fea0003800000 */
[----:B------:R-:W-:Y:S05]  /*1cf0*/  @!P1 BRA `(.L_x_12219) ;  /* 0x0000005000009947 */ /* 0x000fea0003800000 */
[----:B-----5:R-:W-:Y:S01]  /*1d00*/  FADD.FTZ R65, R57, R65 ;  /* 0x0000004139417221 */ /* 0x020fe20000010000 */
[----:B------:R-:W-:Y:S05]  /*1d10*/  BRA `(.L_x_12219) ;  /* 0x0000003000007947 */ /* 0x000fea0003800000 */
.L_x_12218:
[----:B-----5:R-:W-:-:S05]  /*1d20*/  PRMT R66, RZ, 0x7610, R50 ;  /* 0x00007610ff427816 */ /* 0x020fca0000000032 */
[----:B------:R-:W-:-:S04]  /*1d30*/  FADD.FTZ R65, R66, R65 ;  /* 0x0000004142417221 */ /* 0x000fc80000010000 */
[----:B------:R-:W-:Y:S02]  /*1d40*/  @P1 FADD.FTZ R65, R57, R65 ;  /* 0x0000004139411221 */ /* 0x000fe40000010000 */
.L_x_12219:
[----:B------:R-:W-:Y:S01]  /*1d50*/  PRMT R66, RZ, 0x5410, R67 ;  /* 0x00005410ff427816 */ /* 0x000fe20000000043 */
[----:B------:R-:W-:Y:S05]  /*1d60*/  @P2 BRA `(.L_x_12220) ;  /* 0x0000003000002947 */ /* 0x000fea0003800000 */
[----:B------:R-:W-:Y:S05]  /*1d70*/  @!P1 BRA `(.L_x_12221) ;  /* 0x0000005000009947 */ /* 0x000fea0003800000 */
[----:B-----5:R-:W-:Y:S01]  /*1d80*/  FADD.FTZ R66, R58, R66 ;  /* 0x000000423a427221 */ /* 0x020fe20000010000 */
[----:B------:R-:W-:Y:S05]  /*1d90*/  BRA `(.L_x_12221) ;  /* 0x0000003000007947 */ /* 0x000fea0003800000 */
.L_x_12220:
[----:B-----5:R-:W-:-:S05]  /*1da0*/  PRMT R108, RZ, 0x5410, R51 ;  /* 0x00005410ff6c7816 */ /* 0x020fca0000000033 */
[----:B------:R-:W-:-:S04]  /*1db0*/  FADD.FTZ R66, R108, R66 ;  /* 0x000000426c427221 */ /* 0x000fc80000010000 */
[----:B------:R-:W-:Y:S02]  /*1dc0*/  @P1 FADD.FTZ R66, R58, R66 ;  /* 0x000000423a421221 */ /* 0x000fe40000010000 */
.L_x_12221:
[----:B------:R-:W-:Y:S01]  /*1dd0*/  PRMT R67, RZ, 0x7610, R67 ;  /* 0x00007610ff437816 */ /* 0x000fe20000000043 */
[----:B------:R-:W-:Y:S05]  /*1de0*/  @P2 BRA `(.L_x_12222) ;  /* 0x0000003000002947 */ /* 0x000fea0003800000 */
[----:B------:R-:W-:Y:S05]  /*1df0*/  @!P1 BRA `(.L_x_12223) ;  /* 0x0000005000009947 */ /* 0x000fea0003800000 */
[----:B-----5:R-:W-:Y:S01]  /*1e00*/  FADD.FTZ R67, R59, R67 ;  /* 0x000000433b437221 */ /* 0x020fe20000010000 */
[----:B------:R-:W-:Y:S05]  /*1e10*/  BRA `(.L_x_12223) ;  /* 0x0000003000007947 */ /* 0x000fea0003800000 */
.L_x_12222:
[----:B-----5:R-:W-:-:S05]  /*1e20*/  PRMT R108, RZ, 0x7610, R51 ;  /* 0x00007610ff6c7816 */ /* 0x020fca0000000033 */
[----:B------:R-:W-:-:S04]  /*1e30*/  FADD.FTZ R67, R108, R67 ;  /* 0x000000436c437221 */ /* 0x000fc80000010000 */
[----:B------:R-:W-:Y:S02]  /*1e40*/  @P1 FADD.FTZ R67, R59, R67 ;  /* 0x000000433b431221 */ /* 0x000fe40000010000 */
.L_x_12223:
[C---:B------:R-:W-:Y:S02]  /*1e50*/  LEA R108, P1, R160.reuse, c[0x0][0x188], 0x5 ;  /* 0x00006200a06c7a11 */ /* 0x040fe400078228ff */
[C---:B------:R-:W-:Y:S02]  /*1e60*/  IADD3 R110, R160.reuse, 0x20, RZ ;  /* 0x00000020a06e7810 */ /* 0x040fe40007ffe0ff */
[----:B------:R-:W-:-:S05]  /*1e70*/  LEA.HI.X R109, R160, c[0x0][0x18c], RZ, 0x5, P1 ;  /* 0x00006300a06d7a11 */ /* 0x000fca00008f2cff */
[----:B------:R0:W-:Y:S04]  /*1e80*/  STG.E.128 [R108.64], R60 ;  /* 0x0000003c6c007986 */ /* 0x0001e8000c101d04 */
[----:B------:R0:W-:Y:S02]  /*1e90*/  STG.E.128 [R108.64+0x10], R64 ;  /* 0x000010406c007986 */ /* 0x0001e4000c101d04 */
.L_x_12207:
[----:B------:R-:W-:Y:S05]  /*1ea0*/  BSYNC B0 ;  /* 0x0000000000007941 */ /* 0x000fea0003800000 */
.L_x_12206:
[----:B------:R-:W-:Y:S01]  /*1eb0*/  ISETP.GE.U32.AND P1, PT, R0, 0x40, PT ;  /* 0x000000400000780c */ /* 0x000fe20003f26070 */
[----:B------:R-:W-:-:S12]  /*1ec0*/  BSSY B0, `(.L_x_12224) ;  /* 0x0000057000007945 */ /* 0x000fd80003800000 */
[----:B------:R-:W-:Y:S05]  /*1ed0*/  @!P1 BRA `(.L_x_12225) ;  /* 0x0000055000009947 */ /* 0x000fea0003800000 */
[----:B------:R-:W-:Y:S02]  /*1ee0*/  MOV R73, 0x10 ;  /* 0x0000001000497802 */ /* 0x000fe40000000f00 */
[----:B------:R-:W-:-:S03]  /*1ef0*/  ISETP.NE.U32.AND P1, PT, RZ, c[0x0][0x178], PT ;  /* 0x00005e00ff007a0c */ /* 0x000fc60003f25070 */
[----:B------:R-:W-:Y:S01]  /*1f00*/  IMAD.WIDE.U32 R72, R110, R73, c[0x0][0x170] ;  /* 0x00005c006e487625 */ /* 0x000fe200078e0049 */
[----:B------:R-:W-:-:S05]  /*1f10*/  ISETP.NE.AND.EX P1, PT, RZ, c[0x0][0x17c], PT, P1 ;  /* 0x00005f00ff007a0c */ /* 0x000fca0003f25310 */
[----:B------:R-:W2:Y:S08]  /*1f20*/  LDG.E.128 R72, [R72.64] ;  /* 0x0000000448487981 */ /* 0x000eb0000c1e1d00 */
[----:B------:R-:W-:-:S04]  /*1f30*/  @P1 LEA R68, P2, R110, c[0x0][0x178], 0x4 ;  /* 0x00005e006e441a11 */ /* 0x000fc800078420ff */
[----:B------:R-:W-:-:S05]  /*1f40*/  @P1 LEA.HI.X R69, R110, c[0x0][0x17c], RZ, 0x4, P2 ;  /* 0x00005f006e451a11 */ /* 0x000fca00010f24ff */
[----:B-----5:R1:W5:Y:S01]  /*1f50*/  @P1 LDG.E.128 R48, [R68.64] ;  /* 0x0000000444301981 */ /* 0x020362000c1e1d00 */
[----:B------:R-:W-:-:S04]  /*1f60*/  ISETP.NE.U32.AND P1, PT, RZ, c[0x0][0x180], PT ;  /* 0x00006000ff007a0c */ /* 0x000fc80003f25070 */
[----:B------:R-:W-:-:S13]  /*1f70*/  ISETP.NE.AND.EX P1, PT, RZ, c[0x0][0x184], PT, P1 ;  /* 0x00006100ff007a0c */ /* 0x000fda0003f25310 */
[----:B-1----:R-:W-:-:S04]  /*1f80*/  @P1 LEA R68, P2, R110, c[0x0][0x180], 0x5 ;  /* 0x000060006e441a11 */ /* 0x002fc800078428ff */
        /* <DEDUP_REMOVED lines=10> */
.L_x_12226:
[----:B-----5:R-:W-:-:S05]  /*2030*/  PRMT R69, RZ, 0x5410, R48 ;  /* 0x00005410ff457816 */ /* 0x020fca0000000030 */
[----:B------:R-:W-:-:S04]  /*2040*/  FADD.FTZ R68, R69, R68 ;  /* 0x0000004445447221 */ /* 0x000fc80000010000 */
[----:B------:R-:W-:Y:S02]  /*2050*/  @P1 FADD.FTZ R68, R52, R68 ;  /* 0x0000004434441221 */ /* 0x000fe40000010000 */
.L_x_12227:
[----:B------:R-:W-:Y:S01]  /*2060*/  PRMT R69, RZ, 0x7610, R72 ;  /* 0x00007610ff457816 */ /* 0x000fe20000000048 */
[----:B------:R-:W-:Y:S05]  /*2070*/  @P2 BRA `(.L_x_12228) ;  /* 0x0000003000002947 */ /* 0x000fea0003800000 */
[----:B------:R-:W-:Y:S05]  /*2080*/  @!P1 BRA `(.L_x_12229) ;  /* 0x0000005000009947 */ /* 0x000fea0003800000 */
[----:B-----5:R-:W-:Y:S01]  /*2090*/  FADD.FTZ R69, R53, R69 ;  /* 0x0000004535457221 */ /* 0x020fe20000010000 */
[----:B------:R-:W-:Y:S05]  /*20a0*/  BRA `(.L_x_12229) ;  /* 0x0000003000007947 */ /* 0x000fea0003800000 */
.L_x_12228:
[----:B-----5:R-:W-:-:S05]  /*20b0*/  PRMT R70, RZ, 0x7610, R48 ;  /* 0x00007610ff467816 */ /* 0x020fca0000000030 */
[----:B------:R-:W-:-:S04]  /*20c0*/  FADD.FTZ R69, R70, R69 ;  /* 0x0000004546457221 */ /* 0x000fc80000010000 */
[----:B------:R-:W-:Y:S02]  /*20d0*/  @P1 FADD.FTZ R69, R53, R69 ;  /* 0x0000004535451221 */ /* 0x000fe40000010000 */
.L_x_12229:
[----:B------:R-:W-:Y:S01]  /*20e0*/  PRMT R70, RZ, 0x5410, R73 ;  /* 0x00005410ff467816 */ /* 0x000fe20000000049 */
[----:B------:R-:W-:Y:S05]  /*20f0*/  @P2 BRA `(.L_x_12230) ;  /* 0x0000003000002947 */ /* 0x000fea0003800000 */
[----:B------:R-:W-:Y:S05]  /*2100*/  @!P1 BRA `(.L_x_12231) ;  /* 0x0000005000009947 */ /* 0x000fea0003800000 */
[----:B-----5:R-:W-:Y:S01]  /*2110*/  FADD.FTZ R70, R54, R70 ;  /* 0x0000004636467221 */ /* 0x020fe20000010000 */
[----:B------:R-:W-:Y:S05]  /*2120*/  BRA `(.L_x_12231) ;  /* 0x0000003000007947 */ /* 0x000fea0003800000 */
.L_x_12230:
[----:B-----5:R-:W-:-:S05]  /*2130*/  PRMT R71, RZ, 0x5410, R49 ;  /* 0x00005410ff477816 */ /* 0x020fca0000000031 */
[----:B------:R-:W-:-:S04]  /*2140*/  FADD.FTZ R70, R71, R70 ;  /* 0x0000004647467221 */ /* 0x000fc80000010000 */
[----:B------:R-:W-:Y:S02]  /*2150*/  @P1 FADD.FTZ R70, R54, R70 ;  /* 0x0000004636461221 */ /* 0x000fe40000010000 */
.L_x_12231:
[----:B------:R-:W-:Y:S01]  /*2160*/  PRMT R71, RZ, 0x7610, R73 ;  /* 0x00007610ff477816 */ /* 0x000fe20000000049 */
[----:B------:R-:W-:Y:S05]  /*2170*/  @P2 BRA `(.L_x_12232) ;  /* 0x0000003000002947 */ /* 0x000fea0003800000 */
[----:B------:R-:W-:Y:S05]  /*2180*/  @!P1 BRA `(.L_x_12233) ;  /* 0x0000005000009947 */ /* 0x000fea0003800000 */
[----:B-----5:R-:W-:Y:S01]  /*2190*/  FADD.FTZ R71, R55, R71 ;  /* 0x0000004737477221 */ /* 0x020fe20000010000 */
[----:B------:R-:W-:Y:S05]  /*21a0*/  BRA `(.L_x_12233) ;  /* 0x0000003000007947 */ /* 0x000fea0003800000 */
.L_x_12232:
[----:B-----5:R-:W-:-:S05]  /*21b0*/  PRMT R72, RZ, 0x7610, R49 ;  /* 0x00007610ff487816 */ /* 0x020fca0000000031 */
[----:B------:R-:W-:-:S04]  /*21c0*/  FADD.FTZ R71, R72, R71 ;  /* 0x0000004748477221 */ /* 0x000fc80000010000 */
[----:B------:R-:W-:Y:S02]  /*21d0*/  @P1 FADD.FTZ R71, R55, R71 ;  /* 0x0000004737471221 */ /* 0x000fe40000010000 */
.L_x_12233:
[----:B------:R-:W-:Y:S01]  /*21e0*/  PRMT R72, RZ, 0x5410, R74 ;  /* 0x00005410ff487816 */ /* 0x000fe2000000004a */
[----:B------:R-:W-:Y:S05]  /*21f0*/  @P2 BRA `(.L_x_12234) ;  /* 0x0000003000002947 */ /* 0x000fea0003800000 */
[----:B------:R-:W-:Y:S05]  /*2200*/  @!P1 BRA `(.L_x_12235) ;  /* 0x0000005000009947 */ /* 0x000fea0003800000 */
[----:B-----5:R-:W-:Y:S01]  /*2210*/  FADD.FTZ R72, R56, R72 ;  /* 0x0000004838487221 */ /* 0x020fe20000010000 */
[----:B------:R-:W-:Y:S05]  /*2220*/  BRA `(.L_x_12235) ;  /* 0x0000003000007947 */ /* 0x000fea0003800000 */
.L_x_12234:
[----:B-----5:R-:W-:-:S05]  /*2230*/  PRMT R73, RZ, 0x5410, R50 ;  /* 0x00005410ff497816 */ /* 0x020fca0000000032 */
[----:B------:R-:W-:-:S04]  /*2240*/  FADD.FTZ R72, R73, R72 ;  /* 0x0000004849487221 */ /* 0x000fc80000010000 */
[----:B------:R-:W-:Y:S02]  /*2250*/  @P1 FADD.FTZ R72, R56, R72 ;  /* 0x0000004838481221 */ /* 0x000fe40000010000 */
.L_x_12235:
[----:B------:R-:W-:Y:S01]  /*2260*/  PRMT R73, RZ, 0x7610, R74 ;  /* 0x00007610ff497816 */ /* 0x000fe2000000004a */
[----:B------:R-:W-:Y:S05]  /*2270*/  @P2 BRA `(.L_x_12236) ;  /* 0x0000003000002947 */ /* 0x000fea0003800000 */
[----:B------:R-:W-:Y:S05]  /*2280*/  @!P1 BRA `(.L_x_12237) ;  /* 0x0000005000009947 */ /* 0x000fea0003800000 */
[----:B-----5:R-:W-:Y:S01]  /*2290*/  FADD.FTZ R73, R57, R73 ;  /* 0x0000004939497221 */ /* 0x020fe20000010000 */
[----:B------:R-:W-:Y:S05]  /*22a0*/  BRA `(.L_x_12237) ;  /* 0x0000003000007947 */ /* 0x000fea0003800000 */
.L_x_12236:
[----:B-----5:R-:W-:-:S05]  /*22b0*/  PRMT R74, RZ, 0x7610, R50 ;  /* 0x00007610ff4a7816 */ /* 0x020fca0000000032 */
[----:B------:R-:W-:-:S04]  /*22c0*/  FADD.FTZ R73, R74, R73 ;  /* 0x000000494a497221 */ /* 0x000fc80000010000 */
[----:B------:R-:W-:Y:S02]  /*22d0*/  @P1 FADD.FTZ R73, R57, R73 ;  /* 0x0000004939491221 */ /* 0x000fe40000010000 */
.L_x_12237:
[----:B------:R-:W-:Y:S01]  /*22e0*/  PRMT R74, RZ, 0x5410, R75 ;  /* 0x00005410ff4a7816 */ /* 0x000fe2000000004b */
[----:B------:R-:W-:Y:S05]  /*22f0*/  @P2 BRA `(.L_x_12238) ;  /* 0x0000003000002947 */ /* 0x000fea0003800000 */
[----:B------:R-:W-:Y:S05]  /*2300*/  @!P1 BRA `(.L_x_12239) ;  /* 0x0000005000009947 */ /* 0x000fea0003800000 */
[----:B-----5:R-:W-:Y:S01]  /*2310*/  FADD.FTZ R74, R58, R74 ;  /* 0x0000004a3a4a7221 */ /* 0x020fe20000010000 */
[----:B------:R-:W-:Y:S05]  /*2320*/  BRA `(.L_x_12239) ;  /* 0x0000003000007947 */ /* 0x000fea0003800000 */
.L_x_12238:
[----:B0----5:R-:W-:-:S05]  /*2330*/  PRMT R108, RZ, 0x5410, R51 ;  /* 0x00005410ff6c7816 */ /* 0x021fca0000000033 */
[----:B------:R-:W-:-:S04]  /*2340*/  FADD.FTZ R74, R108, R74 ;  /* 0x0000004a6c4a7221 */ /* 0x000fc80000010000 */
[----:B------:R-:W-:Y:S02]  /*2350*/  @P1 FADD.FTZ R74, R58, R74 ;  /* 0x0000004a3a4a1221 */ /* 0x000fe40000010000 */
.L_x_12239:
[----:B------:R-:W-:Y:S01]  /*2360*/  PRMT R75, RZ, 0x7610, R75 ;  /* 0x00007610ff4b7816 */ /* 0x000fe2000000004b */
[----:B------:R-:W-:Y:S05]  /*2370*/  @P2 BRA `(.L_x_12240) ;  /* 0x0000003000002947 */ /* 0x000fea0003800000 */
[----:B------:R-:W-:Y:S05]  /*2380*/  @!P1 BRA `(.L_x_12241) ;  /* 0x0000005000009947 */ /* 0x000fea0003800000 */
[----:B-----5:R-:W-:Y:S01]  /*2390*/  FADD.FTZ R75, R59, R75 ;  /* 0x0000004b3b4b7221 */ /* 0x020fe20000010000 */
[----:B------:R-:W-:Y:S05]  /*23a0*/  BRA `(.L_x_12241) ;  /* 0x0000003000007947 */ /* 0x000fea0003800000 */
.L_x_12240:
[----:B0----5:R-:W-:-:S05]  /*23b0*/  PRMT R108, RZ, 0x7610, R51 ;  /* 0x00007610ff6c7816 */ /* 0x021fca0000000033 */
[----:B------:R-:W-:-:S04]  /*23c0*/  FADD.FTZ R75, R108, R75 ;  /* 0x0000004b6c4b7221 */ /* 0x000fc80000010000 */
[----:B------:R-:W-:Y:S02]  /*23d0*/  @P1 FADD.FTZ R75, R59, R75 ;  /* 0x0000004b3b4b1221 */ /* 0x000fe40000010000 */
.L_x_12241:
[----:B0-----:R-:W-:-:S04]  /*23e0*/  LEA R108, P1, R110, c[0x0][0x188], 0x5 ;  /* 0x000062006e6c7a11 */ /* 0x001fc800078228ff */
[C---:B------:R-:W-:Y:S02]  /*23f0*/  LEA.HI.X R109, R110.reuse, c[0x0][0x18c], RZ, 0x5, P1 ;  /* 0x000063006e6d7a11 */ /* 0x040fe400008f2cff */
[----:B------:R-:W-:-:S03]  /*2400*/  IADD3 R110, R110, 0x20, RZ ;  /* 0x000000206e6e7810 */ /* 0x000fc60007ffe0ff */
[----:B------:R0:W-:Y:S04]  /*2410*/  STG.E.128 [R108.64], R68 ;  /* 0x000000446c007986 */ /* 0x0001e8000c101d04 */
[----:B------:R0:W-:Y:S02]  /*2420*/  STG.E.128 [R108.64+0x10], R72 ;  /* 0x000010486c007986 */ /* 0x0001e4000c101d04 */
.L_x_12225:
[----:B------:R-:W-:Y:S05]  /*2430*/  BSYNC B0 ;  /* 0x0000000000007941 */ /* 0x000fea0003800000 */
.L_x_12224:
[----:B------:R-:W-:Y:S01]  /*2440*/  ISETP.GE.U32.AND P1, PT, R0, 0x60, PT ;  /* 0x000000600000780c */ /* 0x000fe20003f26070 */
[----:B------:R-:W-:-:S12]  /*2450*/  BSSY B0, `(.L_x_12242) ;  /* 0x0000057000007945 */ /* 0x000fd80003800000 */
        /* <DEDUP_REMOVED lines=22> */
.L_x_12244:
[----:B-----5:R-:W-:-:S05]  /*25c0*/  PRMT R77, RZ, 0x5410, R48 ;  /* 0x00005410ff4d7816 */ /* 0x020fca0000000030 */
[----:B------:R-:W-:-:S04]  /*25d0*/  FADD.FTZ R76, R77, R76 ;  /* 0x0000004c4d4c7221 */ /* 0x000fc80000010000 */
[----:B------:R-:W-:Y:S02]  /*25e0*/  @P1 FADD.FTZ R76, R52, R76 ;  /* 0x0000004c344c1221 */ /* 0x000fe40000010000 */
.L_x_12245:
[----:B------:R-:W-:Y:S01]  /*25f0*/  PRMT R77, RZ, 0x7610, R80 ;  /* 0x00007610ff4d7816 */ /* 0x000fe20000000050 */
[----:B------:R-:W-:Y:S05]  /*2600*/  @P2 BRA `(.L_x_12246) ;  /* 0x0000003000002947 */ /* 0x000fea0003800000 */
[----:B------:R-:W-:Y:S05]  /*2610*/  @!P1 BRA `(.L_x_12247) ;  /* 0x0000005000009947 */ /* 0x000fea0003800000 */
[----:B-----5:R-:W-:Y:S01]  /*2620*/  FADD.FTZ R77, R53, R77 ;  /* 0x0000004d354d7221 */ /* 0x020fe20000010000 */
[----:B------:R-:W-:Y:S05]  /*2630*/  BRA `(.L_x_12247) ;  /* 0x0000003000007947 */ /* 0x000fea0003800000 */
.L_x_12246:
[----:B-----5:R-:W-:-:S05]  /*2640*/  PRMT R78, RZ, 0x7610, R48 ;  /* 0x00007610ff4e7816 */ /* 0x020fca0000000030 */
[----:B------:R-:W-:-:S04]  /*2650*/  FADD.FTZ R77, R78, R77 ;  /* 0x0000004d4e4d7221 */ /* 0x000fc80000010000 */
[----:B------:R-:W-:Y:S02]  /*2660*/  @P1 FADD.FTZ R77, R53, R77 ;  /* 0x0000004d354d1221 */ /* 0x000fe40000010000 */
.L_x_12247:
[----:B------:R-:W-:Y:S01]  /*2670*/  PRMT R78, RZ, 0x5410, R81 ;  /* 0x00005410ff4e7816 */ /* 0x000fe20000000051 */
[----:B------:R-:W-:Y:S05]  /*2680*/  @P2 BRA `(.L_x_12248) ;  /* 0x0000003000002947 */ /* 0x000fea0003800000 */
[----:B------:R-:W-:Y:S05]  /*2690*/  @!P1 BRA `(.L_x_12249) ;  /* 0x0000005000009947 */ /* 0x000fea0003800000 */
[----:B-----5:R-:W-:Y:S01]  /*26a0*/  FADD.FTZ R78, R54, R78 ;  /* 0x0000004e364e7221 */ /* 0x020fe20000010000 */
[----:B------:R-:W-:Y:S05]  /*26b0*/  BRA `(.L_x_12249) ;  /* 0x0000003000007947 */ /* 0x000fea0003800000 */
.L_x_12248:
[----:B-----5:R-:W-:-:S05]  /*26c0*/  PRMT R79, RZ, 0x5410, R49 ;  /* 0x00005410ff4f7816 */ /* 0x020fca0000000031 */
[----:B------:R-:W-:-:S04]  /*26d0*/  FADD.FTZ R78, R79, R78 ;  /* 0x0000004e4f4e7221 */ /* 0x000fc80000010000 */
[----:B------:R-:W-:Y:S02]  /*26e0*/  @P1 FADD.FTZ R78, R54, R78 ;  /* 0x0000004e364e1221 */ /* 0x000fe40000010000 */
.L_x_12249:
[----:B------:R-:W-:Y:S01]  /*26f0*/  PRMT R79, RZ, 0x7610, R81 ;  /* 0x00007610ff4f7816 */ /* 0x000fe20000000051 */
[----:B------:R-:W-:Y:S05]  /*2700*/  @P2 BRA `(.L_x_12250) ;  /* 0x0000003000002947 */ /* 0x000fea0003800000 */
[----:B------:R-:W-:Y:S05]  /*2710*/  @!P1 BRA `(.L_x_12251) ;  /* 0x0000005000009947 */ /* 0x000fea0003800000 */
[----:B-----5:R-:W-:Y:S01]  /*2720*/  FADD.FTZ R79, R55, R79 ;  /* 0x0000004f374f7221 */ /* 0x020fe20000010000 */
[----:B------:R-:W-:Y:S05]  /*2730*/  BRA `(.L_x_12251) ;  /* 0x0000003000007947 */ /* 0x000fea0003800000 */
.L_x_12250:
[----:B-----5:R-:W-:-:S05]  /*2740*/  PRMT R80, RZ, 0x7610, R49 ;  /* 0x00007610ff507816 */ /* 0x020fca0000000031 */
[----:B------:R-:W-:-:S04]  /*2750*/  FADD.FTZ R79, R80, R79 ;  /* 0x0000004f504f7221 */ /* 0x000fc80000010000 */
[----:B------:R-:W-:Y:S02]  /*2760*/  @P1 FADD.FTZ R79, R55, R79 ;  /* 0x0000004f374f1221 */ /* 0x000fe40000010000 */
.L_x_12251:
[----:B------:R-:W-:Y:S01]  /*2770*/  PRMT R80, RZ, 0x5410, R82 ;  /* 0x00005410ff507816 */ /* 0x000fe20000000052 */
[----:B------:R-:W-:Y:S05]  /*2780*/  @P2 BRA `(.L_x_12252) ;  /* 0x0000003000002947 */ /* 0x000fea0003800000 */
[----:B------:R-:W-:Y:S05]  /*2790*/  @!P1 BRA `(.L_x_12253) ;  /* 0x0000005000009947 */ /* 0x000fea0003800000 */
[----:B-----5:R-:W-:Y:S01]  /*27a0*/  FADD.FTZ R80, R56, R80 ;  /* 0x0000005038507221 */ /* 0x020fe20000010000 */
[----:B------:R-:W-:Y:S05]  /*27b0*/  BRA `(.L_x_12253) ;  /* 0x0000003000007947 */ /* 0x000fea0003800000 */
.L_x_12252:
[----:B-----5:R-:W-:-:S05]  /*27c0*/  PRMT R81, RZ, 0x5410, R50 ;  /* 0x00005410ff517816 */ /* 0x020fca0000000032 */
[----:B------:R-:W-:-:S04]  /*27d0*/  FADD.FTZ R80, R81, R80 ;  /* 0x0000005051507221 */ /* 0x000fc80000010000 */
[----:B------:R-:W-:Y:S02]  /*27e0*/  @P1 FADD.FTZ R80, R56, R80 ;  /* 0x0000005038501221 */ /* 0x000fe40000010000 */
.L_x_12253:
[----:B------:R-:W-:Y:S01]  /*27f0*/  PRMT R81, RZ, 0x7610, R82 ;  /* 0x00007610ff517816 */ /* 0x000fe20000000052 */
[----:B------:R-:W-:Y:S05]  /*2800*/  @P2 BRA `(.L_x_12254) ;  /* 0x0000003000002947 */ /* 0x000fea0003800000 */
[----:B------:R-:W-:Y:S05]  /*2810*/  @!P1 BRA `(.L_x_12255) ;  /* 0x0000005000009947 */ /* 0x000fea0003800000 */
[----:B-----5:R-:W-:Y:S01]  /*2820*/  FADD.FTZ R81, R57, R81 ;  /* 0x0000005139517221 */ /* 0x020fe20000010000 */
[----:B------:R-:W-:Y:S05]  /*2830*/  BRA `(.L_x_12255) ;  /* 0x0000003000007947 */ /* 0x000fea0003800000 */
.L_x_12254:
[----:B-----5:R-:W-:-:S05]  /*2840*/  PRMT R82, RZ, 0x7610, R50 ;  /* 0x00007610ff527816 */ /* 0x020fca0000000032 */
[----:B------:R-:W-:-:S04]  /*2850*/  FADD.FTZ R81, R82, R81 ;  /* 0x0000005152517221 */ /* 0x000fc80000010000 */
[----:B------:R-:W-:Y:S02]  /*2860*/  @P1 FADD.FTZ R81, R57, R81 ;  /* 0x0000005139511221 */ /* 0x000fe40000010000 */
.L_x_12255:
[----:B------:R-:W-:Y:S01]  /*2870*/  PRMT R82, RZ, 0x5410, R83 ;  /* 0x00005410ff527816 */ /* 0x000fe20000000053 */
[----:B------:R-:W-:Y:S05]  /*2880*/  @P2 BRA `(.L_x_12256) ;  /* 0x0000003000002947 */ /* 0x000fea0003800000 */
[----:B------:R-:W-:Y:S05]  /*2890*/  @!P1 BRA `(.L_x_12257) ;  /* 0x0000005000009947 */ /* 0x000fea0003800000 */
[----:B-----5:R-:W-:Y:S01]  /*28a0*/  FADD.FTZ R82, R58, R82 ;  /* 0x000000523a527221 */ /* 0x020fe20000010000 */
[----:B------:R-:W-:Y:S05]  /*28b0*/  BRA `(.L_x_12257) ;  /* 0x0000003000007947 */ /* 0x000fea0003800000 */
.L_x_12256:
[----:B0----5:R-:W-:-:S05]  /*28c0*/  PRMT R108, RZ, 0x5410, R51 ;  /* 0x00005410ff6c7816 */ /* 0x021fca0000000033 */
[----:B------:R-:W-:-:S04]  /*28d0*/  FADD.FTZ R82, R108, R82 ;  /* 0x000000526c527221 */ /* 0x000fc80000010000 */
[----:B------:R-:W-:Y:S02]  /*28e0*/  @P1 FADD.FTZ R82, R58, R82 ;  /* 0x000000523a521221 */ /* 0x000fe40000010000 */
.L_x_12257:
[----:B------:R-:W-:Y:S01]  /*28f0*/  PRMT R83, RZ, 0x7610, R83 ;  /* 0x00007610ff537816 */ /* 0x000fe20000000053 */
[----:B------:R-:W-:Y:S05]  /*2900*/  @P2 BRA `(.L_x_12258) ;  /* 0x0000003000002947 */ /* 0x000fea0003800000 */
[----:B------:R-:W-:Y:S05]  /*2910*/  @!P1 BRA `(.L_x_12259) ;  /* 0x0000005000009947 */ /* 0x000fea0003800000 */
[----:B-----5:R-:W-:Y:S01]  /*2920*/  FADD.FTZ R83, R59, R83 ;  /* 0x000000533b537221 */ /* 0x020fe20000010000 */
[----:B------:R-:W-:Y:S05]  /*2930*/  BRA `(.L_x_12259) ;  /* 0x0000003000007947 */ /* 0x000fea0003800000 */
.L_x_12258:
[----:B0----5:R-:W-:-:S05]  /*2940*/  PRMT R108, RZ, 0x7610, R51 ;  /* 0x00007610ff6c7816 */ /* 0x021fca0000000033 */
[----:B------:R-:W-:-:S04]  /*2950*/  FADD.FTZ R83, R108, R83 ;  /* 0x000000536c537221 */ /* 0x000fc80000010000 */
[----:B------:R-:W-:Y:S02]  /*2960*/  @P1 FADD.FTZ R83, R59, R83 ;  /* 0x000000533b531221 */ /* 0x000fe40000010000 */
.L_x_12259:
[----:B0-----:R-:W-:-:S04]  /*2970*/  LEA R108, P1, R110, c[0x0][0x188], 0x5 ;  /* 0x000062006e6c7a11 */ /* 0x001fc800078228ff */
[C---:B------:R-:W-:Y:S02]  /*2980*/  LEA.HI.X R109, R110.reuse, c[0x0][0x18c], RZ, 0x5, P1 ;  /* 0x000063006e6d7a11 */ /* 0x040fe400008f2cff */
[----:B------:R-:W-:-:S03]  /*2990*/  IADD3 R110, R110, 0x20, RZ ;  /* 0x000000206e6e7810 */ /* 0x000fc60007ffe0ff */
[----:B------:R0:W-:Y:S04]  /*29a0*/  STG.E.128 [R108.64], R76 ;  /* 0x0000004c6c007986 */ /* 0x0001e8000c101d04 */
[----:B------:R0:W-:Y:S02]  /*29b0*/  STG.E.128 [R108.64+0x10], R80 ;  /* 0x000010506c007986 */ /* 0x0001e4000c101d04 */
.L_x_12243:
[----:B------:R-:W-:Y:S05]  /*29c0*/  BSYNC B0 ;  /* 0x0000000000007941 */ /* 0x000fea0003800000 */
.L_x_12242:
        /* <DEDUP_REMOVED lines=24> */
.L_x_12262:
[----:B-----5:R-:W-:-:S05]  /*2b50*/  PRMT R85, RZ, 0x5410, R48 ;  /* 0x00005410ff557816 */ /* 0x020fca0000000030 */
[----:B------:R-:W-:-:S04]  /*2b60*/  FADD.FTZ R84, R85, R84 ;  /* 0x0000005455547221 */ /* 0x000fc80000010000 */
[----:B------:R-:W-:Y:S02]  /*2b70*/  @P1 FADD.FTZ R84, R52, R84 ;  /* 0x0000005434541221 */ /* 0x000fe40000010000 */
.L_x_12263:
[----:B------:R-:W-:Y:S01]  /*2b80*/  PRMT R85, RZ, 0x7610, R88 ;  /* 0x00007610ff557816 */ /* 0x000fe20000000058 */
[----:B------:R-:W-:Y:S05]  /*2b90*/  @P2 BRA `(.L_x_12264) ;  /* 0x0000003000002947 */ /* 0x000fea0003800000 */
[----:B------:R-:W-:Y:S05]  /*2ba0*/  @!P1 BRA `(.L_x_12265) ;  /* 0x0000005000009947 */ /* 0x000fea0003800000 */
[----:B-----5:R-:W-:Y:S01]  /*2bb0*/  FADD.FTZ R85, R53, R85 ;  /* 0x0000005535557221 */ /* 0x020fe20000010000 */
[----:B------:R-:W-:Y:S05]  /*2bc0*/  BRA `(.L_x_12265) ;  /* 0x0000003000007947 */ /* 0x000fea0003800000 */
.L_x_12264:
[----:B-----5:R-:W-:-:S05]  /*2bd0*/  PRMT R86, RZ, 0x7610, R48 ;  /* 0x00007610ff567816 */ /* 0x020fca0000000030 */
[----:B------:R-:W-:-:S04]  /*2be0*/  FADD.FTZ R85, R86, R85 ;  /* 0x0000005556557221 */ /* 0x000fc80000010000 */
[----:B------:R-:W-:Y:S02]  /*2bf0*/  @P1 FADD.FTZ R85, R53, R85 ;  /* 0x0000005535551221 */ /* 0x000fe40000010000 */
.L_x_12265:
[----:B------:R-:W-:Y:S01]  /*2c00*/  PRMT R86, RZ, 0x5410, R89 ;  /* 0x00005410ff567816 */ /* 0x000fe20000000059 */
[----:B------:R-:W-:Y:S05]  /*2c10*/  @P2 BRA `(.L_x_12266) ;  /* 0x0000003000002947 */ /* 0x000fea0003800000 */
[----:B------:R-:W-:Y:S05]  /*2c20*/  @!P1 BRA `(.L_x_12267) ;  /* 0x0000005000009947 */ /* 0x000fea0003800000 */
[----:B-----5:R-:W-:Y:S01]  /*2c30*/  FADD.FTZ R86, R54, R86 ;  /* 0x0000005636567221 */ /* 0x020fe20000010000 */
[----:B------:R-:W-:Y:S05]  /*2c40*/  BRA `(.L_x_12267) ;  /* 0x0000003000007947 */ /* 0x000fea0003800000 */
.L_x_12266:
[----:B-----5:R-:W-:-:S05]  /*2c50*/  PRMT R87, RZ, 0x5410, R49 ;  /* 0x00005410ff577816 */ /* 0x020fca0000000031 */
[----:B------:R-:W-:-:S04]  /*2c60*/  FADD.FTZ R86, R87, R86 ;  /* 0x0000005657567221 */ /* 0x000fc80000010000 */
[----:B------:R-:W-:Y:S02]  /*2c70*/  @P1 FADD.FTZ R86, R54, R86 ;  /* 0x0000005636561221 */ /* 0x000fe40000010000 */
.L_x_12267:
[----:B------:R-:W-:Y:S01]  /*2c80*/  PRMT R87, RZ, 0x7610, R89 ;  /* 0x00007610ff577816 */ /* 0x000fe20000000059 */
[----:B------:R-:W-:Y:S05]  /*2c90*/  @P2 BRA `(.L_x_12268) ;  /* 0x0000003000002947 */ /* 0x000fea0003800000 */
[----:B------:R-:W-:Y:S05]  /*2ca0*/  @!P1 BRA `(.L_x_12269) ;  /* 0x0000005000009947 */ /* 0x000fea0003800000 */
[----:B-----5:R-:W-:Y:S01]  /*2cb0*/  FADD.FTZ R87, R55, R87 ;  /* 0x0000005737577221 */ /* 0x020fe20000010000 */
[----:B------:R-:W-:Y:S05]  /*2cc0*/  BRA `(.L_x_12269) ;  /* 0x0000003000007947 */ /* 0x000fea0003800000 */
.L_x_12268:
[----:B-----5:R-:W-:-:S05]  /*2cd0*/  PRMT R88, RZ, 0x7610, R49 ;  /* 0x00007610ff587816 */ /* 0x020fca0000000031 */
[----:B------:R-:W-:-:S04]  /*2ce0*/  FADD.FTZ R87, R88, R87 ;  /* 0x0000005758577221 */ /* 0x000fc80000010000 */
[----:B------:R-:W-:Y:S02]  /*2cf0*/  @P1 FADD.FTZ R87, R55, R87 ;  /* 0x0000005737571221 */ /* 0x000fe40000010000 */
.L_x_12269:
[----:B------:R-:W-:Y:S01]  /*2d00*/  PRMT R88, RZ, 0x5410, R90 ;  /* 0x00005410ff587816 */ /* 0x000fe2000000005a */
[----:B------:R-:W-:Y:S05]  /*2d10*/  @P2 BRA `(.L_x_12270) ;  /* 0x0000003000002947 */ /* 0x000fea0003800000 */
[----:B------:R-:W-:Y:S05]  /*2d20*/  @!P1 BRA `(.L_x_12271) ;  /* 0x0000005000009947 */ /* 0x000fea0003800000 */
[----:B-----5:R-:W-:Y:S01]  /*2d30*/  FADD.FTZ R88, R56, R88 ;  /* 0x0000005838587221 */ /* 0x020fe20000010000 */
[----:B------:R-:W-:Y:S05]  /*2d40*/  BRA `(.L_x_12271) ;  /* 0x0000003000007947 */ /* 0x000fea0003800000 */
.L_x_12270:
[----:B-----5:R-:W-:-:S05]  /*2d50*/  PRMT R89, RZ, 0x5410, R50 ;  /* 0x00005410ff597816 */ /* 0x020fca0000000032 */
[----:B------:R-:W-:-:S04]  /*2d60*/  FADD.FTZ R88, R89, R88 ;  /* 0x0000005859587221 */ /* 0x000fc80000010000 */
[----:B------:R-:W-:Y:S02]  /*2d70*/  @P1 FADD.FTZ R88, R56, R88 ;  /* 0x0000005838581221 */ /* 0x000fe40000010000 */
.L_x_12271:
[----:B------:R-:W-:Y:S01]  /*2d80*/  PRMT R89, RZ, 0x7610, R90 ;  /* 0x00007610ff597816 */ /* 0x000fe2000000005a */
[----:B------:R-:W-:Y:S05]  /*2d90*/  @P2 BRA `(.L_x_12272) ;  /* 0x0000003000002947 */ /* 0x000fea0003800000 */
[----:B------:R-:W-:Y:S05]  /*2da0*/  @!P1 BRA `(.L_x_12273) ;  /* 0x0000005000009947 */ /* 0x000fea0003800000 */
[----:B-----5:R-:W-:Y:S01]  /*2db0*/  FADD.FTZ R89, R57, R89 ;  /* 0x0000005939597221 */ /* 0x020fe20000010000 */
[----:B------:R-:W-:Y:S05]  /*2dc0*/  BRA `(.L_x_12273) ;  /* 0x0000003000007947 */ /* 0x000fea0003800000 */
.L_x_12272:
[----:B-----5:R-:W-:-:S05]  /*2dd0*/  PRMT R90, RZ, 0x7610, R50 ;  /* 0x00007610ff5a7816 */ /* 0x020fca0000000032 */
[----:B------:R-:W-:-:S04]  /*2de0*/  FADD.FTZ R89, R90, R89 ;  /* 0x000000595a597221 */ /* 0x000fc80000010000 */
[----:B------:R-:W-:Y:S02]  /*2df0*/  @P1 FADD.FTZ R89, R57, R89 ;  /* 0x0000005939591221 */ /* 0x000fe40000010000 */
.L_x_12273:
[----:B------:R-:W-:Y:S01]  /*2e00*/  PRMT R90, RZ, 0x5410, R91 ;  /* 0x00005410ff5a7816 */ /* 0x000fe2000000005b */
[----:B------:R-:W-:Y:S05]  /*2e10*/  @P2 BRA `(.L_x_12274) ;  /* 0x0000003000002947 */ /* 0x000fea0003800000 */
[----:B------:R-:W-:Y:S05]  /*2e20*/  @!P1 BRA `(.L_x_12275) ;  /* 0x0000005000009947 */ /* 0x000fea0003800000 */
[----:B-----5:R-:W-:Y:S01]  /*2e30*/  FADD.FTZ R90, R58, R90 ;  /* 0x0000005a3a5a7221 */ /* 0x020fe20000010000 */
[----:B------:R-:W-:Y:S05]  /*2e40*/  BRA `(.L_x_12275) ;  /* 0x0000003000007947 */ /* 0x000fea0003800000 */
.L_x_12274:
[----:B0----5:R-:W-:-:S05]  /*2e50*/  PRMT R108, RZ, 0x5410, R51 ;  /* 0x00005410ff6c7816 */ /* 0x021fca0000000033 */
[----:B------:R-:W-:-:S04]  /*2e60*/  FADD.FTZ R90, R108, R90 ;  /* 0x0000005a6c5a7221 */ /* 0x000fc80000010000 */
[----:B------:R-:W-:Y:S02]  /*2e70*/  @P1 FADD.FTZ R90, R58, R90 ;  /* 0x0000005a3a5a1221 */ /* 0x000fe40000010000 */
.L_x_12275:
[----:B------:R-:W-:Y:S01]  /*2e80*/  PRMT R91, RZ, 0x7610, R91 ;  /* 0x00007610ff5b7816 */ /* 0x000fe2000000005b */
[----:B------:R-:W-:Y:S05]  /*2e90*/  @P2 BRA `(.L_x_12276) ;  /* 0x0000003000002947 */ /* 0x000fea0003800000 */
[----:B------:R-:W-:Y:S05]  /*2ea0*/  @!P1 BRA `(.L_x_12277) ;  /* 0x0000005000009947 */ /* 0x000fea0003800000 */
[----:B-----5:R-:W-:Y:S01]  /*2eb0*/  FADD.FTZ R91, R59, R91 ;  /* 0x0000005b3b5b7221 */ /* 0x020fe20000010000 */
[----:B------:R-:W-:Y:S05]  /*2ec0*/  BRA `(.L_x_12277) ;  /* 0x0000003000007947 */ /* 0x000fea0003800000 */
.L_x_12276:
[----:B0----5:R-:W-:-:S05]  /*2ed0*/  PRMT R108, RZ, 0x7610, R51 ;  /* 0x00007610ff6c7816 */ /* 0x021fca0000000033 */
[----:B------:R-:W-:-:S04]  /*2ee0*/  FADD.FTZ R91, R108, R91 ;  /* 0x0000005b6c5b7221 */ /* 0x000fc80000010000 */
[----:B------:R-:W-:Y:S02]  /*2ef0*/  @P1 FADD.FTZ R91, R59, R91 ;  /* 0x0000005b3b5b1221 */ /* 0x000fe40000010000 */
.L_x_12277:
[----:B0-----:R-:W-:-:S04]  /*2f00*/  LEA R108, P1, R110, c[0x0][0x188], 0x5 ;  /* 0x000062006e6c7a11 */ /* 0x001fc800078228ff */
[C---:B------:R-:W-:Y:S02]  /*2f10*/  LEA.HI.X R109, R110.reuse, c[0x0][0x18c], RZ, 0x5, P1 ;  /* 0x000063006e6d7a11 */ /* 0x040fe400008f2cff */
[----:B------:R-:W-:-:S03]  /*2f20*/  IADD3 R110, R110, 0x20, RZ ;  /* 0x000000206e6e7810 */ /* 0x000fc60007ffe0ff */
[----:B------:R0:W-:Y:S04]  /*2f30*/  STG.E.128 [R108.64], R84 ;  /* 0x000000546c007986 */ /* 0x0001e8000c101d04 */
[----:B------:R0:W-:Y:S02]  /*2f40*/  STG.E.128 [R108.64+0x10], R88 ;  /* 0x000010586c007986 */ /* 0x0001e4000c101d04 */
.L_x_12261:
[----:B------:R-:W-:Y:S05]  /*2f50*/  BSYNC B0 ;  /* 0x0000000000007941 */ /* 0x000fea0003800000 */
.L_x_12260:
        /* <DEDUP_REMOVED lines=24> */
.L_x_12280:
[----:B-----5:R-:W-:-:S05]  /*30e0*/  PRMT R93, RZ, 0x5410, R48 ;  /* 0x00005410ff5d7816 */ /* 0x020fca0000000030 */
[----:B------:R-:W-:-:S04]  /*30f0*/  FADD.FTZ R92, R93, R92 ;  /* 0x0000005c5d5c7221 */ /* 0x000fc80000010000 */
[----:B------:R-:W-:Y:S02]  /*3100*/  @P1 FADD.FTZ R92, R52, R92 ;  /* 0x0000005c345c1221 */ /* 0x000fe40000010000 */
.L_x_12281:
[----:B------:R-:W-:Y:S01]  /*3110*/  PRMT R93, RZ, 0x7610, R96 ;  /* 0x00007610ff5d7816 */ /* 0x000fe20000000060 */
[----:B------:R-:W-:Y:S05]  /*3120*/  @P2 BRA `(.L_x_12282) ;  /* 0x0000003000002947 */ /* 0x000fea0003800000 */
[----:B------:R-:W-:Y:S05]  /*3130*/  @!P1 BRA `(.L_x_12283) ;  /* 0x0000005000009947 */ /* 0x000fea0003800000 */
[----:B-----5:R-:W-:Y:S01]  /*3140*/  FADD.FTZ R93, R53, R93 ;  /* 0x0000005d355d7221 */ /* 0x020fe20000010000 */
[----:B------:R-:W-:Y:S05]  /*3150*/  BRA `(.L_x_12283) ;  /* 0x0000003000007947 */ /* 0x000fea0003800000 */
.L_x_12282:
[----:B-----5:R-:W-:-:S05]  /*3160*/  PRMT R94, RZ, 0x7610, R48 ;  /* 0x00007610ff5e7816 */ /* 0x020fca0000000030 */
[----:B------:R-:W-:-:S04]  /*3170*/  FADD.FTZ R93, R94, R93 ;  /* 0x0000005d5e5d7221 */ /* 0x000fc80000010000 */
[----:B------:R-:W-:Y:S02]  /*3180*/  @P1 FADD.FTZ R93, R53, R93 ;  /* 0x0000005d355d1221 */ /* 0x000fe40000010000 */
.L_x_12283:
[----:B------:R-:W-:Y:S01]  /*3190*/  PRMT R94, RZ, 0x5410, R97 ;  /* 0x00005410ff5e7816 */ /* 0x000fe20000000061 */
[----:B------:R-:W-:Y:S05]  /*31a0*/  @P2 BRA `(.L_x_12284) ;  /* 0x0000003000002947 */ /* 0x000fea0003800000 */
[----:B------:R-:W-:Y:S05]  /*31b0*/  @!P1 BRA `(.L_x_12285) ;  /* 0x0000005000009947 */ /* 0x000fea0003800000 */
[----:B-----5:R-:W-:Y:S01]  /*31c0*/  FADD.FTZ R94, R54, R94 ;  /* 0x0000005e365e7221 */ /* 0x020fe20000010000 */
[----:B------:R-:W-:Y:S05]  /*31d0*/  BRA `(.L_x_12285) ;  /* 0x0000003000007947 */ /* 0x000fea0003800000 */
.L_x_12284:
[----:B-----5:R-:W-:-:S05]  /*31e0*/  PRMT R95, RZ, 0x5410, R49 ;  /* 0x00005410ff5f7816 */ /* 0x020fca0000000031 */
[----:B------:R-:W-:-:S04]  /*31f0*/  FADD.FTZ R94, R95, R94 ;  /* 0x0000005e5f5e7221 */ /* 0x000fc80000010000 */
[----:B------:R-:W-:Y:S02]  /*3200*/  @P1 FADD.FTZ R94, R54, R94 ;  /* 0x0000005e365e1221 */ /* 0x000fe40000010000 */
.L_x_12285:
[----:B------:R-:W-:Y:S01]  /*3210*/  PRMT R95, RZ, 0x7610, R97 ;  /* 0x00007610ff5f7816 */ /* 0x000fe20000000061 */
[----:B------:R-:W-:Y:S05]  /*3220*/  @P2 BRA `(.L_x_12286) ;  /* 0x0000003000002947 */ /* 0x000fea0003800000 */
[----:B------:R-:W-:Y:S05]  /*3230*/  @!P1 BRA `(.L_x_12287) ;  /* 0x0000005000009947 */ /* 0x000fea0003800000 */
[----:B-----5:R-:W-:Y:S01]  /*3240*/  FADD.FTZ R95, R55, R95 ;  /* 0x0000005f375f7221 */ /* 0x020fe20000010000 */
[----:B------:R-:W-:Y:S05]  /*3250*/  BRA `(.L_x_12287) ;  /* 0x0000003000007947 */ /* 0x000fea0003800000 */
.L_x_12286:
[----:B-----5:R-:W-:-:S05]  /*3260*/  PRMT R96, RZ, 0x7610, R49 ;  /* 0x00007610ff607816 */ /* 0x020fca0000000031 */
[----:B------:R-:W-:-:S04]  /*3270*/  FADD.FTZ R95, R96, R95 ;  /* 0x0000005f605f7221 */ /* 0x000fc80000010000 */
[----:B------:R-:W-:Y:S02]  /*3280*/  @P1 FADD.FTZ R95, R55, R95 ;  /* 0x0000005f375f1221 */ /* 0x000fe40000010000 */
.L_x_12287:
[----:B------:R-:W-:Y:S01]  /*3290*/  PRMT R96, RZ, 0x5410, R98 ;  /* 0x00005410ff607816 */ /* 0x000fe20000000062 */
[----:B------:R-:W-:Y:S05]  /*32a0*/  @P2 BRA `(.L_x_12288) ;  /* 0x0000003000002947 */ /* 0x000fea0003800000 */
[----:B------:R-:W-:Y:S05]  /*32b0*/  @!P1 BRA `(.L_x_12289) ;  /* 0x0000005000009947 */ /* 0x000fea0003800000 */
[----:B-----5:R-:W-:Y:S01]  /*32c0*/  FADD.FTZ R96, R56, R96 ;  /* 0x0000006038607221 */ /* 0x020fe20000010000 */
[----:B------:R-:W-:Y:S05]  /*32d0*/  BRA `(.L_x_12289) ;  /* 0x0000003000007947 */ /* 0x000fea0003800000 */
.L_x_12288:
[----:B-----5:R-:W-:-:S05]  /*32e0*/  PRMT R97, RZ, 0x5410, R50 ;  /* 0x00005410ff617816 */ /* 0x020fca0000000032 */
[----:B------:R-:W-:-:S04]  /*32f0*/  FADD.FTZ R96, R97, R96 ;  /* 0x0000006061607221 */ /* 0x000fc80000010000 */
[----:B------:R-:W-:Y:S02]  /*3300*/  @P1 FADD.FTZ R96, R56, R96 ;  /* 0x0000006038601221 */ /* 0x000fe40000010000 */
.L_x_12289:
[----:B------:R-:W-:Y:S01]  /*3310*/  PRMT R97, RZ, 0x7610, R98 ;  /* 0x00007610ff617816 */ /* 0x000fe20000000062 */
[----:B------:R-:W-:Y:S05]  /*3320*/  @P2 BRA `(.L_x_12290) ;  /* 0x0000003000002947 */ /* 0x000fea0003800000 */
[----:B------:R-:W-:Y:S05]  /*3330*/  @!P1 BRA `(.L_x_12291) ;  /* 0x0000005000009947 */ /* 0x000fea0003800000 */
[----:B-----5:R-:W-:Y:S01]  /*3340*/  FADD.FTZ R97, R57, R97 ;  /* 0x0000006139617221 */ /* 0x020fe20000010000 */
[----:B------:R-:W-:Y:S05]  /*3350*/  BRA `(.L_x_12291) ;  /* 0x0000003000007947 */ /* 0x000fea0003800000 */
.L_x_12290:
[----:B-----5:R-:W-:-:S05]  /*3360*/  PRMT R98, RZ, 0x7610, R50 ;  /* 0x00007610ff627816 */ /* 0x020fca0000000032 */
[----:B------:R-:W-:-:S04]  /*3370*/  FADD.FTZ R97, R98, R97 ;  /* 0x0000006162617221 */ /* 0x000fc80000010000 */
[----:B------:R-:W-:Y:S02]  /*3380*/  @P1 FADD.FTZ R97, R57, R97 ;  /* 0x0000006139611221 */ /* 0x000fe40000010000 */
.L_x_12291:
[----:B------:R-:W-:Y:S01]  /*3390*/  PRMT R98, RZ, 0x5410, R99 ;  /* 0x00005410ff627816 */ /* 0x000fe20000000063 */
[----:B------:R-:W-:Y:S05]  /*33a0*/  @P2 BRA `(.L_x_12292) ;  /* 0x0000003000002947 */ /* 0x000fea0003800000 */
[----:B------:R-:W-:Y:S05]  /*33b0*/  @!P1 BRA `(.L_x_12293) ;  /* 0x0000005000009947 */ /* 0x000fea0003800000 */
[----:B-----5:R-:W-:Y:S01]  /*33c0*/  FADD.FTZ R98, R58, R98 ;  /* 0x000000623a627221 */ /* 0x020fe20000010000 */
[----:B------:R-:W-:Y:S05]  /*33d0*/  BRA `(.L_x_12293) ;  /* 0x0000003000007947 */ /* 0x000fea0003800000 */
.L_x_12292:
[----:B0----5:R-:W-:-:S05]  /*33e0*/  PRMT R108, RZ, 0x5410, R51 ;  /* 0x00005410ff6c7816 */ /* 0x021fca0000000033 */
[----:B------:R-:W-:-:S04]  /*33f0*/  FADD.FTZ R98, R108, R98 ;  /* 0x000000626c627221 */ /* 0x000fc80000010000 */
[----:B------:R-:W-:Y:S02]  /*3400*/  @P1 FADD.FTZ R98, R58, R98 ;  /* 0x000000623a621221 */ /* 0x000fe40000010000 */
.L_x_12293:
[----:B------:R-:W-:Y:S01]  /*3410*/  PRMT R99, RZ, 0x7610, R99 ;  /* 0x00007610ff637816 */ /* 0x000fe20000000063 */
[----:B------:R-:W-:Y:S05]  /*3420*/  @P2 BRA `(.L_x_12294) ;  /* 0x0000003000002947 */ /* 0x000fea0003800000 */
[----:B------:R-:W-:Y:S05]  /*3430*/  @!P1 BRA `(.L_x_12295) ;  /* 0x0000005000009947 */ /* 0x000fea0003800000 */
[----:B-----5:R-:W-:Y:S01]  /*3440*/  FADD.FTZ R99, R59, R99 ;  /* 0x000000633b637221 */ /* 0x020fe20000010000 */
[----:B------:R-:W-:Y:S05]  /*3450*/  BRA `(.L_x_12295) ;  /* 0x0000003000007947 */ /* 0x000fea0003800000 */
.L_x_12294:
[----:B0----5:R-:W-:-:S05]  /*3460*/  PRMT R108, RZ, 0x7610, R51 ;  /* 0x00007610ff6c7816 */ /* 0x021fca0000000033 */
[----:B------:R-:W-:-:S04]  /*3470*/  FADD.FTZ R99, R108, R99 ;  /* 0x000000636c637221 */ /* 0x000fc80000010000 */
[----:B------:R-:W-:Y:S02]  /*3480*/  @P1 FADD.FTZ R99, R59, R99 ;  /* 0x000000633b631221 */ /* 0x000fe40000010000 */
.L_x_12295:
[----:B0-----:R-:W-:-:S04]  /*3490*/  LEA R108, P1, R110, c[0x0][0x188], 0x5 ;  /* 0x000062006e6c7a11 */ /* 0x001fc800078228ff */
[C---:B------:R-:W-:Y:S02]  /*34a0*/  LEA.HI.X R109, R110.reuse, c[0x0][0x18c], RZ, 0x5, P1 ;  /* 0x000063006e6d7a11 */ /* 0x040fe400008f2cff */
[----:B------:R-:W-:-:S03]  /*34b0*/  IADD3 R110, R110, 0x20, RZ ;  /* 0x000000206e6e7810 */ /* 0x000fc60007ffe0ff */
[----:B------:R0:W-:Y:S04]  /*34c0*/  STG.E.128 [R108.64], R92 ;  /* 0x0000005c6c007986 */ /* 0x0001e8000c101d04 */
[----:B------:R0:W-:Y:S02]  /*34d0*/  STG.E.128 [R108.64+0x10], R96 ;  /* 0x000010606c007986 */ /* 0x0001e4000c101d04 */
.L_x_12279:
[----:B------:R-:W-:Y:S05]  /*34e0*/  BSYNC B0 ;  /* 0x0000000000007941 */ /* 0x000fea0003800000 */
.L_x_12278:
        /* <DEDUP_REMOVED lines=24> */
.L_x_12298:
[----:B-----5:R-:W-:-:S05]  /*3670*/  PRMT R101, RZ, 0x5410, R48 ;  /* 0x00005410ff657816 */ /* 0x020fca0000000030 */
[----:B------:R-:W-:-:S04]  /*3680*/  FADD.FTZ R100, R101, R100 ;  /* 0x0000006465647221 */ /* 0x000fc80000010000 */
[----:B------:R-:W-:Y:S02]  /*3690*/  @P1 FADD.FTZ R100, R52, R100 ;  /* 0x0000006434641221 */ /* 0x000fe40000010000 */
.L_x_12299:
[----:B------:R-:W-:Y:S01]  /*36a0*/  PRMT R101, RZ, 0x7610, R104 ;  /* 0x00007610ff657816 */ /* 0x000fe20000000068 */
[----:B------:R-:W-:Y:S05]  /*36b0*/  @P2 BRA `(.L_x_12300) ;  /* 0x0000003000002947 */ /* 0x000fea0003800000 */
[----:B------:R-:W-:Y:S05]  /*36c0*/  @!P1 BRA `(.L_x_12301) ;  /* 0x0000005000009947 */ /* 0x000fea0003800000 */
[----:B-----5:R-:W-:Y:S01]  /*36d0*/  FADD.FTZ R101, R53, R101 ;  /* 0x0000006535657221 */ /* 0x020fe20000010000 */
[----:B------:R-:W-:Y:S05]  /*36e0*/  BRA `(.L_x_12301) ;  /* 0x0000003000007947 */ /* 0x000fea0003800000 */
.L_x_12300:
[----:B-----5:R-:W-:-:S05]  /*36f0*/  PRMT R102, RZ, 0x7610, R48 ;  /* 0x00007610ff667816 */ /* 0x020fca0000000030 */
[----:B------:R-:W-:-:S04]  /*3700*/  FADD.FTZ R101, R102, R101 ;  /* 0x0000006566657221 */ /* 0x000fc80000010000 */
[----:B------:R-:W-:Y:S02]  /*3710*/  @P1 FADD.FTZ R101, R53, R101 ;  /* 0x0000006535651221 */ /* 0x000fe40000010000 */
.L_x_12301:
[----:B------:R-:W-:Y:S01]  /*3720*/  PRMT R102, RZ, 0x5410, R105 ;  /* 0x00005410ff667816 */ /* 0x000fe20000000069 */
[----:B------:R-:W-:Y:S05]  /*3730*/  @P2 BRA `(.L_x_12302) ;  /* 0x0000003000002947 */ /* 0x000fea0003800000 */
[----:B------:R-:W-:Y:S05]  /*3740*/  @!P1 BRA `(.L_x_12303) ;  /* 0x0000005000009947 */ /* 0x000fea0003800000 */
[----:B-----5:R-:W-:Y:S01]  /*3750*/  FADD.FTZ R102, R54, R102 ;  /* 0x0000006636667221 */ /* 0x020fe20000010000 */
[----:B------:R-:W-:Y:S05]  /*3760*/  BRA `(.L_x_12303) ;  /* 0x0000003000007947 */ /* 0x000fea0003800000 */
.L_x_12302:
[----:B-----5:R-:W-:-:S05]  /*3770*/  PRMT R103, RZ, 0x5410, R49 ;  /* 0x00005410ff677816 */ /* 0x020fca0000000031 */
[----:B------:R-:W-:-:S04]  /*3780*/  FADD.FTZ R102, R103, R102 ;  /* 0x0000006667667221 */ /* 0x000fc80000010000 */
[----:B------:R-:W-:Y:S02]  /*3790*/  @P1 FADD.FTZ R102, R54, R102 ;  /* 0x0000006636661221 */ /* 0x000fe40000010000 */
.L_x_12303:
[----:B------:R-:W-:Y:S01]  /*37a0*/  PRMT R103, RZ, 0x7610, R105 ;  /* 0x00007610ff677816 */ /* 0x000fe20000000069 */
[----:B------:R-:W-:Y:S05]  /*37b0*/  @P2 BRA `(.L_x_12304) ;  /* 0x0000003000002947 */ /* 0x000fea0003800000 */
[----:B------:R-:W-:Y:S05]  /*37c0*/  @!P1 BRA `(.L_x_12305) ;  /* 0x0000005000009947 */ /* 0x000fea0003800000 */
[----:B-----5:R-:W-:Y:S01]  /*37d0*/  FADD.FTZ R103, R55, R103 ;  /* 0x0000006737677221 */ /* 0x020fe20000010000 */
[----:B------:R-:W-:Y:S05]  /*37e0*/  BRA `(.L_x_12305) ;  /* 0x0000003000007947 */ /* 0x000fea0003800000 */
.L_x_12304:
[----:B-----5:R-:W-:-:S05]  /*37f0*/  PRMT R104, RZ, 0x7610, R49 ;  /* 0x00007610ff687816 */ /* 0x020fca0000000031 */
[----:B------:R-:W-:-:S04]  /*3800*/  FADD.FTZ R103, R104, R103 ;  /* 0x0000006768677221 */ /* 0x000fc80000010000 */
[----:B------:R-:W-:Y:S02]  /*3810*/  @P1 FADD.FTZ R103, R55, R103 ;  /* 0x0000006737671221 */ /* 0x000fe40000010000 */
.L_x_12305:
[----:B------:R-:W-:Y:S01]  /*3820*/  PRMT R104, RZ, 0x5410, R106 ;  /* 0x00005410ff687816 */ /* 0x000fe2000000006a */
[----:B------:R-:W-:Y:S05]  /*3830*/  @P2 BRA `(.L_x_12306) ;  /* 0x0000003000002947 */ /* 0x000fea0003800000 */
[----:B------:R-:W-:Y:S05]  /*3840*/  @!P1 BRA `(.L_x_12307) ;  /* 0x0000005000009947 */ /* 0x000fea0003800000 */
[----:B-----5:R-:W-:Y:S01]  /*3850*/  FADD.FTZ R104, R56, R104 ;  /* 0x0000006838687221 */ /* 0x020fe20000010000 */
[----:B------:R-:W-:Y:S05]  /*3860*/  BRA `(.L_x_12307) ;  /* 0x0000003000007947 */ /* 0x000fea0003800000 */
.L_x_12306:
[----:B-----5:R-:W-:-:S05]  /*3870*/  PRMT R105, RZ, 0x5410, R50 ;  /* 0x00005410ff697816 */ /* 0x020fca0000000032 */
[----:B------:R-:W-:-:S04]  /*3880*/  FADD.FTZ R104, R105, R104 ;  /* 0x0000006869687221 */ /* 0x000fc80000010000 */
[----:B------:R-:W-:Y:S02]  /*3890*/  @P1 FADD.FTZ R104, R56, R104 ;  /* 0x0000006838681221 */ /* 0x000fe40000010000 */
.L_x_12307:
[----:B------:R-:W-:Y:S01]  /*38a0*/  PRMT R105, RZ, 0x7610, R106 ;  /* 0x00007610ff697816 */ /* 0x000fe2000000006a */
[----:B------:R-:W-:Y:S05]  /*38b0*/  @P2 BRA `(.L_x_12308) ;  /* 0x0000003000002947 */ /* 0x000fea0003800000 */
[----:B------:R-:W-:Y:S05]  /*38c0*/  @!P1 BRA `(.L_x_12309) ;  /* 0x0000005000009947 */ /* 0x000fea0003800000 */
[----:B-----5:R-:W-:Y:S01]  /*38d0*/  FADD.FTZ R105, R57, R105 ;  /* 0x0000006939697221 */ /* 0x020fe20000010000 */
[----:B------:R-:W-:Y:S05]  /*38e0*/  BRA `(.L_x_12309) ;  /* 0x0000003000007947 */ /* 0x000fea0003800000 */
.L_x_12308:
[----:B-----5:R-:W-:-:S05]  /*38f0*/  PRMT R106, RZ, 0x7610, R50 ;  /* 0x00007610ff6a7816 */ /* 0x020fca0000000032 */
[----:B------:R-:W-:-:S04]  /*3900*/  FADD.FTZ R105, R106, R105 ;  /* 0x000000696a697221 */ /* 0x000fc80000010000 */
[----:B------:R-:W-:Y:S02]  /*3910*/  @P1 FADD.FTZ R105, R57, R105 ;  /* 0x0000006939691221 */ /* 0x000fe40000010000 */
.L_x_12309:
[----:B------:R-:W-:Y:S01]  /*3920*/  PRMT R106, RZ, 0x5410, R107 ;  /* 0x00005410ff6a7816 */ /* 0x000fe2000000006b */
[----:B------:R-:W-:Y:S05]  /*3930*/  @P2 BRA `(.L_x_12310) ;  /* 0x0000003000002947 */ /* 0x000fea0003800000 */
[----:B------:R-:W-:Y:S05]  /*3940*/  @!P1 BRA `(.L_x_12311) ;  /* 0x0000005000009947 */ /* 0x000fea0003800000 */
[----:B-----5:R-:W-:Y:S01]  /*3950*/  FADD.FTZ R106, R58, R106 ;  /* 0x0000006a3a6a7221 */ /* 0x020fe20000010000 */
[----:B------:R-:W-:Y:S05]  /*3960*/  BRA `(.L_x_12311) ;  /* 0x0000003000007947 */ /* 0x000fea0003800000 */
.L_x_12310:
[----:B0----5:R-:W-:-:S05]  /*3970*/  PRMT R108, RZ, 0x5410, R51 ;  /* 0x00005410ff6c7816 */ /* 0x021fca0000000033 */
[----:B------:R-:W-:-:S04]  /*3980*/  FADD.FTZ R106, R108, R106 ;  /* 0x0000006a6c6a7221 */ /* 0x000fc80000010000 */
[----:B------:R-:W-:Y:S02]  /*3990*/  @P1 FADD.FTZ R106, R58, R106 ;  /* 0x0000006a3a6a1221 */ /* 0x000fe40000010000 */
.L_x_12311:
[----:B------:R-:W-:Y:S01]  /*39a0*/  PRMT R107, RZ, 0x7610, R107 ;  /* 0x00007610ff6b7816 */ /* 0x000fe2000000006b */
[----:B------:R-:W-:Y:S05]  /*39b0*/  @P2 BRA `(.L_x_12312) ;  /* 0x0000003000002947 */ /* 0x000fea0003800000 */
[----:B------:R-:W-:Y:S05]  /*39c0*/  @!P1 BRA `(.L_x_12313) ;  /* 0x0000005000009947 */ /* 0x000fea0003800000 */
[----:B-----5:R-:W-:Y:S01]  /*39d0*/  FADD.FTZ R107, R59, R107 ;  /* 0x0000006b3b6b7221 */ /* 0x020fe20000010000 */
[----:B------:R-:W-:Y:S05]  /*39e0*/  BRA `(.L_x_12313) ;  /* 0x0000003000007947 */ /* 0x000fea0003800000 */
.L_x_12312:
[----:B0----5:R-:W-:-:S05]  /*39f0*/  PRMT R108, RZ, 0x7610, R51 ;  /* 0x00007610ff6c7816 */ /* 0x021fca0000000033 */
[----:B------:R-:W-:-:S04]  /*3a00*/  FADD.FTZ R107, R108, R107 ;  /* 0x0000006b6c6b7221 */ /* 0x000fc80000010000 */
[----:B------:R-:W-:Y:S02]  /*3a10*/  @P1 FADD.FTZ R107, R59, R107 ;  /* 0x0000006b3b6b1221 */ /* 0x000fe40000010000 */
.L_x_12313:
[----:B0-----:R-:W-:-:S04]  /*3a20*/  LEA R108, P1, R110, c[0x0][0x188], 0x5 ;  /* 0x000062006e6c7a11 */ /* 0x001fc800078228ff */
[----:B------:R-:W-:-:S05]  /*3a30*/  LEA.HI.X R109, R110, c[0x0][0x18c], RZ, 0x5, P1 ;  /* 0x000063006e6d7a11 */ /* 0x000fca00008f2cff */
[----:B------:R0:W-:Y:S04]  /*3a40*/  STG.E.128 [R108.64], R100 ;  /* 0x000000646c007986 */ /* 0x0001e8000c101d04 */
[----:B------:R0:W-:Y:S02]  /*3a50*/  STG.E.128 [R108.64+0x10], R104 ;  /* 0x000010686c007986 */ /* 0x0001e4000c101d04 */
.L_x_12297:
[----:B------:R-:W-:Y:S05]  /*3a60*/  BSYNC B0 ;  /* 0x0000000000007941 */ /* 0x000fea0003800000 */
.L_x_12296:
[----:B0-----:R-:W-:Y:S01]  /*3a70*/  FADD.FTZ R108, RZ, R60 ;  /* 0x0000003cff6c7221 */ /* 0x001fe20000010000 */
[----:B------:R-:W-:Y:S02]  /*3a80*/  ISETP.NE.AND P1, PT, R111, RZ, PT ;  /* 0x000000ff6f00720c */ /* 0x000fe40003f25270 */
[C---:B------:R-:W-:Y:S01]  /*3a90*/  ISETP.GT.U32.AND P2, PT, R0.reuse, 0x3f, PT ;  /* 0x0000003f0000780c */ /* 0x040fe20003f44070 */
[----:B------:R-:W-:Y:S01]  /*3aa0*/  FADD.FTZ R108, R61, R108 ;  /* 0x0000006c3d6c7221 */ /* 0x000fe20000010000 */
[C---:B------:R-:W-:Y:S02]  /*3ab0*/  ISETP.GT.U32.AND P3, PT, R0.reuse, 0x5f, PT ;  /* 0x0000005f0000780c */ /* 0x040fe40003f64070 */
[----:B------:R-:W-:Y:S01]  /*3ac0*/  ISETP.GT.U32.AND P4, PT, R0, 0x7f, PT ;  /* 0x0000007f0000780c */ /* 0x000fe20003f84070 */
[----:B------:R-:W-:Y:S01]  /*3ad0*/  FADD.FTZ R108, R62, R108 ;  /* 0x0000006c3e6c7221 */ /* 0x000fe20000010000 */
[----:B------:R-:W-:-:S02]  /*3ae0*/  ISETP.GT.U32.AND P5, PT, R0, 0x9f, PT ;  /* 0x0000009f0000780c */ /* 0x000fc40003fa4070 */
[----:B------:R-:W-:Y:S01]  /*3af0*/  ISETP.GT.U32.AND P6, PT, R0, 0xbf, PT ;  /* 0x000000bf0000780c */ /* 0x000fe20003fc4070 */
        /* <DEDUP_REMOVED lines=48> */
.L_x_12330:
        /* <DEDUP_REMOVED lines=117> */
.L_x_12331:
[----:B------:R-:W-:Y:S01]  /*4550*/  @!P1 MOV R108, 0x4 ;  /* 0x00000004006c9802 */ /* 0x000fe20000000f00 */
[----:B01----:R-:W-:Y:S01]  /*4560*/  FADD.FTZ R158, R110, R158 ;  /* 0x0000009e6e9e7221 */ /* 0x003fe20000010000 */
[----:B------:R-:W-:Y:S01]  /*4570*/  ISETP.NE.AND P2, PT, RZ, UR6, PT ;  /* 0x00000006ff007c0c */ /* 0x000fe2000bf45270 */
[----:B------:R-:W-:Y:S02]  /*4580*/  BSSY B0, `(.L_x_12316) ;  /* 0x0000052000007945 */ /* 0x000fe40003800000 */
[----:B------:R-:W-:Y:S01]  /*4590*/  @!P1 IMAD.WIDE R108, R151, R108, c[0x0][0x1a0] ;  /* 0x00006800976c9625 */ /* 0x000fe200078e026c */
[----:B------:R-:W-:-:S04]  /*45a0*/  FSEL R195, R111, RZ, !P2 ;  /* 0x000000ff6fc37208 */ /* 0x000fc80005000000 */
[----:B------:R0:W-:Y:S02]  /*45b0*/  @!P1 STG.E [R108.64], R111 ;  /* 0x0000006f6c009986 */ /* 0x0001e4000c101904 */
[----:B0-----:R-:W-:-:S05]  /*45c0*/  MOV R108, c[0x0][0x1e0] ;  /* 0x00007800006c7a02 */ /* 0x001fca0000000f00 */
[----:B------:R-:W-:Y:S02]  /*45d0*/  FFMA.FTZ R158, R158, R108, c[0x0][0x228] ;  /* 0x00008a009e9e7623 */ /* 0x000fe4000001006c */
[----:B------:R-:W-:-:S05]  /*45e0*/  FMUL.FTZ R108, R111, R111 ;  /* 0x0000006f6f6c7220 */ /* 0x000fca0000410000 */
        /* <DEDUP_REMOVED lines=26> */
[----:B0-----:R-:W4:Y:S01]  /*4790*/  LDL R0, [R1+0x3c] ;  /* 0x00003c0001007983 */ /* 0x001f220000100800 */
[----:B--2---:R-:W-:Y:S02]  /*47a0*/  FFMA.FTZ R111, R110, R246, R111 ;  /* 0x000000f66e6f7223 */ /* 0x004fe4000001006f */
[----:B---3--:R-:W-:Y:S02]  /*47b0*/  FFMA.FTZ R110, R249, R245, R250 ;  /* 0x000000f5f96e7223 */ /* 0x008fe400000100fa */
[----:B------:R-:W-:-:S02]  /*47c0*/  FADD.FTZ R249, R64, -R195 ;  /* 0x800000c340f97221 */ /* 0x000fc40000010000 */
[--C-:B------:R-:W-:Y:S02]  /*47d0*/  FADD.FTZ R250, R65, -R195.reuse ;  /* 0x800000c341fa7221 */ /* 0x100fe40000010000 */
[----:B----4-:R-:W-:Y:S02]  /*47e0*/  FFMA.FTZ R108, R109, R247, R108 ;  /* 0x000000f76d6c7223 */ /* 0x010fe4000001006c */
[C---:B------:R-:W-:Y:S02]  /*47f0*/  FMUL.FTZ R249, R196.reuse, R249 ;  /* 0x000000f9c4f97220 */ /* 0x040fe40000410000 */
[----:B------:R-:W-:Y:S02]  /*4800*/  FMUL.FTZ R250, R196, R250 ;  /* 0x000000fac4fa7220 */ /* 0x000fe40000410000 */
[----:B------:R-:W-:Y:S01]  /*4810*/  FFMA.FTZ R109, R251, R248, R252 ;  /* 0x000000f8fb6d7223 */ /* 0x000fe200000100fc */
[----:B------:R-:W-:Y:S01]  /*4820*/  F2FP.BF16.PACK_AB R108, R111, R108 ;  /* 0x0000006c6f6c723e */ /* 0x000fe200000010ff */
[----:B------:R-:W-:-:S02]  /*4830*/  FADD.FTZ R251, R66, -R195 ;  /* 0x800000c342fb7221 */ /* 0x000fc40000010000 */
[----:B------:R-:W-:Y:S01]  /*4840*/  FADD.FTZ R252, R67, -R195 ;  /* 0x800000c343fc7221 */ /* 0x000fe20000010000 */
[----:B------:R-:W-:Y:S01]  /*4850*/  F2FP.BF16.PACK_AB R109, R110, R109 ;  /* 0x0000006d6e6d723e */ /* 0x000fe200000010ff */
[----:B------:R-:W-:Y:S02]  /*4860*/  FFMA.FTZ R111, R243, R250, R242 ;  /* 0x000000faf36f7223 */ /* 0x000fe400000100f2 */
[----:B------:R-:W-:Y:S01]  /*4870*/  FFMA.FTZ R110, R159, R249, R158 ;  /* 0x000000f99f6e7223 */ /* 0x000fe2000001009e */
[----:B------:R-:W-:Y:S01]  /*4880*/  HFMA2.MMA R159, -RZ, RZ, 0, 9.5367431640625e-07 ;  /* 0x00000010ff9f7435 */ /* 0x000fe200000001ff */
[C---:B------:R-:W-:Y:S02]  /*4890*/  FMUL.FTZ R251, R196.reuse, R251 ;  /* 0x000000fbc4fb7220 */ /* 0x040fe40000410000 */
[----:B------:R-:W-:Y:S01]  /*48a0*/  FMUL.FTZ R252, R196, R252 ;  /* 0x000000fcc4fc7220 */ /* 0x000fe20000410000 */
[----:B------:R-:W-:Y:S01]  /*48b0*/  F2FP.BF16.PACK_AB R110, R111, R110 ;  /* 0x0000006e6f6e723e */ /* 0x000fe200000010ff */
[----:B------:R-:W-:-:S02]  /*48c0*/  FFMA.FTZ R111, R239, R251, R238 ;  /* 0x000000fbef6f7223 */ /* 0x000fc400000100ee */
[----:B------:R-:W-:-:S05]  /*48d0*/  FFMA.FTZ R158, R235, R252, R234 ;  /* 0x000000fceb9e7223 */ /* 0x000fca00000100ea */
[----:B------:R-:W-:Y:S01]  /*48e0*/  F2FP.BF16.PACK_AB R111, R158, R111 ;  /* 0x0000006f9e6f723e */ /* 0x000fe200000010ff */
[----:B------:R-:W-:-:S05]  /*48f0*/  IMAD.WIDE.U32 R158, R160, R159, c[0x0][0x208] ;  /* 0x00008200a09e7625 */ /* 0x000fca00078e009f */
[----:B------:R0:W-:Y:S04]  /*4900*/  STG.E.128 [R158.64], R108 ;  /* 0x0000006c9e007986 */ /* 0x0001e8000c101d04 */
[----:B0-----:R-:W2:Y:S01]  /*4910*/  LDL R108, [R1+0x40] ;  /* 0x00004000016c7983 */ /* 0x001ea20000100800 */
[----:B------:R-:W-:Y:S02]  /*4920*/  FFMA.FTZ R111, R237, R251, R236 ;  /* 0x000000fbed6f7223 */ /* 0x000fe400000100ec */
[----:B------:R-:W-:Y:S01]  /*4930*/  FFMA.FTZ R252, R233, R252, R232 ;  /* 0x000000fce9fc7223 */ /* 0x000fe200000100e8 */
[----:B------:R-:W3:Y:S04]  /*4940*/  LDL R109, [R1+0x20] ;  /* 0x00002000016d7983 */ /* 0x000ee80000100800 */
[----:B------:R-:W-:Y:S01]  /*4950*/  F2FP.BF16.PACK_AB R111, R252, R111 ;  /* 0x0000006ffc6f723e */ /* 0x000fe200000010ff */
[----:B------:R-:W4:Y:S04]  /*4960*/  LDL R110, [R1] ;  /* 0x00000000016e7983 */ /* 0x000f280000100800 */
[----:B------:R-:W3:Y:S04]  /*4970*/  LDL R158, [R1+0x2c] ;  /* 0x00002c00019e7983 */ /* 0x000ee80000100800 */
[----:B------:R-:W3:Y:S04]  /*4980*/  LDL R159, [R1+0x30] ;  /* 0x00003000019f7983 */ /* 0x000ee80000100800 */
[----:B------:R-:W3:Y:S04]  /*4990*/  LDL R251, [R1+0x10] ;  /* 0x0000100001fb7983 */ /* 0x000ee80000100800 */
[----:B------:R-:W3:Y:S01]  /*49a0*/  LDL R252, [R1+0xc] ;  /* 0x00000c0001fc7983 */ /* 0x000ee20000100800 */
[----:B--2---:R-:W-:-:S03]  /*49b0*/  FFMA.FTZ R108, R108, R247, R0 ;  /* 0x000000f76c6c7223 */ /* 0x004fc60000010000 */
[----:B------:R0:W5:Y:S04]  /*49c0*/  LDL.LU R0, [R1+0x4c] ;  /* 0x00004c0001007983 */ /* 0x0001680000300800 */
[----:B------:R-:W2:Y:S01]  /*49d0*/  LDL R247, [R1+0x1c] ;  /* 0x00001c0001f77983 */ /* 0x000ea20000100800 */
[----:B------:R-:W-:Y:S02]  /*49e0*/  FFMA.FTZ R250, R241, R250, R240 ;  /* 0x000000faf1fa7223 */ /* 0x000fe400000100f0 */
[----:B----4-:R-:W-:Y:S02]  /*49f0*/  FFMA.FTZ R110, R110, R249, R244 ;  /* 0x000000f96e6e7223 */ /* 0x010fe400000100f4 */
[----:B---3--:R-:W-:Y:S01]  /*4a00*/  FFMA.FTZ R246, R159, R246, R158 ;  /* 0x000000f69ff67223 */ /* 0x008fe2000001009e */
[----:B------:R-:W-:-:S02]  /*4a10*/  MOV R159, 0x10 ;  /* 0x00000010009f7802 */ /* 0x000fc40000000f00 */
[----:B------:R-:W-:Y:S01]  /*4a20*/  F2FP.BF16.PACK_AB R110, R250, R110 ;  /* 0x0000006efa6e723e */ /* 0x000fe200000010ff */
[----:B------:R-:W-:Y:S01]  /*4a30*/  FFMA.FTZ R245, R251, R245, R252 ;  /* 0x000000f5fbf57223 */ /* 0x000fe200000100fc */
[----:B------:R-:W-:Y:S01]  /*4a40*/  F2FP.BF16.PACK_AB R108, R246, R108 ;  /* 0x0000006cf66c723e */ /* 0x000fe200000010ff */
[C---:B------:R-:W-:Y:S01]  /*4a50*/  IMAD.WIDE.U32 R158, R160.reuse, R159, c[0x0][0x210] ;  /* 0x00008400a09e7625 */ /* 0x040fe200078e009f */
[----:B------:R-:W-:-:S03]  /*4a60*/  IADD3 R160, R160, 0x20, RZ ;  /* 0x00000020a0a07810 */ /* 0x000fc60007ffe0ff */
[----:B--2---:R-:W-:-:S05]  /*4a70*/  FFMA.FTZ R109, R109, R248, R247 ;  /* 0x000000f86d6d7223 */ /* 0x004fca00000100f7 */
[----:B------:R-:W-:-:S05]  /*4a80*/  F2FP.BF16.PACK_AB R109, R245, R109 ;  /* 0x0000006df56d723e */ /* 0x000fca00000010ff */
[----:B------:R0:W-:Y:S02]  /*4a90*/  STG.E.128 [R158.64], R108 ;  /* 0x0000006c9e007986 */ /* 0x0001e4000c101d04 */
.L_x_12317:
[----:B------:R-:W-:Y:S05]  /*4aa0*/  BSYNC B0 ;  /* 0x0000000000007941 */ /* 0x000fea0003800000 */
.L_x_12316:
[----:B-----5:R-:W-:Y:S01]  /*4ab0*/  ISETP.GE.U32.AND P1, PT, R0, 0x40, PT ;  /* 0x000000400000780c */ /* 0x020fe20003f26070 */
        /* <DEDUP_REMOVED lines=49> */
.L_x_12319:
[----:B------:R-:W-:Y:S05]  /*4dd0*/  BSYNC B0 ;  /* 0x0000000000007941 */ /* 0x000fea0003800000 */
.L_x_12318:
        /* <DEDUP_REMOVED lines=50> */
.L_x_12321:
[----:B------:R-:W-:Y:S05]  /*5100*/  BSYNC B0 ;  /* 0x0000000000007941 */ /* 0x000fea0003800000 */
.L_x_12320:
        /* <DEDUP_REMOVED lines=50> */
.L_x_12323:
[----:B------:R-:W-:Y:S05]  /*5430*/  BSYNC B0 ;  /* 0x0000000000007941 */ /* 0x000fea0003800000 */
.L_x_12322:
        /* <DEDUP_REMOVED lines=50> */
.L_x_12325:
[----:B------:R-:W-:Y:S05]  /*5760*/  BSYNC B0 ;  /* 0x0000000000007941 */ /* 0x000fea0003800000 */
.L_x_12324:
        /* <DEDUP_REMOVED lines=48> */
.L_x_12327:
[----:B------:R-:W-:Y:S05]  /*5a70*/  BSYNC B0 ;  /* 0x0000000000007941 */ /* 0x000fea0003800000 */
.L_x_12326:
[----:B0-----:R-:W-:-:S05]  /*5a80*/  MOV R108, 0x4 ;  /* 0x00000004006c7802 */ /* 0x001fca0000000f00 */
[----:B------:R-:W-:-:S05]  /*5a90*/  IMAD R151, R108, c[0x0][0x160], R151 ;  /* 0x000058006c977a24 */ /* 0x000fca00078e0297 */
[----:B------:R-:W-:-:S13]  /*5aa0*/  ISETP.GE.AND P1, PT, R151, c[0x0][0x164], PT ;  /* 0x0000590097007a0c */ /* 0x000fda0003f26270 */
[----:B------:R-:W-:Y:S01]  /*5ab0*/  @P1 CALL.REL.NOINC `(.L_x_12328) ;  /* 0x0000001000001944 */ /* 0x000fe20003c00000 */
[----:B------:R-:W-:Y:S05]  /*5ac0*/  BRA `(.L_x_12329) ;  /* 0xffffbdf000007947 */ /* 0x000fea000383ffff */
.L_x_12328:
[----:B------:R-:W-:Y:S05]  /*5ad0*/  EXIT ;  /* 0x000000000000794d */ /* 0x000fea0003800000 */
.L_x_12314:
[----:B------:R-:W-:Y:S01]  /*5ae0*/  HFMA2.MMA R110, -RZ, RZ, 0, 5.9604644775390625e-08 ;  /* 0x00000001ff6e7435 */ /* 0x000fe200000001ff */
[----:B------:R-:W-:Y:S02]  /*5af0*/  MOV R158, R111 ;  /* 0x0000006f009e7202 */ /* 0x000fe40000000f00 */
[----:B------:R-:W-:Y:S02]  /*5b00*/  MOV R159, 0x1f ;  /* 0x0000001f009f7802 */ /* 0x000fe40000000f00 */
[----:B------:R-:W-:Y:S02]  /*5b10*/  MOV R109, 0xffffffff ;  /* 0xffffffff006d7802 */ /* 0x000fe40000000f00 */
[----:B------:R-:W-:Y:S02]  /*5b20*/  MOV R108, 0x5b40 ;  /* 0x00005b40006c7802 */ /* 0x000fe40000000f00 */
[----:B-----5:R-:W-:Y:S05]  /*5b30*/  CALL.REL.NOINC `($__internal_24_$__cuda_sm70_shflsync_bfly_p) ;  /* 0x000009d000007944 */ /* 0x020fea0003c00000 */
[----:B-1----:R-:W-:Y:S05]  /*5b40*/  BRA `(.L_x_12330) ;  /* 0xffffe2b000007947 */ /* 0x002fea000383ffff */
.L_x_12315:
[----:B------:R-:W-:Y:S01]  /*5b50*/  HFMA2.MMA R110, -RZ, RZ, 0, 1.1920928955078125e-07 ;  /* 0x00000002ff6e7435 */ /* 0x000fe200000001ff */
[----:B------:R-:W-:Y:S02]  /*5b60*/  MOV R158, R111 ;  /* 0x0000006f009e7202 */ /* 0x000fe40000000f00 */
[----:B------:R-:W-:-:S02]  /*5b70*/  MOV R159, 0x1f ;  /* 0x0000001f009f7802 */ /* 0x000fc40000000f00 */
[----:B------:R-:W-:Y:S02]  /*5b80*/  MOV R109, 0xffffffff ;  /* 0xffffffff006d7802 */ /* 0x000fe40000000f00 */
[----:B------:R-:W-:Y:S02]  /*5b90*/  MOV R108, 0x5bb0 ;  /* 0x00005bb0006c7802 */ /* 0x000fe40000000f00 */
[----:B-----5:R-:W-:Y:S05]  /*5ba0*/  CALL.REL.NOINC `($__internal_24_$__cuda_sm70_shflsync_bfly_p) ;  /* 0x0000096000007944 */ /* 0x020fea0003c00000 */
[----:B-1----:R-:W-:Y:S01]  /*5bb0*/  FADD.FTZ R111, R111, R110 ;  /* 0x0000006e6f6f7221 */ /* 0x002fe20000010000 */
[----:B------:R-:W-:Y:S01]  /*5bc0*/  HFMA2.MMA R110, -RZ, RZ, 0, 2.384185791015625e-07 ;  /* 0x00000004ff6e7435 */ /* 0x000fe200000001ff */
[----:B------:R-:W-:Y:S02]  /*5bd0*/  MOV R159, 0x1f ;  /* 0x0000001f009f7802 */ /* 0x000fe40000000f00 */
[----:B------:R-:W-:Y:S02]  /*5be0*/  MOV R109, 0xffffffff ;  /* 0xffffffff006d7802 */ /* 0x000fe40000000f00 */
[----:B------:R-:W-:Y:S02]  /*5bf0*/  MOV R158, R111 ;  /* 0x0000006f009e7202 */ /* 0x000fe40000000f00 */
[----:B------:R-:W-:-:S02]  /*5c00*/  MOV R108, 0x5c20 ;  /* 0x00005c20006c7802 */ /* 0x000fc40000000f00 */
[----:B------:R-:W-:Y:S05]  /*5c10*/  CALL.REL.NOINC `($__internal_24_$__cuda_sm70_shflsync_bfly_p) ;  /* 0x000008f000007944 */ /* 0x000fea0003c00000 */
[----:B-1----:R-:W-:Y:S01]  /*5c20*/  FADD.FTZ R111, R111, R110 ;  /* 0x0000006e6f6f7221 */ /* 0x002fe20000010000 */
[----:B------:R-:W-:Y:S01]  /*5c30*/  HFMA2.MMA R110, -RZ, RZ, 0, 4.76837158203125e-07 ;  /* 0x00000008ff6e7435 */ /* 0x000fe200000001ff */
[----:B------:R-:W-:-:S02]  /*5c40*/  MOV R159, 0x1f ;  /* 0x0000001f009f7802 */ /* 0x000fc40000000f00 */
[----:B------:R-:W-:Y:S02]  /*5c50*/  MOV R109, 0xffffffff ;  /* 0xffffffff006d7802 */ /* 0x000fe40000000f00 */
[----:B------:R-:W-:Y:S02]  /*5c60*/  MOV R158, R111 ;  /* 0x0000006f009e7202 */ /* 0x000fe40000000f00 */
[----:B------:R-:W-:Y:S02]  /*5c70*/  MOV R108, 0x5c90 ;  /* 0x00005c90006c7802 */ /* 0x000fe40000000f00 */
[----:B------:R-:W-:Y:S05]  /*5c80*/  CALL.REL.NOINC `($__internal_24_$__cuda_sm70_shflsync_bfly_p) ;  /* 0x0000088000007944 */ /* 0x000fea0003c00000 */
[----:B-1----:R-:W-:Y:S01]  /*5c90*/  FADD.FTZ R111, R111, R110 ;  /* 0x0000006e6f6f7221 */ /* 0x002fe20000010000 */
[----:B------:R-:W-:Y:S01]  /*5ca0*/  HFMA2.MMA R110, -RZ, RZ, 0, 9.5367431640625e-07 ;  /* 0x00000010ff6e7435 */ /* 0x000fe200000001ff */
[----:B------:R-:W-:Y:S02]  /*5cb0*/  MOV R159, 0x1f ;  /* 0x0000001f009f7802 */ /* 0x000fe40000000f00 */
[----:B------:R-:W-:Y:S02]  /*5cc0*/  MOV R109, 0xffffffff ;  /* 0xffffffff006d7802 */ /* 0x000fe40000000f00 */
[----:B------:R-:W-:-:S02]  /*5cd0*/  MOV R158, R111 ;  /* 0x0000006f009e7202 */ /* 0x000fc40000000f00 */
[----:B------:R-:W-:Y:S02]  /*5ce0*/  MOV R108, 0x5d00 ;  /* 0x00005d00006c7802 */ /* 0x000fe40000000f00 */
[----:B------:R-:W-:Y:S05]  /*5cf0*/  CALL.REL.NOINC `($__internal_24_$__cuda_sm70_shflsync_bfly_p) ;  /* 0x0000081000007944 */ /* 0x000fea0003c00000 */
[----:B-1----:R-:W-:Y:S01]  /*5d00*/  FADD.FTZ R111, R111, R110 ;  /* 0x0000006e6f6f7221 */ /* 0x002fe20000010000 */
[----:B------:R-:W-:Y:S01]  /*5d10*/  HFMA2.MMA R110, -RZ, RZ, 0, 5.9604644775390625e-08 ;  /* 0x00000001ff6e7435 */ /* 0x000fe200000001ff */
[----:B------:R-:W-:Y:S02]  /*5d20*/  MOV R159, 0x1f ;  /* 0x0000001f009f7802 */ /* 0x000fe40000000f00 */
[----:B------:R-:W-:-:S04]  /*5d30*/  FMUL.FTZ R111, R111, c[0x0][0x1e0] ;  /* 0x000078006f6f7a20 */ /* 0x000fc80000410000 */
        /* <DEDUP_REMOVED lines=99> */
[----:B------:R-:W-:Y:S05]  /*6370*/  CALL.REL.NOINC `($__internal_24_$__cuda_sm70_shflsync_bfly_p) ;  /* 0x0000019000007944 */ /* 0x000fea0003c00000 */
[----:B-1----:R-:W-:Y:S01]  /*6380*/  FADD.FTZ R158, R158, R110 ;  /* 0x0000006e9e9e7221 */ /* 0x002fe20000010000 */
[----:B------:R-:W-:Y:S01]  /*6390*/  HFMA2.MMA R110, -RZ, RZ, 0, 1.1920928955078125e-07 ;  /* 0x00000002ff6e7435 */ /* 0x000fe200000001ff */
[----:B------:R-:W-:Y:S02]  /*63a0*/  MOV R159, 0x1f ;  /* 0x0000001f009f7802 */ /* 0x000fe40000000f00 */
[----:B------:R-:W-:Y:S02]  /*63b0*/  MOV R109, 0xffffffff ;  /* 0xffffffff006d7802 */ /* 0x000fe40000000f00 */
[----:B------:R-:W-:Y:S02]  /*63c0*/  MOV R108, 0x63e0 ;  /* 0x000063e0006c7802 */ /* 0x000fe40000000f00 */
[----:B------:R-:W-:Y:S05]  /*63d0*/  CALL.REL.NOINC `($__internal_24_$__cuda_sm70_shflsync_bfly_p) ;  /* 0x0000013000007944 */ /* 0x000fea0003c00000 */
[----:B-1----:R-:W-:Y:S01]  /*63e0*/  FADD.FTZ R158, R158, R110 ;  /* 0x0000006e9e9e7221 */ /* 0x002fe20000010000 */
[----:B------:R-:W-:Y:S01]  /*63f0*/  HFMA2.MMA R110, -RZ, RZ, 0, 2.384185791015625e-07 ;  /* 0x00000004ff6e7435 */ /* 0x000fe200000001ff */
[----:B------:R-:W-:-:S02]  /*6400*/  MOV R159, 0x1f ;  /* 0x0000001f009f7802 */ /* 0x000fc40000000f00 */
[----:B------:R-:W-:Y:S02]  /*6410*/  MOV R109, 0xffffffff ;  /* 0xffffffff006d7802 */ /* 0x000fe40000000f00 */
[----:B------:R-:W-:Y:S02]  /*6420*/  MOV R108, 0x6440 ;  /* 0x00006440006c7802 */ /* 0x000fe40000000f00 */
[----:B------:R-:W-:Y:S05]  /*6430*/  CALL.REL.NOINC `($__internal_24_$__cuda_sm70_shflsync_bfly_p) ;  /* 0x000000d000007944 */ /* 0x000fea0003c00000 */
[----:B-1----:R-:W-:Y:S01]  /*6440*/  FADD.FTZ R158, R158, R110 ;  /* 0x0000006e9e9e7221 */ /* 0x002fe20000010000 */
[----:B------:R-:W-:Y:S01]  /*6450*/  HFMA2.MMA R110, -RZ, RZ, 0, 4.76837158203125e-07 ;  /* 0x00000008ff6e7435 */ /* 0x000fe200000001ff */
[----:B------:R-:W-:Y:S02]  /*6460*/  MOV R159, 0x1f ;  /* 0x0000001f009f7802 */ /* 0x000fe40000000f00 */
[----:B------:R-:W-:Y:S02]  /*6470*/  MOV R109, 0xffffffff ;  /* 0xffffffff006d7802 */ /* 0x000fe40000000f00 */
[----:B------:R-:W-:Y:S02]  /*6480*/  MOV R108, 0x64a0 ;  /* 0x000064a0006c7802 */ /* 0x000fe40000000f00 */
[----:B------:R-:W-:Y:S05]  /*6490*/  CALL.REL.NOINC `($__internal_24_$__cuda_sm70_shflsync_bfly_p) ;  /* 0x0000007000007944 */ /* 0x000fea0003c00000 */
[----:B-1----:R-:W-:Y:S01]  /*64a0*/  FADD.FTZ R158, R158, R110 ;  /* 0x0000006e9e9e7221 */ /* 0x002fe20000010000 */
[----:B------:R-:W-:Y:S01]  /*64b0*/  HFMA2.MMA R110, -RZ, RZ, 0, 9.5367431640625e-07 ;  /* 0x00000010ff6e7435 */ /* 0x000fe200000001ff */
[----:B------:R-:W-:-:S02]  /*64c0*/  MOV R159, 0x1f ;  /* 0x0000001f009f7802 */ /* 0x000fc40000000f00 */
[----:B------:R-:W-:Y:S02]  /*64d0*/  MOV R109, 0xffffffff ;  /* 0xffffffff006d7802 */ /* 0x000fe40000000f00 */
[----:B------:R-:W-:Y:S02]  /*64e0*/  MOV R108, 0x6500 ;  /* 0x00006500006c7802 */ /* 0x000fe40000000f00 */
[----:B------:R-:W-:Y:S05]  /*64f0*/  CALL.REL.NOINC `($__internal_24_$__cuda_sm70_shflsync_bfly_p) ;  /* 0x0000001000007944 */ /* 0x000fea0003c00000 */
[----:B-1----:R-:W-:Y:S05]  /*6500*/  BRA `(.L_x_12331) ;  /* 0xffffe04000007947 */ /* 0x002fea000383ffff */
        .weak           $__internal_24_$__cuda_sm70_shflsync_bfly_p
        .type           $__internal_24_$__cuda_sm70_shflsync_bfly_p,@function
        .size           $__internal_24_$__cuda_sm70_shflsync_bfly_p,(.L_x_39468 - $__internal_24_$__cuda_sm70_shflsync_bfly_p)
$__internal_24_$__cuda_sm70_shflsync_bfly_p:
[----:B------:R-:W-:Y:S04]  /*6510*/  WARPSYNC R109 ;  /* 0x0000006d00007348 */ /* 0x000fe80003800000 */
[----:B------:R0:W1:Y:S02]  /*6520*/  SHFL.BFLY PT, R110, R158, R110, R159 ;  /* 0x0c00006e9e6e7389 */ /* 0x00006400000e009f */
[----:B0-----:R-:W-:-:S06]  /*6530*/  HFMA2.MMA R109, -RZ, RZ, 0, 0 ;  /* 0x00000000ff6d7435 */ /* 0x001fcc00000001ff */
[----:B------:R-:W-:Y:S05]  /*6540*/  RET.REL.NODEC R108 `(_ZN10layer_norm31ln_parallel_residual_fwd_kernelINS_13Kernel_traitsI13__nv_bfloat16S2_fS2_fjLj1536ELj1ELj4ELj1ELj16ENS_18Kernel_traits_baseILj1536ES2_S2_fS2_fjLj128EEEEELb0ELb0ELb0EEEvNS_9FwdParamsE) ;  /* 0xffff9ab06c007950 */ /* 0x000fea0003c3ffff */
.L_x_12332:
        /* <DEDUP_REMOVED lines=11> */
.L_x_39468:


//--------------------- .text._ZN10layer_norm31ln_parallel_residual_fwd_kernelINS_13Kernel_traitsI13__nv_bfloat16S2_fS2_fjLj1536ELj1ELj4ELj1ELj16ENS_18Kernel_traits_baseILj1536ES2_S2_fS2_fjLj128EEEEELb0ELb0ELb1EEEvNS_9FwdParamsE --------------------------
	.section	.text._ZN10layer_norm31ln_parallel_residual_fwd_kernelINS_13Kernel_traitsI13__nv_bfloat16S2_fS2_fjLj1536ELj1ELj4ELj1ELj16ENS_18Kernel_traits_baseILj1536ES2_S2_fS2_fjLj128EEEEELb0ELb0ELb1EEEvNS_9FwdParamsE,"ax",@progbits
	.sectioninfo	@"SHI_REGISTERS=254"
	.align	128
        .global         _ZN10layer_norm31ln_parallel_residual_fwd_kernelINS_13Kernel_traitsI13__nv_bfloat16S2_fS2_fjLj1536ELj1ELj4ELj1ELj16ENS_18Kernel_traits_baseILj1536ES2_S2_fS2_fjLj128EEEEELb0ELb0ELb1EEEvNS_9FwdParamsE
        .type           _ZN10layer_norm31ln_parallel_residual_fwd_kernelINS_13Kernel_traitsI13__nv_bfloat16S2_fS2_fjLj1536ELj1ELj4ELj1ELj16ENS_18Kernel_traits_baseILj1536ES2_S2_fS2_fjLj128EEEEELb0ELb0ELb1EEEvNS_9FwdParamsE,@function
        .size           _ZN10layer_norm31ln_parallel_residual_fwd_kernelINS_13Kernel_traitsI13__nv_bfloat16S2_fS2_fjLj1536ELj1ELj4ELj1ELj16ENS_18Kernel_traits_baseILj1536ES2_S2_fS2_fjLj128EEEEELb0ELb0ELb1EEEvNS_9FwdParamsE,(.L_x_39469 - _ZN10layer_norm31ln_parallel_residual_fwd_kernelINS_13Kernel_traitsI13__nv_bfloat16S2_fS2_fjLj1536ELj1ELj4ELj1ELj16ENS_18Kernel_traits_baseILj1536ES2_S2_fS2_fjLj128EEEEELb0ELb0ELb1EEEvNS_9FwdParamsE)
        .other          _ZN10layer_norm31ln_parallel_residual_fwd_kernelINS_13Kernel_traitsI13__nv_bfloat16S2_fS2_fjLj1536ELj1ELj4ELj1ELj16ENS_18Kernel_traits_baseILj1536ES2_S2_fS2_fjLj128EEEEELb0ELb0ELb1EEEvNS_9FwdParamsE,@"STO_CUDA_ENTRY STV_DEFAULT"
_ZN10layer_norm31ln_parallel_residual_fwd_kernelINS_13Kernel_traitsI13__nv_bfloat16S2_fS2_fjLj1536ELj1ELj4ELj1ELj16ENS_18Kernel_traits_baseILj1536ES2_S2_fS2_fjLj128EEEEELb0ELb0ELb1EEEvNS_9FwdParamsE:
.text._ZN10layer_norm31ln_parallel_residual_fwd_kernelINS_13Kernel_traitsI13__nv_bfloat16S2_fS2_fjLj1536ELj1ELj4ELj1ELj16ENS_18Kernel_traits_baseILj1536ES2_S2_fS2_fjLj128EEEEELb0ELb0ELb1EEEvNS_9FwdParamsE:
[----:B------:R-:W-:Y:S02]  /*0000*/  MOV R1, c[0x0][0x28] ;  /* 0x00000a0000017a02 */ /* 0x000fe40000000f00 */
[----:B------:R-:W0:Y:S01]  /*0010*/  S2R R4, SR_TID.X ;  /* 0x0000000000047919 */ /* 0x000e220000002100 */
[----:B------:R-:W-:Y:S01]  /*0020*/  ULDC.64 UR4, c[0x0][0x118] ;  /* 0x0000460000047ab9 */ /* 0x000fe20000000a00 */
[----:B------:R-:W-:Y:S02]  /*0030*/  ISETP.NE.U32.AND P0, PT, RZ, c[0x0][0x218], PT ;  /* 0x00008600ff007a0c */ /* 0x000fe40003f05070 */
[----:B------:R-:W1:Y:S02]  /*0040*/  S2R R207, SR_CTAID.X ;  /* 0x0000000000cf7919 */ /* 0x000e640000002500 */
[----:B------:R-:W-:Y:S02]  /*0050*/  ISETP.NE.AND.EX P0, PT, RZ, c[0x0][0x21c], PT, P0 ;  /* 0x00008700ff007a0c */ /* 0x000fe40003f05300 */
[----:B0-----:R-:W-:-:S04]  /*0060*/  SHF.L.U32 R0, R4, 0x4, RZ ;  /* 0x0000000404007819 */ /* 0x001fc800000006ff */
[----:B------:R-:W-:-:S04]  /*0070*/  LOP3.LUT R12, R0, 0x1f0, RZ, 0xc0, !PT ;  /* 0x000001f0000c7812 */ /* 0x000fc800078ec0ff */
[----:B------:R-:W-:Y:S02]  /*0080*/  IADD3 R2, P1, R12, c[0x0][0x218], RZ ;  /* 0x000086000c027a10 */ /* 0x000fe40007f3e0ff */
[----:B------:R-:W-:Y:S02]  /*0090*/  LOP3.LUT R0, R4, 0x1f, RZ, 0xc0, !PT ;  /* 0x0000001f04007812 */ /* 0x000fe400078ec0ff */
[----:B------:R-:W-:Y:S02]  /*00a0*/  IADD3.X R3, RZ, c[0x0][0x21c], RZ, P1, !PT ;  /* 0x00008700ff037a10 */ /* 0x000fe40000ffe4ff */
[----:B------:R-:W-:Y:S02]  /*00b0*/  ISETP.NE.U32.AND P1, PT, RZ, c[0x0][0x220], PT ;  /* 0x00008800ff007a0c */ /* 0x000fe40003f25070 */
[----:B------:R-:W-:Y:S01]  /*00c0*/  SHF.L.U32 R5, R0, 0x4, RZ ;  /* 0x0000000400057819 */ /* 0x000fe200000006ff */
[----:B------:R0:W5:Y:S01]  /*00d0*/  @P0 LDG.E.128 R8, [R2.64] ;  /* 0x0000000402080981 */ /* 0x000162000c1e1d00 */
[----:B------:R-:W-:-:S02]  /*00e0*/  ISETP.NE.AND.EX P1, PT, RZ, c[0x0][0x224], PT, P1 ;  /* 0x00008900ff007a0c */ /* 0x000fc40003f25310 */
[----:B------:R-:W-:Y:S01]  /*00f0*/  IADD3 R6, P2, R5, c[0x0][0x220], RZ ;  /* 0x0000880005067a10 */ /* 0x000fe20007f5e0ff */
[----:B------:R0:W5:Y:S03]  /*0100*/  @P0 LDG.E.128 R16, [R2.64+0x200] ;  /* 0x0002000402100981 */ /* 0x000166000c1e1d00 */
[----:B------:R-:W-:Y:S01]  /*0110*/  IADD3.X R7, RZ, c[0x0][0x224], RZ, P2, !PT ;  /* 0x00008900ff077a10 */ /* 0x000fe200017fe4ff */
[----:B------:R0:W5:Y:S04]  /*0120*/  @P0 LDG.E.128 R24, [R2.64+0x400] ;  /* 0x0004000402180981 */ /* 0x000168000c1e1d00 */
[----:B------:R0:W5:Y:S04]  /*0130*/  @P0 LDG.E.128 R32, [R2.64+0x600] ;  /* 0x0006000402200981 */ /* 0x000168000c1e1d00 */
[----:B------:R2:W5:Y:S04]  /*0140*/  @P1 LDG.E.128 R56, [R6.64] ;  /* 0x0000000406381981 */ /* 0x000568000c1e1d00 */
[----:B------:R2:W5:Y:S04]  /*0150*/  @P1 LDG.E.128 R52, [R6.64+0x200] ;  /* 0x0002000406341981 */ /* 0x000568000c1e1d00 */
[----:B------:R2:W5:Y:S04]  /*0160*/  @P1 LDG.E.128 R48, [R6.64+0x400] ;  /* 0x0004000406301981 */ /* 0x000568000c1e1d00 */
[----:B------:R2:W5:Y:S04]  /*0170*/  @P1 LDG.E.128 R44, [R6.64+0x600] ;  /* 0x00060004062c1981 */ /* 0x000568000c1e1d00 */
[----:B------:R2:W5:Y:S04]  /*0180*/  @P1 LDG.E.128 R40, [R6.64+0x800] ;  /* 0x0008000406281981 */ /* 0x000568000c1e1d00 */
[----:B------:R2:W5:Y:S04]  /*0190*/  @P1 LDG.E.128 R36, [R6.64+0xa00] ;  /* 0x000a000406241981 */ /* 0x000568000c1e1d00 */
[----:B------:R0:W5:Y:S04]  /*01a0*/  @P0 LDG.E.128 R64, [R2.64+0x800] ;  /* 0x0008000402400981 */ /* 0x000168000c1e1d00 */
[----:B------:R0:W5:Y:S02]  /*01b0*/  @P0 LDG.E.128 R60, [R2.64+0xa00] ;  /* 0x000a0004023c0981 */ /* 0x000164000c1e1d00 */
[----:B0-----:R-:W-:-:S04]  /*01c0*/  SHF.R.U32.HI R2, RZ, 0x5, R4 ;  /* 0x00000005ff027819 */ /* 0x001fc80000011604 */
[----:B-1----:R-:W-:-:S04]  /*01d0*/  LEA R207, R207, R2, 0x2 ;  /* 0x00000002cfcf7211 */ /* 0x002fc800078e10ff */
[----:B------:R-:W-:Y:S02]  /*01e0*/  ISETP.GE.AND P2, PT, R207, c[0x0][0x164], PT ;  /* 0x00005900cf007a0c */ /* 0x000fe40003f46270 */
[----:B------:R-:W-:Y:S02]  /*01f0*/  IADD3 R2, P3, R12, c[0x0][0x1b0], RZ ;  /* 0x00006c000c027a10 */ /* 0x000fe40007f7e0ff */
[----:B------:R-:W-:Y:S02]  /*0200*/  IADD3 R4, P4, R5, c[0x0][0x1b8], RZ ;  /* 0x00006e0005047a10 */ /* 0x000fe40007f9e0ff */
[----:B------:R-:W-:Y:S02]  /*0210*/  IADD3.X R3, RZ, c[0x0][0x1b4], RZ, P3, !PT ;  /* 0x00006d00ff037a10 */ /* 0x000fe40001ffe4ff */
[----:B------:R-:W-:-:S05]  /*0220*/  IADD3.X R5, RZ, c[0x0][0x1bc], RZ, P4, !PT ;  /* 0x00006f00ff057a10 */ /* 0x000fca00027fe4ff */
[----:B------:R-:W-:Y:S05]  /*0230*/  @P2 EXIT ;  /* 0x000000000000294d */ /* 0x000fea0003800000 */
[----:B--2---:R0:W2:Y:S04]  /*0240*/  LDG.E.128 R136, [R4.64+0xa00] ;  /* 0x000a000404887981 */ /* 0x0040a8000c1e1d00 */
[----:B------:R1:W3:Y:S01]  /*0250*/  LDG.E.128 R132, [R2.64+0xa00] ;  /* 0x000a000402847981 */ /* 0x0002e2000c1e1d00 */
[----:B-----5:R-:W-:Y:S01]  /*0260*/  @!P0 CS2R R8, SRZ ;  /* 0x0000000000088805 */ /* 0x020fe2000001ff00 */
[----:B------:R-:W-:Y:S01]  /*0270*/  @!P0 CS2R R10, SRZ ;  /* 0x00000000000a8805 */ /* 0x000fe2000001ff00 */
[----:B------:R-:W-:Y:S01]  /*0280*/  @!P0 CS2R R16, SRZ ;  /* 0x0000000000108805 */ /* 0x000fe2000001ff00 */
[----:B------:R-:W-:Y:S01]  /*0290*/  @!P0 CS2R R18, SRZ ;  /* 0x0000000000128805 */ /* 0x000fe2000001ff00 */
[----:B------:R-:W-:Y:S01]  /*02a0*/  @!P0 CS2R R24, SRZ ;  /* 0x0000000000188805 */ /* 0x000fe2000001ff00 */
[----:B------:R1:W5:Y:S01]  /*02b0*/  LDG.E.128 R128, [R2.64] ;  /* 0x0000000402807981 */ /* 0x000362000c1e1d00 */
[----:B------:R-:W-:Y:S01]  /*02c0*/  @!P0 CS2R R26, SRZ ;  /* 0x00000000001a8805 */ /* 0x000fe2000001ff00 */
[----:B------:R-:W-:-:S02]  /*02d0*/  @!P0 CS2R R32, SRZ ;  /* 0x0000000000208805 */ /* 0x000fc4000001ff00 */
[----:B------:R1:W5:Y:S01]  /*02e0*/  LDG.E.128 R124, [R2.64+0x200] ;  /* 0x00020004027c7981 */ /* 0x000362000c1e1d00 */
[--C-:B------:R-:W-:Y:S01]  /*02f0*/  PRMT R6, RZ, 0x5410, R10.reuse ;  /* 0x00005410ff067816 */ /* 0x100fe2000000000a */
[----:B------:R-:W-:Y:S02]  /*0300*/  @!P0 CS2R R34, SRZ ;  /* 0x0000000000228805 */ /* 0x000fe4000001ff00 */
[----:B------:R1:W5:Y:S01]  /*0310*/  LDG.E.128 R120, [R2.64+0x400] ;  /* 0x0004000402787981 */ /* 0x000362000c1e1d00 */
[----:B------:R-:W-:-:S03]  /*0320*/  PRMT R7, RZ, 0x7610, R10 ;  /* 0x00007610ff077816 */ /* 0x000fc6000000000a */
[----:B------:R1:W5:Y:S01]  /*0330*/  LDG.E.128 R116, [R2.64+0x600] ;  /* 0x0006000402747981 */ /* 0x000362000c1e1d00 */
[----:B------:R-:W-:-:S03]  /*0340*/  PRMT R10, RZ, 0x5410, R16 ;  /* 0x00005410ff0a7816 */ /* 0x000fc60000000010 */
[----:B------:R1:W5:Y:S01]  /*0350*/  LDG.E.128 R112, [R2.64+0x800] ;  /* 0x0008000402707981 */ /* 0x000362000c1e1d00 */
[----:B------:R-:W-:-:S03]  /*0360*/  PRMT R12, RZ, 0x5410, R17 ;  /* 0x00005410ff0c7816 */ /* 0x000fc60000000011 */
[----:B------:R0:W5:Y:S01]  /*0370*/  LDG.E.128 R108, [R4.64] ;  /* 0x00000004046c7981 */ /* 0x000162000c1e1d00 */
[----:B------:R-:W-:-:S03]  /*0380*/  PRMT R13, RZ, 0x7610, R17 ;  /* 0x00007610ff0d7816 */ /* 0x000fc60000000011 */
[----:B------:R0:W5:Y:S01]  /*0390*/  LDG.E.128 R104, [R4.64+0x200] ;  /* 0x0002000404687981 */ /* 0x000162000c1e1d00 */
[----:B-1----:R-:W-:-:S03]  /*03a0*/  PRMT R2, RZ, 0x5410, R8 ;  /* 0x00005410ff027816 */ /* 0x002fc60000000008 */
[----:B------:R0:W5:Y:S01]  /*03b0*/  LDG.E.128 R100, [R4.64+0x400] ;  /* 0x0004000404647981 */ /* 0x000162000c1e1d00 */
[----:B------:R-:W-:-:S03]  /*03c0*/  PRMT R3, RZ, 0x7610, R8 ;  /* 0x00007610ff037816 */ /* 0x000fc60000000008 */
[----:B------:R0:W5:Y:S01]  /*03d0*/  LDG.E.128 R96, [R4.64+0x600] ;  /* 0x0006000404607981 */ /* 0x000162000c1e1d00 */
[----:B------:R-:W-:-:S03]  /*03e0*/  PRMT R8, RZ, 0x5410, R11 ;  /* 0x00005410ff087816 */ /* 0x000fc6000000000b */
[----:B------:R0:W5:Y:S01]  /*03f0*/  LDG.E.128 R92, [R4.64+0x800] ;  /* 0x00080004045c7981 */ /* 0x000162000c1e1d00 */
        /* <DEDUP_REMOVED lines=9> */
[--C-:B0-----:R-:W-:Y:S01]  /*0490*/  PRMT R4, RZ, 0x5410, R9.reuse ;  /* 0x00005410ff047816 */ /* 0x101fe20000000009 */
[----:B------:R-:W-:Y:S01]  /*04a0*/  @!P1 CS2R R50, SRZ ;  /* 0x0000000000329805 */ /* 0x000fe2000001ff00 */
[----:B------:R-:W-:Y:S01]  /*04b0*/  PRMT R5, RZ, 0x7610, R9 ;  /* 0x00007610ff057816 */ /* 0x000fe20000000009 */
[----:B------:R-:W-:Y:S01]  /*04c0*/  @!P1 CS2R R44, SRZ ;  /* 0x00000000002c9805 */ /* 0x000fe2000001ff00 */
[----:B------:R-:W-:Y:S01]  /*04d0*/  PRMT R9, RZ, 0x7610, R11 ;  /* 0x00007610ff097816 */ /* 0x000fe2000000000b */
[----:B------:R-:W-:Y:S01]  /*04e0*/  @!P1 CS2R R46, SRZ ;  /* 0x00000000002e9805 */ /* 0x000fe2000001ff00 */
[----:B------:R-:W-:Y:S01]  /*04f0*/  PRMT R11, RZ, 0x7610, R16 ;  /* 0x00007610ff0b7816 */ /* 0x000fe20000000010 */
[----:B------:R-:W-:Y:S01]  /*0500*/  @!P1 CS2R R40, SRZ ;  /* 0x0000000000289805 */ /* 0x000fe2000001ff00 */
[----:B------:R-:W-:Y:S01]  /*0510*/  @!P1 CS2R R42, SRZ ;  /* 0x00000000002a9805 */ /* 0x000fe2000001ff00 */
[----:B------:R-:W-:Y:S01]  /*0520*/  @!P1 CS2R R36, SRZ ;  /* 0x0000000000249805 */ /* 0x000fe2000001ff00 */
[----:B------:R-:W-:Y:S01]  /*0530*/  @!P1 CS2R R38, SRZ ;  /* 0x0000000000269805 */ /* 0x000fe2000001ff00 */
[--C-:B------:R-:W-:Y:S01]  /*0540*/  PRMT R14, RZ, 0x5410, R18.reuse ;  /* 0x00005410ff0e7816 */ /* 0x100fe20000000012 */
[----:B------:R-:W-:Y:S01]  /*0550*/  ULDC.U8 UR6, c[0x0][0x1f0] ;  /* 0x00007c0000067ab9 */ /* 0x000fe20000000000 */
        /* <DEDUP_REMOVED lines=83> */
[----:B--2---:R-:W-:Y:S02]  /*0a90*/  PRMT R206, RZ, 0x5410, R137 ;  /* 0x00005410ffce7816 */ /* 0x004fe40000000089 */
[----:B------:R-:W-:-:S02]  /*0aa0*/  PRMT R208, RZ, 0x5410, R138 ;  /* 0x00005410ffd07816 */ /* 0x000fc4000000008a */
[----:B------:R-:W-:Y:S02]  /*0ab0*/  PRMT R209, RZ, 0x7610, R138 ;  /* 0x00007610ffd17816 */ /* 0x000fe4000000008a */
[----:B------:R-:W-:Y:S02]  /*0ac0*/  PRMT R137, RZ, 0x7610, R137 ;  /* 0x00007610ff897816 */ /* 0x000fe40000000089 */
[--C-:B---3--:R-:W-:Y:S02]  /*0ad0*/  PRMT R138, RZ, 0x5410, R134.reuse ;  /* 0x00005410ff8a7816 */ /* 0x108fe40000000086 */
[----:B------:R-:W-:Y:S02]  /*0ae0*/  PRMT R211, RZ, 0x7610, R134 ;  /* 0x00007610ffd37816 */ /* 0x000fe40000000086 */
[----:B------:R-:W-:Y:S02]  /*0af0*/  PRMT R213, RZ, 0x7610, R133 ;  /* 0x00007610ffd57816 */ /* 0x000fe40000000085 */
.L_x_12432:
[----:B------:R-:W-:Y:S01]  /*0b00*/  IMAD R36, R207, c[0x0][0x168], RZ ;  /* 0x00005a00cf247a24 */ /* 0x000fe200078e02ff */
[----:B------:R-:W-:Y:S01]  /*0b10*/  ISETP.NE.U32.AND P0, PT, RZ, c[0x0][0x178], PT ;  /* 0x00005e00ff007a0c */ /* 0x000fe20003f05070 */
[----:B------:R-:W-:Y:S01]  /*0b20*/  HFMA2.MMA R141, -RZ, RZ, 0, 9.5367431640625e-07 ;  /* 0x00000010ff8d7435 */ /* 0x000fe200000001ff */
[----:B------:R-:W-:-:S02]  /*0b30*/  ISETP.NE.U32.AND P1, PT, RZ, c[0x0][0x180], PT ;  /* 0x00006000ff007a0c */ /* 0x000fc40003f25070 */
[----:B------:R-:W-:Y:S02]  /*0b40*/  SHF.R.S32.HI R37, RZ, 0x1f, R36 ;  /* 0x0000001fff257819 */ /* 0x000fe40000011424 */
[----:B------:R-:W-:Y:S02]  /*0b50*/  ISETP.NE.AND.EX P0, PT, RZ, c[0x0][0x17c], PT, P0 ;  /* 0x00005f00ff007a0c */ /* 0x000fe40003f05300 */
[----:B------:R-:W-:Y:S02]  /*0b60*/  ISETP.NE.AND.EX P1, PT, RZ, c[0x0][0x184], PT, P1 ;  /* 0x00006100ff007a0c */ /* 0x000fe40003f25310 */
[----:B------:R-:W-:-:S04]  /*0b70*/  LEA.HI R37, R37, R36, RZ, 0x3 ;  /* 0x0000002425257211 */ /* 0x000fc800078f18ff */
[----:B------:R-:W-:-:S05]  /*0b80*/  LEA.HI.SX32 R217, R37, R0, 0x1d ;  /* 0x0000000025d97211 */ /* 0x000fca00078feaff */
[C---:B------:R-:W-:Y:S01]  /*0b90*/  IMAD.WIDE.U32 R72, R217.reuse, R141, c[0x0][0x170] ;  /* 0x00005c00d9487625 */ /* 0x040fe200078e008d */
[C---:B------:R-:W-:Y:S02]  /*0ba0*/  @P0 LEA R36, P2, R217.reuse, c[0x0][0x178], 0x4 ;  /* 0x00005e00d9240a11 */ /* 0x040fe400078420ff */
[C---:B------:R-:W-:Y:S02]  /*0bb0*/  @P1 LEA R38, P3, R217.reuse, c[0x0][0x180], 0x5 ;  /* 0x00006000d9261a11 */ /* 0x040fe400078628ff */
[C---:B------:R-:W-:Y:S01]  /*0bc0*/  @P0 LEA.HI.X R37, R217.reuse, c[0x0][0x17c], RZ, 0x4, P2 ;  /* 0x00005f00d9250a11 */ /* 0x040fe200010f24ff */
[----:B------:R-:W2:Y:S01]  /*0bd0*/  LDG.E.128 R72, [R72.64] ;  /* 0x0000000448487981 */ /* 0x000ea2000c1e1d00 */
[----:B------:R-:W-:-:S03]  /*0be0*/  @P1 LEA.HI.X R39, R217, c[0x0][0x184], RZ, 0x5, P3 ;  /* 0x00006100d9271a11 */ /* 0x000fc600018f2cff */
[----:B-----5:R0:W5:Y:S04]  /*0bf0*/  @P0 LDG.E.128 R88, [R36.64] ;  /* 0x0000000424580981 */ /* 0x020168000c1e1d00 */
[----:B------:R0:W5:Y:S04]  /*0c00*/  @P1 LDG.E.128 R84, [R38.64] ;  /* 0x0000000426541981 */ /* 0x000168000c1e1d00 */
[----:B------:R0:W5:Y:S01]  /*0c10*/  @P1 LDG.E.128 R80, [R38.64+0x10] ;  /* 0x0000100426501981 */ /* 0x000162000c1e1d00 */
[----:B------:R-:W-:-:S04]  /*0c20*/  ISETP.NE.U32.AND P2, PT, RZ, c[0x0][0x178], PT ;  /* 0x00005e00ff007a0c */ /* 0x000fc80003f45070 */
[----:B------:R-:W-:Y:S02]  /*0c30*/  ISETP.NE.AND.EX P2, PT, RZ, c[0x0][0x17c], PT, P2 ;  /* 0x00005f00ff007a0c */ /* 0x000fe40003f45320 */
[----:B--2---:R-:W-:-:S11]  /*0c40*/  PRMT R76, RZ, 0x5410, R72 ;  /* 0x00005410ff4c7816 */ /* 0x004fd60000000048 */
[----:B------:R-:W-:Y:S05]  /*0c50*/  @P2 BRA `(.L_x_12333) ;  /* 0x0000003000002947 */ /* 0x000fea0003800000 */
[----:B0-----:R-:W-:Y:S05]  /*0c60*/  @!P1 BRA `(.L_x_12334) ;  /* 0x0000005000009947 */ /* 0x001fea0003800000 */
[----:B-----5:R-:W-:Y:S01]  /*0c70*/  FADD.FTZ R76, R84, R76 ;  /* 0x0000004c544c7221 */ /* 0x020fe20000010000 */
[----:B------:R-:W-:Y:S05]  /*0c80*/  BRA `(.L_x_12334) ;  /* 0x0000003000007947 */ /* 0x000fea0003800000 */
.L_x_12333:
[----:B0----5:R-:W-:-:S05]  /*0c90*/  PRMT R37, RZ, 0x5410, R88 ;  /* 0x00005410ff257816 */ /* 0x021fca0000000058 */
[----:B------:R-:W-:-:S04]  /*0ca0*/  FADD.FTZ R76, R76, R37 ;  /* 0x000000254c4c7221 */ /* 0x000fc80000010000 */
[----:B------:R-:W-:Y:S02]  /*0cb0*/  @P1 FADD.FTZ R76, R84, R76 ;  /* 0x0000004c544c1221 */ /* 0x000fe40000010000 */
.L_x_12334:
[----:B------:R-:W-:Y:S01]  /*0cc0*/  PRMT R77, RZ, 0x7610, R72 ;  /* 0x00007610ff4d7816 */ /* 0x000fe20000000048 */
[----:B------:R-:W-:Y:S05]  /*0cd0*/  @P2 BRA `(.L_x_12335) ;  /* 0x0000003000002947 */ /* 0x000fea0003800000 */
[----:B------:R-:W-:Y:S05]  /*0ce0*/  @!P1 BRA `(.L_x_12336) ;  /* 0x0000005000009947 */ /* 0x000fea0003800000 */
[----:B-----5:R-:W-:Y:S01]  /*0cf0*/  FADD.FTZ R77, R85, R77 ;  /* 0x0000004d554d7221 */ /* 0x020fe20000010000 */
[----:B------:R-:W-:Y:S05]  /*0d00*/  BRA `(.L_x_12336) ;  /* 0x0000003000007947 */ /* 0x000fea0003800000 */
.L_x_12335:
[----:B-----5:R-:W-:-:S05]  /*0d10*/  PRMT R36, RZ, 0x7610, R88 ;  /* 0x00007610ff247816 */ /* 0x020fca0000000058 */
[----:B------:R-:W-:-:S04]  /*0d20*/  FADD.FTZ R77, R77, R36 ;  /* 0x000000244d4d7221 */ /* 0x000fc80000010000 */
[----:B------:R-:W-:Y:S02]  /*0d30*/  @P1 FADD.FTZ R77, R85, R77 ;  /* 0x0000004d554d1221 */ /* 0x000fe40000010000 */
.L_x_12336:
[----:B------:R-:W-:Y:S01]  /*0d40*/  PRMT R78, RZ, 0x5410, R73 ;  /* 0x00005410ff4e7816 */ /* 0x000fe20000000049 */
[----:B------:R-:W-:Y:S05]  /*0d50*/  @P2 BRA `(.L_x_12337) ;  /* 0x0000003000002947 */ /* 0x000fea0003800000 */
[----:B------:R-:W-:Y:S05]  /*0d60*/  @!P1 BRA `(.L_x_12338) ;  /* 0x0000005000009947 */ /* 0x000fea0003800000 */
[----:B-----5:R-:W-:Y:S01]  /*0d70*/  FADD.FTZ R78, R86, R78 ;  /* 0x0000004e564e7221 */ /* 0x020fe20000010000 */
[----:B------:R-:W-:Y:S05]  /*0d80*/  BRA `(.L_x_12338) ;  /* 0x0000003000007947 */ /* 0x000fea0003800000 */
.L_x_12337:
[----:B-----5:R-:W-:-:S05]  /*0d90*/  PRMT R37, RZ, 0x5410, R89 ;  /* 0x00005410ff257816 */ /* 0x020fca0000000059 */
[----:B------:R-:W-:-:S04]  /*0da0*/  FADD.FTZ R78, R78, R37 ;  /* 0x000000254e4e7221 */ /* 0x000fc80000010000 */
[----:B------:R-:W-:Y:S02]  /*0db0*/  @P1 FADD.FTZ R78, R86, R78 ;  /* 0x0000004e564e1221 */ /* 0x000fe40000010000 */
.L_x_12338:
[----:B------:R-:W-:Y:S01]  /*0dc0*/  PRMT R79, RZ, 0x7610, R73 ;  /* 0x00007610ff4f7816 */ /* 0x000fe20000000049 */
[----:B------:R-:W-:Y:S05]  /*0dd0*/  @P2 BRA `(.L_x_12339) ;  /* 0x0000003000002947 */ /* 0x000fea0003800000 */
[----:B------:R-:W-:Y:S05]  /*0de0*/  @!P1 BRA `(.L_x_12340) ;  /* 0x0000005000009947 */ /* 0x000fea0003800000 */
[----:B-----5:R-:W-:Y:S01]  /*0df0*/  FADD.FTZ R79, R87, R79 ;  /* 0x0000004f574f7221 */ /* 0x020fe20000010000 */
[----:B------:R-:W-:Y:S05]  /*0e00*/  BRA `(.L_x_12340) ;  /* 0x0000003000007947 */ /* 0x000fea0003800000 */
.L_x_12339:
[----:B-----5:R-:W-:-:S05]  /*0e10*/  PRMT R36, RZ, 0x7610, R89 ;  /* 0x00007610ff247816 */ /* 0x020fca0000000059 */
[----:B------:R-:W-:-:S04]  /*0e20*/  FADD.FTZ R79, R79, R36 ;  /* 0x000000244f4f7221 */ /* 0x000fc80000010000 */
[----:B------:R-:W-:Y:S02]  /*0e30*/  @P1 FADD.FTZ R79, R87, R79 ;  /* 0x0000004f574f1221 */ /* 0x000fe40000010000 */
.L_x_12340:
[----:B------:R-:W-:Y:S01]  /*0e40*/  PRMT R72, RZ, 0x5410, R74 ;  /* 0x00005410ff487816 */ /* 0x000fe2000000004a */
[----:B------:R-:W-:Y:S05]  /*0e50*/  @P2 BRA `(.L_x_12341) ;  /* 0x0000003000002947 */ /* 0x000fea0003800000 */
[----:B------:R-:W-:Y:S05]  /*0e60*/  @!P1 BRA `(.L_x_12342) ;  /* 0x0000005000009947 */ /* 0x000fea0003800000 */
[----:B-----5:R-:W-:Y:S01]  /*0e70*/  FADD.FTZ R72, R80, R72 ;  /* 0x0000004850487221 */ /* 0x020fe20000010000 */
[----:B------:R-:W-:Y:S05]  /*0e80*/  BRA `(.L_x_12342) ;  /* 0x0000003000007947 */ /* 0x000fea0003800000 */
.L_x_12341:
[----:B-----5:R-:W-:-:S05]  /*0e90*/  PRMT R37, RZ, 0x5410, R90 ;  /* 0x00005410ff257816 */ /* 0x020fca000000005a */
[----:B------:R-:W-:-:S04]  /*0ea0*/  FADD.FTZ R72, R72, R37 ;  /* 0x0000002548487221 */ /* 0x000fc80000010000 */
[----:B------:R-:W-:Y:S02]  /*0eb0*/  @P1 FADD.FTZ R72, R80, R72 ;  /* 0x0000004850481221 */ /* 0x000fe40000010000 */
.L_x_12342:
[----:B------:R-:W-:Y:S01]  /*0ec0*/  PRMT R73, RZ, 0x7610, R74 ;  /* 0x00007610ff497816 */ /* 0x000fe2000000004a */
[----:B------:R-:W-:Y:S05]  /*0ed0*/  @P2 BRA `(.L_x_12343) ;  /* 0x0000003000002947 */ /* 0x000fea0003800000 */
[----:B------:R-:W-:Y:S05]  /*0ee0*/  @!P1 BRA `(.L_x_12344) ;  /* 0x0000005000009947 */ /* 0x000fea0003800000 */
[----:B-----5:R-:W-:Y:S01]  /*0ef0*/  FADD.FTZ R73, R81, R73 ;  /* 0x0000004951497221 */ /* 0x020fe20000010000 */
[----:B------:R-:W-:Y:S05]  /*0f00*/  BRA `(.L_x_12344) ;  /* 0x0000003000007947 */ /* 0x000fea0003800000 */
.L_x_12343:
[----:B-----5:R-:W-:-:S05]  /*0f10*/  PRMT R36, RZ, 0x7610, R90 ;  /* 0x00007610ff247816 */ /* 0x020fca000000005a */
[----:B------:R-:W-:-:S04]  /*0f20*/  FADD.FTZ R73, R73, R36 ;  /* 0x0000002449497221 */ /* 0x000fc80000010000 */
[----:B------:R-:W-:Y:S02]  /*0f30*/  @P1 FADD.FTZ R73, R81, R73 ;  /* 0x0000004951491221 */ /* 0x000fe40000010000 */
.L_x_12344:
[----:B------:R-:W-:Y:S01]  /*0f40*/  PRMT R74, RZ, 0x5410, R75 ;  /* 0x00005410ff4a7816 */ /* 0x000fe2000000004b */
[----:B------:R-:W-:Y:S05]  /*0f50*/  @P2 BRA `(.L_x_12345) ;  /* 0x0000003000002947 */ /* 0x000fea0003800000 */
[----:B------:R-:W-:Y:S05]  /*0f60*/  @!P1 BRA `(.L_x_12346) ;  /* 0x0000005000009947 */ /* 0x000fea0003800000 */
[----:B-----5:R-:W-:Y:S01]  /*0f70*/  FADD.FTZ R74, R82, R74 ;  /* 0x0000004a524a7221 */ /* 0x020fe20000010000 */
[----:B------:R-:W-:Y:S05]  /*0f80*/  BRA `(.L_x_12346) ;  /* 0x0000003000007947 */ /* 0x000fea0003800000 */
.L_x_12345:
[----:B-----5:R-:W-:-:S05]  /*0f90*/  PRMT R37, RZ, 0x5410, R91 ;  /* 0x00005410ff257816 */ /* 0x020fca000000005b */
[----:B------:R-:W-:-:S04]  /*0fa0*/  FADD.FTZ R74, R74, R37 ;  /* 0x000000254a4a7221 */ /* 0x000fc80000010000 */
[----:B------:R-:W-:Y:S02]  /*0fb0*/  @P1 FADD.FTZ R74, R82, R74 ;  /* 0x0000004a524a1221 */ /* 0x000fe40000010000 */
.L_x_12346:
[----:B------:R-:W-:Y:S01]  /*0fc0*/  PRMT R75, RZ, 0x7610, R75 ;  /* 0x00007610ff4b7816 */ /* 0x000fe2000000004b */
[----:B------:R-:W-:Y:S05]  /*0fd0*/  @P2 BRA `(.L_x_12347) ;  /* 0x0000003000002947 */ /* 0x000fea0003800000 */
[----:B------:R-:W-:Y:S05]  /*0fe0*/  @!P1 BRA `(.L_x_12348) ;  /* 0x0000005000009947 */ /* 0x000fea0003800000 */
[----:B-----5:R-:W-:Y:S01]  /*0ff0*/  FADD.FTZ R75, R83, R75 ;  /* 0x0000004b534b7221 */ /* 0x020fe20000010000 */
[----:B------:R-:W-:Y:S05]  /*1000*/  BRA `(.L_x_12348) ;  /* 0x0000003000007947 */ /* 0x000fea0003800000 */
.L_x_12347:
[----:B-----5:R-:W-:-:S05]  /*1010*/  PRMT R36, RZ, 0x7610, R91 ;  /* 0x00007610ff247816 */ /* 0x020fca000000005b */
[----:B------:R-:W-:-:S04]  /*1020*/  FADD.FTZ R75, R75, R36 ;  /* 0x000000244b4b7221 */ /* 0x000fc80000010000 */
[----:B------:R-:W-:Y:S02]  /*1030*/  @P1 FADD.FTZ R75, R83, R75 ;  /* 0x0000004b534b1221 */ /* 0x000fe40000010000 */
.L_x_12348:
[C---:B------:R-:W-:Y:S02]  /*1040*/  IADD3 R216, R217.reuse, 0x20, RZ ;  /* 0x00000020d9d87810 */ /* 0x040fe40007ffe0ff */
[C---:B------:R-:W-:Y:S02]  /*1050*/  LEA R40, P3, R217.reuse, c[0x0][0x188], 0x5 ;  /* 0x00006200d9287a11 */ /* 0x040fe400078628ff */
[C---:B------:R-:W-:Y:S01]  /*1060*/  @P1 LEA R38, P4, R216.reuse, c[0x0][0x180], 0x5 ;  /* 0x00006000d8261a11 */ /* 0x040fe200078828ff */
[C---:B------:R-:W-:Y:S01]  /*1070*/  IMAD.WIDE.U32 R64, R216.reuse, R141, c[0x0][0x170] ;  /* 0x00005c00d8407625 */ /* 0x040fe200078e008d */
[----:B------:R-:W-:Y:S02]  /*1080*/  LEA.HI.X R41, R217, c[0x0][0x18c], RZ, 0x5, P3 ;  /* 0x00006300d9297a11 */ /* 0x000fe400018f2cff */
[C---:B------:R-:W-:Y:S02]  /*1090*/  @P0 LEA R36, P3, R216.reuse, c[0x0][0x178], 0x4 ;  /* 0x00005e00d8240a11 */ /* 0x040fe400078620ff */
[C---:B------:R-:W-:Y:S01]  /*10a0*/  @P1 LEA.HI.X R39, R216.reuse, c[0x0][0x184], RZ, 0x5, P4 ;  /* 0x00006100d8271a11 */ /* 0x040fe200020f2cff */
[----:B------:R0:W-:Y:S01]  /*10b0*/  STG.E.128 [R40.64], R76 ;  /* 0x0000004c28007986 */ /* 0x0001e2000c101d04 */
[----:B------:R-:W-:-:S03]  /*10c0*/  @P0 LEA.HI.X R37, R216, c[0x0][0x17c], RZ, 0x4, P3 ;  /* 0x00005f00d8250a11 */ /* 0x000fc600018f24ff */
[----:B------:R0:W-:Y:S04]  /*10d0*/  STG.E.128 [R40.64+0x10], R72 ;  /* 0x0000104828007986 */ /* 0x0001e8000c101d04 */
[----:B------:R-:W2:Y:S04]  /*10e0*/  LDG.E.128 R64, [R64.64] ;  /* 0x0000000440407981 */ /* 0x000ea8000c1e1d00 */
[----:B-----5:R0:W5:Y:S04]  /*10f0*/  @P0 LDG.E.128 R88, [R36.64] ;  /* 0x0000000424580981 */ /* 0x020168000c1e1d00 */
[----:B------:R0:W5:Y:S04]  /*1100*/  @P1 LDG.E.128 R84, [R38.64] ;  /* 0x0000000426541981 */ /* 0x000168000c1e1d00 */
[----:B------:R0:W5:Y:S01]  /*1110*/  @P1 LDG.E.128 R80, [R38.64+0x10] ;  /* 0x0000100426501981 */ /* 0x000162000c1e1d00 */
[----:B--2---:R-:W-:Y:S01]  /*1120*/  PRMT R68, RZ, 0x5410, R64 ;  /* 0x00005410ff447816 */ /* 0x004fe20000000040 */
[----:B------:R-:W-:Y:S05]  /*1130*/  @P2 BRA `(.L_x_12349) ;  /* 0x0000003000002947 */ /* 0x000fea0003800000 */
[----:B0-----:R-:W-:Y:S05]  /*1140*/  @!P1 BRA `(.L_x_12350) ;  /* 0x0000005000009947 */ /* 0x001fea0003800000 */
[----:B-----5:R-:W-:Y:S01]  /*1150*/  FADD.FTZ R68, R84, R68 ;  /* 0x0000004454447221 */ /* 0x020fe20000010000 */
[----:B------:R-:W-:Y:S05]  /*1160*/  BRA `(.L_x_12350) ;  /* 0x0000003000007947 */ /* 0x000fea0003800000 */
.L_x_12349:
[----:B0----5:R-:W-:-:S05]  /*1170*/  PRMT R37, RZ, 0x5410, R88 ;  /* 0x00005410ff257816 */ /* 0x021fca0000000058 */
[----:B------:R-:W-:-:S04]  /*1180*/  FADD.FTZ R68, R37, R68 ;  /* 0x0000004425447221 */ /* 0x000fc80000010000 */
[----:B------:R-:W-:Y:S02]  /*1190*/  @P1 FADD.FTZ R68, R84, R68 ;  /* 0x0000004454441221 */ /* 0x000fe40000010000 */
.L_x_12350:
[----:B------:R-:W-:Y:S01]  /*11a0*/  PRMT R69, RZ, 0x7610, R64 ;  /* 0x00007610ff457816 */ /* 0x000fe20000000040 */
[----:B------:R-:W-:Y:S05]  /*11b0*/  @P2 BRA `(.L_x_12351) ;  /* 0x0000003000002947 */ /* 0x000fea0003800000 */
[----:B------:R-:W-:Y:S05]  /*11c0*/  @!P1 BRA `(.L_x_12352) ;  /* 0x0000005000009947 */ /* 0x000fea0003800000 */
[----:B-----5:R-:W-:Y:S01]  /*11d0*/  FADD.FTZ R69, R85, R69 ;  /* 0x0000004555457221 */ /* 0x020fe20000010000 */
[----:B------:R-:W-:Y:S05]  /*11e0*/  BRA `(.L_x_12352) ;  /* 0x0000003000007947 */ /* 0x000fea0003800000 */
.L_x_12351:
[----:B-----5:R-:W-:-:S05]  /*11f0*/  PRMT R36, RZ, 0x7610, R88 ;  /* 0x00007610ff247816 */ /* 0x020fca0000000058 */
[----:B------:R-:W-:-:S04]  /*1200*/  FADD.FTZ R69, R36, R69 ;  /* 0x0000004524457221 */ /* 0x000fc80000010000 */
[----:B------:R-:W-:Y:S02]  /*1210*/  @P1 FADD.FTZ R69, R85, R69 ;  /* 0x0000004555451221 */ /* 0x000fe40000010000 */
.L_x_12352:
[----:B------:R-:W-:Y:S01]  /*1220*/  PRMT R70, RZ, 0x5410, R65 ;  /* 0x00005410ff467816 */ /* 0x000fe20000000041 */
[----:B------:R-:W-:Y:S05]  /*1230*/  @P2 BRA `(.L_x_12353) ;  /* 0x0000003000002947 */ /* 0x000fea0003800000 */
[----:B------:R-:W-:Y:S05]  /*1240*/  @!P1 BRA `(.L_x_12354) ;  /* 0x0000005000009947 */ /* 0x000fea0003800000 */
[----:B-----5:R-:W-:Y:S01]  /*1250*/  FADD.FTZ R70, R86, R70 ;  /* 0x0000004656467221 */ /* 0x020fe20000010000 */
[----:B------:R-:W-:Y:S05]  /*1260*/  BRA `(.L_x_12354) ;  /* 0x0000003000007947 */ /* 0x000fea0003800000 */
.L_x_12353:
[----:B-----5:R-:W-:-:S05]  /*1270*/  PRMT R37, RZ, 0x5410, R89 ;  /* 0x00005410ff257816 */ /* 0x020fca0000000059 */
[----:B------:R-:W-:-:S04]  /*1280*/  FADD.FTZ R70, R37, R70 ;  /* 0x0000004625467221 */ /* 0x000fc80000010000 */
[----:B------:R-:W-:Y:S02]  /*1290*/  @P1 FADD.FTZ R70, R86, R70 ;  /* 0x0000004656461221 */ /* 0x000fe40000010000 */
.L_x_12354:
[----:B------:R-:W-:Y:S01]  /*12a0*/  PRMT R71, RZ, 0x7610, R65 ;  /* 0x00007610ff477816 */ /* 0x000fe20000000041 */
[----:B------:R-:W-:Y:S05]  /*12b0*/  @P2 BRA `(.L_x_12355) ;  /* 0x0000003000002947 */ /* 0x000fea0003800000 */
[----:B------:R-:W-:Y:S05]  /*12c0*/  @!P1 BRA `(.L_x_12356) ;  /* 0x0000005000009947 */ /* 0x000fea0003800000 */
[----:B-----5:R-:W-:Y:S01]  /*12d0*/  FADD.FTZ R71, R87, R71 ;  /* 0x0000004757477221 */ /* 0x020fe20000010000 */
[----:B------:R-:W-:Y:S05]  /*12e0*/  BRA `(.L_x_12356) ;  /* 0x0000003000007947 */ /* 0x000fea0003800000 */
.L_x_12355:
[----:B-----5:R-:W-:-:S05]  /*12f0*/  PRMT R36, RZ, 0x7610, R89 ;  /* 0x00007610ff247816 */ /* 0x020fca0000000059 */
[----:B------:R-:W-:-:S04]  /*1300*/  FADD.FTZ R71, R36, R71 ;  /* 0x0000004724477221 */ /* 0x000fc80000010000 */
[----:B------:R-:W-:Y:S02]  /*1310*/  @P1 FADD.FTZ R71, R87, R71 ;  /* 0x0000004757471221 */ /* 0x000fe40000010000 */
.L_x_12356:
[----:B------:R-:W-:Y:S01]  /*1320*/  PRMT R64, RZ, 0x5410, R66 ;  /* 0x00005410ff407816 */ /* 0x000fe20000000042 */
[----:B------:R-:W-:Y:S05]  /*1330*/  @P2 BRA `(.L_x_12357) ;  /* 0x0000003000002947 */ /* 0x000fea0003800000 */
[----:B------:R-:W-:Y:S05]  /*1340*/  @!P1 BRA `(.L_x_12358) ;  /* 0x0000005000009947 */ /* 0x000fea0003800000 */
[----:B-----5:R-:W-:Y:S01]  /*1350*/  FADD.FTZ R64, R80, R64 ;  /* 0x0000004050407221 */ /* 0x020fe20000010000 */
[----:B------:R-:W-:Y:S05]  /*1360*/  BRA `(.L_x_12358) ;  /* 0x0000003000007947 */ /* 0x000fea0003800000 */
.L_x_12357:
[----:B-----5:R-:W-:-:S05]  /*1370*/  PRMT R37, RZ, 0x5410, R90 ;  /* 0x00005410ff257816 */ /* 0x020fca000000005a */
[----:B------:R-:W-:-:S04]  /*1380*/  FADD.FTZ R64, R37, R64 ;  /* 0x0000004025407221 */ /* 0x000fc80000010000 */
[----:B------:R-:W-:Y:S02]  /*1390*/  @P1 FADD.FTZ R64, R80, R64 ;  /* 0x0000004050401221 */ /* 0x000fe40000010000 */
.L_x_12358:
[----:B------:R-:W-:Y:S01]  /*13a0*/  PRMT R65, RZ, 0x7610, R66 ;  /* 0x00007610ff417816 */ /* 0x000fe20000000042 */
[----:B------:R-:W-:Y:S05]  /*13b0*/  @P2 BRA `(.L_x_12359) ;  /* 0x0000003000002947 */ /* 0x000fea0003800000 */
[----:B------:R-:W-:Y:S05]  /*13c0*/  @!P1 BRA `(.L_x_12360) ;  /* 0x0000005000009947 */ /* 0x000fea0003800000 */
[----:B-----5:R-:W-:Y:S01]  /*13d0*/  FADD.FTZ R65, R81, R65 ;  /* 0x0000004151417221 */ /* 0x020fe20000010000 */
[----:B------:R-:W-:Y:S05]  /*13e0*/  BRA `(.L_x_12360) ;  /* 0x0000003000007947 */ /* 0x000fea0003800000 */
.L_x_12359:
[----:B-----5:R-:W-:-:S05]  /*13f0*/  PRMT R36, RZ, 0x7610, R90 ;  /* 0x00007610ff247816 */ /* 0x020fca000000005a */
[----:B------:R-:W-:-:S04]  /*1400*/  FADD.FTZ R65, R36, R65 ;  /* 0x0000004124417221 */ /* 0x000fc80000010000 */
[----:B------:R-:W-:Y:S02]  /*1410*/  @P1 FADD.FTZ R65, R81, R65 ;  /* 0x0000004151411221 */ /* 0x000fe40000010000 */
.L_x_12360:
[----:B------:R-:W-:Y:S01]  /*1420*/  PRMT R66, RZ, 0x5410, R67 ;  /* 0x00005410ff427816 */ /* 0x000fe20000000043 */
[----:B------:R-:W-:Y:S05]  /*1430*/  @P2 BRA `(.L_x_12361) ;  /* 0x0000003000002947 */ /* 0x000fea0003800000 */
[----:B------:R-:W-:Y:S05]  /*1440*/  @!P1 BRA `(.L_x_12362) ;  /* 0x0000005000009947 */ /* 0x000fea0003800000 */
[----:B-----5:R-:W-:Y:S01]  /*1450*/  FADD.FTZ R66, R82, R66 ;  /* 0x0000004252427221 */ /* 0x020fe20000010000 */
[----:B------:R-:W-:Y:S05]  /*1460*/  BRA `(.L_x_12362) ;  /* 0x0000003000007947 */ /* 0x000fea0003800000 */
.L_x_12361:
[----:B-----5:R-:W-:-:S05]  /*1470*/  PRMT R37, RZ, 0x5410, R91 ;  /* 0x00005410ff257816 */ /* 0x020fca000000005b */
[----:B------:R-:W-:-:S04]  /*1480*/  FADD.FTZ R66, R37, R66 ;  /* 0x0000004225427221 */ /* 0x000fc80000010000 */
[----:B------:R-:W-:Y:S02]  /*1490*/  @P1 FADD.FTZ R66, R82, R66 ;  /* 0x0000004252421221 */ /* 0x000fe40000010000 */
.L_x_12362:
[----:B------:R-:W-:Y:S01]  /*14a0*/  PRMT R67, RZ, 0x7610, R67 ;  /* 0x00007610ff437816 */ /* 0x000fe20000000043 */
[----:B------:R-:W-:Y:S05]  /*14b0*/  @P2 BRA `(.L_x_12363) ;  /* 0x0000003000002947 */ /* 0x000fea0003800000 */
[----:B------:R-:W-:Y:S05]  /*14c0*/  @!P1 BRA `(.L_x_12364) ;  /* 0x0000005000009947 */ /* 0x000fea0003800000 */
[----:B-----5:R-:W-:Y:S01]  /*14d0*/  FADD.FTZ R67, R83, R67 ;  /* 0x0000004353437221 */ /* 0x020fe20000010000 */
[----:B------:R-:W-:Y:S05]  /*14e0*/  BRA `(.L_x_12364) ;  /* 0x0000003000007947 */ /* 0x000fea0003800000 */
.L_x_12363:
[----:B-----5:R-:W-:-:S05]  /*14f0*/  PRMT R36, RZ, 0x7610, R91 ;  /* 0x00007610ff247816 */ /* 0x020fca000000005b */
[----:B------:R-:W-:-:S04]  /*1500*/  FADD.FTZ R67, R36, R67 ;  /* 0x0000004324437221 */ /* 0x000fc80000010000 */
[----:B------:R-:W-:Y:S02]  /*1510*/  @P1 FADD.FTZ R67, R83, R67 ;  /* 0x0000004353431221 */ /* 0x000fe40000010000 */
.L_x_12364:
[----:B------:R-:W-:Y:S02]  /*1520*/  IADD3 R215, R217, 0x40, RZ ;  /* 0x00000040d9d77810 */ /* 0x000fe40007ffe0ff */
        /* <DEDUP_REMOVED lines=18> */
.L_x_12365:
[----:B0----5:R-:W-:-:S05]  /*1650*/  PRMT R37, RZ, 0x5410, R88 ;  /* 0x00005410ff257816 */ /* 0x021fca0000000058 */
[----:B------:R-:W-:-:S04]  /*1660*/  FADD.FTZ R60, R37, R60 ;  /* 0x0000003c253c7221 */ /* 0x000fc80000010000 */
[----:B------:R-:W-:Y:S02]  /*1670*/  @P1 FADD.FTZ R60, R84, R60 ;  /* 0x0000003c543c1221 */ /* 0x000fe40000010000 */
.L_x_12366:
[----:B------:R-:W-:Y:S01]  /*1680*/  PRMT R61, RZ, 0x7610, R56 ;  /* 0x00007610ff3d7816 */ /* 0x000fe20000000038 */
[----:B------:R-:W-:Y:S05]  /*1690*/  @P2 BRA `(.L_x_12367) ;  /* 0x0000003000002947 */ /* 0x000fea0003800000 */
[----:B------:R-:W-:Y:S05]  /*16a0*/  @!P1 BRA `(.L_x_12368) ;  /* 0x0000005000009947 */ /* 0x000fea0003800000 */
[----:B-----5:R-:W-:Y:S01]  /*16b0*/  FADD.FTZ R61, R85, R61 ;  /* 0x0000003d553d7221 */ /* 0x020fe20000010000 */
[----:B------:R-:W-:Y:S05]  /*16c0*/  BRA `(.L_x_12368) ;  /* 0x0000003000007947 */ /* 0x000fea0003800000 */
.L_x_12367:
[----:B-----5:R-:W-:-:S05]  /*16d0*/  PRMT R36, RZ, 0x7610, R88 ;  /* 0x00007610ff247816 */ /* 0x020fca0000000058 */
[----:B------:R-:W-:-:S04]  /*16e0*/  FADD.FTZ R61, R36, R61 ;  /* 0x0000003d243d7221 */ /* 0x000fc80000010000 */
[----:B------:R-:W-:Y:S02]  /*16f0*/  @P1 FADD.FTZ R61, R85, R61 ;  /* 0x0000003d553d1221 */ /* 0x000fe40000010000 */
.L_x_12368:
[----:B------:R-:W-:Y:S01]  /*1700*/  PRMT R62, RZ, 0x5410, R57 ;  /* 0x00005410ff3e7816 */ /* 0x000fe20000000039 */
[----:B------:R-:W-:Y:S05]  /*1710*/  @P2 BRA `(.L_x_12369) ;  /* 0x0000003000002947 */ /* 0x000fea0003800000 */
[----:B------:R-:W-:Y:S05]  /*1720*/  @!P1 BRA `(.L_x_12370) ;  /* 0x0000005000009947 */ /* 0x000fea0003800000 */
[----:B-----5:R-:W-:Y:S01]  /*1730*/  FADD.FTZ R62, R86, R62 ;  /* 0x0000003e563e7221 */ /* 0x020fe20000010000 */
[----:B------:R-:W-:Y:S05]  /*1740*/  BRA `(.L_x_12370) ;  /* 0x0000003000007947 */ /* 0x000fea0003800000 */
.L_x_12369:
[----:B-----5:R-:W-:-:S05]  /*1750*/  PRMT R37, RZ, 0x5410, R89 ;  /* 0x00005410ff257816 */ /* 0x020fca0000000059 */
[----:B------:R-:W-:-:S04]  /*1760*/  FADD.FTZ R62, R37, R62 ;  /* 0x0000003e253e7221 */ /* 0x000fc80000010000 */
[----:B------:R-:W-:Y:S02]  /*1770*/  @P1 FADD.FTZ R62, R86, R62 ;  /* 0x0000003e563e1221 */ /* 0x000fe40000010000 */
.L_x_12370:
[----:B------:R-:W-:Y:S01]  /*1780*/  PRMT R63, RZ, 0x7610, R57 ;  /* 0x00007610ff3f7816 */ /* 0x000fe20000000039 */
[----:B------:R-:W-:Y:S05]  /*1790*/  @P2 BRA `(.L_x_12371) ;  /* 0x0000003000002947 */ /* 0x000fea0003800000 */
[----:B------:R-:W-:Y:S05]  /*17a0*/  @!P1 BRA `(.L_x_12372) ;  /* 0x0000005000009947 */ /* 0x000fea0003800000 */
[----:B-----5:R-:W-:Y:S01]  /*17b0*/  FADD.FTZ R63, R87, R63 ;  /* 0x0000003f573f7221 */ /* 0x020fe20000010000 */
[----:B------:R-:W-:Y:S05]  /*17c0*/  BRA `(.L_x_12372) ;  /* 0x0000003000007947 */ /* 0x000fea0003800000 */
.L_x_12371:
[----:B-----5:R-:W-:-:S05]  /*17d0*/  PRMT R36, RZ, 0x7610, R89 ;  /* 0x00007610ff247816 */ /* 0x020fca0000000059 */
[----:B------:R-:W-:-:S04]  /*17e0*/  FADD.FTZ R63, R36, R63 ;  /* 0x0000003f243f7221 */ /* 0x000fc80000010000 */
[----:B------:R-:W-:Y:S02]  /*17f0*/  @P1 FADD.FTZ R63, R87, R63 ;  /* 0x0000003f573f1221 */ /* 0x000fe40000010000 */
.L_x_12372:
[----:B------:R-:W-:Y:S01]  /*1800*/  PRMT R56, RZ, 0x5410, R58 ;  /* 0x00005410ff387816 */ /* 0x000fe2000000003a */
[----:B------:R-:W-:Y:S05]  /*1810*/  @P2 BRA `(.L_x_12373) ;  /* 0x0000003000002947 */ /* 0x000fea0003800000 */
[----:B------:R-:W-:Y:S05]  /*1820*/  @!P1 BRA `(.L_x_12374) ;  /* 0x0000005000009947 */ /* 0x000fea0003800000 */
[----:B-----5:R-:W-:Y:S01]  /*1830*/  FADD.FTZ R56, R80, R56 ;  /* 0x0000003850387221 */ /* 0x020fe20000010000 */
[----:B------:R-:W-:Y:S05]  /*1840*/  BRA `(.L_x_12374) ;  /* 0x0000003000007947 */ /* 0x000fea0003800000 */
.L_x_12373:
[----:B-----5:R-:W-:-:S05]  /*1850*/  PRMT R37, RZ, 0x5410, R90 ;  /* 0x00005410ff257816 */ /* 0x020fca000000005a */
[----:B------:R-:W-:-:S04]  /*1860*/  FADD.FTZ R56, R37, R56 ;  /* 0x0000003825387221 */ /* 0x000fc80000010000 */
[----:B------:R-:W-:Y:S02]  /*1870*/  @P1 FADD.FTZ R56, R80, R56 ;  /* 0x0000003850381221 */ /* 0x000fe40000010000 */
.L_x_12374:
[----:B------:R-:W-:Y:S01]  /*1880*/  PRMT R57, RZ, 0x7610, R58 ;  /* 0x00007610ff397816 */ /* 0x000fe2000000003a */
[----:B------:R-:W-:Y:S05]  /*1890*/  @P2 BRA `(.L_x_12375) ;  /* 0x0000003000002947 */ /* 0x000fea0003800000 */
[----:B------:R-:W-:Y:S05]  /*18a0*/  @!P1 BRA `(.L_x_12376) ;  /* 0x0000005000009947 */ /* 0x000fea0003800000 */
[----:B-----5:R-:W-:Y:S01]  /*18b0*/  FADD.FTZ R57, R81, R57 ;  /* 0x0000003951397221 */ /* 0x020fe20000010000 */
[----:B------:R-:W-:Y:S05]  /*18c0*/  BRA `(.L_x_12376) ;  /* 0x0000003000007947 */ /* 0x000fea0003800000 */
.L_x_12375:
[----:B-----5:R-:W-:-:S05]  /*18d0*/  PRMT R36, RZ, 0x7610, R90 ;  /* 0x00007610ff247816 */ /* 0x020fca000000005a */
[----:B------:R-:W-:-:S04]  /*18e0*/  FADD.FTZ R57, R36, R57 ;  /* 0x0000003924397221 */ /* 0x000fc80000010000 */
[----:B------:R-:W-:Y:S02]  /*18f0*/  @P1 FADD.FTZ R57, R81, R57 ;  /* 0x0000003951391221 */ /* 0x000fe40000010000 */
.L_x_12376:
[----:B------:R-:W-:Y:S01]  /*1900*/  PRMT R58, RZ, 0x5410, R59 ;  /* 0x00005410ff3a7816 */ /* 0x000fe2000000003b */
[----:B------:R-:W-:Y:S05]  /*1910*/  @P2 BRA `(.L_x_12377) ;  /* 0x0000003000002947 */ /* 0x000fea0003800000 */
[----:B------:R-:W-:Y:S05]  /*1920*/  @!P1 BRA `(.L_x_12378) ;  /* 0x0000005000009947 */ /* 0x000fea0003800000 */
[----:B-----5:R-:W-:Y:S01]  /*1930*/  FADD.FTZ R58, R82, R58 ;  /* 0x0000003a523a7221 */ /* 0x020fe20000010000 */
[----:B------:R-:W-:Y:S05]  /*1940*/  BRA `(.L_x_12378) ;  /* 0x0000003000007947 */ /* 0x000fea0003800000 */
.L_x_12377:
[----:B-----5:R-:W-:-:S05]  /*1950*/  PRMT R37, RZ, 0x5410, R91 ;  /* 0x00005410ff257816 */ /* 0x020fca000000005b */
[----:B------:R-:W-:-:S04]  /*1960*/  FADD.FTZ R58, R37, R58 ;  /* 0x0000003a253a7221 */ /* 0x000fc80000010000 */
[----:B------:R-:W-:Y:S02]  /*1970*/  @P1 FADD.FTZ R58, R82, R58 ;  /* 0x0000003a523a1221 */ /* 0x000fe40000010000 */
.L_x_12378:
[----:B------:R-:W-:Y:S01]  /*1980*/  PRMT R59, RZ, 0x7610, R59 ;  /* 0x00007610ff3b7816 */ /* 0x000fe2000000003b */
[----:B------:R-:W-:Y:S05]  /*1990*/  @P2 BRA `(.L_x_12379) ;  /* 0x0000003000002947 */ /* 0x000fea0003800000 */
[----:B------:R-:W-:Y:S05]  /*19a0*/  @!P1 BRA `(.L_x_12380) ;  /* 0x0000005000009947 */ /* 0x000fea0003800000 */
[----:B-----5:R-:W-:Y:S01]  /*19b0*/  FADD.FTZ R59, R83, R59 ;  /* 0x0000003b533b7221 */ /* 0x020fe20000010000 */
[----:B------:R-:W-:Y:S05]  /*19c0*/  BRA `(.L_x_12380) ;  /* 0x0000003000007947 */ /* 0x000fea0003800000 */
.L_x_12379:
[----:B-----5:R-:W-:-:S05]  /*19d0*/  PRMT R36, RZ, 0x7610, R91 ;  /* 0x00007610ff247816 */ /* 0x020fca000000005b */
[----:B------:R-:W-:-:S04]  /*19e0*/  FADD.FTZ R59, R36, R59 ;  /* 0x0000003b243b7221 */ /* 0x000fc80000010000 */
[----:B------:R-:W-:Y:S02]  /*19f0*/  @P1 FADD.FTZ R59, R83, R59 ;  /* 0x0000003b533b1221 */ /* 0x000fe40000010000 */
.L_x_12380:
        /* <DEDUP_REMOVED lines=19> */
.L_x_12381:
[----:B0----5:R-:W-:-:S05]  /*1b30*/  PRMT R37, RZ, 0x5410, R88 ;  /* 0x00005410ff257816 */ /* 0x021fca0000000058 */
[----:B------:R-:W-:-:S04]  /*1b40*/  FADD.FTZ R52, R37, R52 ;  /* 0x0000003425347221 */ /* 0x000fc80000010000 */
[----:B------:R-:W-:Y:S02]  /*1b50*/  @P1 FADD.FTZ R52, R84, R52 ;  /* 0x0000003454341221 */ /* 0x000fe40000010000 */
.L_x_12382:
[----:B------:R-:W-:Y:S01]  /*1b60*/  PRMT R53, RZ, 0x7610, R48 ;  /* 0x00007610ff357816 */ /* 0x000fe20000000030 */
[----:B------:R-:W-:Y:S05]  /*1b70*/  @P2 BRA `(.L_x_12383) ;  /* 0x0000003000002947 */ /* 0x000fea0003800000 */
[----:B------:R-:W-:Y:S05]  /*1b80*/  @!P1 BRA `(.L_x_12384) ;  /* 0x0000005000009947 */ /* 0x000fea0003800000 */
[----:B-----5:R-:W-:Y:S01]  /*1b90*/  FADD.FTZ R53, R85, R53 ;  /* 0x0000003555357221 */ /* 0x020fe20000010000 */
[----:B------:R-:W-:Y:S05]  /*1ba0*/  BRA `(.L_x_12384) ;  /* 0x0000003000007947 */ /* 0x000fea0003800000 */
.L_x_12383:
[----:B-----5:R-:W-:-:S05]  /*1bb0*/  PRMT R36, RZ, 0x7610, R88 ;  /* 0x00007610ff247816 */ /* 0x020fca0000000058 */
[----:B------:R-:W-:-:S04]  /*1bc0*/  FADD.FTZ R53, R36, R53 ;  /* 0x0000003524357221 */ /* 0x000fc80000010000 */
[----:B------:R-:W-:Y:S02]  /*1bd0*/  @P1 FADD.FTZ R53, R85, R53 ;  /* 0x0000003555351221 */ /* 0x000fe40000010000 */
.L_x_12384:
[----:B------:R-:W-:Y:S01]  /*1be0*/  PRMT R54, RZ, 0x5410, R49 ;  /* 0x00005410ff367816 */ /* 0x000fe20000000031 */
[----:B------:R-:W-:Y:S05]  /*1bf0*/  @P2 BRA `(.L_x_12385) ;  /* 0x0000003000002947 */ /* 0x000fea0003800000 */
[----:B------:R-:W-:Y:S05]  /*1c00*/  @!P1 BRA `(.L_x_12386) ;  /* 0x0000005000009947 */ /* 0x000fea0003800000 */
[----:B-----5:R-:W-:Y:S01]  /*1c10*/  FADD.FTZ R54, R86, R54 ;  /* 0x0000003656367221 */ /* 0x020fe20000010000 */
[----:B------:R-:W-:Y:S05]  /*1c20*/  BRA `(.L_x_12386) ;  /* 0x0000003000007947 */ /* 0x000fea0003800000 */
.L_x_12385:
[----:B-----5:R-:W-:-:S05]  /*1c30*/  PRMT R37, RZ, 0x5410, R89 ;  /* 0x00005410ff257816 */ /* 0x020fca0000000059 */
[----:B------:R-:W-:-:S04]  /*1c40*/  FADD.FTZ R54, R37, R54 ;  /* 0x0000003625367221 */ /* 0x000fc80000010000 */
[----:B------:R-:W-:Y:S02]  /*1c50*/  @P1 FADD.FTZ R54, R86, R54 ;  /* 0x0000003656361221 */ /* 0x000fe40000010000 */
.L_x_12386:
[----:B------:R-:W-:Y:S01]  /*1c60*/  PRMT R55, RZ, 0x7610, R49 ;  /* 0x00007610ff377816 */ /* 0x000fe20000000031 */
[----:B------:R-:W-:Y:S05]  /*1c70*/  @P2 BRA `(.L_x_12387) ;  /* 0x0000003000002947 */ /* 0x000fea0003800000 */
[----:B------:R-:W-:Y:S05]  /*1c80*/  @!P1 BRA `(.L_x_12388) ;  /* 0x0000005000009947 */ /* 0x000fea0003800000 */
[----:B-----5:R-:W-:Y:S01]  /*1c90*/  FADD.FTZ R55, R87, R55 ;  /* 0x0000003757377221 */ /* 0x020fe20000010000 */
[----:B------:R-:W-:Y:S05]  /*1ca0*/  BRA `(.L_x_12388) ;  /* 0x0000003000007947 */ /* 0x000fea0003800000 */
.L_x_12387:
[----:B-----5:R-:W-:-:S05]  /*1cb0*/  PRMT R36, RZ, 0x7610, R89 ;  /* 0x00007610ff247816 */ /* 0x020fca0000000059 */
[----:B------:R-:W-:-:S04]  /*1cc0*/  FADD.FTZ R55, R36, R55 ;  /* 0x0000003724377221 */ /* 0x000fc80000010000 */
[----:B------:R-:W-:Y:S02]  /*1cd0*/  @P1 FADD.FTZ R55, R87, R55 ;  /* 0x0000003757371221 */ /* 0x000fe40000010000 */
.L_x_12388:
[----:B------:R-:W-:Y:S01]  /*1ce0*/  PRMT R48, RZ, 0x5410, R50 ;  /* 0x00005410ff307816 */ /* 0x000fe20000000032 */
[----:B------:R-:W-:Y:S05]  /*1cf0*/  @P2 BRA `(.L_x_12389) ;  /* 0x0000003000002947 */ /* 0x000fea0003800000 */
[----:B------:R-:W-:Y:S05]  /*1d00*/  @!P1 BRA `(.L_x_12390) ;  /* 0x0000005000009947 */ /* 0x000fea0003800000 */
[----:B-----5:R-:W-:Y:S01]  /*1d10*/  FADD.FTZ R48, R80, R48 ;  /* 0x0000003050307221 */ /* 0x020fe20000010000 */
[----:B------:R-:W-:Y:S05]  /*1d20*/  BRA `(.L_x_12390) ;  /* 0x0000003000007947 */ /* 0x000fea0003800000 */
.L_x_12389:
[----:B-----5:R-:W-:-:S05]  /*1d30*/  PRMT R37, RZ, 0x5410, R90 ;  /* 0x00005410ff257816 */ /* 0x020fca000000005a */
[----:B------:R-:W-:-:S04]  /*1d40*/  FADD.FTZ R48, R37, R48 ;  /* 0x0000003025307221 */ /* 0x000fc80000010000 */
[----:B------:R-:W-:Y:S02]  /*1d50*/  @P1 FADD.FTZ R48, R80, R48 ;  /* 0x0000003050301221 */ /* 0x000fe40000010000 */
.L_x_12390:
[----:B------:R-:W-:Y:S01]  /*1d60*/  PRMT R49, RZ, 0x7610, R50 ;  /* 0x00007610ff317816 */ /* 0x000fe20000000032 */
[----:B------:R-:W-:Y:S05]  /*1d70*/  @P2 BRA `(.L_x_12391) ;  /* 0x0000003000002947 */ /* 0x000fea0003800000 */
[----:B------:R-:W-:Y:S05]  /*1d80*/  @!P1 BRA `(.L_x_12392) ;  /* 0x0000005000009947 */ /* 0x000fea0003800000 */
[----:B-----5:R-:W-:Y:S01]  /*1d90*/  FADD.FTZ R49, R81, R49 ;  /* 0x0000003151317221 */ /* 0x020fe20000010000 */
[----:B------:R-:W-:Y:S05]  /*1da0*/  BRA `(.L_x_12392) ;  /* 0x0000003000007947 */ /* 0x000fea0003800000 */
.L_x_12391:
[----:B-----5:R-:W-:-:S05]  /*1db0*/  PRMT R36, RZ, 0x7610, R90 ;  /* 0x00007610ff247816 */ /* 0x020fca000000005a */
[----:B------:R-:W-:-:S04]  /*1dc0*/  FADD.FTZ R49, R36, R49 ;  /* 0x0000003124317221 */ /* 0x000fc80000010000 */
[----:B------:R-:W-:Y:S02]  /*1dd0*/  @P1 FADD.FTZ R49, R81, R49 ;  /* 0x0000003151311221 */ /* 0x000fe40000010000 */
.L_x_12392:
[----:B------:R-:W-:Y:S01]  /*1de0*/  PRMT R50, RZ, 0x5410, R51 ;  /* 0x00005410ff327816 */ /* 0x000fe20000000033 */
[----:B------:R-:W-:Y:S05]  /*1df0*/  @P2 BRA `(.L_x_12393) ;  /* 0x0000003000002947 */ /* 0x000fea0003800000 */
[----:B------:R-:W-:Y:S05]  /*1e00*/  @!P1 BRA `(.L_x_12394) ;  /* 0x0000005000009947 */ /* 0x000fea0003800000 */
[----:B-----5:R-:W-:Y:S01]  /*1e10*/  FADD.FTZ R50, R82, R50 ;  /* 0x0000003252327221 */ /* 0x020fe20000010000 */
[----:B------:R-:W-:Y:S05]  /*1e20*/  BRA `(.L_x_12394) ;  /* 0x0000003000007947 */ /* 0x000fea0003800000 */
.L_x_12393:
[----:B-----5:R-:W-:-:S05]  /*1e30*/  PRMT R37, RZ, 0x5410, R91 ;  /* 0x00005410ff257816 */ /* 0x020fca000000005b */
[----:B------:R-:W-:-:S04]  /*1e40*/  FADD.FTZ R50, R37, R50 ;  /* 0x0000003225327221 */ /* 0x000fc80000010000 */
[----:B------:R-:W-:Y:S02]  /*1e50*/  @P1 FADD.FTZ R50, R82, R50 ;  /* 0x0000003252321221 */ /* 0x000fe40000010000 */
.L_x_12394:
[----:B------:R-:W-:Y:S01]  /*1e60*/  PRMT R51, RZ, 0x7610, R51 ;  /* 0x00007610ff337816 */ /* 0x000fe20000000033 */
[----:B------:R-:W-:Y:S05]  /*1e70*/  @P2 BRA `(.L_x_12395) ;  /* 0x0000003000002947 */ /* 0x000fea0003800000 */
[----:B------:R-:W-:Y:S05]  /*1e80*/  @!P1 BRA `(.L_x_12396) ;  /* 0x0000005000009947 */ /* 0x000fea0003800000 */
[----:B-----5:R-:W-:Y:S01]  /*1e90*/  FADD.FTZ R51, R83, R51 ;  /* 0x0000003353337221 */ /* 0x020fe20000010000 */
[----:B------:R-:W-:Y:S05]  /*1ea0*/  BRA `(.L_x_12396) ;  /* 0x0000003000007947 */ /* 0x000fea0003800000 */
.L_x_12395:
[----:B-----5:R-:W-:-:S05]  /*1eb0*/  PRMT R36, RZ, 0x7610, R91 ;  /* 0x00007610ff247816 */ /* 0x020fca000000005b */
[----:B------:R-:W-:-:S04]  /*1ec0*/  FADD.FTZ R51, R36, R51 ;  /* 0x0000003324337221 */ /* 0x000fc80000010000 */
[----:B------:R-:W-:Y:S02]  /*1ed0*/  @P1 FADD.FTZ R51, R83, R51 ;  /* 0x0000003353331221 */ /* 0x000fe40000010000 */
.L_x_12396:
[----:B------:R-:W-:Y:S02]  /*1ee0*/  IADD3 R214, R217, 0x80, RZ ;  /* 0x00000080d9d67810 */ /* 0x000fe40007ffe0ff */
[----:B------:R-:W-:Y:S02]  /*1ef0*/  LEA R44, P3, R212, c[0x0][0x188], 0x5 ;  /* 0x00006200d42c7a11 */ /* 0x000fe400078628ff */
[C---:B------:R-:W-:Y:S01]  /*1f00*/  @P1 LEA R38, P4, R214.reuse, c[0x0][0x180], 0x5 ;  /* 0x00006000d6261a11 */ /* 0x040fe200078828ff */
[----:B------:R-:W-:Y:S01]  /*1f10*/  IMAD.WIDE.U32 R40, R214, R141, c[0x0][0x170] ;  /* 0x00005c00d6287625 */ /* 0x000fe200078e008d */
[----:B------:R-:W-:Y:S02]  /*1f20*/  LEA.HI.X R45, R212, c[0x0][0x18c], RZ, 0x5, P3 ;  /* 0x00006300d42d7a11 */ /* 0x000fe400018f2cff */
[C---:B------:R-:W-:Y:S02]  /*1f30*/  @P0 LEA R36, P3, R214.reuse, c[0x0][0x178], 0x4 ;  /* 0x00005e00d6240a11 */ /* 0x040fe400078620ff */
[C---:B------:R-:W-:Y:S01]  /*1f40*/  @P1 LEA.HI.X R39, R214.reuse, c[0x0][0x184], RZ, 0x5, P4 ;  /* 0x00006100d6271a11 */ /* 0x040fe200020f2cff */
[----:B------:R-:W-:Y:S01]  /*1f50*/  STG.E.128 [R44.64], R52 ;  /* 0x000000342c007986 */ /* 0x000fe2000c101d04 */
[----:B------:R-:W-:-:S03]  /*1f60*/  @P0 LEA.HI.X R37, R214, c[0x0][0x17c], RZ, 0x4, P3 ;  /* 0x00005f00d6250a11 */ /* 0x000fc600018f24ff */
[----:B------:R0:W-:Y:S04]  /*1f70*/  STG.E.128 [R44.64+0x10], R48 ;  /* 0x000010302c007986 */ /* 0x0001e8000c101d04 */
[----:B------:R-:W0:Y:S04]  /*1f80*/  LDG.E.128 R40, [R40.64] ;  /* 0x0000000428287981 */ /* 0x000e28000c1e1d00 */
[----:B-----5:R1:W5:Y:S04]  /*1f90*/  @P0 LDG.E.128 R88, [R36.64] ;  /* 0x0000000424580981 */ /* 0x020368000c1e1d00 */
[----:B------:R1:W5:Y:S04]  /*1fa0*/  @P1 LDG.E.128 R84, [R38.64] ;  /* 0x0000000426541981 */ /* 0x000368000c1e1d00 */
[----:B------:R1:W5:Y:S01]  /*1fb0*/  @P1 LDG.E.128 R80, [R38.64+0x10] ;  /* 0x0000100426501981 */ /* 0x000362000c1e1d00 */
[----:B0-----:R-:W-:Y:S01]  /*1fc0*/  PRMT R44, RZ, 0x5410, R40 ;  /* 0x00005410ff2c7816 */ /* 0x001fe20000000028 */
[----:B------:R-:W-:Y:S05]  /*1fd0*/  @P2 BRA `(.L_x_12397) ;  /* 0x0000003000002947 */ /* 0x000fea0003800000 */
[----:B-1----:R-:W-:Y:S05]  /*1fe0*/  @!P1 BRA `(.L_x_12398) ;  /* 0x0000005000009947 */ /* 0x002fea0003800000 */
[----:B-----5:R-:W-:Y:S01]  /*1ff0*/  FADD.FTZ R44, R84, R44 ;  /* 0x0000002c542c7221 */ /* 0x020fe20000010000 */
[----:B------:R-:W-:Y:S05]  /*2000*/  BRA `(.L_x_12398) ;  /* 0x0000003000007947 */ /* 0x000fea0003800000 */
.L_x_12397:
[----:B-1---5:R-:W-:-:S05]  /*2010*/  PRMT R37, RZ, 0x5410, R88 ;  /* 0x00005410ff257816 */ /* 0x022fca0000000058 */
[----:B------:R-:W-:-:S04]  /*2020*/  FADD.FTZ R44, R37, R44 ;  /* 0x0000002c252c7221 */ /* 0x000fc80000010000 */
[----:B------:R-:W-:Y:S02]  /*2030*/  @P1 FADD.FTZ R44, R84, R44 ;  /* 0x0000002c542c1221 */ /* 0x000fe40000010000 */
.L_x_12398:
[----:B------:R-:W-:Y:S01]  /*2040*/  PRMT R45, RZ, 0x7610, R40 ;  /* 0x00007610ff2d7816 */ /* 0x000fe20000000028 */
[----:B------:R-:W-:Y:S05]  /*2050*/  @P2 BRA `(.L_x_12399) ;  /* 0x0000003000002947 */ /* 0x000fea0003800000 */
[----:B------:R-:W-:Y:S05]  /*2060*/  @!P1 BRA `(.L_x_12400) ;  /* 0x0000005000009947 */ /* 0x000fea0003800000 */
[----:B-----5:R-:W-:Y:S01]  /*2070*/  FADD.FTZ R45, R85, R45 ;  /* 0x0000002d552d7221 */ /* 0x020fe20000010000 */
[----:B------:R-:W-:Y:S05]  /*2080*/  BRA `(.L_x_12400) ;  /* 0x0000003000007947 */ /* 0x000fea0003800000 */
.L_x_12399:
[----:B-----5:R-:W-:-:S05]  /*2090*/  PRMT R36, RZ, 0x7610, R88 ;  /* 0x00007610ff247816 */ /* 0x020fca0000000058 */
[----:B------:R-:W-:-:S04]  /*20a0*/  FADD.FTZ R45, R36, R45 ;  /* 0x0000002d242d7221 */ /* 0x000fc80000010000 */
[----:B------:R-:W-:Y:S02]  /*20b0*/  @P1 FADD.FTZ R45, R85, R45 ;  /* 0x0000002d552d1221 */ /* 0x000fe40000010000 */
.L_x_12400:
[----:B------:R-:W-:Y:S01]  /*20c0*/  PRMT R46, RZ, 0x5410, R41 ;  /* 0x00005410ff2e7816 */ /* 0x000fe20000000029 */
[----:B------:R-:W-:Y:S05]  /*20d0*/  @P2 BRA `(.L_x_12401) ;  /* 0x0000003000002947 */ /* 0x000fea0003800000 */
[----:B------:R-:W-:Y:S05]  /*20e0*/  @!P1 BRA `(.L_x_12402) ;  /* 0x0000005000009947 */ /* 0x000fea0003800000 */
[----:B-----5:R-:W-:Y:S01]  /*20f0*/  FADD.FTZ R46, R86, R46 ;  /* 0x0000002e562e7221 */ /* 0x020fe20000010000 */
[----:B------:R-:W-:Y:S05]  /*2100*/  BRA `(.L_x_12402) ;  /* 0x0000003000007947 */ /* 0x000fea0003800000 */
.L_x_12401:
[----:B-----5:R-:W-:-:S05]  /*2110*/  PRMT R37, RZ, 0x5410, R89 ;  /* 0x00005410ff257816 */ /* 0x020fca0000000059 */
[----:B------:R-:W-:-:S04]  /*2120*/  FADD.FTZ R46, R37, R46 ;  /* 0x0000002e252e7221 */ /* 0x000fc80000010000 */
[----:B------:R-:W-:Y:S02]  /*2130*/  @P1 FADD.FTZ R46, R86, R46 ;  /* 0x0000002e562e1221 */ /* 0x000fe40000010000 */
.L_x_12402:
[----:B------:R-:W-:Y:S01]  /*2140*/  PRMT R47, RZ, 0x7610, R41 ;  /* 0x00007610ff2f7816 */ /* 0x000fe20000000029 */
[----:B------:R-:W-:Y:S05]  /*2150*/  @P2 BRA `(.L_x_12403) ;  /* 0x0000003000002947 */ /* 0x000fea0003800000 */
[----:B------:R-:W-:Y:S05]  /*2160*/  @!P1 BRA `(.L_x_12404) ;  /* 0x0000005000009947 */ /* 0x000fea0003800000 */
[----:B-----5:R-:W-:Y:S01]  /*2170*/  FADD.FTZ R47, R87, R47 ;  /* 0x0000002f572f7221 */ /* 0x020fe20000010000 */
[----:B------:R-:W-:Y:S05]  /*2180*/  BRA `(.L_x_12404) ;  /* 0x0000003000007947 */ /* 0x000fea0003800000 */
.L_x_12403:
[----:B-----5:R-:W-:-:S05]  /*2190*/  PRMT R36, RZ, 0x7610, R89 ;  /* 0x00007610ff247816 */ /* 0x020fca0000000059 */
[----:B------:R-:W-:-:S04]  /*21a0*/  FADD.FTZ R47, R36, R47 ;  /* 0x0000002f242f7221 */ /* 0x000fc80000010000 */
[----:B------:R-:W-:Y:S02]  /*21b0*/  @P1 FADD.FTZ R47, R87, R47 ;  /* 0x0000002f572f1221 */ /* 0x000fe40000010000 */
.L_x_12404:
[----:B------:R-:W-:Y:S01]  /*21c0*/  PRMT R40, RZ, 0x5410, R42 ;  /* 0x00005410ff287816 */ /* 0x000fe2000000002a */
[----:B------:R-:W-:Y:S05]  /*21d0*/  @P2 BRA `(.L_x_12405) ;  /* 0x0000003000002947 */ /* 0x000fea0003800000 */
[----:B------:R-:W-:Y:S05]  /*21e0*/  @!P1 BRA `(.L_x_12406) ;  /* 0x0000005000009947 */ /* 0x000fea0003800000 */
[----:B-----5:R-:W-:Y:S01]  /*21f0*/  FADD.FTZ R40, R80, R40 ;  /* 0x0000002850287221 */ /* 0x020fe20000010000 */
[----:B------:R-:W-:Y:S05]  /*2200*/  BRA `(.L_x_12406) ;  /* 0x0000003000007947 */ /* 0x000fea0003800000 */
.L_x_12405:
[----:B-----5:R-:W-:-:S05]  /*2210*/  PRMT R37, RZ, 0x5410, R90 ;  /* 0x00005410ff257816 */ /* 0x020fca000000005a */
[----:B------:R-:W-:-:S04]  /*2220*/  FADD.FTZ R40, R37, R40 ;  /* 0x0000002825287221 */ /* 0x000fc80000010000 */
[----:B------:R-:W-:Y:S02]  /*2230*/  @P1 FADD.FTZ R40, R80, R40 ;  /* 0x0000002850281221 */ /* 0x000fe40000010000 */
.L_x_12406:
[----:B------:R-:W-:Y:S01]  /*2240*/  PRMT R41, RZ, 0x7610, R42 ;  /* 0x00007610ff297816 */ /* 0x000fe2000000002a */
[----:B------:R-:W-:Y:S05]  /*2250*/  @P2 BRA `(.L_x_12407) ;  /* 0x0000003000002947 */ /* 0x000fea0003800000 */
[----:B------:R-:W-:Y:S05]  /*2260*/  @!P1 BRA `(.L_x_12408) ;  /* 0x0000005000009947 */ /* 0x000fea0003800000 */
[----:B-----5:R-:W-:Y:S01]  /*2270*/  FADD.FTZ R41, R81, R41 ;  /* 0x0000002951297221 */ /* 0x020fe20000010000 */
[----:B------:R-:W-:Y:S05]  /*2280*/  BRA `(.L_x_12408) ;  /* 0x0000003000007947 */ /* 0x000fea0003800000 */
.L_x_12407:
[----:B-----5:R-:W-:-:S05]  /*2290*/  PRMT R36, RZ, 0x7610, R90 ;  /* 0x00007610ff247816 */ /* 0x020fca000000005a */
[----:B------:R-:W-:-:S04]  /*22a0*/  FADD.FTZ R41, R36, R41 ;  /* 0x0000002924297221 */ /* 0x000fc80000010000 */
[----:B------:R-:W-:Y:S02]  /*22b0*/  @P1 FADD.FTZ R41, R81, R41 ;  /* 0x0000002951291221 */ /* 0x000fe40000010000 */
.L_x_12408:
[----:B------:R-:W-:Y:S01]  /*22c0*/  PRMT R42, RZ, 0x5410, R43 ;  /* 0x00005410ff2a7816 */ /* 0x000fe2000000002b */
[----:B------:R-:W-:Y:S05]  /*22d0*/  @P2 BRA `(.L_x_12409) ;  /* 0x0000003000002947 */ /* 0x000fea0003800000 */
[----:B------:R-:W-:Y:S05]  /*22e0*/  @!P1 BRA `(.L_x_12410) ;  /* 0x0000005000009947 */ /* 0x000fea0003800000 */
[----:B-----5:R-:W-:Y:S01]  /*22f0*/  FADD.FTZ R42, R82, R42 ;  /* 0x0000002a522a7221 */ /* 0x020fe20000010000 */
[----:B------:R-:W-:Y:S05]  /*2300*/  BRA `(.L_x_12410) ;  /* 0x0000003000007947 */ /* 0x000fea0003800000 */
.L_x_12409:
[----:B-----5:R-:W-:-:S05]  /*2310*/  PRMT R37, RZ, 0x5410, R91 ;  /* 0x00005410ff257816 */ /* 0x020fca000000005b */
[----:B------:R-:W-:-:S04]  /*2320*/  FADD.FTZ R42, R37, R42 ;  /* 0x0000002a252a7221 */ /* 0x000fc80000010000 */
[----:B------:R-:W-:Y:S02]  /*2330*/  @P1 FADD.FTZ R42, R82, R42 ;  /* 0x0000002a522a1221 */ /* 0x000fe40000010000 */
.L_x_12410:
[----:B------:R-:W-:Y:S01]  /*2340*/  PRMT R43, RZ, 0x7610, R43 ;  /* 0x00007610ff2b7816 */ /* 0x000fe2000000002b */
[----:B------:R-:W-:Y:S05]  /*2350*/  @P2 BRA `(.L_x_12411) ;  /* 0x0000003000002947 */ /* 0x000fea0003800000 */
[----:B------:R-:W-:Y:S05]  /*2360*/  @!P1 BRA `(.L_x_12412) ;  /* 0x0000005000009947 */ /* 0x000fea0003800000 */
[----:B-----5:R-:W-:Y:S01]  /*2370*/  FADD.FTZ R43, R83, R43 ;  /* 0x0000002b532b7221 */ /* 0x020fe20000010000 */
[----:B------:R-:W-:Y:S05]  /*2380*/  BRA `(.L_x_12412) ;  /* 0x0000003000007947 */ /* 0x000fea0003800000 */
.L_x_12411:
[----:B-----5:R-:W-:-:S05]  /*2390*/  PRMT R36, RZ, 0x7610, R91 ;  /* 0x00007610ff247816 */ /* 0x020fca000000005b */
[----:B------:R-:W-:-:S04]  /*23a0*/  FADD.FTZ R43, R36, R43 ;  /* 0x0000002b242b7221 */ /* 0x000fc80000010000 */
[----:B------:R-:W-:Y:S02]  /*23b0*/  @P1 FADD.FTZ R43, R83, R43 ;  /* 0x0000002b532b1221 */ /* 0x000fe40000010000 */
.L_x_12412:
[----:B------:R-:W-:Y:S02]  /*23c0*/  IADD3 R134, R217, 0xa0, RZ ;  /* 0x000000a0d9867810 */ /* 0x000fe40007ffe0ff */
[----:B------:R-:W-:Y:S02]  /*23d0*/  LEA R218, P3, R214, c[0x0][0x188], 0x5 ;  /* 0x00006200d6da7a11 */ /* 0x000fe400078628ff */
[C---:B------:R-:W-:Y:S01]  /*23e0*/  @P1 LEA R38, P4, R134.reuse, c[0x0][0x180], 0x5 ;  /* 0x0000600086261a11 */ /* 0x040fe200078828ff */
[----:B------:R-:W-:Y:S01]  /*23f0*/  IMAD.WIDE.U32 R140, R134, R141, c[0x0][0x170] ;  /* 0x00005c00868c7625 */ /* 0x000fe200078e008d */
[----:B------:R-:W-:Y:S02]  /*2400*/  LEA.HI.X R219, R214, c[0x0][0x18c], RZ, 0x5, P3 ;  /* 0x00006300d6db7a11 */ /* 0x000fe400018f2cff */
[C---:B------:R-:W-:Y:S02]  /*2410*/  @P1 LEA.HI.X R39, R134.reuse, c[0x0][0x184], RZ, 0x5, P4 ;  /* 0x0000610086271a11 */ /* 0x040fe400020f2cff */
[C---:B------:R-:W-:Y:S01]  /*2420*/  @P0 LEA R36, P3, R134.reuse, c[0x0][0x178], 0x4 ;  /* 0x00005e0086240a11 */ /* 0x040fe200078620ff */
[----:B------:R0:W-:Y:S03]  /*2430*/  STG.E.128 [R218.64], R44 ;  /* 0x0000002cda007986 */ /* 0x0001e6000c101d04 */
[----:B------:R-:W-:Y:S01]  /*2440*/  @P0 LEA.HI.X R37, R134, c[0x0][0x17c], RZ, 0x4, P3 ;  /* 0x00005f0086250a11 */ /* 0x000fe200018f24ff */
[----:B------:R0:W-:Y:S04]  /*2450*/  STG.E.128 [R218.64+0x10], R40 ;  /* 0x00001028da007986 */ /* 0x0001e8000c101d04 */
[----:B------:R-:W2:Y:S04]  /*2460*/  LDG.E.128 R140, [R140.64] ;  /* 0x000000048c8c7981 */ /* 0x000ea8000c1e1d00 */
[----:B-----5:R0:W5:Y:S04]  /*2470*/  @P1 LDG.E.128 R84, [R38.64] ;  /* 0x0000000426541981 */ /* 0x020168000c1e1d00 */
[----:B------:R0:W5:Y:S04]  /*2480*/  @P1 LDG.E.128 R80, [R38.64+0x10] ;  /* 0x0000100426501981 */ /* 0x000168000c1e1d00 */
[----:B------:R2:W5:Y:S02]  /*2490*/  @P0 LDG.E.128 R88, [R36.64] ;  /* 0x0000000424580981 */ /* 0x000564000c1e1d00 */
[----:B--2---:R-:W-:Y:S01]  /*24a0*/  PRMT R36, RZ, 0x5410, R140 ;  /* 0x00005410ff247816 */ /* 0x004fe2000000008c */
[----:B------:R-:W-:Y:S05]  /*24b0*/  @P2 BRA `(.L_x_12413) ;  /* 0x0000003000002947 */ /* 0x000fea0003800000 */
[----:B0-----:R-:W-:Y:S05]  /*24c0*/  @!P1 BRA `(.L_x_12414) ;  /* 0x0000005000009947 */ /* 0x001fea0003800000 */
[----:B-----5:R-:W-:Y:S01]  /*24d0*/  FADD.FTZ R36, R84, R36 ;  /* 0x0000002454247221 */ /* 0x020fe20000010000 */
[----:B------:R-:W-:Y:S05]  /*24e0*/  BRA `(.L_x_12414) ;  /* 0x0000003000007947 */ /* 0x000fea0003800000 */
.L_x_12413:
[----:B0----5:R-:W-:-:S05]  /*24f0*/  PRMT R37, RZ, 0x5410, R88 ;  /* 0x00005410ff257816 */ /* 0x021fca0000000058 */
[----:B------:R-:W-:-:S04]  /*2500*/  FADD.FTZ R36, R37, R36 ;  /* 0x0000002425247221 */ /* 0x000fc80000010000 */
[----:B------:R-:W-:Y:S02]  /*2510*/  @P1 FADD.FTZ R36, R84, R36 ;  /* 0x0000002454241221 */ /* 0x000fe40000010000 */
.L_x_12414:
[----:B------:R-:W-:Y:S01]  /*2520*/  PRMT R37, RZ, 0x7610, R140 ;  /* 0x00007610ff257816 */ /* 0x000fe2000000008c */
[----:B------:R-:W-:Y:S05]  /*2530*/  @P2 BRA `(.L_x_12415) ;  /* 0x0000003000002947 */ /* 0x000fea0003800000 */
[----:B------:R-:W-:Y:S05]  /*2540*/  @!P1 BRA `(.L_x_12416) ;  /* 0x0000005000009947 */ /* 0x000fea0003800000 */
[----:B-----5:R-:W-:Y:S01]  /*2550*/  FADD.FTZ R37, R85, R37 ;  /* 0x0000002555257221 */ /* 0x020fe20000010000 */
[----:B------:R-:W-:Y:S05]  /*2560*/  BRA `(.L_x_12416) ;  /* 0x0000003000007947 */ /* 0x000fea0003800000 */
.L_x_12415:
[----:B-----5:R-:W-:-:S05]  /*2570*/  PRMT R38, RZ, 0x7610, R88 ;  /* 0x00007610ff267816 */ /* 0x020fca0000000058 */
[----:B------:R-:W-:-:S04]  /*2580*/  FADD.FTZ R37, R38, R37 ;  /* 0x0000002526257221 */ /* 0x000fc80000010000 */
[----:B------:R-:W-:Y:S02]  /*2590*/  @P1 FADD.FTZ R37, R85, R37 ;  /* 0x0000002555251221 */ /* 0x000fe40000010000 */
.L_x_12416:
[----:B------:R-:W-:Y:S01]  /*25a0*/  PRMT R38, RZ, 0x5410, R141 ;  /* 0x00005410ff267816 */ /* 0x000fe2000000008d */
[----:B------:R-:W-:Y:S05]  /*25b0*/  @P2 BRA `(.L_x_12417) ;  /* 0x0000003000002947 */ /* 0x000fea0003800000 */
[----:B------:R-:W-:Y:S05]  /*25c0*/  @!P1 BRA `(.L_x_12418) ;  /* 0x0000005000009947 */ /* 0x000fea0003800000 */
[----:B-----5:R-:W-:Y:S01]  /*25d0*/  FADD.FTZ R38, R86, R38 ;  /* 0x0000002656267221 */ /* 0x020fe20000010000 */
[----:B------:R-:W-:Y:S05]  /*25e0*/  BRA `(.L_x_12418) ;  /* 0x0000003000007947 */ /* 0x000fea0003800000 */
.L_x_12417:
[----:B-----5:R-:W-:-:S05]  /*25f0*/  PRMT R39, RZ, 0x5410, R89 ;  /* 0x00005410ff277816 */ /* 0x020fca0000000059 */
[----:B------:R-:W-:-:S04]  /*2600*/  FADD.FTZ R38, R39, R38 ;  /* 0x0000002627267221 */ /* 0x000fc80000010000 */
[----:B------:R-:W-:Y:S02]  /*2610*/  @P1 FADD.FTZ R38, R86, R38 ;  /* 0x0000002656261221 */ /* 0x000fe40000010000 */
.L_x_12418:
[----:B------:R-:W-:Y:S01]  /*2620*/  PRMT R39, RZ, 0x7610, R141 ;  /* 0x00007610ff277816 */ /* 0x000fe2000000008d */
[----:B------:R-:W-:Y:S05]  /*2630*/  @P2 BRA `(.L_x_12419) ;  /* 0x0000003000002947 */ /* 0x000fea0003800000 */
[----:B------:R-:W-:Y:S05]  /*2640*/  @!P1 BRA `(.L_x_12420) ;  /* 0x0000005000009947 */ /* 0x000fea0003800000 */
[----:B-----5:R-:W-:Y:S01]  /*2650*/  FADD.FTZ R39, R87, R39 ;  /* 0x0000002757277221 */ /* 0x020fe20000010000 */
[----:B------:R-:W-:Y:S05]  /*2660*/  BRA `(.L_x_12420) ;  /* 0x0000003000007947 */ /* 0x000fea0003800000 */
.L_x_12419:
[----:B-----5:R-:W-:-:S05]  /*2670*/  PRMT R140, RZ, 0x7610, R89 ;  /* 0x00007610ff8c7816 */ /* 0x020fca0000000059 */
[----:B------:R-:W-:-:S04]  /*2680*/  FADD.FTZ R39, R140, R39 ;  /* 0x000000278c277221 */ /* 0x000fc80000010000 */
[----:B------:R-:W-:Y:S02]  /*2690*/  @P1 FADD.FTZ R39, R87, R39 ;  /* 0x0000002757271221 */ /* 0x000fe40000010000 */
.L_x_12420:
[----:B------:R-:W-:Y:S01]  /*26a0*/  PRMT R140, RZ, 0x5410, R142 ;  /* 0x00005410ff8c7816 */ /* 0x000fe2000000008e */
[----:B------:R-:W-:Y:S05]  /*26b0*/  @P2 BRA `(.L_x_12421) ;  /* 0x0000003000002947 */ /* 0x000fea0003800000 */
[----:B------:R-:W-:Y:S05]  /*26c0*/  @!P1 BRA `(.L_x_12422) ;  /* 0x0000005000009947 */ /* 0x000fea0003800000 */
[----:B-----5:R-:W-:Y:S01]  /*26d0*/  FADD.FTZ R140, R80, R140 ;  /* 0x0000008c508c7221 */ /* 0x020fe20000010000 */
[----:B------:R-:W-:Y:S05]  /*26e0*/  BRA `(.L_x_12422) ;  /* 0x0000003000007947 */ /* 0x000fea0003800000 */
.L_x_12421:
[----:B-----5:R-:W-:-:S05]  /*26f0*/  PRMT R141, RZ, 0x5410, R90 ;  /* 0x00005410ff8d7816 */ /* 0x020fca000000005a */
[----:B------:R-:W-:-:S04]  /*2700*/  FADD.FTZ R140, R141, R140 ;  /* 0x0000008c8d8c7221 */ /* 0x000fc80000010000 */
[----:B------:R-:W-:Y:S02]  /*2710*/  @P1 FADD.FTZ R140, R80, R140 ;  /* 0x0000008c508c1221 */ /* 0x000fe40000010000 */
.L_x_12422:
[----:B------:R-:W-:Y:S01]  /*2720*/  PRMT R141, RZ, 0x7610, R142 ;  /* 0x00007610ff8d7816 */ /* 0x000fe2000000008e */
[----:B------:R-:W-:Y:S05]  /*2730*/  @P2 BRA `(.L_x_12423) ;  /* 0x0000003000002947 */ /* 0x000fea0003800000 */
[----:B------:R-:W-:Y:S05]  /*2740*/  @!P1 BRA `(.L_x_12424) ;  /* 0x0000005000009947 */ /* 0x000fea0003800000 */
[----:B-----5:R-:W-:Y:S01]  /*2750*/  FADD.FTZ R141, R81, R141 ;  /* 0x0000008d518d7221 */ /* 0x020fe20000010000 */
[----:B------:R-:W-:Y:S05]  /*2760*/  BRA `(.L_x_12424) ;  /* 0x0000003000007947 */ /* 0x000fea0003800000 */
.L_x_12423:
[----:B-----5:R-:W-:-:S05]  /*2770*/  PRMT R142, RZ, 0x7610, R90 ;  /* 0x00007610ff8e7816 */ /* 0x020fca000000005a */
[----:B------:R-:W-:-:S04]  /*2780*/  FADD.FTZ R141, R142, R141 ;  /* 0x0000008d8e8d7221 */ /* 0x000fc80000010000 */
[----:B------:R-:W-:Y:S02]  /*2790*/  @P1 FADD.FTZ R141, R81, R141 ;  /* 0x0000008d518d1221 */ /* 0x000fe40000010000 */
.L_x_12424:
[----:B------:R-:W-:Y:S01]  /*27a0*/  PRMT R142, RZ, 0x5410, R143 ;  /* 0x00005410ff8e7816 */ /* 0x000fe2000000008f */
[----:B------:R-:W-:Y:S05]  /*27b0*/  @P2 BRA `(.L_x_12425) ;  /* 0x0000003000002947 */ /* 0x000fea0003800000 */
[----:B------:R-:W-:Y:S05]  /*27c0*/  @!P1 BRA `(.L_x_12426) ;  /* 0x0000005000009947 */ /* 0x000fea0003800000 */
[----:B-----5:R-:W-:Y:S01]  /*27d0*/  FADD.FTZ R142, R82, R142 ;  /* 0x0000008e528e7221 */ /* 0x020fe20000010000 */
[----:B------:R-:W-:Y:S05]  /*27e0*/  BRA `(.L_x_12426) ;  /* 0x0000003000007947 */ /* 0x000fea0003800000 */
.L_x_12425:
[----:B-----5:R-:W-:-:S05]  /*27f0*/  PRMT R219, RZ, 0x5410, R91 ;  /* 0x00005410ffdb7816 */ /* 0x020fca000000005b */
[----:B------:R-:W-:-:S04]  /*2800*/  FADD.FTZ R142, R219, R142 ;  /* 0x0000008edb8e7221 */ /* 0x000fc80000010000 */
[----:B------:R-:W-:Y:S02]  /*2810*/  @P1 FADD.FTZ R142, R82, R142 ;  /* 0x0000008e528e1221 */ /* 0x000fe40000010000 */
.L_x_12426:
[----:B------:R-:W-:Y:S01]  /*2820*/  PRMT R143, RZ, 0x7610, R143 ;  /* 0x00007610ff8f7816 */ /* 0x000fe2000000008f */
[----:B------:R-:W-:Y:S05]  /*2830*/  @P2 BRA `(.L_x_12427) ;  /* 0x0000003000002947 */ /* 0x000fea0003800000 */
[----:B------:R-:W-:Y:S05]  /*2840*/  @!P1 BRA `(.L_x_12428) ;  /* 0x0000005000009947 */ /* 0x000fea0003800000 */
[----:B-----5:R-:W-:Y:S01]  /*2850*/  FADD.FTZ R143, R83, R143 ;  /* 0x0000008f538f7221 */ /* 0x020fe20000010000 */
[----:B------:R-:W-:Y:S05]  /*2860*/  BRA `(.L_x_12428) ;  /* 0x0000003000007947 */ /* 0x000fea0003800000 */
.L_x_12427:
[----:B-----5:R-:W-:-:S05]  /*2870*/  PRMT R210, RZ, 0x7610, R91 ;  /* 0x00007610ffd27816 */ /* 0x020fca000000005b */
[----:B------:R-:W-:-:S04]  /*2880*/  FADD.FTZ R143, R210, R143 ;  /* 0x0000008fd28f7221 */ /* 0x000fc80000010000 */
[----:B------:R-:W-:Y:S02]  /*2890*/  @P1 FADD.FTZ R143, R83, R143 ;  /* 0x0000008f538f1221 */ /* 0x000fe40000010000 */
.L_x_12428:
[----:B------:R-:W-:Y:S01]  /*28a0*/  FADD.FTZ R210, RZ, R76 ;  /* 0x0000004cffd27221 */ /* 0x000fe20000010000 */
[----:B------:R-:W-:Y:S02]  /*28b0*/  LEA R218, P0, R134, c[0x0][0x188], 0x5 ;  /* 0x0000620086da7a11 */ /* 0x000fe400078028ff */
        /* <DEDUP_REMOVED lines=41> */
[----:B------:R-:W-:-:S03]  /*2b50*/  LEA.HI.X R219, R134, c[0x0][0x18c], RZ, 0x5, P0 ;  /* 0x0000630086db7a11 */ /* 0x000fc600000f2cff */
[----:B------:R-:W-:Y:S02]  /*2b60*/  FADD.FTZ R221, R210, R37 ;  /* 0x00000025d2dd7221 */ /* 0x000fe40000010000 */
[----:B------:R0:W-:Y:S02]  /*2b70*/  STG.E.128 [R218.64], R36 ;  /* 0x00000024da007986 */ /* 0x0001e4000c101d04 */
[----:B------:R-:W-:Y:S02]  /*2b80*/  FADD.FTZ R210, R221, R38 ;  /* 0x00000026ddd27221 */ /* 0x000fe40000010000 */
[----:B------:R0:W-:Y:S02]  /*2b90*/  STG.E.128 [R218.64+0x10], R140 ;  /* 0x0000108cda007986 */ /* 0x0001e4000c101d04 */
[----:B------:R-:W-:-:S04]  /*2ba0*/  FADD.FTZ R221, R210, R39 ;  /* 0x00000027d2dd7221 */ /* 0x000fc80000010000 */
[----:B------:R-:W-:-:S04]  /*2bb0*/  FADD.FTZ R210, R221, R140 ;  /* 0x0000008cddd27221 */ /* 0x000fc80000010000 */
[----:B------:R-:W-:-:S04]  /*2bc0*/  FADD.FTZ R221, R210, R141 ;  /* 0x0000008dd2dd7221 */ /* 0x000fc80000010000 */
[----:B------:R-:W-:-:S04]  /*2bd0*/  FADD.FTZ R210, R221, R142 ;  /* 0x0000008eddd27221 */ /* 0x000fc80000010000 */
[----:B------:R-:W-:Y:S01]  /*2be0*/  FADD.FTZ R222, R210, R143 ;  /* 0x0000008fd2de7221 */ /* 0x000fe20000010000 */
[----:B------:R-:W-:Y:S05]  /*2bf0*/  BRA.DIV ~URZ, `(.L_x_12429) ;  /* 0x000020127f007947 */ /* 0x000fea000b800000 */
[----:B0-----:R0:W1:Y:S02]  /*2c00*/  SHFL.BFLY PT, R210, R222, 0x1, 0x1f ;  /* 0x0c201f00ded27f89 */ /* 0x00106400000e0000 */
.L_x_12433:
        /* <DEDUP_REMOVED lines=116> */
.L_x_12434:
[----:B------:R-:W-:Y:S01]  /*3350*/  FMUL.FTZ R218, R227, R227 ;  /* 0x000000e3e3da7220 */ /* 0x000fe20000410000 */
[----:B------:R-:W-:Y:S01]  /*3360*/  MOV R236, c[0x0][0x1e0] ;  /* 0x0000780000ec7a02 */ /* 0x000fe20000000f00 */
[----:B-1----:R-:W-:Y:S01]  /*3370*/  FADD.FTZ R223, R223, R222 ;  /* 0x000000dedfdf7221 */ /* 0x002fe20000010000 */
[----:B------:R-:W-:Y:S01]  /*3380*/  ISETP.NE.AND P0, PT, RZ, UR6, PT ;  /* 0x00000006ff007c0c */ /* 0x000fe2000bf05270 */
[----:B------:R-:W-:Y:S01]  /*3390*/  HFMA2.MMA R210, -RZ, RZ, 0, 2.384185791015625e-07 ;  /* 0x00000004ffd27435 */ /* 0x000fe200000001ff */
[----:B0-----:R-:W-:Y:S01]  /*33a0*/  PRMT R222, RZ, 0x5410, R111 ;  /* 0x00005410ffde7816 */ /* 0x001fe2000000006f */
[----:B------:R-:W-:Y:S01]  /*33b0*/  FFMA.FTZ R236, R223, R236, c[0x0][0x228] ;  /* 0x00008a00dfec7623 */ /* 0x000fe200000100ec */
[----:B------:R-:W-:Y:S02]  /*33c0*/  FSEL R219, R218, RZ, P0 ;  /* 0x000000ffdadb7208 */ /* 0x000fe40000000000 */
[----:B------:R-:W-:Y:S02]  /*33d0*/  FSEL R218, R227, RZ, !P0 ;  /* 0x000000ffe3da7208 */ /* 0x000fe40004000000 */
[----:B------:R-:W-:Y:S01]  /*33e0*/  PRMT R228, RZ, 0x7610, R131 ;  /* 0x00007610ffe47816 */ /* 0x000fe20000000083 */
[----:B------:R-:W-:Y:S01]  /*33f0*/  FADD.FTZ R236, R236, R219 ;  /* 0x000000dbecec7221 */ /* 0x000fe20000010000 */
[----:B------:R-:W-:Y:S01]  /*3400*/  PRMT R232, RZ, 0x7610, R130 ;  /* 0x00007610ffe87816 */ /* 0x000fe20000000082 */
[----:B------:R-:W-:Y:S01]  /*3410*/  @!P1 IMAD.WIDE R224, R207, R210, c[0x0][0x1a0] ;  /* 0x00006800cfe09625 */ /* 0x000fe200078e02d2 */
[----:B------:R-:W-:-:S02]  /*3420*/  PRMT R234, RZ, 0x7610, R129 ;  /* 0x00007610ffea7816 */ /* 0x000fc40000000081 */
[----:B------:R-:W-:Y:S01]  /*3430*/  PRMT R220, RZ, 0x7610, R126 ;  /* 0x00007610ffdc7816 */ /* 0x000fe2000000007e */
[----:B------:R-:W0:Y:S01]  /*3440*/  MUFU.RSQ R236, R236 ;  /* 0x000000ec00ec7308 */ /* 0x000e220000001400 */
[C---:B------:R-:W-:Y:S01]  /*3450*/  FADD.FTZ R235, -R218.reuse, R61 ;  /* 0x0000003ddaeb7221 */ /* 0x040fe20000010100 */
[----:B------:R1:W-:Y:S01]  /*3460*/  @!P1 STG.E [R224.64], R227 ;  /* 0x000000e3e0009986 */ /* 0x0003e2000c101904 */
[C---:B------:R-:W-:Y:S02]  /*3470*/  FADD.FTZ R61, -R218.reuse, R62 ;  /* 0x0000003eda3d7221 */ /* 0x040fe40000010100 */
[C---:B------:R-:W-:Y:S02]  /*3480*/  FADD.FTZ R62, -R218.reuse, R54 ;  /* 0x00000036da3e7221 */ /* 0x040fe40000010100 */
[C---:B------:R-:W-:Y:S02]  /*3490*/  FADD.FTZ R54, -R218.reuse, R55 ;  /* 0x00000037da367221 */ /* 0x040fe40000010100 */
[----:B------:R-:W-:-:S02]  /*34a0*/  FADD.FTZ R231, -R218, R57 ;  /* 0x00000039dae77221 */ /* 0x000fc40000010100 */
[C---:B------:R-:W-:Y:S02]  /*34b0*/  FADD.FTZ R55, -R218.reuse, R48 ;  /* 0x00000030da377221 */ /* 0x040fe40000010100 */
[C---:B------:R-:W-:Y:S02]  /*34c0*/  FADD.FTZ R57, -R218.reuse, R58 ;  /* 0x0000003ada397221 */ /* 0x040fe40000010100 */
[C---:B-1----:R-:W-:Y:S02]  /*34d0*/  FADD.FTZ R227, -R218.reuse, R64 ;  /* 0x00000040dae37221 */ /* 0x042fe40000010100 */
[C---:B------:R-:W-:Y:S02]  /*34e0*/  FADD.FTZ R64, -R218.reuse, R52 ;  /* 0x00000034da407221 */ /* 0x040fe40000010100 */
[C---:B------:R-:W-:Y:S02]  /*34f0*/  FADD.FTZ R52, -R218.reuse, R50 ;  /* 0x00000032da347221 */ /* 0x040fe40000010100 */
[----:B------:R-:W-:-:S02]  /*3500*/  FADD.FTZ R247, -R218, R43 ;  /* 0x0000002bdaf77221 */ /* 0x000fc40000010100 */
[C---:B------:R-:W-:Y:S02]  /*3510*/  FADD.FTZ R58, -R218.reuse, R51 ;  /* 0x00000033da3a7221 */ /* 0x040fe40000010100 */
[C---:B------:R-:W-:Y:S02]  /*3520*/  FADD.FTZ R43, -R218.reuse, R37 ;  /* 0x00000025da2b7221 */ /* 0x040fe40000010100 */
[C---:B------:R-:W-:Y:S02]  /*3530*/  FADD.FTZ R243, -R218.reuse, R142 ;  /* 0x0000008edaf37221 */ /* 0x040fe40000010100 */
[----:B------:R-:W-:Y:S02]  /*3540*/  FADD.FTZ R37, -R218, R140 ;  /* 0x0000008cda257221 */ /* 0x000fe40000010100 */
[C---:B0-----:R-:W-:Y:S02]  /*3550*/  FMUL.FTZ R142, R236.reuse, R54 ;  /* 0x00000036ec8e7220 */ /* 0x041fe40000410000 */
[----:B------:R-:W-:-:S02]  /*3560*/  FMUL.FTZ R54, R236, R55 ;  /* 0x00000037ec367220 */ /* 0x000fc40000410000 */
[----:B------:R-:W-:Y:S02]  /*3570*/  FADD.FTZ R73, -R218, R73 ;  /* 0x00000049da497221 */ /* 0x000fe40000010100 */
[C---:B------:R-:W-:Y:S02]  /*3580*/  FMUL.FTZ R55, R236.reuse, R52 ;  /* 0x00000034ec377220 */ /* 0x040fe40000410000 */
[C---:B------:R-:W-:Y:S02]  /*3590*/  FMUL.FTZ R52, R236.reuse, R58 ;  /* 0x0000003aec347220 */ /* 0x040fe40000410000 */
[----:B------:R-:W-:Y:S01]  /*35a0*/  FMUL.FTZ R58, R236, R37 ;  /* 0x00000025ec3a7220 */ /* 0x000fe20000410000 */
[----:B------:R-:W-:Y:S01]  /*35b0*/  PRMT R37, RZ, 0x7610, R110 ;  /* 0x00007610ff257816 */ /* 0x000fe2000000006e */
[C---:B------:R-:W-:Y:S02]  /*35c0*/  FADD.FTZ R223, -R218.reuse, R68 ;  /* 0x00000044dadf7221 */ /* 0x040fe40000010100 */
[----:B------:R-:W-:-:S02]  /*35d0*/  FADD.FTZ R76, -R218, R76 ;  /* 0x0000004cda4c7221 */ /* 0x000fc40000010100 */
[C---:B------:R-:W-:Y:S02]  /*35e0*/  FADD.FTZ R59, -R218.reuse, R59 ;  /* 0x0000003bda3b7221 */ /* 0x040fe40000010100 */
[C---:B------:R-:W-:Y:S02]  /*35f0*/  FADD.FTZ R245, -R218.reuse, R47 ;  /* 0x0000002fdaf57221 */ /* 0x040fe40000010100 */
[----:B------:R-:W-:Y:S02]  /*3600*/  FADD.FTZ R241, -R218, R39 ;  /* 0x00000027daf17221 */ /* 0x000fe40000010100 */
[----:B------:R-:W-:Y:S02]  /*3610*/  FMUL.FTZ R68, R236, R73 ;  /* 0x00000049ec447220 */ /* 0x000fe40000410000 */
        /* <DEDUP_REMOVED lines=27> */
[C---:B------:R-:W-:Y:S02]  /*37d0*/  FMUL.FTZ R143, R236.reuse, R76 ;  /* 0x0000004cec8f7220 */ /* 0x040fe40000410000 */
[----:B------:R-:W-:Y:S02]  /*37e0*/  FMUL.FTZ R224, R236, R59 ;  /* 0x0000003bece07220 */ /* 0x000fe40000410000 */
[----:B------:R-:W-:Y:S01]  /*37f0*/  FFMA.FTZ R226, R68, R37, R164 ;  /* 0x0000002544e27223 */ /* 0x000fe200000100a4 */
[----:B------:R-:W-:Y:S01]  /*3800*/  PRMT R37, RZ, 0x5410, R129 ;  /* 0x00005410ff257816 */ /* 0x000fe20000000081 */
[C---:B------:R-:W-:Y:S01]  /*3810*/  FMUL.FTZ R76, R236.reuse, R47 ;  /* 0x0000002fec4c7220 */ /* 0x040fe20000410000 */
[----:B------:R-:W-:Y:S01]  /*3820*/  PRMT R47, RZ, 0x5410, R109 ;  /* 0x00005410ff2f7816 */ /* 0x000fe2000000006d */
[C---:B------:R-:W-:Y:S01]  /*3830*/  FMUL.FTZ R59, R236.reuse, R39 ;  /* 0x00000027ec3b7220 */ /* 0x040fe20000410000 */
[----:B------:R-:W-:Y:S01]  /*3840*/  PRMT R39, RZ, 0x5410, R131 ;  /* 0x00005410ff277816 */ /* 0x000fe20000000083 */
[----:B------:R-:W-:-:S02]  /*3850*/  FMUL.FTZ R78, R236, R78 ;  /* 0x0000004eec4e7220 */ /* 0x000fc40000410000 */
[----:B------:R-:W-:Y:S02]  /*3860*/  FMUL.FTZ R221, R236, R221 ;  /* 0x000000ddecdd7220 */ /* 0x000fe40000410000 */
[----:B------:R-:W-:-:S04]  /*3870*/  @!P1 IMAD.WIDE R44, R207, R210, c[0x0][0x1a8] ;  /* 0x00006a00cf2c9625 */ /* 0x000fc800078e02d2 */
[C---:B------:R-:W-:Y:S01]  /*3880*/  FFMA.FTZ R37, R78.reuse, R37, R4 ;  /* 0x000000254e257223 */ /* 0x040fe20000010004 */
[----:B------:R0:W-:Y:S01]  /*3890*/  @!P1 STG.E [R44.64], R236 ;  /* 0x000000ec2c009986 */ /* 0x0001e2000c101904 */
[C---:B------:R-:W-:Y:S02]  /*38a0*/  FFMA.FTZ R39, R221.reuse, R39, R8 ;  /* 0x00000027dd277223 */ /* 0x040fe40000010008 */
[----:B------:R-:W-:Y:S01]  /*38b0*/  FFMA.FTZ R222, R221, R222, R163 ;  /* 0x000000deddde7223 */ /* 0x000fe200000100a3 */
[----:B------:R-:W-:Y:S01]  /*38c0*/  PRMT R221, RZ, 0x7610, R108 ;  /* 0x00007610ffdd7816 */ /* 0x000fe2000000006c */
[----:B------:R-:W-:Y:S01]  /*38d0*/  FFMA.FTZ R78, R78, R47, R159 ;  /* 0x0000002f4e4e7223 */ /* 0x000fe2000001009f */
[----:B------:R-:W-:Y:S01]  /*38e0*/  PRMT R47, RZ, 0x7610, R128 ;  /* 0x00007610ff2f7816 */ /* 0x000fe20000000080 */
        /* <DEDUP_REMOVED lines=8> */
[C---:B0-----:R-:W-:Y:S02]  /*3970*/  FMUL.FTZ R45, R236.reuse, R61 ;  /* 0x0000003dec2d7220 */ /* 0x041fe40000410000 */
[C---:B------:R-:W-:Y:S02]  /*3980*/  FMUL.FTZ R42, R236.reuse, R57 ;  /* 0x00000039ec2a7220 */ /* 0x040fe40000410000 */
[C---:B------:R-:W-:Y:S02]  /*3990*/  FMUL.FTZ R53, R236.reuse, R62 ;  /* 0x0000003eec357220 */ /* 0x040fe40000410000 */
[C---:B------:R-:W-:Y:S02]  /*39a0*/  FMUL.FTZ R141, R236.reuse, R60 ;  /* 0x0000003cec8d7220 */ /* 0x040fe40000410000 */
[C---:B------:R-:W-:Y:S02]  /*39b0*/  FMUL.FTZ R73, R236.reuse, R56 ;  /* 0x00000038ec497220 */ /* 0x040fe40000410000 */
[----:B------:R-:W-:-:S02]  /*39c0*/  FMUL.FTZ R219, R236, R219 ;  /* 0x000000dbecdb7220 */ /* 0x000fc40000410000 */
[C---:B------:R-:W-:Y:S02]  /*39d0*/  FMUL.FTZ R225, R236.reuse, R225 ;  /* 0x000000e1ece17220 */ /* 0x040fe40000410000 */
[C---:B------:R-:W-:Y:S01]  /*39e0*/  FMUL.FTZ R69, R236.reuse, R71 ;  /* 0x00000047ec457220 */ /* 0x040fe20000410000 */
[----:B------:R-:W-:Y:S01]  /*39f0*/  PRMT R71, RZ, 0x5410, R127 ;  /* 0x00005410ff477816 */ /* 0x000fe2000000007f */
[C---:B------:R-:W-:Y:S02]  /*3a00*/  FMUL.FTZ R227, R236.reuse, R227 ;  /* 0x000000e3ece37220 */ /* 0x040fe40000410000 */
[C---:B------:R-:W-:Y:S02]  /*3a10*/  FMUL.FTZ R229, R236.reuse, R229 ;  /* 0x000000e5ece57220 */ /* 0x040fe40000410000 */
[C---:B------:R-:W-:Y:S01]  /*3a20*/  FMUL.FTZ R44, R236.reuse, R233 ;  /* 0x000000e9ec2c7220 */ /* 0x040fe20000410000 */
[----:B------:R-:W-:Y:S01]  /*3a30*/  PRMT R233, RZ, 0x7610, R109 ;  /* 0x00007610ffe97816 */ /* 0x000fe2000000006d */
[C---:B------:R-:W-:Y:S01]  /*3a40*/  FMUL.FTZ R49, R236.reuse, R235 ;  /* 0x000000ebec317220 */ /* 0x040fe20000410000 */
[----:B------:R-:W-:Y:S01]  /*3a50*/  PRMT R235, RZ, 0x7610, R111 ;  /* 0x00007610ffeb7816 */ /* 0x000fe2000000006f */
[----:B------:R-:W-:-:S02]  /*3a60*/  FMUL.FTZ R48, R236, R63 ;  /* 0x0000003fec307220 */ /* 0x000fc40000410000 */
[C---:B------:R-:W-:Y:S02]  /*3a70*/  FMUL.FTZ R46, R236.reuse, R237 ;  /* 0x000000edec2e7220 */ /* 0x040fe40000410000 */
[C---:B------:R-:W-:Y:S01]  /*3a80*/  FMUL.FTZ R223, R236.reuse, R231 ;  /* 0x000000e7ecdf7220 */ /* 0x040fe20000410000 */
[----:B------:R-:W-:Y:S01]  /*3a90*/  PRMT R231, RZ, 0x5410, R121 ;  /* 0x00005410ffe77816 */ /* 0x000fe20000000079 */
[C---:B------:R-:W-:Y:S01]  /*3aa0*/  FMUL.FTZ R79, R236.reuse, R64 ;  /* 0x00000040ec4f7220 */ /* 0x040fe20000410000 */
[----:B------:R-:W-:Y:S01]  /*3ab0*/  PRMT R64, RZ, 0x5410, R107 ;  /* 0x00005410ff407816 */ /* 0x000fe2000000006b */
        /* <DEDUP_REMOVED lines=13> */
[----:B------:R-:W-:Y:S01]  /*3b90*/  FMUL.FTZ R236, R236, R218 ;  /* 0x000000daecec7220 */ /* 0x000fe20000410000 */
[----:B------:R-:W-:Y:S01]  /*3ba0*/  PRMT R218, RZ, 0x7610, R127 ;  /* 0x00007610ffda7816 */ /* 0x000fe2000000007f */
[C---:B------:R-:W-:Y:S02]  /*3bb0*/  FFMA.FTZ R47, R36.reuse, R47, R3 ;  /* 0x0000002f242f7223 */ /* 0x040fe40000010003 */
[----:B------:R-:W-:Y:S01]  /*3bc0*/  FFMA.FTZ R221, R36, R221, R160 ;  /* 0x000000dd24dd7223 */ /* 0x000fe200000100a0 */
        /* <DEDUP_REMOVED lines=25> */
[----:B------:R-:W-:-:S02]  /*3d60*/  FFMA.FTZ R238, R238, R219, R172 ;  /* 0x000000dbeeee7223 */ /* 0x000fc400000100ac */
[----:B------:R-:W-:Y:S01]  /*3d70*/  FFMA.FTZ R219, R69, R36, R13 ;  /* 0x0000002445db7223 */ /* 0x000fe2000001000d */
[----:B------:R-:W-:Y:S01]  /*3d80*/  PRMT R36, RZ, 0x5410, R104 ;  /* 0x00005410ff247816 */ /* 0x000fe20000000068 */
[C---:B------:R-:W-:Y:S02]  /*3d90*/  FFMA.FTZ R38, R143.reuse, R38, R2 ;  /* 0x000000268f267223 */ /* 0x040fe40000010002 */
[----:B------:R-:W-:Y:S01]  /*3da0*/  FFMA.FTZ R50, R143, R50, R158 ;  /* 0x000000328f327223 */ /* 0x000fe2000001009e */
[----:B------:R-:W-:Y:S01]  /*3db0*/  PRMT R143, RZ, 0x5410, R126 ;  /* 0x00005410ff8f7816 */ /* 0x000fe2000000007e */
[----:B------:R-:W-:Y:S01]  /*3dc0*/  FFMA.FTZ R69, R69, R225, R170 ;  /* 0x000000e145457223 */ /* 0x000fe200000100aa */
[----:B------:R-:W-:Y:S01]  /*3dd0*/  PRMT R225, RZ, 0x5410, R124 ;  /* 0x00005410ffe17816 */ /* 0x000fe2000000007c */
[----:B------:R-:W-:Y:S02]  /*3de0*/  FFMA.FTZ R228, R224, R228, R25 ;  /* 0x000000e4e0e47223 */ /* 0x000fe40000010019 */
[----:B------:R-:W-:Y:S01]  /*3df0*/  FFMA.FTZ R143, R227, R143, R14 ;  /* 0x0000008fe38f7223 */ /* 0x000fe2000001000e */
[----:B------:R-:W-:Y:S01]  /*3e00*/  SHF.L.U32 R227, R217, 0x4, RZ ;  /* 0x00000004d9e37819 */ /* 0x000fe200000006ff */
[C---:B------:R-:W-:Y:S01]  /*3e10*/  FFMA.FTZ R230, R40.reuse, R225, R10 ;  /* 0x000000e128e67223 */ /* 0x040fe2000001000a */
[----:B------:R-:W-:Y:S01]  /*3e20*/  SHF.R.U32.HI R225, RZ, 0x1c, R217 ;  /* 0x0000001cffe17819 */ /* 0x000fe200000116d9 */
[----:B------:R-:W-:Y:S01]  /*3e30*/  FFMA.FTZ R40, R40, R36, R165 ;  /* 0x0000002428287223 */ /* 0x000fe200000100a5 */
[----:B------:R-:W-:Y:S01]  /*3e40*/  F2FP.BF16.PACK_AB R36, R47, R38 ;  /* 0x000000262f24723e */ /* 0x000fe200000010ff */
[C---:B------:R-:W-:Y:S01]  /*3e50*/  FFMA.FTZ R71, R229.reuse, R71, R16 ;  /* 0x00000047e5477223 */ /* 0x040fe20000010010 */
[----:B------:R-:W-:Y:S01]  /*3e60*/  PRMT R38, RZ, 0x7610, R124 ;  /* 0x00007610ff267816 */ /* 0x000fe2000000007c */
[----:B------:R-:W-:Y:S01]  /*3e70*/  FFMA.FTZ R64, R229, R64, R171 ;  /* 0x00000040e5407223 */ /* 0x000fe200000100ab */
[----:B------:R-:W-:Y:S01]  /*3e80*/  IADD3 R240, P0, R227, c[0x0][0x208], RZ ;  /* 0x00008200e3f07a10 */ /* 0x000fe20007f1e0ff */
[----:B------:R-:W-:Y:S01]  /*3e90*/  FFMA.FTZ R231, R45, R231, R20 ;  /* 0x000000e72de77223 */ /* 0x000fe20000010014 */
[----:B------:R-:W-:Y:S01]  /*3ea0*/  PRMT R47, RZ, 0x7610, R104 ;  /* 0x00007610ff2f7816 */ /* 0x000fe20000000068 */
[----:B------:R-:W-:Y:S01]  /*3eb0*/  FFMA.FTZ R217, R41, R38, R11 ;  /* 0x0000002629d97223 */ /* 0x000fe2000001000b */
[----:B------:R-:W-:Y:S01]  /*3ec0*/  F2FP.BF16.PACK_AB R38, R232, R43 ;  /* 0x0000002be826723e */ /* 0x000fe200000010ff */
[----:B------:R-:W-:Y:S01]  /*3ed0*/  IMAD R207, R210, c[0x0][0x160], R207 ;  /* 0x00005800d2cf7a24 */ /* 0x000fe200078e02cf */
[----:B------:R-:W-:Y:S01]  /*3ee0*/  IADD3.X R241, R225, c[0x0][0x20c], RZ, P0, !PT ;  /* 0x00008300e1f17a10 */ /* 0x000fe200007fe4ff */
[----:B------:R-:W-:Y:S01]  /*3ef0*/  FFMA.FTZ R41, R41, R47, R168 ;  /* 0x0000002f29297223 */ /* 0x000fe200000100a8 */
[----:B------:R-:W-:-:S02]  /*3f00*/  PRMT R43, RZ, 0x5410, R123 ;  /* 0x00005410ff2b7816 */ /* 0x000fc4000000007b */
[----:B------:R-:W-:Y:S01]  /*3f10*/  PRMT R47, RZ, 0x5410, R103 ;  /* 0x00005410ff2f7816 */ /* 0x000fe20000000067 */
[----:B------:R0:W-:Y:S01]  /*3f20*/  STG.E.128 [R240.64], R36 ;  /* 0x00000024f0007986 */ /* 0x0001e2000c101d04 */
[----:B------:R-:W-:Y:S01]  /*3f30*/  PRMT R232, RZ, 0x7610, R121 ;  /* 0x00007610ffe87816 */ /* 0x000fe20000000079 */
[C---:B------:R-:W-:Y:S02]  /*3f40*/  FFMA.FTZ R43, R42.reuse, R43, R24 ;  /* 0x0000002b2a2b7223 */ /* 0x040fe40000010018 */
[----:B------:R-:W-:Y:S02]  /*3f50*/  FFMA.FTZ R47, R42, R47, R179 ;  /* 0x0000002f2a2f7223 */ /* 0x000fe400000100b3 */
[----:B------:R-:W-:Y:S01]  /*3f60*/  FFMA.FTZ R232, R48, R232, R21 ;  /* 0x000000e830e87223 */ /* 0x000fe20000010015 */
[----:B------:R-:W-:Y:S02]  /*3f70*/  F2FP.BF16.PACK_AB R43, R228, R43 ;  /* 0x0000002be42b723e */ /* 0x000fe400000010ff */
[----:B------:R-:W-:-:S02]  /*3f80*/  SHF.L.U32 R228, R215, 0x4, RZ ;  /* 0x00000004d7e47819 */ /* 0x000fc400000006ff */
[----:B------:R-:W-:Y:S02]  /*3f90*/  SHF.R.U32.HI R215, RZ, 0x1c, R215 ;  /* 0x0000001cffd77819 */ /* 0x000fe400000116d7 */
[----:B0-----:R-:W-:Y:S02]  /*3fa0*/  PRMT R37, RZ, 0x7610, R103 ;  /* 0x00007610ff257816 */ /* 0x001fe40000000067 */
[----:B------:R-:W-:Y:S02]  /*3fb0*/  PRMT R36, RZ, 0x5410, R102 ;  /* 0x00005410ff247816 */ /* 0x000fe40000000066 */
[----:B------:R-:W-:Y:S01]  /*3fc0*/  F2FP.BF16.PACK_AB R39, R235, R222 ;  /* 0x000000deeb27723e */ /* 0x000fe200000010ff */
[----:B------:R-:W-:Y:S01]  /*3fd0*/  FFMA.FTZ R224, R224, R37, R182 ;  /* 0x00000025e0e07223 */ /* 0x000fe200000100b6 */
[----:B------:R-:W-:Y:S02]  /*3fe0*/  PRMT R37, RZ, 0x5410, R122 ;  /* 0x00005410ff257816 */ /* 0x000fe4000000007a */
[----:B------:R-:W-:-:S02]  /*3ff0*/  F2FP.BF16.PACK_AB R38, R226, R51 ;  /* 0x00000033e226723e */ /* 0x000fc400000010ff */
[----:B------:R-:W-:Y:S01]  /*4000*/  PRMT R51, RZ, 0x5410, R119 ;  /* 0x00005410ff337816 */ /* 0x000fe20000000077 */
[C---:B------:R-:W-:Y:S01]  /*4010*/  FFMA.FTZ R42, R46.reuse, R37, R22 ;  /* 0x000000252e2a7223 */ /* 0x040fe20000010016 */
[----:B------:R-:W-:Y:S01]  /*4020*/  PRMT R37, RZ, 0x7610, R102 ;  /* 0x00007610ff257816 */ /* 0x000fe20000000066 */
[----:B------:R-:W-:Y:S01]  /*4030*/  FFMA.FTZ R46, R46, R36, R177 ;  /* 0x000000242e2e7223 */ /* 0x000fe200000100b1 */
[----:B------:R-:W-:Y:S01]  /*4040*/  PRMT R36, RZ, 0x7610, R122 ;  /* 0x00007610ff247816 */ /* 0x000fe2000000007a */
[----:B------:R-:W-:Y:S01]  /*4050*/  FFMA.FTZ R51, R55, R51, R32 ;  /* 0x0000003337337223 */ /* 0x000fe20000010020 */
[----:B------:R-:W-:Y:S02]  /*4060*/  IADD3 R226, P0, R227, c[0x0][0x210], RZ ;  /* 0x00008400e3e27a10 */ /* 0x000fe40007f1e0ff */
[----:B------:R-:W-:Y:S01]  /*4070*/  PRMT R227, RZ, 0x7610, R99 ;  /* 0x00007610ffe37816 */ /* 0x000fe20000000063 */
[C---:B------:R-:W-:Y:S01]  /*4080*/  FFMA.FTZ R229, R223.reuse, R36, R23 ;  /* 0x00000024dfe57223 */ /* 0x040fe20000010017 */
[--C-:B------:R-:W-:Y:S01]  /*4090*/  PRMT R36, RZ, 0x5410, R101.reuse ;  /* 0x00005410ff247816 */ /* 0x100fe20000000065 */
[----:B------:R-:W-:Y:S01]  /*40a0*/  FFMA.FTZ R223, R223, R37, R180 ;  /* 0x00000025dfdf7223 */ /* 0x000fe200000100b4 */
[----:B------:R-:W-:-:S02]  /*40b0*/  PRMT R37, RZ, 0x7610, R101 ;  /* 0x00007610ff257816 */ /* 0x000fc40000000065 */
[----:B------:R-:W-:Y:S01]  /*40c0*/  PRMT R222, RZ, 0x5410, R117 ;  /* 0x00005410ffde7816 */ /* 0x000fe20000000075 */
[----:B------:R-:W-:Y:S01]  /*40d0*/  FFMA.FTZ R45, R45, R36, R175 ;  /* 0x000000242d2d7223 */ /* 0x000fe200000100af */
[----:B------:R-:W-:Y:S01]  /*40e0*/  PRMT R36, RZ, 0x5410, R100 ;  /* 0x00005410ff247816 */ /* 0x000fe20000000064 */
[----:B------:R-:W-:Y:S01]  /*40f0*/  FFMA.FTZ R48, R48, R37, R178 ;  /* 0x0000002530307223 */ /* 0x000fe200000100b2 */
[----:B------:R-:W-:Y:S01]  /*4100*/  PRMT R37, RZ, 0x5410, R120 ;  /* 0x00005410ff257816 */ /* 0x000fe20000000078 */
[----:B------:R-:W-:Y:S01]  /*4110*/  FFMA.FTZ R222, R53, R222, R28 ;  /* 0x000000de35de7223 */ /* 0x000fe2000001001c */
[----:B------:R-:W-:Y:S02]  /*4120*/  F2FP.BF16.PACK_AB R42, R229, R42 ;  /* 0x0000002ae52a723e */ /* 0x000fe400000010ff */
[----:B------:R-:W-:Y:S01]  /*4130*/  F2FP.BF16.PACK_AB R47, R224, R47 ;  /* 0x0000002fe02f723e */ /* 0x000fe200000010ff */
[C---:B------:R-:W-:Y:S01]  /*4140*/  FFMA.FTZ R234, R44.reuse, R37, R18 ;  /* 0x000000252cea7223 */ /* 0x040fe20000010012 */
[----:B------:R-:W-:Y:S01]  /*4150*/  F2FP.BF16.PACK_AB R37, R233, R78 ;  /* 0x0000004ee925723e */ /* 0x000fe200000010ff */
[----:B------:R-:W-:Y:S01]  /*4160*/  FFMA.FTZ R44, R44, R36, R173 ;  /* 0x000000242c2c7223 */ /* 0x000fe200000100ad */
[----:B------:R-:W-:-:S02]  /*4170*/  PRMT R36, RZ, 0x7610, R120 ;  /* 0x00007610ff247816 */ /* 0x000fc40000000078 */
[----:B------:R-:W-:Y:S02]  /*4180*/  PRMT R78, RZ, 0x7610, R119 ;  /* 0x00007610ff4e7816 */ /* 0x000fe40000000077 */
[----:B------:R-:W-:Y:S01]  /*4190*/  SHF.R.U32.HI R233, RZ, 0x1c, R216 ;  /* 0x0000001cffe97819 */ /* 0x000fe200000116d8 */
[----:B------:R-:W-:Y:S01]  /*41a0*/  FFMA.FTZ R235, R49, R36, R19 ;  /* 0x0000002431eb7223 */ /* 0x000fe20000010013 */
[----:B------:R-:W-:Y:S01]  /*41b0*/  PRMT R36, RZ, 0x7610, R100 ;  /* 0x00007610ff247816 */ /* 0x000fe20000000064 */
[C---:B------:R-:W-:Y:S01]  /*41c0*/  FFMA.FTZ R78, R52.reuse, R78, R33 ;  /* 0x0000004e344e7223 */ /* 0x040fe20000010021 */
[----:B------:R-:W-:Y:S01]  /*41d0*/  F2FP.BF16.PACK_AB R46, R223, R46 ;  /* 0x0000002edf2e723e */ /* 0x000fe200000010ff */
[----:B------:R-:W-:Y:S01]  /*41e0*/  FFMA.FTZ R52, R52, R227, R190 ;  /* 0x000000e334347223 */ /* 0x000fe200000100be */
[----:B------:R-:W-:Y:S01]  /*41f0*/  IADD3.X R227, R225, c[0x0][0x214], RZ, P0, !PT ;  /* 0x00008500e1e37a10 */ /* 0x000fe200007fe4ff */
[----:B------:R-:W-:Y:S01]  /*4200*/  FFMA.FTZ R49, R49, R36, R176 ;  /* 0x0000002431317223 */ /* 0x000fe200000100b0 */
[----:B------:R-:W-:-:S02]  /*4210*/  PRMT R36, RZ, 0x5410, R99 ;  /* 0x00005410ff247816 */ /* 0x000fc40000000063 */
[----:B------:R-:W-:Y:S02]  /*4220*/  PRMT R225, RZ, 0x7610, R117 ;  /* 0x00007610ffe17816 */ /* 0x000fe40000000075 */
[----:B------:R-:W-:Y:S01]  /*4230*/  F2FP.BF16.PACK_AB R45, R48, R45 ;  /* 0x0000002d302d723e */ /* 0x000fe200000010ff */
[----:B------:R-:W-:Y:S01]  /*4240*/  FFMA.FTZ R55, R55, R36, R187 ;  /* 0x0000002437377223 */ /* 0x000fe200000100bb */
[----:B------:R-:W-:Y:S01]  /*4250*/  F2FP.BF16.PACK_AB R36, R221, R50 ;  /* 0x00000032dd24723e */ /* 0x000fe200000010ff */
[----:B------:R-:W-:Y:S01]  /*4260*/  FFMA.FTZ R225, R142, R225, R29 ;  /* 0x000000e18ee17223 */ /* 0x000fe2000001001d */
[----:B------:R-:W-:Y:S02]  /*4270*/  PRMT R221, RZ, 0x5410, R118 ;  /* 0x00005410ffdd7816 */ /* 0x000fe40000000076 */
[----:B------:R-:W-:Y:S01]  /*4280*/  F2FP.BF16.PACK_AB R44, R49, R44 ;  /* 0x0000002c312c723e */ /* 0x000fe200000010ff */
[----:B------:R0:W-:Y:S01]  /*4290*/  STG.E.128 [R226.64], R36 ;  /* 0x00000024e2007986 */ /* 0x0001e2000c101d04 */
[----:B------:R-:W-:Y:S01]  /*42a0*/  F2FP.BF16.PACK_AB R51, R78, R51 ;  /* 0x000000334e33723e */ /* 0x000fe200000010ff */
[----:B------:R-:W-:Y:S01]  /*42b0*/  FFMA.FTZ R50, R54, R221, R30 ;  /* 0x000000dd36327223 */ /* 0x000fe2000001001e */
[----:B------:R-:W-:-:S02]  /*42c0*/  PRMT R221, RZ, 0x5410, R98 ;  /* 0x00005410ffdd7816 */ /* 0x000fc40000000062 */
[----:B------:R-:W-:Y:S02]  /*42d0*/  F2FP.BF16.PACK_AB R55, R52, R55 ;  /* 0x000000373437723e */ /* 0x000fe400000010ff */
[----:B------:R-:W-:Y:S01]  /*42e0*/  SHF.L.U32 R78, R212, 0x4, RZ ;  /* 0x00000004d44e7819 */ /* 0x000fe200000006ff */
[----:B------:R-:W-:Y:S01]  /*42f0*/  FFMA.FTZ R54, R54, R221, R185 ;  /* 0x000000dd36367223 */ /* 0x000fe200000100b9 */
[----:B------:R-:W-:Y:S02]  /*4300*/  SHF.R.U32.HI R212, RZ, 0x1c, R212 ;  /* 0x0000001cffd47819 */ /* 0x000fe400000116d4 */
[----:B------:R-:W-:Y:S02]  /*4310*/  F2FP.BF16.PACK_AB R49, R225, R222 ;  /* 0x000000dee131723e */ /* 0x000fe400000010ff */
[----:B0-----:R-:W-:Y:S02]  /*4320*/  PRMT R36, RZ, 0x7610, R118 ;  /* 0x00007610ff247816 */ /* 0x001fe40000000076 */
[----:B------:R-:W-:-:S02]  /*4330*/  PRMT R37, RZ, 0x7610, R98 ;  /* 0x00007610ff257816 */ /* 0x000fc40000000062 */
[----:B------:R-:W-:Y:S01]  /*4340*/  PRMT R226, RZ, 0x5410, R116 ;  /* 0x00005410ffe27816 */ /* 0x000fe20000000074 */
[C---:B------:R-:W-:Y:S01]  /*4350*/  FFMA.FTZ R221, R141.reuse, R36, R31 ;  /* 0x000000248ddd7223 */ /* 0x040fe2000001001f */
[--C-:B------:R-:W-:Y:S01]  /*4360*/  PRMT R36, RZ, 0x5410, R97.reuse ;  /* 0x00005410ff247816 */ /* 0x100fe20000000061 */
        /* <DEDUP_REMOVED lines=9> */
[----:B------:R-:W-:Y:S01]  /*4400*/  PRMT R39, RZ, 0x5410, R115 ;  /* 0x00005410ff277816 */ /* 0x000fe20000000073 */
[----:B------:R-:W-:Y:S01]  /*4410*/  FFMA.FTZ R79, R79, R36, R181 ;  /* 0x000000244f4f7223 */ /* 0x000fe200000100b5 */
[----:B------:R-:W-:Y:S01]  /*4420*/  F2FP.BF16.PACK_AB R36, R217, R230 ;  /* 0x000000e6d924723e */ /* 0x000fe200000010ff */
[----:B------:R-:W-:Y:S01]  /*4430*/  FFMA.FTZ R140, R140, R37, R184 ;  /* 0x000000258c8c7223 */ /* 0x000fe200000100b8 */
[----:B------:R-:W-:-:S02]  /*4440*/  SHF.L.U32 R230, R216, 0x4, RZ ;  /* 0x00000004d8e67819 */ /* 0x000fc400000006ff */
[----:B------:R-:W-:Y:S02]  /*4450*/  PRMT R38, RZ, 0x5410, R95 ;  /* 0x00005410ff267816 */ /* 0x000fe4000000005f */
[----:B------:R-:W-:Y:S01]  /*4460*/  F2FP.BF16.PACK_AB R37, R219, R70 ;  /* 0x00000046db25723e */ /* 0x000fe200000010ff */
[----:B------:R-:W-:Y:S01]  /*4470*/  FFMA.FTZ R70, R66, R39, R148 ;  /* 0x0000002742467223 */ /* 0x000fe20000010094 */
[----:B------:R-:W-:Y:S01]  /*4480*/  IADD3 R240, P0, R230, c[0x0][0x208], RZ ;  /* 0x00008200e6f07a10 */ /* 0x000fe20007f1e0ff */
[----:B------:R-:W-:Y:S01]  /*4490*/  FFMA.FTZ R66, R66, R38, R195 ;  /* 0x0000002642427223 */ /* 0x000fe200000100c3 */
[----:B------:R-:W-:Y:S02]  /*44a0*/  F2FP.BF16.PACK_AB R38, R220, R143 ;  /* 0x0000008fdc26723e */ /* 0x000fe400000010ff */
[----:B------:R-:W-:Y:S02]  /*44b0*/  PRMT R216, RZ, 0x7610, R115 ;  /* 0x00007610ffd87816 */ /* 0x000fe40000000073 */
[----:B------:R-:W-:-:S02]  /*44c0*/  PRMT R143, RZ, 0x7610, R95 ;  /* 0x00007610ff8f7816 */ /* 0x000fc4000000005f */
[----:B------:R-:W-:Y:S01]  /*44d0*/  F2FP.BF16.PACK_AB R39, R218, R71 ;  /* 0x00000047da27723e */ /* 0x000fe200000010ff */
[----:B------:R-:W-:Y:S01]  /*44e0*/  FFMA.FTZ R71, R67, R216, R149 ;  /* 0x000000d843477223 */ /* 0x000fe20000010095 */
[----:B------:R-:W-:Y:S01]  /*44f0*/  IADD3.X R241, R233, c[0x0][0x20c], RZ, P0, !PT ;  /* 0x00008300e9f17a10 */ /* 0x000fe200007fe4ff */
[----:B------:R-:W-:Y:S01]  /*4500*/  FFMA.FTZ R67, R67, R143, R198 ;  /* 0x0000008f43437223 */ /* 0x000fe200000100c6 */
[--C-:B------:R-:W-:Y:S02]  /*4510*/  PRMT R143, RZ, 0x5410, R114.reuse ;  /* 0x00005410ff8f7816 */ /* 0x100fe40000000072 */
[----:B------:R-:W-:Y:S01]  /*4520*/  PRMT R216, RZ, 0x7610, R114 ;  /* 0x00007610ffd87816 */ /* 0x000fe20000000072 */
[----:B------:R0:W-:Y:S01]  /*4530*/  STG.E.128 [R240.64], R36 ;  /* 0x00000024f0007986 */ /* 0x0001e2000c101d04 */
        /* <DEDUP_REMOVED lines=8> */
[----:B------:R-:W-:Y:S01]  /*45c0*/  IADD3 R230, P0, R230, c[0x0][0x210], RZ ;  /* 0x00008400e6e67a10 */ /* 0x000fe20007f1e0ff */
[----:B------:R-:W-:Y:S01]  /*45d0*/  FFMA.FTZ R219, R72, R219, R34 ;  /* 0x000000db48db7223 */ /* 0x000fe20000010022 */
[----:B------:R-:W-:Y:S01]  /*45e0*/  F2FP.BF16.PACK_AB R52, R140, R79 ;  /* 0x0000004f8c34723e */ /* 0x000fe200000010ff */
[----:B------:R-:W-:Y:S01]  /*45f0*/  FFMA.FTZ R220, R73, R220, R35 ;  /* 0x000000dc49dc7223 */ /* 0x000fe20000010023 */
[----:B------:R-:W-:-:S02]  /*4600*/  SHF.L.U32 R140, R214, 0x4, RZ ;  /* 0x00000004d68c7819 */ /* 0x000fc400000006ff */
[----:B------:R-:W-:Y:S02]  /*4610*/  SHF.R.U32.HI R214, RZ, 0x1c, R214 ;  /* 0x0000001cffd67819 */ /* 0x000fe400000116d6 */
[----:B------:R-:W-:Y:S02]  /*4620*/  F2FP.BF16.PACK_AB R48, R227, R226 ;  /* 0x000000e2e330723e */ /* 0x000fe400000010ff */
[--C-:B0-----:R-:W-:Y:S02]  /*4630*/  PRMT R36, RZ, 0x5410, R94.reuse ;  /* 0x00005410ff247816 */ /* 0x101fe4000000005e */
[----:B------:R-:W-:Y:S02]  /*4640*/  F2FP.BF16.PACK_AB R39, R65, R64 ;  /* 0x000000404127723e */ /* 0x000fe400000010ff */
[----:B------:R-:W-:Y:S01]  /*4650*/  PRMT R64, RZ, 0x5410, R135 ;  /* 0x00005410ff407816 */ /* 0x000fe20000000087 */
[----:B------:R-:W-:Y:S01]  /*4660*/  FFMA.FTZ R76, R76, R36, R193 ;  /* 0x000000244c4c7223 */ /* 0x000fe200000100c1 */
[----:B------:R-:W-:-:S02]  /*4670*/  PRMT R36, RZ, 0x7610, R94 ;  /* 0x00007610ff247816 */ /* 0x000fc4000000005e */
[----:B------:R-:W-:Y:S01]  /*4680*/  F2FP.BF16.PACK_AB R37, R69, R68 ;  /* 0x000000444525723e */ /* 0x000fe200000010ff */
[----:B------:R-:W-:Y:S01]  /*4690*/  FFMA.FTZ R64, R62, R64, R155 ;  /* 0x000000403e407223 */ /* 0x000fe2000001009b */
[----:B------:R-:W-:Y:S01]  /*46a0*/  PRMT R69, RZ, 0x5410, R132 ;  /* 0x00005410ff457816 */ /* 0x000fe20000000084 */
[----:B------:R-:W-:Y:S01]  /*46b0*/  FFMA.FTZ R77, R77, R36, R196 ;  /* 0x000000244d4d7223 */ /* 0x000fe200000100c4 */
[----:B------:R-:W-:Y:S02]  /*46c0*/  PRMT R36, RZ, 0x5410, R93 ;  /* 0x00005410ff247816 */ /* 0x000fe4000000005d */
[----:B------:R-:W-:Y:S01]  /*46d0*/  F2FP.BF16.PACK_AB R38, R238, R63 ;  /* 0x0000003fee26723e */ /* 0x000fe200000010ff */
[----:B------:R-:W-:Y:S01]  /*46e0*/  FFMA.FTZ R68, R60, R69, R150 ;  /* 0x000000453c447223 */ /* 0x000fe20000010096 */
[----:B------:R-:W-:Y:S01]  /*46f0*/  F2FP.BF16.PACK_AB R50, R221, R50 ;  /* 0x00000032dd32723e */ /* 0x000fe200000010ff */
[----:B------:R-:W-:Y:S01]  /*4700*/  FFMA.FTZ R74, R74, R36, R191 ;  /* 0x000000244a4a7223 */ /* 0x000fe200000100bf */
[----:B------:R-:W-:-:S02]  /*4710*/  PRMT R36, RZ, 0x7610, R93 ;  /* 0x00007610ff247816 */ /* 0x000fc4000000005d */
[----:B------:R-:W-:Y:S02]  /*4720*/  F2FP.BF16.PACK_AB R54, R141, R54 ;  /* 0x000000368d36723e */ /* 0x000fe400000010ff */
[----:B------:R-:W-:Y:S01]  /*4730*/  F2FP.BF16.PACK_AB R53, R142, R53 ;  /* 0x000000358e35723e */ /* 0x000fe200000010ff */
[----:B------:R-:W-:Y:S01]  /*4740*/  FFMA.FTZ R75, R75, R36, R194 ;  /* 0x000000244b4b7223 */ /* 0x000fe200000100c2 */
[--C-:B------:R-:W-:Y:S02]  /*4750*/  PRMT R36, RZ, 0x5410, R92.reuse ;  /* 0x00005410ff247816 */ /* 0x100fe4000000005c */
[----:B------:R-:W-:Y:S02]  /*4760*/  PRMT R65, RZ, 0x7610, R135 ;  /* 0x00007610ff417816 */ /* 0x000fe40000000087 */
[----:B------:R-:W-:Y:S01]  /*4770*/  PRMT R63, RZ, 0x7610, R139 ;  /* 0x00007610ff3f7816 */ /* 0x000fe2000000008b */
[----:B------:R-:W-:Y:S01]  /*4780*/  FFMA.FTZ R72, R72, R36, R189 ;  /* 0x0000002448487223 */ /* 0x000fe200000100bd */
[----:B------:R-:W-:Y:S01]  /*4790*/  PRMT R36, RZ, 0x7610, R92 ;  /* 0x00007610ff247816 */ /* 0x000fe2000000005c */
[----:B------:R-:W-:-:S02]  /*47a0*/  FFMA.FTZ R65, R236, R65, R157 ;  /* 0x00000041ec417223 */ /* 0x000fc4000001009d */
[----:B------:R-:W-:Y:S02]  /*47b0*/  FFMA.FTZ R63, R236, R63, R205 ;  /* 0x0000003fec3f7223 */ /* 0x000fe400000100cd */
[----:B------:R-:W-:Y:S01]  /*47c0*/  FFMA.FTZ R73, R73, R36, R192 ;  /* 0x0000002449497223 */ /* 0x000fe200000100c0 */
[----:B------:R-:W-:-:S05]  /*47d0*/  PRMT R36, RZ, 0x5410, R139 ;  /* 0x00005410ff247816 */ /* 0x000fca000000008b */
[----:B------:R-:W-:Y:S01]  /*47e0*/  FFMA.FTZ R62, R62, R36, R203 ;  /* 0x000000243e3e7223 */ /* 0x000fe200000100cb */
[----:B------:R-:W-:-:S05]  /*47f0*/  PRMT R36, RZ, 0x5410, R136 ;  /* 0x00005410ff247816 */ /* 0x000fca0000000088 */
[----:B------:R-:W-:Y:S01]  /*4800*/  FFMA.FTZ R60, R60, R36, R197 ;  /* 0x000000243c3c7223 */ /* 0x000fe200000100c5 */
[----:B------:R-:W-:Y:S02]  /*4810*/  F2FP.BF16.PACK_AB R36, R41, R40 ;  /* 0x000000282924723e */ /* 0x000fe400000010ff */
[----:B------:R-:W-:Y:S02]  /*4820*/  PRMT R40, RZ, 0x7610, R132 ;  /* 0x00007610ff287816 */ /* 0x000fe40000000084 */
[----:B------:R-:W-:Y:S02]  /*4830*/  F2FP.BF16.PACK_AB R41, R232, R231 ;  /* 0x000000e7e829723e */ /* 0x000fe400000010ff */
[C---:B------:R-:W-:Y:S01]  /*4840*/  IADD3 R232, P1, R228.reuse, c[0x0][0x208], RZ ;  /* 0x00008200e4e87a10 */ /* 0x040fe20007f3e0ff */
[----:B------:R-:W-:Y:S01]  /*4850*/  FFMA.FTZ R69, R61, R40, R151 ;  /* 0x000000283d457223 */ /* 0x000fe20000010097 */
[----:B------:R-:W-:Y:S02]  /*4860*/  PRMT R40, RZ, 0x7610, R136 ;  /* 0x00007610ff287816 */ /* 0x000fe40000000088 */
[----:B------:R-:W-:-:S02]  /*4870*/  IADD3 R228, P2, R228, c[0x0][0x210], RZ ;  /* 0x00008400e4e47a10 */ /* 0x000fc40007f5e0ff */
[----:B------:R-:W-:Y:S01]  /*4880*/  IADD3.X R231, R233, c[0x0][0x214], RZ, P0, !PT ;  /* 0x00008500e9e77a10 */ /* 0x000fe200007fe4ff */
[----:B------:R-:W-:Y:S01]  /*4890*/  FFMA.FTZ R61, R61, R40, R200 ;  /* 0x000000283d3d7223 */ /* 0x000fe200000100c8 */
[----:B------:R-:W-:Y:S02]  /*48a0*/  F2FP.BF16.PACK_AB R40, R235, R234 ;  /* 0x000000eaeb28723e */ /* 0x000fe400000010ff */
[C---:B------:R-:W-:Y:S01]  /*48b0*/  IADD3.X R233, R215.reuse, c[0x0][0x20c], RZ, P1, !PT ;  /* 0x00008300d7e97a10 */ /* 0x040fe20000ffe4ff */
[----:B------:R0:W-:Y:S01]  /*48c0*/  STG.E.128 [R230.64], R36 ;  /* 0x00000024e6007986 */ /* 0x0001e2000c101d04 */
[----:B------:R-:W-:-:S03]  /*48d0*/  IADD3.X R229, R215, c[0x0][0x214], RZ, P2, !PT ;  /* 0x00008500d7e57a10 */ /* 0x000fc600017fe4ff */
[----:B------:R-:W-:Y:S04]  /*48e0*/  STG.E.128 [R232.64], R40 ;  /* 0x00000028e8007986 */ /* 0x000fe8000c101d04 */
[----:B------:R1:W-:Y:S01]  /*48f0*/  STG.E.128 [R228.64], R44 ;  /* 0x0000002ce4007986 */ /* 0x0003e2000c101d04 */
[----:B0-----:R-:W-:Y:S02]  /*4900*/  F2FP.BF16.PACK_AB R36, R220, R219 ;  /* 0x000000dbdc24723e */ /* 0x001fe400000010ff */
[----:B------:R-:W-:Y:S02]  /*4910*/  F2FP.BF16.PACK_AB R37, R218, R217 ;  /* 0x000000d9da25723e */ /* 0x000fe400000010ff */
[----:B------:R-:W-:Y:S02]  /*4920*/  F2FP.BF16.PACK_AB R38, R216, R143 ;  /* 0x0000008fd826723e */ /* 0x000fe400000010ff */
[----:B------:R-:W-:Y:S01]  /*4930*/  F2FP.BF16.PACK_AB R39, R71, R70 ;  /* 0x000000464727723e */ /* 0x000fe200000010ff */
[----:B------:R-:W-:Y:S01]  /*4940*/  FFMA.FTZ R70, R138, R58, R153 ;  /* 0x0000003a8a467223 */ /* 0x000fe20000010099 */
[----:B-1----:R-:W-:-:S02]  /*4950*/  IADD3 R44, P0, R78, c[0x0][0x208], RZ ;  /* 0x000082004e2c7a10 */ /* 0x002fc40007f1e0ff */
[----:B------:R-:W-:Y:S02]  /*4960*/  IADD3 R78, P1, R78, c[0x0][0x210], RZ ;  /* 0x000084004e4e7a10 */ /* 0x000fe40007f3e0ff */
[----:B------:R-:W-:Y:S02]  /*4970*/  IADD3 R46, P2, R140, c[0x0][0x208], RZ ;  /* 0x000082008c2e7a10 */ /* 0x000fe40007f5e0ff */
[C---:B------:R-:W-:Y:S02]  /*4980*/  IADD3.X R45, R212.reuse, c[0x0][0x20c], RZ, P0, !PT ;  /* 0x00008300d42d7a10 */ /* 0x040fe400007fe4ff */
[----:B------:R-:W-:Y:S02]  /*4990*/  IADD3.X R79, R212, c[0x0][0x214], RZ, P1, !PT ;  /* 0x00008500d44f7a10 */ /* 0x000fe40000ffe4ff */
[----:B------:R-:W-:Y:S01]  /*49a0*/  IADD3.X R47, R214, c[0x0][0x20c], RZ, P2, !PT ;  /* 0x00008300d62f7a10 */ /* 0x000fe200017fe4ff */
[----:B------:R0:W-:Y:S01]  /*49b0*/  STG.E.128 [R44.64], R48 ;  /* 0x000000302c007986 */ /* 0x0001e2000c101d04 */
[----:B------:R-:W-:Y:S01]  /*49c0*/  F2FP.BF16.PACK_AB R43, R67, R66 ;  /* 0x00000042432b723e */ /* 0x000fe200000010ff */
[----:B------:R-:W-:Y:S01]  /*49d0*/  FFMA.FTZ R67, R213, R56, R154 ;  /* 0x00000038d5437223 */ /* 0x000fe2000001009a */
[----:B------:R-:W-:Y:S01]  /*49e0*/  F2FP.BF16.PACK_AB R42, R77, R76 ;  /* 0x0000004c4d2a723e */ /* 0x000fe200000010ff */
[----:B------:R1:W-:Y:S01]  /*49f0*/  STG.E.128 [R78.64], R52 ;  /* 0x000000344e007986 */ /* 0x0003e2000c101d04 */
[----:B------:R-:W-:Y:S01]  /*4a00*/  FFMA.FTZ R56, R137, R56, R202 ;  /* 0x0000003889387223 */ /* 0x000fe200000100ca */
[----:B------:R-:W-:-:S02]  /*4a10*/  F2FP.BF16.PACK_AB R41, R75, R74 ;  /* 0x0000004a4b29723e */ /* 0x000fc400000010ff */
[----:B------:R2:W-:Y:S01]  /*4a20*/  STG.E.128 [R46.64], R36 ;  /* 0x000000242e007986 */ /* 0x0005e2000c101d04 */
[----:B------:R-:W-:Y:S02]  /*4a30*/  F2FP.BF16.PACK_AB R40, R73, R72 ;  /* 0x000000484928723e */ /* 0x000fe400000010ff */
[----:B0-----:R-:W-:Y:S01]  /*4a40*/  SHF.L.U32 R50, R134, 0x4, RZ ;  /* 0x0000000486327819 */ /* 0x001fe200000006ff */
[-C--:B------:R-:W-:Y:S01]  /*4a50*/  FFMA.FTZ R49, R211, R59.reuse, R156 ;  /* 0x0000003bd3317223 */ /* 0x080fe2000001009c */
[----:B------:R-:W-:Y:S01]  /*4a60*/  IADD3 R48, P0, R140, c[0x0][0x210], RZ ;  /* 0x000084008c307a10 */ /* 0x000fe20007f1e0ff */
[----:B------:R-:W-:Y:S01]  /*4a70*/  FFMA.FTZ R59, R209, R59, R204 ;  /* 0x0000003bd13b7223 */ /* 0x000fe200000100cc */
[----:B------:R-:W-:Y:S02]  /*4a80*/  SHF.R.U32.HI R134, RZ, 0x1c, R134 ;  /* 0x0000001cff867819 */ /* 0x000fe40000011686 */
[----:B-1----:R-:W-:Y:S02]  /*4a90*/  IADD3 R52, P1, R50, c[0x0][0x208], RZ ;  /* 0x0000820032347a10 */ /* 0x002fe40007f3e0ff */
[----:B--2---:R-:W-:Y:S01]  /*4aa0*/  PRMT R36, RZ, 0x5410, R133 ;  /* 0x00005410ff247816 */ /* 0x004fe20000000085 */
[----:B------:R-:W-:Y:S01]  /*4ab0*/  FFMA.FTZ R38, R208, R58, R201 ;  /* 0x0000003ad0267223 */ /* 0x000fe200000100c9 */
[----:B------:R-:W-:Y:S01]  /*4ac0*/  IADD3 R50, P2, R50, c[0x0][0x210], RZ ;  /* 0x0000840032327a10 */ /* 0x000fe20007f5e0ff */
[----:B------:R-:W-:Y:S01]  /*4ad0*/  FFMA.FTZ R37, R206, R57, R199 ;  /* 0x00000039ce257223 */ /* 0x000fe200000100c7 */
[----:B------:R-:W-:Y:S01]  /*4ae0*/  F2FP.BF16.PACK_AB R46, R49, R70 ;  /* 0x00000046312e723e */ /* 0x000fe200000010ff */
[----:B------:R-:W-:Y:S01]  /*4af0*/  FFMA.FTZ R66, R57, R36, R152 ;  /* 0x0000002439427223 */ /* 0x000fe20000010098 */
[----:B------:R-:W-:-:S02]  /*4b00*/  IADD3.X R49, R214, c[0x0][0x214], RZ, P0, !PT ;  /* 0x00008500d6317a10 */ /* 0x000fc400007fe4ff */
[----:B------:R-:W-:Y:S02]  /*4b10*/  F2FP.BF16.PACK_AB R44, R69, R68 ;  /* 0x00000044452c723e */ /* 0x000fe400000010ff */
[----:B------:R-:W-:Y:S01]  /*4b20*/  F2FP.BF16.PACK_AB R45, R67, R66 ;  /* 0x00000042432d723e */ /* 0x000fe200000010ff */
[----:B------:R0:W-:Y:S01]  /*4b30*/  STG.E.128 [R48.64], R40 ;  /* 0x0000002830007986 */ /* 0x0001e2000c101d04 */
[----:B------:R-:W-:Y:S02]  /*4b40*/  F2FP.BF16.PACK_AB R47, R65, R64 ;  /* 0x00000040412f723e */ /* 0x000fe400000010ff */
[----:B------:R-:W-:Y:S02]  /*4b50*/  IADD3.X R53, R134, c[0x0][0x20c], RZ, P1, !PT ;  /* 0x0000830086357a10 */ /* 0x000fe40000ffe4ff */
[----:B------:R-:W-:Y:S02]  /*4b60*/  F2FP.BF16.PACK_AB R39, R63, R62 ;  /* 0x0000003e3f27723e */ /* 0x000fe400000010ff */
[----:B------:R-:W-:Y:S01]  /*4b70*/  F2FP.BF16.PACK_AB R38, R59, R38 ;  /* 0x000000263b26723e */ /* 0x000fe200000010ff */
[----:B------:R0:W-:Y:S01]  /*4b80*/  STG.E.128 [R52.64], R44 ;  /* 0x0000002c34007986 */ /* 0x0001e2000c101d04 */
[----:B------:R-:W-:-:S02]  /*4b90*/  F2FP.BF16.PACK_AB R37, R56, R37 ;  /* 0x000000253825723e */ /* 0x000fc400000010ff */
[----:B------:R-:W-:Y:S02]  /*4ba0*/  F2FP.BF16.PACK_AB R36, R61, R60 ;  /* 0x0000003c3d24723e */ /* 0x000fe400000010ff */
[----:B------:R-:W-:Y:S02]  /*4bb0*/  IADD3.X R51, R134, c[0x0][0x214], RZ, P2, !PT ;  /* 0x0000850086337a10 */ /* 0x000fe400017fe4ff */
[----:B------:R-:W-:-:S03]  /*4bc0*/  ISETP.GE.AND P0, PT, R207, c[0x0][0x164], PT ;  /* 0x00005900cf007a0c */ /* 0x000fc60003f06270 */
[----:B------:R0:W-:Y:S10]  /*4bd0*/  STG.E.128 [R50.64], R36 ;  /* 0x0000002432007986 */ /* 0x0001f4000c101d04 */
[----:B0----5:R-:W-:Y:S01]  /*4be0*/  @P0 CALL.REL.NOINC `(.L_x_12431) ;  /* 0x0000001000000944 */ /* 0x021fe20003c00000 */
[----:B------:R-:W-:Y:S05]  /*4bf0*/  BRA `(.L_x_12432) ;  /* 0xffffbf0000007947 */ /* 0x000fea000383ffff */
.L_x_12431:
[----:B------:R-:W-:Y:S05]  /*4c00*/  EXIT ;  /* 0x000000000000794d */ /* 0x000fea0003800000 */
.L_x_12429:
[----:B0-----:R-:W-:Y:S01]  /*4c10*/  HFMA2.MMA R210, -RZ, RZ, 0, 1.847743988037109375e-06 ;  /* 0x0000001fffd27435 */ /* 0x001fe200000001ff */
[----:B------:R-:W-:-:S02]  /*4c20*/  MOV R221, 0x1 ;  /* 0x0000000100dd7802 */ /* 0x000fc40000000f00 */
[----:B------:R-:W-:Y:S02]  /*4c30*/  MOV R223, 0xffffffff ;  /* 0xffffffff00df7802 */ /* 0x000fe40000000f00 */
[----:B------:R-:W-:Y:S02]  /*4c40*/  MOV R218, 0x4c60 ;  /* 0x00004c6000da7802 */ /* 0x000fe40000000f00 */
[----:B-----5:R-:W-:Y:S05]  /*4c50*/  CALL.REL.NOINC `($__internal_25_$__cuda_sm70_shflsync_bfly_p) ;  /* 0x0000099000007944 */ /* 0x020fea0003c00000 */
[----:B01----:R-:W-:Y:S05]  /*4c60*/  BRA `(.L_x_12433) ;  /* 0xffffdfa000007947 */ /* 0x003fea000383ffff */
.L_x_12430:
[----:B------:R-:W-:Y:S01]  /*4c70*/  HFMA2.MMA R221, -RZ, RZ, 0, 1.1920928955078125e-07 ;  /* 0x00000002ffdd7435 */ /* 0x000fe200000001ff */
[----:B------:R-:W-:Y:S02]  /*4c80*/  MOV R210, 0x1f ;  /* 0x0000001f00d27802 */ /* 0x000fe40000000f00 */
[----:B------:R-:W-:Y:S02]  /*4c90*/  MOV R223, 0xffffffff ;  /* 0xffffffff00df7802 */ /* 0x000fe40000000f00 */
[----:B------:R-:W-:Y:S02]  /*4ca0*/  MOV R218, 0x4cc0 ;  /* 0x00004cc000da7802 */ /* 0x000fe40000000f00 */
[----:B-----5:R-:W-:Y:S05]  /*4cb0*/  CALL.REL.NOINC `($__internal_25_$__cuda_sm70_shflsync_bfly_p) ;  /* 0x0000093000007944 */ /* 0x020fea0003c00000 */
[----:B0-----:R-:W-:Y:S01]  /*4cc0*/  HFMA2.MMA R221, -RZ, RZ, 0, 2.384185791015625e-07 ;  /* 0x00000004ffdd7435 */ /* 0x001fe200000001ff */
[----:B-1----:R-:W-:Y:S01]  /*4cd0*/  FADD.FTZ R222, R222, R210 ;  /* 0x000000d2dede7221 */ /* 0x002fe20000010000 */
[----:B------:R-:W-:Y:S02]  /*4ce0*/  MOV R210, 0x1f ;  /* 0x0000001f00d27802 */ /* 0x000fe40000000f00 */
[----:B------:R-:W-:-:S02]  /*4cf0*/  MOV R223, 0xffffffff ;  /* 0xffffffff00df7802 */ /* 0x000fc40000000f00 */
[----:B------:R-:W-:Y:S02]  /*4d00*/  MOV R218, 0x4d20 ;  /* 0x00004d2000da7802 */ /* 0x000fe40000000f00 */
[----:B------:R-:W-:Y:S05]  /*4d10*/  CALL.REL.NOINC `($__internal_25_$__cuda_sm70_shflsync_bfly_p) ;  /* 0x000008d000007944 */ /* 0x000fea0003c00000 */
[----:B0-----:R-:W-:Y:S01]  /*4d20*/  HFMA2.MMA R221, -RZ, RZ, 0, 4.76837158203125e-07 ;  /* 0x00000008ffdd7435 */ /* 0x001fe200000001ff */
[----:B-1----:R-:W-:Y:S01]  /*4d30*/  FADD.FTZ R222, R222, R210 ;  /* 0x000000d2dede7221 */ /* 0x002fe20000010000 */
[----:B------:R-:W-:Y:S02]  /*4d40*/  MOV R210, 0x1f ;  /* 0x0000001f00d27802 */ /* 0x000fe40000000f00 */
[----:B------:R-:W-:Y:S02]  /*4d50*/  MOV R223, 0xffffffff ;  /* 0xffffffff00df7802 */ /* 0x000fe40000000f00 */
[----:B------:R-:W-:Y:S02]  /*4d60*/  MOV R218, 0x4d80 ;  /* 0x00004d8000da7802 */ /* 0x000fe40000000f00 */
[----:B------:R-:W-:Y:S05]  /*4d70*/  CALL.REL.NOINC `($__internal_25_$__cuda_sm70_shflsync_bfly_p) ;  /* 0x0000087000007944 */ /* 0x000fea0003c00000 */
[----:B0-----:R-:W-:Y:S01]  /*4d80*/  HFMA2.MMA R221, -RZ, RZ, 0, 9.5367431640625e-07 ;  /* 0x00000010ffdd7435 */ /* 0x001fe200000001ff */
[----:B-1----:R-:W-:Y:S01]  /*4d90*/  FADD.FTZ R222, R222, R210 ;  /* 0x000000d2dede7221 */ /* 0x002fe20000010000 */
[----:B------:R-:W-:Y:S02]  /*4da0*/  MOV R210, 0x1f ;  /* 0x0000001f00d27802 */ /* 0x000fe40000000f00 */
[----:B------:R-:W-:-:S02]  /*4db0*/  MOV R223, 0xffffffff ;  /* 0xffffffff00df7802 */ /* 0x000fc40000000f00 */
[----:B------:R-:W-:Y:S02]  /*4dc0*/  MOV R218, 0x4de0 ;  /* 0x00004de000da7802 */ /* 0x000fe40000000f00 */
[----:B------:R-:W-:Y:S05]  /*4dd0*/  CALL.REL.NOINC `($__internal_25_$__cuda_sm70_shflsync_bfly_p) ;  /* 0x0000081000007944 */ /* 0x000fea0003c00000 */
[----:B-1----:R-:W-:Y:S01]  /*4de0*/  FADD.FTZ R210, R222, R210 ;  /* 0x000000d2ded27221 */ /* 0x002fe20000010000 */
[----:B0-----:R-:W-:Y:S02]  /*4df0*/  MOV R223, 0xffffffff ;  /* 0xffffffff00df7802 */ /* 0x001fe40000000f00 */
[----:B------:R-:W-:Y:S01]  /*4e00*/  MOV R218, 0x5450 ;  /* 0x0000545000da7802 */ /* 0x000fe20000000f00 */
        /* <DEDUP_REMOVED lines=96> */
[----:B------:R-:W-:-:S03]  /*5410*/  HFMA2.MMA R221, -RZ, RZ, 0, 5.9604644775390625e-08 ;  /* 0x00000001ffdd7435 */ /* 0x000fc600000001ff */
[----:B------:R-:W-:Y:S01]  /*5420*/  FFMA.FTZ R222, R219, R219, R210 ;  /* 0x000000dbdbde7223 */ /* 0x000fe200000100d2 */
[----:B------:R-:W-:Y:S02]  /*5430*/  MOV R210, 0x1f ;  /* 0x0000001f00d27802 */ /* 0x000fe40000000f00 */
[----:B------:R-:W-:Y:S05]  /*5440*/  CALL.REL.NOINC `($__internal_25_$__cuda_sm70_shflsync_bfly_p) ;  /* 0x000001a000007944 */ /* 0x000fea0003c00000 */
[----:B0-----:R-:W-:Y:S01]  /*5450*/  HFMA2.MMA R221, -RZ, RZ, 0, 1.1920928955078125e-07 ;  /* 0x00000002ffdd7435 */ /* 0x001fe200000001ff */
[----:B-1----:R-:W-:Y:S01]  /*5460*/  FADD.FTZ R222, R222, R210 ;  /* 0x000000d2dede7221 */ /* 0x002fe20000010000 */
[----:B------:R-:W-:Y:S02]  /*5470*/  MOV R210, 0x1f ;  /* 0x0000001f00d27802 */ /* 0x000fe40000000f00 */
[----:B------:R-:W-:Y:S02]  /*5480*/  MOV R223, 0xffffffff ;  /* 0xffffffff00df7802 */ /* 0x000fe40000000f00 */
[----:B------:R-:W-:Y:S02]  /*5490*/  MOV R218, 0x54b0 ;  /* 0x000054b000da7802 */ /* 0x000fe40000000f00 */
[----:B------:R-:W-:Y:S05]  /*54a0*/  CALL.REL.NOINC `($__internal_25_$__cuda_sm70_shflsync_bfly_p) ;  /* 0x0000014000007944 */ /* 0x000fea0003c00000 */
        /* <DEDUP_REMOVED lines=18> */
[----:B01----:R-:W-:Y:S01]  /*55d0*/  MOV R223, R210 ;  /* 0x000000d200df7202 */ /* 0x003fe20000000f00 */
[----:B------:R-:W-:Y:S05]  /*55e0*/  BRA `(.L_x_12434) ;  /* 0xffffdd6000007947 */ /* 0x000fea000383ffff */
        .weak           $__internal_25_$__cuda_sm70_shflsync_bfly_p
        .type           $__internal_25_$__cuda_sm70_shflsync_bfly_p,@function
        .size           $__internal_25_$__cuda_sm70_shflsync_bfly_p,(.L_x_39469 - $__internal_25_$__cuda_sm70_shflsync_bfly_p)
$__internal_25_$__cuda_sm70_shflsync_bfly_p:
[----:B------:R-:W-:Y:S01]  /*55f0*/  HFMA2.MMA R219, -RZ, RZ, 0, 0 ;  /* 0x00000000ffdb7435 */ /* 0x000fe200000001ff */
[----:B------:R-:W-:Y:S04]  /*5600*/  WARPSYNC R223 ;  /* 0x000000df00007348 */ /* 0x000fe80003800000 */
[----:B------:R0:W1:Y:S01]  /*5610*/  SHFL.BFLY PT, R210, R222, R221, R210 ;  /* 0x0c0000ddded27389 */ /* 0x00006200000e00d2 */
[----:B------:R-:W-:Y:S05]  /*5620*/  RET.REL.NODEC R218 `(_ZN10layer_norm31ln_parallel_residual_fwd_kernelINS_13Kernel_traitsI13__nv_bfloat16S2_fS2_fjLj1536ELj1ELj4ELj1ELj16ENS_18Kernel_traits_baseILj1536ES2_S2_fS2_fjLj128EEEEELb0ELb0ELb1EEEvNS_9FwdParamsE) ;  /* 0xffffa9d0da007950 */ /* 0x000fea0003c3ffff */
.L_x_12435:
        /* <DEDUP_REMOVED lines=13> */
.L_x_39469:


//--------------------- .text._ZN10layer_norm31ln_parallel_residual_fwd_kernelINS_13Kernel_traitsI13__nv_bfloat16S2_fS2_fjLj1536ELj1ELj4ELj1ELj16ENS_18Kernel_traits_baseILj1536ES2_S2_fS2_fjLj128EEEEELb0ELb1ELb0EEEvNS_9FwdParamsE --------------------------
	.section	.text._ZN10layer_norm31ln_parallel_residual_fwd_kernelINS_13Kernel_traitsI13__nv_bfloat16S2_fS2_fjLj1536ELj1ELj4ELj1ELj16ENS_18Kernel_traits_baseILj1536ES2_S2_fS2_fjLj128EEEEELb0ELb1ELb0EEEvNS_9FwdParamsE,"ax",@progbits
	.sectioninfo	@"SHI_REGISTERS=179"
	.align	128
        .global         _ZN10layer_norm31ln_parallel_residual_fwd_kernelINS_13Kernel_traitsI13__nv_bfloat16S2_fS2_fjLj1536ELj1ELj4ELj1ELj16ENS_18Kernel_traits_baseILj1536ES2_S2_fS2_fjLj128EEEEELb0ELb1ELb0EEEvNS_9FwdParamsE
        .type           _ZN10layer_norm31ln_parallel_residual_fwd_kernelINS_13Kernel_traitsI13__nv_bfloat16S2_fS2_fjLj1536ELj1ELj4ELj1ELj16ENS_18Kernel_traits_baseILj1536ES2_S2_fS2_fjLj128EEEEELb0ELb1ELb0EEEvNS_9FwdParamsE,@function
        .size           _ZN10layer_norm31ln_parallel_residual_fwd_kernelINS_13Kernel_traitsI13__nv_bfloat16S2_fS2_fjLj1536ELj1ELj4ELj1ELj16ENS_18Kernel_traits_baseILj1536ES2_S2_fS2_fjLj128EEEEELb0ELb1ELb0EEEvNS_9FwdParamsE,(.L_x_39470 - _ZN10layer_norm31ln_parallel_residual_fwd_kernelINS_13Kernel_traitsI13__nv_bfloat16S2_fS2_fjLj1536ELj1ELj4ELj1ELj16ENS_18Kernel_traits_baseILj1536ES2_S2_fS2_fjLj128EEEEELb0ELb1ELb0EEEvNS_9FwdParamsE)
        .other          _ZN10layer_norm31ln_parallel_residual_fwd_kernelINS_13Kernel_traitsI13__nv_bfloat16S2_fS2_fjLj1536ELj1ELj4ELj1ELj16ENS_18Kernel_traits_baseILj1536ES2_S2_fS2_fjLj128EEEEELb0ELb1ELb0EEEvNS_9FwdParamsE,@"STO_CUDA_ENTRY STV_DEFAULT"
_ZN10layer_norm31ln_parallel_residual_fwd_kernelINS_13Kernel_traitsI13__nv_bfloat16S2_fS2_fjLj1536ELj1ELj4ELj1ELj16ENS_18Kernel_traits_baseILj1536ES2_S2_fS2_fjLj128EEEEELb0ELb1ELb0EEEvNS_9FwdParamsE:
.text._ZN10layer_norm31ln_parallel_residual_fwd_kernelINS_13Kernel_traitsI13__nv_bfloat16S2_fS2_fjLj1536ELj1ELj4ELj1ELj16ENS_18Kernel_traits_baseILj1536ES2_S2_fS2_fjLj128EEEEELb0ELb1ELb0EEEvNS_9FwdParamsE:
        /* <DEDUP_REMOVED lines=32> */
.L_x_12437:
[----:B01----:R-:W-:Y:S05]  /*0200*/  BSYNC B0 ;  /* 0x0000000000007941 */ /* 0x003fea0003800000 */
.L_x_12436:
        /* <DEDUP_REMOVED lines=13> */
.L_x_12439:
[----:B0-----:R-:W-:Y:S05]  /*02e0*/  BSYNC B0 ;  /* 0x0000000000007941 */ /* 0x001fea0003800000 */
.L_x_12438:
        /* <DEDUP_REMOVED lines=13> */
.L_x_12441:
[----:B0-----:R-:W-:Y:S05]  /*03c0*/  BSYNC B0 ;  /* 0x0000000000007941 */ /* 0x001fea0003800000 */
.L_x_12440:
        /* <DEDUP_REMOVED lines=13> */
.L_x_12443:
[----:B0-----:R-:W-:Y:S05]  /*04a0*/  BSYNC B0 ;  /* 0x0000000000007941 */ /* 0x001fea0003800000 */
.L_x_12442:
        /* <DEDUP_REMOVED lines=13> */
.L_x_12445:
[----:B0-----:R-:W-:Y:S05]  /*0580*/  BSYNC B0 ;  /* 0x0000000000007941 */ /* 0x001fea0003800000 */
.L_x_12444:
[----:B------:R-:W-:Y:S01]  /*0590*/  ISETP.GE.U32.AND P1, PT, R0, 0xc0, PT ;  /* 0x000000c00000780c */ /* 0x000fe20003f26070 */
[----:B------:R-:W-:Y:S01]  /*05a0*/  BSSY B0, `(.L_x_12446) ;  /* 0x000000f000007945 */ /* 0x000fe20003800000 */
[----:B------:R-:W-:-:S04]  /*05b0*/  SHF.R.U32.HI R2, RZ, 0x5, R6 ;  /* 0x00000005ff027819 */ /* 0x000fc80000011606 */
[----:B------:R-:W-:Y:S02]  /*05c0*/  LEA R155, R155, R2, 0x2 ;  /* 0x000000029b9b7211 */ /* 0x000fe400078e10ff */
[----:B------:R-:W-:-:S05]  /*05d0*/  P2R R2, PR, RZ, 0x2 ;  /* 0x00000002ff027803 */ /* 0x000fca0000000000 */
[----:B------:R-:W-:Y:S05]  /*05e0*/  @!P1 BRA `(.L_x_12447) ;  /* 0x000000a000009947 */ /* 0x000fea0003800000 */
[----:B------:R-:W-:Y:S02]  /*05f0*/  ISETP.NE.U32.AND P1, PT, RZ, c[0x0][0x218], PT ;  /* 0x00008600ff007a0c */ /* 0x000fe40003f25070 */
[----:B------:R-:W-:Y:S02]  /*0600*/  MOV R49, 0x10 ;  /* 0x0000001000317802 */ /* 0x000fe40000000f00 */
        /* <DEDUP_REMOVED lines=8> */
.L_x_12447:
[----:B0-----:R-:W-:Y:S05]  /*0690*/  BSYNC B0 ;  /* 0x0000000000007941 */ /* 0x001fea0003800000 */
.L_x_12446:
[----:B------:R-:W-:-:S13]  /*06a0*/  ISETP.GE.AND P1, PT, R155, c[0x0][0x164], PT ;  /* 0x000059009b007a0c */ /* 0x000fda0003f26270 */
        /* <DEDUP_REMOVED lines=98> */
.L_x_12571:
        /* <DEDUP_REMOVED lines=15> */
[----:B------:R-:W-:Y:S02]  /*0dc0*/  @P2 LEA.HI.X R63, R164, c[0x0][0x17c], RZ, 0x4, P1 ;  /* 0x00005f00a43f2a11 */ /* 0x000fe400008f24ff */
[----:B------:R-:W-:-:S03]  /*0dd0*/  ISETP.NE.U32.AND P1, PT, RZ, c[0x0][0x180], PT ;  /* 0x00006000ff007a0c */ /* 0x000fc60003f25070 */
[----:B------:R0:W5:Y:S01]  /*0de0*/  @P2 LDG.E.128 R48, [R62.64] ;  /* 0x000000043e302981 */ /* 0x000162000c1e1d00 */
[----:B------:R-:W-:Y:S02]  /*0df0*/  ISETP.NE.AND.EX P1, PT, RZ, c[0x0][0x184], PT, P1 ;  /* 0x00006100ff007a0c */ /* 0x000fe40003f25310 */
[----:B------:R-:W-:-:S04]  /*0e00*/  ISETP.NE.U32.AND P2, PT, RZ, c[0x0][0x178], PT ;  /* 0x00005e00ff007a0c */ /* 0x000fc80003f45070 */
[----:B------:R-:W-:-:S07]  /*0e10*/  ISETP.NE.AND.EX P2, PT, RZ, c[0x0][0x17c], PT, P2 ;  /* 0x00005f00ff007a0c */ /* 0x000fce0003f45320 */
[----:B------:R-:W-:-:S04]  /*0e20*/  @P1 LEA R60, P3, R164, c[0x0][0x180], 0x5 ;  /* 0x00006000a43c1a11 */ /* 0x000fc800078628ff */
[----:B------:R-:W-:-:S05]  /*0e30*/  @P1 LEA.HI.X R61, R164, c[0x0][0x184], RZ, 0x5, P3 ;  /* 0x00006100a43d1a11 */ /* 0x000fca00018f2cff */
[----:B------:R2:W5:Y:S04]  /*0e40*/  @P1 LDG.E.128 R52, [R60.64] ;  /* 0x000000043c341981 */ /* 0x000568000c1e1d00 */
[----:B------:R2:W5:Y:S02]  /*0e50*/  @P1 LDG.E.128 R56, [R60.64+0x10] ;  /* 0x000010043c381981 */ /* 0x000564000c1e1d00 */
[----:B--2---:R-:W-:Y:S01]  /*0e60*/  PRMT R60, RZ, 0x5410, R64 ;  /* 0x00005410ff3c7816 */ /* 0x004fe20000000040 */
[----:B------:R-:W-:Y:S05]  /*0e70*/  @P2 BRA `(.L_x_12450) ;  /* 0x0000003000002947 */ /* 0x000fea0003800000 */
[----:B0-----:R-:W-:Y:S05]  /*0e80*/  @!P1 BRA `(.L_x_12451) ;  /* 0x0000005000009947 */ /* 0x001fea0003800000 */
[----:B-----5:R-:W-:Y:S01]  /*0e90*/  FADD.FTZ R60, R52, R60 ;  /* 0x0000003c343c7221 */ /* 0x020fe20000010000 */
[----:B------:R-:W-:Y:S05]  /*0ea0*/  BRA `(.L_x_12451) ;  /* 0x0000003000007947 */ /* 0x000fea0003800000 */
.L_x_12450:
[----:B0----5:R-:W-:-:S05]  /*0eb0*/  PRMT R61, RZ, 0x5410, R48 ;  /* 0x00005410ff3d7816 */ /* 0x021fca0000000030 */
[----:B------:R-:W-:-:S04]  /*0ec0*/  FADD.FTZ R60, R61, R60 ;  /* 0x0000003c3d3c7221 */ /* 0x000fc80000010000 */
[----:B------:R-:W-:Y:S02]  /*0ed0*/  @P1 FADD.FTZ R60, R52, R60 ;  /* 0x0000003c343c1221 */ /* 0x000fe40000010000 */
.L_x_12451:
[----:B------:R-:W-:Y:S01]  /*0ee0*/  PRMT R61, RZ, 0x7610, R64 ;  /* 0x00007610ff3d7816 */ /* 0x000fe20000000040 */
[----:B------:R-:W-:Y:S05]  /*0ef0*/  @P2 BRA `(.L_x_12452) ;  /* 0x0000003000002947 */ /* 0x000fea0003800000 */
[----:B------:R-:W-:Y:S05]  /*0f00*/  @!P1 BRA `(.L_x_12453) ;  /* 0x0000005000009947 */ /* 0x000fea0003800000 */
[----:B-----5:R-:W-:Y:S01]  /*0f10*/  FADD.FTZ R61, R53, R61 ;  /* 0x0000003d353d7221 */ /* 0x020fe20000010000 */
[----:B------:R-:W-:Y:S05]  /*0f20*/  BRA `(.L_x_12453) ;  /* 0x0000003000007947 */ /* 0x000fea0003800000 */
.L_x_12452:
[----:B-----5:R-:W-:-:S05]  /*0f30*/  PRMT R62, RZ, 0x7610, R48 ;  /* 0x00007610ff3e7816 */ /* 0x020fca0000000030 */
[----:B------:R-:W-:-:S04]  /*0f40*/  FADD.FTZ R61, R62, R61 ;  /* 0x0000003d3e3d7221 */ /* 0x000fc80000010000 */
[----:B------:R-:W-:Y:S02]  /*0f50*/  @P1 FADD.FTZ R61, R53, R61 ;  /* 0x0000003d353d1221 */ /* 0x000fe40000010000 */
.L_x_12453:
[----:B------:R-:W-:Y:S01]  /*0f60*/  PRMT R62, RZ, 0x5410, R65 ;  /* 0x00005410ff3e7816 */ /* 0x000fe20000000041 */
[----:B------:R-:W-:Y:S05]  /*0f70*/  @P2 BRA `(.L_x_12454) ;  /* 0x0000003000002947 */ /* 0x000fea0003800000 */
[----:B------:R-:W-:Y:S05]  /*0f80*/  @!P1 BRA `(.L_x_12455) ;  /* 0x0000005000009947 */ /* 0x000fea0003800000 */
[----:B-----5:R-:W-:Y:S01]  /*0f90*/  FADD.FTZ R62, R54, R62 ;  /* 0x0000003e363e7221 */ /* 0x020fe20000010000 */
[----:B------:R-:W-:Y:S05]  /*0fa0*/  BRA `(.L_x_12455) ;  /* 0x0000003000007947 */ /* 0x000fea0003800000 */
.L_x_12454:
[----:B-----5:R-:W-:-:S05]  /*0fb0*/  PRMT R63, RZ, 0x5410, R49 ;  /* 0x00005410ff3f7816 */ /* 0x020fca0000000031 */
[----:B------:R-:W-:-:S04]  /*0fc0*/  FADD.FTZ R62, R63, R62 ;  /* 0x0000003e3f3e7221 */ /* 0x000fc80000010000 */
[----:B------:R-:W-:Y:S02]  /*0fd0*/  @P1 FADD.FTZ R62, R54, R62 ;  /* 0x0000003e363e1221 */ /* 0x000fe40000010000 */
.L_x_12455:
[----:B------:R-:W-:Y:S01]  /*0fe0*/  PRMT R63, RZ, 0x7610, R65 ;  /* 0x00007610ff3f7816 */ /* 0x000fe20000000041 */
[----:B------:R-:W-:Y:S05]  /*0ff0*/  @P2 BRA `(.L_x_12456) ;  /* 0x0000003000002947 */ /* 0x000fea0003800000 */
[----:B------:R-:W-:Y:S05]  /*1000*/  @!P1 BRA `(.L_x_12457) ;  /* 0x0000005000009947 */ /* 0x000fea0003800000 */
[----:B-----5:R-:W-:Y:S01]  /*1010*/  FADD.FTZ R63, R55, R63 ;  /* 0x0000003f373f7221 */ /* 0x020fe20000010000 */
[----:B------:R-:W-:Y:S05]  /*1020*/  BRA `(.L_x_12457) ;  /* 0x0000003000007947 */ /* 0x000fea0003800000 */
.L_x_12456:
[----:B-----5:R-:W-:-:S05]  /*1030*/  PRMT R64, RZ, 0x7610, R49 ;  /* 0x00007610ff407816 */ /* 0x020fca0000000031 */
[----:B------:R-:W-:-:S04]  /*1040*/  FADD.FTZ R63, R64, R63 ;  /* 0x0000003f403f7221 */ /* 0x000fc80000010000 */
[----:B------:R-:W-:Y:S02]  /*1050*/  @P1 FADD.FTZ R63, R55, R63 ;  /* 0x0000003f373f1221 */ /* 0x000fe40000010000 */
.L_x_12457:
[----:B------:R-:W-:Y:S01]  /*1060*/  PRMT R64, RZ, 0x5410, R66 ;  /* 0x00005410ff407816 */ /* 0x000fe20000000042 */
[----:B------:R-:W-:Y:S05]  /*1070*/  @P2 BRA `(.L_x_12458) ;  /* 0x0000003000002947 */ /* 0x000fea0003800000 */
[----:B------:R-:W-:Y:S05]  /*1080*/  @!P1 BRA `(.L_x_12459) ;  /* 0x0000005000009947 */ /* 0x000fea0003800000 */
[----:B-----5:R-:W-:Y:S01]  /*1090*/  FADD.FTZ R64, R56, R64 ;  /* 0x0000004038407221 */ /* 0x020fe20000010000 */
[----:B------:R-:W-:Y:S05]  /*10a0*/  BRA `(.L_x_12459) ;  /* 0x0000003000007947 */ /* 0x000fea0003800000 */
.L_x_12458:
[----:B-----5:R-:W-:-:S05]  /*10b0*/  PRMT R65, RZ, 0x5410, R50 ;  /* 0x00005410ff417816 */ /* 0x020fca0000000032 */
[----:B------:R-:W-:-:S04]  /*10c0*/  FADD.FTZ R64, R65, R64 ;  /* 0x0000004041407221 */ /* 0x000fc80000010000 */
[----:B------:R-:W-:Y:S02]  /*10d0*/  @P1 FADD.FTZ R64, R56, R64 ;  /* 0x0000004038401221 */ /* 0x000fe40000010000 */
.L_x_12459:
[----:B------:R-:W-:Y:S01]  /*10e0*/  PRMT R65, RZ, 0x7610, R66 ;  /* 0x00007610ff417816 */ /* 0x000fe20000000042 */
[----:B------:R-:W-:Y:S05]  /*10f0*/  @P2 BRA `(.L_x_12460) ;  /* 0x0000003000002947 */ /* 0x000fea0003800000 */
[----:B------:R-:W-:Y:S05]  /*1100*/  @!P1 BRA `(.L_x_12461) ;  /* 0x0000005000009947 */ /* 0x000fea0003800000 */
[----:B-----5:R-:W-:Y:S01]  /*1110*/  FADD.FTZ R65, R57, R65 ;  /* 0x0000004139417221 */ /* 0x020fe20000010000 */
[----:B------:R-:W-:Y:S05]  /*1120*/  BRA `(.L_x_12461) ;  /* 0x0000003000007947 */ /* 0x000fea0003800000 */
.L_x_12460:
[----:B-----5:R-:W-:-:S05]  /*1130*/  PRMT R66, RZ, 0x7610, R50 ;  /* 0x00007610ff427816 */ /* 0x020fca0000000032 */
[----:B------:R-:W-:-:S04]  /*1140*/  FADD.FTZ R65, R66, R65 ;  /* 0x0000004142417221 */ /* 0x000fc80000010000 */
[----:B------:R-:W-:Y:S02]  /*1150*/  @P1 FADD.FTZ R65, R57, R65 ;  /* 0x0000004139411221 */ /* 0x000fe40000010000 */
.L_x_12461:
[----:B------:R-:W-:Y:S01]  /*1160*/  PRMT R66, RZ, 0x5410, R67 ;  /* 0x00005410ff427816 */ /* 0x000fe20000000043 */
[----:B------:R-:W-:Y:S05]  /*1170*/  @P2 BRA `(.L_x_12462) ;  /* 0x0000003000002947 */ /* 0x000fea0003800000 */
[----:B------:R-:W-:Y:S05]  /*1180*/  @!P1 BRA `(.L_x_12463) ;  /* 0x0000005000009947 */ /* 0x000fea0003800000 */
[----:B-----5:R-:W-:Y:S01]  /*1190*/  FADD.FTZ R66, R58, R66 ;  /* 0x000000423a427221 */ /* 0x020fe20000010000 */
[----:B------:R-:W-:Y:S05]  /*11a0*/  BRA `(.L_x_12463) ;  /* 0x0000003000007947 */ /* 0x000fea0003800000 */
.L_x_12462:
[----:B-----5:R-:W-:-:S05]  /*11b0*/  PRMT R109, RZ, 0x5410, R51 ;  /* 0x00005410ff6d7816 */ /* 0x020fca0000000033 */
[----:B------:R-:W-:-:S04]  /*11c0*/  FADD.FTZ R66, R109, R66 ;  /* 0x000000426d427221 */ /* 0x000fc80000010000 */
[----:B------:R-:W-:Y:S02]  /*11d0*/  @P1 FADD.FTZ R66, R58, R66 ;  /* 0x000000423a421221 */ /* 0x000fe40000010000 */
.L_x_12463:
[----:B------:R-:W-:Y:S01]  /*11e0*/  PRMT R67, RZ, 0x7610, R67 ;  /* 0x00007610ff437816 */ /* 0x000fe20000000043 */
[----:B------:R-:W-:Y:S05]  /*11f0*/  @P2 BRA `(.L_x_12464) ;  /* 0x0000003000002947 */ /* 0x000fea0003800000 */
[----:B------:R-:W-:Y:S05]  /*1200*/  @!P1 BRA `(.L_x_12465) ;  /* 0x0000005000009947 */ /* 0x000fea0003800000 */
[----:B-----5:R-:W-:Y:S01]  /*1210*/  FADD.FTZ R67, R59, R67 ;  /* 0x000000433b437221 */ /* 0x020fe20000010000 */
[----:B------:R-:W-:Y:S05]  /*1220*/  BRA `(.L_x_12465) ;  /* 0x0000003000007947 */ /* 0x000fea0003800000 */
.L_x_12464:
[----:B-----5:R-:W-:-:S05]  /*1230*/  PRMT R108, RZ, 0x7610, R51 ;  /* 0x00007610ff6c7816 */ /* 0x020fca0000000033 */
[----:B------:R-:W-:-:S04]  /*1240*/  FADD.FTZ R67, R108, R67 ;  /* 0x000000436c437221 */ /* 0x000fc80000010000 */
[----:B------:R-:W-:Y:S02]  /*1250*/  @P1 FADD.FTZ R67, R59, R67 ;  /* 0x000000433b431221 */ /* 0x000fe40000010000 */
.L_x_12465:
[C---:B------:R-:W-:Y:S02]  /*1260*/  LEA R108, P1, R164.reuse, c[0x0][0x188], 0x5 ;  /* 0x00006200a46c7a11 */ /* 0x040fe400078228ff */
[C---:B------:R-:W-:Y:S02]  /*1270*/  IADD3 R111, R164.reuse, 0x20, RZ ;  /* 0x00000020a46f7810 */ /* 0x040fe40007ffe0ff */
[----:B------:R-:W-:-:S05]  /*1280*/  LEA.HI.X R109, R164, c[0x0][0x18c], RZ, 0x5, P1 ;  /* 0x00006300a46d7a11 */ /* 0x000fca00008f2cff */
[----:B------:R0:W-:Y:S04]  /*1290*/  STG.E.128 [R108.64], R60 ;  /* 0x0000003c6c007986 */ /* 0x0001e8000c101d04 */
[----:B------:R0:W-:Y:S02]  /*12a0*/  STG.E.128 [R108.64+0x10], R64 ;  /* 0x000010406c007986 */ /* 0x0001e4000c101d04 */
.L_x_12449:
[----:B------:R-:W-:Y:S05]  /*12b0*/  BSYNC B0 ;  /* 0x0000000000007941 */ /* 0x000fea0003800000 */
.L_x_12448:
        /* <DEDUP_REMOVED lines=9> */
[----:B------:R-:W-:Y:S02]  /*1350*/  @P2 LEA.HI.X R71, R111, c[0x0][0x17c], RZ, 0x4, P1 ;  /* 0x00005f006f472a11 */ /* 0x000fe400008f24ff */
[----:B------:R-:W-:-:S03]  /*1360*/  ISETP.NE.U32.AND P1, PT, RZ, c[0x0][0x180], PT ;  /* 0x00006000ff007a0c */ /* 0x000fc60003f25070 */
[----:B-----5:R1:W5:Y:S01]  /*1370*/  @P2 LDG.E.128 R48, [R70.64] ;  /* 0x0000000446302981 */ /* 0x020362000c1e1d00 */
        /* <DEDUP_REMOVED lines=9> */
[----:B-1----:R-:W-:Y:S05]  /*1410*/  @!P1 BRA `(.L_x_12469) ;  /* 0x0000005000009947 */ /* 0x002fea0003800000 */
[----:B-----5:R-:W-:Y:S01]  /*1420*/  FADD.FTZ R68, R52, R68 ;  /* 0x0000004434447221 */ /* 0x020fe20000010000 */
[----:B------:R-:W-:Y:S05]  /*1430*/  BRA `(.L_x_12469) ;  /* 0x0000003000007947 */ /* 0x000fea0003800000 */
.L_x_12468:
[----:B-1---5:R-:W-:-:S05]  /*1440*/  PRMT R69, RZ, 0x5410, R48 ;  /* 0x00005410ff457816 */ /* 0x022fca0000000030 */
[----:B------:R-:W-:-:S04]  /*1450*/  FADD.FTZ R68, R69, R68 ;  /* 0x0000004445447221 */ /* 0x000fc80000010000 */
[----:B------:R-:W-:Y:S02]  /*1460*/  @P1 FADD.FTZ R68, R52, R68 ;  /* 0x0000004434441221 */ /* 0x000fe40000010000 */
.L_x_12469:
[----:B------:R-:W-:Y:S01]  /*1470*/  PRMT R69, RZ, 0x7610, R72 ;  /* 0x00007610ff457816 */ /* 0x000fe20000000048 */
[----:B------:R-:W-:Y:S05]  /*1480*/  @P2 BRA `(.L_x_12470) ;  /* 0x0000003000002947 */ /* 0x000fea0003800000 */
[----:B------:R-:W-:Y:S05]  /*1490*/  @!P1 BRA `(.L_x_12471) ;  /* 0x0000005000009947 */ /* 0x000fea0003800000 */
[----:B-----5:R-:W-:Y:S01]  /*14a0*/  FADD.FTZ R69, R53, R69 ;  /* 0x0000004535457221 */ /* 0x020fe20000010000 */
[----:B------:R-:W-:Y:S05]  /*14b0*/  BRA `(.L_x_12471) ;  /* 0x0000003000007947 */ /* 0x000fea0003800000 */
.L_x_12470:
[----:B-----5:R-:W-:-:S05]  /*14c0*/  PRMT R70, RZ, 0x7610, R48 ;  /* 0x00007610ff467816 */ /* 0x020fca0000000030 */
[----:B------:R-:W-:-:S04]  /*14d0*/  FADD.FTZ R69, R70, R69 ;  /* 0x0000004546457221 */ /* 0x000fc80000010000 */
[----:B------:R-:W-:Y:S02]  /*14e0*/  @P1 FADD.FTZ R69, R53, R69 ;  /* 0x0000004535451221 */ /* 0x000fe40000010000 */
.L_x_12471:
[----:B------:R-:W-:Y:S01]  /*14f0*/  PRMT R70, RZ, 0x5410, R73 ;  /* 0x00005410ff467816 */ /* 0x000fe20000000049 */
[----:B------:R-:W-:Y:S05]  /*1500*/  @P2 BRA `(.L_x_12472) ;  /* 0x0000003000002947 */ /* 0x000fea0003800000 */
[----:B------:R-:W-:Y:S05]  /*1510*/  @!P1 BRA `(.L_x_12473) ;  /* 0x0000005000009947 */ /* 0x000fea0003800000 */
[----:B-----5:R-:W-:Y:S01]  /*1520*/  FADD.FTZ R70, R54, R70 ;  /* 0x0000004636467221 */ /* 0x020fe20000010000 */
[----:B------:R-:W-:Y:S05]  /*1530*/  BRA `(.L_x_12473) ;  /* 0x0000003000007947 */ /* 0x000fea0003800000 */
.L_x_12472:
[----:B-----5:R-:W-:-:S05]  /*1540*/  PRMT R71, RZ, 0x5410, R49 ;  /* 0x00005410ff477816 */ /* 0x020fca0000000031 */
[----:B------:R-:W-:-:S04]  /*1550*/  FADD.FTZ R70, R71, R70 ;  /* 0x0000004647467221 */ /* 0x000fc80000010000 */
[----:B------:R-:W-:Y:S02]  /*1560*/  @P1 FADD.FTZ R70, R54, R70 ;  /* 0x0000004636461221 */ /* 0x000fe40000010000 */
.L_x_12473:
[----:B------:R-:W-:Y:S01]  /*1570*/  PRMT R71, RZ, 0x7610, R73 ;  /* 0x00007610ff477816 */ /* 0x000fe20000000049 */
[----:B------:R-:W-:Y:S05]  /*1580*/  @P2 BRA `(.L_x_12474) ;  /* 0x0000003000002947 */ /* 0x000fea0003800000 */
[----:B------:R-:W-:Y:S05]  /*1590*/  @!P1 BRA `(.L_x_12475) ;  /* 0x0000005000009947 */ /* 0x000fea0003800000 */
[----:B-----5:R-:W-:Y:S01]  /*15a0*/  FADD.FTZ R71, R55, R71 ;  /* 0x0000004737477221 */ /* 0x020fe20000010000 */
[----:B------:R-:W-:Y:S05]  /*15b0*/  BRA `(.L_x_12475) ;  /* 0x0000003000007947 */ /* 0x000fea0003800000 */
.L_x_12474:
[----:B-----5:R-:W-:-:S05]  /*15c0*/  PRMT R72, RZ, 0x7610, R49 ;  /* 0x00007610ff487816 */ /* 0x020fca0000000031 */
[----:B------:R-:W-:-:S04]  /*15d0*/  FADD.FTZ R71, R72, R71 ;  /* 0x0000004748477221 */ /* 0x000fc80000010000 */
[----:B------:R-:W-:Y:S02]  /*15e0*/  @P1 FADD.FTZ R71, R55, R71 ;  /* 0x0000004737471221 */ /* 0x000fe40000010000 */
.L_x_12475:
[----:B------:R-:W-:Y:S01]  /*15f0*/  PRMT R72, RZ, 0x5410, R74 ;  /* 0x00005410ff487816 */ /* 0x000fe2000000004a */
[----:B------:R-:W-:Y:S05]  /*1600*/  @P2 BRA `(.L_x_12476) ;  /* 0x0000003000002947 */ /* 0x000fea0003800000 */
[----:B------:R-:W-:Y:S05]  /*1610*/  @!P1 BRA `(.L_x_12477) ;  /* 0x0000005000009947 */ /* 0x000fea0003800000 */
[----:B-----5:R-:W-:Y:S01]  /*1620*/  FADD.FTZ R72, R56, R72 ;  /* 0x0000004838487221 */ /* 0x020fe20000010000 */
[----:B------:R-:W-:Y:S05]  /*1630*/  BRA `(.L_x_12477) ;  /* 0x0000003000007947 */ /* 0x000fea0003800000 */
.L_x_12476:
[----:B-----5:R-:W-:-:S05]  /*1640*/  PRMT R73, RZ, 0x5410, R50 ;  /* 0x00005410ff497816 */ /* 0x020fca0000000032 */
[----:B------:R-:W-:-:S04]  /*1650*/  FADD.FTZ R72, R73, R72 ;  /* 0x0000004849487221 */ /* 0x000fc80000010000 */
[----:B------:R-:W-:Y:S02]  /*1660*/  @P1 FADD.FTZ R72, R56, R72 ;  /* 0x0000004838481221 */ /* 0x000fe40000010000 */
.L_x_12477:
[----:B------:R-:W-:Y:S01]  /*1670*/  PRMT R73, RZ, 0x7610, R74 ;  /* 0x00007610ff497816 */ /* 0x000fe2000000004a */
[----:B------:R-:W-:Y:S05]  /*1680*/  @P2 BRA `(.L_x_12478) ;  /* 0x0000003000002947 */ /* 0x000fea0003800000 */
[----:B------:R-:W-:Y:S05]  /*1690*/  @!P1 BRA `(.L_x_12479) ;  /* 0x0000005000009947 */ /* 0x000fea0003800000 */
[----:B-----5:R-:W-:Y:S01]  /*16a0*/  FADD.FTZ R73, R57, R73 ;  /* 0x0000004939497221 */ /* 0x020fe20000010000 */
[----:B------:R-:W-:Y:S05]  /*16b0*/  BRA `(.L_x_12479) ;  /* 0x0000003000007947 */ /* 0x000fea0003800000 */
.L_x_12478:
[----:B-----5:R-:W-:-:S05]  /*16c0*/  PRMT R74, RZ, 0x7610, R50 ;  /* 0x00007610ff4a7816 */ /* 0x020fca0000000032 */
[----:B------:R-:W-:-:S04]  /*16d0*/  FADD.FTZ R73, R74, R73 ;  /* 0x000000494a497221 */ /* 0x000fc80000010000 */
[----:B------:R-:W-:Y:S02]  /*16e0*/  @P1 FADD.FTZ R73, R57, R73 ;  /* 0x0000004939491221 */ /* 0x000fe40000010000 */
.L_x_12479:
[----:B------:R-:W-:Y:S01]  /*16f0*/  PRMT R74, RZ, 0x5410, R75 ;  /* 0x00005410ff4a7816 */ /* 0x000fe2000000004b */
[----:B------:R-:W-:Y:S05]  /*1700*/  @P2 BRA `(.L_x_12480) ;  /* 0x0000003000002947 */ /* 0x000fea0003800000 */
[----:B------:R-:W-:Y:S05]  /*1710*/  @!P1 BRA `(.L_x_12481) ;  /* 0x0000005000009947 */ /* 0x000fea0003800000 */
[----:B-----5:R-:W-:Y:S01]  /*1720*/  FADD.FTZ R74, R58, R74 ;  /* 0x0000004a3a4a7221 */ /* 0x020fe20000010000 */
[----:B------:R-:W-:Y:S05]  /*1730*/  BRA `(.L_x_12481) ;  /* 0x0000003000007947 */ /* 0x000fea0003800000 */
.L_x_12480:
[----:B0----5:R-:W-:-:S05]  /*1740*/  PRMT R109, RZ, 0x5410, R51 ;  /* 0x00005410ff6d7816 */ /* 0x021fca0000000033 */
[----:B------:R-:W-:-:S04]  /*1750*/  FADD.FTZ R74, R109, R74 ;  /* 0x0000004a6d4a7221 */ /* 0x000fc80000010000 */
[----:B------:R-:W-:Y:S02]  /*1760*/  @P1 FADD.FTZ R74, R58, R74 ;  /* 0x0000004a3a4a1221 */ /* 0x000fe40000010000 */
.L_x_12481:
[----:B------:R-:W-:Y:S01]  /*1770*/  PRMT R75, RZ, 0x7610, R75 ;  /* 0x00007610ff4b7816 */ /* 0x000fe2000000004b */
[----:B------:R-:W-:Y:S05]  /*1780*/  @P2 BRA `(.L_x_12482) ;  /* 0x0000003000002947 */ /* 0x000fea0003800000 */
[----:B------:R-:W-:Y:S05]  /*1790*/  @!P1 BRA `(.L_x_12483) ;  /* 0x0000005000009947 */ /* 0x000fea0003800000 */
[----:B-----5:R-:W-:Y:S01]  /*17a0*/  FADD.FTZ R75, R59, R75 ;  /* 0x0000004b3b4b7221 */ /* 0x020fe20000010000 */
[----:B------:R-:W-:Y:S05]  /*17b0*/  BRA `(.L_x_12483) ;  /* 0x0000003000007947 */ /* 0x000fea0003800000 */
.L_x_12482:
[----:B0----5:R-:W-:-:S05]  /*17c0*/  PRMT R108, RZ, 0x7610, R51 ;  /* 0x00007610ff6c7816 */ /* 0x021fca0000000033 */
[----:B------:R-:W-:-:S04]  /*17d0*/  FADD.FTZ R75, R108, R75 ;  /* 0x0000004b6c4b7221 */ /* 0x000fc80000010000 */
[----:B------:R-:W-:Y:S02]  /*17e0*/  @P1 FADD.FTZ R75, R59, R75 ;  /* 0x0000004b3b4b1221 */ /* 0x000fe40000010000 */
.L_x_12483:
[----:B0-----:R-:W-:-:S04]  /*17f0*/  LEA R108, P1, R111, c[0x0][0x188], 0x5 ;  /* 0x000062006f6c7a11 */ /* 0x001fc800078228ff */
[C---:B------:R-:W-:Y:S02]  /*1800*/  LEA.HI.X R109, R111.reuse, c[0x0][0x18c], RZ, 0x5, P1 ;  /* 0x000063006f6d7a11 */ /* 0x040fe400008f2cff */
[----:B------:R-:W-:-:S03]  /*1810*/  IADD3 R111, R111, 0x20, RZ ;  /* 0x000000206f6f7810 */ /* 0x000fc60007ffe0ff */
[----:B------:R0:W-:Y:S04]  /*1820*/  STG.E.128 [R108.64], R68 ;  /* 0x000000446c007986 */ /* 0x0001e8000c101d04 */
[----:B------:R0:W-:Y:S02]  /*1830*/  STG.E.128 [R108.64+0x10], R72 ;  /* 0x000010486c007986 */ /* 0x0001e4000c101d04 */
.L_x_12467:
[----:B------:R-:W-:Y:S05]  /*1840*/  BSYNC B0 ;  /* 0x0000000000007941 */ /* 0x000fea0003800000 */
.L_x_12466:
        /* <DEDUP_REMOVED lines=24> */
.L_x_12486:
[----:B-1---5:R-:W-:-:S05]  /*19d0*/  PRMT R77, RZ, 0x5410, R48 ;  /* 0x00005410ff4d7816 */ /* 0x022fca0000000030 */
[----:B------:R-:W-:-:S04]  /*19e0*/  FADD.FTZ R76, R77, R76 ;  /* 0x0000004c4d4c7221 */ /* 0x000fc80000010000 */
[----:B------:R-:W-:Y:S02]  /*19f0*/  @P1 FADD.FTZ R76, R52, R76 ;  /* 0x0000004c344c1221 */ /* 0x000fe40000010000 */
.L_x_12487:
[----:B------:R-:W-:Y:S01]  /*1a00*/  PRMT R77, RZ, 0x7610, R80 ;  /* 0x00007610ff4d7816 */ /* 0x000fe20000000050 */
[----:B------:R-:W-:Y:S05]  /*1a10*/  @P2 BRA `(.L_x_12488) ;  /* 0x0000003000002947 */ /* 0x000fea0003800000 */
[----:B------:R-:W-:Y:S05]  /*1a20*/  @!P1 BRA `(.L_x_12489) ;  /* 0x0000005000009947 */ /* 0x000fea0003800000 */
[----:B-----5:R-:W-:Y:S01]  /*1a30*/  FADD.FTZ R77, R53, R77 ;  /* 0x0000004d354d7221 */ /* 0x020fe20000010000 */
[----:B------:R-:W-:Y:S05]  /*1a40*/  BRA `(.L_x_12489) ;  /* 0x0000003000007947 */ /* 0x000fea0003800000 */
.L_x_12488:
[----:B-----5:R-:W-:-:S05]  /*1a50*/  PRMT R78, RZ, 0x7610, R48 ;  /* 0x00007610ff4e7816 */ /* 0x020fca0000000030 */
[----:B------:R-:W-:-:S04]  /*1a60*/  FADD.FTZ R77, R78, R77 ;  /* 0x0000004d4e4d7221 */ /* 0x000fc80000010000 */
[----:B------:R-:W-:Y:S02]  /*1a70*/  @P1 FADD.FTZ R77, R53, R77 ;  /* 0x0000004d354d1221 */ /* 0x000fe40000010000 */
.L_x_12489:
[----:B------:R-:W-:Y:S01]  /*1a80*/  PRMT R78, RZ, 0x5410, R81 ;  /* 0x00005410ff4e7816 */ /* 0x000fe20000000051 */
[----:B------:R-:W-:Y:S05]  /*1a90*/  @P2 BRA `(.L_x_12490) ;  /* 0x0000003000002947 */ /* 0x000fea0003800000 */
[----:B------:R-:W-:Y:S05]  /*1aa0*/  @!P1 BRA `(.L_x_12491) ;  /* 0x0000005000009947 */ /* 0x000fea0003800000 */
[----:B-----5:R-:W-:Y:S01]  /*1ab0*/  FADD.FTZ R78, R54, R78 ;  /* 0x0000004e364e7221 */ /* 0x020fe20000010000 */
[----:B------:R-:W-:Y:S05]  /*1ac0*/  BRA `(.L_x_12491) ;  /* 0x0000003000007947 */ /* 0x000fea0003800000 */
.L_x_12490:
[----:B-----5:R-:W-:-:S05]  /*1ad0*/  PRMT R79, RZ, 0x5410, R49 ;  /* 0x00005410ff4f7816 */ /* 0x020fca0000000031 */
[----:B------:R-:W-:-:S04]  /*1ae0*/  FADD.FTZ R78, R79, R78 ;  /* 0x0000004e4f4e7221 */ /* 0x000fc80000010000 */
[----:B------:R-:W-:Y:S02]  /*1af0*/  @P1 FADD.FTZ R78, R54, R78 ;  /* 0x0000004e364e1221 */ /* 0x000fe40000010000 */
.L_x_12491:
[----:B------:R-:W-:Y:S01]  /*1b00*/  PRMT R79, RZ, 0x7610, R81 ;  /* 0x00007610ff4f7816 */ /* 0x000fe20000000051 */
[----:B------:R-:W-:Y:S05]  /*1b10*/  @P2 BRA `(.L_x_12492) ;  /* 0x0000003000002947 */ /* 0x000fea0003800000 */
[----:B------:R-:W-:Y:S05]  /*1b20*/  @!P1 BRA `(.L_x_12493) ;  /* 0x0000005000009947 */ /* 0x000fea0003800000 */
[----:B-----5:R-:W-:Y:S01]  /*1b30*/  FADD.FTZ R79, R55, R79 ;  /* 0x0000004f374f7221 */ /* 0x020fe20000010000 */
[----:B------:R-:W-:Y:S05]  /*1b40*/  BRA `(.L_x_12493) ;  /* 0x0000003000007947 */ /* 0x000fea0003800000 */
.L_x_12492:
[----:B-----5:R-:W-:-:S05]  /*1b50*/  PRMT R80, RZ, 0x7610, R49 ;  /* 0x00007610ff507816 */ /* 0x020fca0000000031 */
[----:B------:R-:W-:-:S04]  /*1b60*/  FADD.FTZ R79, R80, R79 ;  /* 0x0000004f504f7221 */ /* 0x000fc80000010000 */
[----:B------:R-:W-:Y:S02]  /*1b70*/  @P1 FADD.FTZ R79, R55, R79 ;  /* 0x0000004f374f1221 */ /* 0x000fe40000010000 */
.L_x_12493:
[----:B------:R-:W-:Y:S01]  /*1b80*/  PRMT R80, RZ, 0x5410, R82 ;  /* 0x00005410ff507816 */ /* 0x000fe20000000052 */
[----:B------:R-:W-:Y:S05]  /*1b90*/  @P2 BRA `(.L_x_12494) ;  /* 0x0000003000002947 */ /* 0x000fea0003800000 */
[----:B------:R-:W-:Y:S05]  /*1ba0*/  @!P1 BRA `(.L_x_12495) ;  /* 0x0000005000009947 */ /* 0x000fea0003800000 */
[----:B-----5:R-:W-:Y:S01]  /*1bb0*/  FADD.FTZ R80, R56, R80 ;  /* 0x0000005038507221 */ /* 0x020fe20000010000 */
[----:B------:R-:W-:Y:S05]  /*1bc0*/  BRA `(.L_x_12495) ;  /* 0x0000003000007947 */ /* 0x000fea0003800000 */
.L_x_12494:
[----:B-----5:R-:W-:-:S05]  /*1bd0*/  PRMT R81, RZ, 0x5410, R50 ;  /* 0x00005410ff517816 */ /* 0x020fca0000000032 */
[----:B------:R-:W-:-:S04]  /*1be0*/  FADD.FTZ R80, R81, R80 ;  /* 0x0000005051507221 */ /* 0x000fc80000010000 */
[----:B------:R-:W-:Y:S02]  /*1bf0*/  @P1 FADD.FTZ R80, R56, R80 ;  /* 0x0000005038501221 */ /* 0x000fe40000010000 */
.L_x_12495:
[----:B------:R-:W-:Y:S01]  /*1c00*/  PRMT R81, RZ, 0x7610, R82 ;  /* 0x00007610ff517816 */ /* 0x000fe20000000052 */
[----:B------:R-:W-:Y:S05]  /*1c10*/  @P2 BRA `(.L_x_12496) ;  /* 0x0000003000002947 */ /* 0x000fea0003800000 */
[----:B------:R-:W-:Y:S05]  /*1c20*/  @!P1 BRA `(.L_x_12497) ;  /* 0x0000005000009947 */ /* 0x000fea0003800000 */
[----:B-----5:R-:W-:Y:S01]  /*1c30*/  FADD.FTZ R81, R57, R81 ;  /* 0x0000005139517221 */ /* 0x020fe20000010000 */
[----:B------:R-:W-:Y:S05]  /*1c40*/  BRA `(.L_x_12497) ;  /* 0x0000003000007947 */ /* 0x000fea0003800000 */
.L_x_12496:
[----:B-----5:R-:W-:-:S05]  /*1c50*/  PRMT R82, RZ, 0x7610, R50 ;  /* 0x00007610ff527816 */ /* 0x020fca0000000032 */
[----:B------:R-:W-:-:S04]  /*1c60*/  FADD.FTZ R81, R82, R81 ;  /* 0x0000005152517221 */ /* 0x000fc80000010000 */
[----:B------:R-:W-:Y:S02]  /*1c70*/  @P1 FADD.FTZ R81, R57, R81 ;  /* 0x0000005139511221 */ /* 0x000fe40000010000 */
.L_x_12497:
[----:B------:R-:W-:Y:S01]  /*1c80*/  PRMT R82, RZ, 0x5410, R83 ;  /* 0x00005410ff527816 */ /* 0x000fe20000000053 */
[----:B------:R-:W-:Y:S05]  /*1c90*/  @P2 BRA `(.L_x_12498) ;  /* 0x0000003000002947 */ /* 0x000fea0003800000 */
[----:B------:R-:W-:Y:S05]  /*1ca0*/  @!P1 BRA `(.L_x_12499) ;  /* 0x0000005000009947 */ /* 0x000fea0003800000 */
[----:B-----5:R-:W-:Y:S01]  /*1cb0*/  FADD.FTZ R82, R58, R82 ;  /* 0x000000523a527221 */ /* 0x020fe20000010000 */
[----:B------:R-:W-:Y:S05]  /*1cc0*/  BRA `(.L_x_12499) ;  /* 0x0000003000007947 */ /* 0x000fea0003800000 */
.L_x_12498:
[----:B0----5:R-:W-:-:S05]  /*1cd0*/  PRMT R109, RZ, 0x5410, R51 ;  /* 0x00005410ff6d7816 */ /* 0x021fca0000000033 */
[----:B------:R-:W-:-:S04]  /*1ce0*/  FADD.FTZ R82, R109, R82 ;  /* 0x000000526d527221 */ /* 0x000fc80000010000 */
[----:B------:R-:W-:Y:S02]  /*1cf0*/  @P1 FADD.FTZ R82, R58, R82 ;  /* 0x000000523a521221 */ /* 0x000fe40000010000 */
.L_x_12499:
[----:B------:R-:W-:Y:S01]  /*1d00*/  PRMT R83, RZ, 0x7610, R83 ;  /* 0x00007610ff537816 */ /* 0x000fe20000000053 */
[----:B------:R-:W-:Y:S05]  /*1d10*/  @P2 BRA `(.L_x_12500) ;  /* 0x0000003000002947 */ /* 0x000fea0003800000 */
[----:B------:R-:W-:Y:S05]  /*1d20*/  @!P1 BRA `(.L_x_12501) ;  /* 0x0000005000009947 */ /* 0x000fea0003800000 */
[----:B-----5:R-:W-:Y:S01]  /*1d30*/  FADD.FTZ R83, R59, R83 ;  /* 0x000000533b537221 */ /* 0x020fe20000010000 */
[----:B------:R-:W-:Y:S05]  /*1d40*/  BRA `(.L_x_12501) ;  /* 0x0000003000007947 */ /* 0x000fea0003800000 */
.L_x_12500:
[----:B0----5:R-:W-:-:S05]  /*1d50*/  PRMT R108, RZ, 0x7610, R51 ;  /* 0x00007610ff6c7816 */ /* 0x021fca0000000033 */
[----:B------:R-:W-:-:S04]  /*1d60*/  FADD.FTZ R83, R108, R83 ;  /* 0x000000536c537221 */ /* 0x000fc80000010000 */
[----:B------:R-:W-:Y:S02]  /*1d70*/  @P1 FADD.FTZ R83, R59, R83 ;  /* 0x000000533b531221 */ /* 0x000fe40000010000 */
.L_x_12501:
[----:B0-----:R-:W-:-:S04]  /*1d80*/  LEA R108, P1, R111, c[0x0][0x188], 0x5 ;  /* 0x000062006f6c7a11 */ /* 0x001fc800078228ff */
[C---:B------:R-:W-:Y:S02]  /*1d90*/  LEA.HI.X R109, R111.reuse, c[0x0][0x18c], RZ, 0x5, P1 ;  /* 0x000063006f6d7a11 */ /* 0x040fe400008f2cff */
[----:B------:R-:W-:-:S03]  /*1da0*/  IADD3 R111, R111, 0x20, RZ ;  /* 0x000000206f6f7810 */ /* 0x000fc60007ffe0ff */
[----:B------:R0:W-:Y:S04]  /*1db0*/  STG.E.128 [R108.64], R76 ;  /* 0x0000004c6c007986 */ /* 0x0001e8000c101d04 */
[----:B------:R0:W-:Y:S02]  /*1dc0*/  STG.E.128 [R108.64+0x10], R80 ;  /* 0x000010506c007986 */ /* 0x0001e4000c101d04 */
.L_x_12485:
[----:B------:R-:W-:Y:S05]  /*1dd0*/  BSYNC B0 ;  /* 0x0000000000007941 */ /* 0x000fea0003800000 */
.L_x_12484:
        /* <DEDUP_REMOVED lines=24> */
.L_x_12504:
[----:B-1---5:R-:W-:-:S05]  /*1f60*/  PRMT R85, RZ, 0x5410, R48 ;  /* 0x00005410ff557816 */ /* 0x022fca0000000030 */
[----:B------:R-:W-:-:S04]  /*1f70*/  FADD.FTZ R84, R85, R84 ;  /* 0x0000005455547221 */ /* 0x000fc80000010000 */
[----:B------:R-:W-:Y:S02]  /*1f80*/  @P1 FADD.FTZ R84, R52, R84 ;  /* 0x0000005434541221 */ /* 0x000fe40000010000 */
.L_x_12505:
[----:B------:R-:W-:Y:S01]  /*1f90*/  PRMT R85, RZ, 0x7610, R88 ;  /* 0x00007610ff557816 */ /* 0x000fe20000000058 */
[----:B------:R-:W-:Y:S05]  /*1fa0*/  @P2 BRA `(.L_x_12506) ;  /* 0x0000003000002947 */ /* 0x000fea0003800000 */
[----:B------:R-:W-:Y:S05]  /*1fb0*/  @!P1 BRA `(.L_x_12507) ;  /* 0x0000005000009947 */ /* 0x000fea0003800000 */
[----:B-----5:R-:W-:Y:S01]  /*1fc0*/  FADD.FTZ R85, R53, R85 ;  /* 0x0000005535557221 */ /* 0x020fe20000010000 */
[----:B------:R-:W-:Y:S05]  /*1fd0*/  BRA `(.L_x_12507) ;  /* 0x0000003000007947 */ /* 0x000fea0003800000 */
.L_x_12506:
[----:B-----5:R-:W-:-:S05]  /*1fe0*/  PRMT R86, RZ, 0x7610, R48 ;  /* 0x00007610ff567816 */ /* 0x020fca0000000030 */
[----:B------:R-:W-:-:S04]  /*1ff0*/  FADD.FTZ R85, R86, R85 ;  /* 0x0000005556557221 */ /* 0x000fc80000010000 */
[----:B------:R-:W-:Y:S02]  /*2000*/  @P1 FADD.FTZ R85, R53, R85 ;  /* 0x0000005535551221 */ /* 0x000fe40000010000 */
.L_x_12507:
[----:B------:R-:W-:Y:S01]  /*2010*/  PRMT R86, RZ, 0x5410, R89 ;  /* 0x00005410ff567816 */ /* 0x000fe20000000059 */
[----:B------:R-:W-:Y:S05]  /*2020*/  @P2 BRA `(.L_x_12508) ;  /* 0x0000003000002947 */ /* 0x000fea0003800000 */
[----:B------:R-:W-:Y:S05]  /*2030*/  @!P1 BRA `(.L_x_12509) ;  /* 0x0000005000009947 */ /* 0x000fea0003800000 */
[----:B-----5:R-:W-:Y:S01]  /*2040*/  FADD.FTZ R86, R54, R86 ;  /* 0x0000005636567221 */ /* 0x020fe20000010000 */
[----:B------:R-:W-:Y:S05]  /*2050*/  BRA `(.L_x_12509) ;  /* 0x0000003000007947 */ /* 0x000fea0003800000 */
.L_x_12508:
[----:B-----5:R-:W-:-:S05]  /*2060*/  PRMT R87, RZ, 0x5410, R49 ;  /* 0x00005410ff577816 */ /* 0x020fca0000000031 */
[----:B------:R-:W-:-:S04]  /*2070*/  FADD.FTZ R86, R87, R86 ;  /* 0x0000005657567221 */ /* 0x000fc80000010000 */
[----:B------:R-:W-:Y:S02]  /*2080*/  @P1 FADD.FTZ R86, R54, R86 ;  /* 0x0000005636561221 */ /* 0x000fe40000010000 */
.L_x_12509:
[----:B------:R-:W-:Y:S01]  /*2090*/  PRMT R87, RZ, 0x7610, R89 ;  /* 0x00007610ff577816 */ /* 0x000fe20000000059 */
[----:B------:R-:W-:Y:S05]  /*20a0*/  @P2 BRA `(.L_x_12510) ;  /* 0x0000003000002947 */ /* 0x000fea0003800000 */
[----:B------:R-:W-:Y:S05]  /*20b0*/  @!P1 BRA `(.L_x_12511) ;  /* 0x0000005000009947 */ /* 0x000fea0003800000 */
[----:B-----5:R-:W-:Y:S01]  /*20c0*/  FADD.FTZ R87, R55, R87 ;  /* 0x0000005737577221 */ /* 0x020fe20000010000 */
[----:B------:R-:W-:Y:S05]  /*20d0*/  BRA `(.L_x_12511) ;  /* 0x0000003000007947 */ /* 0x000fea0003800000 */
.L_x_12510:
[----:B-----5:R-:W-:-:S05]  /*20e0*/  PRMT R88, RZ, 0x7610, R49 ;  /* 0x00007610ff587816 */ /* 0x020fca0000000031 */
[----:B------:R-:W-:-:S04]  /*20f0*/  FADD.FTZ R87, R88, R87 ;  /* 0x0000005758577221 */ /* 0x000fc80000010000 */
[----:B------:R-:W-:Y:S02]  /*2100*/  @P1 FADD.FTZ R87, R55, R87 ;  /* 0x0000005737571221 */ /* 0x000fe40000010000 */
.L_x_12511:
[----:B------:R-:W-:Y:S01]  /*2110*/  PRMT R88, RZ, 0x5410, R90 ;  /* 0x00005410ff587816 */ /* 0x000fe2000000005a */
[----:B------:R-:W-:Y:S05]  /*2120*/  @P2 BRA `(.L_x_12512) ;  /* 0x0000003000002947 */ /* 0x000fea0003800000 */
[----:B------:R-:W-:Y:S05]  /*2130*/  @!P1 BRA `(.L_x_12513) ;  /* 0x0000005000009947 */ /* 0x000fea0003800000 */
[----:B-----5:R-:W-:Y:S01]  /*2140*/  FADD.FTZ R88, R56, R88 ;  /* 0x0000005838587221 */ /* 0x020fe20000010000 */
[----:B------:R-:W-:Y:S05]  /*2150*/  BRA `(.L_x_12513) ;  /* 0x0000003000007947 */ /* 0x000fea0003800000 */
.L_x_12512:
[----:B-----5:R-:W-:-:S05]  /*2160*/  PRMT R89, RZ, 0x5410, R50 ;  /* 0x00005410ff597816 */ /* 0x020fca0000000032 */
[----:B------:R-:W-:-:S04]  /*2170*/  FADD.FTZ R88, R89, R88 ;  /* 0x0000005859587221 */ /* 0x000fc80000010000 */
[----:B------:R-:W-:Y:S02]  /*2180*/  @P1 FADD.FTZ R88, R56, R88 ;  /* 0x0000005838581221 */ /* 0x000fe40000010000 */
.L_x_12513:
[----:B------:R-:W-:Y:S01]  /*2190*/  PRMT R89, RZ, 0x7610, R90 ;  /* 0x00007610ff597816 */ /* 0x000fe2000000005a */
[----:B------:R-:W-:Y:S05]  /*21a0*/  @P2 BRA `(.L_x_12514) ;  /* 0x0000003000002947 */ /* 0x000fea0003800000 */
[----:B------:R-:W-:Y:S05]  /*21b0*/  @!P1 BRA `(.L_x_12515) ;  /* 0x0000005000009947 */ /* 0x000fea0003800000 */
[----:B-----5:R-:W-:Y:S01]  /*21c0*/  FADD.FTZ R89, R57, R89 ;  /* 0x0000005939597221 */ /* 0x020fe20000010000 */
[----:B------:R-:W-:Y:S05]  /*21d0*/  BRA `(.L_x_12515) ;  /* 0x0000003000007947 */ /* 0x000fea0003800000 */
.L_x_12514:
[----:B-----5:R-:W-:-:S05]  /*21e0*/  PRMT R90, RZ, 0x7610, R50 ;  /* 0x00007610ff5a7816 */ /* 0x020fca0000000032 */
[----:B------:R-:W-:-:S04]  /*21f0*/  FADD.FTZ R89, R90, R89 ;  /* 0x000000595a597221 */ /* 0x000fc80000010000 */
[----:B------:R-:W-:Y:S02]  /*2200*/  @P1 FADD.FTZ R89, R57, R89 ;  /* 0x0000005939591221 */ /* 0x000fe40000010000 */
.L_x_12515:
[----:B------:R-:W-:Y:S01]  /*2210*/  PRMT R90, RZ, 0x5410, R91 ;  /* 0x00005410ff5a7816 */ /* 0x000fe2000000005b */
[----:B------:R-:W-:Y:S05]  /*2220*/  @P2 BRA `(.L_x_12516) ;  /* 0x0000003000002947 */ /* 0x000fea0003800000 */
[----:B------:R-:W-:Y:S05]  /*2230*/  @!P1 BRA `(.L_x_12517) ;  /* 0x0000005000009947 */ /* 0x000fea0003800000 */
[----:B-----5:R-:W-:Y:S01]  /*2240*/  FADD.FTZ R90, R58, R90 ;  /* 0x0000005a3a5a7221 */ /* 0x020fe20000010000 */
[----:B------:R-:W-:Y:S05]  /*2250*/  BRA `(.L_x_12517) ;  /* 0x0000003000007947 */ /* 0x000fea0003800000 */
.L_x_12516:
[----:B0----5:R-:W-:-:S05]  /*2260*/  PRMT R109, RZ, 0x5410, R51 ;  /* 0x00005410ff6d7816 */ /* 0x021fca0000000033 */
[----:B------:R-:W-:-:S04]  /*2270*/  FADD.FTZ R90, R109, R90 ;  /* 0x0000005a6d5a7221 */ /* 0x000fc80000010000 */
[----:B------:R-:W-:Y:S02]  /*2280*/  @P1 FADD.FTZ R90, R58, R90 ;  /* 0x0000005a3a5a1221 */ /* 0x000fe40000010000 */
.L_x_12517:
[----:B------:R-:W-:Y:S01]  /*2290*/  PRMT R91, RZ, 0x7610, R91 ;  /* 0x00007610ff5b7816 */ /* 0x000fe2000000005b */
[----:B------:R-:W-:Y:S05]  /*22a0*/  @P2 BRA `(.L_x_12518) ;  /* 0x0000003000002947 */ /* 0x000fea0003800000 */
[----:B------:R-:W-:Y:S05]  /*22b0*/  @!P1 BRA `(.L_x_12519) ;  /* 0x0000005000009947 */ /* 0x000fea0003800000 */
[----:B-----5:R-:W-:Y:S01]  /*22c0*/  FADD.FTZ R91, R59, R91 ;  /* 0x0000005b3b5b7221 */ /* 0x020fe20000010000 */
[----:B------:R-:W-:Y:S05]  /*22d0*/  BRA `(.L_x_12519) ;  /* 0x0000003000007947 */ /* 0x000fea0003800000 */
.L_x_12518:
[----:B0----5:R-:W-:-:S05]  /*22e0*/  PRMT R108, RZ, 0x7610, R51 ;  /* 0x00007610ff6c7816 */ /* 0x021fca0000000033 */
[----:B------:R-:W-:-:S04]  /*22f0*/  FADD.FTZ R91, R108, R91 ;  /* 0x0000005b6c5b7221 */ /* 0x000fc80000010000 */
[----:B------:R-:W-:Y:S02]  /*2300*/  @P1 FADD.FTZ R91, R59, R91 ;  /* 0x0000005b3b5b1221 */ /* 0x000fe40000010000 */
.L_x_12519:
[----:B0-----:R-:W-:-:S04]  /*2310*/  LEA R108, P1, R111, c[0x0][0x188], 0x5 ;  /* 0x000062006f6c7a11 */ /* 0x001fc800078228ff */
[C---:B------:R-:W-:Y:S02]  /*2320*/  LEA.HI.X R109, R111.reuse, c[0x0][0x18c], RZ, 0x5, P1 ;  /* 0x000063006f6d7a11 */ /* 0x040fe400008f2cff */
[----:B------:R-:W-:-:S03]  /*2330*/  IADD3 R111, R111, 0x20, RZ ;  /* 0x000000206f6f7810 */ /* 0x000fc60007ffe0ff */
[----:B------:R0:W-:Y:S04]  /*2340*/  STG.E.128 [R108.64], R84 ;  /* 0x000000546c007986 */ /* 0x0001e8000c101d04 */
[----:B------:R0:W-:Y:S02]  /*2350*/  STG.E.128 [R108.64+0x10], R88 ;  /* 0x000010586c007986 */ /* 0x0001e4000c101d04 */
.L_x_12503:
[----:B------:R-:W-:Y:S05]  /*2360*/  BSYNC B0 ;  /* 0x0000000000007941 */ /* 0x000fea0003800000 */
.L_x_12502:
        /* <DEDUP_REMOVED lines=24> */
.L_x_12522:
[----:B-1---5:R-:W-:-:S05]  /*24f0*/  PRMT R93, RZ, 0x5410, R48 ;  /* 0x00005410ff5d7816 */ /* 0x022fca0000000030 */
[----:B------:R-:W-:-:S04]  /*2500*/  FADD.FTZ R92, R93, R92 ;  /* 0x0000005c5d5c7221 */ /* 0x000fc80000010000 */
[----:B------:R-:W-:Y:S02]  /*2510*/  @P1 FADD.FTZ R92, R52, R92 ;  /* 0x0000005c345c1221 */ /* 0x000fe40000010000 */
.L_x_12523:
[----:B------:R-:W-:Y:S01]  /*2520*/  PRMT R93, RZ, 0x7610, R96 ;  /* 0x00007610ff5d7816 */ /* 0x000fe20000000060 */
[----:B------:R-:W-:Y:S05]  /*2530*/  @P2 BRA `(.L_x_12524) ;  /* 0x0000003000002947 */ /* 0x000fea0003800000 */
[----:B------:R-:W-:Y:S05]  /*2540*/  @!P1 BRA `(.L_x_12525) ;  /* 0x0000005000009947 */ /* 0x000fea0003800000 */
[----:B-----5:R-:W-:Y:S01]  /*2550*/  FADD.FTZ R93, R53, R93 ;  /* 0x0000005d355d7221 */ /* 0x020fe20000010000 */
[----:B------:R-:W-:Y:S05]  /*2560*/  BRA `(.L_x_12525) ;  /* 0x0000003000007947 */ /* 0x000fea0003800000 */
.L_x_12524:
[----:B-----5:R-:W-:-:S05]  /*2570*/  PRMT R94, RZ, 0x7610, R48 ;  /* 0x00007610ff5e7816 */ /* 0x020fca0000000030 */
[----:B------:R-:W-:-:S04]  /*2580*/  FADD.FTZ R93, R94, R93 ;  /* 0x0000005d5e5d7221 */ /* 0x000fc80000010000 */
[----:B------:R-:W-:Y:S02]  /*2590*/  @P1 FADD.FTZ R93, R53, R93 ;  /* 0x0000005d355d1221 */ /* 0x000fe40000010000 */
.L_x_12525:
[----:B------:R-:W-:Y:S01]  /*25a0*/  PRMT R94, RZ, 0x5410, R97 ;  /* 0x00005410ff5e7816 */ /* 0x000fe20000000061 */
[----:B------:R-:W-:Y:S05]  /*25b0*/  @P2 BRA `(.L_x_12526) ;  /* 0x0000003000002947 */ /* 0x000fea0003800000 */
[----:B------:R-:W-:Y:S05]  /*25c0*/  @!P1 BRA `(.L_x_12527) ;  /* 0x0000005000009947 */ /* 0x000fea0003800000 */
[----:B-----5:R-:W-:Y:S01]  /*25d0*/  FADD.FTZ R94, R54, R94 ;  /* 0x0000005e365e7221 */ /* 0x020fe20000010000 */
[----:B------:R-:W-:Y:S05]  /*25e0*/  BRA `(.L_x_12527) ;  /* 0x0000003000007947 */ /* 0x000fea0003800000 */
.L_x_12526:
[----:B-----5:R-:W-:-:S05]  /*25f0*/  PRMT R95, RZ, 0x5410, R49 ;  /* 0x00005410ff5f7816 */ /* 0x020fca0000000031 */
[----:B------:R-:W-:-:S04]  /*2600*/  FADD.FTZ R94, R95, R94 ;  /* 0x0000005e5f5e7221 */ /* 0x000fc80000010000 */
[----:B------:R-:W-:Y:S02]  /*2610*/  @P1 FADD.FTZ R94, R54, R94 ;  /* 0x0000005e365e1221 */ /* 0x000fe40000010000 */
.L_x_12527:
[----:B------:R-:W-:Y:S01]  /*2620*/  PRMT R95, RZ, 0x7610, R97 ;  /* 0x00007610ff5f7816 */ /* 0x000fe20000000061 */
[----:B------:R-:W-:Y:S05]  /*2630*/  @P2 BRA `(.L_x_12528) ;  /* 0x0000003000002947 */ /* 0x000fea0003800000 */
[----:B------:R-:W-:Y:S05]  /*2640*/  @!P1 BRA `(.L_x_12529) ;  /* 0x0000005000009947 */ /* 0x000fea0003800000 */
[----:B-----5:R-:W-:Y:S01]  /*2650*/  FADD.FTZ R95, R55, R95 ;  /* 0x0000005f375f7221 */ /* 0x020fe20000010000 */
[----:B------:R-:W-:Y:S05]  /*2660*/  BRA `(.L_x_12529) ;  /* 0x0000003000007947 */ /* 0x000fea0003800000 */
.L_x_12528:
[----:B-----5:R-:W-:-:S05]  /*2670*/  PRMT R96, RZ, 0x7610, R49 ;  /* 0x00007610ff607816 */ /* 0x020fca0000000031 */
[----:B------:R-:W-:-:S04]  /*2680*/  FADD.FTZ R95, R96, R95 ;  /* 0x0000005f605f7221 */ /* 0x000fc80000010000 */
[----:B------:R-:W-:Y:S02]  /*2690*/  @P1 FADD.FTZ R95, R55, R95 ;  /* 0x0000005f375f1221 */ /* 0x000fe40000010000 */
.L_x_12529:
[----:B------:R-:W-:Y:S01]  /*26a0*/  PRMT R96, RZ, 0x5410, R98 ;  /* 0x00005410ff607816 */ /* 0x000fe20000000062 */
[----:B------:R-:W-:Y:S05]  /*26b0*/  @P2 BRA `(.L_x_12530) ;  /* 0x0000003000002947 */ /* 0x000fea0003800000 */
[----:B------:R-:W-:Y:S05]  /*26c0*/  @!P1 BRA `(.L_x_12531) ;  /* 0x0000005000009947 */ /* 0x000fea0003800000 */
[----:B-----5:R-:W-:Y:S01]  /*26d0*/  FADD.FTZ R96, R56, R96 ;  /* 0x0000006038607221 */ /* 0x020fe20000010000 */
[----:B------:R-:W-:Y:S05]  /*26e0*/  BRA `(.L_x_12531) ;  /* 0x0000003000007947 */ /* 0x000fea0003800000 */
.L_x_12530:
[----:B-----5:R-:W-:-:S05]  /*26f0*/  PRMT R97, RZ, 0x5410, R50 ;  /* 0x00005410ff617816 */ /* 0x020fca0000000032 */
[----:B------:R-:W-:-:S04]  /*2700*/  FADD.FTZ R96, R97, R96 ;  /* 0x0000006061607221 */ /* 0x000fc80000010000 */
[----:B------:R-:W-:Y:S02]  /*2710*/  @P1 FADD.FTZ R96, R56, R96 ;  /* 0x0000006038601221 */ /* 0x000fe40000010000 */
.L_x_12531:
[----:B------:R-:W-:Y:S01]  /*2720*/  PRMT R97, RZ, 0x7610, R98 ;  /* 0x00007610ff617816 */ /* 0x000fe20000000062 */
[----:B------:R-:W-:Y:S05]  /*2730*/  @P2 BRA `(.L_x_12532) ;  /* 0x0000003000002947 */ /* 0x000fea0003800000 */
[----:B------:R-:W-:Y:S05]  /*2740*/  @!P1 BRA `(.L_x_12533) ;  /* 0x0000005000009947 */ /* 0x000fea0003800000 */
[----:B-----5:R-:W-:Y:S01]  /*2750*/  FADD.FTZ R97, R57, R97 ;  /* 0x0000006139617221 */ /* 0x020fe20000010000 */
[----:B------:R-:W-:Y:S05]  /*2760*/  BRA `(.L_x_12533) ;  /* 0x0000003000007947 */ /* 0x000fea0003800000 */
.L_x_12532:
[----:B-----5:R-:W-:-:S05]  /*2770*/  PRMT R98, RZ, 0x7610, R50 ;  /* 0x00007610ff627816 */ /* 0x020fca0000000032 */
[----:B------:R-:W-:-:S04]  /*2780*/  FADD.FTZ R97, R98, R97 ;  /* 0x0000006162617221 */ /* 0x000fc80000010000 */
[----:B------:R-:W-:Y:S02]  /*2790*/  @P1 FADD.FTZ R97, R57, R97 ;  /* 0x0000006139611221 */ /* 0x000fe40000010000 */
.L_x_12533:
[----:B------:R-:W-:Y:S01]  /*27a0*/  PRMT R98, RZ, 0x5410, R99 ;  /* 0x00005410ff627816 */ /* 0x000fe20000000063 */
[----:B------:R-:W-:Y:S05]  /*27b0*/  @P2 BRA `(.L_x_12534) ;  /* 0x0000003000002947 */ /* 0x000fea0003800000 */
[----:B------:R-:W-:Y:S05]  /*27c0*/  @!P1 BRA `(.L_x_12535) ;  /* 0x0000005000009947 */ /* 0x000fea0003800000 */
[----:B-----5:R-:W-:Y:S01]  /*27d0*/  FADD.FTZ R98, R58, R98 ;  /* 0x000000623a627221 */ /* 0x020fe20000010000 */
[----:B------:R-:W-:Y:S05]  /*27e0*/  BRA `(.L_x_12535) ;  /* 0x0000003000007947 */ /* 0x000fea0003800000 */
.L_x_12534:
[----:B0----5:R-:W-:-:S05]  /*27f0*/  PRMT R109, RZ, 0x5410, R51 ;  /* 0x00005410ff6d7816 */ /* 0x021fca0000000033 */
[----:B------:R-:W-:-:S04]  /*2800*/  FADD.FTZ R98, R109, R98 ;  /* 0x000000626d627221 */ /* 0x000fc80000010000 */
[----:B------:R-:W-:Y:S02]  /*2810*/  @P1 FADD.FTZ R98, R58, R98 ;  /* 0x000000623a621221 */ /* 0x000fe40000010000 */
.L_x_12535:
[----:B------:R-:W-:Y:S01]  /*2820*/  PRMT R99, RZ, 0x7610, R99 ;  /* 0x00007610ff637816 */ /* 0x000fe20000000063 */
[----:B------:R-:W-:Y:S05]  /*2830*/  @P2 BRA `(.L_x_12536) ;  /* 0x0000003000002947 */ /* 0x000fea0003800000 */
[----:B------:R-:W-:Y:S05]  /*2840*/  @!P1 BRA `(.L_x_12537) ;  /* 0x0000005000009947 */ /* 0x000fea0003800000 */
[----:B-----5:R-:W-:Y:S01]  /*2850*/  FADD.FTZ R99, R59, R99 ;  /* 0x000000633b637221 */ /* 0x020fe20000010000 */
[----:B------:R-:W-:Y:S05]  /*2860*/  BRA `(.L_x_12537) ;  /* 0x0000003000007947 */ /* 0x000fea0003800000 */
.L_x_12536:
[----:B0----5:R-:W-:-:S05]  /*2870*/  PRMT R108, RZ, 0x7610, R51 ;  /* 0x00007610ff6c7816 */ /* 0x021fca0000000033 */
[----:B------:R-:W-:-:S04]  /*2880*/  FADD.FTZ R99, R108, R99 ;  /* 0x000000636c637221 */ /* 0x000fc80000010000 */
[----:B------:R-:W-:Y:S02]  /*2890*/  @P1 FADD.FTZ R99, R59, R99 ;  /* 0x000000633b631221 */ /* 0x000fe40000010000 */
.L_x_12537:
[----:B0-----:R-:W-:-:S04]  /*28a0*/  LEA R108, P1, R111, c[0x0][0x188], 0x5 ;  /* 0x000062006f6c7a11 */ /* 0x001fc800078228ff */
[C---:B------:R-:W-:Y:S02]  /*28b0*/  LEA.HI.X R109, R111.reuse, c[0x0][0x18c], RZ, 0x5, P1 ;  /* 0x000063006f6d7a11 */ /* 0x040fe400008f2cff */
[----:B------:R-:W-:-:S03]  /*28c0*/  IADD3 R111, R111, 0x20, RZ ;  /* 0x000000206f6f7810 */ /* 0x000fc60007ffe0ff */
[----:B------:R0:W-:Y:S04]  /*28d0*/  STG.E.128 [R108.64], R92 ;  /* 0x0000005c6c007986 */ /* 0x0001e8000c101d04 */
[----:B------:R0:W-:Y:S02]  /*28e0*/  STG.E.128 [R108.64+0x10], R96 ;  /* 0x000010606c007986 */ /* 0x0001e4000c101d04 */
.L_x_12521:
[----:B------:R-:W-:Y:S05]  /*28f0*/  BSYNC B0 ;  /* 0x0000000000007941 */ /* 0x000fea0003800000 */
.L_x_12520:
        /* <DEDUP_REMOVED lines=24> */
.L_x_12540:
[----:B-1---5:R-:W-:-:S05]  /*2a80*/  PRMT R101, RZ, 0x5410, R48 ;  /* 0x00005410ff657816 */ /* 0x022fca0000000030 */
[----:B------:R-:W-:-:S04]  /*2a90*/  FADD.FTZ R100, R101, R100 ;  /* 0x0000006465647221 */ /* 0x000fc80000010000 */
[----:B------:R-:W-:Y:S02]  /*2aa0*/  @P1 FADD.FTZ R100, R52, R100 ;  /* 0x0000006434641221 */ /* 0x000fe40000010000 */
.L_x_12541:
[----:B------:R-:W-:Y:S01]  /*2ab0*/  PRMT R101, RZ, 0x7610, R104 ;  /* 0x00007610ff657816 */ /* 0x000fe20000000068 */
[----:B------:R-:W-:Y:S05]  /*2ac0*/  @P2 BRA `(.L_x_12542) ;  /* 0x0000003000002947 */ /* 0x000fea0003800000 */
[----:B------:R-:W-:Y:S05]  /*2ad0*/  @!P1 BRA `(.L_x_12543) ;  /* 0x0000005000009947 */ /* 0x000fea0003800000 */
[----:B-----5:R-:W-:Y:S01]  /*2ae0*/  FADD.FTZ R101, R53, R101 ;  /* 0x0000006535657221 */ /* 0x020fe20000010000 */
[----:B------:R-:W-:Y:S05]  /*2af0*/  BRA `(.L_x_12543) ;  /* 0x0000003000007947 */ /* 0x000fea0003800000 */
.L_x_12542:
[----:B-----5:R-:W-:-:S05]  /*2b00*/  PRMT R102, RZ, 0x7610, R48 ;  /* 0x00007610ff667816 */ /* 0x020fca0000000030 */
[----:B------:R-:W-:-:S04]  /*2b10*/  FADD.FTZ R101, R102, R101 ;  /* 0x0000006566657221 */ /* 0x000fc80000010000 */
[----:B------:R-:W-:Y:S02]  /*2b20*/  @P1 FADD.FTZ R101, R53, R101 ;  /* 0x0000006535651221 */ /* 0x000fe40000010000 */
.L_x_12543:
[----:B------:R-:W-:Y:S01]  /*2b30*/  PRMT R102, RZ, 0x5410, R105 ;  /* 0x00005410ff667816 */ /* 0x000fe20000000069 */
[----:B------:R-:W-:Y:S05]  /*2b40*/  @P2 BRA `(.L_x_12544) ;  /* 0x0000003000002947 */ /* 0x000fea0003800000 */
[----:B------:R-:W-:Y:S05]  /*2b50*/  @!P1 BRA `(.L_x_12545) ;  /* 0x0000005000009947 */ /* 0x000fea0003800000 */
[----:B-----5:R-:W-:Y:S01]  /*2b60*/  FADD.FTZ R102, R54, R102 ;  /* 0x0000006636667221 */ /* 0x020fe20000010000 */
[----:B------:R-:W-:Y:S05]  /*2b70*/  BRA `(.L_x_12545) ;  /* 0x0000003000007947 */ /* 0x000fea0003800000 */
.L_x_12544:
[----:B-----5:R-:W-:-:S05]  /*2b80*/  PRMT R103, RZ, 0x5410, R49 ;  /* 0x00005410ff677816 */ /* 0x020fca0000000031 */
[----:B------:R-:W-:-:S04]  /*2b90*/  FADD.FTZ R102, R103, R102 ;  /* 0x0000006667667221 */ /* 0x000fc80000010000 */
[----:B------:R-:W-:Y:S02]  /*2ba0*/  @P1 FADD.FTZ R102, R54, R102 ;  /* 0x0000006636661221 */ /* 0x000fe40000010000 */
.L_x_12545:
[----:B------:R-:W-:Y:S01]  /*2bb0*/  PRMT R103, RZ, 0x7610, R105 ;  /* 0x00007610ff677816 */ /* 0x000fe20000000069 */
[----:B------:R-:W-:Y:S05]  /*2bc0*/  @P2 BRA `(.L_x_12546) ;  /* 0x0000003000002947 */ /* 0x000fea0003800000 */
[----:B------:R-:W-:Y:S05]  /*2bd0*/  @!P1 BRA `(.L_x_12547) ;  /* 0x0000005000009947 */ /* 0x000fea0003800000 */
[----:B-----5:R-:W-:Y:S01]  /*2be0*/  FADD.FTZ R103, R55, R103 ;  /* 0x0000006737677221 */ /* 0x020fe20000010000 */
[----:B------:R-:W-:Y:S05]  /*2bf0*/  BRA `(.L_x_12547) ;  /* 0x0000003000007947 */ /* 0x000fea0003800000 */
.L_x_12546:
[----:B-----5:R-:W-:-:S05]  /*2c00*/  PRMT R104, RZ, 0x7610, R49 ;  /* 0x00007610ff687816 */ /* 0x020fca0000000031 */
[----:B------:R-:W-:-:S04]  /*2c10*/  FADD.FTZ R103, R104, R103 ;  /* 0x0000006768677221 */ /* 0x000fc80000010000 */
[----:B------:R-:W-:Y:S02]  /*2c20*/  @P1 FADD.FTZ R103, R55, R103 ;  /* 0x0000006737671221 */ /* 0x000fe40000010000 */
.L_x_12547:
[----:B------:R-:W-:Y:S01]  /*2c30*/  PRMT R104, RZ, 0x5410, R106 ;  /* 0x00005410ff687816 */ /* 0x000fe2000000006a */
[----:B------:R-:W-:Y:S05]  /*2c40*/  @P2 BRA `(.L_x_12548) ;  /* 0x0000003000002947 */ /* 0x000fea0003800000 */
[----:B------:R-:W-:Y:S05]  /*2c50*/  @!P1 BRA `(.L_x_12549) ;  /* 0x0000005000009947 */ /* 0x000fea0003800000 */
[----:B-----5:R-:W-:Y:S01]  /*2c60*/  FADD.FTZ R104, R56, R104 ;  /* 0x0000006838687221 */ /* 0x020fe20000010000 */
[----:B------:R-:W-:Y:S05]  /*2c70*/  BRA `(.L_x_12549) ;  /* 0x0000003000007947 */ /* 0x000fea0003800000 */
.L_x_12548:
[----:B-----5:R-:W-:-:S05]  /*2c80*/  PRMT R105, RZ, 0x5410, R50 ;  /* 0x00005410ff697816 */ /* 0x020fca0000000032 */
[----:B------:R-:W-:-:S04]  /*2c90*/  FADD.FTZ R104, R105, R104 ;  /* 0x0000006869687221 */ /* 0x000fc80000010000 */
[----:B------:R-:W-:Y:S02]  /*2ca0*/  @P1 FADD.FTZ R104, R56, R104 ;  /* 0x0000006838681221 */ /* 0x000fe40000010000 */
.L_x_12549:
[----:B------:R-:W-:Y:S01]  /*2cb0*/  PRMT R105, RZ, 0x7610, R106 ;  /* 0x00007610ff697816 */ /* 0x000fe2000000006a */
[----:B------:R-:W-:Y:S05]  /*2cc0*/  @P2 BRA `(.L_x_12550) ;  /* 0x0000003000002947 */ /* 0x000fea0003800000 */
[----:B------:R-:W-:Y:S05]  /*2cd0*/  @!P1 BRA `(.L_x_12551) ;  /* 0x0000005000009947 */ /* 0x000fea0003800000 */
[----:B-----5:R-:W-:Y:S01]  /*2ce0*/  FADD.FTZ R105, R57, R105 ;  /* 0x0000006939697221 */ /* 0x020fe20000010000 */
[----:B------:R-:W-:Y:S05]  /*2cf0*/  BRA `(.L_x_12551) ;  /* 0x0000003000007947 */ /* 0x000fea0003800000 */
.L_x_12550:
[----:B-----5:R-:W-:-:S05]  /*2d00*/  PRMT R106, RZ, 0x7610, R50 ;  /* 0x00007610ff6a7816 */ /* 0x020fca0000000032 */
[----:B------:R-:W-:-:S04]  /*2d10*/  FADD.FTZ R105, R106, R105 ;  /* 0x000000696a697221 */ /* 0x000fc80000010000 */
[----:B------:R-:W-:Y:S02]  /*2d20*/  @P1 FADD.FTZ R105, R57, R105 ;  /* 0x0000006939691221 */ /* 0x000fe40000010000 */
.L_x_12551:
[----:B------:R-:W-:Y:S01]  /*2d30*/  PRMT R106, RZ, 0x5410, R107 ;  /* 0x00005410ff6a7816 */ /* 0x000fe2000000006b */
[----:B------:R-:W-:Y:S05]  /*2d40*/  @P2 BRA `(.L_x_12552) ;  /* 0x0000003000002947 */ /* 0x000fea0003800000 */
[----:B------:R-:W-:Y:S05]  /*2d50*/  @!P1 BRA `(.L_x_12553) ;  /* 0x0000005000009947 */ /* 0x000fea0003800000 */
[----:B-----5:R-:W-:Y:S01]  /*2d60*/  FADD.FTZ R106, R58, R106 ;  /* 0x0000006a3a6a7221 */ /* 0x020fe20000010000 */
[----:B------:R-:W-:Y:S05]  /*2d70*/  BRA `(.L_x_12553) ;  /* 0x0000003000007947 */ /* 0x000fea0003800000 */
.L_x_12552:
[----:B0----5:R-:W-:-:S05]  /*2d80*/  PRMT R109, RZ, 0x5410, R51 ;  /* 0x00005410ff6d7816 */ /* 0x021fca0000000033 */
[----:B------:R-:W-:-:S04]  /*2d90*/  FADD.FTZ R106, R109, R106 ;  /* 0x0000006a6d6a7221 */ /* 0x000fc80000010000 */
[----:B------:R-:W-:Y:S02]  /*2da0*/  @P1 FADD.FTZ R106, R58, R106 ;  /* 0x0000006a3a6a1221 */ /* 0x000fe40000010000 */
.L_x_12553:
[----:B------:R-:W-:Y:S01]  /*2db0*/  PRMT R107, RZ, 0x7610, R107 ;  /* 0x00007610ff6b7816 */ /* 0x000fe2000000006b */
[----:B------:R-:W-:Y:S05]  /*2dc0*/  @P2 BRA `(.L_x_12554) ;  /* 0x0000003000002947 */ /* 0x000fea0003800000 */
[----:B------:R-:W-:Y:S05]  /*2dd0*/  @!P1 BRA `(.L_x_12555) ;  /* 0x0000005000009947 */ /* 0x000fea0003800000 */
[----:B-----5:R-:W-:Y:S01]  /*2de0*/  FADD.FTZ R107, R59, R107 ;  /* 0x0000006b3b6b7221 */ /* 0x020fe20000010000 */
[----:B------:R-:W-:Y:S05]  /*2df0*/  BRA `(.L_x_12555) ;  /* 0x0000003000007947 */ /* 0x000fea0003800000 */
.L_x_12554:
[----:B0----5:R-:W-:-:S05]  /*2e00*/  PRMT R108, RZ, 0x7610, R51 ;  /* 0x00007610ff6c7816 */ /* 0x021fca0000000033 */
[----:B------:R-:W-:-:S04]  /*2e10*/  FADD.FTZ R107, R108, R107 ;  /* 0x0000006b6c6b7221 */ /* 0x000fc80000010000 */
[----:B------:R-:W-:Y:S02]  /*2e20*/  @P1 FADD.FTZ R107, R59, R107 ;  /* 0x0000006b3b6b1221 */ /* 0x000fe40000010000 */
.L_x_12555:
[----:B0-----:R-:W-:-:S04]  /*2e30*/  LEA R108, P1, R111, c[0x0][0x188], 0x5 ;  /* 0x000062006f6c7a11 */ /* 0x001fc800078228ff */
[----:B------:R-:W-:-:S05]  /*2e40*/  LEA.HI.X R109, R111, c[0x0][0x18c], RZ, 0x5, P1 ;  /* 0x000063006f6d7a11 */ /* 0x000fca00008f2cff */
[----:B------:R0:W-:Y:S04]  /*2e50*/  STG.E.128 [R108.64], R100 ;  /* 0x000000646c007986 */ /* 0x0001e8000c101d04 */
[----:B------:R0:W-:Y:S02]  /*2e60*/  STG.E.128 [R108.64+0x10], R104 ;  /* 0x000010686c007986 */ /* 0x0001e4000c101d04 */
.L_x_12539:
[----:B------:R-:W-:Y:S05]  /*2e70*/  BSYNC B0 ;  /* 0x0000000000007941 */ /* 0x000fea0003800000 */
.L_x_12538:
[----:B0-----:R-:W-:Y:S01]  /*2e80*/  FADD.FTZ R108, RZ, R60 ;  /* 0x0000003cff6c7221 */ /* 0x001fe20000010000 */
[C---:B------:R-:W-:Y:S02]  /*2e90*/  ISETP.GT.U32.AND P1, PT, R0.reuse, 0x3f, PT ;  /* 0x0000003f0000780c */ /* 0x040fe40003f24070 */
[C---:B------:R-:W-:Y:S01]  /*2ea0*/  ISETP.GT.U32.AND P2, PT, R0.reuse, 0x5f, PT ;  /* 0x0000005f0000780c */ /* 0x040fe20003f44070 */
[----:B------:R-:W-:Y:S01]  /*2eb0*/  FADD.FTZ R109, R61, R108 ;  /* 0x0000006c3d6d7221 */ /* 0x000fe20000010000 */
[C---:B------:R-:W-:Y:S02]  /*2ec0*/  ISETP.GT.U32.AND P3, PT, R0.reuse, 0x7f, PT ;  /* 0x0000007f0000780c */ /* 0x040fe40003f64070 */
[----:B------:R-:W-:Y:S01]  /*2ed0*/  ISETP.GT.U32.AND P4, PT, R0, 0x9f, PT ;  /* 0x0000009f0000780c */ /* 0x000fe20003f84070 */
[----:B------:R-:W-:Y:S01]  /*2ee0*/  FADD.FTZ R108, R62, R109 ;  /* 0x0000006d3e6c7221 */ /* 0x000fe20000010000 */
[----:B------:R-:W-:-:S02]  /*2ef0*/  ISETP.GT.U32.AND P5, PT, R0, 0xbf, PT ;  /* 0x000000bf0000780c */ /* 0x000fc40003fa4070 */
[----:B------:R-:W-:Y:S01]  /*2f00*/  ISETP.NE.AND P6, PT, R110, RZ, PT ;  /* 0x000000ff6e00720c */ /* 0x000fe20003fc5270 */
        /* <DEDUP_REMOVED lines=48> */
.L_x_12572:
[----:B-1----:R-:W-:Y:S01]  /*3210*/  FADD.FTZ R167, R111, R108 ;  /* 0x0000006c6fa77221 */ /* 0x002fe20000010000 */
[----:B------:R-:W-:Y:S05]  /*3220*/  BRA.DIV ~URZ, `(.L_x_12557) ;  /* 0x000016527f007947 */ /* 0x000fea000b800000 */
[----:B------:R-:W1:Y:S02]  /*3230*/  SHFL.BFLY PT, R108, R167, 0x2, 0x1f ;  /* 0x0c401f00a76c7f89 */ /* 0x000e6400000e0000 */
        /* <DEDUP_REMOVED lines=114> */
.L_x_12573:
[----:B------:R-:W-:Y:S01]  /*3960*/  FMUL.FTZ R108, R159, R159 ;  /* 0x0000009f9f6c7220 */ /* 0x000fe20000410000 */
        /* <DEDUP_REMOVED lines=16> */
[--C-:B-1----:R-:W-:Y:S01]  /*3a70*/  FADD.FTZ R108, R60, -R166.reuse ;  /* 0x800000a63c6c7221 */ /* 0x102fe20000010000 */
[----:B------:R-:W-:Y:S01]  /*3a80*/  HFMA2.MMA R171, -RZ, RZ, 0, 9.5367431640625e-07 ;  /* 0x00000010ffab7435 */ /* 0x000fe200000001ff */
        /* <DEDUP_REMOVED lines=26> */
[C---:B------:R-:W-:Y:S01]  /*3c30*/  IMAD.WIDE.U32 R158, R164.reuse, R171, c[0x0][0x208] ;  /* 0x00008200a49e7625 */ /* 0x040fe200078e00ab */
[----:B------:R-:W-:Y:S02]  /*3c40*/  IADD3 R164, R164, 0x20, RZ ;  /* 0x00000020a4a47810 */ /* 0x000fe40007ffe0ff */
[----:B------:R-:W-:-:S05]  /*3c50*/  F2FP.BF16.PACK_AB R111, R169, R174 ;  /* 0x000000aea96f723e */ /* 0x000fca00000010ff */
[----:B------:R0:W-:Y:S02]  /*3c60*/  STG.E.128 [R158.64], R108 ;  /* 0x0000006c9e007986 */ /* 0x0001e4000c101d04 */
.L_x_12559:
[----:B------:R-:W-:Y:S05]  /*3c70*/  BSYNC B0 ;  /* 0x0000000000007941 */ /* 0x000fea0003800000 */
.L_x_12558:
[----:B------:R-:W-:Y:S01]  /*3c80*/  ISETP.GE.U32.AND P1, PT, R0, 0x40, PT ;  /* 0x000000400000780c */ /* 0x000fe20003f26070 */
[----:B------:R-:W-:-:S12]  /*3c90*/  BSSY B0, `(.L_x_12560) ;  /* 0x0000022000007945 */ /* 0x000fd80003800000 */
[----:B------:R-:W-:Y:S05]  /*3ca0*/  @!P1 BRA `(.L_x_12561) ;  /* 0x0000020000009947 */ /* 0x000fea0003800000 */
[--C-:B01----:R-:W-:Y:S01]  /*3cb0*/  FADD.FTZ R108, R68, -R166.reuse ;  /* 0x800000a6446c7221 */ /* 0x103fe20000010000 */
[----:B------:R-:W-:Y:S01]  /*3cc0*/  MOV R171, 0x10 ;  /* 0x0000001000ab7802 */ /* 0x000fe20000000f00 */
        /* <DEDUP_REMOVED lines=26> */
[C---:B------:R-:W-:Y:S01]  /*3e70*/  IMAD.WIDE.U32 R158, R164.reuse, R171, c[0x0][0x208] ;  /* 0x00008200a49e7625 */ /* 0x040fe200078e00ab */
[----:B------:R-:W-:-:S02]  /*3e80*/  IADD3 R164, R164, 0x20, RZ ;  /* 0x00000020a4a47810 */ /* 0x000fc40007ffe0ff */
[----:B------:R-:W-:-:S05]  /*3e90*/  F2FP.BF16.PACK_AB R111, R169, R174 ;  /* 0x000000aea96f723e */ /* 0x000fca00000010ff */
[----:B------:R0:W-:Y:S02]  /*3ea0*/  STG.E.128 [R158.64], R108 ;  /* 0x0000006c9e007986 */ /* 0x0001e4000c101d04 */
.L_x_12561:
[----:B------:R-:W-:Y:S05]  /*3eb0*/  BSYNC B0 ;  /* 0x0000000000007941 */ /* 0x000fea0003800000 */
.L_x_12560:
[----:B------:R-:W-:Y:S01]  /*3ec0*/  ISETP.GE.U32.AND P1, PT, R0, 0x60, PT ;  /* 0x000000600000780c */ /* 0x000fe20003f26070 */
[----:B------:R-:W-:-:S12]  /*3ed0*/  BSSY B0, `(.L_x_12562) ;  /* 0x0000022000007945 */ /* 0x000fd80003800000 */
[----:B------:R-:W-:Y:S05]  /*3ee0*/  @!P1 BRA `(.L_x_12563) ;  /* 0x0000020000009947 */ /* 0x000fea0003800000 */
[--C-:B01----:R-:W-:Y:S01]  /*3ef0*/  FADD.FTZ R108, R76, -R166.reuse ;  /* 0x800000a64c6c7221 */ /* 0x103fe20000010000 */
[----:B------:R-:W-:Y:S01]  /*3f00*/  HFMA2.MMA R171, -RZ, RZ, 0, 9.5367431640625e-07 ;  /* 0x00000010ffab7435 */ /* 0x000fe200000001ff */
        /* <DEDUP_REMOVED lines=30> */
.L_x_12563:
[----:B------:R-:W-:Y:S05]  /*40f0*/  BSYNC B0 ;  /* 0x0000000000007941 */ /* 0x000fea0003800000 */
.L_x_12562:
        /* <DEDUP_REMOVED lines=35> */
.L_x_12565:
[----:B------:R-:W-:Y:S05]  /*4330*/  BSYNC B0 ;  /* 0x0000000000007941 */ /* 0x000fea0003800000 */
.L_x_12564:
        /* <DEDUP_REMOVED lines=35> */
.L_x_12567:
[----:B------:R-:W-:Y:S05]  /*4570*/  BSYNC B0 ;  /* 0x0000000000007941 */ /* 0x000fea0003800000 */
.L_x_12566:
        /* <DEDUP_REMOVED lines=30> */
[----:B------:R-:W-:Y:S01]  /*4760*/  IMAD.WIDE.U32 R158, R164, R169, c[0x0][0x208] ;  /* 0x00008200a49e7625 */ /* 0x000fe200078e00a9 */
[----:B------:R-:W-:-:S02]  /*4770*/  F2FP.BF16.PACK_AB R110, R167, R170 ;  /* 0x000000aaa76e723e */ /* 0x000fc400000010ff */
[----:B------:R-:W-:-:S05]  /*4780*/  F2FP.BF16.PACK_AB R109, R168, R109 ;  /* 0x0000006da86d723e */ /* 0x000fca00000010ff */
[----:B------:R0:W-:Y:S02]  /*4790*/  STG.E.128 [R158.64], R108 ;  /* 0x0000006c9e007986 */ /* 0x0001e4000c101d04 */
.L_x_12569:
[----:B------:R-:W-:Y:S05]  /*47a0*/  BSYNC B0 ;  /* 0x0000000000007941 */ /* 0x000fea0003800000 */
.L_x_12568:
[----:B01----:R-:W-:-:S10]  /*47b0*/  HFMA2.MMA R108, -RZ, RZ, 0, 2.384185791015625e-07 ;  /* 0x00000004ff6c7435 */ /* 0x003fd400000001ff */
[----:B------:R-:W-:-:S05]  /*47c0*/  IMAD R155, R108, c[0x0][0x160], R155 ;  /* 0x000058006c9b7a24 */ /* 0x000fca00078e029b */
[----:B------:R-:W-:-:S13]  /*47d0*/  ISETP.GE.AND P1, PT, R155, c[0x0][0x164], PT ;  /* 0x000059009b007a0c */ /* 0x000fda0003f26270 */
[----:B-----5:R-:W-:Y:S01]  /*47e0*/  @P1 CALL.REL.NOINC `(.L_x_12570) ;  /* 0x0000001000001944 */ /* 0x020fe20003c00000 */
[----:B------:R-:W-:Y:S05]  /*47f0*/  BRA `(.L_x_12571) ;  /* 0xffffc4d000007947 */ /* 0x000fea000383ffff */
.L_x_12570:
[----:B------:R-:W-:Y:S05]  /*4800*/  EXIT ;  /* 0x000000000000794d */ /* 0x000fea0003800000 */
.L_x_12556:
[----:B------:R-:W-:Y:S01]  /*4810*/  HFMA2.MMA R110, -RZ, RZ, 0, 1.847743988037109375e-06 ;  /* 0x0000001fff6e7435 */ /* 0x000fe200000001ff */
[----:B------:R-:W-:Y:S02]  /*4820*/  MOV R158, 0x1 ;  /* 0x00000001009e7802 */ /* 0x000fe40000000f00 */
[----:B------:R-:W-:Y:S02]  /*4830*/  MOV R169, 0xffffffff ;  /* 0xffffffff00a97802 */ /* 0x000fe40000000f00 */
[----:B------:R-:W-:Y:S02]  /*4840*/  MOV R108, 0x4860 ;  /* 0x00004860006c7802 */ /* 0x000fe40000000f00 */
[----:B-----5:R-:W-:Y:S05]  /*4850*/  CALL.REL.NOINC `($__internal_26_$__cuda_sm70_shflsync_bfly_p) ;  /* 0x000009c000007944 */ /* 0x020fea0003c00000 */
[----:B-1----:R-:W-:Y:S01]  /*4860*/  MOV R108, R158 ;  /* 0x0000009e006c7202 */ /* 0x002fe20000000f00 */
[----:B0-----:R-:W-:Y:S05]  /*4870*/  BRA `(.L_x_12572) ;  /* 0xffffe99000007947 */ /* 0x001fea000383ffff */
.L_x_12557:
[----:B------:R-:W-:Y:S01]  /*4880*/  HFMA2.MMA R158, -RZ, RZ, 0, 1.1920928955078125e-07 ;  /* 0x00000002ff9e7435 */ /* 0x000fe200000001ff */
[----:B0-----:R-:W-:Y:S02]  /*4890*/  MOV R111, R167 ;  /* 0x000000a7006f7202 */ /* 0x001fe40000000f00 */
[----:B------:R-:W-:Y:S02]  /*48a0*/  MOV R110, 0x1f ;  /* 0x0000001f006e7802 */ /* 0x000fe40000000f00 */
[----:B------:R-:W-:-:S02]  /*48b0*/  MOV R169, 0xffffffff ;  /* 0xffffffff00a97802 */ /* 0x000fc40000000f00 */
[----:B------:R-:W-:Y:S02]  /*48c0*/  MOV R108, 0x48e0 ;  /* 0x000048e0006c7802 */ /* 0x000fe40000000f00 */
[----:B-----5:R-:W-:Y:S05]  /*48d0*/  CALL.REL.NOINC `($__internal_26_$__cuda_sm70_shflsync_bfly_p) ;  /* 0x0000094000007944 */ /* 0x020fea0003c00000 */
[----:B01----:R-:W-:Y:S01]  /*48e0*/  FADD.FTZ R111, R167, R158 ;  /* 0x0000009ea76f7221 */ /* 0x003fe20000010000 */
[----:B------:R-:W-:Y:S01]  /*48f0*/  HFMA2.MMA R158, -RZ, RZ, 0, 2.384185791015625e-07 ;  /* 0x00000004ff9e7435 */ /* 0x000fe200000001ff */
[----:B------:R-:W-:Y:S02]  /*4900*/  MOV R110, 0x1f ;  /* 0x0000001f006e7802 */ /* 0x000fe40000000f00 */
[----:B------:R-:W-:Y:S02]  /*4910*/  MOV R169, 0xffffffff ;  /* 0xffffffff00a97802 */ /* 0x000fe40000000f00 */
[----:B------:R-:W-:Y:S02]  /*4920*/  MOV R108, 0x4940 ;  /* 0x00004940006c7802 */ /* 0x000fe40000000f00 */
[----:B------:R-:W-:Y:S05]  /*4930*/  CALL.REL.NOINC `($__internal_26_$__cuda_sm70_shflsync_bfly_p) ;  /* 0x000008e000007944 */ /* 0x000fea0003c00000 */
[----:B01----:R-:W-:Y:S01]  /*4940*/  FADD.FTZ R111, R111, R158 ;  /* 0x0000009e6f6f7221 */ /* 0x003fe20000010000 */
[----:B------:R-:W-:Y:S01]  /*4950*/  HFMA2.MMA R158, -RZ, RZ, 0, 4.76837158203125e-07 ;  /* 0x00000008ff9e7435 */ /* 0x000fe200000001ff */
[----:B------:R-:W-:Y:S02]  /*4960*/  MOV R110, 0x1f ;  /* 0x0000001f006e7802 */ /* 0x000fe40000000f00 */
[----:B------:R-:W-:-:S02]  /*4970*/  MOV R169, 0xffffffff ;  /* 0xffffffff00a97802 */ /* 0x000fc40000000f00 */
[----:B------:R-:W-:Y:S02]  /*4980*/  MOV R108, 0x49a0 ;  /* 0x000049a0006c7802 */ /* 0x000fe40000000f00 */
[----:B------:R-:W-:Y:S05]  /*4990*/  CALL.REL.NOINC `($__internal_26_$__cuda_sm70_shflsync_bfly_p) ;  /* 0x0000088000007944 */ /* 0x000fea0003c00000 */
[----:B01----:R-:W-:Y:S01]  /*49a0*/  FADD.FTZ R111, R111, R158 ;  /* 0x0000009e6f6f7221 */ /* 0x003fe20000010000 */
[----:B------:R-:W-:Y:S01]  /*49b0*/  HFMA2.MMA R158, -RZ, RZ, 0, 9.5367431640625e-07 ;  /* 0x00000010ff9e7435 */ /* 0x000fe200000001ff */
[----:B------:R-:W-:Y:S02]  /*49c0*/  MOV R110, 0x1f ;  /* 0x0000001f006e7802 */ /* 0x000fe40000000f00 */
[----:B------:R-:W-:Y:S02]  /*49d0*/  MOV R169, 0xffffffff ;  /* 0xffffffff00a97802 */ /* 0x000fe40000000f00 */
[----:B------:R-:W-:Y:S02]  /*49e0*/  MOV R108, 0x4a00 ;  /* 0x00004a00006c7802 */ /* 0x000fe40000000f00 */
[----:B------:R-:W-:Y:S05]  /*49f0*/  CALL.REL.NOINC `($__internal_26_$__cuda_sm70_shflsync_bfly_p) ;  /* 0x0000082000007944 */ /* 0x000fea0003c00000 */
[----:B-1----:R-:W-:Y:S01]  /*4a00*/  FADD.FTZ R158, R111, R158 ;  /* 0x0000009e6f9e7221 */ /* 0x002fe20000010000 */
[----:B0-----:R-:W-:Y:S02]  /*4a10*/  MOV R110, 0x1f ;  /* 0x0000001f006e7802 */ /* 0x001fe40000000f00 */
[----:B------:R-:W-:Y:S01]  /*4a20*/  MOV R169, 0xffffffff ;  /* 0xffffffff00a97802 */ /* 0x000fe20000000f00 */
[----:B------:R-:W-:Y:S01]  /*4a30*/  FMUL.FTZ R159, R158, c[0x0][0x1e0] ;  /* 0x000078009e9f7a20 */ /* 0x000fe20000410000 */
[----:B------:R-:W-:-:S03]  /*4a40*/  HFMA2.MMA R158, -RZ, RZ, 0, 5.9604644775390625e-08 ;  /* 0x00000001ff9e7435 */ /* 0x000fc600000001ff */
        /* <DEDUP_REMOVED lines=98> */
[----:B------:R-:W-:Y:S05]  /*5070*/  CALL.REL.NOINC `($__internal_26_$__cuda_sm70_shflsync_bfly_p) ;  /* 0x000001a000007944 */ /* 0x000fea0003c00000 */
[----:B01----:R-:W-:Y:S01]  /*5080*/  FADD.FTZ R111, R111, R158 ;  /* 0x0000009e6f6f7221 */ /* 0x003fe20000010000 */
[----:B------:R-:W-:Y:S01]  /*5090*/  HFMA2.MMA R158, -RZ, RZ, 0, 1.1920928955078125e-07 ;  /* 0x00000002ff9e7435 */ /* 0x000fe200000001ff */
[----:B------:R-:W-:Y:S02]  /*50a0*/  MOV R110, 0x1f ;  /* 0x0000001f006e7802 */ /* 0x000fe40000000f00 */
[----:B------:R-:W-:Y:S02]  /*50b0*/  MOV R169, 0xffffffff ;  /* 0xffffffff00a97802 */ /* 0x000fe40000000f00 */
[----:B------:R-:W-:Y:S02]  /*50c0*/  MOV R108, 0x50e0 ;  /* 0x000050e0006c7802 */ /* 0x000fe40000000f00 */
[----:B------:R-:W-:Y:S05]  /*50d0*/  CALL.REL.NOINC `($__internal_26_$__cuda_sm70_shflsync_bfly_p) ;  /* 0x0000014000007944 */ /* 0x000fea0003c00000 */
[----:B01----:R-:W-:Y:S01]  /*50e0*/  FADD.FTZ R111, R111, R158 ;  /* 0x0000009e6f6f7221 */ /* 0x003fe20000010000 */
[----:B------:R-:W-:Y:S01]  /*50f0*/  HFMA2.MMA R158, -RZ, RZ, 0, 2.384185791015625e-07 ;  /* 0x00000004ff9e7435 */ /* 0x000fe200000001ff */
[----:B------:R-:W-:Y:S02]  /*5100*/  MOV R110, 0x1f ;  /* 0x0000001f006e7802 */ /* 0x000fe40000000f00 */
[----:B------:R-:W-:-:S02]  /*5110*/  MOV R169, 0xffffffff ;  /* 0xffffffff00a97802 */ /* 0x000fc40000000f00 */
[----:B------:R-:W-:Y:S02]  /*5120*/  MOV R108, 0x5140 ;  /* 0x00005140006c7802 */ /* 0x000fe40000000f00 */
[----:B------:R-:W-:Y:S05]  /*5130*/  CALL.REL.NOINC `($__internal_26_$__cuda_sm70_shflsync_bfly_p) ;  /* 0x000000e000007944 */ /* 0x000fea0003c00000 */
[----:B01----:R-:W-:Y:S01]  /*5140*/  FADD.FTZ R111, R111, R158 ;  /* 0x0000009e6f6f7221 */ /* 0x003fe20000010000 */
[----:B------:R-:W-:Y:S01]  /*5150*/  HFMA2.MMA R158, -RZ, RZ, 0, 4.76837158203125e-07 ;  /* 0x00000008ff9e7435 */ /* 0x000fe200000001ff */
[----:B------:R-:W-:Y:S02]  /*5160*/  MOV R110, 0x1f ;  /* 0x0000001f006e7802 */ /* 0x000fe40000000f00 */
[----:B------:R-:W-:Y:S02]  /*5170*/  MOV R169, 0xffffffff ;  /* 0xffffffff00a97802 */ /* 0x000fe40000000f00 */
[----:B------:R-:W-:Y:S02]  /*5180*/  MOV R108, 0x51a0 ;  /* 0x000051a0006c7802 */ /* 0x000fe40000000f00 */
[----:B------:R-:W-:Y:S05]  /*5190*/  CALL.REL.NOINC `($__internal_26_$__cuda_sm70_shflsync_bfly_p) ;  /* 0x0000008000007944 */ /* 0x000fea0003c00000 */
[----:B-1----:R-:W-:Y:S01]  /*51a0*/  FADD.FTZ R167, R111, R158 ;  /* 0x0000009e6fa77221 */ /* 0x002fe20000010000 */
[----:B------:R-:W-:Y:S01]  /*51b0*/  HFMA2.MMA R158, -RZ, RZ, 0, 9.5367431640625e-07 ;  /* 0x00000010ff9e7435 */ /* 0x000fe200000001ff */
[----:B0-----:R-:W-:Y:S02]  /*51c0*/  MOV R110, 0x1f ;  /* 0x0000001f006e7802 */ /* 0x001fe40000000f00 */
[----:B------:R-:W-:-:S02]  /*51d0*/  MOV R169, 0xffffffff ;  /* 0xffffffff00a97802 */ /* 0x000fc40000000f00 */
[----:B------:R-:W-:Y:S02]  /*51e0*/  MOV R111, R167 ;  /* 0x000000a7006f7202 */ /* 0x000fe40000000f00 */
[----:B------:R-:W-:Y:S02]  /*51f0*/  MOV R108, 0x5210 ;  /* 0x00005210006c7802 */ /* 0x000fe40000000f00 */
[----:B------:R-:W-:Y:S05]  /*5200*/  CALL.REL.NOINC `($__internal_26_$__cuda_sm70_shflsync_bfly_p) ;  /* 0x0000001000007944 */ /* 0x000fea0003c00000 */
[----:B01----:R-:W-:Y:S05]  /*5210*/  BRA `(.L_x_12573) ;  /* 0xffffe74000007947 */ /* 0x003fea000383ffff */
        .weak           $__internal_26_$__cuda_sm70_shflsync_bfly_p
        .type           $__internal_26_$__cuda_sm70_shflsync_bfly_p,@function
        .size           $__internal_26_$__cuda_sm70_shflsync_bfly_p,(.L_x_39470 - $__internal_26_$__cuda_sm70_shflsync_bfly_p)
$__internal_26_$__cuda_sm70_shflsync_bfly_p:
[----:B------:R-:W-:Y:S01]  /*5220*/  HFMA2.MMA R109, -RZ, RZ, 0, 0 ;  /* 0x00000000ff6d7435 */ /* 0x000fe200000001ff */
[----:B------:R-:W-:Y:S04]  /*5230*/  WARPSYNC R169 ;  /* 0x000000a900007348 */ /* 0x000fe80003800000 */
[----:B------:R0:W1:Y:S01]  /*5240*/  SHFL.BFLY PT, R158, R111, R158, R110 ;  /* 0x0c00009e6f9e7389 */ /* 0x00006200000e006e */
[----:B------:R-:W-:Y:S05]  /*5250*/  RET.REL.NODEC R108 `(_ZN10layer_norm31ln_parallel_residual_fwd_kernelINS_13Kernel_traitsI13__nv_bfloat16S2_fS2_fjLj1536ELj1ELj4ELj1ELj16ENS_18Kernel_traits_baseILj1536ES2_S2_fS2_fjLj128EEEEELb0ELb1ELb0EEEvNS_9FwdParamsE) ;  /* 0xffffada06c007950 */ /* 0x000fea0003c3ffff */
.L_x_12574:
        /* <DEDUP_REMOVED lines=10> */
.L_x_39470:


//--------------------- .text._ZN10layer_norm31ln_parallel_residual_fwd_kernelINS_13Kernel_traitsI13__nv_bfloat16S2_fS2_fjLj1536ELj1ELj4ELj1ELj16ENS_18Kernel_traits_baseILj1536ES2_S2_fS2_fjLj128EEEEELb0ELb1ELb1EEEvNS_9FwdParamsE --------------------------
	.section	.text._ZN10layer_norm31ln_parallel_residual_fwd_kernelINS_13Kernel_traitsI13__nv_bfloat16S2_fS2_fjLj1536ELj1ELj4ELj1ELj16ENS_18Kernel_traits_baseILj1536ES2_S2_fS2_fjLj128EEEEELb0ELb1ELb1EEEvNS_9FwdParamsE,"ax",@progbits
	.sectioninfo	@"SHI_REGISTERS=173"
	.align	128
        .global         _ZN10layer_norm31ln_parallel_residual_fwd_kernelINS_13Kernel_traitsI13__nv_bfloat16S2_fS2_fjLj1536ELj1ELj4ELj1ELj16ENS_18Kernel_traits_baseILj1536ES2_S2_fS2_fjLj128EEEEELb0ELb1ELb1EEEvNS_9FwdParamsE
        .type           _ZN10layer_norm31ln_parallel_residual_fwd_kernelINS_13Kernel_traitsI13__nv_bfloat16S2_fS2_fjLj1536ELj1ELj4ELj1ELj16ENS_18Kernel_traits_baseILj1536ES2_S2_fS2_fjLj128EEEEELb0ELb1ELb1EEEvNS_9FwdParamsE,@function
        .size           _ZN10layer_norm31ln_parallel_residual_fwd_kernelINS_13Kernel_traitsI13__nv_bfloat16S2_fS2_fjLj1536ELj1ELj4ELj1ELj16ENS_18Kernel_traits_baseILj1536ES2_S2_fS2_fjLj128EEEEELb0ELb1ELb1EEEvNS_9FwdParamsE,(.L_x_39471 - _ZN10layer_norm31ln_parallel_residual_fwd_kernelINS_13Kernel_traitsI13__nv_bfloat16S2_fS2_fjLj1536ELj1ELj4ELj1ELj16ENS_18Kernel_traits_baseILj1536ES2_S2_fS2_fjLj128EEEEELb0ELb1ELb1EEEvNS_9FwdParamsE)
        .other          _ZN10layer_norm31ln_parallel_residual_fwd_kernelINS_13Kernel_traitsI13__nv_bfloat16S2_fS2_fjLj1536ELj1ELj4ELj1ELj16ENS_18Kernel_traits_baseILj1536ES2_S2_fS2_fjLj128EEEEELb0ELb1ELb1EEEvNS_9FwdParamsE,@"STO_CUDA_ENTRY STV_DEFAULT"
_ZN10layer_norm31ln_parallel_residual_fwd_kernelINS_13Kernel_traitsI13__nv_bfloat16S2_fS2_fjLj1536ELj1ELj4ELj1ELj16ENS_18Kernel_traits_baseILj1536ES2_S2_fS2_fjLj128EEEEELb0ELb1ELb1EEEvNS_9FwdParamsE:
.text._ZN10layer_norm31ln_parallel_residual_fwd_kernelINS_13Kernel_traitsI13__nv_bfloat16S2_fS2_fjLj1536ELj1ELj4ELj1ELj16ENS_18Kernel_traits_baseILj1536ES2_S2_fS2_fjLj128EEEEELb0ELb1ELb1EEEvNS_9FwdParamsE:
        /* <DEDUP_REMOVED lines=22> */
[----:B0-----:R-:W2:Y:S04]  /*0160*/  LDG.E.128 R124, [R2.64+0x200] ;  /* 0x00020004027c7981 */ /* 0x001ea8000c1e1d00 */
[----:B------:R-:W3:Y:S04]  /*0170*/  LDG.E.128 R4, [R2.64] ;  /* 0x0000000402047981 */ /* 0x000ee8000c1e1d00 */
[----:B------:R-:W4:Y:S04]  /*0180*/  LDG.E.128 R12, [R2.64+0x600] ;  /* 0x00060004020c7981 */ /* 0x000f28000c1e1d00 */
[----:B------:R-:W3:Y:S04]  /*0190*/  LDG.E.128 R16, [R2.64+0x800] ;  /* 0x0008000402107981 */ /* 0x000ee8000c1e1d00 */
[----:B------:R-:W4:Y:S04]  /*01a0*/  LDG.E.128 R20, [R2.64+0xa00] ;  /* 0x000a000402147981 */ /* 0x000f28000c1e1d00 */
[----:B------:R-:W4:Y:S01]  /*01b0*/  LDG.E.128 R8, [R2.64+0x400] ;  /* 0x0004000402087981 */ /* 0x000f22000c1e1d00 */
        /* <DEDUP_REMOVED lines=60> */
[----:B------:R-:W-:Y:S01]  /*0580*/  LOP3.LUT R152, R152, 0x1f, RZ, 0xc0, !PT ;  /* 0x0000001f98987812 */ /* 0x000fe200078ec0ff */
[----:B------:R-:W-:Y:S01]  /*0590*/  ULDC.U8 UR6, c[0x0][0x1f0] ;  /* 0x00007c0000067ab9 */ /* 0x000fe20000000000 */
[----:B--2---:R-:W-:-:S02]  /*05a0*/  PRMT R0, RZ, 0x5410, R124 ;  /* 0x00005410ff007816 */ /* 0x004fc4000000007c */
[----:B------:R-:W-:Y:S02]  /*05b0*/  PRMT R121, RZ, 0x7610, R124 ;  /* 0x00007610ff797816 */ /* 0x000fe4000000007c */
[--C-:B------:R-:W-:Y:S02]  /*05c0*/  PRMT R120, RZ, 0x5410, R125.reuse ;  /* 0x00005410ff787816 */ /* 0x100fe4000000007d */
[----:B------:R-:W-:Y:S02]  /*05d0*/  PRMT R123, RZ, 0x7610, R125 ;  /* 0x00007610ff7b7816 */ /* 0x000fe4000000007d */
[--C-:B------:R-:W-:Y:S02]  /*05e0*/  PRMT R122, RZ, 0x5410, R126.reuse ;  /* 0x00005410ff7a7816 */ /* 0x100fe4000000007e */
[----:B------:R-:W-:Y:S02]  /*05f0*/  PRMT R125, RZ, 0x7610, R126 ;  /* 0x00007610ff7d7816 */ /* 0x000fe4000000007e */
[----:B------:R-:W-:-:S02]  /*0600*/  PRMT R124, RZ, 0x5410, R127 ;  /* 0x00005410ff7c7816 */ /* 0x000fc4000000007f */
[--C-:B---3--:R-:W-:Y:S02]  /*0610*/  PRMT R156, RZ, 0x5410, R6.reuse ;  /* 0x00005410ff9c7816 */ /* 0x108fe40000000006 */
[----:B------:R-:W-:Y:S02]  /*0620*/  PRMT R159, RZ, 0x7610, R6 ;  /* 0x00007610ff9f7816 */ /* 0x000fe40000000006 */
[----:B------:R-:W-:Y:S02]  /*0630*/  PRMT R127, RZ, 0x7610, R127 ;  /* 0x00007610ff7f7816 */ /* 0x000fe4000000007f */
[--C-:B----4-:R-:W-:Y:S02]  /*0640*/  PRMT R126, RZ, 0x5410, R12.reuse ;  /* 0x00005410ff7e7816 */ /* 0x110fe4000000000c */
        /* <DEDUP_REMOVED lines=33> */
.L_x_12674:
[----:B------:R-:W-:Y:S01]  /*0860*/  IMAD R2, R151, c[0x0][0x168], RZ ;  /* 0x00005a0097027a24 */ /* 0x000fe200078e02ff */
[----:B------:R-:W-:Y:S01]  /*0870*/  ISETP.NE.U32.AND P0, PT, RZ, c[0x0][0x178], PT ;  /* 0x00005e00ff007a0c */ /* 0x000fe20003f05070 */
[----:B------:R-:W-:Y:S01]  /*0880*/  HFMA2.MMA R69, -RZ, RZ, 0, 9.5367431640625e-07 ;  /* 0x00000010ff457435 */ /* 0x000fe200000001ff */
[----:B------:R-:W-:Y:S02]  /*0890*/  ISETP.NE.U32.AND P1, PT, RZ, c[0x0][0x180], PT ;  /* 0x00006000ff007a0c */ /* 0x000fe40003f25070 */
        /* <DEDUP_REMOVED lines=11> */
[----:B------:R0:W5:Y:S04]  /*0950*/  @P0 LDG.E.128 R12, [R4.64] ;  /* 0x00000004040c0981 */ /* 0x000168000c1e1d00 */
        /* <DEDUP_REMOVED lines=9> */
.L_x_12575:
[----:B0----5:R-:W-:-:S05]  /*09f0*/  PRMT R3, RZ, 0x5410, R12 ;  /* 0x00005410ff037816 */ /* 0x021fca000000000c */
[----:B------:R-:W-:-:S04]  /*0a00*/  FADD.FTZ R24, R24, R3 ;  /* 0x0000000318187221 */ /* 0x000fc80000010000 */
[----:B------:R-:W-:Y:S02]  /*0a10*/  @P1 FADD.FTZ R24, R16, R24 ;  /* 0x0000001810181221 */ /* 0x000fe40000010000 */
.L_x_12576:
[----:B------:R-:W-:Y:S01]  /*0a20*/  PRMT R25, RZ, 0x7610, R28 ;  /* 0x00007610ff197816 */ /* 0x000fe2000000001c */
[----:B------:R-:W-:Y:S05]  /*0a30*/  @P2 BRA `(.L_x_12577) ;  /* 0x0000003000002947 */ /* 0x000fea0003800000 */
[----:B------:R-:W-:Y:S05]  /*0a40*/  @!P1 BRA `(.L_x_12578) ;  /* 0x0000005000009947 */ /* 0x000fea0003800000 */
[----:B-----5:R-:W-:Y:S01]  /*0a50*/  FADD.FTZ R25, R17, R25 ;  /* 0x0000001911197221 */ /* 0x020fe20000010000 */
[----:B------:R-:W-:Y:S05]  /*0a60*/  BRA `(.L_x_12578) ;  /* 0x0000003000007947 */ /* 0x000fea0003800000 */
.L_x_12577:
[----:B-----5:R-:W-:-:S05]  /*0a70*/  PRMT R2, RZ, 0x7610, R12 ;  /* 0x00007610ff027816 */ /* 0x020fca000000000c */
[----:B------:R-:W-:-:S04]  /*0a80*/  FADD.FTZ R25, R25, R2 ;  /* 0x0000000219197221 */ /* 0x000fc80000010000 */
[----:B------:R-:W-:Y:S02]  /*0a90*/  @P1 FADD.FTZ R25, R17, R25 ;  /* 0x0000001911191221 */ /* 0x000fe40000010000 */
.L_x_12578:
[----:B------:R-:W-:Y:S01]  /*0aa0*/  PRMT R26, RZ, 0x5410, R29 ;  /* 0x00005410ff1a7816 */ /* 0x000fe2000000001d */
[----:B------:R-:W-:Y:S05]  /*0ab0*/  @P2 BRA `(.L_x_12579) ;  /* 0x0000003000002947 */ /* 0x000fea0003800000 */
[----:B------:R-:W-:Y:S05]  /*0ac0*/  @!P1 BRA `(.L_x_12580) ;  /* 0x0000005000009947 */ /* 0x000fea0003800000 */
[----:B-----5:R-:W-:Y:S01]  /*0ad0*/  FADD.FTZ R26, R18, R26 ;  /* 0x0000001a121a7221 */ /* 0x020fe20000010000 */
[----:B------:R-:W-:Y:S05]  /*0ae0*/  BRA `(.L_x_12580) ;  /* 0x0000003000007947 */ /* 0x000fea0003800000 */
.L_x_12579:
[----:B-----5:R-:W-:-:S05]  /*0af0*/  PRMT R3, RZ, 0x5410, R13 ;  /* 0x00005410ff037816 */ /* 0x020fca000000000d */
[----:B------:R-:W-:-:S04]  /*0b00*/  FADD.FTZ R26, R26, R3 ;  /* 0x000000031a1a7221 */ /* 0x000fc80000010000 */
[----:B------:R-:W-:Y:S02]  /*0b10*/  @P1 FADD.FTZ R26, R18, R26 ;  /* 0x0000001a121a1221 */ /* 0x000fe40000010000 */
.L_x_12580:
[----:B------:R-:W-:Y:S01]  /*0b20*/  PRMT R27, RZ, 0x7610, R29 ;  /* 0x00007610ff1b7816 */ /* 0x000fe2000000001d */
[----:B------:R-:W-:Y:S05]  /*0b30*/  @P2 BRA `(.L_x_12581) ;  /* 0x0000003000002947 */ /* 0x000fea0003800000 */
[----:B------:R-:W-:Y:S05]  /*0b40*/  @!P1 BRA `(.L_x_12582) ;  /* 0x0000005000009947 */ /* 0x000fea0003800000 */
[----:B-----5:R-:W-:Y:S01]  /*0b50*/  FADD.FTZ R27, R19, R27 ;  /* 0x0000001b131b7221 */ /* 0x020fe20000010000 */
[----:B------:R-:W-:Y:S05]  /*0b60*/  BRA `(.L_x_12582) ;  /* 0x0000003000007947 */ /* 0x000fea0003800000 */
.L_x_12581:
[----:B-----5:R-:W-:-:S05]  /*0b70*/  PRMT R2, RZ, 0x7610, R13 ;  /* 0x00007610ff027816 */ /* 0x020fca000000000d */
[----:B------:R-:W-:-:S04]  /*0b80*/  FADD.FTZ R27, R27, R2 ;  /* 0x000000021b1b7221 */ /* 0x000fc80000010000 */
[----:B------:R-:W-:Y:S02]  /*0b90*/  @P1 FADD.FTZ R27, R19, R27 ;  /* 0x0000001b131b1221 */ /* 0x000fe40000010000 */
.L_x_12582:
[----:B------:R-:W-:Y:S01]  /*0ba0*/  PRMT R28, RZ, 0x5410, R30 ;  /* 0x00005410ff1c7816 */ /* 0x000fe2000000001e */
[----:B------:R-:W-:Y:S05]  /*0bb0*/  @P2 BRA `(.L_x_12583) ;  /* 0x0000003000002947 */ /* 0x000fea0003800000 */
[----:B------:R-:W-:Y:S05]  /*0bc0*/  @!P1 BRA `(.L_x_12584) ;  /* 0x0000005000009947 */ /* 0x000fea0003800000 */
[----:B-----5:R-:W-:Y:S01]  /*0bd0*/  FADD.FTZ R28, R20, R28 ;  /* 0x0000001c141c7221 */ /* 0x020fe20000010000 */
[----:B------:R-:W-:Y:S05]  /*0be0*/  BRA `(.L_x_12584) ;  /* 0x0000003000007947 */ /* 0x000fea0003800000 */
.L_x_12583:
[----:B-----5:R-:W-:-:S05]  /*0bf0*/  PRMT R3, RZ, 0x5410, R14 ;  /* 0x00005410ff037816 */ /* 0x020fca000000000e */
[----:B------:R-:W-:-:S04]  /*0c00*/  FADD.FTZ R28, R28, R3 ;  /* 0x000000031c1c7221 */ /* 0x000fc80000010000 */
[----:B------:R-:W-:Y:S02]  /*0c10*/  @P1 FADD.FTZ R28, R20, R28 ;  /* 0x0000001c141c1221 */ /* 0x000fe40000010000 */
.L_x_12584:
[----:B------:R-:W-:Y:S01]  /*0c20*/  PRMT R29, RZ, 0x7610, R30 ;  /* 0x00007610ff1d7816 */ /* 0x000fe2000000001e */
[----:B------:R-:W-:Y:S05]  /*0c30*/  @P2 BRA `(.L_x_12585) ;  /* 0x0000003000002947 */ /* 0x000fea0003800000 */
[----:B------:R-:W-:Y:S05]  /*0c40*/  @!P1 BRA `(.L_x_12586) ;  /* 0x0000005000009947 */ /* 0x000fea0003800000 */
[----:B-----5:R-:W-:Y:S01]  /*0c50*/  FADD.FTZ R29, R21, R29 ;  /* 0x0000001d151d7221 */ /* 0x020fe20000010000 */
[----:B------:R-:W-:Y:S05]  /*0c60*/  BRA `(.L_x_12586) ;  /* 0x0000003000007947 */ /* 0x000fea0003800000 */
.L_x_12585:
[----:B-----5:R-:W-:-:S05]  /*0c70*/  PRMT R2, RZ, 0x7610, R14 ;  /* 0x00007610ff027816 */ /* 0x020fca000000000e */
[----:B------:R-:W-:-:S04]  /*0c80*/  FADD.FTZ R29, R29, R2 ;  /* 0x000000021d1d7221 */ /* 0x000fc80000010000 */
[----:B------:R-:W-:Y:S02]  /*0c90*/  @P1 FADD.FTZ R29, R21, R29 ;  /* 0x0000001d151d1221 */ /* 0x000fe40000010000 */
.L_x_12586:
[----:B------:R-:W-:Y:S01]  /*0ca0*/  PRMT R30, RZ, 0x5410, R31 ;  /* 0x00005410ff1e7816 */ /* 0x000fe2000000001f */
[----:B------:R-:W-:Y:S05]  /*0cb0*/  @P2 BRA `(.L_x_12587) ;  /* 0x0000003000002947 */ /* 0x000fea0003800000 */
[----:B------:R-:W-:Y:S05]  /*0cc0*/  @!P1 BRA `(.L_x_12588) ;  /* 0x0000005000009947 */ /* 0x000fea0003800000 */
[----:B-----5:R-:W-:Y:S01]  /*0cd0*/  FADD.FTZ R30, R22, R30 ;  /* 0x0000001e161e7221 */ /* 0x020fe20000010000 */
[----:B------:R-:W-:Y:S05]  /*0ce0*/  BRA `(.L_x_12588) ;  /* 0x0000003000007947 */ /* 0x000fea0003800000 */
.L_x_12587:
[----:B-----5:R-:W-:-:S05]  /*0cf0*/  PRMT R3, RZ, 0x5410, R15 ;  /* 0x00005410ff037816 */ /* 0x020fca000000000f */
[----:B------:R-:W-:-:S04]  /*0d00*/  FADD.FTZ R30, R30, R3 ;  /* 0x000000031e1e7221 */ /* 0x000fc80000010000 */
[----:B------:R-:W-:Y:S02]  /*0d10*/  @P1 FADD.FTZ R30, R22, R30 ;  /* 0x0000001e161e1221 */ /* 0x000fe40000010000 */
.L_x_12588:
[----:B------:R-:W-:Y:S01]  /*0d20*/  PRMT R31, RZ, 0x7610, R31 ;  /* 0x00007610ff1f7816 */ /* 0x000fe2000000001f */
[----:B------:R-:W-:Y:S05]  /*0d30*/  @P2 BRA `(.L_x_12589) ;  /* 0x0000003000002947 */ /* 0x000fea0003800000 */
[----:B------:R-:W-:Y:S05]  /*0d40*/  @!P1 BRA `(.L_x_12590) ;  /* 0x0000005000009947 */ /* 0x000fea0003800000 */
[----:B-----5:R-:W-:Y:S01]  /*0d50*/  FADD.FTZ R31, R23, R31 ;  /* 0x0000001f171f7221 */ /* 0x020fe20000010000 */
[----:B------:R-:W-:Y:S05]  /*0d60*/  BRA `(.L_x_12590) ;  /* 0x0000003000007947 */ /* 0x000fea0003800000 */
.L_x_12589:
[----:B-----5:R-:W-:-:S05]  /*0d70*/  PRMT R2, RZ, 0x7610, R15 ;  /* 0x00007610ff027816 */ /* 0x020fca000000000f */
[----:B------:R-:W-:-:S04]  /*0d80*/  FADD.FTZ R31, R31, R2 ;  /* 0x000000021f1f7221 */ /* 0x000fc80000010000 */
[----:B------:R-:W-:Y:S02]  /*0d90*/  @P1 FADD.FTZ R31, R23, R31 ;  /* 0x0000001f171f1221 */ /* 0x000fe40000010000 */
.L_x_12590:
[C---:B------:R-:W-:Y:S02]  /*0da0*/  IADD3 R162, R10.reuse, 0x20, RZ ;  /* 0x000000200aa27810 */ /* 0x040fe40007ffe0ff */
[----:B------:R-:W-:Y:S02]  /*0db0*/  LEA R2, P3, R10, c[0x0][0x188], 0x5 ;  /* 0x000062000a027a11 */ /* 0x000fe400078628ff */
[C---:B------:R-:W-:Y:S01]  /*0dc0*/  @P1 LEA R4, P4, R162.reuse, c[0x0][0x180], 0x5 ;  /* 0x00006000a2041a11 */ /* 0x040fe200078828ff */
[----:B------:R-:W-:Y:S01]  /*0dd0*/  IMAD.WIDE.U32 R36, R162, R69, c[0x0][0x170] ;  /* 0x00005c00a2247625 */ /* 0x000fe200078e0045 */
        /* <DEDUP_REMOVED lines=15> */
.L_x_12591:
[----:B0----5:R-:W-:-:S05]  /*0ed0*/  PRMT R3, RZ, 0x5410, R12 ;  /* 0x00005410ff037816 */ /* 0x021fca000000000c */
[----:B------:R-:W-:-:S04]  /*0ee0*/  FADD.FTZ R32, R3, R32 ;  /* 0x0000002003207221 */ /* 0x000fc80000010000 */
[----:B------:R-:W-:Y:S02]  /*0ef0*/  @P1 FADD.FTZ R32, R16, R32 ;  /* 0x0000002010201221 */ /* 0x000fe40000010000 */
.L_x_12592:
[----:B------:R-:W-:Y:S01]  /*0f00*/  PRMT R33, RZ, 0x7610, R36 ;  /* 0x00007610ff217816 */ /* 0x000fe20000000024 */
[----:B------:R-:W-:Y:S05]  /*0f10*/  @P2 BRA `(.L_x_12593) ;  /* 0x0000003000002947 */ /* 0x000fea0003800000 */
[----:B------:R-:W-:Y:S05]  /*0f20*/  @!P1 BRA `(.L_x_12594) ;  /* 0x0000005000009947 */ /* 0x000fea0003800000 */
[----:B-----5:R-:W-:Y:S01]  /*0f30*/  FADD.FTZ R33, R17, R33 ;  /* 0x0000002111217221 */ /* 0x020fe20000010000 */
[----:B------:R-:W-:Y:S05]  /*0f40*/  BRA `(.L_x_12594) ;  /* 0x0000003000007947 */ /* 0x000fea0003800000 */
.L_x_12593:
[----:B-----5:R-:W-:-:S05]  /*0f50*/  PRMT R2, RZ, 0x7610, R12 ;  /* 0x00007610ff027816 */ /* 0x020fca000000000c */
[----:B------:R-:W-:-:S04]  /*0f60*/  FADD.FTZ R33, R2, R33 ;  /* 0x0000002102217221 */ /* 0x000fc80000010000 */
[----:B------:R-:W-:Y:S02]  /*0f70*/  @P1 FADD.FTZ R33, R17, R33 ;  /* 0x0000002111211221 */ /* 0x000fe40000010000 */
.L_x_12594:
[----:B------:R-:W-:Y:S01]  /*0f80*/  PRMT R34, RZ, 0x5410, R37 ;  /* 0x00005410ff227816 */ /* 0x000fe20000000025 */
[----:B------:R-:W-:Y:S05]  /*0f90*/  @P2 BRA `(.L_x_12595) ;  /* 0x0000003000002947 */ /* 0x000fea0003800000 */
[----:B------:R-:W-:Y:S05]  /*0fa0*/  @!P1 BRA `(.L_x_12596) ;  /* 0x0000005000009947 */ /* 0x000fea0003800000 */
[----:B-----5:R-:W-:Y:S01]  /*0fb0*/  FADD.FTZ R34, R18, R34 ;  /* 0x0000002212227221 */ /* 0x020fe20000010000 */
[----:B------:R-:W-:Y:S05]  /*0fc0*/  BRA `(.L_x_12596) ;  /* 0x0000003000007947 */ /* 0x000fea0003800000 */
.L_x_12595:
[----:B-----5:R-:W-:-:S05]  /*0fd0*/  PRMT R3, RZ, 0x5410, R13 ;  /* 0x00005410ff037816 */ /* 0x020fca000000000d */
[----:B------:R-:W-:-:S04]  /*0fe0*/  FADD.FTZ R34, R3, R34 ;  /* 0x0000002203227221 */ /* 0x000fc80000010000 */
[----:B------:R-:W-:Y:S02]  /*0ff0*/  @P1 FADD.FTZ R34, R18, R34 ;  /* 0x0000002212221221 */ /* 0x000fe40000010000 */
.L_x_12596:
[----:B------:R-:W-:Y:S01]  /*1000*/  PRMT R35, RZ, 0x7610, R37 ;  /* 0x00007610ff237816 */ /* 0x000fe20000000025 */
[----:B------:R-:W-:Y:S05]  /*1010*/  @P2 BRA `(.L_x_12597) ;  /* 0x0000003000002947 */ /* 0x000fea0003800000 */
[----:B------:R-:W-:Y:S05]  /*1020*/  @!P1 BRA `(.L_x_12598) ;  /* 0x0000005000009947 */ /* 0x000fea0003800000 */
[----:B-----5:R-:W-:Y:S01]  /*1030*/  FADD.FTZ R35, R19, R35 ;  /* 0x0000002313237221 */ /* 0x020fe20000010000 */
[----:B------:R-:W-:Y:S05]  /*1040*/  BRA `(.L_x_12598) ;  /* 0x0000003000007947 */ /* 0x000fea0003800000 */
.L_x_12597:
[----:B-----5:R-:W-:-:S05]  /*1050*/  PRMT R2, RZ, 0x7610, R13 ;  /* 0x00007610ff027816 */ /* 0x020fca000000000d */
[----:B------:R-:W-:-:S04]  /*1060*/  FADD.FTZ R35, R2, R35 ;  /* 0x0000002302237221 */ /* 0x000fc80000010000 */
[----:B------:R-:W-:Y:S02]  /*1070*/  @P1 FADD.FTZ R35, R19, R35 ;  /* 0x0000002313231221 */ /* 0x000fe40000010000 */
.L_x_12598:
[----:B------:R-:W-:Y:S01]  /*1080*/  PRMT R36, RZ, 0x5410, R38 ;  /* 0x00005410ff247816 */ /* 0x000fe20000000026 */
[----:B------:R-:W-:Y:S05]  /*1090*/  @P2 BRA `(.L_x_12599) ;  /* 0x0000003000002947 */ /* 0x000fea0003800000 */
[----:B------:R-:W-:Y:S05]  /*10a0*/  @!P1 BRA `(.L_x_12600) ;  /* 0x0000005000009947 */ /* 0x000fea0003800000 */
[----:B-----5:R-:W-:Y:S01]  /*10b0*/  FADD.FTZ R36, R20, R36 ;  /* 0x0000002414247221 */ /* 0x020fe20000010000 */
[----:B------:R-:W-:Y:S05]  /*10c0*/  BRA `(.L_x_12600) ;  /* 0x0000003000007947 */ /* 0x000fea0003800000 */
.L_x_12599:
[----:B-----5:R-:W-:-:S05]  /*10d0*/  PRMT R3, RZ, 0x5410, R14 ;  /* 0x00005410ff037816 */ /* 0x020fca000000000e */
[----:B------:R-:W-:-:S04]  /*10e0*/  FADD.FTZ R36, R3, R36 ;  /* 0x0000002403247221 */ /* 0x000fc80000010000 */
[----:B------:R-:W-:Y:S02]  /*10f0*/  @P1 FADD.FTZ R36, R20, R36 ;  /* 0x0000002414241221 */ /* 0x000fe40000010000 */
.L_x_12600:
[----:B------:R-:W-:Y:S01]  /*1100*/  PRMT R37, RZ, 0x7610, R38 ;  /* 0x00007610ff257816 */ /* 0x000fe20000000026 */
[----:B------:R-:W-:Y:S05]  /*1110*/  @P2 BRA `(.L_x_12601) ;  /* 0x0000003000002947 */ /* 0x000fea0003800000 */
[----:B------:R-:W-:Y:S05]  /*1120*/  @!P1 BRA `(.L_x_12602) ;  /* 0x0000005000009947 */ /* 0x000fea0003800000 */
[----:B-----5:R-:W-:Y:S01]  /*1130*/  FADD.FTZ R37, R21, R37 ;  /* 0x0000002515257221 */ /* 0x020fe20000010000 */
[----:B------:R-:W-:Y:S05]  /*1140*/  BRA `(.L_x_12602) ;  /* 0x0000003000007947 */ /* 0x000fea0003800000 */
.L_x_12601:
[----:B-----5:R-:W-:-:S05]  /*1150*/  PRMT R2, RZ, 0x7610, R14 ;  /* 0x00007610ff027816 */ /* 0x020fca000000000e */
[----:B------:R-:W-:-:S04]  /*1160*/  FADD.FTZ R37, R2, R37 ;  /* 0x0000002502257221 */ /* 0x000fc80000010000 */
[----:B------:R-:W-:Y:S02]  /*1170*/  @P1 FADD.FTZ R37, R21, R37 ;  /* 0x0000002515251221 */ /* 0x000fe40000010000 */
.L_x_12602:
[----:B------:R-:W-:Y:S01]  /*1180*/  PRMT R38, RZ, 0x5410, R39 ;  /* 0x00005410ff267816 */ /* 0x000fe20000000027 */
[----:B------:R-:W-:Y:S05]  /*1190*/  @P2 BRA `(.L_x_12603) ;  /* 0x0000003000002947 */ /* 0x000fea0003800000 */
[----:B------:R-:W-:Y:S05]  /*11a0*/  @!P1 BRA `(.L_x_12604) ;  /* 0x0000005000009947 */ /* 0x000fea0003800000 */
[----:B-----5:R-:W-:Y:S01]  /*11b0*/  FADD.FTZ R38, R22, R38 ;  /* 0x0000002616267221 */ /* 0x020fe20000010000 */
[----:B------:R-:W-:Y:S05]  /*11c0*/  BRA `(.L_x_12604) ;  /* 0x0000003000007947 */ /* 0x000fea0003800000 */
.L_x_12603:
[----:B-----5:R-:W-:-:S05]  /*11d0*/  PRMT R3, RZ, 0x5410, R15 ;  /* 0x00005410ff037816 */ /* 0x020fca000000000f */
[----:B------:R-:W-:-:S04]  /*11e0*/  FADD.FTZ R38, R3, R38 ;  /* 0x0000002603267221 */ /* 0x000fc80000010000 */
[----:B------:R-:W-:Y:S02]  /*11f0*/  @P1 FADD.FTZ R38, R22, R38 ;  /* 0x0000002616261221 */ /* 0x000fe40000010000 */
.L_x_12604:
[----:B------:R-:W-:Y:S01]  /*1200*/  PRMT R39, RZ, 0x7610, R39 ;  /* 0x00007610ff277816 */ /* 0x000fe20000000027 */
[----:B------:R-:W-:Y:S05]  /*1210*/  @P2 BRA `(.L_x_12605) ;  /* 0x0000003000002947 */ /* 0x000fea0003800000 */
[----:B------:R-:W-:Y:S05]  /*1220*/  @!P1 BRA `(.L_x_12606) ;  /* 0x0000005000009947 */ /* 0x000fea0003800000 */
[----:B-----5:R-:W-:Y:S01]  /*1230*/  FADD.FTZ R39, R23, R39 ;  /* 0x0000002717277221 */ /* 0x020fe20000010000 */
[----:B------:R-:W-:Y:S05]  /*1240*/  BRA `(.L_x_12606) ;  /* 0x0000003000007947 */ /* 0x000fea0003800000 */
.L_x_12605:
[----:B-----5:R-:W-:-:S05]  /*1250*/  PRMT R2, RZ, 0x7610, R15 ;  /* 0x00007610ff027816 */ /* 0x020fca000000000f */
[----:B------:R-:W-:-:S04]  /*1260*/  FADD.FTZ R39, R2, R39 ;  /* 0x0000002702277221 */ /* 0x000fc80000010000 */
[----:B------:R-:W-:Y:S02]  /*1270*/  @P1 FADD.FTZ R39, R23, R39 ;  /* 0x0000002717271221 */ /* 0x000fe40000010000 */
.L_x_12606:
[----:B------:R-:W-:Y:S02]  /*1280*/  IADD3 R166, R10, 0x40, RZ ;  /* 0x000000400aa67810 */ /* 0x000fe40007ffe0ff */
        /* <DEDUP_REMOVED lines=18> */
.L_x_12607:
[----:B0----5:R-:W-:-:S05]  /*13b0*/  PRMT R3, RZ, 0x5410, R12 ;  /* 0x00005410ff037816 */ /* 0x021fca000000000c */
[----:B------:R-:W-:-:S04]  /*13c0*/  FADD.FTZ R40, R3, R40 ;  /* 0x0000002803287221 */ /* 0x000fc80000010000 */
[----:B------:R-:W-:Y:S02]  /*13d0*/  @P1 FADD.FTZ R40, R16, R40 ;  /* 0x0000002810281221 */ /* 0x000fe40000010000 */
.L_x_12608:
[----:B------:R-:W-:Y:S01]  /*13e0*/  PRMT R41, RZ, 0x7610, R44 ;  /* 0x00007610ff297816 */ /* 0x000fe2000000002c */
[----:B------:R-:W-:Y:S05]  /*13f0*/  @P2 BRA `(.L_x_12609) ;  /* 0x0000003000002947 */ /* 0x000fea0003800000 */
[----:B------:R-:W-:Y:S05]  /*1400*/  @!P1 BRA `(.L_x_12610) ;  /* 0x0000005000009947 */ /* 0x000fea0003800000 */
[----:B-----5:R-:W-:Y:S01]  /*1410*/  FADD.FTZ R41, R17, R41 ;  /* 0x0000002911297221 */ /* 0x020fe20000010000 */
[----:B------:R-:W-:Y:S05]  /*1420*/  BRA `(.L_x_12610) ;  /* 0x0000003000007947 */ /* 0x000fea0003800000 */
.L_x_12609:
[----:B-----5:R-:W-:-:S05]  /*1430*/  PRMT R2, RZ, 0x7610, R12 ;  /* 0x00007610ff027816 */ /* 0x020fca000000000c */
[----:B------:R-:W-:-:S04]  /*1440*/  FADD.FTZ R41, R2, R41 ;  /* 0x0000002902297221 */ /* 0x000fc80000010000 */
[----:B------:R-:W-:Y:S02]  /*1450*/  @P1 FADD.FTZ R41, R17, R41 ;  /* 0x0000002911291221 */ /* 0x000fe40000010000 */
.L_x_12610:
[----:B------:R-:W-:Y:S01]  /*1460*/  PRMT R42, RZ, 0x5410, R45 ;  /* 0x00005410ff2a7816 */ /* 0x000fe2000000002d */
[----:B------:R-:W-:Y:S05]  /*1470*/  @P2 BRA `(.L_x_12611) ;  /* 0x0000003000002947 */ /* 0x000fea0003800000 */
[----:B------:R-:W-:Y:S05]  /*1480*/  @!P1 BRA `(.L_x_12612) ;  /* 0x0000005000009947 */ /* 0x000fea0003800000 */
[----:B-----5:R-:W-:Y:S01]  /*1490*/  FADD.FTZ R42, R18, R42 ;  /* 0x0000002a122a7221 */ /* 0x020fe20000010000 */
[----:B------:R-:W-:Y:S05]  /*14a0*/  BRA `(.L_x_12612) ;  /* 0x0000003000007947 */ /* 0x000fea0003800000 */
.L_x_12611:
[----:B-----5:R-:W-:-:S05]  /*14b0*/  PRMT R3, RZ, 0x5410, R13 ;  /* 0x00005410ff037816 */ /* 0x020fca000000000d */
[----:B------:R-:W-:-:S04]  /*14c0*/  FADD.FTZ R42, R3, R42 ;  /* 0x0000002a032a7221 */ /* 0x000fc80000010000 */
[----:B------:R-:W-:Y:S02]  /*14d0*/  @P1 FADD.FTZ R42, R18, R42 ;  /* 0x0000002a122a1221 */ /* 0x000fe40000010000 */
.L_x_12612:
[----:B------:R-:W-:Y:S01]  /*14e0*/  PRMT R43, RZ, 0x7610, R45 ;  /* 0x00007610ff2b7816 */ /* 0x000fe2000000002d */
[----:B------:R-:W-:Y:S05]  /*14f0*/  @P2 BRA `(.L_x_12613) ;  /* 0x0000003000002947 */ /* 0x000fea0003800000 */
[----:B------:R-:W-:Y:S05]  /*1500*/  @!P1 BRA `(.L_x_12614) ;  /* 0x0000005000009947 */ /* 0x000fea0003800000 */
[----:B-----5:R-:W-:Y:S01]  /*1510*/  FADD.FTZ R43, R19, R43 ;  /* 0x0000002b132b7221 */ /* 0x020fe20000010000 */
[----:B------:R-:W-:Y:S05]  /*1520*/  BRA `(.L_x_12614) ;  /* 0x0000003000007947 */ /* 0x000fea0003800000 */
.L_x_12613:
[----:B-----5:R-:W-:-:S05]  /*1530*/  PRMT R2, RZ, 0x7610, R13 ;  /* 0x00007610ff027816 */ /* 0x020fca000000000d */
[----:B------:R-:W-:-:S04]  /*1540*/  FADD.FTZ R43, R2, R43 ;  /* 0x0000002b022b7221 */ /* 0x000fc80000010000 */
[----:B------:R-:W-:Y:S02]  /*1550*/  @P1 FADD.FTZ R43, R19, R43 ;  /* 0x0000002b132b1221 */ /* 0x000fe40000010000 */
.L_x_12614:
[----:B------:R-:W-:Y:S01]  /*1560*/  PRMT R44, RZ, 0x5410, R46 ;  /* 0x00005410ff2c7816 */ /* 0x000fe2000000002e */
[----:B------:R-:W-:Y:S05]  /*1570*/  @P2 BRA `(.L_x_12615) ;  /* 0x0000003000002947 */ /* 0x000fea0003800000 */
[----:B------:R-:W-:Y:S05]  /*1580*/  @!P1 BRA `(.L_x_12616) ;  /* 0x0000005000009947 */ /* 0x000fea0003800000 */
[----:B-----5:R-:W-:Y:S01]  /*1590*/  FADD.FTZ R44, R20, R44 ;  /* 0x0000002c142c7221 */ /* 0x020fe20000010000 */
[----:B------:R-:W-:Y:S05]  /*15a0*/  BRA `(.L_x_12616) ;  /* 0x0000003000007947 */ /* 0x000fea0003800000 */
.L_x_12615:
[----:B-----5:R-:W-:-:S05]  /*15b0*/  PRMT R3, RZ, 0x5410, R14 ;  /* 0x00005410ff037816 */ /* 0x020fca000000000e */
[----:B------:R-:W-:-:S04]  /*15c0*/  FADD.FTZ R44, R3, R44 ;  /* 0x0000002c032c7221 */ /* 0x000fc80000010000 */
[----:B------:R-:W-:Y:S02]  /*15d0*/  @P1 FADD.FTZ R44, R20, R44 ;  /* 0x0000002c142c1221 */ /* 0x000fe40000010000 */
.L_x_12616:
[----:B------:R-:W-:Y:S01]  /*15e0*/  PRMT R45, RZ, 0x7610, R46 ;  /* 0x00007610ff2d7816 */ /* 0x000fe2000000002e */
[----:B------:R-:W-:Y:S05]  /*15f0*/  @P2 BRA `(.L_x_12617) ;  /* 0x0000003000002947 */ /* 0x000fea0003800000 */
[----:B------:R-:W-:Y:S05]  /*1600*/  @!P1 BRA `(.L_x_12618) ;  /* 0x0000005000009947 */ /* 0x000fea0003800000 */
[----:B-----5:R-:W-:Y:S01]  /*1610*/  FADD.FTZ R45, R21, R45 ;  /* 0x0000002d152d7221 */ /* 0x020fe20000010000 */
[----:B------:R-:W-:Y:S05]  /*1620*/  BRA `(.L_x_12618) ;  /* 0x0000003000007947 */ /* 0x000fea0003800000 */
.L_x_12617:
[----:B-----5:R-:W-:-:S05]  /*1630*/  PRMT R2, RZ, 0x7610, R14 ;  /* 0x00007610ff027816 */ /* 0x020fca000000000e */
[----:B------:R-:W-:-:S04]  /*1640*/  FADD.FTZ R45, R2, R45 ;  /* 0x0000002d022d7221 */ /* 0x000fc80000010000 */
[----:B------:R-:W-:Y:S02]  /*1650*/  @P1 FADD.FTZ R45, R21, R45 ;  /* 0x0000002d152d1221 */ /* 0x000fe40000010000 */
.L_x_12618:
[----:B------:R-:W-:Y:S01]  /*1660*/  PRMT R46, RZ, 0x5410, R47 ;  /* 0x00005410ff2e7816 */ /* 0x000fe2000000002f */
[----:B------:R-:W-:Y:S05]  /*1670*/  @P2 BRA `(.L_x_12619) ;  /* 0x0000003000002947 */ /* 0x000fea0003800000 */
[----:B------:R-:W-:Y:S05]  /*1680*/  @!P1 BRA `(.L_x_12620) ;  /* 0x0000005000009947 */ /* 0x000fea0003800000 */
[----:B-----5:R-:W-:Y:S01]  /*1690*/  FADD.FTZ R46, R22, R46 ;  /* 0x0000002e162e7221 */ /* 0x020fe20000010000 */
[----:B------:R-:W-:Y:S05]  /*16a0*/  BRA `(.L_x_12620) ;  /* 0x0000003000007947 */ /* 0x000fea0003800000 */
.L_x_12619:
[----:B-----5:R-:W-:-:S05]  /*16b0*/  PRMT R3, RZ, 0x5410, R15 ;  /* 0x00005410ff037816 */ /* 0x020fca000000000f */
[----:B------:R-:W-:-:S04]  /*16c0*/  FADD.FTZ R46, R3, R46 ;  /* 0x0000002e032e7221 */ /* 0x000fc80000010000 */
[----:B------:R-:W-:Y:S02]  /*16d0*/  @P1 FADD.FTZ R46, R22, R46 ;  /* 0x0000002e162e1221 */ /* 0x000fe40000010000 */
.L_x_12620:
[----:B------:R-:W-:Y:S01]  /*16e0*/  PRMT R47, RZ, 0x7610, R47 ;  /* 0x00007610ff2f7816 */ /* 0x000fe2000000002f */
[----:B------:R-:W-:Y:S05]  /*16f0*/  @P2 BRA `(.L_x_12621) ;  /* 0x0000003000002947 */ /* 0x000fea0003800000 */
[----:B------:R-:W-:Y:S05]  /*1700*/  @!P1 BRA `(.L_x_12622) ;  /* 0x0000005000009947 */ /* 0x000fea0003800000 */
[----:B-----5:R-:W-:Y:S01]  /*1710*/  FADD.FTZ R47, R23, R47 ;  /* 0x0000002f172f7221 */ /* 0x020fe20000010000 */
[----:B------:R-:W-:Y:S05]  /*1720*/  BRA `(.L_x_12622) ;  /* 0x0000003000007947 */ /* 0x000fea0003800000 */
.L_x_12621:
[----:B-----5:R-:W-:-:S05]  /*1730*/  PRMT R2, RZ, 0x7610, R15 ;  /* 0x00007610ff027816 */ /* 0x020fca000000000f */
[----:B------:R-:W-:-:S04]  /*1740*/  FADD.FTZ R47, R2, R47 ;  /* 0x0000002f022f7221 */ /* 0x000fc80000010000 */
[----:B------:R-:W-:Y:S02]  /*1750*/  @P1 FADD.FTZ R47, R23, R47 ;  /* 0x0000002f172f1221 */ /* 0x000fe40000010000 */
.L_x_12622:
        /* <DEDUP_REMOVED lines=19> */
.L_x_12623:
[----:B0----5:R-:W-:-:S05]  /*1890*/  PRMT R3, RZ, 0x5410, R12 ;  /* 0x00005410ff037816 */ /* 0x021fca000000000c */
[----:B------:R-:W-:-:S04]  /*18a0*/  FADD.FTZ R48, R3, R48 ;  /* 0x0000003003307221 */ /* 0x000fc80000010000 */
[----:B------:R-:W-:Y:S02]  /*18b0*/  @P1 FADD.FTZ R48, R16, R48 ;  /* 0x0000003010301221 */ /* 0x000fe40000010000 */
.L_x_12624:
[----:B------:R-:W-:Y:S01]  /*18c0*/  PRMT R49, RZ, 0x7610, R52 ;  /* 0x00007610ff317816 */ /* 0x000fe20000000034 */
[----:B------:R-:W-:Y:S05]  /*18d0*/  @P2 BRA `(.L_x_12625) ;  /* 0x0000003000002947 */ /* 0x000fea0003800000 */
[----:B------:R-:W-:Y:S05]  /*18e0*/  @!P1 BRA `(.L_x_12626) ;  /* 0x0000005000009947 */ /* 0x000fea0003800000 */
[----:B-----5:R-:W-:Y:S01]  /*18f0*/  FADD.FTZ R49, R17, R49 ;  /* 0x0000003111317221 */ /* 0x020fe20000010000 */
[----:B------:R-:W-:Y:S05]  /*1900*/  BRA `(.L_x_12626) ;  /* 0x0000003000007947 */ /* 0x000fea0003800000 */
.L_x_12625:
[----:B-----5:R-:W-:-:S05]  /*1910*/  PRMT R2, RZ, 0x7610, R12 ;  /* 0x00007610ff027816 */ /* 0x020fca000000000c */
[----:B------:R-:W-:-:S04]  /*1920*/  FADD.FTZ R49, R2, R49 ;  /* 0x0000003102317221 */ /* 0x000fc80000010000 */
[----:B------:R-:W-:Y:S02]  /*1930*/  @P1 FADD.FTZ R49, R17, R49 ;  /* 0x0000003111311221 */ /* 0x000fe40000010000 */
.L_x_12626:
[----:B------:R-:W-:Y:S01]  /*1940*/  PRMT R50, RZ, 0x5410, R53 ;  /* 0x00005410ff327816 */ /* 0x000fe20000000035 */
[----:B------:R-:W-:Y:S05]  /*1950*/  @P2 BRA `(.L_x_12627) ;  /* 0x0000003000002947 */ /* 0x000fea0003800000 */
[----:B------:R-:W-:Y:S05]  /*1960*/  @!P1 BRA `(.L_x_12628) ;  /* 0x0000005000009947 */ /* 0x000fea0003800000 */
[----:B-----5:R-:W-:Y:S01]  /*1970*/  FADD.FTZ R50, R18, R50 ;  /* 0x0000003212327221 */ /* 0x020fe20000010000 */
[----:B------:R-:W-:Y:S05]  /*1980*/  BRA `(.L_x_12628) ;  /* 0x0000003000007947 */ /* 0x000fea0003800000 */
.L_x_12627:
[----:B-----5:R-:W-:-:S05]  /*1990*/  PRMT R3, RZ, 0x5410, R13 ;  /* 0x00005410ff037816 */ /* 0x020fca000000000d */
[----:B------:R-:W-:-:S04]  /*19a0*/  FADD.FTZ R50, R3, R50 ;  /* 0x0000003203327221 */ /* 0x000fc80000010000 */
[----:B------:R-:W-:Y:S02]  /*19b0*/  @P1 FADD.FTZ R50, R18, R50 ;  /* 0x0000003212321221 */ /* 0x000fe40000010000 */
.L_x_12628:
[----:B------:R-:W-:Y:S01]  /*19c0*/  PRMT R51, RZ, 0x7610, R53 ;  /* 0x00007610ff337816 */ /* 0x000fe20000000035 */
[----:B------:R-:W-:Y:S05]  /*19d0*/  @P2 BRA `(.L_x_12629) ;  /* 0x0000003000002947 */ /* 0x000fea0003800000 */
[----:B------:R-:W-:Y:S05]  /*19e0*/  @!P1 BRA `(.L_x_12630) ;  /* 0x0000005000009947 */ /* 0x000fea0003800000 */
[----:B-----5:R-:W-:Y:S01]  /*19f0*/  FADD.FTZ R51, R19, R51 ;  /* 0x0000003313337221 */ /* 0x020fe20000010000 */
[----:B------:R-:W-:Y:S05]  /*1a00*/  BRA `(.L_x_12630) ;  /* 0x0000003000007947 */ /* 0x000fea0003800000 */
.L_x_12629:
[----:B-----5:R-:W-:-:S05]  /*1a10*/  PRMT R2, RZ, 0x7610, R13 ;  /* 0x00007610ff027816 */ /* 0x020fca000000000d */
[----:B------:R-:W-:-:S04]  /*1a20*/  FADD.FTZ R51, R2, R51 ;  /* 0x0000003302337221 */ /* 0x000fc80000010000 */
[----:B------:R-:W-:Y:S02]  /*1a30*/  @P1 FADD.FTZ R51, R19, R51 ;  /* 0x0000003313331221 */ /* 0x000fe40000010000 */
.L_x_12630:
[----:B------:R-:W-:Y:S01]  /*1a40*/  PRMT R52, RZ, 0x5410, R54 ;  /* 0x00005410ff347816 */ /* 0x000fe20000000036 */
[----:B------:R-:W-:Y:S05]  /*1a50*/  @P2 BRA `(.L_x_12631) ;  /* 0x0000003000002947 */ /* 0x000fea0003800000 */
[----:B------:R-:W-:Y:S05]  /*1a60*/  @!P1 BRA `(.L_x_12632) ;  /* 0x0000005000009947 */ /* 0x000fea0003800000 */
[----:B-----5:R-:W-:Y:S01]  /*1a70*/  FADD.FTZ R52, R20, R52 ;  /* 0x0000003414347221 */ /* 0x020fe20000010000 */
[----:B------:R-:W-:Y:S05]  /*1a80*/  BRA `(.L_x_12632) ;  /* 0x0000003000007947 */ /* 0x000fea0003800000 */
.L_x_12631:
[----:B-----5:R-:W-:-:S05]  /*1a90*/  PRMT R3, RZ, 0x5410, R14 ;  /* 0x00005410ff037816 */ /* 0x020fca000000000e */
[----:B------:R-:W-:-:S04]  /*1aa0*/  FADD.FTZ R52, R3, R52 ;  /* 0x0000003403347221 */ /* 0x000fc80000010000 */
[----:B------:R-:W-:Y:S02]  /*1ab0*/  @P1 FADD.FTZ R52, R20, R52 ;  /* 0x0000003414341221 */ /* 0x000fe40000010000 */
.L_x_12632:
[----:B------:R-:W-:Y:S01]  /*1ac0*/  PRMT R53, RZ, 0x7610, R54 ;  /* 0x00007610ff357816 */ /* 0x000fe20000000036 */
[----:B------:R-:W-:Y:S05]  /*1ad0*/  @P2 BRA `(.L_x_12633) ;  /* 0x0000003000002947 */ /* 0x000fea0003800000 */
[----:B------:R-:W-:Y:S05]  /*1ae0*/  @!P1 BRA `(.L_x_12634) ;  /* 0x0000005000009947 */ /* 0x000fea0003800000 */
[----:B-----5:R-:W-:Y:S01]  /*1af0*/  FADD.FTZ R53, R21, R53 ;  /* 0x0000003515357221 */ /* 0x020fe20000010000 */
[----:B------:R-:W-:Y:S05]  /*1b00*/  BRA `(.L_x_12634) ;  /* 0x0000003000007947 */ /* 0x000fea0003800000 */
.L_x_12633:
[----:B-----5:R-:W-:-:S05]  /*1b10*/  PRMT R2, RZ, 0x7610, R14 ;  /* 0x00007610ff027816 */ /* 0x020fca000000000e */
[----:B------:R-:W-:-:S04]  /*1b20*/  FADD.FTZ R53, R2, R53 ;  /* 0x0000003502357221 */ /* 0x000fc80000010000 */
[----:B------:R-:W-:Y:S02]  /*1b30*/  @P1 FADD.FTZ R53, R21, R53 ;  /* 0x0000003515351221 */ /* 0x000fe40000010000 */
.L_x_12634:
[----:B------:R-:W-:Y:S01]  /*1b40*/  PRMT R54, RZ, 0x5410, R55 ;  /* 0x00005410ff367816 */ /* 0x000fe20000000037 */
[----:B------:R-:W-:Y:S05]  /*1b50*/  @P2 BRA `(.L_x_12635) ;  /* 0x0000003000002947 */ /* 0x000fea0003800000 */
[----:B------:R-:W-:Y:S05]  /*1b60*/  @!P1 BRA `(.L_x_12636) ;  /* 0x0000005000009947 */ /* 0x000fea0003800000 */
[----:B-----5:R-:W-:Y:S01]  /*1b70*/  FADD.FTZ R54, R22, R54 ;  /* 0x0000003616367221 */ /* 0x020fe20000010000 */
[----:B------:R-:W-:Y:S05]  /*1b80*/  BRA `(.L_x_12636) ;  /* 0x0000003000007947 */ /* 0x000fea0003800000 */
.L_x_12635:
[----:B-----5:R-:W-:-:S05]  /*1b90*/  PRMT R3, RZ, 0x5410, R15 ;  /* 0x00005410ff037816 */ /* 0x020fca000000000f */
[----:B------:R-:W-:-:S04]  /*1ba0*/  FADD.FTZ R54, R3, R54 ;  /* 0x0000003603367221 */ /* 0x000fc80000010000 */
[----:B------:R-:W-:Y:S02]  /*1bb0*/  @P1 FADD.FTZ R54, R22, R54 ;  /* 0x0000003616361221 */ /* 0x000fe40000010000 */
.L_x_12636:
[----:B------:R-:W-:Y:S01]  /*1bc0*/  PRMT R55, RZ, 0x7610, R55 ;  /* 0x00007610ff377816 */ /* 0x000fe20000000037 */
[----:B------:R-:W-:Y:S05]  /*1bd0*/  @P2 BRA `(.L_x_12637) ;  /* 0x0000003000002947 */ /* 0x000fea0003800000 */
[----:B------:R-:W-:Y:S05]  /*1be0*/  @!P1 BRA `(.L_x_12638) ;  /* 0x0000005000009947 */ /* 0x000fea0003800000 */
[----:B-----5:R-:W-:Y:S01]  /*1bf0*/  FADD.FTZ R55, R23, R55 ;  /* 0x0000003717377221 */ /* 0x020fe20000010000 */
[----:B------:R-:W-:Y:S05]  /*1c00*/  BRA `(.L_x_12638) ;  /* 0x0000003000007947 */ /* 0x000fea0003800000 */
.L_x_12637:
[----:B-----5:R-:W-:-:S05]  /*1c10*/  PRMT R2, RZ, 0x7610, R15 ;  /* 0x00007610ff027816 */ /* 0x020fca000000000f */
[----:B------:R-:W-:-:S04]  /*1c20*/  FADD.FTZ R55, R2, R55 ;  /* 0x0000003702377221 */ /* 0x000fc80000010000 */
[----:B------:R-:W-:Y:S02]  /*1c30*/  @P1 FADD.FTZ R55, R23, R55 ;  /* 0x0000003717371221 */ /* 0x000fe40000010000 */
.L_x_12638:
        /* <DEDUP_REMOVED lines=19> */
.L_x_12639:
[----:B0----5:R-:W-:-:S05]  /*1d70*/  PRMT R3, RZ, 0x5410, R12 ;  /* 0x00005410ff037816 */ /* 0x021fca000000000c */
[----:B------:R-:W-:-:S04]  /*1d80*/  FADD.FTZ R56, R3, R56 ;  /* 0x0000003803387221 */ /* 0x000fc80000010000 */
[----:B------:R-:W-:Y:S02]  /*1d90*/  @P1 FADD.FTZ R56, R16, R56 ;  /* 0x0000003810381221 */ /* 0x000fe40000010000 */
.L_x_12640:
[----:B------:R-:W-:Y:S01]  /*1da0*/  PRMT R57, RZ, 0x7610, R60 ;  /* 0x00007610ff397816 */ /* 0x000fe2000000003c */
[----:B------:R-:W-:Y:S05]  /*1db0*/  @P2 BRA `(.L_x_12641) ;  /* 0x0000003000002947 */ /* 0x000fea0003800000 */
[----:B------:R-:W-:Y:S05]  /*1dc0*/  @!P1 BRA `(.L_x_12642) ;  /* 0x0000005000009947 */ /* 0x000fea0003800000 */
[----:B-----5:R-:W-:Y:S01]  /*1dd0*/  FADD.FTZ R57, R17, R57 ;  /* 0x0000003911397221 */ /* 0x020fe20000010000 */
[----:B------:R-:W-:Y:S05]  /*1de0*/  BRA `(.L_x_12642) ;  /* 0x0000003000007947 */ /* 0x000fea0003800000 */
.L_x_12641:
[----:B-----5:R-:W-:-:S05]  /*1df0*/  PRMT R2, RZ, 0x7610, R12 ;  /* 0x00007610ff027816 */ /* 0x020fca000000000c */
[----:B------:R-:W-:-:S04]  /*1e00*/  FADD.FTZ R57, R2, R57 ;  /* 0x0000003902397221 */ /* 0x000fc80000010000 */
[----:B------:R-:W-:Y:S02]  /*1e10*/  @P1 FADD.FTZ R57, R17, R57 ;  /* 0x0000003911391221 */ /* 0x000fe40000010000 */
.L_x_12642:
[----:B------:R-:W-:Y:S01]  /*1e20*/  PRMT R58, RZ, 0x5410, R61 ;  /* 0x00005410ff3a7816 */ /* 0x000fe2000000003d */
[----:B------:R-:W-:Y:S05]  /*1e30*/  @P2 BRA `(.L_x_12643) ;  /* 0x0000003000002947 */ /* 0x000fea0003800000 */
[----:B------:R-:W-:Y:S05]  /*1e40*/  @!P1 BRA `(.L_x_12644) ;  /* 0x0000005000009947 */ /* 0x000fea0003800000 */
[----:B-----5:R-:W-:Y:S01]  /*1e50*/  FADD.FTZ R58, R18, R58 ;  /* 0x0000003a123a7221 */ /* 0x020fe20000010000 */
[----:B------:R-:W-:Y:S05]  /*1e60*/  BRA `(.L_x_12644) ;  /* 0x0000003000007947 */ /* 0x000fea0003800000 */
.L_x_12643:
[----:B-----5:R-:W-:-:S05]  /*1e70*/  PRMT R3, RZ, 0x5410, R13 ;  /* 0x00005410ff037816 */ /* 0x020fca000000000d */
[----:B------:R-:W-:-:S04]  /*1e80*/  FADD.FTZ R58, R3, R58 ;  /* 0x0000003a033a7221 */ /* 0x000fc80000010000 */
[----:B------:R-:W-:Y:S02]  /*1e90*/  @P1 FADD.FTZ R58, R18, R58 ;  /* 0x0000003a123a1221 */ /* 0x000fe40000010000 */
.L_x_12644:
[----:B------:R-:W-:Y:S01]  /*1ea0*/  PRMT R59, RZ, 0x7610, R61 ;  /* 0x00007610ff3b7816 */ /* 0x000fe2000000003d */
[----:B------:R-:W-:Y:S05]  /*1eb0*/  @P2 BRA `(.L_x_12645) ;  /* 0x0000003000002947 */ /* 0x000fea0003800000 */
[----:B------:R-:W-:Y:S05]  /*1ec0*/  @!P1 BRA `(.L_x_12646) ;  /* 0x0000005000009947 */ /* 0x000fea0003800000 */
[----:B-----5:R-:W-:Y:S01]  /*1ed0*/  FADD.FTZ R59, R19, R59 ;  /* 0x0000003b133b7221 */ /* 0x020fe20000010000 */
[----:B------:R-:W-:Y:S05]  /*1ee0*/  BRA `(.L_x_12646) ;  /* 0x0000003000007947 */ /* 0x000fea0003800000 */
.L_x_12645:
[----:B-----5:R-:W-:-:S05]  /*1ef0*/  PRMT R2, RZ, 0x7610, R13 ;  /* 0x00007610ff027816 */ /* 0x020fca000000000d */
[----:B------:R-:W-:-:S04]  /*1f00*/  FADD.FTZ R59, R2, R59 ;  /* 0x0000003b023b7221 */ /* 0x000fc80000010000 */
[----:B------:R-:W-:Y:S02]  /*1f10*/  @P1 FADD.FTZ R59, R19, R59 ;  /* 0x0000003b133b1221 */ /* 0x000fe40000010000 */
.L_x_12646:
[----:B------:R-:W-:Y:S01]  /*1f20*/  PRMT R60, RZ, 0x5410, R62 ;  /* 0x00005410ff3c7816 */ /* 0x000fe2000000003e */
[----:B------:R-:W-:Y:S05]  /*1f30*/  @P2 BRA `(.L_x_12647) ;  /* 0x0000003000002947 */ /* 0x000fea0003800000 */
[----:B------:R-:W-:Y:S05]  /*1f40*/  @!P1 BRA `(.L_x_12648) ;  /* 0x0000005000009947 */ /* 0x000fea0003800000 */
[----:B-----5:R-:W-:Y:S01]  /*1f50*/  FADD.FTZ R60, R20, R60 ;  /* 0x0000003c143c7221 */ /* 0x020fe20000010000 */
[----:B------:R-:W-:Y:S05]  /*1f60*/  BRA `(.L_x_12648) ;  /* 0x0000003000007947 */ /* 0x000fea0003800000 */
.L_x_12647:
[----:B-----5:R-:W-:-:S05]  /*1f70*/  PRMT R3, RZ, 0x5410, R14 ;  /* 0x00005410ff037816 */ /* 0x020fca000000000e */
[----:B------:R-:W-:-:S04]  /*1f80*/  FADD.FTZ R60, R3, R60 ;  /* 0x0000003c033c7221 */ /* 0x000fc80000010000 */
[----:B------:R-:W-:Y:S02]  /*1f90*/  @P1 FADD.FTZ R60, R20, R60 ;  /* 0x0000003c143c1221 */ /* 0x000fe40000010000 */
.L_x_12648:
[----:B------:R-:W-:Y:S01]  /*1fa0*/  PRMT R61, RZ, 0x7610, R62 ;  /* 0x00007610ff3d7816 */ /* 0x000fe2000000003e */
[----:B------:R-:W-:Y:S05]  /*1fb0*/  @P2 BRA `(.L_x_12649) ;  /* 0x0000003000002947 */ /* 0x000fea0003800000 */
[----:B------:R-:W-:Y:S05]  /*1fc0*/  @!P1 BRA `(.L_x_12650) ;  /* 0x0000005000009947 */ /* 0x000fea0003800000 */
[----:B-----5:R-:W-:Y:S01]  /*1fd0*/  FADD.FTZ R61, R21, R61 ;  /* 0x0000003d153d7221 */ /* 0x020fe20000010000 */
[----:B------:R-:W-:Y:S05]  /*1fe0*/  BRA `(.L_x_12650) ;  /* 0x0000003000007947 */ /* 0x000fea0003800000 */
.L_x_12649:
[----:B-----5:R-:W-:-:S05]  /*1ff0*/  PRMT R2, RZ, 0x7610, R14 ;  /* 0x00007610ff027816 */ /* 0x020fca000000000e */
[----:B------:R-:W-:-:S04]  /*2000*/  FADD.FTZ R61, R2, R61 ;  /* 0x0000003d023d7221 */ /* 0x000fc80000010000 */
[----:B------:R-:W-:Y:S02]  /*2010*/  @P1 FADD.FTZ R61, R21, R61 ;  /* 0x0000003d153d1221 */ /* 0x000fe40000010000 */
.L_x_12650:
[----:B------:R-:W-:Y:S01]  /*2020*/  PRMT R62, RZ, 0x5410, R63 ;  /* 0x00005410ff3e7816 */ /* 0x000fe2000000003f */
[----:B------:R-:W-:Y:S05]  /*2030*/  @P2 BRA `(.L_x_12651) ;  /* 0x0000003000002947 */ /* 0x000fea0003800000 */
[----:B------:R-:W-:Y:S05]  /*2040*/  @!P1 BRA `(.L_x_12652) ;  /* 0x0000005000009947 */ /* 0x000fea0003800000 */
[----:B-----5:R-:W-:Y:S01]  /*2050*/  FADD.FTZ R62, R22, R62 ;  /* 0x0000003e163e7221 */ /* 0x020fe20000010000 */
[----:B------:R-:W-:Y:S05]  /*2060*/  BRA `(.L_x_12652) ;  /* 0x0000003000007947 */ /* 0x000fea0003800000 */
.L_x_12651:
[----:B-----5:R-:W-:-:S05]  /*2070*/  PRMT R3, RZ, 0x5410, R15 ;  /* 0x00005410ff037816 */ /* 0x020fca000000000f */
[----:B------:R-:W-:-:S04]  /*2080*/  FADD.FTZ R62, R3, R62 ;  /* 0x0000003e033e7221 */ /* 0x000fc80000010000 */
[----:B------:R-:W-:Y:S02]  /*2090*/  @P1 FADD.FTZ R62, R22, R62 ;  /* 0x0000003e163e1221 */ /* 0x000fe40000010000 */
.L_x_12652:
[----:B------:R-:W-:Y:S01]  /*20a0*/  PRMT R63, RZ, 0x7610, R63 ;  /* 0x00007610ff3f7816 */ /* 0x000fe2000000003f */
[----:B------:R-:W-:Y:S05]  /*20b0*/  @P2 BRA `(.L_x_12653) ;  /* 0x0000003000002947 */ /* 0x000fea0003800000 */
[----:B------:R-:W-:Y:S05]  /*20c0*/  @!P1 BRA `(.L_x_12654) ;  /* 0x0000005000009947 */ /* 0x000fea0003800000 */
[----:B-----5:R-:W-:Y:S01]  /*20d0*/  FADD.FTZ R63, R23, R63 ;  /* 0x0000003f173f7221 */ /* 0x020fe20000010000 */
[----:B------:R-:W-:Y:S05]  /*20e0*/  BRA `(.L_x_12654) ;  /* 0x0000003000007947 */ /* 0x000fea0003800000 */
.L_x_12653:
[----:B-----5:R-:W-:-:S05]  /*20f0*/  PRMT R2, RZ, 0x7610, R15 ;  /* 0x00007610ff027816 */ /* 0x020fca000000000f */
[----:B------:R-:W-:-:S04]  /*2100*/  FADD.FTZ R63, R2, R63 ;  /* 0x0000003f023f7221 */ /* 0x000fc80000010000 */
[----:B------:R-:W-:Y:S02]  /*2110*/  @P1 FADD.FTZ R63, R23, R63 ;  /* 0x0000003f173f1221 */ /* 0x000fe40000010000 */
.L_x_12654:
        /* <DEDUP_REMOVED lines=19> */
.L_x_12655:
[----:B0----5:R-:W-:-:S05]  /*2250*/  PRMT R3, RZ, 0x5410, R12 ;  /* 0x00005410ff037816 */ /* 0x021fca000000000c */
[----:B------:R-:W-:-:S04]  /*2260*/  FADD.FTZ R64, R3, R64 ;  /* 0x0000004003407221 */ /* 0x000fc80000010000 */
[----:B------:R-:W-:Y:S02]  /*2270*/  @P1 FADD.FTZ R64, R16, R64 ;  /* 0x0000004010401221 */ /* 0x000fe40000010000 */
.L_x_12656:
[----:B------:R-:W-:Y:S01]  /*2280*/  PRMT R65, RZ, 0x7610, R68 ;  /* 0x00007610ff417816 */ /* 0x000fe20000000044 */
[----:B------:R-:W-:Y:S05]  /*2290*/  @P2 BRA `(.L_x_12657) ;  /* 0x0000003000002947 */ /* 0x000fea0003800000 */
[----:B------:R-:W-:Y:S05]  /*22a0*/  @!P1 BRA `(.L_x_12658) ;  /* 0x0000005000009947 */ /* 0x000fea0003800000 */
[----:B-----5:R-:W-:Y:S01]  /*22b0*/  FADD.FTZ R65, R17, R65 ;  /* 0x0000004111417221 */ /* 0x020fe20000010000 */
[----:B------:R-:W-:Y:S05]  /*22c0*/  BRA `(.L_x_12658) ;  /* 0x0000003000007947 */ /* 0x000fea0003800000 */
.L_x_12657:
[----:B-----5:R-:W-:-:S05]  /*22d0*/  PRMT R2, RZ, 0x7610, R12 ;  /* 0x00007610ff027816 */ /* 0x020fca000000000c */
[----:B------:R-:W-:-:S04]  /*22e0*/  FADD.FTZ R65, R2, R65 ;  /* 0x0000004102417221 */ /* 0x000fc80000010000 */
[----:B------:R-:W-:Y:S02]  /*22f0*/  @P1 FADD.FTZ R65, R17, R65 ;  /* 0x0000004111411221 */ /* 0x000fe40000010000 */
.L_x_12658:
[----:B------:R-:W-:Y:S01]  /*2300*/  PRMT R66, RZ, 0x5410, R69 ;  /* 0x00005410ff427816 */ /* 0x000fe20000000045 */
[----:B------:R-:W-:Y:S05]  /*2310*/  @P2 BRA `(.L_x_12659) ;  /* 0x0000003000002947 */ /* 0x000fea0003800000 */
[----:B------:R-:W-:Y:S05]  /*2320*/  @!P1 BRA `(.L_x_12660) ;  /* 0x0000005000009947 */ /* 0x000fea0003800000 */
[----:B-----5:R-:W-:Y:S01]  /*2330*/  FADD.FTZ R66, R18, R66 ;  /* 0x0000004212427221 */ /* 0x020fe20000010000 */
[----:B------:R-:W-:Y:S05]  /*2340*/  BRA `(.L_x_12660) ;  /* 0x0000003000007947 */ /* 0x000fea0003800000 */
.L_x_12659:
[----:B-----5:R-:W-:-:S05]  /*2350*/  PRMT R3, RZ, 0x5410, R13 ;  /* 0x00005410ff037816 */ /* 0x020fca000000000d */
[----:B------:R-:W-:-:S04]  /*2360*/  FADD.FTZ R66, R3, R66 ;  /* 0x0000004203427221 */ /* 0x000fc80000010000 */
[----:B------:R-:W-:Y:S02]  /*2370*/  @P1 FADD.FTZ R66, R18, R66 ;  /* 0x0000004212421221 */ /* 0x000fe40000010000 */
.L_x_12660:
[----:B------:R-:W-:Y:S01]  /*2380*/  PRMT R67, RZ, 0x7610, R69 ;  /* 0x00007610ff437816 */ /* 0x000fe20000000045 */
[----:B------:R-:W-:Y:S05]  /*2390*/  @P2 BRA `(.L_x_12661) ;  /* 0x0000003000002947 */ /* 0x000fea0003800000 */
[----:B------:R-:W-:Y:S05]  /*23a0*/  @!P1 BRA `(.L_x_12662) ;  /* 0x0000005000009947 */ /* 0x000fea0003800000 */
[----:B-----5:R-:W-:Y:S01]  /*23b0*/  FADD.FTZ R67, R19, R67 ;  /* 0x0000004313437221 */ /* 0x020fe20000010000 */
[----:B------:R-:W-:Y:S05]  /*23c0*/  BRA `(.L_x_12662) ;  /* 0x0000003000007947 */ /* 0x000fea0003800000 */
.L_x_12661:
[----:B-----5:R-:W-:-:S05]  /*23d0*/  PRMT R2, RZ, 0x7610, R13 ;  /* 0x00007610ff027816 */ /* 0x020fca000000000d */
[----:B------:R-:W-:-:S04]  /*23e0*/  FADD.FTZ R67, R2, R67 ;  /* 0x0000004302437221 */ /* 0x000fc80000010000 */
[----:B------:R-:W-:Y:S02]  /*23f0*/  @P1 FADD.FTZ R67, R19, R67 ;  /* 0x0000004313431221 */ /* 0x000fe40000010000 */
.L_x_12662:
[----:B------:R-:W-:Y:S01]  /*2400*/  PRMT R68, RZ, 0x5410, R70 ;  /* 0x00005410ff447816 */ /* 0x000fe20000000046 */
[----:B------:R-:W-:Y:S05]  /*2410*/  @P2 BRA `(.L_x_12663) ;  /* 0x0000003000002947 */ /* 0x000fea0003800000 */
[----:B------:R-:W-:Y:S05]  /*2420*/  @!P1 BRA `(.L_x_12664) ;  /* 0x0000005000009947 */ /* 0x000fea0003800000 */
[----:B-----5:R-:W-:Y:S01]  /*2430*/  FADD.FTZ R68, R20, R68 ;  /* 0x0000004414447221 */ /* 0x020fe20000010000 */
[----:B------:R-:W-:Y:S05]  /*2440*/  BRA `(.L_x_12664) ;  /* 0x0000003000007947 */ /* 0x000fea0003800000 */
.L_x_12663:
[----:B-----5:R-:W-:-:S05]  /*2450*/  PRMT R3, RZ, 0x5410, R14 ;  /* 0x00005410ff037816 */ /* 0x020fca000000000e */
[----:B------:R-:W-:-:S04]  /*2460*/  FADD.FTZ R68, R3, R68 ;  /* 0x0000004403447221 */ /* 0x000fc80000010000 */
[----:B------:R-:W-:Y:S02]  /*2470*/  @P1 FADD.FTZ R68, R20, R68 ;  /* 0x0000004414441221 */ /* 0x000fe40000010000 */
.L_x_12664:
[----:B------:R-:W-:Y:S01]  /*2480*/  PRMT R69, RZ, 0x7610, R70 ;  /* 0x00007610ff457816 */ /* 0x000fe20000000046 */
[----:B------:R-:W-:Y:S05]  /*2490*/  @P2 BRA `(.L_x_12665) ;  /* 0x0000003000002947 */ /* 0x000fea0003800000 */
[----:B------:R-:W-:Y:S05]  /*24a0*/  @!P1 BRA `(.L_x_12666) ;  /* 0x0000005000009947 */ /* 0x000fea0003800000 */
[----:B-----5:R-:W-:Y:S01]  /*24b0*/  FADD.FTZ R69, R21, R69 ;  /* 0x0000004515457221 */ /* 0x020fe20000010000 */
[----:B------:R-:W-:Y:S05]  /*24c0*/  BRA `(.L_x_12666) ;  /* 0x0000003000007947 */ /* 0x000fea0003800000 */
.L_x_12665:
[----:B-----5:R-:W-:-:S05]  /*24d0*/  PRMT R2, RZ, 0x7610, R14 ;  /* 0x00007610ff027816 */ /* 0x020fca000000000e */
[----:B------:R-:W-:-:S04]  /*24e0*/  FADD.FTZ R69, R2, R69 ;  /* 0x0000004502457221 */ /* 0x000fc80000010000 */
[----:B------:R-:W-:Y:S02]  /*24f0*/  @P1 FADD.FTZ R69, R21, R69 ;  /* 0x0000004515451221 */ /* 0x000fe40000010000 */
.L_x_12666:
[----:B------:R-:W-:Y:S01]  /*2500*/  PRMT R70, RZ, 0x5410, R71 ;  /* 0x00005410ff467816 */ /* 0x000fe20000000047 */
[----:B------:R-:W-:Y:S05]  /*2510*/  @P2 BRA `(.L_x_12667) ;  /* 0x0000003000002947 */ /* 0x000fea0003800000 */
[----:B------:R-:W-:Y:S05]  /*2520*/  @!P1 BRA `(.L_x_12668) ;  /* 0x0000005000009947 */ /* 0x000fea0003800000 */
[----:B-----5:R-:W-:Y:S01]  /*2530*/  FADD.FTZ R70, R22, R70 ;  /* 0x0000004616467221 */ /* 0x020fe20000010000 */
[----:B------:R-:W-:Y:S05]  /*2540*/  BRA `(.L_x_12668) ;  /* 0x0000003000007947 */ /* 0x000fea0003800000 */
.L_x_12667:
[----:B-----5:R-:W-:-:S05]  /*2550*/  PRMT R3, RZ, 0x5410, R15 ;  /* 0x00005410ff037816 */ /* 0x020fca000000000f */
[----:B------:R-:W-:-:S04]  /*2560*/  FADD.FTZ R70, R3, R70 ;  /* 0x0000004603467221 */ /* 0x000fc80000010000 */
[----:B------:R-:W-:Y:S02]  /*2570*/  @P1 FADD.FTZ R70, R22, R70 ;  /* 0x0000004616461221 */ /* 0x000fe40000010000 */
.L_x_12668:
[----:B------:R-:W-:Y:S01]  /*2580*/  PRMT R71, RZ, 0x7610, R71 ;  /* 0x00007610ff477816 */ /* 0x000fe20000000047 */
[----:B------:R-:W-:Y:S05]  /*2590*/  @P2 BRA `(.L_x_12669) ;  /* 0x0000003000002947 */ /* 0x000fea0003800000 */
[----:B------:R-:W-:Y:S05]  /*25a0*/  @!P1 BRA `(.L_x_12670) ;  /* 0x0000005000009947 */ /* 0x000fea0003800000 */
[----:B-----5:R-:W-:Y:S01]  /*25b0*/  FADD.FTZ R71, R23, R71 ;  /* 0x0000004717477221 */ /* 0x020fe20000010000 */
[----:B------:R-:W-:Y:S05]  /*25c0*/  BRA `(.L_x_12670) ;  /* 0x0000003000007947 */ /* 0x000fea0003800000 */
.L_x_12669:
[----:B-----5:R-:W-:-:S05]  /*25d0*/  PRMT R2, RZ, 0x7610, R15 ;  /* 0x00007610ff027816 */ /* 0x020fca000000000f */
[----:B------:R-:W-:-:S04]  /*25e0*/  FADD.FTZ R71, R2, R71 ;  /* 0x0000004702477221 */ /* 0x000fc80000010000 */
[----:B------:R-:W-:Y:S02]  /*25f0*/  @P1 FADD.FTZ R71, R23, R71 ;  /* 0x0000004717471221 */ /* 0x000fe40000010000 */
.L_x_12670:
        /* <DEDUP_REMOVED lines=41> */
[----:B------:R-:W-:-:S03]  /*2890*/  LEA R2, P0, R168, c[0x0][0x188], 0x5 ;  /* 0x00006200a8027a11 */ /* 0x000fc600078028ff */
        /* <DEDUP_REMOVED lines=13> */
.L_x_12675:
        /* <DEDUP_REMOVED lines=116> */
.L_x_12676:
[----:B------:R-:W-:Y:S01]  /*30b0*/  FMUL.FTZ R9, R5, R5 ;  /* 0x0000000505097220 */ /* 0x000fe20000410000 */
[----:B------:R-:W-:Y:S01]  /*30c0*/  MOV R8, c[0x0][0x1e0] ;  /* 0x0000780000087a02 */ /* 0x000fe20000000f00 */
[----:B-1----:R-:W-:Y:S01]  /*30d0*/  FADD.FTZ R169, R169, R4 ;  /* 0x00000004a9a97221 */ /* 0x002fe20000010000 */
[----:B------:R-:W-:Y:S01]  /*30e0*/  ISETP.NE.AND P0, PT, RZ, UR6, PT ;  /* 0x00000006ff007c0c */ /* 0x000fe2000bf05270 */
[----:B0-----:R-:W-:Y:S02]  /*30f0*/  HFMA2.MMA R4, -RZ, RZ, 0, 2.384185791015625e-07 ;  /* 0x00000004ff047435 */ /* 0x001fe400000001ff */
[----:B------:R-:W-:Y:S01]  /*3100*/  FFMA.FTZ R8, R169, R8, c[0x0][0x228] ;  /* 0x00008a00a9087623 */ /* 0x000fe20000010008 */
[----:B------:R-:W-:Y:S02]  /*3110*/  FSEL R9, R9, RZ, P0 ;  /* 0x000000ff09097208 */ /* 0x000fe40000000000 */
[----:B------:R-:W-:-:S03]  /*3120*/  FSEL R169, R5, RZ, !P0 ;  /* 0x000000ff05a97208 */ /* 0x000fc60004000000 */
[----:B------:R-:W-:Y:S02]  /*3130*/  FADD.FTZ R8, R8, R9 ;  /* 0x0000000908087221 */ /* 0x000fe40000010000 */
[----:B------:R-:W-:Y:S02]  /*3140*/  @!P1 IMAD.WIDE R2, R151, R4, c[0x0][0x1a0] ;  /* 0x0000680097029625 */ /* 0x000fe400078e0204 */
[----:B------:R-:W0:Y:S02]  /*3150*/  MUFU.RSQ R170, R8 ;  /* 0x0000000800aa7308 */ /* 0x000e240000001400 */
[C---:B------:R-:W-:Y:S01]  /*3160*/  FADD.FTZ R30, -R169.reuse, R30 ;  /* 0x0000001ea91e7221 */ /* 0x040fe20000010100 */
[----:B------:R1:W-:Y:S01]  /*3170*/  @!P1 STG.E [R2.64], R5 ;  /* 0x0000000502009986 */ /* 0x0003e2000c101904 */
[C---:B------:R-:W-:Y:S02]  /*3180*/  FADD.FTZ R31, -R169.reuse, R31 ;  /* 0x0000001fa91f7221 */ /* 0x040fe40000010100 */
[----:B------:R-:W-:-:S02]  /*3190*/  FADD.FTZ R46, -R169, R46 ;  /* 0x0000002ea92e7221 */ /* 0x000fc40000010100 */
[C---:B------:R-:W-:Y:S02]  /*31a0*/  FADD.FTZ R25, -R169.reuse, R25 ;  /* 0x00000019a9197221 */ /* 0x040fe40000010100 */
[C---:B------:R-:W-:Y:S02]  /*31b0*/  FADD.FTZ R26, -R169.reuse, R26 ;  /* 0x0000001aa91a7221 */ /* 0x040fe40000010100 */
[C---:B------:R-:W-:Y:S02]  /*31c0*/  FADD.FTZ R47, -R169.reuse, R47 ;  /* 0x0000002fa92f7221 */ /* 0x040fe40000010100 */
[----:B------:R-:W-:Y:S02]  /*31d0*/  FADD.FTZ R27, -R169, R27 ;  /* 0x0000001ba91b7221 */ /* 0x000fe40000010100 */
[----:B-1----:R-:W-:-:S04]  /*31e0*/  @!P1 IMAD.WIDE R2, R151, R4, c[0x0][0x1a8] ;  /* 0x00006a0097029625 */ /* 0x002fc800078e0204 */
[C---:B0-----:R-:W-:Y:S01]  /*31f0*/  FMUL.FTZ R30, R170.reuse, R30 ;  /* 0x0000001eaa1e7220 */ /* 0x041fe20000410000 */
[----:B------:R0:W-:Y:S01]  /*3200*/  @!P1 STG.E [R2.64], R170 ;  /* 0x000000aa02009986 */ /* 0x0001e2000c101904 */
[C---:B------:R-:W-:Y:S02]  /*3210*/  FMUL.FTZ R31, R170.reuse, R31 ;  /* 0x0000001faa1f7220 */ /* 0x040fe40000410000 */
[C---:B------:R-:W-:Y:S02]  /*3220*/  FMUL.FTZ R46, R170.reuse, R46 ;  /* 0x0000002eaa2e7220 */ /* 0x040fe40000410000 */
[C---:B------:R-:W-:Y:S02]  /*3230*/  FADD.FTZ R28, -R169.reuse, R28 ;  /* 0x0000001ca91c7221 */ /* 0x040fe40000010100 */
[----:B------:R-:W-:Y:S02]  /*3240*/  FADD.FTZ R29, -R169, R29 ;  /* 0x0000001da91d7221 */ /* 0x000fe40000010100 */
[----:B------:R-:W-:-:S02]  /*3250*/  FMUL.FTZ R25, R170, R25 ;  /* 0x00000019aa197220 */ /* 0x000fc40000410000 */
[C---:B------:R-:W-:Y:S01]  /*3260*/  FMUL.FTZ R26, R170.reuse, R26 ;  /* 0x0000001aaa1a7220 */ /* 0x040fe20000410000 */
[----:B0-----:R-:W-:Y:S01]  /*3270*/  PRMT R2, RZ, 0x5410, R7 ;  /* 0x00005410ff027816 */ /* 0x001fe20000000007 */
[C---:B------:R-:W-:Y:S02]  /*3280*/  FMUL.FTZ R47, R170.reuse, R47 ;  /* 0x0000002faa2f7220 */ /* 0x040fe40000410000 */
[----:B------:R-:W-:Y:S02]  /*3290*/  FMUL.FTZ R27, R170, R27 ;  /* 0x0000001baa1b7220 */ /* 0x000fe40000410000 */
        /* <DEDUP_REMOVED lines=12> */
[----:B------:R-:W-:Y:S02]  /*3360*/  FFMA.FTZ R3, R155, R25, R118 ;  /* 0x000000199b037223 */ /* 0x000fe40000010076 */
[C---:B------:R-:W-:Y:S02]  /*3370*/  FADD.FTZ R38, -R169.reuse, R38 ;  /* 0x00000026a9267221 */ /* 0x040fe40000010100 */
[----:B------:R-:W-:Y:S02]  /*3380*/  FADD.FTZ R39, -R169, R39 ;  /* 0x00000027a9277221 */ /* 0x000fe40000010100 */
[----:B------:R-:W-:Y:S02]  /*3390*/  FFMA.FTZ R47, R47, R2, R96 ;  /* 0x000000022f2f7223 */ /* 0x000fe40000010060 */
[----:B------:R-:W-:Y:S02]  /*33a0*/  FFMA.FTZ R25, R154, R26, R117 ;  /* 0x0000001a9a197223 */ /* 0x000fe40000010075 */
[----:B------:R-:W-:-:S02]  /*33b0*/  FFMA.FTZ R26, R156, R28, R115 ;  /* 0x0000001c9c1a7223 */ /* 0x000fc40000010073 */
[----:B------:R-:W-:Y:S02]  /*33c0*/  FFMA.FTZ R29, R159, R29, R114 ;  /* 0x0000001d9f1d7223 */ /* 0x000fe40000010072 */
[----:B------:R-:W-:Y:S01]  /*33d0*/  FFMA.FTZ R2, R157, R27, R116 ;  /* 0x0000001b9d027223 */ /* 0x000fe20000010074 */
[----:B------:R-:W-:Y:S01]  /*33e0*/  F2FP.BF16.PACK_AB R27, R31, R30 ;  /* 0x0000001e1f1b723e */ /* 0x000fe200000010ff */
[----:B------:R-:W-:Y:S01]  /*33f0*/  FADD.FTZ R24, -R169, R24 ;  /* 0x00000018a9187221 */ /* 0x000fe20000010100 */
[----:B------:R-:W-:Y:S01]  /*3400*/  F2FP.BF16.PACK_AB R26, R29, R26 ;  /* 0x0000001a1d1a723e */ /* 0x000fe200000010ff */
[----:B------:R-:W-:Y:S01]  /*3410*/  FMUL.FTZ R32, R170, R32 ;  /* 0x00000020aa207220 */ /* 0x000fe20000410000 */
[----:B------:R-:W-:Y:S01]  /*3420*/  F2FP.BF16.PACK_AB R25, R2, R25 ;  /* 0x000000190219723e */ /* 0x000fe200000010ff */
[C---:B------:R-:W-:Y:S02]  /*3430*/  FMUL.FTZ R33, R170.reuse, R33 ;  /* 0x00000021aa217220 */ /* 0x040fe40000410000 */
[----:B------:R-:W-:-:S02]  /*3440*/  FMUL.FTZ R34, R170, R34 ;  /* 0x00000022aa227220 */ /* 0x000fc40000410000 */
[C---:B------:R-:W-:Y:S02]  /*3450*/  FMUL.FTZ R35, R170.reuse, R35 ;  /* 0x00000023aa237220 */ /* 0x040fe40000410000 */
[C---:B------:R-:W-:Y:S02]  /*3460*/  FMUL.FTZ R8, R170.reuse, R38 ;  /* 0x00000026aa087220 */ /* 0x040fe40000410000 */
[----:B------:R-:W-:Y:S02]  /*3470*/  FMUL.FTZ R39, R170, R39 ;  /* 0x00000027aa277220 */ /* 0x000fe40000410000 */
        /* <DEDUP_REMOVED lines=9> */
[----:B------:R-:W-:Y:S02]  /*3510*/  FFMA.FTZ R28, R0, R32, R111 ;  /* 0x00000020001c7223 */ /* 0x000fe4000001006f */
[----:B------:R-:W-:Y:S02]  /*3520*/  FFMA.FTZ R29, R120, R34, R109 ;  /* 0x00000022781d7223 */ /* 0x000fe4000001006d */
[----:B------:R-:W-:Y:S01]  /*3530*/  FFMA.FTZ R2, R123, R35, R108 ;  /* 0x000000237b027223 */ /* 0x000fe2000001006c */
[----:B------:R-:W-:Y:S01]  /*3540*/  F2FP.BF16.PACK_AB R35, R47, R46 ;  /* 0x0000002e2f23723e */ /* 0x000fe200000010ff */
[----:B------:R-:W-:Y:S02]  /*3550*/  FFMA.FTZ R33, R121, R33, R110 ;  /* 0x0000002179217223 */ /* 0x000fe4000001006e */
[----:B------:R-:W-:Y:S01]  /*3560*/  FFMA.FTZ R8, R124, R8, R105 ;  /* 0x000000087c087223 */ /* 0x000fe20000010069 */
[----:B------:R-:W-:Y:S01]  /*3570*/  F2FP.BF16.PACK_AB R29, R2, R29 ;  /* 0x0000001d021d723e */ /* 0x000fe200000010ff */
[----:B------:R-:W-:Y:S01]  /*3580*/  FFMA.FTZ R39, R127, R39, R104 ;  /* 0x000000277f277223 */ /* 0x000fe20000010068 */
[----:B------:R-:W-:Y:S01]  /*3590*/  F2FP.BF16.PACK_AB R28, R33, R28 ;  /* 0x0000001c211c723e */ /* 0x000fe200000010ff */
[----:B------:R-:W-:Y:S01]  /*35a0*/  FMUL.FTZ R36, R170, R36 ;  /* 0x00000024aa247220 */ /* 0x000fe20000410000 */
[----:B------:R-:W-:Y:S01]  /*35b0*/  LEA R2, P0, R10, c[0x0][0x208], 0x4 ;  /* 0x000082000a027a11 */ /* 0x000fe200078020ff */
[C---:B------:R-:W-:Y:S01]  /*35c0*/  FMUL.FTZ R37, R170.reuse, R37 ;  /* 0x00000025aa257220 */ /* 0x040fe20000410000 */
[----:B------:R-:W-:Y:S01]  /*35d0*/  F2FP.BF16.PACK_AB R31, R39, R8 ;  /* 0x00000008271f723e */ /* 0x000fe200000010ff */
[----:B------:R-:W-:Y:S01]  /*35e0*/  FMUL.FTZ R42, R170, R42 ;  /* 0x0000002aaa2a7220 */ /* 0x000fe20000410000 */
[----:B------:R-:W-:Y:S01]  /*35f0*/  LEA R8, P1, R162, c[0x0][0x208], 0x4 ;  /* 0x00008200a2087a11 */ /* 0x000fe200078220ff */
[----:B------:R-:W-:-:S02]  /*3600*/  FMUL.FTZ R40, R170, R40 ;  /* 0x00000028aa287220 */ /* 0x000fc40000410000 */
[----:B------:R-:W-:Y:S01]  /*3610*/  FMUL.FTZ R41, R170, R41 ;  /* 0x00000029aa297220 */ /* 0x000fe20000410000 */
[----:B------:R-:W-:Y:S01]  /*3620*/  LEA.HI.X R9, R162, c[0x0][0x20c], RZ, 0x4, P1 ;  /* 0x00008300a2097a11 */ /* 0x000fe200008f24ff */
[C---:B------:R-:W-:Y:S02]  /*3630*/  FMUL.FTZ R43, R170.reuse, R43 ;  /* 0x0000002baa2b7220 */ /* 0x040fe40000410000 */
[C---:B------:R-:W-:Y:S02]  /*3640*/  FMUL.FTZ R44, R170.reuse, R44 ;  /* 0x0000002caa2c7220 */ /* 0x040fe40000410000 */
[----:B------:R-:W-:Y:S02]  /*3650*/  FMUL.FTZ R45, R170, R45 ;  /* 0x0000002daa2d7220 */ /* 0x000fe40000410000 */
[----:B------:R-:W-:Y:S02]  /*3660*/  FFMA.FTZ R24, R150, R24, R119 ;  /* 0x0000001896187223 */ /* 0x000fe40000010077 */
[----:B------:R-:W-:Y:S01]  /*3670*/  FFMA.FTZ R30, R122, R36, R107 ;  /* 0x000000247a1e7223 */ /* 0x000fe2000001006b */
[----:B------:R-:W-:Y:S01]  /*3680*/  LEA R36, P2, R166, c[0x0][0x208], 0x4 ;  /* 0x00008200a6247a11 */ /* 0x000fe200078420ff */
[----:B------:R-:W-:Y:S01]  /*3690*/  FFMA.FTZ R37, R125, R37, R106 ;  /* 0x000000257d257223 */ /* 0x000fe2000001006a */
[----:B------:R-:W-:Y:S01]  /*36a0*/  F2FP.BF16.PACK_AB R24, R3, R24 ;  /* 0x000000180318723e */ /* 0x000fe200000010ff */
[----:B------:R-:W-:Y:S01]  /*36b0*/  FFMA.FTZ R33, R158, R42, R101 ;  /* 0x0000002a9e217223 */ /* 0x000fe20000010065 */
[----:B------:R-:W-:Y:S01]  /*36c0*/  LEA.HI.X R3, R10, c[0x0][0x20c], RZ, 0x4, P0 ;  /* 0x000083000a037a11 */ /* 0x000fe200000f24ff */
[----:B------:R-:W-:Y:S01]  /*36d0*/  FFMA.FTZ R34, R160, R44, R99 ;  /* 0x0000002ca0227223 */ /* 0x000fe20000010063 */
[----:B------:R-:W-:Y:S01]  /*36e0*/  F2FP.BF16.PACK_AB R30, R37, R30 ;  /* 0x0000001e251e723e */ /* 0x000fe200000010ff */
[----:B------:R-:W-:Y:S01]  /*36f0*/  FFMA.FTZ R45, R165, R45, R98 ;  /* 0x0000002da52d7223 */ /* 0x000fe20000010062 */
[----:B------:R-:W-:Y:S01]  /*3700*/  LEA.HI.X R37, R166, c[0x0][0x20c], RZ, 0x4, P2 ;  /* 0x00008300a6257a11 */ /* 0x000fe200010f24ff */
[----:B------:R-:W-:Y:S01]  /*3710*/  FFMA.FTZ R42, R163, R43, R100 ;  /* 0x0000002ba32a7223 */ /* 0x000fe20000010064 */
[----:B------:R-:W-:Y:S01]  /*3720*/  STG.E.128 [R2.64], R24 ;  /* 0x0000001802007986 */ /* 0x000fe2000c101d04 */
[----:B------:R-:W-:Y:S01]  /*3730*/  FFMA.FTZ R32, R6, R40, R103 ;  /* 0x0000002806207223 */ /* 0x000fe20000010067 */
[----:B------:R-:W-:Y:S01]  /*3740*/  F2FP.BF16.PACK_AB R34, R45, R34 ;  /* 0x000000222d22723e */ /* 0x000fe200000010ff */
[----:B------:R-:W-:Y:S01]  /*3750*/  FFMA.FTZ R41, R161, R41, R102 ;  /* 0x00000029a1297223 */ /* 0x000fe20000010066 */
[----:B------:R-:W-:Y:S01]  /*3760*/  F2FP.BF16.PACK_AB R33, R42, R33 ;  /* 0x000000212a21723e */ /* 0x000fe200000010ff */
[C---:B------:R-:W-:Y:S01]  /*3770*/  FADD.FTZ R58, -R169.reuse, R58 ;  /* 0x0000003aa93a7221 */ /* 0x040fe20000010100 */
[----:B------:R-:W-:Y:S01]  /*3780*/  STG.E.128 [R8.64], R28 ;  /* 0x0000001c08007986 */ /* 0x000fe2000c101d04 */
[----:B------:R-:W-:Y:S01]  /*3790*/  FADD.FTZ R59, -R169, R59 ;  /* 0x0000003ba93b7221 */ /* 0x000fe20000010100 */
[----:B------:R-:W-:Y:S01]  /*37a0*/  F2FP.BF16.PACK_AB R32, R41, R32 ;  /* 0x000000202920723e */ /* 0x000fe200000010ff */
[----:B------:R-:W-:-:S02]  /*37b0*/  FADD.FTZ R70, -R169, R70 ;  /* 0x00000046a9467221 */ /* 0x000fc40000010100 */
[C---:B------:R-:W-:Y:S02]  /*37c0*/  FADD.FTZ R71, -R169.reuse, R71 ;  /* 0x00000047a9477221 */ /* 0x040fe40000010100 */
[C---:B------:R-:W-:Y:S01]  /*37d0*/  FMUL.FTZ R58, R170.reuse, R58 ;  /* 0x0000003aaa3a7220 */ /* 0x040fe20000410000 */
[----:B------:R0:W-:Y:S01]  /*37e0*/  STG.E.128 [R36.64], R32 ;  /* 0x0000002024007986 */ /* 0x0001e2000c101d04 */
        /* <DEDUP_REMOVED lines=9> */
[----:B0-----:R-:W-:Y:S01]  /*3880*/  LEA R36, P2, R168, c[0x0][0x208], 0x4 ;  /* 0x00008200a8247a11 */ /* 0x001fe200078420ff */
[----:B------:R-:W-:-:S02]  /*3890*/  FMUL.FTZ R70, R170, R70 ;  /* 0x00000046aa467220 */ /* 0x000fc40000410000 */
[----:B------:R-:W-:Y:S01]  /*38a0*/  FMUL.FTZ R71, R170, R71 ;  /* 0x00000047aa477220 */ /* 0x000fe20000410000 */
[----:B------:R-:W-:Y:S01]  /*38b0*/  LEA.HI.X R37, R168, c[0x0][0x20c], RZ, 0x4, P2 ;  /* 0x00008300a8257a11 */ /* 0x000fe200010f24ff */
        /* <DEDUP_REMOVED lines=12> */
[----:B------:R-:W-:Y:S02]  /*3980*/  FFMA.FTZ R29, R136, R58, R85 ;  /* 0x0000003a881d7223 */ /* 0x000fe40000010055 */
[----:B------:R-:W-:Y:S02]  /*3990*/  FFMA.FTZ R2, R139, R59, R84 ;  /* 0x0000003b8b027223 */ /* 0x000fe40000010054 */
[C---:B------:R-:W-:Y:S02]  /*39a0*/  FMUL.FTZ R48, R170.reuse, R48 ;  /* 0x00000030aa307220 */ /* 0x040fe40000410000 */
[----:B------:R-:W-:Y:S01]  /*39b0*/  FMUL.FTZ R49, R170, R49 ;  /* 0x00000031aa317220 */ /* 0x000fe20000410000 */
        /* <DEDUP_REMOVED lines=10> */
[----:B------:R-:W-:-:S02]  /*3a60*/  FFMA.FTZ R8, R153, R71, R72 ;  /* 0x0000004799087223 */ /* 0x000fc40000010048 */
[C---:B------:R-:W-:Y:S02]  /*3a70*/  FMUL.FTZ R56, R170.reuse, R56 ;  /* 0x00000038aa387220 */ /* 0x040fe40000410000 */
[----:B------:R-:W-:Y:S01]  /*3a80*/  FMUL.FTZ R57, R170, R57 ;  /* 0x00000039aa397220 */ /* 0x000fe20000410000 */
[----:B------:R-:W-:Y:S01]  /*3a90*/  F2FP.BF16.PACK_AB R35, R8, R35 ;  /* 0x000000230823723e */ /* 0x000fe200000010ff */
[C---:B------:R-:W-:Y:S01]  /*3aa0*/  FMUL.FTZ R60, R170.reuse, R60 ;  /* 0x0000003caa3c7220 */ /* 0x040fe20000410000 */
[C---:B------:R-:W-:Y:S01]  /*3ab0*/  LEA R8, P1, R167.reuse, c[0x0][0x208], 0x4 ;  /* 0x00008200a7087a11 */ /* 0x040fe200078220ff */
[C---:B------:R-:W-:Y:S02]  /*3ac0*/  FMUL.FTZ R61, R170.reuse, R61 ;  /* 0x0000003daa3d7220 */ /* 0x040fe40000410000 */
[C---:B------:R-:W-:Y:S01]  /*3ad0*/  FMUL.FTZ R62, R170.reuse, R62 ;  /* 0x0000003eaa3e7220 */ /* 0x040fe20000410000 */
[----:B------:R-:W-:Y:S01]  /*3ae0*/  LEA.HI.X R9, R167, c[0x0][0x20c], RZ, 0x4, P1 ;  /* 0x00008300a7097a11 */ /* 0x000fe200008f24ff */
        /* <DEDUP_REMOVED lines=21> */
[----:B------:R-:W-:Y:S02]  /*3c40*/  FFMA.FTZ R28, R134, R56, R87 ;  /* 0x00000038861c7223 */ /* 0x000fe40000010057 */
[----:B------:R-:W-:Y:S01]  /*3c50*/  FFMA.FTZ R57, R137, R57, R86 ;  /* 0x0000003989397223 */ /* 0x000fe20000010056 */
[----:B------:R-:W-:Y:S01]  /*3c60*/  F2FP.BF16.PACK_AB R31, R31, R62 ;  /* 0x0000003e1f1f723e */ /* 0x000fe200000010ff */
[----:B------:R-:W-:Y:S01]  /*3c70*/  FFMA.FTZ R30, R138, R60, R83 ;  /* 0x0000003c8a1e7223 */ /* 0x000fe20000010053 */
[----:B------:R0:W-:Y:S01]  /*3c80*/  STG.E.128 [R2.64], R24 ;  /* 0x0000001802007986 */ /* 0x0001e2000c101d04 */
        /* <DEDUP_REMOVED lines=12> */
[----:B------:R-:W-:-:S03]  /*3d50*/  IMAD R151, R4, c[0x0][0x160], R151 ;  /* 0x0000580004977a24 */ /* 0x000fc600078e0297 */
[----:B------:R-:W-:Y:S02]  /*3d60*/  F2FP.BF16.PACK_AB R32, R32, R5 ;  /* 0x000000052020723e */ /* 0x000fe400000010ff */
[----:B------:R-:W-:-:S03]  /*3d70*/  ISETP.GE.AND P0, PT, R151, c[0x0][0x164], PT ;  /* 0x0000590097007a0c */ /* 0x000fc60003f06270 */
[----:B------:R0:W-:Y:S10]  /*3d80*/  STG.E.128 [R36.64], R32 ;  /* 0x0000002024007986 */ /* 0x0001f4000c101d04 */
[----:B0----5:R-:W-:Y:S01]  /*3d90*/  @P0 CALL.REL.NOINC `(.L_x_12673) ;  /* 0x0000001000000944 */ /* 0x021fe20003c00000 */
[----:B------:R-:W-:Y:S05]  /*3da0*/  BRA `(.L_x_12674) ;  /* 0xffffcab000007947 */ /* 0x000fea000383ffff */
.L_x_12673:
[----:B------:R-:W-:Y:S05]  /*3db0*/  EXIT ;  /* 0x000000000000794d */ /* 0x000fea0003800000 */
.L_x_12671:
[----:B0-----:R-:W-:Y:S01]  /*3dc0*/  HFMA2.MMA R8, -RZ, RZ, 0, 1.847743988037109375e-06 ;  /* 0x0000001fff087435 */ /* 0x001fe200000001ff */
[----:B------:R-:W-:-:S02]  /*3dd0*/  MOV R169, 0x1 ;  /* 0x0000000100a97802 */ /* 0x000fc40000000f00 */
[----:B------:R-:W-:Y:S02]  /*3de0*/  MOV R9, 0xffffffff ;  /* 0xffffffff00097802 */ /* 0x000fe40000000f00 */
[----:B------:R-:W-:Y:S02]  /*3df0*/  MOV R2, 0x3e10 ;  /* 0x00003e1000027802 */ /* 0x000fe40000000f00 */
[----:B-----5:R-:W-:Y:S05]  /*3e00*/  CALL.REL.NOINC `($__internal_27_$__cuda_sm70_shflsync_bfly_p) ;  /* 0x000009a000007944 */ /* 0x020fea0003c00000 */
[----:B-1----:R-:W-:Y:S01]  /*3e10*/  MOV R2, R169 ;  /* 0x000000a900027202 */ /* 0x002fe20000000f00 */
[----:B0-----:R-:W-:Y:S05]  /*3e20*/  BRA `(.L_x_12675) ;  /* 0xffffeb4000007947 */ /* 0x001fea000383ffff */
.L_x_12672:
[----:B------:R-:W-:Y:S01]  /*3e30*/  HFMA2.MMA R169, -RZ, RZ, 0, 1.1920928955078125e-07 ;  /* 0x00000002ffa97435 */ /* 0x000fe200000001ff */
[----:B0-----:R-:W-:Y:S02]  /*3e40*/  MOV R4, R170 ;  /* 0x000000aa00047202 */ /* 0x001fe40000000f00 */
[----:B------:R-:W-:Y:S02]  /*3e50*/  MOV R8, 0x1f ;  /* 0x0000001f00087802 */ /* 0x000fe40000000f00 */
[----:B------:R-:W-:Y:S02]  /*3e60*/  MOV R9, 0xffffffff ;  /* 0xffffffff00097802 */ /* 0x000fe40000000f00 */
[----:B------:R-:W-:-:S02]  /*3e70*/  MOV R2, 0x3e90 ;  /* 0x00003e9000027802 */ /* 0x000fc40000000f00 */
[----:B-----5:R-:W-:Y:S05]  /*3e80*/  CALL.REL.NOINC `($__internal_27_$__cuda_sm70_shflsync_bfly_p) ;  /* 0x0000092000007944 */ /* 0x020fea0003c00000 */
[----:B01----:R-:W-:Y:S01]  /*3e90*/  FADD.FTZ R4, R170, R169 ;  /* 0x000000a9aa047221 */ /* 0x003fe20000010000 */
[----:B------:R-:W-:Y:S01]  /*3ea0*/  HFMA2.MMA R169, -RZ, RZ, 0, 2.384185791015625e-07 ;  /* 0x00000004ffa97435 */ /* 0x000fe200000001ff */
[----:B------:R-:W-:-:S02]  /*3eb0*/  MOV R8, 0x1f ;  /* 0x0000001f00087802 */ /* 0x000fc40000000f00 */
[----:B------:R-:W-:Y:S02]  /*3ec0*/  MOV R9, 0xffffffff ;  /* 0xffffffff00097802 */ /* 0x000fe40000000f00 */
[----:B------:R-:W-:Y:S02]  /*3ed0*/  MOV R2, 0x3ef0 ;  /* 0x00003ef000027802 */ /* 0x000fe40000000f00 */
[----:B------:R-:W-:Y:S05]  /*3ee0*/  CALL.REL.NOINC `($__internal_27_$__cuda_sm70_shflsync_bfly_p) ;  /* 0x000008c000007944 */ /* 0x000fea0003c00000 */
[----:B01----:R-:W-:Y:S01]  /*3ef0*/  FADD.FTZ R4, R4, R169 ;  /* 0x000000a904047221 */ /* 0x003fe20000010000 */
[----:B------:R-:W-:Y:S01]  /*3f00*/  HFMA2.MMA R169, -RZ, RZ, 0, 4.76837158203125e-07 ;  /* 0x00000008ffa97435 */ /* 0x000fe200000001ff */
[----:B------:R-:W-:Y:S02]  /*3f10*/  MOV R8, 0x1f ;  /* 0x0000001f00087802 */ /* 0x000fe40000000f00 */
[----:B------:R-:W-:Y:S02]  /*3f20*/  MOV R9, 0xffffffff ;  /* 0xffffffff00097802 */ /* 0x000fe40000000f00 */
[----:B------:R-:W-:Y:S02]  /*3f30*/  MOV R2, 0x3f50 ;  /* 0x00003f5000027802 */ /* 0x000fe40000000f00 */
[----:B------:R-:W-:Y:S05]  /*3f40*/  CALL.REL.NOINC `($__internal_27_$__cuda_sm70_shflsync_bfly_p) ;  /* 0x0000086000007944 */ /* 0x000fea0003c00000 */
[----:B01----:R-:W-:Y:S01]  /*3f50*/  FADD.FTZ R4, R4, R169 ;  /* 0x000000a904047221 */ /* 0x003fe20000010000 */
[----:B------:R-:W-:Y:S01]  /*3f60*/  HFMA2.MMA R169, -RZ, RZ, 0, 9.5367431640625e-07 ;  /* 0x00000010ffa97435 */ /* 0x000fe200000001ff */
[----:B------:R-:W-:-:S02]  /*3f70*/  MOV R8, 0x1f ;  /* 0x0000001f00087802 */ /* 0x000fc40000000f00 */
[----:B------:R-:W-:Y:S02]  /*3f80*/  MOV R9, 0xffffffff ;  /* 0xffffffff00097802 */ /* 0x000fe40000000f00 */
[----:B------:R-:W-:Y:S02]  /*3f90*/  MOV R2, 0x3fb0 ;  /* 0x00003fb000027802 */ /* 0x000fe40000000f00 */
[----:B------:R-:W-:Y:S05]  /*3fa0*/  CALL.REL.NOINC `($__internal_27_$__cuda_sm70_shflsync_bfly_p) ;  /* 0x0000080000007944 */ /* 0x000fea0003c00000 */
[----:B-1----:R-:W-:Y:S01]  /*3fb0*/  FADD.FTZ R5, R4, R169 ;  /* 0x000000a904057221 */ /* 0x002fe20000010000 */
[----:B------:R-:W-:Y:S01]  /*3fc0*/  HFMA2.MMA R169, -RZ, RZ, 0, 5.9604644775390625e-08 ;  /* 0x00000001ffa97435 */ /* 0x000fe200000001ff */
[----:B0-----:R-:W-:Y:S02]  /*3fd0*/  MOV R8, 0x1f ;  /* 0x0000001f00087802 */ /* 0x001fe40000000f00 */
        /* <DEDUP_REMOVED lines=99> */
[----:B------:R-:W-:Y:S05]  /*4610*/  CALL.REL.NOINC `($__internal_27_$__cuda_sm70_shflsync_bfly_p) ;  /* 0x0000019000007944 */ /* 0x000fea0003c00000 */
[----:B01----:R-:W-:Y:S01]  /*4620*/  FADD.FTZ R4, R4, R169 ;  /* 0x000000a904047221 */ /* 0x003fe20000010000 */
[----:B------:R-:W-:Y:S01]  /*4630*/  HFMA2.MMA R169, -RZ, RZ, 0, 1.1920928955078125e-07 ;  /* 0x00000002ffa97435 */ /* 0x000fe200000001ff */
[----:B------:R-:W-:Y:S02]  /*4640*/  MOV R8, 0x1f ;  /* 0x0000001f00087802 */ /* 0x000fe40000000f00 */
[----:B------:R-:W-:Y:S02]  /*4650*/  MOV R9, 0xffffffff ;  /* 0xffffffff00097802 */ /* 0x000fe40000000f00 */
[----:B------:R-:W-:Y:S02]  /*4660*/  MOV R2, 0x4680 ;  /* 0x0000468000027802 */ /* 0x000fe40000000f00 */
[----:B------:R-:W-:Y:S05]  /*4670*/  CALL.REL.NOINC `($__internal_27_$__cuda_sm70_shflsync_bfly_p) ;  /* 0x0000013000007944 */ /* 0x000fea0003c00000 */
[----:B01----:R-:W-:Y:S01]  /*4680*/  FADD.FTZ R4, R4, R169 ;  /* 0x000000a904047221 */ /* 0x003fe20000010000 */
[----:B------:R-:W-:Y:S01]  /*4690*/  HFMA2.MMA R169, -RZ, RZ, 0, 2.384185791015625e-07 ;  /* 0x00000004ffa97435 */ /* 0x000fe200000001ff */
[----:B------:R-:W-:Y:S02]  /*46a0*/  MOV R8, 0x1f ;  /* 0x0000001f00087802 */ /* 0x000fe40000000f00 */
[----:B------:R-:W-:-:S02]  /*46b0*/  MOV R9, 0xffffffff ;  /* 0xffffffff00097802 */ /* 0x000fc40000000f00 */
        /* <DEDUP_REMOVED lines=10> */
[----:B------:R-:W-:Y:S02]  /*4760*/  MOV R8, 0x1f ;  /* 0x0000001f00087802 */ /* 0x000fe40000000f00 */
[----:B------:R-:W-:-:S02]  /*4770*/  MOV R9, 0xffffffff ;  /* 0xffffffff00097802 */ /* 0x000fc40000000f00 */
[----:B------:R-:W-:Y:S02]  /*4780*/  MOV R2, 0x47a0 ;  /* 0x000047a000027802 */ /* 0x000fe40000000f00 */
[----:B------:R-:W-:Y:S05]  /*4790*/  CALL.REL.NOINC `($__internal_27_$__cuda_sm70_shflsync_bfly_p) ;  /* 0x0000001000007944 */ /* 0x000fea0003c00000 */
[----:B01----:R-:W-:Y:S05]  /*47a0*/  BRA `(.L_x_12676) ;  /* 0xffffe90000007947 */ /* 0x003fea000383ffff */
        .weak           $__internal_27_$__cuda_sm70_shflsync_bfly_p
        .type           $__internal_27_$__cuda_sm70_shflsync_bfly_p,@function
        .size           $__internal_27_$__cuda_sm70_shflsync_bfly_p,(.L_x_39471 - $__internal_27_$__cuda_sm70_shflsync_bfly_p)
$__internal_27_$__cuda_sm70_shflsync_bfly_p:
[----:B------:R-:W-:Y:S01]  /*47b0*/  HFMA2.MMA R3, -RZ, RZ, 0, 0 ;  /* 0x00000000ff037435 */ /* 0x000fe200000001ff */
[----:B------:R-:W-:Y:S04]  /*47c0*/  WARPSYNC R9 ;  /* 0x0000000900007348 */ /* 0x000fe80003800000 */
[----:B------:R0:W1:Y:S01]  /*47d0*/  SHFL.BFLY PT, R169, R4, R169, R8 ;  /* 0x0c0000a904a97389 */ /* 0x00006200000e0008 */
[----:B------:R-:W-:Y:S05]  /*47e0*/  RET.REL.NODEC R2 `(_ZN10layer_norm31ln_parallel_residual_fwd_kernelINS_13Kernel_traitsI13__nv_bfloat16S2_fS2_fjLj1536ELj1ELj4ELj1ELj16ENS_18Kernel_traits_baseILj1536ES2_S2_fS2_fjLj128EEEEELb0ELb1ELb1EEEvNS_9FwdParamsE) ;  /* 0xffffb81002007950 */ /* 0x000fea0003c3ffff */
.L_x_12677:
        /* <DEDUP_REMOVED lines=9> */
.L_x_39471:


//--------------------- .text._ZN10layer_norm31ln_parallel_residual_fwd_kernelINS_13Kernel_traitsI13__nv_bfloat16S2_fS2_fjLj1536ELj1ELj4ELj1ELj16ENS_18Kernel_traits_baseILj1536ES2_S2_fS2_fjLj128EEEEELb1ELb0ELb0EEEvNS_9FwdParamsE --------------------------
	.section	.text._ZN10layer_norm31ln_parallel_residual_fwd_kernelINS_13Kernel_traitsI13__nv_bfloat16S2_fS2_fjLj1536ELj1ELj4ELj1ELj16ENS_18Kernel_traits_baseILj1536ES2_S2_fS2_fjLj128EEEEELb1ELb0ELb0EEEvNS_9FwdParamsE,"ax",@progbits
	.sectioninfo	@"SHI_REGISTERS=255"
	.align	128
        .global         _ZN10layer_norm31ln_parallel_residual_fwd_kernelINS_13Kernel_traitsI13__nv_bfloat16S2_fS2_fjLj1536ELj1ELj4ELj1ELj16ENS_18Kernel_traits_baseILj1536ES2_S2_fS2_fjLj128EEEEELb1ELb0ELb0EEEvNS_9FwdParamsE
        .type           _ZN10layer_norm31ln_parallel_residual_fwd_kernelINS_13Kernel_traitsI13__nv_bfloat16S2_fS2_fjLj1536ELj1ELj4ELj1ELj16ENS_18Kernel_traits_baseILj1536ES2_S2_fS2_fjLj128EEEEELb1ELb0ELb0EEEvNS_9FwdParamsE,@function
        .size           _ZN10layer_norm31ln_parallel_residual_fwd_kernelINS_13Kernel_traitsI13__nv_bfloat16S2_fS2_fjLj1536ELj1ELj4ELj1ELj16ENS_18Kernel_traits_baseILj1536ES2_S2_fS2_fjLj128EEEEELb1ELb0ELb0EEEvNS_9FwdParamsE,(.L_x_39472 - _ZN10layer_norm31ln_parallel_residual_fwd_kernelINS_13Kernel_traitsI13__nv_bfloat16S2_fS2_fjLj1536ELj1ELj4ELj1ELj16ENS_18Kernel_traits_baseILj1536ES2_S2_fS2_fjLj128EEEEELb1ELb0ELb0EEEvNS_9FwdParamsE)
        .other          _ZN10layer_norm31ln_parallel_residual_fwd_kernelINS_13Kernel_traitsI13__nv_bfloat16S2_fS2_fjLj1536ELj1ELj4ELj1ELj16ENS_18Kernel_traits_baseILj1536ES2_S2_fS2_fjLj128EEEEELb1ELb0ELb0EEEvNS_9FwdParamsE,@"STO_CUDA_ENTRY STV_DEFAULT"
_ZN10layer_norm31ln_parallel_residual_fwd_kernelINS_13Kernel_traitsI13__nv_bfloat16S2_fS2_fjLj1536ELj1ELj4ELj1ELj16ENS_18Kernel_traits_baseILj1536ES2_S2_fS2_fjLj128EEEEELb1ELb0ELb0EEEvNS_9FwdParamsE:
.text._ZN10layer_norm31ln_parallel_residual_fwd_kernelINS_13Kernel_traitsI13__nv_bfloat16S2_fS2_fjLj1536ELj1ELj4ELj1ELj16ENS_18Kernel_traits_baseILj1536ES2_S2_fS2_fjLj128EEEEELb1ELb0ELb0EEEvNS_9FwdParamsE:
        /* <DEDUP_REMOVED lines=109> */
.L_x_12679:
[----:B------:R-:W-:Y:S05]  /*06d0*/  BSYNC B0 ;  /* 0x0000000000007941 */ /* 0x000fea0003800000 */
.L_x_12678:
        /* <DEDUP_REMOVED lines=25> */
.L_x_12681:
[----:B------:R-:W-:Y:S05]  /*0870*/  BSYNC B0 ;  /* 0x0000000000007941 */ /* 0x000fea0003800000 */
.L_x_12680:
        /* <DEDUP_REMOVED lines=25> */
.L_x_12683:
[----:B------:R-:W-:Y:S05]  /*0a10*/  BSYNC B0 ;  /* 0x0000000000007941 */ /* 0x000fea0003800000 */
.L_x_12682:
        /* <DEDUP_REMOVED lines=25> */
.L_x_12685:
[----:B------:R-:W-:Y:S05]  /*0bb0*/  BSYNC B0 ;  /* 0x0000000000007941 */ /* 0x000fea0003800000 */
.L_x_12684:
        /* <DEDUP_REMOVED lines=33> */
.L_x_12687:
[----:B0-----:R-:W-:Y:S05]  /*0dd0*/  BSYNC B0 ;  /* 0x0000000000007941 */ /* 0x001fea0003800000 */
.L_x_12686:
        /* <DEDUP_REMOVED lines=33> */
.L_x_12689:
[----:B0-----:R-:W-:Y:S05]  /*0ff0*/  BSYNC B0 ;  /* 0x0000000000007941 */ /* 0x001fea0003800000 */
.L_x_12688:
[----:B------:R-:W-:Y:S02]  /*1000*/  ISETP.GE.AND P0, PT, R6, c[0x0][0x164], PT ;  /* 0x0000590006007a0c */ /* 0x000fe40003f06270 */
[----:B------:R-:W-:-:S02]  /*1010*/  LOP3.LUT R142, R87, UR23, R142, 0x96, !PT ;  /* 0x00000017578e7c12 */ /* 0x000fc4000f8e968e */
[----:B------:R-:W-:-:S09]  /*1020*/  LOP3.LUT R140, R7, UR24, R140, 0x96, !PT ;  /* 0x00000018078c7c12 */ /* 0x000fd2000f8e968c */
[----:B------:R-:W-:Y:S05]  /*1030*/  @P0 EXIT ;  /* 0x000000000000094d */ /* 0x000fea0003800000 */
[--C-:B-----5:R-:W-:Y:S01]  /*1040*/  PRMT R7, RZ, 0x5410, R80.reuse ;  /* 0x00005410ff077816 */ /* 0x120fe20000000050 */
[----:B------:R-:W-:Y:S01]  /*1050*/  IMAD R64, R64, -0x2daee0ad, RZ ;  /* 0xd2511f5340407824 */ /* 0x000fe200078e02ff */
[----:B------:R-:W-:Y:S01]  /*1060*/  PRMT R67, RZ, 0x7610, R80 ;  /* 0x00007610ff437816 */ /* 0x000fe20000000050 */
[----:B------:R-:W-:Y:S01]  /*1070*/  IMAD R65, R65, -0x326172a9, RZ ;  /* 0xcd9e8d5741417824 */ /* 0x000fe200078e02ff */
[----:B------:R-:W-:Y:S01]  /*1080*/  PRMT R66, RZ, 0x5410, R81 ;  /* 0x00005410ff427816 */ /* 0x000fe20000000051 */
[----:B------:R0:W-:Y:S01]  /*1090*/  STL [R1+0x90], R7 ;  /* 0x0000900701007387 */ /* 0x0001e20000100800 */
[--C-:B------:R-:W-:Y:S01]  /*10a0*/  PRMT R176, RZ, 0x5410, R181.reuse ;  /* 0x00005410ffb07816 */ /* 0x100fe200000000b5 */
[----:B------:R-:W-:Y:S01]  /*10b0*/  IMAD.HI.U32 R134, R140, -0x326172a9, RZ ;  /* 0xcd9e8d578c867827 */ /* 0x000fe200078e00ff */
[----:B------:R-:W-:Y:S01]  /*10c0*/  PRMT R172, RZ, 0x7610, R181 ;  /* 0x00007610ffac7816 */ /* 0x000fe200000000b5 */
[----:B------:R1:W-:Y:S01]  /*10d0*/  STL [R1+0x80], R67 ;  /* 0x0000804301007387 */ /* 0x0003e20000100800 */
[----:B------:R-:W-:Y:S01]  /*10e0*/  PRMT R160, RZ, 0x5410, R183 ;  /* 0x00005410ffa07816 */ /* 0x000fe200000000b7 */
[----:B------:R-:W-:Y:S01]  /*10f0*/  IMAD.HI.U32 R135, R142, -0x2daee0ad, RZ ;  /* 0xd2511f538e877827 */ /* 0x000fe200078e00ff */
[--C-:B------:R-:W-:Y:S01]  /*1100*/  PRMT R225, RZ, 0x5410, R239.reuse ;  /* 0x00005410ffe17816 */ /* 0x100fe200000000ef */
[----:B------:R2:W-:Y:S01]  /*1110*/  STL [R1+0x70], R66 ;  /* 0x0000704201007387 */ /* 0x0005e20000100800 */
[----:B------:R-:W-:Y:S01]  /*1120*/  PRMT R221, RZ, 0x7610, R239 ;  /* 0x00007610ffdd7816 */ /* 0x000fe200000000ef */
[----:B------:R-:W-:Y:S01]  /*1130*/  BSSY B0, `(.L_x_12690) ;  /* 0x000256f000007945 */ /* 0x000fe20003800000 */
[----:B0-----:R-:W-:Y:S01]  /*1140*/  PRMT R7, RZ, 0x7610, R81 ;  /* 0x00007610ff077816 */ /* 0x001fe20000000051 */
[----:B------:R-:W-:Y:S01]  /*1150*/  IMAD R140, R140, -0x326172a9, RZ ;  /* 0xcd9e8d578c8c7824 */ /* 0x000fe200078e02ff */
[----:B------:R-:W-:Y:S01]  /*1160*/  PRMT R168, RZ, 0x5410, R182 ;  /* 0x00005410ffa87816 */ /* 0x000fe200000000b6 */
[----:B------:R-:W-:Y:S01]  /*1170*/  IMAD R142, R142, -0x2daee0ad, RZ ;  /* 0xd2511f538e8e7824 */ /* 0x000fe200078e02ff */
[----:B-1----:R-:W-:Y:S01]  /*1180*/  PRMT R67, RZ, 0x5410, R82 ;  /* 0x00005410ff437816 */ /* 0x002fe20000000052 */
[----:B------:R0:W-:Y:S01]  /*1190*/  STL [R1+0x60], R7 ;  /* 0x0000600701007387 */ /* 0x0001e20000100800 */
[----:B------:R-:W-:Y:S01]  /*11a0*/  PRMT R164, RZ, 0x7610, R182 ;  /* 0x00007610ffa47816 */ /* 0x000fe200000000b6 */
[----:B------:R-:W-:Y:S01]  /*11b0*/  IMAD.MOV.U32 R139, RZ, RZ, RZ ;  /* 0x000000ffff8b7224 */ /* 0x000fe200078e00ff */
[----:B--2---:R-:W-:Y:S01]  /*11c0*/  PRMT R66, RZ, 0x7610, R82 ;  /* 0x00007610ff427816 */ /* 0x004fe20000000052 */
[----:B------:R1:W-:Y:S01]  /*11d0*/  STL [R1+0x50], R67 ;  /* 0x0000504301007387 */ /* 0x0003e20000100800 */
[----:B------:R-:W-:Y:S01]  /*11e0*/  PRMT R179, RZ, 0x7610, R8 ;  /* 0x00007610ffb37816 */ /* 0x000fe20000000008 */
[----:B------:R-:W-:Y:S01]  /*11f0*/  ULDC.U8 UR8, c[0x0][0x1f0] ;  /* 0x00007c0000087ab9 */ /* 0x000fe20000000000 */
[--C-:B------:R-:W-:Y:S01]  /*1200*/  PRMT R175, RZ, 0x5410, R9.reuse ;  /* 0x00005410ffaf7816 */ /* 0x100fe20000000009 */
[----:B------:R2:W-:Y:S01]  /*1210*/  STL [R1+0x40], R66 ;  /* 0x0000404201007387 */ /* 0x0005e20000100800 */
[----:B------:R-:W-:-:S02]  /*1220*/  PRMT R171, RZ, 0x7610, R9 ;  /* 0x00007610ffab7816 */ /* 0x000fc40000000009 */
[--C-:B0-----:R-:W-:Y:S02]  /*1230*/  PRMT R7, RZ, 0x5410, R83.reuse ;  /* 0x00005410ff077816 */ /* 0x101fe40000000053 */
[--C-:B------:R-:W-:Y:S02]  /*1240*/  PRMT R181, RZ, 0x5410, R12.reuse ;  /* 0x00005410ffb57816 */ /* 0x100fe4000000000c */
        /* <DEDUP_REMOVED lines=17> */
[----:B------:R-:W-:Y:S01]  /*1360*/  PRMT R9, RZ, 0x7610, R11 ;  /* 0x00007610ff097816 */ /* 0x000fe2000000000b */
        /* <DEDUP_REMOVED lines=14> */
[--C-:B------:R-:W-:Y:S02]  /*1450*/  PRMT R12, RZ, 0x5410, R15.reuse ;  /* 0x00005410ff0c7816 */ /* 0x100fe4000000000f */
[--C-:B-1----:R-:W-:Y:S01]  /*1460*/  PRMT R67, RZ, 0x5410, R72.reuse ;  /* 0x00005410ff437816 */ /* 0x102fe20000000048 */
        /* <DEDUP_REMOVED lines=40> */
[----:B------:R-:W-:Y:S02]  /*16f0*/  PRMT R18, RZ, 0x5410, R22 ;  /* 0x00005410ff127816 */ /* 0x000fe40000000016 */
[----:B0-----:R-:W-:Y:S02]  /*1700*/  PRMT R7, RZ, 0x7610, R69 ;  /* 0x00007610ff077816 */ /* 0x001fe40000000045 */
[--C-:B------:R-:W-:Y:S02]  /*1710*/  PRMT R20, RZ, 0x5410, R23.reuse ;  /* 0x00005410ff147816 */ /* 0x100fe40000000017 */
[----:B-1----:R-:W-:Y:S01]  /*1720*/  PRMT R67, RZ, 0x5410, R70 ;  /* 0x00005410ff437816 */ /* 0x002fe20000000046 */
[----:B------:R0:W-:Y:S01]  /*1730*/  STL [R1+0x54], R7 ;  /* 0x0000540701007387 */ /* 0x0001e20000100800 */
[----:B------:R-:W-:-:S02]  /*1740*/  PRMT R21, RZ, 0x7610, R23 ;  /* 0x00007610ff157816 */ /* 0x000fc40000000017 */
[----:B--2---:R-:W-:Y:S01]  /*1750*/  PRMT R66, RZ, 0x7610, R70 ;  /* 0x00007610ff427816 */ /* 0x004fe20000000046 */
[----:B------:R1:W-:Y:S01]  /*1760*/  STL [R1+0x44], R67 ;  /* 0x0000444301007387 */ /* 0x0003e20000100800 */
[--C-:B------:R-:W-:Y:S02]  /*1770*/  PRMT R192, RZ, 0x5410, R207.reuse ;  /* 0x00005410ffc07816 */ /* 0x100fe400000000cf */
[----:B------:R-:W-:Y:S01]  /*1780*/  PRMT R188, RZ, 0x7610, R207 ;  /* 0x00007610ffbc7816 */ /* 0x000fe200000000cf */
[----:B------:R2:W-:Y:S01]  /*1790*/  STL [R1+0x34], R66 ;  /* 0x0000344201007387 */ /* 0x0005e20000100800 */
[--C-:B------:R-:W-:Y:S02]  /*17a0*/  PRMT R198, RZ, 0x5410, R26.reuse ;  /* 0x00005410ffc67816 */ /* 0x100fe4000000001a */
[----:B0-----:R-:W-:Y:S02]  /*17b0*/  PRMT R7, RZ, 0x5410, R71 ;  /* 0x00005410ff077816 */ /* 0x001fe40000000047 */
[----:B------:R-:W-:-:S02]  /*17c0*/  PRMT R193, RZ, 0x7610, R26 ;  /* 0x00007610ffc17816 */ /* 0x000fc4000000001a */
[----:B-1----:R-:W-:Y:S01]  /*17d0*/  PRMT R67, RZ, 0x7610, R71 ;  /* 0x00007610ff437816 */ /* 0x002fe20000000047 */
[----:B------:R0:W-:Y:S01]  /*17e0*/  STL [R1+0x24], R7 ;  /* 0x0000240701007387 */ /* 0x0001e20000100800 */
[--C-:B------:R-:W-:Y:S02]  /*17f0*/  PRMT R189, RZ, 0x5410, R27.reuse ;  /* 0x00005410ffbd7816 */ /* 0x100fe4000000001b */
[----:B--2---:R-:W-:Y:S01]  /*1800*/  PRMT R66, RZ, 0x5410, R236 ;  /* 0x00005410ff427816 */ /* 0x004fe200000000ec */
[----:B------:R-:W-:Y:S01]  /*1810*/  STL [R1+0x14], R67 ;  /* 0x0000144301007387 */ /* 0x000fe20000100800 */
[----:B------:R-:W-:Y:S02]  /*1820*/  PRMT R185, RZ, 0x7610, R27 ;  /* 0x00007610ffb97816 */ /* 0x000fe4000000001b */
[----:B------:R-:W-:Y:S01]  /*1830*/  PRMT R23, RZ, 0x7610, R28 ;  /* 0x00007610ff177816 */ /* 0x000fe2000000001c */
[----:B------:R-:W-:Y:S01]  /*1840*/  STL [R1+0x10], R66 ;  /* 0x0000104201007387 */ /* 0x000fe20000100800 */
[----:B------:R-:W-:-:S02]  /*1850*/  PRMT R24, RZ, 0x5410, R29 ;  /* 0x00005410ff187816 */ /* 0x000fc4000000001d */
[----:B0-----:R-:W-:Y:S02]  /*1860*/  PRMT R7, RZ, 0x7610, R236 ;  /* 0x00007610ff077816 */ /* 0x001fe400000000ec */
[----:B------:R-:W-:Y:S02]  /*1870*/  PRMT R25, RZ, 0x7610, R29 ;  /* 0x00007610ff197816 */ /* 0x000fe4000000001d */
[--C-:B------:R-:W-:Y:S01]  /*1880*/  PRMT R200, RZ, 0x5410, R186.reuse ;  /* 0x00005410ffc87816 */ /* 0x100fe200000000ba */
[----:B------:R0:W-:Y:S01]  /*1890*/  STL [R1], R7 ;  /* 0x0000000701007387 */ /* 0x0001e20000100800 */
[----:B------:R-:W-:Y:S02]  /*18a0*/  PRMT R195, RZ, 0x7610, R186 ;  /* 0x00007610ffc37816 */ /* 0x000fe400000000ba */
[--C-:B------:R-:W-:Y:S02]  /*18b0*/  PRMT R215, RZ, 0x5410, R32.reuse ;  /* 0x00005410ffd77816 */ /* 0x100fe40000000020 */
[----:B------:R-:W-:-:S02]  /*18c0*/  PRMT R211, RZ, 0x7610, R32 ;  /* 0x00007610ffd37816 */ /* 0x000fc40000000020 */
[--C-:B------:R-:W-:Y:S02]  /*18d0*/  PRMT R207, RZ, 0x5410, R33.reuse ;  /* 0x00005410ffcf7816 */ /* 0x100fe40000000021 */
[----:B------:R-:W-:Y:S02]  /*18e0*/  PRMT R203, RZ, 0x7610, R33 ;  /* 0x00007610ffcb7816 */ /* 0x000fe40000000021 */
[----:B0-----:R-:W-:Y:S02]  /*18f0*/  PRMT R7, RZ, 0x5410, R244 ;  /* 0x00005410ff077816 */ /* 0x001fe400000000f4 */
[--C-:B------:R-:W-:Y:S02]  /*1900*/  PRMT R26, RZ, 0x5410, R30.reuse ;  /* 0x00005410ff1a7816 */ /* 0x100fe4000000001e */
[----:B------:R-:W-:Y:S01]  /*1910*/  PRMT R27, RZ, 0x7610, R30 ;  /* 0x00007610ff1b7816 */ /* 0x000fe2000000001e */
[----:B------:R0:W-:Y:S01]  /*1920*/  STL [R1+0xc], R7 ;  /* 0x00000c0701007387 */ /* 0x0001e20000100800 */
[----:B------:R-:W-:-:S02]  /*1930*/  PRMT R29, RZ, 0x7610, R31 ;  /* 0x00007610ff1d7816 */ /* 0x000fc4000000001f */
[--C-:B------:R-:W-:Y:S02]  /*1940*/  PRMT R233, RZ, 0x5410, R238.reuse ;  /* 0x00005410ffe97816 */ /* 0x100fe400000000ee */
[----:B------:R-:W-:Y:S02]  /*1950*/  PRMT R229, RZ, 0x7610, R238 ;  /* 0x00007610ffe57816 */ /* 0x000fe400000000ee */
[--C-:B------:R-:W-:Y:S02]  /*1960*/  PRMT R199, RZ, 0x5410, R34.reuse ;  /* 0x00005410ffc77816 */ /* 0x100fe40000000022 */
[----:B------:R-:W-:Y:S02]  /*1970*/  PRMT R194, RZ, 0x7610, R34 ;  /* 0x00007610ffc27816 */ /* 0x000fe40000000022 */
[----:B0-----:R-:W-:Y:S02]  /*1980*/  PRMT R7, RZ, 0x5410, R216 ;  /* 0x00005410ff077816 */ /* 0x001fe400000000d8 */
[----:B------:R-:W-:-:S02]  /*1990*/  PRMT R190, RZ, 0x5410, R35 ;  /* 0x00005410ffbe7816 */ /* 0x000fc40000000023 */
[----:B------:R-:W-:Y:S01]  /*19a0*/  PRMT R186, RZ, 0x7610, R35 ;  /* 0x00007610ffba7816 */ /* 0x000fe20000000023 */
        /* <DEDUP_REMOVED lines=9> */
[----:B------:R0:W-:Y:S01]  /*1a40*/  STL [R1+0x4], R7 ;  /* 0x0000040701007387 */ /* 0x0001e20000100800 */
        /* <DEDUP_REMOVED lines=69> */
[----:B------:R-:W-:Y:S02]  /*1ea0*/  LOP3.LUT R134, R134, UR25, R65, 0x96, !PT ;  /* 0x0000001986867c12 */ /* 0x000fe4000f8e9641 */
[----:B------:R-:W-:Y:S02]  /*1eb0*/  LOP3.LUT R135, R135, UR26, R64, 0x96, !PT ;  /* 0x0000001a87877c12 */ /* 0x000fe4000f8e9640 */
        /* <DEDUP_REMOVED lines=9> */
.L_x_13491:
        /* <DEDUP_REMOVED lines=12> */
[----:B------:R-:W-:Y:S01]  /*2010*/  ISETP.NE.AND.EX P2, PT, RZ, c[0x0][0x17c], PT, P0 ;  /* 0x00005f00ff007a0c */ /* 0x000fe20003f45300 */
[----:B------:R-:W-:-:S04]  /*2020*/  IMAD.MOV.U32 R64, RZ, RZ, 0x10 ;  /* 0x00000010ff407424 */ /* 0x000fc800078e00ff */
[----:B------:R-:W-:-:S06]  /*2030*/  IMAD.WIDE.U32 R64, R148, R64, c[0x0][0x170] ;  /* 0x00005c0094407625 */ /* 0x000fcc00078e0040 */
[----:B------:R-:W5:Y:S02]  /*2040*/  LDG.E.128 R64, [R64.64] ;  /* 0x0000000640407981 */ /* 0x000f64000c1e1d00 */
[C---:B------:R-:W-:Y:S01]  /*2050*/  @P2 LEA R60, P0, R148.reuse, c[0x0][0x178], 0x4 ;  /* 0x00005e00943c2a11 */ /* 0x040fe200078020ff */
        /* <DEDUP_REMOVED lines=8> */
[----:B------:R-:W-:-:S03]  /*20e0*/  ISETP.NE.AND P1, PT, R138, 0x1, PT ;  /* 0x000000018a00780c */ /* 0x000fc60003f25270 */
[----:B------:R1:W5:Y:S04]  /*20f0*/  @P0 LDG.E.128 R52, [R62.64] ;  /* 0x000000063e340981 */ /* 0x000368000c1e1d00 */
[----:B------:R1:W5:Y:S02]  /*2100*/  @P0 LDG.E.128 R56, [R62.64+0x10] ;  /* 0x000010063e380981 */ /* 0x000364000c1e1d00 */
[----:B-1----:R-:W-:-:S04]  /*2110*/  IADD3 R62, R138, 0x1, RZ ;  /* 0x000000018a3e7810 */ /* 0x002fc80007ffe0ff */
        /* <DEDUP_REMOVED lines=9> */
.L_x_12694:
[----:B0-----:R-:W-:Y:S02]  /*21b0*/  IMAD.MOV.U32 R110, RZ, RZ, R140 ;  /* 0x000000ffff6e7224 */ /* 0x001fe400078e008c */
.L_x_12695:
[----:B------:R-:W-:Y:S05]  /*21c0*/  BSYNC B2 ;  /* 0x0000000000027941 */ /* 0x000fea0003800000 */
.L_x_12693:
        /* <DEDUP_REMOVED lines=16> */
.L_x_12699:
[----:B------:R-:W-:Y:S05]  /*22d0*/  BSYNC B3 ;  /* 0x0000000000037941 */ /* 0x000fea0003800000 */
.L_x_12698:
        /* <DEDUP_REMOVED lines=40> */
[----:B------:R-:W-:-:S04]  /*2560*/  IMAD.WIDE.U32 R60, R108, -0x326172a9, RZ ;  /* 0xcd9e8d576c3c7825 */ /* 0x000fc800078e00ff */
[----:B------:R-:W-:Y:S01]  /*2570*/  IMAD.MOV.U32 R140, RZ, RZ, R60 ;  /* 0x000000ffff8c7224 */ /* 0x000fe200078e003c */
[----:B------:R-:W-:Y:S01]  /*2580*/  LOP3.LUT R134, R61, UR25, R134, 0x96, !PT ;  /* 0x000000193d867c12 */ /* 0x000fe2000f8e9686 */
[----:B------:R-:W-:Y:S02]  /*2590*/  IMAD.MOV.U32 R62, RZ, RZ, RZ ;  /* 0x000000ffff3e7224 */ /* 0x000fe400078e00ff */
.L_x_12697:
[----:B------:R-:W-:Y:S05]  /*25a0*/  BSYNC B2 ;  /* 0x0000000000027941 */ /* 0x000fea0003800000 */
.L_x_12696:
        /* <DEDUP_REMOVED lines=14> */
[----:B------:R-:W-:Y:S02]  /*2690*/  IMAD.MOV.U32 R63, RZ, RZ, R62 ;  /* 0x000000ffff3f7224 */ /* 0x000fe400078e003e */
[----:B------:R-:W-:Y:S01]  /*26a0*/  FADD.FTZ R60, R52, R60 ;  /* 0x0000003c343c7221 */ /* 0x000fe20000010000 */
[----:B------:R-:W-:Y:S05]  /*26b0*/  BRA `(.L_x_12701) ;  /* 0x0000055000007947 */ /* 0x000fea0003800000 */
.L_x_12700:
        /* <DEDUP_REMOVED lines=12> */
.L_x_12703:
[----:B------:R-:W-:Y:S02]  /*2780*/  IMAD.MOV.U32 R61, RZ, RZ, R140 ;  /* 0x000000ffff3d7224 */ /* 0x000fe400078e008c */
.L_x_12704:
[----:B------:R-:W-:Y:S05]  /*2790*/  BSYNC B2 ;  /* 0x0000000000027941 */ /* 0x000fea0003800000 */
.L_x_12702:
        /* <DEDUP_REMOVED lines=16> */
.L_x_12708:
[----:B------:R-:W-:Y:S05]  /*28a0*/  BSYNC B3 ;  /* 0x0000000000037941 */ /* 0x000fea0003800000 */
.L_x_12707:
        /* <DEDUP_REMOVED lines=44> */
.L_x_12706:
[----:B------:R-:W-:Y:S05]  /*2b70*/  BSYNC B2 ;  /* 0x0000000000027941 */ /* 0x000fea0003800000 */
.L_x_12705:
[----:B------:R-:W0:Y:S02]  /*2b80*/  I2F.U32 R61, R61 ;  /* 0x0000003d003d7306 */ /* 0x000e240000201000 */
[----:B0-----:R-:W-:-:S05]  /*2b90*/  FFMA.FTZ R61, R61, R157, 1.1641532182693481445e-10 ;  /* 0x2f0000003d3d7423 */ /* 0x001fca000001009d */
[----:B------:R-:W-:Y:S02]  /*2ba0*/  FSETP.GTU.FTZ.AND P2, PT, R61, c[0x0][0x1e4], PT ;  /* 0x000079003d007a0b */ /* 0x000fe40003f5c000 */
[----:B------:R-:W-:Y:S02]  /*2bb0*/  PRMT R61, RZ, 0x5410, R48 ;  /* 0x00005410ff3d7816 */ /* 0x000fe40000000030 */
[----:B------:R-:W-:-:S03]  /*2bc0*/  SEL R149, RZ, 0x1, P2 ;  /* 0x00000001ff957807 */ /* 0x000fc60001000000 */
[----:B------:R-:W-:-:S05]  /*2bd0*/  FMUL.FTZ R61, R61, c[0x0][0x1e8] ;  /* 0x00007a003d3d7a20 */ /* 0x000fca0000410000 */
[----:B------:R-:W-:-:S05]  /*2be0*/  FSEL R61, R61, RZ, !P2 ;  /* 0x000000ff3d3d7208 */ /* 0x000fca0005000000 */
[----:B------:R-:W-:-:S04]  /*2bf0*/  FADD.FTZ R60, R61, R60 ;  /* 0x0000003c3d3c7221 */ /* 0x000fc80000010000 */
[----:B------:R-:W-:Y:S02]  /*2c00*/  @P0 FADD.FTZ R60, R52, R60 ;  /* 0x0000003c343c0221 */ /* 0x000fe40000010000 */
.L_x_12701:
        /* <DEDUP_REMOVED lines=12> */
.L_x_12710:
[----:B------:R-:W-:Y:S02]  /*2cd0*/  IMAD.MOV.U32 R61, RZ, RZ, R140 ;  /* 0x000000ffff3d7224 */ /* 0x000fe400078e008c */
.L_x_12711:
[----:B------:R-:W-:Y:S05]  /*2ce0*/  BSYNC B2 ;  /* 0x0000000000027941 */ /* 0x000fea0003800000 */
.L_x_12709:
        /* <DEDUP_REMOVED lines=16> */
.L_x_12715:
[----:B------:R-:W-:Y:S05]  /*2df0*/  BSYNC B3 ;  /* 0x0000000000037941 */ /* 0x000fea0003800000 */
.L_x_12714:
        /* <DEDUP_REMOVED lines=44> */
.L_x_12713:
[----:B------:R-:W-:Y:S05]  /*30c0*/  BSYNC B2 ;  /* 0x0000000000027941 */ /* 0x000fea0003800000 */
.L_x_12712:
        /* <DEDUP_REMOVED lines=11> */
[----:B------:R-:W-:Y:S02]  /*3180*/  IMAD.MOV.U32 R63, RZ, RZ, R62 ;  /* 0x000000ffff3f7224 */ /* 0x000fe400078e003e */
[----:B------:R-:W-:Y:S01]  /*3190*/  FADD.FTZ R61, R53, R61 ;  /* 0x0000003d353d7221 */ /* 0x000fe20000010000 */
[----:B------:R-:W-:Y:S05]  /*31a0*/  BRA `(.L_x_12717) ;  /* 0x0000055000007947 */ /* 0x000fea0003800000 */
.L_x_12716:
        /* <DEDUP_REMOVED lines=12> */
.L_x_12719:
[----:B------:R-:W-:Y:S02]  /*3270*/  IMAD.MOV.U32 R64, RZ, RZ, R140 ;  /* 0x000000ffff407224 */ /* 0x000fe400078e008c */
.L_x_12720:
[----:B------:R-:W-:Y:S05]  /*3280*/  BSYNC B2 ;  /* 0x0000000000027941 */ /* 0x000fea0003800000 */
.L_x_12718:
        /* <DEDUP_REMOVED lines=16> */
.L_x_12724:
[----:B------:R-:W-:Y:S05]  /*3390*/  BSYNC B3 ;  /* 0x0000000000037941 */ /* 0x000fea0003800000 */
.L_x_12723:
        /* <DEDUP_REMOVED lines=44> */
.L_x_12722:
[----:B------:R-:W-:Y:S05]  /*3660*/  BSYNC B2 ;  /* 0x0000000000027941 */ /* 0x000fea0003800000 */
.L_x_12721:
        /* <DEDUP_REMOVED lines=9> */
.L_x_12717:
        /* <DEDUP_REMOVED lines=12> */
.L_x_12726:
[----:B------:R-:W-:Y:S02]  /*37c0*/  IMAD.MOV.U32 R64, RZ, RZ, R140 ;  /* 0x000000ffff407224 */ /* 0x000fe400078e008c */
.L_x_12727:
[----:B------:R-:W-:Y:S05]  /*37d0*/  BSYNC B2 ;  /* 0x0000000000027941 */ /* 0x000fea0003800000 */
.L_x_12725:
        /* <DEDUP_REMOVED lines=16> */
.L_x_12731:
[----:B------:R-:W-:Y:S05]  /*38e0*/  BSYNC B3 ;  /* 0x0000000000037941 */ /* 0x000fea0003800000 */
.L_x_12730:
        /* <DEDUP_REMOVED lines=44> */
.L_x_12729:
[----:B------:R-:W-:Y:S05]  /*3bb0*/  BSYNC B2 ;  /* 0x0000000000027941 */ /* 0x000fea0003800000 */
.L_x_12728:
        /* <DEDUP_REMOVED lines=14> */
.L_x_12732:
        /* <DEDUP_REMOVED lines=12> */
.L_x_12735:
[----:B------:R-:W-:Y:S02]  /*3d60*/  IMAD.MOV.U32 R63, RZ, RZ, R140 ;  /* 0x000000ffff3f7224 */ /* 0x000fe400078e008c */
.L_x_12736:
[----:B------:R-:W-:Y:S05]  /*3d70*/  BSYNC B2 ;  /* 0x0000000000027941 */ /* 0x000fea0003800000 */
.L_x_12734:
        /* <DEDUP_REMOVED lines=16> */
.L_x_12740:
[----:B------:R-:W-:Y:S05]  /*3e80*/  BSYNC B3 ;  /* 0x0000000000037941 */ /* 0x000fea0003800000 */
.L_x_12739:
        /* <DEDUP_REMOVED lines=44> */
.L_x_12738:
[----:B------:R-:W-:Y:S05]  /*4150*/  BSYNC B2 ;  /* 0x0000000000027941 */ /* 0x000fea0003800000 */
.L_x_12737:
        /* <DEDUP_REMOVED lines=9> */
.L_x_12733:
        /* <DEDUP_REMOVED lines=12> */
.L_x_12742:
[----:B------:R-:W-:Y:S02]  /*42b0*/  IMAD.MOV.U32 R63, RZ, RZ, R140 ;  /* 0x000000ffff3f7224 */ /* 0x000fe400078e008c */
.L_x_12743:
[----:B------:R-:W-:Y:S05]  /*42c0*/  BSYNC B2 ;  /* 0x0000000000027941 */ /* 0x000fea0003800000 */
.L_x_12741:
        /* <DEDUP_REMOVED lines=16> */
.L_x_12747:
[----:B------:R-:W-:Y:S05]  /*43d0*/  BSYNC B3 ;  /* 0x0000000000037941 */ /* 0x000fea0003800000 */
.L_x_12746:
        /* <DEDUP_REMOVED lines=44> */
.L_x_12745:
[----:B------:R-:W-:Y:S05]  /*46a0*/  BSYNC B2 ;  /* 0x0000000000027941 */ /* 0x000fea0003800000 */
.L_x_12744:
        /* <DEDUP_REMOVED lines=14> */
.L_x_12748:
        /* <DEDUP_REMOVED lines=12> */
.L_x_12751:
[----:B------:R-:W-:Y:S02]  /*4850*/  IMAD.MOV.U32 R138, RZ, RZ, R140 ;  /* 0x000000ffff8a7224 */ /* 0x000fe400078e008c */
.L_x_12752:
[----:B------:R-:W-:Y:S05]  /*4860*/  BSYNC B2 ;  /* 0x0000000000027941 */ /* 0x000fea0003800000 */
.L_x_12750:
        /* <DEDUP_REMOVED lines=16> */
.L_x_12756:
[----:B------:R-:W-:Y:S05]  /*4970*/  BSYNC B3 ;  /* 0x0000000000037941 */ /* 0x000fea0003800000 */
.L_x_12755:
        /* <DEDUP_REMOVED lines=44> */
.L_x_12754:
[----:B------:R-:W-:Y:S05]  /*4c40*/  BSYNC B2 ;  /* 0x0000000000027941 */ /* 0x000fea0003800000 */
.L_x_12753:
        /* <DEDUP_REMOVED lines=9> */
.L_x_12749:
        /* <DEDUP_REMOVED lines=12> */
.L_x_12758:
[----:B------:R-:W-:Y:S02]  /*4da0*/  IMAD.MOV.U32 R138, RZ, RZ, R140 ;  /* 0x000000ffff8a7224 */ /* 0x000fe400078e008c */
.L_x_12759:
[----:B------:R-:W-:Y:S05]  /*4db0*/  BSYNC B2 ;  /* 0x0000000000027941 */ /* 0x000fea0003800000 */
.L_x_12757:
        /* <DEDUP_REMOVED lines=16> */
.L_x_12763:
[----:B------:R-:W-:Y:S05]  /*4ec0*/  BSYNC B3 ;  /* 0x0000000000037941 */ /* 0x000fea0003800000 */
.L_x_12762:
        /* <DEDUP_REMOVED lines=44> */
.L_x_12761:
[----:B------:R-:W-:Y:S05]  /*5190*/  BSYNC B2 ;  /* 0x0000000000027941 */ /* 0x000fea0003800000 */
.L_x_12760:
        /* <DEDUP_REMOVED lines=9> */
[----:B------:R-:W-:Y:S02]  /*5230*/  IMAD.MOV.U32 R109, RZ, RZ, R108 ;  /* 0x000000ffff6d7224 */ /* 0x000fe400078e006c */
[----:B------:R-:W-:Y:S01]  /*5240*/  FADD.FTZ R64, R56, R64 ;  /* 0x0000004038407221 */ /* 0x000fe20000010000 */
[----:B------:R-:W-:Y:S05]  /*5250*/  BRA `(.L_x_12765) ;  /* 0x0000055000007947 */ /* 0x000fea0003800000 */
.L_x_12764:
        /* <DEDUP_REMOVED lines=12> */
.L_x_12767:
[----:B------:R-:W-:Y:S02]  /*5320*/  IMAD.MOV.U32 R65, RZ, RZ, R140 ;  /* 0x000000ffff417224 */ /* 0x000fe400078e008c */
.L_x_12768:
[----:B------:R-:W-:Y:S05]  /*5330*/  BSYNC B2 ;  /* 0x0000000000027941 */ /* 0x000fea0003800000 */
.L_x_12766:
        /* <DEDUP_REMOVED lines=16> */
.L_x_12772:
[----:B------:R-:W-:Y:S05]  /*5440*/  BSYNC B3 ;  /* 0x0000000000037941 */ /* 0x000fea0003800000 */
.L_x_12771:
        /* <DEDUP_REMOVED lines=44> */
.L_x_12770:
[----:B------:R-:W-:Y:S05]  /*5710*/  BSYNC B2 ;  /* 0x0000000000027941 */ /* 0x000fea0003800000 */
.L_x_12769:
        /* <DEDUP_REMOVED lines=9> */
.L_x_12765:
        /* <DEDUP_REMOVED lines=12> */
.L_x_12774:
[----:B------:R-:W-:Y:S02]  /*5870*/  IMAD.MOV.U32 R65, RZ, RZ, R140 ;  /* 0x000000ffff417224 */ /* 0x000fe400078e008c */
.L_x_12775:
[----:B------:R-:W-:Y:S05]  /*5880*/  BSYNC B2 ;  /* 0x0000000000027941 */ /* 0x000fea0003800000 */
.L_x_12773:
        /* <DEDUP_REMOVED lines=16> */
.L_x_12779:
[----:B------:R-:W-:Y:S05]  /*5990*/  BSYNC B3 ;  /* 0x0000000000037941 */ /* 0x000fea0003800000 */
.L_x_12778:
        /* <DEDUP_REMOVED lines=44> */
.L_x_12777:
[----:B------:R-:W-:Y:S05]  /*5c60*/  BSYNC B2 ;  /* 0x0000000000027941 */ /* 0x000fea0003800000 */
.L_x_12776:
        /* <DEDUP_REMOVED lines=9> */
[----:B------:R-:W-:Y:S02]  /*5d00*/  IMAD.MOV.U32 R109, RZ, RZ, R108 ;  /* 0x000000ffff6d7224 */ /* 0x000fe400078e006c */
[----:B------:R-:W-:Y:S01]  /*5d10*/  FADD.FTZ R65, R57, R65 ;  /* 0x0000004139417221 */ /* 0x000fe20000010000 */
[----:B------:R-:W-:Y:S05]  /*5d20*/  BRA `(.L_x_12781) ;  /* 0x0000055000007947 */ /* 0x000fea0003800000 */
.L_x_12780:
        /* <DEDUP_REMOVED lines=12> */
.L_x_12783:
[----:B------:R-:W-:Y:S02]  /*5df0*/  IMAD.MOV.U32 R66, RZ, RZ, R140 ;  /* 0x000000ffff427224 */ /* 0x000fe400078e008c */
.L_x_12784:
[----:B------:R-:W-:Y:S05]  /*5e00*/  BSYNC B2 ;  /* 0x0000000000027941 */ /* 0x000fea0003800000 */
.L_x_12782:
        /* <DEDUP_REMOVED lines=16> */
.L_x_12788:
[----:B------:R-:W-:Y:S05]  /*5f10*/  BSYNC B3 ;  /* 0x0000000000037941 */ /* 0x000fea0003800000 */
.L_x_12787:
        /* <DEDUP_REMOVED lines=44> */
.L_x_12786:
[----:B------:R-:W-:Y:S05]  /*61e0*/  BSYNC B2 ;  /* 0x0000000000027941 */ /* 0x000fea0003800000 */
.L_x_12785:
        /* <DEDUP_REMOVED lines=9> */
.L_x_12781:
        /* <DEDUP_REMOVED lines=12> */
.L_x_12790:
[----:B------:R-:W-:Y:S02]  /*6340*/  IMAD.MOV.U32 R66, RZ, RZ, R140 ;  /* 0x000000ffff427224 */ /* 0x000fe400078e008c */
.L_x_12791:
[----:B------:R-:W-:Y:S05]  /*6350*/  BSYNC B2 ;  /* 0x0000000000027941 */ /* 0x000fea0003800000 */
.L_x_12789:
        /* <DEDUP_REMOVED lines=16> */
.L_x_12795:
[----:B------:R-:W-:Y:S05]  /*6460*/  BSYNC B3 ;  /* 0x0000000000037941 */ /* 0x000fea0003800000 */
.L_x_12794:
        /* <DEDUP_REMOVED lines=44> */
.L_x_12793:
[----:B------:R-:W-:Y:S05]  /*6730*/  BSYNC B2 ;  /* 0x0000000000027941 */ /* 0x000fea0003800000 */
.L_x_12792:
        /* <DEDUP_REMOVED lines=12> */
.L_x_12796:
        /* <DEDUP_REMOVED lines=12> */
.L_x_12799:
[----:B------:R-:W-:Y:S02]  /*68c0*/  IMAD.MOV.U32 R138, RZ, RZ, R140 ;  /* 0x000000ffff8a7224 */ /* 0x000fe400078e008c */
.L_x_12800:
[----:B------:R-:W-:Y:S05]  /*68d0*/  BSYNC B2 ;  /* 0x0000000000027941 */ /* 0x000fea0003800000 */
.L_x_12798:
        /* <DEDUP_REMOVED lines=16> */
.L_x_12804:
[----:B------:R-:W-:Y:S05]  /*69e0*/  BSYNC B3 ;  /* 0x0000000000037941 */ /* 0x000fea0003800000 */
.L_x_12803:
        /* <DEDUP_REMOVED lines=44> */
.L_x_12802:
[----:B------:R-:W-:Y:S05]  /*6cb0*/  BSYNC B2 ;  /* 0x0000000000027941 */ /* 0x000fea0003800000 */
.L_x_12801:
        /* <DEDUP_REMOVED lines=9> */
.L_x_12797:
        /* <DEDUP_REMOVED lines=12> */
.L_x_12806:
[----:B------:R-:W-:Y:S02]  /*6e10*/  IMAD.MOV.U32 R138, RZ, RZ, R140 ;  /* 0x000000ffff8a7224 */ /* 0x000fe400078e008c */
.L_x_12807:
[----:B------:R-:W-:Y:S05]  /*6e20*/  BSYNC B2 ;  /* 0x0000000000027941 */ /* 0x000fea0003800000 */
.L_x_12805:
        /* <DEDUP_REMOVED lines=16> */
.L_x_12811:
[----:B------:R-:W-:Y:S05]  /*6f30*/  BSYNC B3 ;  /* 0x0000000000037941 */ /* 0x000fea0003800000 */
.L_x_12810:
        /* <DEDUP_REMOVED lines=44> */
.L_x_12809:
[----:B------:R-:W-:Y:S05]  /*7200*/  BSYNC B2 ;  /* 0x0000000000027941 */ /* 0x000fea0003800000 */
.L_x_12808:
        /* <DEDUP_REMOVED lines=12> */
.L_x_12812:
        /* <DEDUP_REMOVED lines=12> */
.L_x_12815:
[----:B------:R-:W-:Y:S02]  /*7390*/  IMAD.MOV.U32 R156, RZ, RZ, R140 ;  /* 0x000000ffff9c7224 */ /* 0x000fe400078e008c */
.L_x_12816:
[----:B------:R-:W-:Y:S05]  /*73a0*/  BSYNC B2 ;  /* 0x0000000000027941 */ /* 0x000fea0003800000 */
.L_x_12814:
        /* <DEDUP_REMOVED lines=16> */
.L_x_12820:
[----:B------:R-:W-:Y:S05]  /*74b0*/  BSYNC B3 ;  /* 0x0000000000037941 */ /* 0x000fea0003800000 */
.L_x_12819:
        /* <DEDUP_REMOVED lines=44> */
.L_x_12818:
[----:B------:R-:W-:Y:S05]  /*7780*/  BSYNC B2 ;  /* 0x0000000000027941 */ /* 0x000fea0003800000 */
.L_x_12817:
        /* <DEDUP_REMOVED lines=9> */
.L_x_12813:
[----:B------:R-:W-:Y:S01]  /*7820*/  SEL R109, RZ, 0x10000, P4 ;  /* 0x00010000ff6d7807 */ /* 0x000fe20002000000 */
[----:B------:R-:W-:Y:S01]  /*7830*/  IMAD.SHL.U32 R196, R148, 0x8, RZ ;  /* 0x0000000894c47824 */ /* 0x000fe200078e00ff */
[----:B------:R-:W-:Y:S02]  /*7840*/  LOP3.LUT P4, RZ, R5, 0x1, RZ, 0xc0, !PT ;  /* 0x0000000105ff7812 */ /* 0x000fe4000788c0ff */
[----:B------:R-:W-:Y:S02]  /*7850*/  SEL R110, RZ, 0x1000000, P5 ;  /* 0x01000000ff6e7807 */ /* 0x000fe40002800000 */
[----:B------:R-:W-:Y:S02]  /*7860*/  SEL R111, RZ, 0x100, P3 ;  /* 0x00000100ff6f7807 */ /* 0x000fe40001800000 */
[----:B------:R-:W-:Y:S02]  /*7870*/  SEL R108, RZ, 0x1, P4 ;  /* 0x00000001ff6c7807 */ /* 0x000fe40002000000 */
[----:B------:R-:W-:-:S02]  /*7880*/  LOP3.LUT R110, R111, R110, R109, 0xfe, !PT ;  /* 0x0000006e6f6e7212 */ /* 0x000fc400078efe6d */
[----:B------:R-:W-:Y:S01]  /*7890*/  SEL R111, RZ, 0x1, P2 ;  /* 0x00000001ff6f7807 */ /* 0x000fe20001000000 */
[----:B------:R-:W-:Y:S01]  /*78a0*/  IMAD.WIDE.U32 R108, R108, 0x1000000, RZ ;  /* 0x010000006c6c7825 */ /* 0x000fe200078e00ff */
[C---:B------:R-:W-:Y:S02]  /*78b0*/  LOP3.LUT P0, RZ, R5.reuse, 0x4, RZ, 0xc0, !PT ;  /* 0x0000000405ff7812 */ /* 0x040fe4000780c0ff */
[----:B------:R-:W-:Y:S02]  /*78c0*/  LOP3.LUT P5, RZ, R5, 0x2, RZ, 0xc0, !PT ;  /* 0x0000000205ff7812 */ /* 0x000fe400078ac0ff */
[----:B------:R-:W-:Y:S02]  /*78d0*/  LOP3.LUT R109, R109, R110, R111, 0xfe, !PT ;  /* 0x0000006e6d6d7212 */ /* 0x000fe400078efe6f */
[----:B------:R-:W-:Y:S02]  /*78e0*/  SEL R110, RZ, 0x1, P5 ;  /* 0x00000001ff6e7807 */ /* 0x000fe40002800000 */
[----:B------:R-:W-:-:S02]  /*78f0*/  SEL R158, RZ, 0x1, P0 ;  /* 0x00000001ff9e7807 */ /* 0x000fc40000000000 */
[C---:B------:R-:W-:Y:S01]  /*7900*/  LOP3.LUT P6, RZ, R5.reuse, 0x8, RZ, 0xc0, !PT ;  /* 0x0000000805ff7812 */ /* 0x040fe200078cc0ff */
[----:B------:R-:W-:Y:S01]  /*7910*/  IMAD.WIDE.U32 R110, R110, 0x10000, RZ ;  /* 0x000100006e6e7825 */ /* 0x000fe200078e00ff */
[----:B------:R-:W-:Y:S02]  /*7920*/  SHF.L.U64.HI R157, R148, 0x3, RZ ;  /* 0x00000003949d7819 */ /* 0x000fe400000102ff */
[----:B------:R-:W-:Y:S01]  /*7930*/  LOP3.LUT P1, RZ, R5, 0x10, RZ, 0xc0, !PT ;  /* 0x0000001005ff7812 */ /* 0x000fe2000782c0ff */
[----:B------:R-:W-:-:S05]  /*7940*/  IMAD.WIDE.U32 R158, R158, 0x100, RZ ;  /* 0x000001009e9e7825 */ /* 0x000fca00078e00ff */
[----:B------:R-:W-:Y:S02]  /*7950*/  LOP3.LUT R110, R158, R108, R110, 0xfe, !PT ;  /* 0x0000006c9e6e7212 */ /* 0x000fe400078efe6e */
[C---:B------:R-:W-:Y:S02]  /*7960*/  LEA R108, P0, R148.reuse, c[0x0][0x188], 0x5 ;  /* 0x00006200946c7a11 */ /* 0x040fe400078028ff */
[----:B------:R-:W-:Y:S02]  /*7970*/  LOP3.LUT R111, R159, R109, R111, 0xfe, !PT ;  /* 0x0000006d9f6f7212 */ /* 0x000fe400078efe6f */
[----:B------:R-:W-:-:S05]  /*7980*/  LEA.HI.X R109, R148, c[0x0][0x18c], RZ, 0x5, P0 ;  /* 0x00006300946d7a11 */ /* 0x000fca00000f2cff */
[----:B------:R-:W-:Y:S04]  /*7990*/  STG.E.128 [R108.64], R60 ;  /* 0x0000003c6c007986 */ /* 0x000fe8000c101d06 */
[----:B------:R0:W-:Y:S02]  /*79a0*/  STG.E.128 [R108.64+0x10], R64 ;  /* 0x000010406c007986 */ /* 0x0001e4000c101d06 */
[----:B0-----:R-:W-:-:S04]  /*79b0*/  SEL R108, RZ, 0x1, P6 ;  /* 0x00000001ff6c7807 */ /* 0x001fc80003000000 */
        /* <DEDUP_REMOVED lines=25> */
.L_x_12821:
[----:B------:R-:W-:Y:S02]  /*7b50*/  IADD3 R157, R148, 0x20, RZ ;  /* 0x00000020949d7810 */ /* 0x000fe40007ffe0ff */
.L_x_12692:
[----:B------:R-:W-:Y:S05]  /*7b60*/  BSYNC B1 ;  /* 0x0000000000017941 */ /* 0x000fea0003800000 */
.L_x_12691:
[----:B------:R-:W-:Y:S01]  /*7b70*/  LOP3.LUT P0, RZ, R5, 0x400, RZ, 0xc0, !PT ;  /* 0x0000040005ff7812 */ /* 0x000fe2000780c0ff */
[----:B------:R-:W-:-:S12]  /*7b80*/  BSSY B1, `(.L_x_12822) ;  /* 0x00005b9000017945 */ /* 0x000fd80003800000 */
[----:B------:R-:W-:Y:S05]  /*7b90*/  @!P0 BRA `(.L_x_12823) ;  /* 0x00005b7000008947 */ /* 0x000fea0003800000 */
[----:B------:R-:W-:Y:S02]  /*7ba0*/  ISETP.NE.U32.AND P0, PT, RZ, c[0x0][0x178], PT ;  /* 0x00005e00ff007a0c */ /* 0x000fe40003f05070 */
[----:B------:R-:W-:Y:S02]  /*7bb0*/  LOP3.LUT R5, R5, 0xffffffef, RZ, 0xc0, !PT ;  /* 0xffffffef05057812 */ /* 0x000fe400078ec0ff */
[----:B------:R-:W-:Y:S01]  /*7bc0*/  ISETP.NE.AND.EX P2, PT, RZ, c[0x0][0x17c], PT, P0 ;  /* 0x00005f00ff007a0c */ /* 0x000fe20003f45300 */
[----:B------:R-:W-:-:S04]  /*7bd0*/  IMAD.MOV.U32 R72, RZ, RZ, 0x10 ;  /* 0x00000010ff487424 */ /* 0x000fc800078e00ff */
[----:B------:R-:W-:-:S06]  /*7be0*/  IMAD.WIDE.U32 R72, R157, R72, c[0x0][0x170] ;  /* 0x00005c009d487625 */ /* 0x000fcc00078e0048 */
[----:B------:R-:W5:Y:S02]  /*7bf0*/  LDG.E.128 R72, [R72.64] ;  /* 0x0000000648487981 */ /* 0x000f64000c1e1d00 */
        /* <DEDUP_REMOVED lines=12> */
[----:B--2---:R-:W-:-:S04]  /*7cc0*/  IADD3 R70, R138, 0x1, RZ ;  /* 0x000000018a467810 */ /* 0x004fc80007ffe0ff */
[----:B------:R-:W-:Y:S05]  /*7cd0*/  @!P1 BRA `(.L_x_12825) ;  /* 0x0000008000009947 */ /* 0x000fea0003800000 */
[----:B-1----:R-:W-:Y:S01]  /*7ce0*/  ISETP.NE.AND P1, PT, R138, 0x2, PT ;  /* 0x000000028a00780c */ /* 0x002fe20003f25270 */
[----:B0-----:R-:W-:-:S12]  /*7cf0*/  IMAD.MOV.U32 R110, RZ, RZ, R135 ;  /* 0x000000ffff6e7224 */ /* 0x001fd800078e0087 */
[----:B------:R-:W-:Y:S05]  /*7d00*/  @!P1 BRA `(.L_x_12826) ;  /* 0x0000006000009947 */ /* 0x000fea0003800000 */
[----:B------:R-:W-:Y:S01]  /*7d10*/  ISETP.NE.AND P1, PT, R138, 0x3, PT ;  /* 0x000000038a00780c */ /* 0x000fe20003f25270 */
[----:B------:R-:W-:-:S12]  /*7d20*/  IMAD.MOV.U32 R110, RZ, RZ, R134 ;  /* 0x000000ffff6e7224 */ /* 0x000fd800078e0086 */
[----:B------:R-:W-:Y:S05]  /*7d30*/  @P1 BRA `(.L_x_12826) ;  /* 0x0000003000001947 */ /* 0x000fea0003800000 */
[----:B------:R-:W-:Y:S01]  /*7d40*/  IMAD.MOV.U32 R110, RZ, RZ, R142 ;  /* 0x000000ffff6e7224 */ /* 0x000fe200078e008e */
[----:B------:R-:W-:Y:S05]  /*7d50*/  BRA `(.L_x_12826) ;  /* 0x0000001000007947 */ /* 0x000fea0003800000 */
.L_x_12825:
[----:B01----:R-:W-:Y:S02]  /*7d60*/  IMAD.MOV.U32 R110, RZ, RZ, R140 ;  /* 0x000000ffff6e7224 */ /* 0x003fe400078e008c */
.L_x_12826:
[----:B------:R-:W-:Y:S05]  /*7d70*/  BSYNC B2 ;  /* 0x0000000000027941 */ /* 0x000fea0003800000 */
.L_x_12824:
        /* <DEDUP_REMOVED lines=16> */
.L_x_12830:
[----:B------:R-:W-:Y:S05]  /*7e80*/  BSYNC B3 ;  /* 0x0000000000037941 */ /* 0x000fea0003800000 */
.L_x_12829:
        /* <DEDUP_REMOVED lines=44> */
.L_x_12828:
[----:B------:R-:W-:Y:S05]  /*8150*/  BSYNC B2 ;  /* 0x0000000000027941 */ /* 0x000fea0003800000 */
.L_x_12827:
        /* <DEDUP_REMOVED lines=17> */
.L_x_12831:
        /* <DEDUP_REMOVED lines=12> */
.L_x_12834:
[----:B------:R-:W-:Y:S02]  /*8330*/  IMAD.MOV.U32 R69, RZ, RZ, R140 ;  /* 0x000000ffff457224 */ /* 0x000fe400078e008c */
.L_x_12835:
[----:B------:R-:W-:Y:S05]  /*8340*/  BSYNC B2 ;  /* 0x0000000000027941 */ /* 0x000fea0003800000 */
.L_x_12833:
        /* <DEDUP_REMOVED lines=16> */
.L_x_12839:
[----:B------:R-:W-:Y:S05]  /*8450*/  BSYNC B3 ;  /* 0x0000000000037941 */ /* 0x000fea0003800000 */
.L_x_12838:
        /* <DEDUP_REMOVED lines=44> */
.L_x_12837:
[----:B------:R-:W-:Y:S05]  /*8720*/  BSYNC B2 ;  /* 0x0000000000027941 */ /* 0x000fea0003800000 */
.L_x_12836:
        /* <DEDUP_REMOVED lines=9> */
.L_x_12832:
        /* <DEDUP_REMOVED lines=12> */
.L_x_12841:
[----:B------:R-:W-:Y:S02]  /*8880*/  IMAD.MOV.U32 R69, RZ, RZ, R140 ;  /* 0x000000ffff457224 */ /* 0x000fe400078e008c */
.L_x_12842:
[----:B------:R-:W-:Y:S05]  /*8890*/  BSYNC B2 ;  /* 0x0000000000027941 */ /* 0x000fea0003800000 */
.L_x_12840:
        /* <DEDUP_REMOVED lines=16> */
.L_x_12846:
[----:B------:R-:W-:Y:S05]  /*89a0*/  BSYNC B3 ;  /* 0x0000000000037941 */ /* 0x000fea0003800000 */
.L_x_12845:
        /* <DEDUP_REMOVED lines=44> */
.L_x_12844:
[----:B------:R-:W-:Y:S05]  /*8c70*/  BSYNC B2 ;  /* 0x0000000000027941 */ /* 0x000fea0003800000 */
.L_x_12843:
        /* <DEDUP_REMOVED lines=14> */
.L_x_12847:
        /* <DEDUP_REMOVED lines=12> */
.L_x_12850:
[----:B------:R-:W-:Y:S02]  /*8e20*/  IMAD.MOV.U32 R72, RZ, RZ, R140 ;  /* 0x000000ffff487224 */ /* 0x000fe400078e008c */
.L_x_12851:
[----:B------:R-:W-:Y:S05]  /*8e30*/  BSYNC B2 ;  /* 0x0000000000027941 */ /* 0x000fea0003800000 */
.L_x_12849:
        /* <DEDUP_REMOVED lines=16> */
.L_x_12855:
[----:B------:R-:W-:Y:S05]  /*8f40*/  BSYNC B3 ;  /* 0x0000000000037941 */ /* 0x000fea0003800000 */
.L_x_12854:
        /* <DEDUP_REMOVED lines=44> */
.L_x_12853:
[----:B------:R-:W-:Y:S05]  /*9210*/  BSYNC B2 ;  /* 0x0000000000027941 */ /* 0x000fea0003800000 */
.L_x_12852:
        /* <DEDUP_REMOVED lines=9> */
.L_x_12848:
        /* <DEDUP_REMOVED lines=12> */
.L_x_12857:
[----:B------:R-:W-:Y:S02]  /*9370*/  IMAD.MOV.U32 R72, RZ, RZ, R140 ;  /* 0x000000ffff487224 */ /* 0x000fe400078e008c */
.L_x_12858:
[----:B------:R-:W-:Y:S05]  /*9380*/  BSYNC B2 ;  /* 0x0000000000027941 */ /* 0x000fea0003800000 */
.L_x_12856:
        /* <DEDUP_REMOVED lines=16> */
.L_x_12862:
[----:B------:R-:W-:Y:S05]  /*9490*/  BSYNC B3 ;  /* 0x0000000000037941 */ /* 0x000fea0003800000 */
.L_x_12861:
        /* <DEDUP_REMOVED lines=44> */
.L_x_12860:
[----:B------:R-:W-:Y:S05]  /*9760*/  BSYNC B2 ;  /* 0x0000000000027941 */ /* 0x000fea0003800000 */
.L_x_12859:
        /* <DEDUP_REMOVED lines=14> */
.L_x_12863:
        /* <DEDUP_REMOVED lines=12> */
.L_x_12866:
[----:B------:R-:W-:Y:S02]  /*9910*/  IMAD.MOV.U32 R71, RZ, RZ, R140 ;  /* 0x000000ffff477224 */ /* 0x000fe400078e008c */
.L_x_12867:
[----:B------:R-:W-:Y:S05]  /*9920*/  BSYNC B2 ;  /* 0x0000000000027941 */ /* 0x000fea0003800000 */
.L_x_12865:
        /* <DEDUP_REMOVED lines=16> */
.L_x_12871:
[----:B------:R-:W-:Y:S05]  /*9a30*/  BSYNC B3 ;  /* 0x0000000000037941 */ /* 0x000fea0003800000 */
.L_x_12870:
        /* <DEDUP_REMOVED lines=44> */
.L_x_12869:
[----:B------:R-:W-:Y:S05]  /*9d00*/  BSYNC B2 ;  /* 0x0000000000027941 */ /* 0x000fea0003800000 */
.L_x_12868:
        /* <DEDUP_REMOVED lines=9> */
.L_x_12864:
        /* <DEDUP_REMOVED lines=12> */
.L_x_12873:
[----:B------:R-:W-:Y:S02]  /*9e60*/  IMAD.MOV.U32 R71, RZ, RZ, R140 ;  /* 0x000000ffff477224 */ /* 0x000fe400078e008c */
.L_x_12874:
[----:B------:R-:W-:Y:S05]  /*9e70*/  BSYNC B2 ;  /* 0x0000000000027941 */ /* 0x000fea0003800000 */
.L_x_12872:
        /* <DEDUP_REMOVED lines=16> */
.L_x_12878:
[----:B------:R-:W-:Y:S05]  /*9f80*/  BSYNC B3 ;  /* 0x0000000000037941 */ /* 0x000fea0003800000 */
.L_x_12877:
        /* <DEDUP_REMOVED lines=44> */
.L_x_12876:
[----:B------:R-:W-:Y:S05]  /*a250*/  BSYNC B2 ;  /* 0x0000000000027941 */ /* 0x000fea0003800000 */
.L_x_12875:
        /* <DEDUP_REMOVED lines=14> */
.L_x_12879:
        /* <DEDUP_REMOVED lines=12> */
.L_x_12882:
[----:B------:R-:W-:Y:S02]  /*a400*/  IMAD.MOV.U32 R138, RZ, RZ, R140 ;  /* 0x000000ffff8a7224 */ /* 0x000fe400078e008c */
.L_x_12883:
[----:B------:R-:W-:Y:S05]  /*a410*/  BSYNC B2 ;  /* 0x0000000000027941 */ /* 0x000fea0003800000 */
.L_x_12881:
        /* <DEDUP_REMOVED lines=16> */
.L_x_12887:
[----:B------:R-:W-:Y:S05]  /*a520*/  BSYNC B3 ;  /* 0x0000000000037941 */ /* 0x000fea0003800000 */
.L_x_12886:
        /* <DEDUP_REMOVED lines=44> */
.L_x_12885:
[----:B------:R-:W-:Y:S05]  /*a7f0*/  BSYNC B2 ;  /* 0x0000000000027941 */ /* 0x000fea0003800000 */
.L_x_12884:
        /* <DEDUP_REMOVED lines=9> */
.L_x_12880:
        /* <DEDUP_REMOVED lines=12> */
.L_x_12889:
[----:B------:R-:W-:Y:S02]  /*a950*/  IMAD.MOV.U32 R138, RZ, RZ, R140 ;  /* 0x000000ffff8a7224 */ /* 0x000fe400078e008c */
.L_x_12890:
[----:B------:R-:W-:Y:S05]  /*a960*/  BSYNC B2 ;  /* 0x0000000000027941 */ /* 0x000fea0003800000 */
.L_x_12888:
        /* <DEDUP_REMOVED lines=16> */
.L_x_12894:
[----:B------:R-:W-:Y:S05]  /*aa70*/  BSYNC B3 ;  /* 0x0000000000037941 */ /* 0x000fea0003800000 */
.L_x_12893:
        /* <DEDUP_REMOVED lines=44> */
.L_x_12892:
[----:B------:R-:W-:Y:S05]  /*ad40*/  BSYNC B2 ;  /* 0x0000000000027941 */ /* 0x000fea0003800000 */
.L_x_12891:
        /* <DEDUP_REMOVED lines=12> */
.L_x_12895:
        /* <DEDUP_REMOVED lines=12> */
.L_x_12898:
[----:B------:R-:W-:Y:S02]  /*aed0*/  IMAD.MOV.U32 R73, RZ, RZ, R140 ;  /* 0x000000ffff497224 */ /* 0x000fe400078e008c */
.L_x_12899:
[----:B------:R-:W-:Y:S05]  /*aee0*/  BSYNC B2 ;  /* 0x0000000000027941 */ /* 0x000fea0003800000 */
.L_x_12897:
        /* <DEDUP_REMOVED lines=16> */
.L_x_12903:
[----:B------:R-:W-:Y:S05]  /*aff0*/  BSYNC B3 ;  /* 0x0000000000037941 */ /* 0x000fea0003800000 */
.L_x_12902:
        /* <DEDUP_REMOVED lines=44> */
.L_x_12901:
[----:B------:R-:W-:Y:S05]  /*b2c0*/  BSYNC B2 ;  /* 0x0000000000027941 */ /* 0x000fea0003800000 */
.L_x_12900:
        /* <DEDUP_REMOVED lines=9> */
.L_x_12896:
        /* <DEDUP_REMOVED lines=12> */
.L_x_12905:
[----:B------:R-:W-:Y:S02]  /*b420*/  IMAD.MOV.U32 R73, RZ, RZ, R140 ;  /* 0x000000ffff497224 */ /* 0x000fe400078e008c */
.L_x_12906:
[----:B------:R-:W-:Y:S05]  /*b430*/  BSYNC B2 ;  /* 0x0000000000027941 */ /* 0x000fea0003800000 */
.L_x_12904:
        /* <DEDUP_REMOVED lines=16> */
.L_x_12910:
[----:B------:R-:W-:Y:S05]  /*b540*/  BSYNC B3 ;  /* 0x0000000000037941 */ /* 0x000fea0003800000 */
.L_x_12909:
        /* <DEDUP_REMOVED lines=44> */
.L_x_12908:
[----:B------:R-:W-:Y:S05]  /*b810*/  BSYNC B2 ;  /* 0x0000000000027941 */ /* 0x000fea0003800000 */
.L_x_12907:
        /* <DEDUP_REMOVED lines=12> */
.L_x_12911:
        /* <DEDUP_REMOVED lines=12> */
.L_x_12914:
[----:B------:R-:W-:Y:S02]  /*b9a0*/  IMAD.MOV.U32 R74, RZ, RZ, R140 ;  /* 0x000000ffff4a7224 */ /* 0x000fe400078e008c */
.L_x_12915:
[----:B------:R-:W-:Y:S05]  /*b9b0*/  BSYNC B2 ;  /* 0x0000000000027941 */ /* 0x000fea0003800000 */
.L_x_12913:
        /* <DEDUP_REMOVED lines=16> */
.L_x_12919:
[----:B------:R-:W-:Y:S05]  /*bac0*/  BSYNC B3 ;  /* 0x0000000000037941 */ /* 0x000fea0003800000 */
.L_x_12918:
        /* <DEDUP_REMOVED lines=44> */
.L_x_12917:
[----:B------:R-:W-:Y:S05]  /*bd90*/  BSYNC B2 ;  /* 0x0000000000027941 */ /* 0x000fea0003800000 */
.L_x_12916:
        /* <DEDUP_REMOVED lines=9> */
.L_x_12912:
        /* <DEDUP_REMOVED lines=12> */
.L_x_12921:
[----:B------:R-:W-:Y:S02]  /*bef0*/  IMAD.MOV.U32 R74, RZ, RZ, R140 ;  /* 0x000000ffff4a7224 */ /* 0x000fe400078e008c */
.L_x_12922:
[----:B------:R-:W-:Y:S05]  /*bf00*/  BSYNC B2 ;  /* 0x0000000000027941 */ /* 0x000fea0003800000 */
.L_x_12920:
        /* <DEDUP_REMOVED lines=16> */
.L_x_12926:
[----:B------:R-:W-:Y:S05]  /*c010*/  BSYNC B3 ;  /* 0x0000000000037941 */ /* 0x000fea0003800000 */
.L_x_12925:
        /* <DEDUP_REMOVED lines=44> */
.L_x_12924:
[----:B------:R-:W-:Y:S05]  /*c2e0*/  BSYNC B2 ;  /* 0x0000000000027941 */ /* 0x000fea0003800000 */
.L_x_12923:
        /* <DEDUP_REMOVED lines=12> */
.L_x_12927:
        /* <DEDUP_REMOVED lines=12> */
.L_x_12930:
[----:B------:R-:W-:Y:S02]  /*c470*/  IMAD.MOV.U32 R138, RZ, RZ, R140 ;  /* 0x000000ffff8a7224 */ /* 0x000fe400078e008c */
.L_x_12931:
[----:B------:R-:W-:Y:S05]  /*c480*/  BSYNC B2 ;  /* 0x0000000000027941 */ /* 0x000fea0003800000 */
.L_x_12929:
        /* <DEDUP_REMOVED lines=16> */
.L_x_12935:
[----:B------:R-:W-:Y:S05]  /*c590*/  BSYNC B3 ;  /* 0x0000000000037941 */ /* 0x000fea0003800000 */
.L_x_12934:
        /* <DEDUP_REMOVED lines=44> */
.L_x_12933:
[----:B------:R-:W-:Y:S05]  /*c860*/  BSYNC B2 ;  /* 0x0000000000027941 */ /* 0x000fea0003800000 */
.L_x_12932:
        /* <DEDUP_REMOVED lines=9> */
.L_x_12928:
        /* <DEDUP_REMOVED lines=12> */
.L_x_12937:
[----:B------:R-:W-:Y:S02]  /*c9c0*/  IMAD.MOV.U32 R138, RZ, RZ, R140 ;  /* 0x000000ffff8a7224 */ /* 0x000fe400078e008c */
.L_x_12938:
[----:B------:R-:W-:Y:S05]  /*c9d0*/  BSYNC B2 ;  /* 0x0000000000027941 */ /* 0x000fea0003800000 */
.L_x_12936:
        /* <DEDUP_REMOVED lines=16> */
.L_x_12942:
[----:B------:R-:W-:Y:S05]  /*cae0*/  BSYNC B3 ;  /* 0x0000000000037941 */ /* 0x000fea0003800000 */
.L_x_12941:
        /* <DEDUP_REMOVED lines=44> */
.L_x_12940:
[----:B------:R-:W-:Y:S05]  /*cdb0*/  BSYNC B2 ;  /* 0x0000000000027941 */ /* 0x000fea0003800000 */
.L_x_12939:
        /* <DEDUP_REMOVED lines=12> */
.L_x_12943:
        /* <DEDUP_REMOVED lines=12> */
.L_x_12946:
[----:B------:R-:W-:Y:S02]  /*cf40*/  IMAD.MOV.U32 R156, RZ, RZ, R140 ;  /* 0x000000ffff9c7224 */ /* 0x000fe400078e008c */
.L_x_12947:
[----:B------:R-:W-:Y:S05]  /*cf50*/  BSYNC B2 ;  /* 0x0000000000027941 */ /* 0x000fea0003800000 */
.L_x_12945:
        /* <DEDUP_REMOVED lines=16> */
.L_x_12951:
[----:B------:R-:W-:Y:S05]  /*d060*/  BSYNC B3 ;  /* 0x0000000000037941 */ /* 0x000fea0003800000 */
.L_x_12950:
        /* <DEDUP_REMOVED lines=44> */
.L_x_12949:
[----:B------:R-:W-:Y:S05]  /*d330*/  BSYNC B2 ;  /* 0x0000000000027941 */ /* 0x000fea0003800000 */
.L_x_12948:
        /* <DEDUP_REMOVED lines=9> */
.L_x_12944:
        /* <DEDUP_REMOVED lines=14> */
[----:B------:R-:W-:Y:S01]  /*d4b0*/  LOP3.LUT P6, RZ, R5, 0x8, RZ, 0xc0, !PT ;  /* 0x0000000805ff7812 */ /* 0x000fe200078cc0ff */
[----:B------:R-:W-:Y:S01]  /*d4c0*/  IMAD.WIDE.U32 R110, R110, 0x10000, RZ ;  /* 0x000100006e6e7825 */ /* 0x000fe200078e00ff */
[----:B------:R-:W-:Y:S02]  /*d4d0*/  SHF.L.U64.HI R196, R157, 0x3, RZ ;  /* 0x000000039dc47819 */ /* 0x000fe400000102ff */
[----:B------:R-:W-:Y:S01]  /*d4e0*/  LOP3.LUT P1, RZ, R5, 0x10, RZ, 0xc0, !PT ;  /* 0x0000001005ff7812 */ /* 0x000fe2000782c0ff */
[----:B------:R-:W-:-:S05]  /*d4f0*/  IMAD.WIDE.U32 R158, R158, 0x100, RZ ;  /* 0x000001009e9e7825 */ /* 0x000fca00078e00ff */
[----:B------:R-:W-:Y:S02]  /*d500*/  LOP3.LUT R110, R158, R108, R110, 0xfe, !PT ;  /* 0x0000006c9e6e7212 */ /* 0x000fe400078efe6e */
[----:B------:R-:W-:Y:S02]  /*d510*/  LEA R108, P0, R157, c[0x0][0x188], 0x5 ;  /* 0x000062009d6c7a11 */ /* 0x000fe400078028ff */
        /* <DEDUP_REMOVED lines=30> */
.L_x_12952:
[----:B------:R-:W-:Y:S02]  /*d700*/  IADD3 R157, R157, 0x20, RZ ;  /* 0x000000209d9d7810 */ /* 0x000fe40007ffe0ff */
.L_x_12823:
[----:B------:R-:W-:Y:S05]  /*d710*/  BSYNC B1 ;  /* 0x0000000000017941 */ /* 0x000fea0003800000 */
.L_x_12822:
        /* <DEDUP_REMOVED lines=31> */
.L_x_12956:
[----:B01----:R-:W-:Y:S02]  /*d910*/  IMAD.MOV.U32 R110, RZ, RZ, R140 ;  /* 0x000000ffff6e7224 */ /* 0x003fe400078e008c */
.L_x_12957:
[----:B------:R-:W-:Y:S05]  /*d920*/  BSYNC B2 ;  /* 0x0000000000027941 */ /* 0x000fea0003800000 */
.L_x_12955:
        /* <DEDUP_REMOVED lines=16> */
.L_x_12961:
[----:B------:R-:W-:Y:S05]  /*da30*/  BSYNC B3 ;  /* 0x0000000000037941 */ /* 0x000fea0003800000 */
.L_x_12960:
        /* <DEDUP_REMOVED lines=44> */
.L_x_12959:
[----:B------:R-:W-:Y:S05]  /*dd00*/  BSYNC B2 ;  /* 0x0000000000027941 */ /* 0x000fea0003800000 */
.L_x_12958:
        /* <DEDUP_REMOVED lines=17> */
.L_x_12962:
        /* <DEDUP_REMOVED lines=12> */
.L_x_12965:
[----:B------:R-:W-:Y:S02]  /*dee0*/  IMAD.MOV.U32 R77, RZ, RZ, R140 ;  /* 0x000000ffff4d7224 */ /* 0x000fe400078e008c */
.L_x_12966:
[----:B------:R-:W-:Y:S05]  /*def0*/  BSYNC B2 ;  /* 0x0000000000027941 */ /* 0x000fea0003800000 */
.L_x_12964:
        /* <DEDUP_REMOVED lines=16> */
.L_x_12970:
[----:B------:R-:W-:Y:S05]  /*e000*/  BSYNC B3 ;  /* 0x0000000000037941 */ /* 0x000fea0003800000 */
.L_x_12969:
        /* <DEDUP_REMOVED lines=44> */
.L_x_12968:
[----:B------:R-:W-:Y:S05]  /*e2d0*/  BSYNC B2 ;  /* 0x0000000000027941 */ /* 0x000fea0003800000 */
.L_x_12967:
        /* <DEDUP_REMOVED lines=9> */
.L_x_12963:
        /* <DEDUP_REMOVED lines=12> */
.L_x_12972:
[----:B------:R-:W-:Y:S02]  /*e430*/  IMAD.MOV.U32 R77, RZ, RZ, R140 ;  /* 0x000000ffff4d7224 */ /* 0x000fe400078e008c */
.L_x_12973:
[----:B------:R-:W-:Y:S05]  /*e440*/  BSYNC B2 ;  /* 0x0000000000027941 */ /* 0x000fea0003800000 */
.L_x_12971:
        /* <DEDUP_REMOVED lines=16> */
.L_x_12977:
[----:B------:R-:W-:Y:S05]  /*e550*/  BSYNC B3 ;  /* 0x0000000000037941 */ /* 0x000fea0003800000 */
.L_x_12976:
        /* <DEDUP_REMOVED lines=44> */
.L_x_12975:
[----:B------:R-:W-:Y:S05]  /*e820*/  BSYNC B2 ;  /* 0x0000000000027941 */ /* 0x000fea0003800000 */
.L_x_12974:
        /* <DEDUP_REMOVED lines=14> */
.L_x_12978:
        /* <DEDUP_REMOVED lines=12> */
.L_x_12981:
[----:B------:R-:W-:Y:S02]  /*e9d0*/  IMAD.MOV.U32 R80, RZ, RZ, R140 ;  /* 0x000000ffff507224 */ /* 0x000fe400078e008c */
.L_x_12982:
[----:B------:R-:W-:Y:S05]  /*e9e0*/  BSYNC B2 ;  /* 0x0000000000027941 */ /* 0x000fea0003800000 */
.L_x_12980:
        /* <DEDUP_REMOVED lines=16> */
.L_x_12986:
[----:B------:R-:W-:Y:S05]  /*eaf0*/  BSYNC B3 ;  /* 0x0000000000037941 */ /* 0x000fea0003800000 */
.L_x_12985:
        /* <DEDUP_REMOVED lines=44> */
.L_x_12984:
[----:B------:R-:W-:Y:S05]  /*edc0*/  BSYNC B2 ;  /* 0x0000000000027941 */ /* 0x000fea0003800000 */
.L_x_12983:
        /* <DEDUP_REMOVED lines=9> */
.L_x_12979:
        /* <DEDUP_REMOVED lines=12> */
.L_x_12988:
[----:B------:R-:W-:Y:S02]  /*ef20*/  IMAD.MOV.U32 R80, RZ, RZ, R140 ;  /* 0x000000ffff507224 */ /* 0x000fe400078e008c */
.L_x_12989:
[----:B------:R-:W-:Y:S05]  /*ef30*/  BSYNC B2 ;  /* 0x0000000000027941 */ /* 0x000fea0003800000 */
.L_x_12987:
        /* <DEDUP_REMOVED lines=16> */
.L_x_12993:
[----:B------:R-:W-:Y:S05]  /*f040*/  BSYNC B3 ;  /* 0x0000000000037941 */ /* 0x000fea0003800000 */
.L_x_12992:
        /* <DEDUP_REMOVED lines=44> */
.L_x_12991:
[----:B------:R-:W-:Y:S05]  /*f310*/  BSYNC B2 ;  /* 0x0000000000027941 */ /* 0x000fea0003800000 */
.L_x_12990:
        /* <DEDUP_REMOVED lines=14> */
.L_x_12994:
        /* <DEDUP_REMOVED lines=12> */
.L_x_12997:
[----:B------:R-:W-:Y:S02]  /*f4c0*/  IMAD.MOV.U32 R79, RZ, RZ, R140 ;  /* 0x000000ffff4f7224 */ /* 0x000fe400078e008c */
.L_x_12998:
[----:B------:R-:W-:Y:S05]  /*f4d0*/  BSYNC B2 ;  /* 0x0000000000027941 */ /* 0x000fea0003800000 */
.L_x_12996:
        /* <DEDUP_REMOVED lines=16> */
.L_x_13002:
[----:B------:R-:W-:Y:S05]  /*f5e0*/  BSYNC B3 ;  /* 0x0000000000037941 */ /* 0x000fea0003800000 */
.L_x_13001:
        /* <DEDUP_REMOVED lines=44> */
.L_x_13000:
[----:B------:R-:W-:Y:S05]  /*f8b0*/  BSYNC B2 ;  /* 0x0000000000027941 */ /* 0x000fea0003800000 */
.L_x_12999:
        /* <DEDUP_REMOVED lines=9> */
.L_x_12995:
        /* <DEDUP_REMOVED lines=12> */
.L_x_13004:
[----:B------:R-:W-:Y:S02]  /*fa10*/  IMAD.MOV.U32 R79, RZ, RZ, R140 ;  /* 0x000000ffff4f7224 */ /* 0x000fe400078e008c */
.L_x_13005:
[----:B------:R-:W-:Y:S05]  /*fa20*/  BSYNC B2 ;  /* 0x0000000000027941 */ /* 0x000fea0003800000 */
.L_x_13003:
        /* <DEDUP_REMOVED lines=16> */
.L_x_13009:
[----:B------:R-:W-:Y:S05]  /*fb30*/  BSYNC B3 ;  /* 0x0000000000037941 */ /* 0x000fea0003800000 */
.L_x_13008:
        /* <DEDUP_REMOVED lines=44> */
.L_x_13007:
[----:B------:R-:W-:Y:S05]  /*fe00*/  BSYNC B2 ;  /* 0x0000000000027941 */ /* 0x000fea0003800000 */
.L_x_13006:
        /* <DEDUP_REMOVED lines=14> */
.L_x_13010:
        /* <DEDUP_REMOVED lines=12> */
.L_x_13013:
[----:B------:R-:W-:Y:S02]  /*ffb0*/  IMAD.MOV.U32 R138, RZ, RZ, R140 ;  /* 0x000000ffff8a7224 */ /* 0x000fe400078e008c */
.L_x_13014:
[----:B------:R-:W-:Y:S05]  /*ffc0*/  BSYNC B2 ;  /* 0x0000000000027941 */ /* 0x000fea0003800000 */
.L_x_13012:
        /* <DEDUP_REMOVED lines=16> */
.L_x_13018:
[----:B------:R-:W-:Y:S05]  /*100d0*/  BSYNC B3 ;  /* 0x0000000000037941 */ /* 0x000fea0003800000 */
.L_x_13017:
        /* <DEDUP_REMOVED lines=44> */
.L_x_13016:
[----:B------:R-:W-:Y:S05]  /*103a0*/  BSYNC B2 ;  /* 0x0000000000027941 */ /* 0x000fea0003800000 */
.L_x_13015:
        /* <DEDUP_REMOVED lines=9> */
.L_x_13011:
        /* <DEDUP_REMOVED lines=12> */
.L_x_13020:
[----:B------:R-:W-:Y:S02]  /*10500*/  IMAD.MOV.U32 R138, RZ, RZ, R140 ;  /* 0x000000ffff8a7224 */ /* 0x000fe400078e008c */
.L_x_13021:
[----:B------:R-:W-:Y:S05]  /*10510*/  BSYNC B2 ;  /* 0x0000000000027941 */ /* 0x000fea0003800000 */
.L_x_13019:
        /* <DEDUP_REMOVED lines=16> */
.L_x_13025:
[----:B------:R-:W-:Y:S05]  /*10620*/  BSYNC B3 ;  /* 0x0000000000037941 */ /* 0x000fea0003800000 */
.L_x_13024:
        /* <DEDUP_REMOVED lines=44> */
.L_x_13023:
[----:B------:R-:W-:Y:S05]  /*108f0*/  BSYNC B2 ;  /* 0x0000000000027941 */ /* 0x000fea0003800000 */
.L_x_13022:
        /* <DEDUP_REMOVED lines=12> */
.L_x_13026:
        /* <DEDUP_REMOVED lines=12> */
.L_x_13029:
[----:B------:R-:W-:Y:S02]  /*10a80*/  IMAD.MOV.U32 R81, RZ, RZ, R140 ;  /* 0x000000ffff517224 */ /* 0x000fe400078e008c */
.L_x_13030:
[----:B------:R-:W-:Y:S05]  /*10a90*/  BSYNC B2 ;  /* 0x0000000000027941 */ /* 0x000fea0003800000 */
.L_x_13028:
        /* <DEDUP_REMOVED lines=16> */
.L_x_13034:
[----:B------:R-:W-:Y:S05]  /*10ba0*/  BSYNC B3 ;  /* 0x0000000000037941 */ /* 0x000fea0003800000 */
.L_x_13033:
        /* <DEDUP_REMOVED lines=44> */
.L_x_13032:
[----:B------:R-:W-:Y:S05]  /*10e70*/  BSYNC B2 ;  /* 0x0000000000027941 */ /* 0x000fea0003800000 */
.L_x_13031:
        /* <DEDUP_REMOVED lines=9> */
.L_x_13027:
        /* <DEDUP_REMOVED lines=12> */
.L_x_13036:
[----:B------:R-:W-:Y:S02]  /*10fd0*/  IMAD.MOV.U32 R81, RZ, RZ, R140 ;  /* 0x000000ffff517224 */ /* 0x000fe400078e008c */
.L_x_13037:
[----:B------:R-:W-:Y:S05]  /*10fe0*/  BSYNC B2 ;  /* 0x0000000000027941 */ /* 0x000fea0003800000 */
.L_x_13035:
        /* <DEDUP_REMOVED lines=16> */
.L_x_13041:
[----:B------:R-:W-:Y:S05]  /*110f0*/  BSYNC B3 ;  /* 0x0000000000037941 */ /* 0x000fea0003800000 */
.L_x_13040:
        /* <DEDUP_REMOVED lines=44> */
.L_x_13039:
[----:B------:R-:W-:Y:S05]  /*113c0*/  BSYNC B2 ;  /* 0x0000000000027941 */ /* 0x000fea0003800000 */
.L_x_13038:
        /* <DEDUP_REMOVED lines=12> */
.L_x_13042:
        /* <DEDUP_REMOVED lines=12> */
.L_x_13045:
[----:B------:R-:W-:Y:S02]  /*11550*/  IMAD.MOV.U32 R82, RZ, RZ, R140 ;  /* 0x000000ffff527224 */ /* 0x000fe400078e008c */
.L_x_13046:
[----:B------:R-:W-:Y:S05]  /*11560*/  BSYNC B2 ;  /* 0x0000000000027941 */ /* 0x000fea0003800000 */
.L_x_13044:
        /* <DEDUP_REMOVED lines=16> */
.L_x_13050:
[----:B------:R-:W-:Y:S05]  /*11670*/  BSYNC B3 ;  /* 0x0000000000037941 */ /* 0x000fea0003800000 */
.L_x_13049:
        /* <DEDUP_REMOVED lines=44> */
.L_x_13048:
[----:B------:R-:W-:Y:S05]  /*11940*/  BSYNC B2 ;  /* 0x0000000000027941 */ /* 0x000fea0003800000 */
.L_x_13047:
        /* <DEDUP_REMOVED lines=9> */
.L_x_13043:
        /* <DEDUP_REMOVED lines=12> */
.L_x_13052:
[----:B------:R-:W-:Y:S02]  /*11aa0*/  IMAD.MOV.U32 R82, RZ, RZ, R140 ;  /* 0x000000ffff527224 */ /* 0x000fe400078e008c */
.L_x_13053:
[----:B------:R-:W-:Y:S05]  /*11ab0*/  BSYNC B2 ;  /* 0x0000000000027941 */ /* 0x000fea0003800000 */
.L_x_13051:
        /* <DEDUP_REMOVED lines=16> */
.L_x_13057:
[----:B------:R-:W-:Y:S05]  /*11bc0*/  BSYNC B3 ;  /* 0x0000000000037941 */ /* 0x000fea0003800000 */
.L_x_13056:
        /* <DEDUP_REMOVED lines=44> */
.L_x_13055:
[----:B------:R-:W-:Y:S05]  /*11e90*/  BSYNC B2 ;  /* 0x0000000000027941 */ /* 0x000fea0003800000 */
.L_x_13054:
        /* <DEDUP_REMOVED lines=12> */
.L_x_13058:
        /* <DEDUP_REMOVED lines=12> */
.L_x_13061:
[----:B------:R-:W-:Y:S02]  /*12020*/  IMAD.MOV.U32 R138, RZ, RZ, R140 ;  /* 0x000000ffff8a7224 */ /* 0x000fe400078e008c */
.L_x_13062:
[----:B------:R-:W-:Y:S05]  /*12030*/  BSYNC B2 ;  /* 0x0000000000027941 */ /* 0x000fea0003800000 */
.L_x_13060:
        /* <DEDUP_REMOVED lines=16> */
.L_x_13066:
[----:B------:R-:W-:Y:S05]  /*12140*/  BSYNC B3 ;  /* 0x0000000000037941 */ /* 0x000fea0003800000 */
.L_x_13065:
        /* <DEDUP_REMOVED lines=44> */
.L_x_13064:
[----:B------:R-:W-:Y:S05]  /*12410*/  BSYNC B2 ;  /* 0x0000000000027941 */ /* 0x000fea0003800000 */
.L_x_13063:
        /* <DEDUP_REMOVED lines=9> */
.L_x_13059:
        /* <DEDUP_REMOVED lines=12> */
.L_x_13068:
[----:B------:R-:W-:Y:S02]  /*12570*/  IMAD.MOV.U32 R138, RZ, RZ, R140 ;  /* 0x000000ffff8a7224 */ /* 0x000fe400078e008c */
.L_x_13069:
[----:B------:R-:W-:Y:S05]  /*12580*/  BSYNC B2 ;  /* 0x0000000000027941 */ /* 0x000fea0003800000 */
.L_x_13067:
        /* <DEDUP_REMOVED lines=16> */
.L_x_13073:
[----:B------:R-:W-:Y:S05]  /*12690*/  BSYNC B3 ;  /* 0x0000000000037941 */ /* 0x000fea0003800000 */
.L_x_13072:
        /* <DEDUP_REMOVED lines=44> */
.L_x_13071:
[----:B------:R-:W-:Y:S05]  /*12960*/  BSYNC B2 ;  /* 0x0000000000027941 */ /* 0x000fea0003800000 */
.L_x_13070:
        /* <DEDUP_REMOVED lines=12> */
.L_x_13074:
        /* <DEDUP_REMOVED lines=12> */
.L_x_13077:
[----:B------:R-:W-:Y:S02]  /*12af0*/  IMAD.MOV.U32 R156, RZ, RZ, R140 ;  /* 0x000000ffff9c7224 */ /* 0x000fe400078e008c */
.L_x_13078:
[----:B------:R-:W-:Y:S05]  /*12b00*/  BSYNC B2 ;  /* 0x0000000000027941 */ /* 0x000fea0003800000 */
.L_x_13076:
        /* <DEDUP_REMOVED lines=16> */
.L_x_13082:
[----:B------:R-:W-:Y:S05]  /*12c10*/  BSYNC B3 ;  /* 0x0000000000037941 */ /* 0x000fea0003800000 */
.L_x_13081:
        /* <DEDUP_REMOVED lines=44> */
.L_x_13080:
[----:B------:R-:W-:Y:S05]  /*12ee0*/  BSYNC B2 ;  /* 0x0000000000027941 */ /* 0x000fea0003800000 */
.L_x_13079:
        /* <DEDUP_REMOVED lines=9> */
.L_x_13075:
        /* <DEDUP_REMOVED lines=51> */
.L_x_13083:
[----:B------:R-:W-:Y:S02]  /*132b0*/  IADD3 R157, R157, 0x20, RZ ;  /* 0x000000209d9d7810 */ /* 0x000fe40007ffe0ff */
.L_x_12954:
[----:B------:R-:W-:Y:S05]  /*132c0*/  BSYNC B1 ;  /* 0x0000000000017941 */ /* 0x000fea0003800000 */
.L_x_12953:
        /* <DEDUP_REMOVED lines=31> */
.L_x_13087:
[----:B01----:R-:W-:Y:S02]  /*134c0*/  IMAD.MOV.U32 R110, RZ, RZ, R140 ;  /* 0x000000ffff6e7224 */ /* 0x003fe400078e008c */
.L_x_13088:
[----:B------:R-:W-:Y:S05]  /*134d0*/  BSYNC B2 ;  /* 0x0000000000027941 */ /* 0x000fea0003800000 */
.L_x_13086:
        /* <DEDUP_REMOVED lines=16> */
.L_x_13092:
[----:B------:R-:W-:Y:S05]  /*135e0*/  BSYNC B3 ;  /* 0x0000000000037941 */ /* 0x000fea0003800000 */
.L_x_13091:
        /* <DEDUP_REMOVED lines=44> */
.L_x_13090:
[----:B------:R-:W-:Y:S05]  /*138b0*/  BSYNC B2 ;  /* 0x0000000000027941 */ /* 0x000fea0003800000 */
.L_x_13089:
        /* <DEDUP_REMOVED lines=17> */
.L_x_13093:
        /* <DEDUP_REMOVED lines=12> */
.L_x_13096:
[----:B------:R-:W-:Y:S02]  /*13a90*/  IMAD.MOV.U32 R85, RZ, RZ, R140 ;  /* 0x000000ffff557224 */ /* 0x000fe400078e008c */
.L_x_13097:
[----:B------:R-:W-:Y:S05]  /*13aa0*/  BSYNC B2 ;  /* 0x0000000000027941 */ /* 0x000fea0003800000 */
.L_x_13095:
        /* <DEDUP_REMOVED lines=16> */
.L_x_13101:
[----:B------:R-:W-:Y:S05]  /*13bb0*/  BSYNC B3 ;  /* 0x0000000000037941 */ /* 0x000fea0003800000 */
.L_x_13100:
        /* <DEDUP_REMOVED lines=44> */
.L_x_13099:
[----:B------:R-:W-:Y:S05]  /*13e80*/  BSYNC B2 ;  /* 0x0000000000027941 */ /* 0x000fea0003800000 */
.L_x_13098:
        /* <DEDUP_REMOVED lines=9> */
.L_x_13094:
        /* <DEDUP_REMOVED lines=12> */
.L_x_13103:
[----:B------:R-:W-:Y:S02]  /*13fe0*/  IMAD.MOV.U32 R85, RZ, RZ, R140 ;  /* 0x000000ffff557224 */ /* 0x000fe400078e008c */
.L_x_13104:
[----:B------:R-:W-:Y:S05]  /*13ff0*/  BSYNC B2 ;  /* 0x0000000000027941 */ /* 0x000fea0003800000 */
.L_x_13102:
        /* <DEDUP_REMOVED lines=16> */
.L_x_13108:
[----:B------:R-:W-:Y:S05]  /*14100*/  BSYNC B3 ;  /* 0x0000000000037941 */ /* 0x000fea0003800000 */
.L_x_13107:
        /* <DEDUP_REMOVED lines=44> */
.L_x_13106:
[----:B------:R-:W-:Y:S05]  /*143d0*/  BSYNC B2 ;  /* 0x0000000000027941 */ /* 0x000fea0003800000 */
.L_x_13105:
        /* <DEDUP_REMOVED lines=14> */
.L_x_13109:
        /* <DEDUP_REMOVED lines=12> */
.L_x_13112:
[----:B------:R-:W-:Y:S02]  /*14580*/  IMAD.MOV.U32 R88, RZ, RZ, R140 ;  /* 0x000000ffff587224 */ /* 0x000fe400078e008c */
.L_x_13113:
[----:B------:R-:W-:Y:S05]  /*14590*/  BSYNC B2 ;  /* 0x0000000000027941 */ /* 0x000fea0003800000 */
.L_x_13111:
        /* <DEDUP_REMOVED lines=16> */
.L_x_13117:
[----:B------:R-:W-:Y:S05]  /*146a0*/  BSYNC B3 ;  /* 0x0000000000037941 */ /* 0x000fea0003800000 */
.L_x_13116:
        /* <DEDUP_REMOVED lines=44> */
.L_x_13115:
[----:B------:R-:W-:Y:S05]  /*14970*/  BSYNC B2 ;  /* 0x0000000000027941 */ /* 0x000fea0003800000 */
.L_x_13114:
        /* <DEDUP_REMOVED lines=9> */
.L_x_13110:
        /* <DEDUP_REMOVED lines=12> */
.L_x_13119:
[----:B------:R-:W-:Y:S02]  /*14ad0*/  IMAD.MOV.U32 R88, RZ, RZ, R140 ;  /* 0x000000ffff587224 */ /* 0x000fe400078e008c */
.L_x_13120:
[----:B------:R-:W-:Y:S05]  /*14ae0*/  BSYNC B2 ;  /* 0x0000000000027941 */ /* 0x000fea0003800000 */
.L_x_13118:
        /* <DEDUP_REMOVED lines=16> */
.L_x_13124:
[----:B------:R-:W-:Y:S05]  /*14bf0*/  BSYNC B3 ;  /* 0x0000000000037941 */ /* 0x000fea0003800000 */
.L_x_13123:
        /* <DEDUP_REMOVED lines=44> */
.L_x_13122:
[----:B------:R-:W-:Y:S05]  /*14ec0*/  BSYNC B2 ;  /* 0x0000000000027941 */ /* 0x000fea0003800000 */
.L_x_13121:
        /* <DEDUP_REMOVED lines=14> */
.L_x_13125:
        /* <DEDUP_REMOVED lines=12> */
.L_x_13128:
[----:B------:R-:W-:Y:S02]  /*15070*/  IMAD.MOV.U32 R87, RZ, RZ, R140 ;  /* 0x000000ffff577224 */ /* 0x000fe400078e008c */
.L_x_13129:
[----:B------:R-:W-:Y:S05]  /*15080*/  BSYNC B2 ;  /* 0x0000000000027941 */ /* 0x000fea0003800000 */
.L_x_13127:
        /* <DEDUP_REMOVED lines=16> */
.L_x_13133:
[----:B------:R-:W-:Y:S05]  /*15190*/  BSYNC B3 ;  /* 0x0000000000037941 */ /* 0x000fea0003800000 */
.L_x_13132:
        /* <DEDUP_REMOVED lines=44> */
.L_x_13131:
[----:B------:R-:W-:Y:S05]  /*15460*/  BSYNC B2 ;  /* 0x0000000000027941 */ /* 0x000fea0003800000 */
.L_x_13130:
        /* <DEDUP_REMOVED lines=9> */
.L_x_13126:
        /* <DEDUP_REMOVED lines=12> */
.L_x_13135:
[----:B------:R-:W-:Y:S02]  /*155c0*/  IMAD.MOV.U32 R87, RZ, RZ, R140 ;  /* 0x000000ffff577224 */ /* 0x000fe400078e008c */
.L_x_13136:
[----:B------:R-:W-:Y:S05]  /*155d0*/  BSYNC B2 ;  /* 0x0000000000027941 */ /* 0x000fea0003800000 */
.L_x_13134:
        /* <DEDUP_REMOVED lines=16> */
.L_x_13140:
[----:B------:R-:W-:Y:S05]  /*156e0*/  BSYNC B3 ;  /* 0x0000000000037941 */ /* 0x000fea0003800000 */
.L_x_13139:
        /* <DEDUP_REMOVED lines=44> */
.L_x_13138:
[----:B------:R-:W-:Y:S05]  /*159b0*/  BSYNC B2 ;  /* 0x0000000000027941 */ /* 0x000fea0003800000 */
.L_x_13137:
        /* <DEDUP_REMOVED lines=14> */
.L_x_13141:
        /* <DEDUP_REMOVED lines=12> */
.L_x_13144:
[----:B------:R-:W-:Y:S02]  /*15b60*/  IMAD.MOV.U32 R138, RZ, RZ, R140 ;  /* 0x000000ffff8a7224 */ /* 0x000fe400078e008c */
.L_x_13145:
[----:B------:R-:W-:Y:S05]  /*15b70*/  BSYNC B2 ;  /* 0x0000000000027941 */ /* 0x000fea0003800000 */
.L_x_13143:
        /* <DEDUP_REMOVED lines=16> */
.L_x_13149:
[----:B------:R-:W-:Y:S05]  /*15c80*/  BSYNC B3 ;  /* 0x0000000000037941 */ /* 0x000fea0003800000 */
.L_x_13148:
        /* <DEDUP_REMOVED lines=44> */
.L_x_13147:
[----:B------:R-:W-:Y:S05]  /*15f50*/  BSYNC B2 ;  /* 0x0000000000027941 */ /* 0x000fea0003800000 */
.L_x_13146:
        /* <DEDUP_REMOVED lines=9> */
.L_x_13142:
        /* <DEDUP_REMOVED lines=12> */
.L_x_13151:
[----:B------:R-:W-:Y:S02]  /*160b0*/  IMAD.MOV.U32 R138, RZ, RZ, R140 ;  /* 0x000000ffff8a7224 */ /* 0x000fe400078e008c */
.L_x_13152:
[----:B------:R-:W-:Y:S05]  /*160c0*/  BSYNC B2 ;  /* 0x0000000000027941 */ /* 0x000fea0003800000 */
.L_x_13150:
        /* <DEDUP_REMOVED lines=16> */
.L_x_13156:
[----:B------:R-:W-:Y:S05]  /*161d0*/  BSYNC B3 ;  /* 0x0000000000037941 */ /* 0x000fea0003800000 */
.L_x_13155:
        /* <DEDUP_REMOVED lines=44> */
.L_x_13154:
[----:B------:R-:W-:Y:S05]  /*164a0*/  BSYNC B2 ;  /* 0x0000000000027941 */ /* 0x000fea0003800000 */
.L_x_13153:
        /* <DEDUP_REMOVED lines=12> */
.L_x_13157:
        /* <DEDUP_REMOVED lines=12> */
.L_x_13160:
[----:B------:R-:W-:Y:S02]  /*16630*/  IMAD.MOV.U32 R89, RZ, RZ, R140 ;  /* 0x000000ffff597224 */ /* 0x000fe400078e008c */
.L_x_13161:
[----:B------:R-:W-:Y:S05]  /*16640*/  BSYNC B2 ;  /* 0x0000000000027941 */ /* 0x000fea0003800000 */
.L_x_13159:
        /* <DEDUP_REMOVED lines=16> */
.L_x_13165:
[----:B------:R-:W-:Y:S05]  /*16750*/  BSYNC B3 ;  /* 0x0000000000037941 */ /* 0x000fea0003800000 */
.L_x_13164:
        /* <DEDUP_REMOVED lines=44> */
.L_x_13163:
[----:B------:R-:W-:Y:S05]  /*16a20*/  BSYNC B2 ;  /* 0x0000000000027941 */ /* 0x000fea0003800000 */
.L_x_13162:
        /* <DEDUP_REMOVED lines=9> */
.L_x_13158:
        /* <DEDUP_REMOVED lines=12> */
.L_x_13167:
[----:B------:R-:W-:Y:S02]  /*16b80*/  IMAD.MOV.U32 R89, RZ, RZ, R140 ;  /* 0x000000ffff597224 */ /* 0x000fe400078e008c */
.L_x_13168:
[----:B------:R-:W-:Y:S05]  /*16b90*/  BSYNC B2 ;  /* 0x0000000000027941 */ /* 0x000fea0003800000 */
.L_x_13166:
        /* <DEDUP_REMOVED lines=16> */
.L_x_13172:
[----:B------:R-:W-:Y:S05]  /*16ca0*/  BSYNC B3 ;  /* 0x0000000000037941 */ /* 0x000fea0003800000 */
.L_x_13171:
        /* <DEDUP_REMOVED lines=44> */
.L_x_13170:
[----:B------:R-:W-:Y:S05]  /*16f70*/  BSYNC B2 ;  /* 0x0000000000027941 */ /* 0x000fea0003800000 */
.L_x_13169:
        /* <DEDUP_REMOVED lines=12> */
.L_x_13173:
        /* <DEDUP_REMOVED lines=12> */
.L_x_13176:
[----:B------:R-:W-:Y:S02]  /*17100*/  IMAD.MOV.U32 R90, RZ, RZ, R140 ;  /* 0x000000ffff5a7224 */ /* 0x000fe400078e008c */
.L_x_13177:
[----:B------:R-:W-:Y:S05]  /*17110*/  BSYNC B2 ;  /* 0x0000000000027941 */ /* 0x000fea0003800000 */
.L_x_13175:
        /* <DEDUP_REMOVED lines=16> */
.L_x_13181:
[----:B------:R-:W-:Y:S05]  /*17220*/  BSYNC B3 ;  /* 0x0000000000037941 */ /* 0x000fea0003800000 */
.L_x_13180:
        /* <DEDUP_REMOVED lines=44> */
.L_x_13179:
[----:B------:R-:W-:Y:S05]  /*174f0*/  BSYNC B2 ;  /* 0x0000000000027941 */ /* 0x000fea0003800000 */
.L_x_13178:
        /* <DEDUP_REMOVED lines=9> */
.L_x_13174:
        /* <DEDUP_REMOVED lines=12> */
.L_x_13183:
[----:B------:R-:W-:Y:S02]  /*17650*/  IMAD.MOV.U32 R90, RZ, RZ, R140 ;  /* 0x000000ffff5a7224 */ /* 0x000fe400078e008c */
.L_x_13184:
[----:B------:R-:W-:Y:S05]  /*17660*/  BSYNC B2 ;  /* 0x0000000000027941 */ /* 0x000fea0003800000 */
.L_x_13182:
        /* <DEDUP_REMOVED lines=16> */
.L_x_13188:
[----:B------:R-:W-:Y:S05]  /*17770*/  BSYNC B3 ;  /* 0x0000000000037941 */ /* 0x000fea0003800000 */
.L_x_13187:
        /* <DEDUP_REMOVED lines=44> */
.L_x_13186:
[----:B------:R-:W-:Y:S05]  /*17a40*/  BSYNC B2 ;  /* 0x0000000000027941 */ /* 0x000fea0003800000 */
.L_x_13185:
        /* <DEDUP_REMOVED lines=12> */
.L_x_13189:
        /* <DEDUP_REMOVED lines=12> */
.L_x_13192:
[----:B------:R-:W-:Y:S02]  /*17bd0*/  IMAD.MOV.U32 R138, RZ, RZ, R140 ;  /* 0x000000ffff8a7224 */ /* 0x000fe400078e008c */
.L_x_13193:
[----:B------:R-:W-:Y:S05]  /*17be0*/  BSYNC B2 ;  /* 0x0000000000027941 */ /* 0x000fea0003800000 */
.L_x_13191:
        /* <DEDUP_REMOVED lines=16> */
.L_x_13197:
[----:B------:R-:W-:Y:S05]  /*17cf0*/  BSYNC B3 ;  /* 0x0000000000037941 */ /* 0x000fea0003800000 */
.L_x_13196:
        /* <DEDUP_REMOVED lines=44> */
.L_x_13195:
[----:B------:R-:W-:Y:S05]  /*17fc0*/  BSYNC B2 ;  /* 0x0000000000027941 */ /* 0x000fea0003800000 */
.L_x_13194:
        /* <DEDUP_REMOVED lines=9> */
.L_x_13190:
        /* <DEDUP_REMOVED lines=12> */
.L_x_13199:
[----:B------:R-:W-:Y:S02]  /*18120*/  IMAD.MOV.U32 R138, RZ, RZ, R140 ;  /* 0x000000ffff8a7224 */ /* 0x000fe400078e008c */
.L_x_13200:
[----:B------:R-:W-:Y:S05]  /*18130*/  BSYNC B2 ;  /* 0x0000000000027941 */ /* 0x000fea0003800000 */
.L_x_13198:
        /* <DEDUP_REMOVED lines=16> */
.L_x_13204:
[----:B------:R-:W-:Y:S05]  /*18240*/  BSYNC B3 ;  /* 0x0000000000037941 */ /* 0x000fea0003800000 */
.L_x_13203:
        /* <DEDUP_REMOVED lines=44> */
.L_x_13202:
[----:B------:R-:W-:Y:S05]  /*18510*/  BSYNC B2 ;  /* 0x0000000000027941 */ /* 0x000fea0003800000 */
.L_x_13201:
        /* <DEDUP_REMOVED lines=12> */
.L_x_13205:
        /* <DEDUP_REMOVED lines=12> */
.L_x_13208:
[----:B------:R-:W-:Y:S02]  /*186a0*/  IMAD.MOV.U32 R156, RZ, RZ, R140 ;  /* 0x000000ffff9c7224 */ /* 0x000fe400078e008c */
.L_x_13209:
[----:B------:R-:W-:Y:S05]  /*186b0*/  BSYNC B2 ;  /* 0x0000000000027941 */ /* 0x000fea0003800000 */
.L_x_13207:
        /* <DEDUP_REMOVED lines=16> */
.L_x_13213:
[----:B------:R-:W-:Y:S05]  /*187c0*/  BSYNC B3 ;  /* 0x0000000000037941 */ /* 0x000fea0003800000 */
.L_x_13212:
        /* <DEDUP_REMOVED lines=44> */
.L_x_13211:
[----:B------:R-:W-:Y:S05]  /*18a90*/  BSYNC B2 ;  /* 0x0000000000027941 */ /* 0x000fea0003800000 */
.L_x_13210:
        /* <DEDUP_REMOVED lines=9> */
.L_x_13206:
        /* <DEDUP_REMOVED lines=51> */
.L_x_13214:
[----:B------:R-:W-:Y:S02]  /*18e60*/  IADD3 R157, R157, 0x20, RZ ;  /* 0x000000209d9d7810 */ /* 0x000fe40007ffe0ff */
.L_x_13085:
[----:B------:R-:W-:Y:S05]  /*18e70*/  BSYNC B1 ;  /* 0x0000000000017941 */ /* 0x000fea0003800000 */
.L_x_13084:
        /* <DEDUP_REMOVED lines=31> */
.L_x_13218:
[----:B01----:R-:W-:Y:S02]  /*19070*/  IMAD.MOV.U32 R110, RZ, RZ, R140 ;  /* 0x000000ffff6e7224 */ /* 0x003fe400078e008c */
.L_x_13219:
[----:B------:R-:W-:Y:S05]  /*19080*/  BSYNC B2 ;  /* 0x0000000000027941 */ /* 0x000fea0003800000 */
.L_x_13217:
        /* <DEDUP_REMOVED lines=16> */
.L_x_13223:
[----:B------:R-:W-:Y:S05]  /*19190*/  BSYNC B3 ;  /* 0x0000000000037941 */ /* 0x000fea0003800000 */
.L_x_13222:
        /* <DEDUP_REMOVED lines=44> */
.L_x_13221:
[----:B------:R-:W-:Y:S05]  /*19460*/  BSYNC B2 ;  /* 0x0000000000027941 */ /* 0x000fea0003800000 */
.L_x_13220:
        /* <DEDUP_REMOVED lines=17> */
.L_x_13224:
        /* <DEDUP_REMOVED lines=12> */
.L_x_13227:
[----:B------:R-:W-:Y:S02]  /*19640*/  IMAD.MOV.U32 R93, RZ, RZ, R140 ;  /* 0x000000ffff5d7224 */ /* 0x000fe400078e008c */
.L_x_13228:
[----:B------:R-:W-:Y:S05]  /*19650*/  BSYNC B2 ;  /* 0x0000000000027941 */ /* 0x000fea0003800000 */
.L_x_13226:
        /* <DEDUP_REMOVED lines=16> */
.L_x_13232:
[----:B------:R-:W-:Y:S05]  /*19760*/  BSYNC B3 ;  /* 0x0000000000037941 */ /* 0x000fea0003800000 */
.L_x_13231:
        /* <DEDUP_REMOVED lines=44> */
.L_x_13230:
[----:B------:R-:W-:Y:S05]  /*19a30*/  BSYNC B2 ;  /* 0x0000000000027941 */ /* 0x000fea0003800000 */
.L_x_13229:
        /* <DEDUP_REMOVED lines=9> */
.L_x_13225:
        /* <DEDUP_REMOVED lines=12> */
.L_x_13234:
[----:B------:R-:W-:Y:S02]  /*19b90*/  IMAD.MOV.U32 R93, RZ, RZ, R140 ;  /* 0x000000ffff5d7224 */ /* 0x000fe400078e008c */
.L_x_13235:
[----:B------:R-:W-:Y:S05]  /*19ba0*/  BSYNC B2 ;  /* 0x0000000000027941 */ /* 0x000fea0003800000 */
.L_x_13233:
        /* <DEDUP_REMOVED lines=16> */
.L_x_13239:
[----:B------:R-:W-:Y:S05]  /*19cb0*/  BSYNC B3 ;  /* 0x0000000000037941 */ /* 0x000fea0003800000 */
.L_x_13238:
        /* <DEDUP_REMOVED lines=44> */
.L_x_13237:
[----:B------:R-:W-:Y:S05]  /*19f80*/  BSYNC B2 ;  /* 0x0000000000027941 */ /* 0x000fea0003800000 */
.L_x_13236:
        /* <DEDUP_REMOVED lines=14> */
.L_x_13240:
        /* <DEDUP_REMOVED lines=12> */
.L_x_13243:
[----:B------:R-:W-:Y:S02]  /*1a130*/  IMAD.MOV.U32 R96, RZ, RZ, R140 ;  /* 0x000000ffff607224 */ /* 0x000fe400078e008c */
.L_x_13244:
[----:B------:R-:W-:Y:S05]  /*1a140*/  BSYNC B2 ;  /* 0x0000000000027941 */ /* 0x000fea0003800000 */
.L_x_13242:
        /* <DEDUP_REMOVED lines=16> */
.L_x_13248:
[----:B------:R-:W-:Y:S05]  /*1a250*/  BSYNC B3 ;  /* 0x0000000000037941 */ /* 0x000fea0003800000 */
.L_x_13247:
        /* <DEDUP_REMOVED lines=44> */
.L_x_13246:
[----:B------:R-:W-:Y:S05]  /*1a520*/  BSYNC B2 ;  /* 0x0000000000027941 */ /* 0x000fea0003800000 */
.L_x_13245:
        /* <DEDUP_REMOVED lines=9> */
.L_x_13241:
        /* <DEDUP_REMOVED lines=12> */
.L_x_13250:
[----:B------:R-:W-:Y:S02]  /*1a680*/  IMAD.MOV.U32 R96, RZ, RZ, R140 ;  /* 0x000000ffff607224 */ /* 0x000fe400078e008c */
.L_x_13251:
[----:B------:R-:W-:Y:S05]  /*1a690*/  BSYNC B2 ;  /* 0x0000000000027941 */ /* 0x000fea0003800000 */
.L_x_13249:
        /* <DEDUP_REMOVED lines=16> */
.L_x_13255:
[----:B------:R-:W-:Y:S05]  /*1a7a0*/  BSYNC B3 ;  /* 0x0000000000037941 */ /* 0x000fea0003800000 */
.L_x_13254:
        /* <DEDUP_REMOVED lines=44> */
.L_x_13253:
[----:B------:R-:W-:Y:S05]  /*1aa70*/  BSYNC B2 ;  /* 0x0000000000027941 */ /* 0x000fea0003800000 */
.L_x_13252:
        /* <DEDUP_REMOVED lines=14> */
.L_x_13256:
        /* <DEDUP_REMOVED lines=12> */
.L_x_13259:
[----:B------:R-:W-:Y:S02]  /*1ac20*/  IMAD.MOV.U32 R95, RZ, RZ, R140 ;  /* 0x000000ffff5f7224 */ /* 0x000fe400078e008c */
.L_x_13260:
[----:B------:R-:W-:Y:S05]  /*1ac30*/  BSYNC B2 ;  /* 0x0000000000027941 */ /* 0x000fea0003800000 */
.L_x_13258:
        /* <DEDUP_REMOVED lines=16> */
.L_x_13264:
[----:B------:R-:W-:Y:S05]  /*1ad40*/  BSYNC B3 ;  /* 0x0000000000037941 */ /* 0x000fea0003800000 */
.L_x_13263:
        /* <DEDUP_REMOVED lines=44> */
.L_x_13262:
[----:B------:R-:W-:Y:S05]  /*1b010*/  BSYNC B2 ;  /* 0x0000000000027941 */ /* 0x000fea0003800000 */
.L_x_13261:
        /* <DEDUP_REMOVED lines=9> */
.L_x_13257:
        /* <DEDUP_REMOVED lines=12> */
.L_x_13266:
[----:B------:R-:W-:Y:S02]  /*1b170*/  IMAD.MOV.U32 R95, RZ, RZ, R140 ;  /* 0x000000ffff5f7224 */ /* 0x000fe400078e008c */
.L_x_13267:
[----:B------:R-:W-:Y:S05]  /*1b180*/  BSYNC B2 ;  /* 0x0000000000027941 */ /* 0x000fea0003800000 */
.L_x_13265:
        /* <DEDUP_REMOVED lines=16> */
.L_x_13271:
[----:B------:R-:W-:Y:S05]  /*1b290*/  BSYNC B3 ;  /* 0x0000000000037941 */ /* 0x000fea0003800000 */
.L_x_13270:
        /* <DEDUP_REMOVED lines=44> */
.L_x_13269:
[----:B------:R-:W-:Y:S05]  /*1b560*/  BSYNC B2 ;  /* 0x0000000000027941 */ /* 0x000fea0003800000 */
.L_x_13268:
        /* <DEDUP_REMOVED lines=14> */
.L_x_13272:
        /* <DEDUP_REMOVED lines=12> */
.L_x_13275:
[----:B------:R-:W-:Y:S02]  /*1b710*/  IMAD.MOV.U32 R138, RZ, RZ, R140 ;  /* 0x000000ffff8a7224 */ /* 0x000fe400078e008c */
.L_x_13276:
[----:B------:R-:W-:Y:S05]  /*1b720*/  BSYNC B2 ;  /* 0x0000000000027941 */ /* 0x000fea0003800000 */
.L_x_13274:
        /* <DEDUP_REMOVED lines=16> */
.L_x_13280:
[----:B------:R-:W-:Y:S05]  /*1b830*/  BSYNC B3 ;  /* 0x0000000000037941 */ /* 0x000fea0003800000 */
.L_x_13279:
        /* <DEDUP_REMOVED lines=44> */
.L_x_13278:
[----:B------:R-:W-:Y:S05]  /*1bb00*/  BSYNC B2 ;  /* 0x0000000000027941 */ /* 0x000fea0003800000 */
.L_x_13277:
        /* <DEDUP_REMOVED lines=9> */
.L_x_13273:
        /* <DEDUP_REMOVED lines=12> */
.L_x_13282:
[----:B------:R-:W-:Y:S02]  /*1bc60*/  IMAD.MOV.U32 R138, RZ, RZ, R140 ;  /* 0x000000ffff8a7224 */ /* 0x000fe400078e008c */
.L_x_13283:
[----:B------:R-:W-:Y:S05]  /*1bc70*/  BSYNC B2 ;  /* 0x0000000000027941 */ /* 0x000fea0003800000 */
.L_x_13281:
        /* <DEDUP_REMOVED lines=16> */
.L_x_13287:
[----:B------:R-:W-:Y:S05]  /*1bd80*/  BSYNC B3 ;  /* 0x0000000000037941 */ /* 0x000fea0003800000 */
.L_x_13286:
        /* <DEDUP_REMOVED lines=44> */
.L_x_13285:
[----:B------:R-:W-:Y:S05]  /*1c050*/  BSYNC B2 ;  /* 0x0000000000027941 */ /* 0x000fea0003800000 */
.L_x_13284:
        /* <DEDUP_REMOVED lines=12> */
.L_x_13288:
        /* <DEDUP_REMOVED lines=12> */
.L_x_13291:
[----:B------:R-:W-:Y:S02]  /*1c1e0*/  IMAD.MOV.U32 R97, RZ, RZ, R140 ;  /* 0x000000ffff617224 */ /* 0x000fe400078e008c */
.L_x_13292:
[----:B------:R-:W-:Y:S05]  /*1c1f0*/  BSYNC B2 ;  /* 0x0000000000027941 */ /* 0x000fea0003800000 */
.L_x_13290:
        /* <DEDUP_REMOVED lines=16> */
.L_x_13296:
[----:B------:R-:W-:Y:S05]  /*1c300*/  BSYNC B3 ;  /* 0x0000000000037941 */ /* 0x000fea0003800000 */
.L_x_13295:
        /* <DEDUP_REMOVED lines=44> */
.L_x_13294:
[----:B------:R-:W-:Y:S05]  /*1c5d0*/  BSYNC B2 ;  /* 0x0000000000027941 */ /* 0x000fea0003800000 */
.L_x_13293:
        /* <DEDUP_REMOVED lines=9> */
.L_x_13289:
        /* <DEDUP_REMOVED lines=12> */
.L_x_13298:
[----:B------:R-:W-:Y:S02]  /*1c730*/  IMAD.MOV.U32 R97, RZ, RZ, R140 ;  /* 0x000000ffff617224 */ /* 0x000fe400078e008c */
.L_x_13299:
[----:B------:R-:W-:Y:S05]  /*1c740*/  BSYNC B2 ;  /* 0x0000000000027941 */ /* 0x000fea0003800000 */
.L_x_13297:
        /* <DEDUP_REMOVED lines=16> */
.L_x_13303:
[----:B------:R-:W-:Y:S05]  /*1c850*/  BSYNC B3 ;  /* 0x0000000000037941 */ /* 0x000fea0003800000 */
.L_x_13302:
        /* <DEDUP_REMOVED lines=44> */
.L_x_13301:
[----:B------:R-:W-:Y:S05]  /*1cb20*/  BSYNC B2 ;  /* 0x0000000000027941 */ /* 0x000fea0003800000 */
.L_x_13300:
        /* <DEDUP_REMOVED lines=12> */
.L_x_13304:
        /* <DEDUP_REMOVED lines=12> */
.L_x_13307:
[----:B------:R-:W-:Y:S02]  /*1ccb0*/  IMAD.MOV.U32 R98, RZ, RZ, R140 ;  /* 0x000000ffff627224 */ /* 0x000fe400078e008c */
.L_x_13308:
[----:B------:R-:W-:Y:S05]  /*1ccc0*/  BSYNC B2 ;  /* 0x0000000000027941 */ /* 0x000fea0003800000 */
.L_x_13306:
        /* <DEDUP_REMOVED lines=16> */
.L_x_13312:
[----:B------:R-:W-:Y:S05]  /*1cdd0*/  BSYNC B3 ;  /* 0x0000000000037941 */ /* 0x000fea0003800000 */
.L_x_13311:
        /* <DEDUP_REMOVED lines=44> */
.L_x_13310:
[----:B------:R-:W-:Y:S05]  /*1d0a0*/  BSYNC B2 ;  /* 0x0000000000027941 */ /* 0x000fea0003800000 */
.L_x_13309:
        /* <DEDUP_REMOVED lines=9> */
.L_x_13305:
        /* <DEDUP_REMOVED lines=12> */
.L_x_13314:
[----:B------:R-:W-:Y:S02]  /*1d200*/  IMAD.MOV.U32 R98, RZ, RZ, R140 ;  /* 0x000000ffff627224 */ /* 0x000fe400078e008c */
.L_x_13315:
[----:B------:R-:W-:Y:S05]  /*1d210*/  BSYNC B2 ;  /* 0x0000000000027941 */ /* 0x000fea0003800000 */
.L_x_13313:
        /* <DEDUP_REMOVED lines=16> */
.L_x_13319:
[----:B------:R-:W-:Y:S05]  /*1d320*/  BSYNC B3 ;  /* 0x0000000000037941 */ /* 0x000fea0003800000 */
.L_x_13318:
        /* <DEDUP_REMOVED lines=44> */
.L_x_13317:
[----:B------:R-:W-:Y:S05]  /*1d5f0*/  BSYNC B2 ;  /* 0x0000000000027941 */ /* 0x000fea0003800000 */
.L_x_13316:
        /* <DEDUP_REMOVED lines=12> */
.L_x_13320:
        /* <DEDUP_REMOVED lines=12> */
.L_x_13323:
[----:B------:R-:W-:Y:S02]  /*1d780*/  IMAD.MOV.U32 R138, RZ, RZ, R140 ;  /* 0x000000ffff8a7224 */ /* 0x000fe400078e008c */
.L_x_13324:
[----:B------:R-:W-:Y:S05]  /*1d790*/  BSYNC B2 ;  /* 0x0000000000027941 */ /* 0x000fea0003800000 */
.L_x_13322:
        /* <DEDUP_REMOVED lines=16> */
.L_x_13328:
[----:B------:R-:W-:Y:S05]  /*1d8a0*/  BSYNC B3 ;  /* 0x0000000000037941 */ /* 0x000fea0003800000 */
.L_x_13327:
        /* <DEDUP_REMOVED lines=44> */
.L_x_13326:
[----:B------:R-:W-:Y:S05]  /*1db70*/  BSYNC B2 ;  /* 0x0000000000027941 */ /* 0x000fea0003800000 */
.L_x_13325:
        /* <DEDUP_REMOVED lines=9> */
.L_x_13321:
        /* <DEDUP_REMOVED lines=12> */
.L_x_13330:
[----:B------:R-:W-:Y:S02]  /*1dcd0*/  IMAD.MOV.U32 R138, RZ, RZ, R140 ;  /* 0x000000ffff8a7224 */ /* 0x000fe400078e008c */
.L_x_13331:
[----:B------:R-:W-:Y:S05]  /*1dce0*/  BSYNC B2 ;  /* 0x0000000000027941 */ /* 0x000fea0003800000 */
.L_x_13329:
        /* <DEDUP_REMOVED lines=16> */
.L_x_13335:
[----:B------:R-:W-:Y:S05]  /*1ddf0*/  BSYNC B3 ;  /* 0x0000000000037941 */ /* 0x000fea0003800000 */
.L_x_13334:
        /* <DEDUP_REMOVED lines=44> */
.L_x_13333:
[----:B------:R-:W-:Y:S05]  /*1e0c0*/  BSYNC B2 ;  /* 0x0000000000027941 */ /* 0x000fea0003800000 */
.L_x_13332:
        /* <DEDUP_REMOVED lines=12> */
.L_x_13336:
        /* <DEDUP_REMOVED lines=12> */
.L_x_13339:
[----:B------:R-:W-:Y:S02]  /*1e250*/  IMAD.MOV.U32 R156, RZ, RZ, R140 ;  /* 0x000000ffff9c7224 */ /* 0x000fe400078e008c */
.L_x_13340:
[----:B------:R-:W-:Y:S05]  /*1e260*/  BSYNC B2 ;  /* 0x0000000000027941 */ /* 0x000fea0003800000 */
.L_x_13338:
        /* <DEDUP_REMOVED lines=16> */
.L_x_13344:
[----:B------:R-:W-:Y:S05]  /*1e370*/  BSYNC B3 ;  /* 0x0000000000037941 */ /* 0x000fea0003800000 */
.L_x_13343:
        /* <DEDUP_REMOVED lines=44> */
.L_x_13342:
[----:B------:R-:W-:Y:S05]  /*1e640*/  BSYNC B2 ;  /* 0x0000000000027941 */ /* 0x000fea0003800000 */
.L_x_13341:
        /* <DEDUP_REMOVED lines=9> */
.L_x_13337:
        /* <DEDUP_REMOVED lines=51> */
.L_x_13345:
[----:B------:R-:W-:Y:S02]  /*1ea10*/  IADD3 R157, R157, 0x20, RZ ;  /* 0x000000209d9d7810 */ /* 0x000fe40007ffe0ff */
.L_x_13216:
[----:B------:R-:W-:Y:S05]  /*1ea20*/  BSYNC B1 ;  /* 0x0000000000017941 */ /* 0x000fea0003800000 */
.L_x_13215:
        /* <DEDUP_REMOVED lines=31> */
.L_x_13349:
[----:B01----:R-:W-:Y:S02]  /*1ec20*/  IMAD.MOV.U32 R110, RZ, RZ, R140 ;  /* 0x000000ffff6e7224 */ /* 0x003fe400078e008c */
.L_x_13350:
[----:B------:R-:W-:Y:S05]  /*1ec30*/  BSYNC B2 ;  /* 0x0000000000027941 */ /* 0x000fea0003800000 */
.L_x_13348:
        /* <DEDUP_REMOVED lines=16> */
.L_x_13354:
[----:B------:R-:W-:Y:S05]  /*1ed40*/  BSYNC B3 ;  /* 0x0000000000037941 */ /* 0x000fea0003800000 */
.L_x_13353:
        /* <DEDUP_REMOVED lines=44> */
.L_x_13352:
[----:B------:R-:W-:Y:S05]  /*1f010*/  BSYNC B2 ;  /* 0x0000000000027941 */ /* 0x000fea0003800000 */
.L_x_13351:
        /* <DEDUP_REMOVED lines=17> */
.L_x_13355:
        /* <DEDUP_REMOVED lines=12> */
.L_x_13358:
[----:B------:R-:W-:Y:S02]  /*1f1f0*/  IMAD.MOV.U32 R101, RZ, RZ, R140 ;  /* 0x000000ffff657224 */ /* 0x000fe400078e008c */
.L_x_13359:
[----:B------:R-:W-:Y:S05]  /*1f200*/  BSYNC B2 ;  /* 0x0000000000027941 */ /* 0x000fea0003800000 */
.L_x_13357:
        /* <DEDUP_REMOVED lines=16> */
.L_x_13363:
[----:B------:R-:W-:Y:S05]  /*1f310*/  BSYNC B3 ;  /* 0x0000000000037941 */ /* 0x000fea0003800000 */
.L_x_13362:
        /* <DEDUP_REMOVED lines=44> */
.L_x_13361:
[----:B------:R-:W-:Y:S05]  /*1f5e0*/  BSYNC B2 ;  /* 0x0000000000027941 */ /* 0x000fea0003800000 */
.L_x_13360:
        /* <DEDUP_REMOVED lines=9> */
.L_x_13356:
        /* <DEDUP_REMOVED lines=12> */
.L_x_13365:
[----:B------:R-:W-:Y:S02]  /*1f740*/  IMAD.MOV.U32 R101, RZ, RZ, R140 ;  /* 0x000000ffff657224 */ /* 0x000fe400078e008c */
.L_x_13366:
[----:B------:R-:W-:Y:S05]  /*1f750*/  BSYNC B2 ;  /* 0x0000000000027941 */ /* 0x000fea0003800000 */
.L_x_13364:
        /* <DEDUP_REMOVED lines=16> */
.L_x_13370:
[----:B------:R-:W-:Y:S05]  /*1f860*/  BSYNC B3 ;  /* 0x0000000000037941 */ /* 0x000fea0003800000 */
.L_x_13369:
        /* <DEDUP_REMOVED lines=44> */
.L_x_13368:
[----:B------:R-:W-:Y:S05]  /*1fb30*/  BSYNC B2 ;  /* 0x0000000000027941 */ /* 0x000fea0003800000 */
.L_x_13367:
        /* <DEDUP_REMOVED lines=14> */
.L_x_13371:
        /* <DEDUP_REMOVED lines=12> */
.L_x_13374:
[----:B------:R-:W-:Y:S02]  /*1fce0*/  IMAD.MOV.U32 R104, RZ, RZ, R140 ;  /* 0x000000ffff687224 */ /* 0x000fe400078e008c */
.L_x_13375:
[----:B------:R-:W-:Y:S05]  /*1fcf0*/  BSYNC B2 ;  /* 0x0000000000027941 */ /* 0x000fea0003800000 */
.L_x_13373:
        /* <DEDUP_REMOVED lines=16> */
.L_x_13379:
[----:B------:R-:W-:Y:S05]  /*1fe00*/  BSYNC B3 ;  /* 0x0000000000037941 */ /* 0x000fea0003800000 */
.L_x_13378:
        /* <DEDUP_REMOVED lines=44> */
.L_x_13377:
[----:B------:R-:W-:Y:S05]  /*200d0*/  BSYNC B2 ;  /* 0x0000000000027941 */ /* 0x000fea0003800000 */
.L_x_13376:
        /* <DEDUP_REMOVED lines=9> */
.L_x_13372:
        /* <DEDUP_REMOVED lines=12> */
.L_x_13381:
[----:B------:R-:W-:Y:S02]  /*20230*/  IMAD.MOV.U32 R104, RZ, RZ, R140 ;  /* 0x000000ffff687224 */ /* 0x000fe400078e008c */
.L_x_13382:
[----:B------:R-:W-:Y:S05]  /*20240*/  BSYNC B2 ;  /* 0x0000000000027941 */ /* 0x000fea0003800000 */
.L_x_13380:
        /* <DEDUP_REMOVED lines=16> */
.L_x_13386:
[----:B------:R-:W-:Y:S05]  /*20350*/  BSYNC B3 ;  /* 0x0000000000037941 */ /* 0x000fea0003800000 */
.L_x_13385:
        /* <DEDUP_REMOVED lines=44> */
.L_x_13384:
[----:B------:R-:W-:Y:S05]  /*20620*/  BSYNC B2 ;  /* 0x0000000000027941 */ /* 0x000fea0003800000 */
.L_x_13383:
        /* <DEDUP_REMOVED lines=14> */
.L_x_13387:
        /* <DEDUP_REMOVED lines=12> */
.L_x_13390:
[----:B------:R-:W-:Y:S02]  /*207d0*/  IMAD.MOV.U32 R103, RZ, RZ, R140 ;  /* 0x000000ffff677224 */ /* 0x000fe400078e008c */
.L_x_13391:
[----:B------:R-:W-:Y:S05]  /*207e0*/  BSYNC B2 ;  /* 0x0000000000027941 */ /* 0x000fea0003800000 */
.L_x_13389:
        /* <DEDUP_REMOVED lines=16> */
.L_x_13395:
[----:B------:R-:W-:Y:S05]  /*208f0*/  BSYNC B3 ;  /* 0x0000000000037941 */ /* 0x000fea0003800000 */
.L_x_13394:
        /* <DEDUP_REMOVED lines=44> */
.L_x_13393:
[----:B------:R-:W-:Y:S05]  /*20bc0*/  BSYNC B2 ;  /* 0x0000000000027941 */ /* 0x000fea0003800000 */
.L_x_13392:
        /* <DEDUP_REMOVED lines=9> */
.L_x_13388:
        /* <DEDUP_REMOVED lines=12> */
.L_x_13397:
[----:B------:R-:W-:Y:S02]  /*20d20*/  IMAD.MOV.U32 R103, RZ, RZ, R140 ;  /* 0x000000ffff677224 */ /* 0x000fe400078e008c */
.L_x_13398:
[----:B------:R-:W-:Y:S05]  /*20d30*/  BSYNC B2 ;  /* 0x0000000000027941 */ /* 0x000fea0003800000 */
.L_x_13396:
        /* <DEDUP_REMOVED lines=16> */
.L_x_13402:
[----:B------:R-:W-:Y:S05]  /*20e40*/  BSYNC B3 ;  /* 0x0000000000037941 */ /* 0x000fea0003800000 */
.L_x_13401:
        /* <DEDUP_REMOVED lines=44> */
.L_x_13400:
[----:B------:R-:W-:Y:S05]  /*21110*/  BSYNC B2 ;  /* 0x0000000000027941 */ /* 0x000fea0003800000 */
.L_x_13399:
        /* <DEDUP_REMOVED lines=14> */
.L_x_13403:
        /* <DEDUP_REMOVED lines=12> */
.L_x_13406:
[----:B------:R-:W-:Y:S02]  /*212c0*/  IMAD.MOV.U32 R138, RZ, RZ, R140 ;  /* 0x000000ffff8a7224 */ /* 0x000fe400078e008c */
.L_x_13407:
[----:B------:R-:W-:Y:S05]  /*212d0*/  BSYNC B2 ;  /* 0x0000000000027941 */ /* 0x000fea0003800000 */
.L_x_13405:
        /* <DEDUP_REMOVED lines=16> */
.L_x_13411:
[----:B------:R-:W-:Y:S05]  /*213e0*/  BSYNC B3 ;  /* 0x0000000000037941 */ /* 0x000fea0003800000 */
.L_x_13410:
        /* <DEDUP_REMOVED lines=44> */
.L_x_13409:
[----:B------:R-:W-:Y:S05]  /*216b0*/  BSYNC B2 ;  /* 0x0000000000027941 */ /* 0x000fea0003800000 */
.L_x_13408:
        /* <DEDUP_REMOVED lines=9> */
.L_x_13404:
        /* <DEDUP_REMOVED lines=12> */
.L_x_13413:
[----:B------:R-:W-:Y:S02]  /*21810*/  IMAD.MOV.U32 R138, RZ, RZ, R140 ;  /* 0x000000ffff8a7224 */ /* 0x000fe400078e008c */
.L_x_13414:
[----:B------:R-:W-:Y:S05]  /*21820*/  BSYNC B2 ;  /* 0x0000000000027941 */ /* 0x000fea0003800000 */
.L_x_13412:
        /* <DEDUP_REMOVED lines=16> */
.L_x_13418:
[----:B------:R-:W-:Y:S05]  /*21930*/  BSYNC B3 ;  /* 0x0000000000037941 */ /* 0x000fea0003800000 */
.L_x_13417:
        /* <DEDUP_REMOVED lines=44> */
.L_x_13416:
[----:B------:R-:W-:Y:S05]  /*21c00*/  BSYNC B2 ;  /* 0x0000000000027941 */ /* 0x000fea0003800000 */
.L_x_13415:
        /* <DEDUP_REMOVED lines=12> */
.L_x_13419:
        /* <DEDUP_REMOVED lines=12> */
.L_x_13422:
[----:B------:R-:W-:Y:S02]  /*21d90*/  IMAD.MOV.U32 R105, RZ, RZ, R140 ;  /* 0x000000ffff697224 */ /* 0x000fe400078e008c */
.L_x_13423:
[----:B------:R-:W-:Y:S05]  /*21da0*/  BSYNC B2 ;  /* 0x0000000000027941 */ /* 0x000fea0003800000 */
.L_x_13421:
        /* <DEDUP_REMOVED lines=16> */
.L_x_13427:
[----:B------:R-:W-:Y:S05]  /*21eb0*/  BSYNC B3 ;  /* 0x0000000000037941 */ /* 0x000fea0003800000 */
.L_x_13426:
        /* <DEDUP_REMOVED lines=44> */
.L_x_13425:
[----:B------:R-:W-:Y:S05]  /*22180*/  BSYNC B2 ;  /* 0x0000000000027941 */ /* 0x000fea0003800000 */
.L_x_13424:
        /* <DEDUP_REMOVED lines=9> */
.L_x_13420:
        /* <DEDUP_REMOVED lines=12> */
.L_x_13429:
[----:B------:R-:W-:Y:S02]  /*222e0*/  IMAD.MOV.U32 R105, RZ, RZ, R140 ;  /* 0x000000ffff697224 */ /* 0x000fe400078e008c */
.L_x_13430:
[----:B------:R-:W-:Y:S05]  /*222f0*/  BSYNC B2 ;  /* 0x0000000000027941 */ /* 0x000fea0003800000 */
.L_x_13428:
        /* <DEDUP_REMOVED lines=16> */
.L_x_13434:
[----:B------:R-:W-:Y:S05]  /*22400*/  BSYNC B3 ;  /* 0x0000000000037941 */ /* 0x000fea0003800000 */
.L_x_13433:
        /* <DEDUP_REMOVED lines=44> */
.L_x_13432:
[----:B------:R-:W-:Y:S05]  /*226d0*/  BSYNC B2 ;  /* 0x0000000000027941 */ /* 0x000fea0003800000 */
.L_x_13431:
        /* <DEDUP_REMOVED lines=12> */
.L_x_13435:
        /* <DEDUP_REMOVED lines=12> */
.L_x_13438:
[----:B------:R-:W-:Y:S02]  /*22860*/  IMAD.MOV.U32 R106, RZ, RZ, R140 ;  /* 0x000000ffff6a7224 */ /* 0x000fe400078e008c */
.L_x_13439:
[----:B------:R-:W-:Y:S05]  /*22870*/  BSYNC B2 ;  /* 0x0000000000027941 */ /* 0x000fea0003800000 */
.L_x_13437:
        /* <DEDUP_REMOVED lines=16> */
.L_x_13443:
[----:B------:R-:W-:Y:S05]  /*22980*/  BSYNC B3 ;  /* 0x0000000000037941 */ /* 0x000fea0003800000 */
.L_x_13442:
        /* <DEDUP_REMOVED lines=44> */
.L_x_13441:
[----:B------:R-:W-:Y:S05]  /*22c50*/  BSYNC B2 ;  /* 0x0000000000027941 */ /* 0x000fea0003800000 */
.L_x_13440:
        /* <DEDUP_REMOVED lines=9> */
.L_x_13436:
        /* <DEDUP_REMOVED lines=12> */
.L_x_13445:
[----:B------:R-:W-:Y:S02]  /*22db0*/  IMAD.MOV.U32 R106, RZ, RZ, R140 ;  /* 0x000000ffff6a7224 */ /* 0x000fe400078e008c */
.L_x_13446:
[----:B------:R-:W-:Y:S05]  /*22dc0*/  BSYNC B2 ;  /* 0x0000000000027941 */ /* 0x000fea0003800000 */
.L_x_13444:
        /* <DEDUP_REMOVED lines=16> */
.L_x_13450:
[----:B------:R-:W-:Y:S05]  /*22ed0*/  BSYNC B3 ;  /* 0x0000000000037941 */ /* 0x000fea0003800000 */
.L_x_13449:
        /* <DEDUP_REMOVED lines=44> */
.L_x_13448:
[----:B------:R-:W-:Y:S05]  /*231a0*/  BSYNC B2 ;  /* 0x0000000000027941 */ /* 0x000fea0003800000 */
.L_x_13447:
        /* <DEDUP_REMOVED lines=12> */
.L_x_13451:
        /* <DEDUP_REMOVED lines=12> */
.L_x_13454:
[----:B------:R-:W-:Y:S02]  /*23330*/  IMAD.MOV.U32 R138, RZ, RZ, R140 ;  /* 0x000000ffff8a7224 */ /* 0x000fe400078e008c */
.L_x_13455:
[----:B------:R-:W-:Y:S05]  /*23340*/  BSYNC B2 ;  /* 0x0000000000027941 */ /* 0x000fea0003800000 */
.L_x_13453:
        /* <DEDUP_REMOVED lines=16> */
.L_x_13459:
[----:B------:R-:W-:Y:S05]  /*23450*/  BSYNC B3 ;  /* 0x0000000000037941 */ /* 0x000fea0003800000 */
.L_x_13458:
        /* <DEDUP_REMOVED lines=44> */
.L_x_13457:
[----:B------:R-:W-:Y:S05]  /*23720*/  BSYNC B2 ;  /* 0x0000000000027941 */ /* 0x000fea0003800000 */
.L_x_13456:
        /* <DEDUP_REMOVED lines=9> */
.L_x_13452:
        /* <DEDUP_REMOVED lines=12> */
.L_x_13461:
[----:B------:R-:W-:Y:S02]  /*23880*/  IMAD.MOV.U32 R138, RZ, RZ, R140 ;  /* 0x000000ffff8a7224 */ /* 0x000fe400078e008c */
.L_x_13462:
[----:B------:R-:W-:Y:S05]  /*23890*/  BSYNC B2 ;  /* 0x0000000000027941 */ /* 0x000fea0003800000 */
.L_x_13460:
        /* <DEDUP_REMOVED lines=16> */
.L_x_13466:
[----:B------:R-:W-:Y:S05]  /*239a0*/  BSYNC B3 ;  /* 0x0000000000037941 */ /* 0x000fea0003800000 */
.L_x_13465:
        /* <DEDUP_REMOVED lines=44> */
.L_x_13464:
[----:B------:R-:W-:Y:S05]  /*23c70*/  BSYNC B2 ;  /* 0x0000000000027941 */ /* 0x000fea0003800000 */
.L_x_13463:
        /* <DEDUP_REMOVED lines=12> */
.L_x_13467:
        /* <DEDUP_REMOVED lines=12> */
.L_x_13470:
[----:B------:R-:W-:Y:S02]  /*23e00*/  IMAD.MOV.U32 R156, RZ, RZ, R140 ;  /* 0x000000ffff9c7224 */ /* 0x000fe400078e008c */
.L_x_13471:
[----:B------:R-:W-:Y:S05]  /*23e10*/  BSYNC B2 ;  /* 0x0000000000027941 */ /* 0x000fea0003800000 */
.L_x_13469:
        /* <DEDUP_REMOVED lines=16> */
.L_x_13475:
[----:B------:R-:W-:Y:S05]  /*23f20*/  BSYNC B3 ;  /* 0x0000000000037941 */ /* 0x000fea0003800000 */
.L_x_13474:
        /* <DEDUP_REMOVED lines=44> */
.L_x_13473:
[----:B------:R-:W-:Y:S05]  /*241f0*/  BSYNC B2 ;  /* 0x0000000000027941 */ /* 0x000fea0003800000 */
.L_x_13472:
        /* <DEDUP_REMOVED lines=9> */
.L_x_13468:
        /* <DEDUP_REMOVED lines=16> */
[----:B------:R-:W-:-:S03]  /*24390*/  LOP3.LUT P1, RZ, R5, 0x10, RZ, 0xc0, !PT ;  /* 0x0000001005ff7812 */ /* 0x000fc6000782c0ff */
[----:B------:R-:W-:-:S05]  /*243a0*/  IMAD.WIDE.U32 R158, R158, 0x100, RZ ;  /* 0x000001009e9e7825 */ /* 0x000fca00078e00ff */
[----:B------:R-:W-:Y:S02]  /*243b0*/  LOP3.LUT R110, R158, R108, R110, 0xfe, !PT ;  /* 0x0000006c9e6e7212 */ /* 0x000fe400078efe6e */
[----:B------:R-:W-:Y:S02]  /*243c0*/  LEA R108, P0, R157, c[0x0][0x188], 0x5 ;  /* 0x000062009d6c7a11 */ /* 0x000fe400078028ff */
[----:B------:R-:W-:Y:S02]  /*243d0*/  LOP3.LUT R111, R159, R109, R111, 0xfe, !PT ;  /* 0x0000006d9f6f7212 */ /* 0x000fe400078efe6f */
[----:B------:R-:W-:Y:S02]  /*243e0*/  LEA.HI.X R109, R157, c[0x0][0x18c], RZ, 0x5, P0 ;  /* 0x000063009d6d7a11 */ /* 0x000fe400000f2cff */
[----:B------:R-:W-:-:S03]  /*243f0*/  SHF.R.U32.HI R157, RZ, 0x1d, R157 ;  /* 0x0000001dff9d7819 */ /* 0x000fc6000001169d */
        /* <DEDUP_REMOVED lines=28> */
.L_x_13347:
[----:B------:R-:W-:Y:S05]  /*245c0*/  BSYNC B1 ;  /* 0x0000000000017941 */ /* 0x000fea0003800000 */
.L_x_13346:
        /* <DEDUP_REMOVED lines=58> */
.L_x_13492:
        /* <DEDUP_REMOVED lines=118> */
.L_x_13493:
        /* <DEDUP_REMOVED lines=22> */
[----:B------:R-:W4:Y:S04]  /*25230*/  LDL R249, [R1+0x5c] ;  /* 0x00005c0001f97983 */ /* 0x000f280000100800 */
[----:B------:R-:W4:Y:S01]  /*25240*/  LDL R158, [R1+0x60] ;  /* 0x00006000019e7983 */ /* 0x000f220000100800 */
[----:B------:R-:W-:-:S03]  /*25250*/  FADD.FTZ R247, R60, -R157 ;  /* 0x8000009d3cf77221 */ /* 0x000fc60000010000 */
[----:B------:R-:W4:Y:S04]  /*25260*/  LDL R251, [R1+0x6c] ;  /* 0x00006c0001fb7983 */ /* 0x000f280000100800 */
[----:B------:R-:W4:Y:S01]  /*25270*/  LDL R250, [R1+0x70] ;  /* 0x0000700001fa7983 */ /* 0x000f220000100800 */
[----:B------:R-:W-:-:S03]  /*25280*/  FMUL.FTZ R247, R196, R247 ;  /* 0x000000f7c4f77220 */ /* 0x000fc60000410000 */
[----:B------:R1:W-:Y:S01]  /*25290*/  STL [R1+0xa8], R6 ;  /* 0x0000a80601007387 */ /* 0x0003e20000100800 */
[----:B------:R-:W-:-:S03]  /*252a0*/  FADD.FTZ R246, R61, -R157 ;  /* 0x8000009d3df67221 */ /* 0x000fc60000010000 */
[----:B------:R0:W-:Y:S01]  /*252b0*/  STL [R1+0xa4], R5 ;  /* 0x0000a40501007387 */ /* 0x0001e20000100800 */
[----:B------:R-:W-:-:S03]  /*252c0*/  FADD.FTZ R245, R63, -R157 ;  /* 0x8000009d3ff57221 */ /* 0x000fc60000010000 */
[----:B------:R0:W-:Y:S01]  /*252d0*/  STL [R1+0xa0], R4 ;  /* 0x0000a00401007387 */ /* 0x0001e20000100800 */
[----:B------:R-:W-:-:S03]  /*252e0*/  FMUL.FTZ R246, R196, R246 ;  /* 0x000000f6c4f67220 */ /* 0x000fc60000410000 */
        /* <DEDUP_REMOVED lines=8> */
[----:B------:R-:W4:Y:S04]  /*25370*/  LDL R2, [R1+0x1c] ;  /* 0x00001c0001027983 */ /* 0x000f280000100800 */
[----:B------:R-:W4:Y:S01]  /*25380*/  LDL R0, [R1+0x20] ;  /* 0x0000200001007983 */ /* 0x000f220000100800 */
[----:B--2---:R-:W-:-:S03]  /*25390*/  FFMA.FTZ R108, R159, R247, R111 ;  /* 0x000000f79f6c7223 */ /* 0x004fc6000001006f */
[----:B------:R-:W2:Y:S01]  /*253a0*/  LDL R159, [R1+0x4c] ;  /* 0x00004c00019f7983 */ /* 0x000ea20000100800 */
[----:B---3--:R-:W-:Y:S02]  /*253b0*/  FFMA.FTZ R111, R252, R246, R110 ;  /* 0x000000f6fc6f7223 */ /* 0x008fe4000001006e */
[----:B----4-:R-:W-:Y:S02]  /*253c0*/  FFMA.FTZ R110, R158, R245, R249 ;  /* 0x000000f59e6e7223 */ /* 0x010fe400000100f9 */
[----:B------:R-:W3:Y:S01]  /*253d0*/  LDL R158, [R1+0x2c] ;  /* 0x00002c00019e7983 */ /* 0x000ee20000100800 */
[----:B------:R-:W-:-:S04]  /*253e0*/  FADD.FTZ R248, R62, -R157 ;  /* 0x8000009d3ef87221 */ /* 0x000fc80000010000 */
[----:B------:R-:W-:Y:S02]  /*253f0*/  FMUL.FTZ R248, R196, R248 ;  /* 0x000000f8c4f87220 */ /* 0x000fe40000410000 */
[----:B------:R-:W-:Y:S02]  /*25400*/  FADD.FTZ R249, R64, -R157 ;  /* 0x8000009d40f97221 */ /* 0x000fe40000010000 */
[----:B------:R-:W-:Y:S02]  /*25410*/  FFMA.FTZ R109, R250, R248, R251 ;  /* 0x000000f8fa6d7223 */ /* 0x000fe400000100fb */
[--C-:B------:R-:W-:Y:S02]  /*25420*/  FADD.FTZ R250, R65, -R157.reuse ;  /* 0x8000009d41fa7221 */ /* 0x100fe40000010000 */
        /* <DEDUP_REMOVED lines=16> */
[-C--:B------:R-:W-:Y:S01]  /*25530*/  FFMA.FTZ R158, R0, R252.reuse, R2 ;  /* 0x000000fc009e7223 */ /* 0x080fe20000010002 */
[----:B------:R-:W3:Y:S04]  /*25540*/  LDL R3, [R1+0x84] ;  /* 0x0000840001037983 */ /* 0x000ee80000100800 */
        /* <DEDUP_REMOVED lines=25> */
[----:B------:R-:W-:-:S03]  /*256e0*/  FFMA.FTZ R110, R110, R249, R0 ;  /* 0x000000f96e6e7223 */ /* 0x000fc60000010000 */
[----:B------:R0:W5:Y:S01]  /*256f0*/  LDL.LU R0, [R1+0x94] ;  /* 0x0000940001007983 */ /* 0x0001620000300800 */
        /* <DEDUP_REMOVED lines=10> */
.L_x_13479:
[----:B------:R-:W-:Y:S05]  /*257a0*/  BSYNC B1 ;  /* 0x0000000000017941 */ /* 0x000fea0003800000 */
.L_x_13478:
[----:B-----5:R-:W-:Y:S01]  /*257b0*/  LOP3.LUT P0, RZ, R5, 0x400, RZ, 0xc0, !PT ;  /* 0x0000040005ff7812 */ /* 0x020fe2000780c0ff */
[----:B------:R-:W-:-:S12]  /*257c0*/  BSSY B1, `(.L_x_13480) ;  /* 0x0000036000017945 */ /* 0x000fd80003800000 */
[----:B------:R-:W-:Y:S05]  /*257d0*/  @!P0 BRA `(.L_x_13481) ;  /* 0x0000034000008947 */ /* 0x000fea0003800000 */
[----:B0-----:R-:W2:Y:S04]  /*257e0*/  LDL R110, [R1+0xc] ;  /* 0x00000c00016e7983 */ /* 0x001ea80000100800 */
[----:B------:R-:W2:Y:S04]  /*257f0*/  LDL R108, [R1+0x10] ;  /* 0x00001000016c7983 */ /* 0x000ea80000100800 */
[----:B------:R-:W3:Y:S01]  /*25800*/  LDL R109, [R1] ;  /* 0x00000000016d7983 */ /* 0x000ee20000100800 */
        /* <DEDUP_REMOVED lines=8> */
[--C-:B------:R-:W-:Y:S02]  /*25890*/  FADD.FTZ R249, R72, -R157.reuse ;  /* 0x8000009d48f97221 */ /* 0x100fe40000010000 */
[--C-:B------:R-:W-:Y:S02]  /*258a0*/  FADD.FTZ R250, R73, -R157.reuse ;  /* 0x8000009d49fa7221 */ /* 0x100fe40000010000 */
[C---:B------:R-:W-:Y:S02]  /*258b0*/  FMUL.FTZ R249, R196.reuse, R249 ;  /* 0x000000f9c4f97220 */ /* 0x040fe40000410000 */
[----:B------:R-:W-:Y:S02]  /*258c0*/  FMUL.FTZ R250, R196, R250 ;  /* 0x000000fac4fa7220 */ /* 0x000fe40000410000 */
[--C-:B------:R-:W-:Y:S02]  /*258d0*/  FADD.FTZ R251, R74, -R157.reuse ;  /* 0x8000009d4afb7221 */ /* 0x100fe40000010000 */
[----:B------:R-:W-:-:S02]  /*258e0*/  FADD.FTZ R252, R75, -R157 ;  /* 0x8000009d4bfc7221 */ /* 0x000fc40000010000 */
[C---:B------:R-:W-:Y:S02]  /*258f0*/  FMUL.FTZ R251, R196.reuse, R251 ;  /* 0x000000fbc4fb7220 */ /* 0x040fe40000410000 */
[----:B------:R-:W-:Y:S02]  /*25900*/  FMUL.FTZ R252, R196, R252 ;  /* 0x000000fcc4fc7220 */ /* 0x000fe40000410000 */
[----:B------:R-:W-:Y:S02]  /*25910*/  IMAD.MOV.U32 R159, RZ, RZ, 0x10 ;  /* 0x00000010ff9f7424 */ /* 0x000fe400078e00ff */
[----:B------:R-:W-:Y:S02]  /*25920*/  FFMA.FTZ R158, R221, R252, R220 ;  /* 0x000000fcdd9e7223 */ /* 0x000fe400000100dc */
[----:B--2---:R-:W-:Y:S02]  /*25930*/  FFMA.FTZ R108, R108, R247, R110 ;  /* 0x000000f76c6c7223 */ /* 0x004fe4000001006e */
[----:B------:R-:W-:-:S02]  /*25940*/  FFMA.FTZ R110, R237, R245, R236 ;  /* 0x000000f5ed6e7223 */ /* 0x000fc400000100ec */
[----:B---3--:R-:W-:Y:S02]  /*25950*/  FFMA.FTZ R111, R109, R246, R244 ;  /* 0x000000f66d6f7223 */ /* 0x008fe400000100f4 */
[----:B------:R-:W-:-:S03]  /*25960*/  FFMA.FTZ R109, R241, R248, R240 ;  /* 0x000000f8f16d7223 */ /* 0x000fc600000100f0 */
[----:B------:R-:W-:Y:S01]  /*25970*/  F2FP.BF16.PACK_AB R108, R111, R108 ;  /* 0x0000006c6f6c723e */ /* 0x000fe200000010ff */
[----:B------:R-:W-:Y:S01]  /*25980*/  FFMA.FTZ R111, R229, R250, R228 ;  /* 0x000000fae56f7223 */ /* 0x000fe200000100e4 */
[----:B------:R-:W-:Y:S01]  /*25990*/  F2FP.BF16.PACK_AB R109, R110, R109 ;  /* 0x0000006d6e6d723e */ /* 0x000fe200000010ff */
[----:B------:R-:W-:-:S05]  /*259a0*/  FFMA.FTZ R110, R233, R249, R232 ;  /* 0x000000f9e96e7223 */ /* 0x000fca00000100e8 */
[----:B------:R-:W-:Y:S01]  /*259b0*/  F2FP.BF16.PACK_AB R110, R111, R110 ;  /* 0x0000006e6f6e723e */ /* 0x000fe200000010ff */
[----:B------:R-:W-:-:S05]  /*259c0*/  FFMA.FTZ R111, R225, R251, R224 ;  /* 0x000000fbe16f7223 */ /* 0x000fca00000100e0 */
[----:B------:R-:W-:Y:S01]  /*259d0*/  F2FP.BF16.PACK_AB R111, R158, R111 ;  /* 0x0000006f9e6f723e */ /* 0x000fe200000010ff */
[----:B------:R-:W-:-:S05]  /*259e0*/  IMAD.WIDE.U32 R158, R148, R159, c[0x0][0x208] ;  /* 0x00008200949e7625 */ /* 0x000fca00078e009f */
[----:B------:R0:W-:Y:S04]  /*259f0*/  STG.E.128 [R158.64], R108 ;  /* 0x0000006c9e007986 */ /* 0x0001e8000c101d06 */
[----:B0-----:R-:W2:Y:S04]  /*25a00*/  LDL R158, [R1+0x4] ;  /* 0x00000400019e7983 */ /* 0x001ea80000100800 */
[----:B------:R-:W2:Y:S01]  /*25a10*/  LDL R159, [R1+0x8] ;  /* 0x00000800019f7983 */ /* 0x000ea20000100800 */
[----:B------:R-:W-:Y:S02]  /*25a20*/  FFMA.FTZ R111, R223, R251, R222 ;  /* 0x000000fbdf6f7223 */ /* 0x000fe400000100de */
[----:B------:R-:W-:-:S02]  /*25a30*/  FFMA.FTZ R252, R219, R252, R218 ;  /* 0x000000fcdbfc7223 */ /* 0x000fc400000100da */
[----:B------:R-:W-:Y:S02]  /*25a40*/  FFMA.FTZ R109, R239, R248, R238 ;  /* 0x000000f8ef6d7223 */ /* 0x000fe400000100ee */
[----:B------:R-:W-:Y:S01]  /*25a50*/  FFMA.FTZ R110, R231, R249, R230 ;  /* 0x000000f9e76e7223 */ /* 0x000fe200000100e6 */
[----:B------:R-:W-:Y:S01]  /*25a60*/  F2FP.BF16.PACK_AB R111, R252, R111 ;  /* 0x0000006ffc6f723e */ /* 0x000fe200000010ff */
[----:B------:R-:W-:Y:S02]  /*25a70*/  FFMA.FTZ R250, R227, R250, R226 ;  /* 0x000000fae3fa7223 */ /* 0x000fe400000100e2 */
[----:B------:R-:W-:Y:S02]  /*25a80*/  FFMA.FTZ R245, R235, R245, R234 ;  /* 0x000000f5ebf57223 */ /* 0x000fe400000100ea */
[----:B------:R-:W-:Y:S01]  /*25a90*/  FFMA.FTZ R246, R243, R246, R242 ;  /* 0x000000f6f3f67223 */ /* 0x000fe200000100f2 */
[----:B------:R-:W-:Y:S02]  /*25aa0*/  F2FP.BF16.PACK_AB R110, R250, R110 ;  /* 0x0000006efa6e723e */ /* 0x000fe400000010ff */
[----:B------:R-:W-:Y:S01]  /*25ab0*/  F2FP.BF16.PACK_AB R109, R245, R109 ;  /* 0x0000006df56d723e */ /* 0x000fe200000010ff */
[----:B--2---:R-:W-:-:S02]  /*25ac0*/  FFMA.FTZ R108, R159, R247, R158 ;  /* 0x000000f79f6c7223 */ /* 0x004fc4000001009e */
[----:B------:R-:W-:-:S03]  /*25ad0*/  IMAD.MOV.U32 R159, RZ, RZ, 0x10 ;  /* 0x00000010ff9f7424 */ /* 0x000fc600078e00ff */
[----:B------:R-:W-:Y:S01]  /*25ae0*/  F2FP.BF16.PACK_AB R108, R246, R108 ;  /* 0x0000006cf66c723e */ /* 0x000fe200000010ff */
[C---:B------:R-:W-:Y:S01]  /*25af0*/  IMAD.WIDE.U32 R158, R148.reuse, R159, c[0x0][0x210] ;  /* 0x00008400949e7625 */ /* 0x040fe200078e009f */
[----:B------:R-:W-:-:S04]  /*25b00*/  IADD3 R148, R148, 0x20, RZ ;  /* 0x0000002094947810 */ /* 0x000fc80007ffe0ff */
[----:B------:R0:W-:Y:S03]  /*25b10*/  STG.E.128 [R158.64], R108 ;  /* 0x0000006c9e007986 */ /* 0x0001e6000c101d06 */
.L_x_13481:
[----:B------:R-:W-:Y:S05]  /*25b20*/  BSYNC B1 ;  /* 0x0000000000017941 */ /* 0x000fea0003800000 */
.L_x_13480:
        /* <DEDUP_REMOVED lines=50> */
.L_x_13483:
[----:B------:R-:W-:Y:S05]  /*25e50*/  BSYNC B1 ;  /* 0x0000000000017941 */ /* 0x000fea0003800000 */
.L_x_13482:
        /* <DEDUP_REMOVED lines=50> */
.L_x_13485:
[----:B------:R-:W-:Y:S05]  /*26180*/  BSYNC B1 ;  /* 0x0000000000017941 */ /* 0x000fea0003800000 */
.L_x_13484:
        /* <DEDUP_REMOVED lines=50> */
.L_x_13487:
[----:B------:R-:W-:Y:S05]  /*264b0*/  BSYNC B1 ;  /* 0x0000000000017941 */ /* 0x000fea0003800000 */
.L_x_13486:
        /* <DEDUP_REMOVED lines=48> */
.L_x_13489:
[----:B------:R-:W-:Y:S05]  /*267c0*/  BSYNC B1 ;  /* 0x0000000000017941 */ /* 0x000fea0003800000 */
.L_x_13488:
[----:B0-----:R-:W-:-:S04]  /*267d0*/  IMAD.MOV.U32 R108, RZ, RZ, 0x4 ;  /* 0x00000004ff6c7424 */ /* 0x001fc800078e00ff */
[----:B------:R-:W-:-:S05]  /*267e0*/  IMAD R6, R108, c[0x0][0x160], R6 ;  /* 0x000058006c067a24 */ /* 0x000fca00078e0206 */
[----:B------:R-:W-:-:S13]  /*267f0*/  ISETP.GE.AND P0, PT, R6, c[0x0][0x164], PT ;  /* 0x0000590006007a0c */ /* 0x000fda0003f06270 */
[----:B------:R-:W-:Y:S01]  /*26800*/  @P0 CALL.REL.NOINC `(.L_x_13490) ;  /* 0x0000001000000944 */ /* 0x000fe20003c00000 */
[----:B------:R-:W-:Y:S05]  /*26810*/  BRA `(.L_x_13491) ;  /* 0xfffdb73000007947 */ /* 0x000fea000383ffff */
.L_x_13490:
[----:B------:R-:W-:Y:S05]  /*26820*/  BSYNC B0 ;  /* 0x0000000000007941 */ /* 0x000fea0003800000 */
.L_x_12690:
[----:B------:R-:W-:Y:S05]  /*26830*/  EXIT ;  /* 0x000000000000794d */ /* 0x000fea0003800000 */
.L_x_13476:
[----:B------:R-:W-:Y:S01]  /*26840*/  IMAD.MOV.U32 R157, RZ, RZ, R111 ;  /* 0x000000ffff9d7224 */ /* 0x000fe200078e006f */
[----:B------:R-:W-:Y:S01]  /*26850*/  MOV R108, 0x268a0 ;  /* 0x000268a0006c7802 */ /* 0x000fe20000000f00 */
[----:B------:R-:W-:Y:S02]  /*26860*/  IMAD.MOV.U32 R110, RZ, RZ, 0x1 ;  /* 0x00000001ff6e7424 */ /* 0x000fe400078e00ff */
[----:B------:R-:W-:Y:S02]  /*26870*/  IMAD.MOV.U32 R158, RZ, RZ, 0x1f ;  /* 0x0000001fff9e7424 */ /* 0x000fe400078e00ff */
[----:B------:R-:W-:Y:S02]  /*26880*/  IMAD.MOV.U32 R109, RZ, RZ, -0x1 ;  /* 0xffffffffff6d7424 */ /* 0x000fe400078e00ff */
[----:B------:R-:W-:Y:S05]  /*26890*/  CALL.REL.NOINC `($__internal_28_$__cuda_sm70_shflsync_bfly_p) ;  /* 0x000009e000007944 */ /* 0x000fea0003c00000 */
[----:B-1----:R-:W-:Y:S05]  /*268a0*/  BRA `(.L_x_13492) ;  /* 0xffffe0c000007947 */ /* 0x002fea000383ffff */
.L_x_13477:
[----:B------:R-:W-:Y:S01]  /*268b0*/  IMAD.MOV.U32 R157, RZ, RZ, R111 ;  /* 0x000000ffff9d7224 */ /* 0x000fe200078e006f */
[----:B------:R-:W-:Y:S01]  /*268c0*/  MOV R108, 0x26910 ;  /* 0x00026910006c7802 */ /* 0x000fe20000000f00 */
[----:B------:R-:W-:Y:S02]  /*268d0*/  IMAD.MOV.U32 R110, RZ, RZ, 0x2 ;  /* 0x00000002ff6e7424 */ /* 0x000fe400078e00ff */
[----:B------:R-:W-:-:S02]  /*268e0*/  IMAD.MOV.U32 R158, RZ, RZ, 0x1f ;  /* 0x0000001fff9e7424 */ /* 0x000fc400078e00ff */
[----:B------:R-:W-:Y:S02]  /*268f0*/  IMAD.MOV.U32 R109, RZ, RZ, -0x1 ;  /* 0xffffffffff6d7424 */ /* 0x000fe400078e00ff */
[----:B------:R-:W-:Y:S05]  /*26900*/  CALL.REL.NOINC `($__internal_28_$__cuda_sm70_shflsync_bfly_p) ;  /* 0x0000097000007944 */ /* 0x000fea0003c00000 */
[----:B-1----:R-:W-:Y:S01]  /*26910*/  FADD.FTZ R111, R111, R110 ;  /* 0x0000006e6f6f7221 */ /* 0x002fe20000010000 */
[----:B------:R-:W-:Y:S01]  /*26920*/  MOV R108, 0x26980 ;  /* 0x00026980006c7802 */ /* 0x000fe20000000f00 */
[----:B------:R-:W-:Y:S02]  /*26930*/  IMAD.MOV.U32 R110, RZ, RZ, 0x4 ;  /* 0x00000004ff6e7424 */ /* 0x000fe400078e00ff */
[----:B------:R-:W-:Y:S02]  /*26940*/  IMAD.MOV.U32 R158, RZ, RZ, 0x1f ;  /* 0x0000001fff9e7424 */ /* 0x000fe400078e00ff */
[----:B------:R-:W-:Y:S02]  /*26950*/  IMAD.MOV.U32 R109, RZ, RZ, -0x1 ;  /* 0xffffffffff6d7424 */ /* 0x000fe400078e00ff */
[----:B------:R-:W-:Y:S02]  /*26960*/  IMAD.MOV.U32 R157, RZ, RZ, R111 ;  /* 0x000000ffff9d7224 */ /* 0x000fe400078e006f */
[----:B------:R-:W-:Y:S05]  /*26970*/  CALL.REL.NOINC `($__internal_28_$__cuda_sm70_shflsync_bfly_p) ;  /* 0x0000090000007944 */ /* 0x000fea0003c00000 */
[----:B-1----:R-:W-:Y:S01]  /*26980*/  FADD.FTZ R111, R111, R110 ;  /* 0x0000006e6f6f7221 */ /* 0x002fe20000010000 */
[----:B------:R-:W-:Y:S01]  /*26990*/  MOV R108, 0x269f0 ;  /* 0x000269f0006c7802 */ /* 0x000fe20000000f00 */
[----:B------:R-:W-:-:S02]  /*269a0*/  IMAD.MOV.U32 R110, RZ, RZ, 0x8 ;  /* 0x00000008ff6e7424 */ /* 0x000fc400078e00ff */
[----:B------:R-:W-:Y:S02]  /*269b0*/  IMAD.MOV.U32 R158, RZ, RZ, 0x1f ;  /* 0x0000001fff9e7424 */ /* 0x000fe400078e00ff */
[----:B------:R-:W-:Y:S02]  /*269c0*/  IMAD.MOV.U32 R109, RZ, RZ, -0x1 ;  /* 0xffffffffff6d7424 */ /* 0x000fe400078e00ff */
[----:B------:R-:W-:Y:S02]  /*269d0*/  IMAD.MOV.U32 R157, RZ, RZ, R111 ;  /* 0x000000ffff9d7224 */ /* 0x000fe400078e006f */
[----:B------:R-:W-:Y:S05]  /*269e0*/  CALL.REL.NOINC `($__internal_28_$__cuda_sm70_shflsync_bfly_p) ;  /* 0x0000089000007944 */ /* 0x000fea0003c00000 */
[----:B-1----:R-:W-:Y:S01]  /*269f0*/  FADD.FTZ R111, R111, R110 ;  /* 0x0000006e6f6f7221 */ /* 0x002fe20000010000 */
[----:B------:R-:W-:Y:S01]  /*26a00*/  MOV R108, 0x26a60 ;  /* 0x00026a60006c7802 */ /* 0x000fe20000000f00 */
[----:B------:R-:W-:Y:S02]  /*26a10*/  IMAD.MOV.U32 R110, RZ, RZ, 0x10 ;  /* 0x00000010ff6e7424 */ /* 0x000fe400078e00ff */
[----:B------:R-:W-:Y:S02]  /*26a20*/  IMAD.MOV.U32 R158, RZ, RZ, 0x1f ;  /* 0x0000001fff9e7424 */ /* 0x000fe400078e00ff */
[----:B------:R-:W-:-:S02]  /*26a30*/  IMAD.MOV.U32 R109, RZ, RZ, -0x1 ;  /* 0xffffffffff6d7424 */ /* 0x000fc400078e00ff */
[----:B------:R-:W-:Y:S02]  /*26a40*/  IMAD.MOV.U32 R157, RZ, RZ, R111 ;  /* 0x000000ffff9d7224 */ /* 0x000fe400078e006f */
[----:B------:R-:W-:Y:S05]  /*26a50*/  CALL.REL.NOINC `($__internal_28_$__cuda_sm70_shflsync_bfly_p) ;  /* 0x0000082000007944 */ /* 0x000fea0003c00000 */
        /* <DEDUP_REMOVED lines=104> */
[----:B------:R-:W-:Y:S05]  /*270e0*/  CALL.REL.NOINC `($__internal_28_$__cuda_sm70_shflsync_bfly_p) ;  /* 0x0000019000007944 */ /* 0x000fea0003c00000 */
[----:B-1----:R-:W-:Y:S01]  /*270f0*/  FADD.FTZ R157, R157, R110 ;  /* 0x0000006e9d9d7221 */ /* 0x002fe20000010000 */
[----:B------:R-:W-:Y:S01]  /*27100*/  MOV R108, 0x27150 ;  /* 0x00027150006c7802 */ /* 0x000fe20000000f00 */
[----:B------:R-:W-:Y:S02]  /*27110*/  IMAD.MOV.U32 R110, RZ, RZ, 0x2 ;  /* 0x00000002ff6e7424 */ /* 0x000fe400078e00ff */
[----:B------:R-:W-:Y:S02]  /*27120*/  IMAD.MOV.U32 R158, RZ, RZ, 0x1f ;  /* 0x0000001fff9e7424 */ /* 0x000fe400078e00ff */
[----:B------:R-:W-:Y:S02]  /*27130*/  IMAD.MOV.U32 R109, RZ, RZ, -0x1 ;  /* 0xffffffffff6d7424 */ /* 0x000fe400078e00ff */
[----:B------:R-:W-:Y:S05]  /*27140*/  CALL.REL.NOINC `($__internal_28_$__cuda_sm70_shflsync_bfly_p) ;  /* 0x0000013000007944 */ /* 0x000fea0003c00000 */
[----:B-1----:R-:W-:Y:S01]  /*27150*/  FADD.FTZ R157, R157, R110 ;  /* 0x0000006e9d9d7221 */ /* 0x002fe20000010000 */
[----:B------:R-:W-:Y:S01]  /*27160*/  MOV R108, 0x271b0 ;  /* 0x000271b0006c7802 */ /* 0x000fe20000000f00 */
[----:B------:R-:W-:-:S02]  /*27170*/  IMAD.MOV.U32 R110, RZ, RZ, 0x4 ;  /* 0x00000004ff6e7424 */ /* 0x000fc400078e00ff */
[----:B------:R-:W-:Y:S02]  /*27180*/  IMAD.MOV.U32 R158, RZ, RZ, 0x1f ;  /* 0x0000001fff9e7424 */ /* 0x000fe400078e00ff */
        /* <DEDUP_REMOVED lines=14> */
[----:B-1----:R-:W-:Y:S05]  /*27270*/  BRA `(.L_x_13493) ;  /* 0xffffde5000007947 */ /* 0x002fea000383ffff */
        .weak           $__internal_28_$__cuda_sm70_shflsync_bfly_p
        .type           $__internal_28_$__cuda_sm70_shflsync_bfly_p,@function
        .size           $__internal_28_$__cuda_sm70_shflsync_bfly_p,(.L_x_39472 - $__internal_28_$__cuda_sm70_shflsync_bfly_p)
$__internal_28_$__cuda_sm70_shflsync_bfly_p:
[----:B------:R-:W-:Y:S04]  /*27280*/  WARPSYNC R109 ;  /* 0x0000006d00007348 */ /* 0x000fe80003800000 */
[----:B------:R0:W1:Y:S02]  /*27290*/  SHFL.BFLY PT, R110, R157, R110, R158 ;  /* 0x0c00006e9d6e7389 */ /* 0x00006400000e009e */
[----:B0-----:R-:W-:-:S04]  /*272a0*/  IMAD.MOV.U32 R109, RZ, RZ, 0x0 ;  /* 0x00000000ff6d7424 */ /* 0x001fc800078e00ff */
[----:B------:R-:W-:Y:S05]  /*272b0*/  RET.REL.NODEC R108 `(_ZN10layer_norm31ln_parallel_residual_fwd_kernelINS_13Kernel_traitsI13__nv_bfloat16S2_fS2_fjLj1536ELj1ELj4ELj1ELj16ENS_18Kernel_traits_baseILj1536ES2_S2_fS2_fjLj128EEEEELb1ELb0ELb0EEEvNS_9FwdParamsE) ;  /* 0xfffd8d406c007950 */ /* 0x000fea0003c3ffff */
.L_x_13494:
        /* <DEDUP_REMOVED lines=12> */
.L_x_39472:


//--------------------- .text._ZN10layer_norm31ln_parallel_residual_fwd_kernelINS_13Kernel_traitsI13__nv_bfloat16S2_fS2_fjLj1536ELj1ELj4ELj1ELj16ENS_18Kernel_traits_baseILj1536ES2_S2_fS2_fjLj128EEEEELb1ELb0ELb1EEEvNS_9FwdParamsE --------------------------
	.section	.text._ZN10layer_norm31ln_parallel_residual_fwd_kernelINS_13Kernel_traitsI13__nv_bfloat16S2_fS2_fjLj1536ELj1ELj4ELj1ELj16ENS_18Kernel_traits_baseILj1536ES2_S2_fS2_fjLj128EEEEELb1ELb0ELb1EEEvNS_9FwdParamsE,"ax",@progbits
	.sectioninfo	@"SHI_REGISTERS=255"
	.align	128
        .global         _ZN10layer_norm31ln_parallel_residual_fwd_kernelINS_13Kernel_traitsI13__nv_bfloat16S2_fS2_fjLj1536ELj1ELj4ELj1ELj16ENS_18Kernel_traits_baseILj1536ES2_S2_fS2_fjLj128EEEEELb1ELb0ELb1EEEvNS_9FwdParamsE
        .type           _ZN10layer_norm31ln_parallel_residual_fwd_kernelINS_13Kernel_traitsI13__nv_bfloat16S2_fS2_fjLj1536ELj1ELj4ELj1ELj16ENS_18Kernel_traits_baseILj1536ES2_S2_fS2_fjLj128EEEEELb1ELb0ELb1EEEvNS_9FwdParamsE,@function
        .size           _ZN10layer_norm31ln_parallel_residual_fwd_kernelINS_13Kernel_traitsI13__nv_bfloat16S2_fS2_fjLj1536ELj1ELj4ELj1ELj16ENS_18Kernel_traits_baseILj1536ES2_S2_fS2_fjLj128EEEEELb1ELb0ELb1EEEvNS_9FwdParamsE,(.L_x_39473 - _ZN10layer_norm31ln_parallel_residual_fwd_kernelINS_13Kernel_traitsI13__nv_bfloat16S2_fS2_fjLj1536ELj1ELj4ELj1ELj16ENS_18Kernel_traits_baseILj1536ES2_S2_fS2_fjLj128EEEEELb1ELb0ELb1EEEvNS_9FwdParamsE)
        .other          _ZN10layer_norm31ln_parallel_residual_fwd_kernelINS_13Kernel_traitsI13__nv_bfloat16S2_fS2_fjLj1536ELj1ELj4ELj1ELj16ENS_18Kernel_traits_baseILj1536ES2_S2_fS2_fjLj128EEEEELb1ELb0ELb1EEEvNS_9FwdParamsE,@"STO_CUDA_ENTRY STV_DEFAULT"
_ZN10layer_norm31ln_parallel_residual_fwd_kernelINS_13Kernel_traitsI13__nv_bfloat16S2_fS2_fjLj1536ELj1ELj4ELj1ELj16ENS_18Kernel_traits_baseILj1536ES2_S2_fS2_fjLj128EEEEELb1ELb0ELb1EEEvNS_9FwdParamsE:
.text._ZN10layer_norm31ln_parallel_residual_fwd_kernelINS_13Kernel_traitsI13__nv_bfloat16S2_fS2_fjLj1536ELj1ELj4ELj1ELj16ENS_18Kernel_traits_baseILj1536ES2_S2_fS2_fjLj128EEEEELb1ELb0ELb1EEEvNS_9FwdParamsE:
        /* <DEDUP_REMOVED lines=73> */
[----:B------:R-:W-:-:S03]  /*0490*/  LOP3.LUT R13, R7, UR19, R14, 0x96, !PT ;  /* 0x00000013070d7c12 */ /* 0x000fc6000f8e960e */
[----:B------:R-:W-:Y:S01]  /*04a0*/  IMAD.SHL.U32 R21, R0, 0x10, RZ ;  /* 0x0000001000157824 */ /* 0x000fe200078e00ff */
[----:B------:R-:W-:Y:S02]  /*04b0*/  LOP3.LUT R14, R5, UR20, R12, 0x96, !PT ;  /* 0x00000014050e7c12 */ /* 0x000fe4000f8e960c */
[----:B------:R-:W-:Y:S02]  /*04c0*/  SHF.R.U32.HI R5, RZ, 0x5, R20 ;  /* 0x00000005ff057819 */ /* 0x000fe40000011614 */
[----:B------:R-:W-:-:S03]  /*04d0*/  IADD3 R2, P2, R21, c[0x0][0x220], RZ ;  /* 0x0000880015027a10 */ /* 0x000fc60007f5e0ff */
[----:B------:R-:W-:Y:S01]  /*04e0*/  IMAD R203, R203, 0x4, R5 ;  /* 0x00000004cbcb7824 */ /* 0x000fe200078e0205 */
[----:B------:R-:W-:Y:S01]  /*04f0*/  UIADD3 UR21, UR4, 0x5384540f, URZ ;  /* 0x5384540f04157890 */ /* 0x000fe2000fffe03f */
[----:B------:R-:W-:Y:S01]  /*0500*/  IMAD.X R3, RZ, RZ, c[0x0][0x224], P2 ;  /* 0x00008900ff037624 */ /* 0x000fe200010e06ff */
[----:B------:R-:W-:Y:S01]  /*0510*/  UIADD3 UR22, UR5, 0x1fd5c5a3, URZ ;  /* 0x1fd5c5a305167890 */ /* 0x000fe2000fffe03f */
[----:B------:R-:W-:Y:S01]  /*0520*/  IMAD.WIDE.U32 R12, R13, -0x2daee0ad, RZ ;  /* 0xd2511f530d0c7825 */ /* 0x000fe200078e00ff */
[----:B------:R-:W-:Y:S01]  /*0530*/  ISETP.GE.AND P2, PT, R203, c[0x0][0x164], PT ;  /* 0x00005900cb007a0c */ /* 0x000fe20003f46270 */
[----:B------:R-:W-:Y:S01]  /*0540*/  UIADD3 UR23, UR4, -0xe443238, URZ ;  /* 0xf1bbcdc804177890 */ /* 0x000fe2000fffe03f */
[----:B------:R0:W5:Y:S01]  /*0550*/  @P1 LDG.E.128 R56, [R2.64] ;  /* 0x0000000602381981 */ /* 0x000162000c1e1d00 */
[----:B------:R-:W-:Y:S01]  /*0560*/  IMAD.WIDE.U32 R14, R14, -0x326172a9, RZ ;  /* 0xcd9e8d570e0e7825 */ /* 0x000fe200078e00ff */
[----:B------:R-:W-:Y:S01]  /*0570*/  LOP3.LUT R200, R13, UR22, R4, 0x96, !PT ;  /* 0x000000160dc87c12 */ /* 0x000fe2000f8e9604 */
[----:B------:R-:W-:Y:S01]  /*0580*/  UIADD3 UR24, UR5, -0x24c28bd8, URZ ;  /* 0xdb3d742805187890 */ /* 0x000fe2000fffe03f */
[----:B------:R0:W5:Y:S02]  /*0590*/  @P1 LDG.E.128 R52, [R2.64+0x200] ;  /* 0x0002000602341981 */ /* 0x000164000c1e1d00 */
[----:B------:R-:W-:Y:S01]  /*05a0*/  LOP3.LUT R201, R15, UR21, R6, 0x96, !PT ;  /* 0x000000150fc97c12 */ /* 0x000fe2000f8e9606 */
[----:B------:R-:W-:Y:S01]  /*05b0*/  IMAD.HI.U32 R7, R200, -0x326172a9, RZ ;  /* 0xcd9e8d57c8077827 */ /* 0x000fe200078e00ff */
[----:B------:R0:W5:Y:S01]  /*05c0*/  @P1 LDG.E.128 R48, [R2.64+0x400] ;  /* 0x0004000602301981 */ /* 0x000162000c1e1d00 */
[----:B------:R-:W-:-:S03]  /*05d0*/  IADD3 R4, P3, R21, c[0x0][0x1b8], RZ ;  /* 0x00006e0015047a10 */ /* 0x000fc60007f7e0ff */
[----:B------:R0:W5:Y:S04]  /*05e0*/  @P1 LDG.E.128 R44, [R2.64+0x600] ;  /* 0x00060006022c1981 */ /* 0x000168000c1e1d00 */
[----:B------:R0:W5:Y:S01]  /*05f0*/  @P1 LDG.E.128 R40, [R2.64+0x800] ;  /* 0x0008000602281981 */ /* 0x000162000c1e1d00 */
[----:B------:R-:W-:Y:S01]  /*0600*/  IMAD.X R5, RZ, RZ, c[0x0][0x1bc], P3 ;  /* 0x00006f00ff057624 */ /* 0x000fe200018e06ff */
[----:B------:R-:W-:Y:S01]  /*0610*/  LOP3.LUT R202, R7, UR23, R14, 0x96, !PT ;  /* 0x0000001707ca7c12 */ /* 0x000fe2000f8e960e */
[----:B0-----:R-:W-:-:S05]  /*0620*/  IMAD.HI.U32 R3, R201, -0x2daee0ad, RZ ;  /* 0xd2511f53c9037827 */ /* 0x001fca00078e00ff */
[----:B------:R-:W-:Y:S01]  /*0630*/  LOP3.LUT R204, R3, UR24, R12, 0x96, !PT ;  /* 0x0000001803cc7c12 */ /* 0x000fe2000f8e960c */
[----:B------:R-:W-:Y:S06]  /*0640*/  @P2 EXIT ;  /* 0x000000000000294d */ /* 0x000fec0003800000 */
[----:B------:R-:W-:Y:S01]  /*0650*/  IMAD.WIDE.U32 R2, R0, R23, c[0x0][0x1b0] ;  /* 0x00006c0000027625 */ /* 0x000fe200078e0017 */
[----:B-----5:R-:W-:Y:S01]  /*0660*/  @!P0 CS2R R8, SRZ ;  /* 0x0000000000088805 */ /* 0x020fe2000001ff00 */
[----:B------:R-:W-:Y:S01]  /*0670*/  @!P0 CS2R R10, SRZ ;  /* 0x00000000000a8805 */ /* 0x000fe2000001ff00 */
        /* <DEDUP_REMOVED lines=16> */
[----:B------:R0:W5:Y:S01]  /*0780*/  LDG.E.128 R116, [R4.64+0xa00] ;  /* 0x000a000604747981 */ /* 0x000162000c1e1d00 */
[----:B------:R-:W-:-:S03]  /*0790*/  PRMT R13, RZ, 0x7610, R17 ;  /* 0x00007610ff0d7816 */ /* 0x000fc60000000011 */
[----:B------:R1:W5:Y:S01]  /*07a0*/  LDG.E.128 R112, [R2.64] ;  /* 0x0000000602707981 */ /* 0x000362000c1e1d00 */
[----:B------:R-:W-:-:S03]  /*07b0*/  @!P0 CS2R R64, SRZ ;  /* 0x0000000000408805 */ /* 0x000fc6000001ff00 */
[----:B------:R1:W5:Y:S01]  /*07c0*/  LDG.E.128 R108, [R2.64+0x200] ;  /* 0x00020006026c7981 */ /* 0x000362000c1e1d00 */
[----:B0-----:R-:W-:-:S03]  /*07d0*/  PRMT R4, RZ, 0x5410, R9 ;  /* 0x00005410ff047816 */ /* 0x001fc60000000009 */
[----:B------:R1:W5:Y:S01]  /*07e0*/  LDG.E.128 R104, [R2.64+0x400] ;  /* 0x0004000602687981 */ /* 0x000362000c1e1d00 */
[----:B------:R-:W-:-:S03]  /*07f0*/  PRMT R5, RZ, 0x7610, R9 ;  /* 0x00007610ff057816 */ /* 0x000fc60000000009 */
[----:B------:R1:W5:Y:S01]  /*0800*/  LDG.E.128 R100, [R2.64+0x600] ;  /* 0x0006000602647981 */ /* 0x000362000c1e1d00 */
[----:B------:R-:W-:-:S03]  /*0810*/  PRMT R9, RZ, 0x7610, R11 ;  /* 0x00007610ff097816 */ /* 0x000fc6000000000b */
[----:B------:R1:W5:Y:S01]  /*0820*/  LDG.E.128 R96, [R2.64+0x800] ;  /* 0x0008000602607981 */ /* 0x000362000c1e1d00 */
[----:B------:R-:W-:-:S03]  /*0830*/  @!P0 CS2R R66, SRZ ;  /* 0x0000000000428805 */ /* 0x000fc6000001ff00 */
        /* <DEDUP_REMOVED lines=10> */
[--C-:B-1----:R-:W-:Y:S01]  /*08e0*/  PRMT R2, RZ, 0x5410, R8.reuse ;  /* 0x00005410ff027816 */ /* 0x102fe20000000008 */
[----:B------:R-:W-:Y:S01]  /*08f0*/  @!P1 CS2R R46, SRZ ;  /* 0x00000000002e9805 */ /* 0x000fe2000001ff00 */
[----:B------:R-:W-:Y:S01]  /*0900*/  PRMT R3, RZ, 0x7610, R8 ;  /* 0x00007610ff037816 */ /* 0x000fe20000000008 */
[----:B------:R-:W-:Y:S01]  /*0910*/  @!P1 CS2R R42, SRZ ;  /* 0x00000000002a9805 */ /* 0x000fe2000001ff00 */
[----:B------:R-:W-:Y:S01]  /*0920*/  PRMT R8, RZ, 0x5410, R11 ;  /* 0x00005410ff087816 */ /* 0x000fe2000000000b */
[----:B------:R-:W-:Y:S01]  /*0930*/  UIADD3 UR25, UR4, -0x700cb87f, URZ ;  /* 0x8ff3478104197890 */ /* 0x000fe2000fffe03f */
[----:B------:R-:W-:Y:S01]  /*0940*/  PRMT R11, RZ, 0x7610, R16 ;  /* 0x00007610ff0b7816 */ /* 0x000fe20000000010 */
[----:B------:R-:W-:Y:S01]  /*0950*/  UIADD3 UR26, UR5, -0x695add53, URZ ;  /* 0x96a522ad051a7890 */ /* 0x000fe2000fffe03f */
[--C-:B------:R-:W-:Y:S01]  /*0960*/  PRMT R189, RZ, 0x5410, R40.reuse ;  /* 0x00005410ffbd7816 */ /* 0x100fe20000000028 */
[----:B------:R-:W-:Y:S01]  /*0970*/  @!P1 CS2R R36, SRZ ;  /* 0x0000000000249805 */ /* 0x000fe2000001ff00 */
[----:B------:R-:W-:Y:S01]  /*0980*/  PRMT R192, RZ, 0x7610, R40 ;  /* 0x00007610ffc07816 */ /* 0x000fe20000000028 */
[----:B------:R-:W-:Y:S01]  /*0990*/  @!P1 CS2R R38, SRZ ;  /* 0x0000000000269805 */ /* 0x000fe2000001ff00 */
[--C-:B------:R-:W-:Y:S01]  /*09a0*/  PRMT R191, RZ, 0x5410, R41.reuse ;  /* 0x00005410ffbf7816 */ /* 0x100fe20000000029 */
[----:B------:R-:W-:Y:S01]  /*09b0*/  IMAD R201, R201, -0x2daee0ad, RZ ;  /* 0xd2511f53c9c97824 */ /* 0x000fe200078e02ff */
[----:B------:R-:W-:Y:S01]  /*09c0*/  PRMT R194, RZ, 0x7610, R41 ;  /* 0x00007610ffc27816 */ /* 0x000fe20000000029 */
[----:B------:R-:W-:Y:S01]  /*09d0*/  IMAD R200, R200, -0x326172a9, RZ ;  /* 0xcd9e8d57c8c87824 */ /* 0x000fe200078e02ff */
[--C-:B------:R-:W-:Y:S01]  /*09e0*/  PRMT R14, RZ, 0x5410, R18.reuse ;  /* 0x00005410ff0e7816 */ /* 0x100fe20000000012 */
[----:B------:R-:W-:Y:S01]  /*09f0*/  IMAD.HI.U32 R41, R204, -0x326172a9, RZ ;  /* 0xcd9e8d57cc297827 */ /* 0x000fe200078e00ff */
[----:B------:R-:W-:Y:S01]  /*0a00*/  PRMT R15, RZ, 0x7610, R18 ;  /* 0x00007610ff0f7816 */ /* 0x000fe20000000012 */
[----:B------:R-:W-:Y:S01]  /*0a10*/  BSSY B0, `(.L_x_13495) ;  /* 0x000247c000007945 */ /* 0x000fe20003800000 */
[--C-:B------:R-:W-:Y:S01]  /*0a20*/  PRMT R16, RZ, 0x5410, R19.reuse ;  /* 0x00005410ff107816 */ /* 0x100fe20000000013 */
[----:B------:R-:W-:Y:S01]  /*0a30*/  IMAD.HI.U32 R40, R202, -0x2daee0ad, RZ ;  /* 0xd2511f53ca287827 */ /* 0x000fe200078e00ff */
[----:B------:R-:W-:-:S02]  /*0a40*/  PRMT R17, RZ, 0x7610, R19 ;  /* 0x00007610ff117816 */ /* 0x000fc40000000013 */
[--C-:B------:R-:W-:Y:S01]  /*0a50*/  PRMT R18, RZ, 0x5410, R24.reuse ;  /* 0x00005410ff127816 */ /* 0x100fe20000000018 */
[----:B------:R-:W-:Y:S01]  /*0a60*/  IMAD R204, R204, -0x326172a9, RZ ;  /* 0xcd9e8d57cccc7824 */ /* 0x000fe200078e02ff */
[----:B------:R-:W-:Y:S01]  /*0a70*/  PRMT R19, RZ, 0x7610, R24 ;  /* 0x00007610ff137816 */ /* 0x000fe20000000018 */
[----:B------:R-:W-:Y:S01]  /*0a80*/  IMAD R202, R202, -0x2daee0ad, RZ ;  /* 0xd2511f53caca7824 */ /* 0x000fe200078e02ff */
[--C-:B------:R-:W-:Y:S01]  /*0a90*/  PRMT R20, RZ, 0x5410, R25.reuse ;  /* 0x00005410ff147816 */ /* 0x100fe20000000019 */
[----:B------:R-:W-:Y:S01]  /*0aa0*/  IMAD.MOV.U32 R199, RZ, RZ, RZ ;  /* 0x000000ffffc77224 */ /* 0x000fe200078e00ff */
        /* <DEDUP_REMOVED lines=65> */
[----:B------:R-:W-:Y:S02]  /*0ec0*/  LOP3.LUT R200, R41, UR25, R200, 0x96, !PT ;  /* 0x0000001929c87c12 */ /* 0x000fe4000f8e96c8 */
[----:B------:R-:W-:Y:S02]  /*0ed0*/  LOP3.LUT R201, R40, UR26, R201, 0x96, !PT ;  /* 0x0000001a28c97c12 */ /* 0x000fe4000f8e96c9 */
[----:B------:R-:W-:Y:S02]  /*0ee0*/  LOP3.LUT R225, R68, 0x3, RZ, 0xc0, !PT ;  /* 0x0000000344e17812 */ /* 0x000fe400078ec0ff */
        /* <DEDUP_REMOVED lines=8> */
.L_x_14273:
[----:B------:R-:W-:Y:S01]  /*0f70*/  ISETP.NE.U32.AND P0, PT, RZ, c[0x0][0x178], PT ;  /* 0x00005e00ff007a0c */ /* 0x000fe20003f05070 */
[----:B------:R-:W-:Y:S01]  /*0f80*/  IMAD R36, R203, c[0x0][0x168], RZ ;  /* 0x00005a00cb247a24 */ /* 0x000fe200078e02ff */
[----:B------:R-:W-:Y:S01]  /*0f90*/  ISETP.NE.U32.AND P1, PT, RZ, c[0x0][0x180], PT ;  /* 0x00006000ff007a0c */ /* 0x000fe20003f25070 */
[----:B------:R-:W-:Y:S01]  /*0fa0*/  IMAD.MOV.U32 R143, RZ, RZ, 0x10 ;  /* 0x00000010ff8f7424 */ /* 0x000fe200078e00ff */
[----:B------:R-:W-:Y:S02]  /*0fb0*/  ISETP.NE.AND.EX P3, PT, RZ, c[0x0][0x17c], PT, P0 ;  /* 0x00005f00ff007a0c */ /* 0x000fe40003f65300 */
[----:B------:R-:W-:Y:S02]  /*0fc0*/  ISETP.NE.AND.EX P0, PT, RZ, c[0x0][0x184], PT, P1 ;  /* 0x00006100ff007a0c */ /* 0x000fe40003f05310 */
[----:B------:R-:W-:Y:S02]  /*0fd0*/  SHF.R.S32.HI R37, RZ, 0x1f, R36 ;  /* 0x0000001fff257819 */ /* 0x000fe40000011424 */
[----:B------:R-:W-:-:S02]  /*0fe0*/  LOP3.LUT R223, R223, 0xffffffdf, RZ, 0xc0, !PT ;  /* 0xffffffdfdfdf7812 */ /* 0x000fc400078ec0ff */
        /* <DEDUP_REMOVED lines=11> */
[----:B------:R0:W5:Y:S04]  /*10a0*/  @P0 LDG.E.128 R84, [R42.64] ;  /* 0x000000062a540981 */ /* 0x000168000c1e1d00 */
[----:B------:R0:W5:Y:S01]  /*10b0*/  @P0 LDG.E.128 R80, [R42.64+0x10] ;  /* 0x000010062a500981 */ /* 0x000162000c1e1d00 */
[----:B------:R-:W-:-:S02]  /*10c0*/  ISETP.NE.AND P1, PT, R225, 0x1, PT ;  /* 0x00000001e100780c */ /* 0x000fc40003f25270 */
        /* <DEDUP_REMOVED lines=10> */
.L_x_13497:
[----:B0-----:R-:W-:Y:S02]  /*1170*/  IMAD.MOV.U32 R48, RZ, RZ, R204 ;  /* 0x000000ffff307224 */ /* 0x001fe400078e00cc */
.L_x_13498:
[----:B------:R-:W-:Y:S05]  /*1180*/  BSYNC B1 ;  /* 0x0000000000017941 */ /* 0x000fea0003800000 */
.L_x_13496:
        /* <DEDUP_REMOVED lines=16> */
.L_x_13502:
[----:B------:R-:W-:Y:S05]  /*1290*/  BSYNC B2 ;  /* 0x0000000000027941 */ /* 0x000fea0003800000 */
.L_x_13501:
        /* <DEDUP_REMOVED lines=44> */
.L_x_13500:
[----:B------:R-:W-:Y:S05]  /*1560*/  BSYNC B1 ;  /* 0x0000000000017941 */ /* 0x000fea0003800000 */
.L_x_13499:
        /* <DEDUP_REMOVED lines=15> */
[----:B------:R-:W-:Y:S02]  /*1660*/  IMAD.MOV.U32 R40, RZ, RZ, R44 ;  /* 0x000000ffff287224 */ /* 0x000fe400078e002c */
[----:B------:R-:W-:Y:S01]  /*1670*/  FADD.FTZ R76, R84, R76 ;  /* 0x0000004c544c7221 */ /* 0x000fe20000010000 */
[----:B------:R-:W-:Y:S05]  /*1680*/  BRA `(.L_x_13504) ;  /* 0x0000055000007947 */ /* 0x000fea0003800000 */
.L_x_13503:
        /* <DEDUP_REMOVED lines=12> */
.L_x_13506:
[----:B------:R-:W-:Y:S02]  /*1750*/  IMAD.MOV.U32 R47, RZ, RZ, R204 ;  /* 0x000000ffff2f7224 */ /* 0x000fe400078e00cc */
.L_x_13507:
[----:B------:R-:W-:Y:S05]  /*1760*/  BSYNC B1 ;  /* 0x0000000000017941 */ /* 0x000fea0003800000 */
.L_x_13505:
        /* <DEDUP_REMOVED lines=16> */
.L_x_13511:
[----:B------:R-:W-:Y:S05]  /*1870*/  BSYNC B2 ;  /* 0x0000000000027941 */ /* 0x000fea0003800000 */
.L_x_13510:
        /* <DEDUP_REMOVED lines=44> */
.L_x_13509:
[----:B------:R-:W-:Y:S05]  /*1b40*/  BSYNC B1 ;  /* 0x0000000000017941 */ /* 0x000fea0003800000 */
.L_x_13508:
[----:B------:R-:W0:Y:S01]  /*1b50*/  I2F.U32 R41, R47 ;  /* 0x0000002f00297306 */ /* 0x000e220000201000 */
[----:B------:R-:W-:-:S05]  /*1b60*/  PRMT R42, RZ, 0x5410, R88 ;  /* 0x00005410ff2a7816 */ /* 0x000fca0000000058 */
[----:B------:R-:W-:Y:S02]  /*1b70*/  FMUL.FTZ R42, R42, c[0x0][0x1e8] ;  /* 0x00007a002a2a7a20 */ /* 0x000fe40000410000 */
[----:B0-----:R-:W-:-:S05]  /*1b80*/  FFMA.FTZ R41, R41, R230, 1.1641532182693481445e-10 ;  /* 0x2f00000029297423 */ /* 0x001fca00000100e6 */
[----:B------:R-:W-:-:S04]  /*1b90*/  FSETP.GTU.FTZ.AND P1, PT, R41, c[0x0][0x1e4], PT ;  /* 0x0000790029007a0b */ /* 0x000fc80003f3c000 */
[----:B------:R-:W-:Y:S02]  /*1ba0*/  FSEL R41, R42, RZ, !P1 ;  /* 0x000000ff2a297208 */ /* 0x000fe40004800000 */
[----:B------:R-:W-:-:S03]  /*1bb0*/  SEL R222, RZ, 0x1, P1 ;  /* 0x00000001ffde7807 */ /* 0x000fc60000800000 */
[----:B------:R-:W-:-:S04]  /*1bc0*/  FADD.FTZ R76, R76, R41 ;  /* 0x000000294c4c7221 */ /* 0x000fc80000010000 */
[----:B------:R-:W-:Y:S02]  /*1bd0*/  @P0 FADD.FTZ R76, R84, R76 ;  /* 0x0000004c544c0221 */ /* 0x000fe40000010000 */
.L_x_13504:
        /* <DEDUP_REMOVED lines=12> */
.L_x_13513:
[----:B------:R-:W-:Y:S02]  /*1ca0*/  IMAD.MOV.U32 R47, RZ, RZ, R204 ;  /* 0x000000ffff2f7224 */ /* 0x000fe400078e00cc */
.L_x_13514:
[----:B------:R-:W-:Y:S05]  /*1cb0*/  BSYNC B1 ;  /* 0x0000000000017941 */ /* 0x000fea0003800000 */
.L_x_13512:
        /* <DEDUP_REMOVED lines=16> */
.L_x_13518:
[----:B------:R-:W-:Y:S05]  /*1dc0*/  BSYNC B2 ;  /* 0x0000000000027941 */ /* 0x000fea0003800000 */
.L_x_13517:
        /* <DEDUP_REMOVED lines=44> */
.L_x_13516:
[----:B------:R-:W-:Y:S05]  /*2090*/  BSYNC B1 ;  /* 0x0000000000017941 */ /* 0x000fea0003800000 */
.L_x_13515:
        /* <DEDUP_REMOVED lines=13> */
.L_x_13519:
        /* <DEDUP_REMOVED lines=12> */
.L_x_13522:
[----:B------:R-:W-:Y:S02]  /*2230*/  IMAD.MOV.U32 R50, RZ, RZ, R204 ;  /* 0x000000ffff327224 */ /* 0x000fe400078e00cc */
.L_x_13523:
[----:B------:R-:W-:Y:S05]  /*2240*/  BSYNC B1 ;  /* 0x0000000000017941 */ /* 0x000fea0003800000 */
.L_x_13521:
        /* <DEDUP_REMOVED lines=16> */
.L_x_13527:
[----:B------:R-:W-:Y:S05]  /*2350*/  BSYNC B2 ;  /* 0x0000000000027941 */ /* 0x000fea0003800000 */
.L_x_13526:
        /* <DEDUP_REMOVED lines=44> */
.L_x_13525:
[----:B------:R-:W-:Y:S05]  /*2620*/  BSYNC B1 ;  /* 0x0000000000017941 */ /* 0x000fea0003800000 */
.L_x_13524:
        /* <DEDUP_REMOVED lines=9> */
.L_x_13520:
        /* <DEDUP_REMOVED lines=12> */
.L_x_13529:
[----:B------:R-:W-:Y:S02]  /*2780*/  IMAD.MOV.U32 R50, RZ, RZ, R204 ;  /* 0x000000ffff327224 */ /* 0x000fe400078e00cc */
.L_x_13530:
[----:B------:R-:W-:Y:S05]  /*2790*/  BSYNC B1 ;  /* 0x0000000000017941 */ /* 0x000fea0003800000 */
.L_x_13528:
        /* <DEDUP_REMOVED lines=16> */
.L_x_13534:
[----:B------:R-:W-:Y:S05]  /*28a0*/  BSYNC B2 ;  /* 0x0000000000027941 */ /* 0x000fea0003800000 */
.L_x_13533:
        /* <DEDUP_REMOVED lines=44> */
.L_x_13532:
[----:B------:R-:W-:Y:S05]  /*2b70*/  BSYNC B1 ;  /* 0x0000000000017941 */ /* 0x000fea0003800000 */
.L_x_13531:
        /* <DEDUP_REMOVED lines=10> */
[----:B------:R-:W-:Y:S01]  /*2c20*/  MOV R36, R40 ;  /* 0x0000002800247202 */ /* 0x000fe20000000f00 */
[----:B------:R-:W-:Y:S01]  /*2c30*/  FADD.FTZ R78, R86, R78 ;  /* 0x0000004e564e7221 */ /* 0x000fe20000010000 */
[----:B------:R-:W-:Y:S05]  /*2c40*/  BRA `(.L_x_13536) ;  /* 0x0000055000007947 */ /* 0x000fea0003800000 */
.L_x_13535:
        /* <DEDUP_REMOVED lines=12> */
.L_x_13538:
[----:B------:R-:W-:Y:S02]  /*2d10*/  IMAD.MOV.U32 R49, RZ, RZ, R204 ;  /* 0x000000ffff317224 */ /* 0x000fe400078e00cc */
.L_x_13539:
[----:B------:R-:W-:Y:S05]  /*2d20*/  BSYNC B1 ;  /* 0x0000000000017941 */ /* 0x000fea0003800000 */
.L_x_13537:
        /* <DEDUP_REMOVED lines=16> */
.L_x_13543:
[----:B------:R-:W-:Y:S05]  /*2e30*/  BSYNC B2 ;  /* 0x0000000000027941 */ /* 0x000fea0003800000 */
.L_x_13542:
        /* <DEDUP_REMOVED lines=44> */
.L_x_13541:
[----:B------:R-:W-:Y:S05]  /*3100*/  BSYNC B1 ;  /* 0x0000000000017941 */ /* 0x000fea0003800000 */
.L_x_13540:
        /* <DEDUP_REMOVED lines=9> */
.L_x_13536:
        /* <DEDUP_REMOVED lines=12> */
.L_x_13545:
[----:B------:R-:W-:Y:S02]  /*3260*/  MOV R49, R204 ;  /* 0x000000cc00317202 */ /* 0x000fe40000000f00 */
.L_x_13546:
[----:B------:R-:W-:Y:S05]  /*3270*/  BSYNC B1 ;  /* 0x0000000000017941 */ /* 0x000fea0003800000 */
.L_x_13544:
        /* <DEDUP_REMOVED lines=16> */
.L_x_13550:
[----:B------:R-:W-:Y:S05]  /*3380*/  BSYNC B2 ;  /* 0x0000000000027941 */ /* 0x000fea0003800000 */
.L_x_13549:
        /* <DEDUP_REMOVED lines=44> */
.L_x_13548:
[----:B------:R-:W-:Y:S05]  /*3650*/  BSYNC B1 ;  /* 0x0000000000017941 */ /* 0x000fea0003800000 */
.L_x_13547:
        /* <DEDUP_REMOVED lines=12> */
.L_x_13551:
        /* <DEDUP_REMOVED lines=12> */
.L_x_13554:
[----:B------:R-:W-:Y:S02]  /*37e0*/  IMAD.MOV.U32 R49, RZ, RZ, R204 ;  /* 0x000000ffff317224 */ /* 0x000fe400078e00cc */
.L_x_13555:
[----:B------:R-:W-:Y:S05]  /*37f0*/  BSYNC B1 ;  /* 0x0000000000017941 */ /* 0x000fea0003800000 */
.L_x_13553:
        /* <DEDUP_REMOVED lines=16> */
.L_x_13559:
[----:B------:R-:W-:Y:S05]  /*3900*/  BSYNC B2 ;  /* 0x0000000000027941 */ /* 0x000fea0003800000 */
.L_x_13558:
        /* <DEDUP_REMOVED lines=44> */
.L_x_13557:
[----:B------:R-:W-:Y:S05]  /*3bd0*/  BSYNC B1 ;  /* 0x0000000000017941 */ /* 0x000fea0003800000 */
.L_x_13556:
        /* <DEDUP_REMOVED lines=9> */
.L_x_13552:
        /* <DEDUP_REMOVED lines=12> */
.L_x_13561:
[----:B------:R-:W-:Y:S02]  /*3d30*/  IMAD.MOV.U32 R49, RZ, RZ, R204 ;  /* 0x000000ffff317224 */ /* 0x000fe400078e00cc */
.L_x_13562:
[----:B------:R-:W-:Y:S05]  /*3d40*/  BSYNC B1 ;  /* 0x0000000000017941 */ /* 0x000fea0003800000 */
.L_x_13560:
        /* <DEDUP_REMOVED lines=16> */
.L_x_13566:
[----:B------:R-:W-:Y:S05]  /*3e50*/  BSYNC B2 ;  /* 0x0000000000027941 */ /* 0x000fea0003800000 */
.L_x_13565:
        /* <DEDUP_REMOVED lines=44> */
.L_x_13564:
[----:B------:R-:W-:Y:S05]  /*4120*/  BSYNC B1 ;  /* 0x0000000000017941 */ /* 0x000fea0003800000 */
.L_x_13563:
        /* <DEDUP_REMOVED lines=12> */
.L_x_13567:
        /* <DEDUP_REMOVED lines=12> */
.L_x_13570:
[----:B------:R-:W-:Y:S02]  /*42b0*/  IMAD.MOV.U32 R49, RZ, RZ, R204 ;  /* 0x000000ffff317224 */ /* 0x000fe400078e00cc */
.L_x_13571:
[----:B------:R-:W-:Y:S05]  /*42c0*/  BSYNC B1 ;  /* 0x0000000000017941 */ /* 0x000fea0003800000 */
.L_x_13569:
        /* <DEDUP_REMOVED lines=16> */
.L_x_13575:
[----:B------:R-:W-:Y:S05]  /*43d0*/  BSYNC B2 ;  /* 0x0000000000027941 */ /* 0x000fea0003800000 */
.L_x_13574:
        /* <DEDUP_REMOVED lines=44> */
.L_x_13573:
[----:B------:R-:W-:Y:S05]  /*46a0*/  BSYNC B1 ;  /* 0x0000000000017941 */ /* 0x000fea0003800000 */
.L_x_13572:
        /* <DEDUP_REMOVED lines=9> */
.L_x_13568:
        /* <DEDUP_REMOVED lines=12> */
.L_x_13577:
[----:B------:R-:W-:Y:S02]  /*4800*/  IMAD.MOV.U32 R49, RZ, RZ, R204 ;  /* 0x000000ffff317224 */ /* 0x000fe400078e00cc */
.L_x_13578:
[----:B------:R-:W-:Y:S05]  /*4810*/  BSYNC B1 ;  /* 0x0000000000017941 */ /* 0x000fea0003800000 */
.L_x_13576:
        /* <DEDUP_REMOVED lines=16> */
.L_x_13582:
[----:B------:R-:W-:Y:S05]  /*4920*/  BSYNC B2 ;  /* 0x0000000000027941 */ /* 0x000fea0003800000 */
.L_x_13581:
        /* <DEDUP_REMOVED lines=44> */
.L_x_13580:
[----:B------:R-:W-:Y:S05]  /*4bf0*/  BSYNC B1 ;  /* 0x0000000000017941 */ /* 0x000fea0003800000 */
.L_x_13579:
        /* <DEDUP_REMOVED lines=12> */
.L_x_13583:
        /* <DEDUP_REMOVED lines=12> */
.L_x_13586:
[----:B------:R-:W-:Y:S02]  /*4d80*/  MOV R38, R204 ;  /* 0x000000cc00267202 */ /* 0x000fe40000000f00 */
.L_x_13587:
[----:B------:R-:W-:Y:S05]  /*4d90*/  BSYNC B1 ;  /* 0x0000000000017941 */ /* 0x000fea0003800000 */
.L_x_13585:
        /* <DEDUP_REMOVED lines=16> */
.L_x_13591:
[----:B------:R-:W-:Y:S05]  /*4ea0*/  BSYNC B2 ;  /* 0x0000000000027941 */ /* 0x000fea0003800000 */
.L_x_13590:
        /* <DEDUP_REMOVED lines=44> */
.L_x_13589:
[----:B------:R-:W-:Y:S05]  /*5170*/  BSYNC B1 ;  /* 0x0000000000017941 */ /* 0x000fea0003800000 */
.L_x_13588:
[----:B------:R0:W1:Y:S02]  /*5180*/  I2F.U32 R37, R38 ;  /* 0x0000002600257306 */ /* 0x0000640000201000 */
[----:B0-----:R-:W-:-:S05]  /*5190*/  PRMT R38, RZ, 0x7610, R90 ;  /* 0x00007610ff267816 */ /* 0x001fca000000005a */
[----:B------:R-:W-:Y:S02]  /*51a0*/  FMUL.FTZ R40, R38, c[0x0][0x1e8] ;  /* 0x00007a0026287a20 */ /* 0x000fe40000410000 */
[----:B-1----:R-:W-:-:S05]  /*51b0*/  FFMA.FTZ R37, R37, R230, 1.1641532182693481445e-10 ;  /* 0x2f00000025257423 */ /* 0x002fca00000100e6 */
[----:B------:R-:W-:-:S04]  /*51c0*/  FSETP.GTU.FTZ.AND P4, PT, R37, c[0x0][0x1e4], PT ;  /* 0x0000790025007a0b */ /* 0x000fc80003f9c000 */
[----:B------:R-:W-:Y:S02]  /*51d0*/  FSEL R40, R40, RZ, !P4 ;  /* 0x000000ff28287208 */ /* 0x000fe40006000000 */
[----:B------:R-:W-:-:S03]  /*51e0*/  SEL R217, RZ, 0x1, P4 ;  /* 0x00000001ffd97807 */ /* 0x000fc60002000000 */
[----:B------:R-:W-:-:S04]  /*51f0*/  FADD.FTZ R73, R73, R40 ;  /* 0x0000002849497221 */ /* 0x000fc80000010000 */
[----:B------:R-:W-:Y:S02]  /*5200*/  @P0 FADD.FTZ R73, R81, R73 ;  /* 0x0000004951490221 */ /* 0x000fe40000010000 */
.L_x_13584:
        /* <DEDUP_REMOVED lines=12> */
.L_x_13593:
[----:B------:R-:W-:Y:S02]  /*52d0*/  IMAD.MOV.U32 R38, RZ, RZ, R204 ;  /* 0x000000ffff267224 */ /* 0x000fe400078e00cc */
.L_x_13594:
[----:B------:R-:W-:Y:S05]  /*52e0*/  BSYNC B1 ;  /* 0x0000000000017941 */ /* 0x000fea0003800000 */
.L_x_13592:
        /* <DEDUP_REMOVED lines=16> */
.L_x_13598:
[----:B------:R-:W-:Y:S05]  /*53f0*/  BSYNC B2 ;  /* 0x0000000000027941 */ /* 0x000fea0003800000 */
.L_x_13597:
        /* <DEDUP_REMOVED lines=44> */
.L_x_13596:
[----:B------:R-:W-:Y:S05]  /*56c0*/  BSYNC B1 ;  /* 0x0000000000017941 */ /* 0x000fea0003800000 */
.L_x_13595:
        /* <DEDUP_REMOVED lines=12> */
.L_x_13599:
        /* <DEDUP_REMOVED lines=12> */
.L_x_13602:
[----:B------:R-:W-:Y:S02]  /*5850*/  IMAD.MOV.U32 R38, RZ, RZ, R204 ;  /* 0x000000ffff267224 */ /* 0x000fe400078e00cc */
.L_x_13603:
[----:B------:R-:W-:Y:S05]  /*5860*/  BSYNC B1 ;  /* 0x0000000000017941 */ /* 0x000fea0003800000 */
.L_x_13601:
        /* <DEDUP_REMOVED lines=16> */
.L_x_13607:
[----:B------:R-:W-:Y:S05]  /*5970*/  BSYNC B2 ;  /* 0x0000000000027941 */ /* 0x000fea0003800000 */
.L_x_13606:
        /* <DEDUP_REMOVED lines=44> */
.L_x_13605:
[----:B------:R-:W-:Y:S05]  /*5c40*/  BSYNC B1 ;  /* 0x0000000000017941 */ /* 0x000fea0003800000 */
.L_x_13604:
        /* <DEDUP_REMOVED lines=9> */
.L_x_13600:
        /* <DEDUP_REMOVED lines=12> */
.L_x_13609:
[----:B------:R-:W-:Y:S02]  /*5da0*/  IMAD.MOV.U32 R38, RZ, RZ, R204 ;  /* 0x000000ffff267224 */ /* 0x000fe400078e00cc */
.L_x_13610:
[----:B------:R-:W-:Y:S05]  /*5db0*/  BSYNC B1 ;  /* 0x0000000000017941 */ /* 0x000fea0003800000 */
.L_x_13608:
        /* <DEDUP_REMOVED lines=16> */
.L_x_13614:
[----:B------:R-:W-:Y:S05]  /*5ec0*/  BSYNC B2 ;  /* 0x0000000000027941 */ /* 0x000fea0003800000 */
.L_x_13613:
        /* <DEDUP_REMOVED lines=44> */
.L_x_13612:
[----:B------:R-:W-:Y:S05]  /*6190*/  BSYNC B1 ;  /* 0x0000000000017941 */ /* 0x000fea0003800000 */
.L_x_13611:
        /* <DEDUP_REMOVED lines=13> */
.L_x_13615:
        /* <DEDUP_REMOVED lines=12> */
.L_x_13618:
[----:B------:R-:W-:Y:S02]  /*6330*/  IMAD.MOV.U32 R44, RZ, RZ, R204 ;  /* 0x000000ffff2c7224 */ /* 0x000fe400078e00cc */
.L_x_13619:
[----:B------:R-:W-:Y:S05]  /*6340*/  BSYNC B1 ;  /* 0x0000000000017941 */ /* 0x000fea0003800000 */
.L_x_13617:
        /* <DEDUP_REMOVED lines=18> */
.L_x_13623:
[----:B------:R-:W-:Y:S05]  /*6470*/  BSYNC B2 ;  /* 0x0000000000027941 */ /* 0x000fea0003800000 */
.L_x_13622:
        /* <DEDUP_REMOVED lines=44> */
.L_x_13621:
[----:B------:R-:W-:Y:S05]  /*6740*/  BSYNC B1 ;  /* 0x0000000000017941 */ /* 0x000fea0003800000 */
.L_x_13620:
        /* <DEDUP_REMOVED lines=9> */
.L_x_13616:
[----:B------:R-:W-:Y:S01]  /*67e0*/  SEL R37, RZ, 0x10000, P4 ;  /* 0x00010000ff257807 */ /* 0x000fe20002000000 */
[----:B------:R-:W-:Y:S01]  /*67f0*/  IMAD.SHL.U32 R51, R224, 0x8, RZ ;  /* 0x00000008e0337824 */ /* 0x000fe200078e00ff */
[----:B------:R-:W-:Y:S02]  /*6800*/  SEL R40, RZ, 0x100, P3 ;  /* 0x00000100ff287807 */ /* 0x000fe40001800000 */
[----:B------:R-:W-:Y:S02]  /*6810*/  SEL R39, RZ, 0x1000000, P5 ;  /* 0x01000000ff277807 */ /* 0x000fe40002800000 */
[----:B------:R-:W-:Y:S02]  /*6820*/  ISETP.NE.AND P4, PT, R47, RZ, PT ;  /* 0x000000ff2f00720c */ /* 0x000fe40003f85270 */
[----:B------:R-:W-:Y:S02]  /*6830*/  ISETP.NE.AND P3, PT, R48, RZ, PT ;  /* 0x000000ff3000720c */ /* 0x000fe40003f65270 */
[----:B------:R-:W-:-:S02]  /*6840*/  SEL R38, RZ, 0x1, P1 ;  /* 0x00000001ff267807 */ /* 0x000fc40000800000 */
[----:B------:R-:W-:Y:S02]  /*6850*/  SEL R36, RZ, 0x1, P3 ;  /* 0x00000001ff247807 */ /* 0x000fe40001800000 */
[----:B------:R-:W-:Y:S02]  /*6860*/  SEL R44, RZ, 0x1, P4 ;  /* 0x00000001ff2c7807 */ /* 0x000fe40002000000 */
[----:B------:R-:W-:Y:S01]  /*6870*/  LOP3.LUT R40, R40, R39, R37, 0xfe, !PT ;  /* 0x0000002728287212 */ /* 0x000fe200078efe25 */
[----:B------:R-:W-:Y:S01]  /*6880*/  IMAD.WIDE.U32 R38, R38, 0x1000000, RZ ;  /* 0x0100000026267825 */ /* 0x000fe200078e00ff */
[----:B------:R-:W-:Y:S02]  /*6890*/  SEL R41, RZ, 0x1, P2 ;  /* 0x00000001ff297807 */ /* 0x000fe40001000000 */
[----:B------:R-:W-:Y:S01]  /*68a0*/  ISETP.NE.AND P5, PT, R46, RZ, PT ;  /* 0x000000ff2e00720c */ /* 0x000fe20003fa5270 */
[----:B------:R-:W-:Y:S01]  /*68b0*/  IMAD.WIDE.U32 R36, R36, 0x10000, RZ ;  /* 0x0001000024247825 */ /* 0x000fe200078e00ff */
[----:B------:R-:W-:-:S02]  /*68c0*/  LOP3.LUT R39, R39, R40, R41, 0xfe, !PT ;  /* 0x0000002827277212 */ /* 0x000fc400078efe29 */
[----:B------:R-:W-:Y:S01]  /*68d0*/  LEA R46, P1, R224, c[0x0][0x188], 0x5 ;  /* 0x00006200e02e7a11 */ /* 0x000fe200078228ff */
[----:B------:R-:W-:Y:S01]  /*68e0*/  IMAD.WIDE.U32 R44, R44, 0x100, RZ ;  /* 0x000001002c2c7825 */ /* 0x000fe200078e00ff */
[----:B------:R-:W-:Y:S02]  /*68f0*/  SHF.R.U32.HI R52, RZ, 0x1d, R224 ;  /* 0x0000001dff347819 */ /* 0x000fe400000116e0 */
[----:B------:R-:W-:Y:S01]  /*6900*/  LEA.HI.X R47, R224, c[0x0][0x18c], RZ, 0x5, P1 ;  /* 0x00006300e02f7a11 */ /* 0x000fe200008f2cff */
[----:B------:R-:W-:Y:S01]  /*6910*/  @P0 IMAD.MOV.U32 R40, RZ, RZ, 0x20 ;  /* 0x00000020ff280424 */ /* 0x000fe200078e00ff */
[----:B------:R-:W-:Y:S02]  /*6920*/  LOP3.LUT R38, R44, R38, R36, 0xfe, !PT ;  /* 0x000000262c267212 */ /* 0x000fe400078efe24 */
[----:B------:R-:W-:Y:S01]  /*6930*/  LOP3.LUT R45, R45, R39, R37, 0xfe, !PT ;  /* 0x000000272d2d7212 */ /* 0x000fe200078efe25 */
[----:B------:R0:W-:Y:S01]  /*6940*/  STG.E.128 [R46.64], R76 ;  /* 0x0000004c2e007986 */ /* 0x0001e2000c101d06 */
[----:B------:R-:W-:-:S02]  /*6950*/  SEL R39, RZ, 0x1, P5 ;  /* 0x00000001ff277807 */ /* 0x000fc40002800000 */
[----:B------:R-:W-:Y:S01]  /*6960*/  IADD3 R36, P1, R51, c[0x0][0x190], RZ ;  /* 0x0000640033247a10 */ /* 0x000fe20007f3e0ff */
[----:B------:R0:W-:Y:S01]  /*6970*/  STG.E.128 [R46.64+0x10], R72 ;  /* 0x000010482e007986 */ /* 0x0001e2000c101d06 */
[----:B------:R-:W-:Y:S02]  /*6980*/  LOP3.LUT R44, R38, R39, RZ, 0xfc, !PT ;  /* 0x00000027262c7212 */ /* 0x000fe400078efcff */
[----:B------:R-:W-:Y:S02]  /*6990*/  IADD3.X R37, R52, c[0x0][0x194], RZ, P1, !PT ;  /* 0x0000650034257a10 */ /* 0x000fe40000ffe4ff */
        /* <DEDUP_REMOVED lines=27> */
.L_x_13624:
[----:B------:R1:W5:Y:S04]  /*6b50*/  @P6 LDG.E.128 R88, [R42.64] ;  /* 0x000000062a586981 */ /* 0x000368000c1e1d00 */
[----:B------:R1:W5:Y:S04]  /*6b60*/  @P0 LDG.E.128 R84, [R40.64] ;  /* 0x0000000628540981 */ /* 0x000368000c1e1d00 */
[----:B------:R1:W5:Y:S04]  /*6b70*/  @P0 LDG.E.128 R80, [R40.64+0x10] ;  /* 0x0000100628500981 */ /* 0x000368000c1e1d00 */
[----:B0-----:R-:W5:Y:S01]  /*6b80*/  LDG.E.128 R36, [R38.64] ;  /* 0x0000000626247981 */ /* 0x001f62000c1e1d00 */
        /* <DEDUP_REMOVED lines=12> */
.L_x_13626:
[----:B-1----:R-:W-:Y:S02]  /*6c50*/  IMAD.MOV.U32 R48, RZ, RZ, R204 ;  /* 0x000000ffff307224 */ /* 0x002fe400078e00cc */
.L_x_13627:
[----:B------:R-:W-:Y:S05]  /*6c60*/  BSYNC B1 ;  /* 0x0000000000017941 */ /* 0x000fea0003800000 */
.L_x_13625:
        /* <DEDUP_REMOVED lines=16> */
.L_x_13631:
[----:B------:R-:W-:Y:S05]  /*6d70*/  BSYNC B2 ;  /* 0x0000000000027941 */ /* 0x000fea0003800000 */
.L_x_13630:
        /* <DEDUP_REMOVED lines=44> */
.L_x_13629:
[----:B------:R-:W-:Y:S05]  /*7040*/  BSYNC B1 ;  /* 0x0000000000017941 */ /* 0x000fea0003800000 */
.L_x_13628:
[----:B------:R-:W0:Y:S01]  /*7050*/  I2F.U32 R41, R48 ;  /* 0x0000003000297306 */ /* 0x000e220000201000 */
[----:B------:R-:W-:Y:S02]  /*7060*/  LOP3.LUT P6, RZ, R223, 0x10, RZ, 0xc0, !PT ;  /* 0x00000010dfff7812 */ /* 0x000fe400078cc0ff */
[----:B-----5:R-:W-:-:S05]  /*7070*/  PRMT R40, RZ, 0x5410, R36 ;  /* 0x00005410ff287816 */ /* 0x020fca0000000024 */
        /* <DEDUP_REMOVED lines=11> */
.L_x_13632:
        /* <DEDUP_REMOVED lines=12> */
.L_x_13635:
[----:B------:R-:W-:Y:S02]  /*71f0*/  IMAD.MOV.U32 R47, RZ, RZ, R204 ;  /* 0x000000ffff2f7224 */ /* 0x000fe400078e00cc */
.L_x_13636:
[----:B------:R-:W-:Y:S05]  /*7200*/  BSYNC B1 ;  /* 0x0000000000017941 */ /* 0x000fea0003800000 */
.L_x_13634:
        /* <DEDUP_REMOVED lines=16> */
.L_x_13640:
[----:B------:R-:W-:Y:S05]  /*7310*/  BSYNC B2 ;  /* 0x0000000000027941 */ /* 0x000fea0003800000 */
.L_x_13639:
        /* <DEDUP_REMOVED lines=44> */
.L_x_13638:
[----:B------:R-:W-:Y:S05]  /*75e0*/  BSYNC B1 ;  /* 0x0000000000017941 */ /* 0x000fea0003800000 */
.L_x_13637:
        /* <DEDUP_REMOVED lines=9> */
.L_x_13633:
        /* <DEDUP_REMOVED lines=12> */
.L_x_13642:
[----:B------:R-:W-:Y:S02]  /*7740*/  IMAD.MOV.U32 R47, RZ, RZ, R204 ;  /* 0x000000ffff2f7224 */ /* 0x000fe400078e00cc */
.L_x_13643:
[----:B------:R-:W-:Y:S05]  /*7750*/  BSYNC B1 ;  /* 0x0000000000017941 */ /* 0x000fea0003800000 */
.L_x_13641:
        /* <DEDUP_REMOVED lines=16> */
.L_x_13647:
[----:B------:R-:W-:Y:S05]  /*7860*/  BSYNC B2 ;  /* 0x0000000000027941 */ /* 0x000fea0003800000 */
.L_x_13646:
        /* <DEDUP_REMOVED lines=44> */
.L_x_13645:
[----:B------:R-:W-:Y:S05]  /*7b30*/  BSYNC B1 ;  /* 0x0000000000017941 */ /* 0x000fea0003800000 */
.L_x_13644:
        /* <DEDUP_REMOVED lines=13> */
.L_x_13648:
        /* <DEDUP_REMOVED lines=12> */
.L_x_13651:
[----:B------:R-:W-:Y:S02]  /*7cd0*/  IMAD.MOV.U32 R36, RZ, RZ, R204 ;  /* 0x000000ffff247224 */ /* 0x000fe400078e00cc */
.L_x_13652:
[----:B------:R-:W-:Y:S05]  /*7ce0*/  BSYNC B1 ;  /* 0x0000000000017941 */ /* 0x000fea0003800000 */
.L_x_13650:
        /* <DEDUP_REMOVED lines=16> */
.L_x_13656:
[----:B------:R-:W-:Y:S05]  /*7df0*/  BSYNC B2 ;  /* 0x0000000000027941 */ /* 0x000fea0003800000 */
.L_x_13655:
        /* <DEDUP_REMOVED lines=44> */
.L_x_13654:
[----:B------:R-:W-:Y:S05]  /*80c0*/  BSYNC B1 ;  /* 0x0000000000017941 */ /* 0x000fea0003800000 */
.L_x_13653:
        /* <DEDUP_REMOVED lines=9> */
.L_x_13649:
        /* <DEDUP_REMOVED lines=12> */
.L_x_13658:
[----:B------:R-:W-:Y:S02]  /*8220*/  IMAD.MOV.U32 R36, RZ, RZ, R204 ;  /* 0x000000ffff247224 */ /* 0x000fe400078e00cc */
.L_x_13659:
[----:B------:R-:W-:Y:S05]  /*8230*/  BSYNC B1 ;  /* 0x0000000000017941 */ /* 0x000fea0003800000 */
.L_x_13657:
        /* <DEDUP_REMOVED lines=16> */
.L_x_13663:
[----:B------:R-:W-:Y:S05]  /*8340*/  BSYNC B2 ;  /* 0x0000000000027941 */ /* 0x000fea0003800000 */
.L_x_13662:
        /* <DEDUP_REMOVED lines=44> */
.L_x_13661:
[----:B------:R-:W-:Y:S05]  /*8610*/  BSYNC B1 ;  /* 0x0000000000017941 */ /* 0x000fea0003800000 */
.L_x_13660:
        /* <DEDUP_REMOVED lines=13> */
.L_x_13664:
        /* <DEDUP_REMOVED lines=12> */
.L_x_13667:
[----:B------:R-:W-:Y:S02]  /*87b0*/  IMAD.MOV.U32 R36, RZ, RZ, R204 ;  /* 0x000000ffff247224 */ /* 0x000fe400078e00cc */
.L_x_13668:
[----:B------:R-:W-:Y:S05]  /*87c0*/  BSYNC B1 ;  /* 0x0000000000017941 */ /* 0x000fea0003800000 */
.L_x_13666:
        /* <DEDUP_REMOVED lines=16> */
.L_x_13672:
[----:B------:R-:W-:Y:S05]  /*88d0*/  BSYNC B2 ;  /* 0x0000000000027941 */ /* 0x000fea0003800000 */
.L_x_13671:
        /* <DEDUP_REMOVED lines=44> */
.L_x_13670:
[----:B------:R-:W-:Y:S05]  /*8ba0*/  BSYNC B1 ;  /* 0x0000000000017941 */ /* 0x000fea0003800000 */
.L_x_13669:
        /* <DEDUP_REMOVED lines=9> */
.L_x_13665:
        /* <DEDUP_REMOVED lines=12> */
.L_x_13674:
[----:B------:R-:W-:Y:S02]  /*8d00*/  IMAD.MOV.U32 R36, RZ, RZ, R204 ;  /* 0x000000ffff247224 */ /* 0x000fe400078e00cc */
.L_x_13675:
[----:B------:R-:W-:Y:S05]  /*8d10*/  BSYNC B1 ;  /* 0x0000000000017941 */ /* 0x000fea0003800000 */
.L_x_13673:
        /* <DEDUP_REMOVED lines=16> */
.L_x_13679:
[----:B------:R-:W-:Y:S05]  /*8e20*/  BSYNC B2 ;  /* 0x0000000000027941 */ /* 0x000fea0003800000 */
.L_x_13678:
        /* <DEDUP_REMOVED lines=44> */
.L_x_13677:
[----:B------:R-:W-:Y:S05]  /*90f0*/  BSYNC B1 ;  /* 0x0000000000017941 */ /* 0x000fea0003800000 */
.L_x_13676:
        /* <DEDUP_REMOVED lines=12> */
.L_x_13680:
        /* <DEDUP_REMOVED lines=12> */
.L_x_13683:
[----:B------:R-:W-:Y:S02]  /*9280*/  IMAD.MOV.U32 R49, RZ, RZ, R204 ;  /* 0x000000ffff317224 */ /* 0x000fe400078e00cc */
.L_x_13684:
[----:B------:R-:W-:Y:S05]  /*9290*/  BSYNC B1 ;  /* 0x0000000000017941 */ /* 0x000fea0003800000 */
.L_x_13682:
        /* <DEDUP_REMOVED lines=16> */
.L_x_13688:
[----:B------:R-:W-:Y:S05]  /*93a0*/  BSYNC B2 ;  /* 0x0000000000027941 */ /* 0x000fea0003800000 */
.L_x_13687:
        /* <DEDUP_REMOVED lines=44> */
.L_x_13686:
[----:B------:R-:W-:Y:S05]  /*9670*/  BSYNC B1 ;  /* 0x0000000000017941 */ /* 0x000fea0003800000 */
.L_x_13685:
        /* <DEDUP_REMOVED lines=9> */
.L_x_13681:
        /* <DEDUP_REMOVED lines=12> */
.L_x_13690:
[----:B------:R-:W-:Y:S02]  /*97d0*/  IMAD.MOV.U32 R49, RZ, RZ, R204 ;  /* 0x000000ffff317224 */ /* 0x000fe400078e00cc */
.L_x_13691:
[----:B------:R-:W-:Y:S05]  /*97e0*/  BSYNC B1 ;  /* 0x0000000000017941 */ /* 0x000fea0003800000 */
.L_x_13689:
        /* <DEDUP_REMOVED lines=16> */
.L_x_13695:
[----:B------:R-:W-:Y:S05]  /*98f0*/  BSYNC B2 ;  /* 0x0000000000027941 */ /* 0x000fea0003800000 */
.L_x_13694:
        /* <DEDUP_REMOVED lines=44> */
.L_x_13693:
[----:B------:R-:W-:Y:S05]  /*9bc0*/  BSYNC B1 ;  /* 0x0000000000017941 */ /* 0x000fea0003800000 */
.L_x_13692:
        /* <DEDUP_REMOVED lines=12> */
.L_x_13696:
        /* <DEDUP_REMOVED lines=12> */
.L_x_13699:
[----:B------:R-:W-:Y:S02]  /*9d50*/  IMAD.MOV.U32 R49, RZ, RZ, R204 ;  /* 0x000000ffff317224 */ /* 0x000fe400078e00cc */
.L_x_13700:
[----:B------:R-:W-:Y:S05]  /*9d60*/  BSYNC B1 ;  /* 0x0000000000017941 */ /* 0x000fea0003800000 */
.L_x_13698:
        /* <DEDUP_REMOVED lines=16> */
.L_x_13704:
[----:B------:R-:W-:Y:S05]  /*9e70*/  BSYNC B2 ;  /* 0x0000000000027941 */ /* 0x000fea0003800000 */
.L_x_13703:
        /* <DEDUP_REMOVED lines=44> */
.L_x_13702:
[----:B------:R-:W-:Y:S05]  /*a140*/  BSYNC B1 ;  /* 0x0000000000017941 */ /* 0x000fea0003800000 */
.L_x_13701:
        /* <DEDUP_REMOVED lines=9> */
.L_x_13697:
        /* <DEDUP_REMOVED lines=12> */
.L_x_13706:
[----:B------:R-:W-:Y:S02]  /*a2a0*/  IMAD.MOV.U32 R49, RZ, RZ, R204 ;  /* 0x000000ffff317224 */ /* 0x000fe400078e00cc */
.L_x_13707:
[----:B------:R-:W-:Y:S05]  /*a2b0*/  BSYNC B1 ;  /* 0x0000000000017941 */ /* 0x000fea0003800000 */
.L_x_13705:
        /* <DEDUP_REMOVED lines=16> */
.L_x_13711:
[----:B------:R-:W-:Y:S05]  /*a3c0*/  BSYNC B2 ;  /* 0x0000000000027941 */ /* 0x000fea0003800000 */
.L_x_13710:
        /* <DEDUP_REMOVED lines=44> */
.L_x_13709:
[----:B------:R-:W-:Y:S05]  /*a690*/  BSYNC B1 ;  /* 0x0000000000017941 */ /* 0x000fea0003800000 */
.L_x_13708:
        /* <DEDUP_REMOVED lines=12> */
.L_x_13712:
        /* <DEDUP_REMOVED lines=12> */
.L_x_13715:
[----:B------:R-:W-:Y:S02]  /*a820*/  IMAD.MOV.U32 R38, RZ, RZ, R204 ;  /* 0x000000ffff267224 */ /* 0x000fe400078e00cc */
.L_x_13716:
[----:B------:R-:W-:Y:S05]  /*a830*/  BSYNC B1 ;  /* 0x0000000000017941 */ /* 0x000fea0003800000 */
.L_x_13714:
        /* <DEDUP_REMOVED lines=16> */
.L_x_13720:
[----:B------:R-:W-:Y:S05]  /*a940*/  BSYNC B2 ;  /* 0x0000000000027941 */ /* 0x000fea0003800000 */
.L_x_13719:
        /* <DEDUP_REMOVED lines=44> */
.L_x_13718:
[----:B------:R-:W-:Y:S05]  /*ac10*/  BSYNC B1 ;  /* 0x0000000000017941 */ /* 0x000fea0003800000 */
.L_x_13717:
        /* <DEDUP_REMOVED lines=9> */
.L_x_13713:
        /* <DEDUP_REMOVED lines=12> */
.L_x_13722:
[----:B------:R-:W-:Y:S02]  /*ad70*/  IMAD.MOV.U32 R38, RZ, RZ, R204 ;  /* 0x000000ffff267224 */ /* 0x000fe400078e00cc */
.L_x_13723:
[----:B------:R-:W-:Y:S05]  /*ad80*/  BSYNC B1 ;  /* 0x0000000000017941 */ /* 0x000fea0003800000 */
.L_x_13721:
        /* <DEDUP_REMOVED lines=16> */
.L_x_13727:
[----:B------:R-:W-:Y:S05]  /*ae90*/  BSYNC B2 ;  /* 0x0000000000027941 */ /* 0x000fea0003800000 */
.L_x_13726:
        /* <DEDUP_REMOVED lines=44> */
.L_x_13725:
[----:B------:R-:W-:Y:S05]  /*b160*/  BSYNC B1 ;  /* 0x0000000000017941 */ /* 0x000fea0003800000 */
.L_x_13724:
        /* <DEDUP_REMOVED lines=9> */
[----:B------:R-:W-:Y:S02]  /*b200*/  IMAD.MOV.U32 R36, RZ, RZ, R37 ;  /* 0x000000ffff247224 */ /* 0x000fe400078e0025 */
[----:B------:R-:W-:Y:S01]  /*b210*/  FADD.FTZ R66, R82, R66 ;  /* 0x0000004252427221 */ /* 0x000fe20000010000 */
[----:B------:R-:W-:Y:S05]  /*b220*/  BRA `(.L_x_13729) ;  /* 0x0000055000007947 */ /* 0x000fea0003800000 */
.L_x_13728:
        /* <DEDUP_REMOVED lines=12> */
.L_x_13731:
[----:B------:R-:W-:Y:S02]  /*b2f0*/  IMAD.MOV.U32 R38, RZ, RZ, R204 ;  /* 0x000000ffff267224 */ /* 0x000fe400078e00cc */
.L_x_13732:
[----:B------:R-:W-:Y:S05]  /*b300*/  BSYNC B1 ;  /* 0x0000000000017941 */ /* 0x000fea0003800000 */
.L_x_13730:
        /* <DEDUP_REMOVED lines=16> */
.L_x_13736:
[----:B------:R-:W-:Y:S05]  /*b410*/  BSYNC B2 ;  /* 0x0000000000027941 */ /* 0x000fea0003800000 */
.L_x_13735:
        /* <DEDUP_REMOVED lines=44> */
.L_x_13734:
[----:B------:R-:W-:Y:S05]  /*b6e0*/  BSYNC B1 ;  /* 0x0000000000017941 */ /* 0x000fea0003800000 */
.L_x_13733:
        /* <DEDUP_REMOVED lines=9> */
.L_x_13729:
        /* <DEDUP_REMOVED lines=12> */
.L_x_13738:
[----:B------:R-:W-:Y:S02]  /*b840*/  IMAD.MOV.U32 R38, RZ, RZ, R204 ;  /* 0x000000ffff267224 */ /* 0x000fe400078e00cc */
.L_x_13739:
[----:B------:R-:W-:Y:S05]  /*b850*/  BSYNC B1 ;  /* 0x0000000000017941 */ /* 0x000fea0003800000 */
.L_x_13737:
        /* <DEDUP_REMOVED lines=16> */
.L_x_13743:
[----:B------:R-:W-:Y:S05]  /*b960*/  BSYNC B2 ;  /* 0x0000000000027941 */ /* 0x000fea0003800000 */
.L_x_13742:
        /* <DEDUP_REMOVED lines=44> */
.L_x_13741:
[----:B------:R-:W-:Y:S05]  /*bc30*/  BSYNC B1 ;  /* 0x0000000000017941 */ /* 0x000fea0003800000 */
.L_x_13740:
        /* <DEDUP_REMOVED lines=13> */
.L_x_13744:
        /* <DEDUP_REMOVED lines=12> */
.L_x_13747:
[----:B------:R-:W-:Y:S02]  /*bdd0*/  IMAD.MOV.U32 R44, RZ, RZ, R204 ;  /* 0x000000ffff2c7224 */ /* 0x000fe400078e00cc */
.L_x_13748:
[----:B------:R-:W-:Y:S05]  /*bde0*/  BSYNC B1 ;  /* 0x0000000000017941 */ /* 0x000fea0003800000 */
.L_x_13746:
        /* <DEDUP_REMOVED lines=18> */
.L_x_13752:
[----:B------:R-:W-:Y:S05]  /*bf10*/  BSYNC B2 ;  /* 0x0000000000027941 */ /* 0x000fea0003800000 */
.L_x_13751:
        /* <DEDUP_REMOVED lines=44> */
.L_x_13750:
[----:B------:R-:W-:Y:S05]  /*c1e0*/  BSYNC B1 ;  /* 0x0000000000017941 */ /* 0x000fea0003800000 */
.L_x_13749:
        /* <DEDUP_REMOVED lines=9> */
.L_x_13745:
[----:B------:R-:W-:Y:S01]  /*c280*/  SEL R36, RZ, 0x1000000, P5 ;  /* 0x01000000ff247807 */ /* 0x000fe20002800000 */
[----:B------:R-:W-:Y:S01]  /*c290*/  IMAD.MOV.U32 R235, RZ, RZ, 0x20 ;  /* 0x00000020ffeb7424 */ /* 0x000fe200078e00ff */
[----:B------:R-:W-:Y:S01]  /*c2a0*/  SEL R37, RZ, 0x10000, P4 ;  /* 0x00010000ff257807 */ /* 0x000fe20002000000 */
[----:B------:R-:W-:Y:S01]  /*c2b0*/  IMAD.MOV.U32 R234, RZ, RZ, 0x8 ;  /* 0x00000008ffea7424 */ /* 0x000fe200078e00ff */
[----:B------:R-:W-:Y:S02]  /*c2c0*/  SEL R40, RZ, 0x100, P3 ;  /* 0x00000100ff287807 */ /* 0x000fe40001800000 */
[----:B------:R-:W-:Y:S02]  /*c2d0*/  ISETP.NE.AND P4, PT, R47, RZ, PT ;  /* 0x000000ff2f00720c */ /* 0x000fe40003f85270 */
[----:B------:R-:W-:Y:S02]  /*c2e0*/  ISETP.NE.AND P3, PT, R48, RZ, PT ;  /* 0x000000ff3000720c */ /* 0x000fe40003f65270 */
[----:B------:R-:W-:-:S02]  /*c2f0*/  SEL R42, RZ, 0x1, P1 ;  /* 0x00000001ff2a7807 */ /* 0x000fc40000800000 */
[----:B------:R-:W-:Y:S02]  /*c300*/  LOP3.LUT R40, R40, R36, R37, 0xfe, !PT ;  /* 0x0000002428287212 */ /* 0x000fe400078efe25 */
[----:B------:R-:W-:Y:S01]  /*c310*/  SEL R38, RZ, 0x1, P3 ;  /* 0x00000001ff267807 */ /* 0x000fe20001800000 */
[----:B------:R-:W-:Y:S01]  /*c320*/  IMAD.WIDE.U32 R42, R42, 0x1000000, RZ ;  /* 0x010000002a2a7825 */ /* 0x000fe200078e00ff */
[----:B------:R-:W-:Y:S02]  /*c330*/  SEL R36, RZ, 0x1, P4 ;  /* 0x00000001ff247807 */ /* 0x000fe40002000000 */
[----:B------:R-:W-:Y:S01]  /*c340*/  SEL R45, RZ, 0x1, P2 ;  /* 0x00000001ff2d7807 */ /* 0x000fe20001000000 */
[----:B------:R-:W-:Y:S01]  /*c350*/  IMAD.WIDE.U32 R38, R38, 0x10000, RZ ;  /* 0x0001000026267825 */ /* 0x000fe200078e00ff */
[----:B------:R-:W-:Y:S02]  /*c360*/  ISETP.NE.AND P5, PT, R46, RZ, PT ;  /* 0x000000ff2e00720c */ /* 0x000fe40003fa5270 */
[----:B------:R-:W-:Y:S01]  /*c370*/  LOP3.LUT R45, R43, R40, R45, 0xfe, !PT ;  /* 0x000000282b2d7212 */ /* 0x000fe200078efe2d */
[----:B------:R-:W-:Y:S01]  /*c380*/  IMAD.WIDE.U32 R36, R36, 0x100, RZ ;  /* 0x0000010024247825 */ /* 0x000fe200078e00ff */
[----:B------:R-:W-:-:S02]  /*c390*/  SEL R43, RZ, 0x1, P5 ;  /* 0x00000001ff2b7807 */ /* 0x000fc40002800000 */
[----:B------:R-:W-:Y:S01]  /*c3a0*/  LOP3.LUT P6, RZ, R223, 0x20, RZ, 0xc0, !PT ;  /* 0x00000020dfff7812 */ /* 0x000fe200078cc0ff */
[----:B------:R-:W-:Y:S01]  /*c3b0*/  IMAD.WIDE.U32 R40, R229, R235, c[0x0][0x188] ;  /* 0x00006200e5287625 */ /* 0x000fe200078e00eb */
[----:B------:R-:W-:Y:S02]  /*c3c0*/  LOP3.LUT R42, R36, R42, R38, 0xfe, !PT ;  /* 0x0000002a242a7212 */ /* 0x000fe400078efe26 */
[----:B------:R-:W-:Y:S01]  /*c3d0*/  LOP3.LUT R37, R37, R45, R39, 0xfe, !PT ;  /* 0x0000002d25257212 */ /* 0x000fe200078efe27 */
[----:B------:R-:W-:Y:S01]  /*c3e0*/  IMAD.WIDE.U32 R38, R229, R234, c[0x0][0x190] ;  /* 0x00006400e5267625 */ /* 0x000fe200078e00ea */
[----:B------:R-:W-:Y:S01]  /*c3f0*/  LOP3.LUT R36, R42, R43, RZ, 0xfc, !PT ;  /* 0x0000002b2a247212 */ /* 0x000fe200078efcff */
[----:B------:R0:W-:Y:S01]  /*c400*/  STG.E.128 [R40.64], R68 ;  /* 0x0000004428007986 */ /* 0x0001e2000c101d06 */
[----:B------:R-:W-:-:S03]  /*c410*/  IADD3 R227, R224, 0x40, RZ ;  /* 0x00000040e0e37810 */ /* 0x000fc60007ffe0ff */
[----:B------:R0:W-:Y:S02]  /*c420*/  STG.E.128 [R40.64+0x10], R64 ;  /* 0x0000104028007986 */ /* 0x0001e4000c101d06 */
[C---:B------:R-:W-:Y:S02]  /*c430*/  @P6 IMAD.WIDE.U32 R44, R227.reuse, R143, c[0x0][0x178] ;  /* 0x00005e00e32c6625 */ /* 0x040fe400078e008f */
[----:B------:R0:W-:Y:S02]  /*c440*/  STG.E.64 [R38.64], R36 ;  /* 0x0000002426007986 */ /* 0x0001e4000c101b06 */
        /* <DEDUP_REMOVED lines=22> */
.L_x_13753:
[----:B------:R1:W5:Y:S04]  /*c5b0*/  @P6 LDG.E.128 R88, [R44.64] ;  /* 0x000000062c586981 */ /* 0x000368000c1e1d00 */
[----:B------:R1:W5:Y:S04]  /*c5c0*/  @P0 LDG.E.128 R84, [R42.64] ;  /* 0x000000062a540981 */ /* 0x000368000c1e1d00 */
[----:B------:R1:W5:Y:S04]  /*c5d0*/  @P0 LDG.E.128 R80, [R42.64+0x10] ;  /* 0x000010062a500981 */ /* 0x000368000c1e1d00 */
        /* <DEDUP_REMOVED lines=13> */
.L_x_13755:
[----:B-1----:R-:W-:Y:S02]  /*c6b0*/  IMAD.MOV.U32 R48, RZ, RZ, R204 ;  /* 0x000000ffff307224 */ /* 0x002fe400078e00cc */
.L_x_13756:
[----:B------:R-:W-:Y:S05]  /*c6c0*/  BSYNC B1 ;  /* 0x0000000000017941 */ /* 0x000fea0003800000 */
.L_x_13754:
        /* <DEDUP_REMOVED lines=16> */
.L_x_13760:
[----:B------:R-:W-:Y:S05]  /*c7d0*/  BSYNC B2 ;  /* 0x0000000000027941 */ /* 0x000fea0003800000 */
.L_x_13759:
        /* <DEDUP_REMOVED lines=44> */
.L_x_13758:
[----:B------:R-:W-:Y:S05]  /*caa0*/  BSYNC B1 ;  /* 0x0000000000017941 */ /* 0x000fea0003800000 */
.L_x_13757:
        /* <DEDUP_REMOVED lines=15> */
.L_x_13761:
        /* <DEDUP_REMOVED lines=12> */
.L_x_13764:
[----:B------:R-:W-:Y:S02]  /*cc60*/  IMAD.MOV.U32 R48, RZ, RZ, R204 ;  /* 0x000000ffff307224 */ /* 0x000fe400078e00cc */
.L_x_13765:
[----:B------:R-:W-:Y:S05]  /*cc70*/  BSYNC B1 ;  /* 0x0000000000017941 */ /* 0x000fea0003800000 */
.L_x_13763:
        /* <DEDUP_REMOVED lines=16> */
.L_x_13769:
[----:B------:R-:W-:Y:S05]  /*cd80*/  BSYNC B2 ;  /* 0x0000000000027941 */ /* 0x000fea0003800000 */
.L_x_13768:
        /* <DEDUP_REMOVED lines=44> */
.L_x_13767:
[----:B------:R-:W-:Y:S05]  /*d050*/  BSYNC B1 ;  /* 0x0000000000017941 */ /* 0x000fea0003800000 */
.L_x_13766:
        /* <DEDUP_REMOVED lines=9> */
.L_x_13762:
        /* <DEDUP_REMOVED lines=12> */
.L_x_13771:
[----:B------:R-:W-:Y:S02]  /*d1b0*/  IMAD.MOV.U32 R48, RZ, RZ, R204 ;  /* 0x000000ffff307224 */ /* 0x000fe400078e00cc */
.L_x_13772:
[----:B------:R-:W-:Y:S05]  /*d1c0*/  BSYNC B1 ;  /* 0x0000000000017941 */ /* 0x000fea0003800000 */
.L_x_13770:
        /* <DEDUP_REMOVED lines=16> */
.L_x_13776:
[----:B------:R-:W-:Y:S05]  /*d2d0*/  BSYNC B2 ;  /* 0x0000000000027941 */ /* 0x000fea0003800000 */
.L_x_13775:
        /* <DEDUP_REMOVED lines=44> */
.L_x_13774:
[----:B------:R-:W-:Y:S05]  /*d5a0*/  BSYNC B1 ;  /* 0x0000000000017941 */ /* 0x000fea0003800000 */
.L_x_13773:
        /* <DEDUP_REMOVED lines=13> */
.L_x_13777:
        /* <DEDUP_REMOVED lines=12> */
.L_x_13780:
[----:B------:R-:W-:Y:S02]  /*d740*/  IMAD.MOV.U32 R36, RZ, RZ, R204 ;  /* 0x000000ffff247224 */ /* 0x000fe400078e00cc */
.L_x_13781:
[----:B------:R-:W-:Y:S05]  /*d750*/  BSYNC B1 ;  /* 0x0000000000017941 */ /* 0x000fea0003800000 */
.L_x_13779:
        /* <DEDUP_REMOVED lines=16> */
.L_x_13785:
[----:B------:R-:W-:Y:S05]  /*d860*/  BSYNC B2 ;  /* 0x0000000000027941 */ /* 0x000fea0003800000 */
.L_x_13784:
        /* <DEDUP_REMOVED lines=44> */
.L_x_13783:
[----:B------:R-:W-:Y:S05]  /*db30*/  BSYNC B1 ;  /* 0x0000000000017941 */ /* 0x000fea0003800000 */
.L_x_13782:
        /* <DEDUP_REMOVED lines=9> */
.L_x_13778:
        /* <DEDUP_REMOVED lines=12> */
.L_x_13787:
[----:B------:R-:W-:Y:S02]  /*dc90*/  MOV R36, R204 ;  /* 0x000000cc00247202 */ /* 0x000fe40000000f00 */
.L_x_13788:
[----:B------:R-:W-:Y:S05]  /*dca0*/  BSYNC B1 ;  /* 0x0000000000017941 */ /* 0x000fea0003800000 */
.L_x_13786:
        /* <DEDUP_REMOVED lines=16> */
.L_x_13792:
[----:B------:R-:W-:Y:S05]  /*ddb0*/  BSYNC B2 ;  /* 0x0000000000027941 */ /* 0x000fea0003800000 */
.L_x_13791:
        /* <DEDUP_REMOVED lines=44> */
.L_x_13790:
[----:B------:R-:W-:Y:S05]  /*e080*/  BSYNC B1 ;  /* 0x0000000000017941 */ /* 0x000fea0003800000 */
.L_x_13789:
        /* <DEDUP_REMOVED lines=13> */
.L_x_13793:
        /* <DEDUP_REMOVED lines=12> */
.L_x_13796:
[----:B------:R-:W-:Y:S02]  /*e220*/  IMAD.MOV.U32 R36, RZ, RZ, R204 ;  /* 0x000000ffff247224 */ /* 0x000fe400078e00cc */
.L_x_13797:
[----:B------:R-:W-:Y:S05]  /*e230*/  BSYNC B1 ;  /* 0x0000000000017941 */ /* 0x000fea0003800000 */
.L_x_13795:
        /* <DEDUP_REMOVED lines=16> */
.L_x_13801:
[----:B------:R-:W-:Y:S05]  /*e340*/  BSYNC B2 ;  /* 0x0000000000027941 */ /* 0x000fea0003800000 */
.L_x_13800:
        /* <DEDUP_REMOVED lines=44> */
.L_x_13799:
[----:B------:R-:W-:Y:S05]  /*e610*/  BSYNC B1 ;  /* 0x0000000000017941 */ /* 0x000fea0003800000 */
.L_x_13798:
        /* <DEDUP_REMOVED lines=9> */
.L_x_13794:
        /* <DEDUP_REMOVED lines=12> */
.L_x_13803:
[----:B------:R-:W-:Y:S02]  /*e770*/  IMAD.MOV.U32 R36, RZ, RZ, R204 ;  /* 0x000000ffff247224 */ /* 0x000fe400078e00cc */
.L_x_13804:
[----:B------:R-:W-:Y:S05]  /*e780*/  BSYNC B1 ;  /* 0x0000000000017941 */ /* 0x000fea0003800000 */
.L_x_13802:
        /* <DEDUP_REMOVED lines=16> */
.L_x_13808:
[----:B------:R-:W-:Y:S05]  /*e890*/  BSYNC B2 ;  /* 0x0000000000027941 */ /* 0x000fea0003800000 */
.L_x_13807:
        /* <DEDUP_REMOVED lines=44> */
.L_x_13806:
[----:B------:R-:W-:Y:S05]  /*eb60*/  BSYNC B1 ;  /* 0x0000000000017941 */ /* 0x000fea0003800000 */
.L_x_13805:
        /* <DEDUP_REMOVED lines=12> */
.L_x_13809:
        /* <DEDUP_REMOVED lines=12> */
.L_x_13812:
[----:B------:R-:W-:Y:S02]  /*ecf0*/  IMAD.MOV.U32 R48, RZ, RZ, R204 ;  /* 0x000000ffff307224 */ /* 0x000fe400078e00cc */
.L_x_13813:
[----:B------:R-:W-:Y:S05]  /*ed00*/  BSYNC B1 ;  /* 0x0000000000017941 */ /* 0x000fea0003800000 */
.L_x_13811:
        /* <DEDUP_REMOVED lines=16> */
.L_x_13817:
[----:B------:R-:W-:Y:S05]  /*ee10*/  BSYNC B2 ;  /* 0x0000000000027941 */ /* 0x000fea0003800000 */
.L_x_13816:
        /* <DEDUP_REMOVED lines=44> */
.L_x_13815:
[----:B------:R-:W-:Y:S05]  /*f0e0*/  BSYNC B1 ;  /* 0x0000000000017941 */ /* 0x000fea0003800000 */
.L_x_13814:
        /* <DEDUP_REMOVED lines=9> */
.L_x_13810:
        /* <DEDUP_REMOVED lines=12> */
.L_x_13819:
[----:B------:R-:W-:Y:S02]  /*f240*/  IMAD.MOV.U32 R48, RZ, RZ, R204 ;  /* 0x000000ffff307224 */ /* 0x000fe400078e00cc */
.L_x_13820:
[----:B------:R-:W-:Y:S05]  /*f250*/  BSYNC B1 ;  /* 0x0000000000017941 */ /* 0x000fea0003800000 */
.L_x_13818:
        /* <DEDUP_REMOVED lines=16> */
.L_x_13824:
[----:B------:R-:W-:Y:S05]  /*f360*/  BSYNC B2 ;  /* 0x0000000000027941 */ /* 0x000fea0003800000 */
.L_x_13823:
        /* <DEDUP_REMOVED lines=44> */
.L_x_13822:
[----:B------:R-:W-:Y:S05]  /*f630*/  BSYNC B1 ;  /* 0x0000000000017941 */ /* 0x000fea0003800000 */
.L_x_13821:
        /* <DEDUP_REMOVED lines=12> */
.L_x_13825:
        /* <DEDUP_REMOVED lines=12> */
.L_x_13828:
[----:B------:R-:W-:Y:S02]  /*f7c0*/  MOV R48, R204 ;  /* 0x000000cc00307202 */ /* 0x000fe40000000f00 */
.L_x_13829:
[----:B------:R-:W-:Y:S05]  /*f7d0*/  BSYNC B1 ;  /* 0x0000000000017941 */ /* 0x000fea0003800000 */
.L_x_13827:
        /* <DEDUP_REMOVED lines=16> */
.L_x_13833:
[----:B------:R-:W-:Y:S05]  /*f8e0*/  BSYNC B2 ;  /* 0x0000000000027941 */ /* 0x000fea0003800000 */
.L_x_13832:
        /* <DEDUP_REMOVED lines=44> */
.L_x_13831:
[----:B------:R-:W-:Y:S05]  /*fbb0*/  BSYNC B1 ;  /* 0x0000000000017941 */ /* 0x000fea0003800000 */
.L_x_13830:
        /* <DEDUP_REMOVED lines=9> */
.L_x_13826:
        /* <DEDUP_REMOVED lines=12> */
.L_x_13835:
[----:B------:R-:W-:Y:S02]  /*fd10*/  IMAD.MOV.U32 R48, RZ, RZ, R204 ;  /* 0x000000ffff307224 */ /* 0x000fe400078e00cc */
.L_x_13836:
[----:B------:R-:W-:Y:S05]  /*fd20*/  BSYNC B1 ;  /* 0x0000000000017941 */ /* 0x000fea0003800000 */
.L_x_13834:
        /* <DEDUP_REMOVED lines=16> */
.L_x_13840:
[----:B------:R-:W-:Y:S05]  /*fe30*/  BSYNC B2 ;  /* 0x0000000000027941 */ /* 0x000fea0003800000 */
.L_x_13839:
        /* <DEDUP_REMOVED lines=44> */
.L_x_13838:
[----:B------:R-:W-:Y:S05]  /*10100*/  BSYNC B1 ;  /* 0x0000000000017941 */ /* 0x000fea0003800000 */
.L_x_13837:
        /* <DEDUP_REMOVED lines=12> */
.L_x_13841:
        /* <DEDUP_REMOVED lines=12> */
.L_x_13844:
[----:B------:R-:W-:Y:S02]  /*10290*/  IMAD.MOV.U32 R38, RZ, RZ, R204 ;  /* 0x000000ffff267224 */ /* 0x000fe400078e00cc */
.L_x_13845:
[----:B------:R-:W-:Y:S05]  /*102a0*/  BSYNC B1 ;  /* 0x0000000000017941 */ /* 0x000fea0003800000 */
.L_x_13843:
        /* <DEDUP_REMOVED lines=16> */
.L_x_13849:
[----:B------:R-:W-:Y:S05]  /*103b0*/  BSYNC B2 ;  /* 0x0000000000027941 */ /* 0x000fea0003800000 */
.L_x_13848:
        /* <DEDUP_REMOVED lines=44> */
.L_x_13847:
[----:B------:R-:W-:Y:S05]  /*10680*/  BSYNC B1 ;  /* 0x0000000000017941 */ /* 0x000fea0003800000 */
.L_x_13846:
        /* <DEDUP_REMOVED lines=9> */
.L_x_13842:
        /* <DEDUP_REMOVED lines=12> */
.L_x_13851:
[----:B------:R-:W-:Y:S02]  /*107e0*/  IMAD.MOV.U32 R38, RZ, RZ, R204 ;  /* 0x000000ffff267224 */ /* 0x000fe400078e00cc */
.L_x_13852:
[----:B------:R-:W-:Y:S05]  /*107f0*/  BSYNC B1 ;  /* 0x0000000000017941 */ /* 0x000fea0003800000 */
.L_x_13850:
        /* <DEDUP_REMOVED lines=16> */
.L_x_13856:
[----:B------:R-:W-:Y:S05]  /*10900*/  BSYNC B2 ;  /* 0x0000000000027941 */ /* 0x000fea0003800000 */
.L_x_13855:
        /* <DEDUP_REMOVED lines=44> */
.L_x_13854:
[----:B------:R-:W-:Y:S05]  /*10bd0*/  BSYNC B1 ;  /* 0x0000000000017941 */ /* 0x000fea0003800000 */
.L_x_13853:
        /* <DEDUP_REMOVED lines=12> */
.L_x_13857:
        /* <DEDUP_REMOVED lines=12> */
.L_x_13860:
[----:B------:R-:W-:Y:S02]  /*10d60*/  IMAD.MOV.U32 R38, RZ, RZ, R204 ;  /* 0x000000ffff267224 */ /* 0x000fe400078e00cc */
.L_x_13861:
[----:B------:R-:W-:Y:S05]  /*10d70*/  BSYNC B1 ;  /* 0x0000000000017941 */ /* 0x000fea0003800000 */
.L_x_13859:
        /* <DEDUP_REMOVED lines=16> */
.L_x_13865:
[----:B------:R-:W-:Y:S05]  /*10e80*/  BSYNC B2 ;  /* 0x0000000000027941 */ /* 0x000fea0003800000 */
.L_x_13864:
        /* <DEDUP_REMOVED lines=44> */
.L_x_13863:
[----:B------:R-:W-:Y:S05]  /*11150*/  BSYNC B1 ;  /* 0x0000000000017941 */ /* 0x000fea0003800000 */
.L_x_13862:
        /* <DEDUP_REMOVED lines=9> */
.L_x_13858:
        /* <DEDUP_REMOVED lines=12> */
.L_x_13867:
[----:B------:R-:W-:Y:S02]  /*112b0*/  IMAD.MOV.U32 R38, RZ, RZ, R204 ;  /* 0x000000ffff267224 */ /* 0x000fe400078e00cc */
.L_x_13868:
[----:B------:R-:W-:Y:S05]  /*112c0*/  BSYNC B1 ;  /* 0x0000000000017941 */ /* 0x000fea0003800000 */
.L_x_13866:
        /* <DEDUP_REMOVED lines=16> */
.L_x_13872:
[----:B------:R-:W-:Y:S05]  /*113d0*/  BSYNC B2 ;  /* 0x0000000000027941 */ /* 0x000fea0003800000 */
.L_x_13871:
        /* <DEDUP_REMOVED lines=44> */
.L_x_13870:
[----:B------:R-:W-:Y:S05]  /*116a0*/  BSYNC B1 ;  /* 0x0000000000017941 */ /* 0x000fea0003800000 */
.L_x_13869:
        /* <DEDUP_REMOVED lines=13> */
.L_x_13873:
        /* <DEDUP_REMOVED lines=12> */
.L_x_13876:
[----:B------:R-:W-:Y:S02]  /*11840*/  IMAD.MOV.U32 R44, RZ, RZ, R204 ;  /* 0x000000ffff2c7224 */ /* 0x000fe400078e00cc */
.L_x_13877:
[----:B------:R-:W-:Y:S05]  /*11850*/  BSYNC B1 ;  /* 0x0000000000017941 */ /* 0x000fea0003800000 */
.L_x_13875:
        /* <DEDUP_REMOVED lines=18> */
.L_x_13881:
[----:B------:R-:W-:Y:S05]  /*11980*/  BSYNC B2 ;  /* 0x0000000000027941 */ /* 0x000fea0003800000 */
.L_x_13880:
        /* <DEDUP_REMOVED lines=44> */
.L_x_13879:
[----:B------:R-:W-:Y:S05]  /*11c50*/  BSYNC B1 ;  /* 0x0000000000017941 */ /* 0x000fea0003800000 */
.L_x_13878:
        /* <DEDUP_REMOVED lines=9> */
.L_x_13874:
[----:B------:R-:W-:Y:S01]  /*11cf0*/  SEL R37, RZ, 0x10000, P4 ;  /* 0x00010000ff257807 */ /* 0x000fe20002000000 */
[----:B------:R-:W-:Y:S01]  /*11d00*/  IMAD.WIDE.U32 R40, R227, R235, c[0x0][0x188] ;  /* 0x00006200e3287625 */ /* 0x000fe200078e00eb */
[----:B------:R-:W-:Y:S02]  /*11d10*/  SEL R44, RZ, 0x100, P3 ;  /* 0x00000100ff2c7807 */ /* 0x000fe40001800000 */
[----:B------:R-:W-:Y:S02]  /*11d20*/  ISETP.NE.AND P4, PT, R46, RZ, PT ;  /* 0x000000ff2e00720c */ /* 0x000fe40003f85270 */
[----:B------:R-:W-:Y:S01]  /*11d30*/  ISETP.NE.AND P3, PT, R47, RZ, PT ;  /* 0x000000ff2f00720c */ /* 0x000fe20003f65270 */
[----:B------:R0:W-:Y:S01]  /*11d40*/  STG.E.128 [R40.64], R60 ;  /* 0x0000003c28007986 */ /* 0x0001e2000c101d06 */
[----:B------:R-:W-:Y:S02]  /*11d50*/  SEL R42, RZ, 0x1, P1 ;  /* 0x00000001ff2a7807 */ /* 0x000fe40000800000 */
[----:B------:R-:W-:Y:S01]  /*11d60*/  SEL R39, RZ, 0x1000000, P5 ;  /* 0x01000000ff277807 */ /* 0x000fe20002800000 */
[----:B------:R0:W-:Y:S01]  /*11d70*/  STG.E.128 [R40.64+0x10], R56 ;  /* 0x0000103828007986 */ /* 0x0001e2000c101d06 */
[----:B------:R-:W-:Y:S01]  /*11d80*/  SEL R38, RZ, 0x1, P3 ;  /* 0x00000001ff267807 */ /* 0x000fe20001800000 */
[----:B------:R-:W-:Y:S01]  /*11d90*/  IMAD.WIDE.U32 R42, R42, 0x1000000, RZ ;  /* 0x010000002a2a7825 */ /* 0x000fe200078e00ff */
[----:B------:R-:W-:-:S02]  /*11da0*/  SEL R36, RZ, 0x1, P4 ;  /* 0x00000001ff247807 */ /* 0x000fc40002000000 */
[----:B------:R-:W-:Y:S01]  /*11db0*/  LOP3.LUT R44, R44, R39, R37, 0xfe, !PT ;  /* 0x000000272c2c7212 */ /* 0x000fe200078efe25 */
[----:B------:R-:W-:Y:S01]  /*11dc0*/  IMAD.WIDE.U32 R38, R38, 0x10000, RZ ;  /* 0x0001000026267825 */ /* 0x000fe200078e00ff */
[----:B------:R-:W-:Y:S02]  /*11dd0*/  SEL R45, RZ, 0x1, P2 ;  /* 0x00000001ff2d7807 */ /* 0x000fe40001000000 */
[----:B------:R-:W-:Y:S01]  /*11de0*/  LOP3.LUT P5, RZ, R223, 0x8, RZ, 0xc0, !PT ;  /* 0x00000008dfff7812 */ /* 0x000fe200078ac0ff */
[----:B------:R-:W-:Y:S01]  /*11df0*/  IMAD.WIDE.U32 R36, R36, 0x100, RZ ;  /* 0x0000010024247825 */ /* 0x000fe200078e00ff */
[----:B------:R-:W-:Y:S02]  /*11e00*/  LOP3.LUT R45, R43, R44, R45, 0xfe, !PT ;  /* 0x0000002c2b2d7212 */ /* 0x000fe400078efe2d */
[----:B------:R-:W-:Y:S02]  /*11e10*/  SEL R43, RZ, 0x1, P5 ;  /* 0x00000001ff2b7807 */ /* 0x000fe40002800000 */
[----:B------:R-:W-:-:S02]  /*11e20*/  LOP3.LUT R42, R36, R42, R38, 0xfe, !PT ;  /* 0x0000002a242a7212 */ /* 0x000fc400078efe26 */
[----:B------:R-:W-:Y:S01]  /*11e30*/  LOP3.LUT R37, R37, R45, R39, 0xfe, !PT ;  /* 0x0000002d25257212 */ /* 0x000fe200078efe27 */
[----:B------:R-:W-:Y:S01]  /*11e40*/  IMAD.WIDE.U32 R38, R227, R234, c[0x0][0x190] ;  /* 0x00006400e3267625 */ /* 0x000fe200078e00ea */
        /* <DEDUP_REMOVED lines=27> */
.L_x_13882:
        /* <DEDUP_REMOVED lines=16> */
.L_x_13884:
[----:B-1----:R-:W-:Y:S02]  /*12100*/  IMAD.MOV.U32 R49, RZ, RZ, R204 ;  /* 0x000000ffff317224 */ /* 0x002fe400078e00cc */
.L_x_13885:
[----:B------:R-:W-:Y:S05]  /*12110*/  BSYNC B1 ;  /* 0x0000000000017941 */ /* 0x000fea0003800000 */
.L_x_13883:
        /* <DEDUP_REMOVED lines=16> */
.L_x_13889:
[----:B------:R-:W-:Y:S05]  /*12220*/  BSYNC B2 ;  /* 0x0000000000027941 */ /* 0x000fea0003800000 */
.L_x_13888:
        /* <DEDUP_REMOVED lines=44> */
.L_x_13887:
[----:B------:R-:W-:Y:S05]  /*124f0*/  BSYNC B1 ;  /* 0x0000000000017941 */ /* 0x000fea0003800000 */
.L_x_13886:
        /* <DEDUP_REMOVED lines=12> */
[----:B------:R-:W-:Y:S02]  /*125c0*/  IMAD.MOV.U32 R41, RZ, RZ, R40 ;  /* 0x000000ffff297224 */ /* 0x000fe400078e0028 */
[----:B------:R-:W-:Y:S01]  /*125d0*/  FADD.FTZ R52, R84, R52 ;  /* 0x0000003454347221 */ /* 0x000fe20000010000 */
[----:B------:R-:W-:Y:S05]  /*125e0*/  BRA `(.L_x_13891) ;  /* 0x0000055000007947 */ /* 0x000fea0003800000 */
.L_x_13890:
        /* <DEDUP_REMOVED lines=12> */
.L_x_13893:
[----:B------:R-:W-:Y:S02]  /*126b0*/  IMAD.MOV.U32 R48, RZ, RZ, R204 ;  /* 0x000000ffff307224 */ /* 0x000fe400078e00cc */
.L_x_13894:
[----:B------:R-:W-:Y:S05]  /*126c0*/  BSYNC B1 ;  /* 0x0000000000017941 */ /* 0x000fea0003800000 */
.L_x_13892:
        /* <DEDUP_REMOVED lines=16> */
.L_x_13898:
[----:B------:R-:W-:Y:S05]  /*127d0*/  BSYNC B2 ;  /* 0x0000000000027941 */ /* 0x000fea0003800000 */
.L_x_13897:
        /* <DEDUP_REMOVED lines=44> */
.L_x_13896:
[----:B------:R-:W-:Y:S05]  /*12aa0*/  BSYNC B1 ;  /* 0x0000000000017941 */ /* 0x000fea0003800000 */
.L_x_13895:
        /* <DEDUP_REMOVED lines=9> */
.L_x_13891:
        /* <DEDUP_REMOVED lines=12> */
.L_x_13900:
[----:B------:R-:W-:Y:S02]  /*12c00*/  IMAD.MOV.U32 R48, RZ, RZ, R204 ;  /* 0x000000ffff307224 */ /* 0x000fe400078e00cc */
.L_x_13901:
[----:B------:R-:W-:Y:S05]  /*12c10*/  BSYNC B1 ;  /* 0x0000000000017941 */ /* 0x000fea0003800000 */
.L_x_13899:
        /* <DEDUP_REMOVED lines=16> */
.L_x_13905:
[----:B------:R-:W-:Y:S05]  /*12d20*/  BSYNC B2 ;  /* 0x0000000000027941 */ /* 0x000fea0003800000 */
.L_x_13904:
        /* <DEDUP_REMOVED lines=44> */
.L_x_13903:
[----:B------:R-:W-:Y:S05]  /*12ff0*/  BSYNC B1 ;  /* 0x0000000000017941 */ /* 0x000fea0003800000 */
.L_x_13902:
        /* <DEDUP_REMOVED lines=14> */
.L_x_13906:
        /* <DEDUP_REMOVED lines=12> */
.L_x_13909:
[----:B------:R-:W-:Y:S02]  /*131a0*/  IMAD.MOV.U32 R36, RZ, RZ, R204 ;  /* 0x000000ffff247224 */ /* 0x000fe400078e00cc */
.L_x_13910:
[----:B------:R-:W-:Y:S05]  /*131b0*/  BSYNC B1 ;  /* 0x0000000000017941 */ /* 0x000fea0003800000 */
.L_x_13908:
        /* <DEDUP_REMOVED lines=16> */
.L_x_13914:
[----:B------:R-:W-:Y:S05]  /*132c0*/  BSYNC B2 ;  /* 0x0000000000027941 */ /* 0x000fea0003800000 */
.L_x_13913:
        /* <DEDUP_REMOVED lines=44> */
.L_x_13912:
[----:B------:R-:W-:Y:S05]  /*13590*/  BSYNC B1 ;  /* 0x0000000000017941 */ /* 0x000fea0003800000 */
.L_x_13911:
        /* <DEDUP_REMOVED lines=9> */
.L_x_13907:
        /* <DEDUP_REMOVED lines=12> */
.L_x_13916:
[----:B------:R-:W-:Y:S02]  /*136f0*/  IMAD.MOV.U32 R36, RZ, RZ, R204 ;  /* 0x000000ffff247224 */ /* 0x000fe400078e00cc */
.L_x_13917:
[----:B------:R-:W-:Y:S05]  /*13700*/  BSYNC B1 ;  /* 0x0000000000017941 */ /* 0x000fea0003800000 */
.L_x_13915:
        /* <DEDUP_REMOVED lines=16> */
.L_x_13921:
[----:B------:R-:W-:Y:S05]  /*13810*/  BSYNC B2 ;  /* 0x0000000000027941 */ /* 0x000fea0003800000 */
.L_x_13920:
        /* <DEDUP_REMOVED lines=44> */
.L_x_13919:
[----:B------:R-:W-:Y:S05]  /*13ae0*/  BSYNC B1 ;  /* 0x0000000000017941 */ /* 0x000fea0003800000 */
.L_x_13918:
        /* <DEDUP_REMOVED lines=14> */
.L_x_13922:
        /* <DEDUP_REMOVED lines=12> */
.L_x_13925:
[----:B------:R-:W-:Y:S02]  /*13c90*/  IMAD.MOV.U32 R36, RZ, RZ, R204 ;  /* 0x000000ffff247224 */ /* 0x000fe400078e00cc */
.L_x_13926:
[----:B------:R-:W-:Y:S05]  /*13ca0*/  BSYNC B1 ;  /* 0x0000000000017941 */ /* 0x000fea0003800000 */
.L_x_13924:
        /* <DEDUP_REMOVED lines=16> */
.L_x_13930:
[----:B------:R-:W-:Y:S05]  /*13db0*/  BSYNC B2 ;  /* 0x0000000000027941 */ /* 0x000fea0003800000 */
.L_x_13929:
        /* <DEDUP_REMOVED lines=44> */
.L_x_13928:
[----:B------:R-:W-:Y:S05]  /*14080*/  BSYNC B1 ;  /* 0x0000000000017941 */ /* 0x000fea0003800000 */
.L_x_13927:
        /* <DEDUP_REMOVED lines=9> */
.L_x_13923:
        /* <DEDUP_REMOVED lines=12> */
.L_x_13932:
[----:B------:R-:W-:Y:S02]  /*141e0*/  IMAD.MOV.U32 R36, RZ, RZ, R204 ;  /* 0x000000ffff247224 */ /* 0x000fe400078e00cc */
.L_x_13933:
[----:B------:R-:W-:Y:S05]  /*141f0*/  BSYNC B1 ;  /* 0x0000000000017941 */ /* 0x000fea0003800000 */
.L_x_13931:
        /* <DEDUP_REMOVED lines=16> */
.L_x_13937:
[----:B------:R-:W-:Y:S05]  /*14300*/  BSYNC B2 ;  /* 0x0000000000027941 */ /* 0x000fea0003800000 */
.L_x_13936:
        /* <DEDUP_REMOVED lines=44> */
.L_x_13935:
[----:B------:R-:W-:Y:S05]  /*145d0*/  BSYNC B1 ;  /* 0x0000000000017941 */ /* 0x000fea0003800000 */
.L_x_13934:
        /* <DEDUP_REMOVED lines=12> */
.L_x_13938:
        /* <DEDUP_REMOVED lines=12> */
.L_x_13941:
[----:B------:R-:W-:Y:S02]  /*14760*/  IMAD.MOV.U32 R46, RZ, RZ, R204 ;  /* 0x000000ffff2e7224 */ /* 0x000fe400078e00cc */
.L_x_13942:
[----:B------:R-:W-:Y:S05]  /*14770*/  BSYNC B1 ;  /* 0x0000000000017941 */ /* 0x000fea0003800000 */
.L_x_13940:
        /* <DEDUP_REMOVED lines=16> */
.L_x_13946:
[----:B------:R-:W-:Y:S05]  /*14880*/  BSYNC B2 ;  /* 0x0000000000027941 */ /* 0x000fea0003800000 */
.L_x_13945:
        /* <DEDUP_REMOVED lines=44> */
.L_x_13944:
[----:B------:R-:W-:Y:S05]  /*14b50*/  BSYNC B1 ;  /* 0x0000000000017941 */ /* 0x000fea0003800000 */
.L_x_13943:
        /* <DEDUP_REMOVED lines=9> */
.L_x_13939:
        /* <DEDUP_REMOVED lines=12> */
.L_x_13948:
[----:B------:R-:W-:Y:S02]  /*14cb0*/  IMAD.MOV.U32 R46, RZ, RZ, R204 ;  /* 0x000000ffff2e7224 */ /* 0x000fe400078e00cc */
.L_x_13949:
[----:B------:R-:W-:Y:S05]  /*14cc0*/  BSYNC B1 ;  /* 0x0000000000017941 */ /* 0x000fea0003800000 */
.L_x_13947:
        /* <DEDUP_REMOVED lines=16> */
.L_x_13953:
[----:B------:R-:W-:Y:S05]  /*14dd0*/  BSYNC B2 ;  /* 0x0000000000027941 */ /* 0x000fea0003800000 */
.L_x_13952:
        /* <DEDUP_REMOVED lines=44> */
.L_x_13951:
[----:B------:R-:W-:Y:S05]  /*150a0*/  BSYNC B1 ;  /* 0x0000000000017941 */ /* 0x000fea0003800000 */
.L_x_13950:
        /* <DEDUP_REMOVED lines=12> */
.L_x_13954:
        /* <DEDUP_REMOVED lines=12> */
.L_x_13957:
[----:B------:R-:W-:Y:S02]  /*15230*/  IMAD.MOV.U32 R46, RZ, RZ, R204 ;  /* 0x000000ffff2e7224 */ /* 0x000fe400078e00cc */
.L_x_13958:
[----:B------:R-:W-:Y:S05]  /*15240*/  BSYNC B1 ;  /* 0x0000000000017941 */ /* 0x000fea0003800000 */
.L_x_13956:
        /* <DEDUP_REMOVED lines=16> */
.L_x_13962:
[----:B------:R-:W-:Y:S05]  /*15350*/  BSYNC B2 ;  /* 0x0000000000027941 */ /* 0x000fea0003800000 */
.L_x_13961:
        /* <DEDUP_REMOVED lines=44> */
.L_x_13960:
[----:B------:R-:W-:Y:S05]  /*15620*/  BSYNC B1 ;  /* 0x0000000000017941 */ /* 0x000fea0003800000 */
.L_x_13959:
        /* <DEDUP_REMOVED lines=9> */
.L_x_13955:
        /* <DEDUP_REMOVED lines=12> */
.L_x_13964:
[----:B------:R-:W-:Y:S02]  /*15780*/  IMAD.MOV.U32 R46, RZ, RZ, R204 ;  /* 0x000000ffff2e7224 */ /* 0x000fe400078e00cc */
.L_x_13965:
[----:B------:R-:W-:Y:S05]  /*15790*/  BSYNC B1 ;  /* 0x0000000000017941 */ /* 0x000fea0003800000 */
.L_x_13963:
        /* <DEDUP_REMOVED lines=16> */
.L_x_13969:
[----:B------:R-:W-:Y:S05]  /*158a0*/  BSYNC B2 ;  /* 0x0000000000027941 */ /* 0x000fea0003800000 */
.L_x_13968:
        /* <DEDUP_REMOVED lines=44> */
.L_x_13967:
[----:B------:R-:W-:Y:S05]  /*15b70*/  BSYNC B1 ;  /* 0x0000000000017941 */ /* 0x000fea0003800000 */
.L_x_13966:
        /* <DEDUP_REMOVED lines=12> */
.L_x_13970:
        /* <DEDUP_REMOVED lines=12> */
.L_x_13973:
[----:B------:R-:W-:Y:S02]  /*15d00*/  IMAD.MOV.U32 R38, RZ, RZ, R204 ;  /* 0x000000ffff267224 */ /* 0x000fe400078e00cc */
.L_x_13974:
[----:B------:R-:W-:Y:S05]  /*15d10*/  BSYNC B1 ;  /* 0x0000000000017941 */ /* 0x000fea0003800000 */
.L_x_13972:
        /* <DEDUP_REMOVED lines=16> */
.L_x_13978:
[----:B------:R-:W-:Y:S05]  /*15e20*/  BSYNC B2 ;  /* 0x0000000000027941 */ /* 0x000fea0003800000 */
.L_x_13977:
        /* <DEDUP_REMOVED lines=44> */
.L_x_13976:
[----:B------:R-:W-:Y:S05]  /*160f0*/  BSYNC B1 ;  /* 0x0000000000017941 */ /* 0x000fea0003800000 */
.L_x_13975:
        /* <DEDUP_REMOVED lines=9> */
.L_x_13971:
        /* <DEDUP_REMOVED lines=12> */
.L_x_13980:
[----:B------:R-:W-:Y:S02]  /*16250*/  IMAD.MOV.U32 R38, RZ, RZ, R204 ;  /* 0x000000ffff267224 */ /* 0x000fe400078e00cc */
.L_x_13981:
[----:B------:R-:W-:Y:S05]  /*16260*/  BSYNC B1 ;  /* 0x0000000000017941 */ /* 0x000fea0003800000 */
.L_x_13979:
        /* <DEDUP_REMOVED lines=16> */
.L_x_13985:
[----:B------:R-:W-:Y:S05]  /*16370*/  BSYNC B2 ;  /* 0x0000000000027941 */ /* 0x000fea0003800000 */
.L_x_13984:
        /* <DEDUP_REMOVED lines=44> */
.L_x_13983:
[----:B------:R-:W-:Y:S05]  /*16640*/  BSYNC B1 ;  /* 0x0000000000017941 */ /* 0x000fea0003800000 */
.L_x_13982:
        /* <DEDUP_REMOVED lines=12> */
.L_x_13986:
        /* <DEDUP_REMOVED lines=12> */
.L_x_13989:
[----:B------:R-:W-:Y:S02]  /*167d0*/  IMAD.MOV.U32 R38, RZ, RZ, R204 ;  /* 0x000000ffff267224 */ /* 0x000fe400078e00cc */
.L_x_13990:
[----:B------:R-:W-:Y:S05]  /*167e0*/  BSYNC B1 ;  /* 0x0000000000017941 */ /* 0x000fea0003800000 */
.L_x_13988:
        /* <DEDUP_REMOVED lines=16> */
.L_x_13994:
[----:B------:R-:W-:Y:S05]  /*168f0*/  BSYNC B2 ;  /* 0x0000000000027941 */ /* 0x000fea0003800000 */
.L_x_13993:
        /* <DEDUP_REMOVED lines=44> */
.L_x_13992:
[----:B------:R-:W-:Y:S05]  /*16bc0*/  BSYNC B1 ;  /* 0x0000000000017941 */ /* 0x000fea0003800000 */
.L_x_13991:
        /* <DEDUP_REMOVED lines=9> */
.L_x_13987:
        /* <DEDUP_REMOVED lines=12> */
.L_x_13996:
[----:B------:R-:W-:Y:S02]  /*16d20*/  IMAD.MOV.U32 R38, RZ, RZ, R204 ;  /* 0x000000ffff267224 */ /* 0x000fe400078e00cc */
.L_x_13997:
[----:B------:R-:W-:Y:S05]  /*16d30*/  BSYNC B1 ;  /* 0x0000000000017941 */ /* 0x000fea0003800000 */
.L_x_13995:
        /* <DEDUP_REMOVED lines=16> */
.L_x_14001:
[----:B------:R-:W-:Y:S05]  /*16e40*/  BSYNC B2 ;  /* 0x0000000000027941 */ /* 0x000fea0003800000 */
.L_x_14000:
        /* <DEDUP_REMOVED lines=44> */
.L_x_13999:
[----:B------:R-:W-:Y:S05]  /*17110*/  BSYNC B1 ;  /* 0x0000000000017941 */ /* 0x000fea0003800000 */
.L_x_13998:
        /* <DEDUP_REMOVED lines=13> */
.L_x_14002:
        /* <DEDUP_REMOVED lines=12> */
.L_x_14005:
[----:B------:R-:W-:Y:S02]  /*172b0*/  IMAD.MOV.U32 R44, RZ, RZ, R204 ;  /* 0x000000ffff2c7224 */ /* 0x000fe400078e00cc */
.L_x_14006:
[----:B------:R-:W-:Y:S05]  /*172c0*/  BSYNC B1 ;  /* 0x0000000000017941 */ /* 0x000fea0003800000 */
.L_x_14004:
        /* <DEDUP_REMOVED lines=18> */
.L_x_14010:
[----:B------:R-:W-:Y:S05]  /*173f0*/  BSYNC B2 ;  /* 0x0000000000027941 */ /* 0x000fea0003800000 */
.L_x_14009:
        /* <DEDUP_REMOVED lines=44> */
.L_x_14008:
[----:B------:R-:W-:Y:S05]  /*176c0*/  BSYNC B1 ;  /* 0x0000000000017941 */ /* 0x000fea0003800000 */
.L_x_14007:
        /* <DEDUP_REMOVED lines=9> */
.L_x_14003:
[----:B------:R-:W-:Y:S01]  /*17760*/  SEL R37, RZ, 0x10000, P4 ;  /* 0x00010000ff257807 */ /* 0x000fe20002000000 */
[----:B------:R-:W-:Y:S01]  /*17770*/  IMAD.WIDE.U32 R40, R228, R235, c[0x0][0x188] ;  /* 0x00006200e4287625 */ /* 0x000fe200078e00eb */
[----:B------:R-:W-:Y:S02]  /*17780*/  SEL R44, RZ, 0x100, P3 ;  /* 0x00000100ff2c7807 */ /* 0x000fe40001800000 */
[C---:B------:R-:W-:Y:S02]  /*17790*/  LOP3.LUT P4, RZ, R223.reuse, 0x4, RZ, 0xc0, !PT ;  /* 0x00000004dfff7812 */ /* 0x040fe4000788c0ff */
[----:B------:R-:W-:Y:S01]  /*177a0*/  LOP3.LUT P3, RZ, R223, 0x2, RZ, 0xc0, !PT ;  /* 0x00000002dfff7812 */ /* 0x000fe2000786c0ff */
        /* <DEDUP_REMOVED lines=44> */
.L_x_14011:
        /* <DEDUP_REMOVED lines=16> */
.L_x_14013:
[----:B-1----:R-:W-:Y:S02]  /*17b70*/  IMAD.MOV.U32 R140, RZ, RZ, R204 ;  /* 0x000000ffff8c7224 */ /* 0x002fe400078e00cc */
.L_x_14014:
[----:B------:R-:W-:Y:S05]  /*17b80*/  BSYNC B1 ;  /* 0x0000000000017941 */ /* 0x000fea0003800000 */
.L_x_14012:
        /* <DEDUP_REMOVED lines=16> */
.L_x_14018:
[----:B------:R-:W-:Y:S05]  /*17c90*/  BSYNC B2 ;  /* 0x0000000000027941 */ /* 0x000fea0003800000 */
.L_x_14017:
        /* <DEDUP_REMOVED lines=44> */
.L_x_14016:
[----:B------:R-:W-:Y:S05]  /*17f60*/  BSYNC B1 ;  /* 0x0000000000017941 */ /* 0x000fea0003800000 */
.L_x_14015:
        /* <DEDUP_REMOVED lines=15> */
.L_x_14019:
        /* <DEDUP_REMOVED lines=12> */
.L_x_14022:
[----:B------:R-:W-:Y:S02]  /*18120*/  MOV R45, R204 ;  /* 0x000000cc002d7202 */ /* 0x000fe40000000f00 */
.L_x_14023:
[----:B------:R-:W-:Y:S05]  /*18130*/  BSYNC B1 ;  /* 0x0000000000017941 */ /* 0x000fea0003800000 */
.L_x_14021:
        /* <DEDUP_REMOVED lines=16> */
.L_x_14027:
[----:B------:R-:W-:Y:S05]  /*18240*/  BSYNC B2 ;  /* 0x0000000000027941 */ /* 0x000fea0003800000 */
.L_x_14026:
        /* <DEDUP_REMOVED lines=44> */
.L_x_14025:
[----:B------:R-:W-:Y:S05]  /*18510*/  BSYNC B1 ;  /* 0x0000000000017941 */ /* 0x000fea0003800000 */
.L_x_14024:
        /* <DEDUP_REMOVED lines=9> */
.L_x_14020:
        /* <DEDUP_REMOVED lines=12> */
.L_x_14029:
[----:B------:R-:W-:Y:S02]  /*18670*/  IMAD.MOV.U32 R142, RZ, RZ, R204 ;  /* 0x000000ffff8e7224 */ /* 0x000fe400078e00cc */
.L_x_14030:
[----:B------:R-:W-:Y:S05]  /*18680*/  BSYNC B1 ;  /* 0x0000000000017941 */ /* 0x000fea0003800000 */
.L_x_14028:
        /* <DEDUP_REMOVED lines=16> */
.L_x_14034:
[----:B------:R-:W-:Y:S05]  /*18790*/  BSYNC B2 ;  /* 0x0000000000027941 */ /* 0x000fea0003800000 */
.L_x_14033:
        /* <DEDUP_REMOVED lines=44> */
.L_x_14032:
[----:B------:R-:W-:Y:S05]  /*18a60*/  BSYNC B1 ;  /* 0x0000000000017941 */ /* 0x000fea0003800000 */
.L_x_14031:
        /* <DEDUP_REMOVED lines=14> */
.L_x_14035:
        /* <DEDUP_REMOVED lines=12> */
.L_x_14038:
[----:B------:R-:W-:Y:S02]  /*18c10*/  IMAD.MOV.U32 R36, RZ, RZ, R204 ;  /* 0x000000ffff247224 */ /* 0x000fe400078e00cc */
.L_x_14039:
[----:B------:R-:W-:Y:S05]  /*18c20*/  BSYNC B1 ;  /* 0x0000000000017941 */ /* 0x000fea0003800000 */
.L_x_14037:
        /* <DEDUP_REMOVED lines=16> */
.L_x_14043:
[----:B------:R-:W-:Y:S05]  /*18d30*/  BSYNC B2 ;  /* 0x0000000000027941 */ /* 0x000fea0003800000 */
.L_x_14042:
        /* <DEDUP_REMOVED lines=44> */
.L_x_14041:
[----:B------:R-:W-:Y:S05]  /*19000*/  BSYNC B1 ;  /* 0x0000000000017941 */ /* 0x000fea0003800000 */
.L_x_14040:
        /* <DEDUP_REMOVED lines=9> */
.L_x_14036:
        /* <DEDUP_REMOVED lines=12> */
.L_x_14045:
[----:B------:R-:W-:Y:S02]  /*19160*/  IMAD.MOV.U32 R36, RZ, RZ, R204 ;  /* 0x000000ffff247224 */ /* 0x000fe400078e00cc */
.L_x_14046:
[----:B------:R-:W-:Y:S05]  /*19170*/  BSYNC B1 ;  /* 0x0000000000017941 */ /* 0x000fea0003800000 */
.L_x_14044:
        /* <DEDUP_REMOVED lines=16> */
.L_x_14050:
[----:B------:R-:W-:Y:S05]  /*19280*/  BSYNC B2 ;  /* 0x0000000000027941 */ /* 0x000fea0003800000 */
.L_x_14049:
        /* <DEDUP_REMOVED lines=44> */
.L_x_14048:
[----:B------:R-:W-:Y:S05]  /*19550*/  BSYNC B1 ;  /* 0x0000000000017941 */ /* 0x000fea0003800000 */
.L_x_14047:
        /* <DEDUP_REMOVED lines=11> */
[----:B------:R-:W-:Y:S01]  /*19610*/  MOV R41, R40 ;  /* 0x0000002800297202 */ /* 0x000fe20000000f00 */
[----:B------:R-:W-:Y:S01]  /*19620*/  FADD.FTZ R46, R86, R46 ;  /* 0x0000002e562e7221 */ /* 0x000fe20000010000 */
[----:B------:R-:W-:Y:S05]  /*19630*/  BRA `(.L_x_14052) ;  /* 0x0000055000007947 */ /* 0x000fea0003800000 */
.L_x_14051:
        /* <DEDUP_REMOVED lines=12> */
.L_x_14054:
[----:B------:R-:W-:Y:S02]  /*19700*/  IMAD.MOV.U32 R36, RZ, RZ, R204 ;  /* 0x000000ffff247224 */ /* 0x000fe400078e00cc */
.L_x_14055:
[----:B------:R-:W-:Y:S05]  /*19710*/  BSYNC B1 ;  /* 0x0000000000017941 */ /* 0x000fea0003800000 */
.L_x_14053:
        /* <DEDUP_REMOVED lines=16> */
.L_x_14059:
[----:B------:R-:W-:Y:S05]  /*19820*/  BSYNC B2 ;  /* 0x0000000000027941 */ /* 0x000fea0003800000 */
.L_x_14058:
        /* <DEDUP_REMOVED lines=44> */
.L_x_14057:
[----:B------:R-:W-:Y:S05]  /*19af0*/  BSYNC B1 ;  /* 0x0000000000017941 */ /* 0x000fea0003800000 */
.L_x_14056:
        /* <DEDUP_REMOVED lines=9> */
.L_x_14052:
        /* <DEDUP_REMOVED lines=12> */
.L_x_14061:
[----:B------:R-:W-:Y:S02]  /*19c50*/  IMAD.MOV.U32 R36, RZ, RZ, R204 ;  /* 0x000000ffff247224 */ /* 0x000fe400078e00cc */
.L_x_14062:
[----:B------:R-:W-:Y:S05]  /*19c60*/  BSYNC B1 ;  /* 0x0000000000017941 */ /* 0x000fea0003800000 */
.L_x_14060:
        /* <DEDUP_REMOVED lines=16> */
.L_x_14066:
[----:B------:R-:W-:Y:S05]  /*19d70*/  BSYNC B2 ;  /* 0x0000000000027941 */ /* 0x000fea0003800000 */
.L_x_14065:
        /* <DEDUP_REMOVED lines=44> */
.L_x_14064:
[----:B------:R-:W-:Y:S05]  /*1a040*/  BSYNC B1 ;  /* 0x0000000000017941 */ /* 0x000fea0003800000 */
.L_x_14063:
        /* <DEDUP_REMOVED lines=12> */
.L_x_14067:
        /* <DEDUP_REMOVED lines=12> */
.L_x_14070:
[----:B------:R-:W-:Y:S02]  /*1a1d0*/  MOV R142, R204 ;  /* 0x000000cc008e7202 */ /* 0x000fe40000000f00 */
.L_x_14071:
[----:B------:R-:W-:Y:S05]  /*1a1e0*/  BSYNC B1 ;  /* 0x0000000000017941 */ /* 0x000fea0003800000 */
.L_x_14069:
        /* <DEDUP_REMOVED lines=16> */
.L_x_14075:
[----:B------:R-:W-:Y:S05]  /*1a2f0*/  BSYNC B2 ;  /* 0x0000000000027941 */ /* 0x000fea0003800000 */
.L_x_14074:
        /* <DEDUP_REMOVED lines=44> */
.L_x_14073:
[----:B------:R-:W-:Y:S05]  /*1a5c0*/  BSYNC B1 ;  /* 0x0000000000017941 */ /* 0x000fea0003800000 */
.L_x_14072:
        /* <DEDUP_REMOVED lines=9> */
.L_x_14068:
        /* <DEDUP_REMOVED lines=12> */
.L_x_14077:
[----:B------:R-:W-:Y:S02]  /*1a720*/  IMAD.MOV.U32 R142, RZ, RZ, R204 ;  /* 0x000000ffff8e7224 */ /* 0x000fe400078e00cc */
.L_x_14078:
[----:B------:R-:W-:Y:S05]  /*1a730*/  BSYNC B1 ;  /* 0x0000000000017941 */ /* 0x000fea0003800000 */
.L_x_14076:
        /* <DEDUP_REMOVED lines=16> */
.L_x_14082:
[----:B------:R-:W-:Y:S05]  /*1a840*/  BSYNC B2 ;  /* 0x0000000000027941 */ /* 0x000fea0003800000 */
.L_x_14081:
        /* <DEDUP_REMOVED lines=44> */
.L_x_14080:
[----:B------:R-:W-:Y:S05]  /*1ab10*/  BSYNC B1 ;  /* 0x0000000000017941 */ /* 0x000fea0003800000 */
.L_x_14079:
        /* <DEDUP_REMOVED lines=12> */
.L_x_14083:
        /* <DEDUP_REMOVED lines=12> */
.L_x_14086:
[----:B------:R-:W-:Y:S02]  /*1aca0*/  IMAD.MOV.U32 R41, RZ, RZ, R204 ;  /* 0x000000ffff297224 */ /* 0x000fe400078e00cc */
.L_x_14087:
[----:B------:R-:W-:Y:S05]  /*1acb0*/  BSYNC B1 ;  /* 0x0000000000017941 */ /* 0x000fea0003800000 */
.L_x_14085:
        /* <DEDUP_REMOVED lines=16> */
.L_x_14091:
[----:B------:R-:W-:Y:S05]  /*1adc0*/  BSYNC B2 ;  /* 0x0000000000027941 */ /* 0x000fea0003800000 */
.L_x_14090:
        /* <DEDUP_REMOVED lines=44> */
.L_x_14089:
[----:B------:R-:W-:Y:S05]  /*1b090*/  BSYNC B1 ;  /* 0x0000000000017941 */ /* 0x000fea0003800000 */
.L_x_14088:
        /* <DEDUP_REMOVED lines=9> */
.L_x_14084:
        /* <DEDUP_REMOVED lines=12> */
.L_x_14093:
[----:B------:R-:W-:Y:S02]  /*1b1f0*/  IMAD.MOV.U32 R142, RZ, RZ, R204 ;  /* 0x000000ffff8e7224 */ /* 0x000fe400078e00cc */
.L_x_14094:
[----:B------:R-:W-:Y:S05]  /*1b200*/  BSYNC B1 ;  /* 0x0000000000017941 */ /* 0x000fea0003800000 */
.L_x_14092:
        /* <DEDUP_REMOVED lines=16> */
.L_x_14098:
[----:B------:R-:W-:Y:S05]  /*1b310*/  BSYNC B2 ;  /* 0x0000000000027941 */ /* 0x000fea0003800000 */
.L_x_14097:
        /* <DEDUP_REMOVED lines=44> */
.L_x_14096:
[----:B------:R-:W-:Y:S05]  /*1b5e0*/  BSYNC B1 ;  /* 0x0000000000017941 */ /* 0x000fea0003800000 */
.L_x_14095:
        /* <DEDUP_REMOVED lines=12> */
.L_x_14099:
        /* <DEDUP_REMOVED lines=12> */
.L_x_14102:
[----:B------:R-:W-:Y:S02]  /*1b770*/  IMAD.MOV.U32 R38, RZ, RZ, R204 ;  /* 0x000000ffff267224 */ /* 0x000fe400078e00cc */
.L_x_14103:
[----:B------:R-:W-:Y:S05]  /*1b780*/  BSYNC B1 ;  /* 0x0000000000017941 */ /* 0x000fea0003800000 */
.L_x_14101:
        /* <DEDUP_REMOVED lines=16> */
.L_x_14107:
[----:B------:R-:W-:Y:S05]  /*1b890*/  BSYNC B2 ;  /* 0x0000000000027941 */ /* 0x000fea0003800000 */
.L_x_14106:
        /* <DEDUP_REMOVED lines=44> */
.L_x_14105:
[----:B------:R-:W-:Y:S05]  /*1bb60*/  BSYNC B1 ;  /* 0x0000000000017941 */ /* 0x000fea0003800000 */
.L_x_14104:
        /* <DEDUP_REMOVED lines=9> */
.L_x_14100:
        /* <DEDUP_REMOVED lines=12> */
.L_x_14109:
[----:B------:R-:W-:Y:S02]  /*1bcc0*/  IMAD.MOV.U32 R38, RZ, RZ, R204 ;  /* 0x000000ffff267224 */ /* 0x000fe400078e00cc */
.L_x_14110:
[----:B------:R-:W-:Y:S05]  /*1bcd0*/  BSYNC B1 ;  /* 0x0000000000017941 */ /* 0x000fea0003800000 */
.L_x_14108:
        /* <DEDUP_REMOVED lines=16> */
.L_x_14114:
[----:B------:R-:W-:Y:S05]  /*1bde0*/  BSYNC B2 ;  /* 0x0000000000027941 */ /* 0x000fea0003800000 */
.L_x_14113:
        /* <DEDUP_REMOVED lines=44> */
.L_x_14112:
[----:B------:R-:W-:Y:S05]  /*1c0b0*/  BSYNC B1 ;  /* 0x0000000000017941 */ /* 0x000fea0003800000 */
.L_x_14111:
        /* <DEDUP_REMOVED lines=12> */
.L_x_14115:
        /* <DEDUP_REMOVED lines=12> */
.L_x_14118:
[----:B------:R-:W-:Y:S02]  /*1c240*/  IMAD.MOV.U32 R38, RZ, RZ, R204 ;  /* 0x000000ffff267224 */ /* 0x000fe400078e00cc */
.L_x_14119:
[----:B------:R-:W-:Y:S05]  /*1c250*/  BSYNC B1 ;  /* 0x0000000000017941 */ /* 0x000fea0003800000 */
.L_x_14117:
        /* <DEDUP_REMOVED lines=16> */
.L_x_14123:
[----:B------:R-:W-:Y:S05]  /*1c360*/  BSYNC B2 ;  /* 0x0000000000027941 */ /* 0x000fea0003800000 */
.L_x_14122:
        /* <DEDUP_REMOVED lines=44> */
.L_x_14121:
[----:B------:R-:W-:Y:S05]  /*1c630*/  BSYNC B1 ;  /* 0x0000000000017941 */ /* 0x000fea0003800000 */
.L_x_14120:
        /* <DEDUP_REMOVED lines=9> */
.L_x_14116:
        /* <DEDUP_REMOVED lines=12> */
.L_x_14125:
[----:B------:R-:W-:Y:S02]  /*1c790*/  IMAD.MOV.U32 R38, RZ, RZ, R204 ;  /* 0x000000ffff267224 */ /* 0x000fe400078e00cc */
.L_x_14126:
[----:B------:R-:W-:Y:S05]  /*1c7a0*/  BSYNC B1 ;  /* 0x0000000000017941 */ /* 0x000fea0003800000 */
.L_x_14124:
        /* <DEDUP_REMOVED lines=16> */
.L_x_14130:
[----:B------:R-:W-:Y:S05]  /*1c8b0*/  BSYNC B2 ;  /* 0x0000000000027941 */ /* 0x000fea0003800000 */
.L_x_14129:
        /* <DEDUP_REMOVED lines=44> */
.L_x_14128:
[----:B------:R-:W-:Y:S05]  /*1cb80*/  BSYNC B1 ;  /* 0x0000000000017941 */ /* 0x000fea0003800000 */
.L_x_14127:
        /* <DEDUP_REMOVED lines=13> */
.L_x_14131:
        /* <DEDUP_REMOVED lines=12> */
.L_x_14134:
[----:B------:R-:W-:Y:S02]  /*1cd20*/  IMAD.MOV.U32 R142, RZ, RZ, R204 ;  /* 0x000000ffff8e7224 */ /* 0x000fe400078e00cc */
.L_x_14135:
[----:B------:R-:W-:Y:S05]  /*1cd30*/  BSYNC B1 ;  /* 0x0000000000017941 */ /* 0x000fea0003800000 */
.L_x_14133:
        /* <DEDUP_REMOVED lines=18> */
.L_x_14139:
[----:B------:R-:W-:Y:S05]  /*1ce60*/  BSYNC B2 ;  /* 0x0000000000027941 */ /* 0x000fea0003800000 */
.L_x_14138:
        /* <DEDUP_REMOVED lines=44> */
.L_x_14137:
[----:B------:R-:W-:Y:S05]  /*1d130*/  BSYNC B1 ;  /* 0x0000000000017941 */ /* 0x000fea0003800000 */
.L_x_14136:
        /* <DEDUP_REMOVED lines=9> */
.L_x_14132:
[----:B------:R-:W-:Y:S02]  /*1d1d0*/  SEL R37, RZ, 0x10000, P4 ;  /* 0x00010000ff257807 */ /* 0x000fe40002000000 */
        /* <DEDUP_REMOVED lines=8> */
[----:B------:R-:W-:Y:S01]  /*1d260*/  LOP3.LUT R142, R142, R39, R37, 0xfe, !PT ;  /* 0x000000278e8e7212 */ /* 0x000fe200078efe25 */
[----:B------:R-:W-:Y:S01]  /*1d270*/  IMAD.WIDE.U32 R38, R38, 0x10000, RZ ;  /* 0x0001000026267825 */ /* 0x000fe200078e00ff */
[----:B------:R-:W-:Y:S02]  /*1d280*/  SEL R233, RZ, 0x1, P2 ;  /* 0x00000001ffe97807 */ /* 0x000fe40001000000 */
[----:B------:R-:W-:Y:S01]  /*1d290*/  LOP3.LUT P5, RZ, R223, 0x8, RZ, 0xc0, !PT ;  /* 0x00000008dfff7812 */ /* 0x000fe200078ac0ff */
[----:B------:R-:W-:Y:S01]  /*1d2a0*/  IMAD.WIDE.U32 R36, R36, 0x100, RZ ;  /* 0x0000010024247825 */ /* 0x000fe200078e00ff */
[----:B------:R-:W-:-:S02]  /*1d2b0*/  LOP3.LUT R233, R141, R142, R233, 0xfe, !PT ;  /* 0x0000008e8de97212 */ /* 0x000fc400078efee9 */
[----:B------:R-:W-:Y:S02]  /*1d2c0*/  SEL R231, RZ, 0x1, P5 ;  /* 0x00000001ffe77807 */ /* 0x000fe40002800000 */
[----:B------:R-:W-:Y:S01]  /*1d2d0*/  LOP3.LUT R36, R36, R140, R38, 0xfe, !PT ;  /* 0x0000008c24247212 */ /* 0x000fe200078efe26 */
[----:B------:R-:W-:Y:S01]  /*1d2e0*/  IMAD.WIDE.U32 R140, R226, R235, c[0x0][0x188] ;  /* 0x00006200e28c7625 */ /* 0x000fe200078e00eb */
[----:B------:R-:W-:Y:S02]  /*1d2f0*/  LOP3.LUT R37, R37, R233, R39, 0xfe, !PT ;  /* 0x000000e925257212 */ /* 0x000fe400078efe27 */
[----:B------:R-:W-:Y:S01]  /*1d300*/  LOP3.LUT R36, R36, R231, RZ, 0xfc, !PT ;  /* 0x000000e724247212 */ /* 0x000fe200078efcff */
[----:B------:R-:W-:Y:S01]  /*1d310*/  IMAD.WIDE.U32 R38, R226, R234, c[0x0][0x190] ;  /* 0x00006400e2267625 */ /* 0x000fe200078e00ea */
[----:B------:R0:W-:Y:S01]  /*1d320*/  STG.E.128 [R140.64], R44 ;  /* 0x0000002c8c007986 */ /* 0x0001e2000c101d06 */
[----:B------:R-:W-:Y:S02]  /*1d330*/  LOP3.LUT P6, RZ, R223, 0x20, RZ, 0xc0, !PT ;  /* 0x00000020dfff7812 */ /* 0x000fe400078cc0ff */
[----:B------:R-:W-:Y:S01]  /*1d340*/  IADD3 R238, R224, 0xa0, RZ ;  /* 0x000000a0e0ee7810 */ /* 0x000fe20007ffe0ff */
[----:B------:R0:W-:Y:S04]  /*1d350*/  STG.E.128 [R140.64+0x10], R40 ;  /* 0x000010288c007986 */ /* 0x0001e8000c101d06 */
[----:B------:R0:W-:Y:S01]  /*1d360*/  STG.E.64 [R38.64], R36 ;  /* 0x0000002426007986 */ /* 0x0001e2000c101b06 */
[----:B------:R-:W-:-:S05]  /*1d370*/  @P0 IMAD.WIDE.U32 R232, R238, R235, c[0x0][0x180] ;  /* 0x00006000eee80625 */ /* 0x000fca00078e00eb */
        /* <DEDUP_REMOVED lines=22> */
.L_x_14140:
        /* <DEDUP_REMOVED lines=16> */
.L_x_14142:
[----:B-1----:R-:W-:Y:S02]  /*1d5e0*/  IMAD.MOV.U32 R231, RZ, RZ, R204 ;  /* 0x000000ffffe77224 */ /* 0x002fe400078e00cc */
.L_x_14143:
[----:B------:R-:W-:Y:S05]  /*1d5f0*/  BSYNC B1 ;  /* 0x0000000000017941 */ /* 0x000fea0003800000 */
.L_x_14141:
        /* <DEDUP_REMOVED lines=16> */
.L_x_14147:
[----:B------:R-:W-:Y:S05]  /*1d700*/  BSYNC B2 ;  /* 0x0000000000027941 */ /* 0x000fea0003800000 */
.L_x_14146:
        /* <DEDUP_REMOVED lines=44> */
.L_x_14145:
[----:B------:R-:W-:Y:S05]  /*1d9d0*/  BSYNC B1 ;  /* 0x0000000000017941 */ /* 0x000fea0003800000 */
.L_x_14144:
        /* <DEDUP_REMOVED lines=15> */
.L_x_14148:
        /* <DEDUP_REMOVED lines=12> */
.L_x_14151:
[----:B------:R-:W-:Y:S02]  /*1db90*/  IMAD.MOV.U32 R37, RZ, RZ, R204 ;  /* 0x000000ffff257224 */ /* 0x000fe400078e00cc */
.L_x_14152:
[----:B------:R-:W-:Y:S05]  /*1dba0*/  BSYNC B1 ;  /* 0x0000000000017941 */ /* 0x000fea0003800000 */
.L_x_14150:
        /* <DEDUP_REMOVED lines=16> */
.L_x_14156:
[----:B------:R-:W-:Y:S05]  /*1dcb0*/  BSYNC B2 ;  /* 0x0000000000027941 */ /* 0x000fea0003800000 */
.L_x_14155:
        /* <DEDUP_REMOVED lines=44> */
.L_x_14154:
[----:B------:R-:W-:Y:S05]  /*1df80*/  BSYNC B1 ;  /* 0x0000000000017941 */ /* 0x000fea0003800000 */
.L_x_14153:
[----:B------:R-:W0:Y:S02]  /*1df90*/  I2F.U32 R37, R37 ;  /* 0x0000002500257306 */ /* 0x000e240000201000 */
[----:B0-----:R-:W-:Y:S01]  /*1dfa0*/  FFMA.FTZ R38, R37, R230, 1.1641532182693481445e-10 ;  /* 0x2f00000025267423 */ /* 0x001fe200000100e6 */
[----:B------:R-:W-:-:S04]  /*1dfb0*/  PRMT R37, RZ, 0x5410, R88 ;  /* 0x00005410ff257816 */ /* 0x000fc80000000058 */
[----:B------:R-:W-:Y:S01]  /*1dfc0*/  FSETP.GTU.FTZ.AND P1, PT, R38, c[0x0][0x1e4], PT ;  /* 0x0000790026007a0b */ /* 0x000fe20003f3c000 */
[----:B------:R-:W-:-:S03]  /*1dfd0*/  FMUL.FTZ R225, R37, c[0x0][0x1e8] ;  /* 0x00007a0025e17a20 */ /* 0x000fc60000410000 */
[----:B------:R-:W-:Y:S02]  /*1dfe0*/  SEL R222, RZ, 0x1, P1 ;  /* 0x00000001ffde7807 */ /* 0x000fe40000800000 */
[----:B------:R-:W-:-:S05]  /*1dff0*/  FSEL R225, R225, RZ, !P1 ;  /* 0x000000ffe1e17208 */ /* 0x000fca0004800000 */
[----:B------:R-:W-:-:S04]  /*1e000*/  FADD.FTZ R36, R36, R225 ;  /* 0x000000e124247221 */ /* 0x000fc80000010000 */
[----:B------:R-:W-:Y:S02]  /*1e010*/  @P0 FADD.FTZ R36, R84, R36 ;  /* 0x0000002454240221 */ /* 0x000fe40000010000 */
.L_x_14149:
        /* <DEDUP_REMOVED lines=12> */
.L_x_14158:
[----:B------:R-:W-:Y:S02]  /*1e0e0*/  IMAD.MOV.U32 R225, RZ, RZ, R204 ;  /* 0x000000ffffe17224 */ /* 0x000fe400078e00cc */
.L_x_14159:
[----:B------:R-:W-:Y:S05]  /*1e0f0*/  BSYNC B1 ;  /* 0x0000000000017941 */ /* 0x000fea0003800000 */
.L_x_14157:
        /* <DEDUP_REMOVED lines=16> */
.L_x_14163:
[----:B------:R-:W-:Y:S05]  /*1e200*/  BSYNC B2 ;  /* 0x0000000000027941 */ /* 0x000fea0003800000 */
.L_x_14162:
        /* <DEDUP_REMOVED lines=44> */
.L_x_14161:
[----:B------:R-:W-:Y:S05]  /*1e4d0*/  BSYNC B1 ;  /* 0x0000000000017941 */ /* 0x000fea0003800000 */
.L_x_14160:
        /* <DEDUP_REMOVED lines=14> */
.L_x_14164:
        /* <DEDUP_REMOVED lines=12> */
.L_x_14167:
[----:B------:R-:W-:Y:S02]  /*1e680*/  IMAD.MOV.U32 R140, RZ, RZ, R204 ;  /* 0x000000ffff8c7224 */ /* 0x000fe400078e00cc */
.L_x_14168:
[----:B------:R-:W-:Y:S05]  /*1e690*/  BSYNC B1 ;  /* 0x0000000000017941 */ /* 0x000fea0003800000 */
.L_x_14166:
        /* <DEDUP_REMOVED lines=16> */
.L_x_14172:
[----:B------:R-:W-:Y:S05]  /*1e7a0*/  BSYNC B2 ;  /* 0x0000000000027941 */ /* 0x000fea0003800000 */
.L_x_14171:
        /* <DEDUP_REMOVED lines=44> */
.L_x_14170:
[----:B------:R-:W-:Y:S05]  /*1ea70*/  BSYNC B1 ;  /* 0x0000000000017941 */ /* 0x000fea0003800000 */
.L_x_14169:
        /* <DEDUP_REMOVED lines=9> */
.L_x_14165:
        /* <DEDUP_REMOVED lines=12> */
.L_x_14174:
[----:B------:R-:W-:Y:S02]  /*1ebd0*/  MOV R140, R204 ;  /* 0x000000cc008c7202 */ /* 0x000fe40000000f00 */
.L_x_14175:
[----:B------:R-:W-:Y:S05]  /*1ebe0*/  BSYNC B1 ;  /* 0x0000000000017941 */ /* 0x000fea0003800000 */
.L_x_14173:
        /* <DEDUP_REMOVED lines=16> */
.L_x_14179:
[----:B------:R-:W-:Y:S05]  /*1ecf0*/  BSYNC B2 ;  /* 0x0000000000027941 */ /* 0x000fea0003800000 */
.L_x_14178:
        /* <DEDUP_REMOVED lines=44> */
.L_x_14177:
[----:B------:R-:W-:Y:S05]  /*1efc0*/  BSYNC B1 ;  /* 0x0000000000017941 */ /* 0x000fea0003800000 */
.L_x_14176:
        /* <DEDUP_REMOVED lines=14> */
.L_x_14180:
        /* <DEDUP_REMOVED lines=12> */
.L_x_14183:
[----:B------:R-:W-:Y:S02]  /*1f170*/  IMAD.MOV.U32 R39, RZ, RZ, R204 ;  /* 0x000000ffff277224 */ /* 0x000fe400078e00cc */
.L_x_14184:
[----:B------:R-:W-:Y:S05]  /*1f180*/  BSYNC B1 ;  /* 0x0000000000017941 */ /* 0x000fea0003800000 */
.L_x_14182:
        /* <DEDUP_REMOVED lines=16> */
.L_x_14188:
[----:B------:R-:W-:Y:S05]  /*1f290*/  BSYNC B2 ;  /* 0x0000000000027941 */ /* 0x000fea0003800000 */
.L_x_14187:
        /* <DEDUP_REMOVED lines=44> */
.L_x_14186:
[----:B------:R-:W-:Y:S05]  /*1f560*/  BSYNC B1 ;  /* 0x0000000000017941 */ /* 0x000fea0003800000 */
.L_x_14185:
        /* <DEDUP_REMOVED lines=9> */
.L_x_14181:
        /* <DEDUP_REMOVED lines=12> */
.L_x_14190:
[----:B------:R-:W-:Y:S02]  /*1f6c0*/  IMAD.MOV.U32 R140, RZ, RZ, R204 ;  /* 0x000000ffff8c7224 */ /* 0x000fe400078e00cc */
.L_x_14191:
[----:B------:R-:W-:Y:S05]  /*1f6d0*/  BSYNC B1 ;  /* 0x0000000000017941 */ /* 0x000fea0003800000 */
.L_x_14189:
        /* <DEDUP_REMOVED lines=16> */
.L_x_14195:
[----:B------:R-:W-:Y:S05]  /*1f7e0*/  BSYNC B2 ;  /* 0x0000000000027941 */ /* 0x000fea0003800000 */
.L_x_14194:
        /* <DEDUP_REMOVED lines=44> */
.L_x_14193:
[----:B------:R-:W-:Y:S05]  /*1fab0*/  BSYNC B1 ;  /* 0x0000000000017941 */ /* 0x000fea0003800000 */
.L_x_14192:
        /* <DEDUP_REMOVED lines=12> */
.L_x_14196:
        /* <DEDUP_REMOVED lines=12> */
.L_x_14199:
[----:B------:R-:W-:Y:S02]  /*1fc40*/  IMAD.MOV.U32 R225, RZ, RZ, R204 ;  /* 0x000000ffffe17224 */ /* 0x000fe400078e00cc */
.L_x_14200:
[----:B------:R-:W-:Y:S05]  /*1fc50*/  BSYNC B1 ;  /* 0x0000000000017941 */ /* 0x000fea0003800000 */
.L_x_14198:
        /* <DEDUP_REMOVED lines=16> */
.L_x_14204:
[----:B------:R-:W-:Y:S05]  /*1fd60*/  BSYNC B2 ;  /* 0x0000000000027941 */ /* 0x000fea0003800000 */
.L_x_14203:
        /* <DEDUP_REMOVED lines=44> */
.L_x_14202:
[----:B------:R-:W-:Y:S05]  /*20030*/  BSYNC B1 ;  /* 0x0000000000017941 */ /* 0x000fea0003800000 */
.L_x_14201:
        /* <DEDUP_REMOVED lines=9> */
.L_x_14197:
        /* <DEDUP_REMOVED lines=12> */
.L_x_14206:
[----:B------:R-:W-:Y:S02]  /*20190*/  IMAD.MOV.U32 R225, RZ, RZ, R204 ;  /* 0x000000ffffe17224 */ /* 0x000fe400078e00cc */
.L_x_14207:
[----:B------:R-:W-:Y:S05]  /*201a0*/  BSYNC B1 ;  /* 0x0000000000017941 */ /* 0x000fea0003800000 */
.L_x_14205:
        /* <DEDUP_REMOVED lines=16> */
.L_x_14211:
[----:B------:R-:W-:Y:S05]  /*202b0*/  BSYNC B2 ;  /* 0x0000000000027941 */ /* 0x000fea0003800000 */
.L_x_14210:
        /* <DEDUP_REMOVED lines=44> */
.L_x_14209:
[----:B------:R-:W-:Y:S05]  /*20580*/  BSYNC B1 ;  /* 0x0000000000017941 */ /* 0x000fea0003800000 */
.L_x_14208:
        /* <DEDUP_REMOVED lines=9> */
[----:B------:R-:W-:Y:S01]  /*20620*/  MOV R232, R231 ;  /* 0x000000e700e87202 */ /* 0x000fe20000000f00 */
[----:B------:R-:W-:Y:S01]  /*20630*/  FADD.FTZ R140, R80, R140 ;  /* 0x0000008c508c7221 */ /* 0x000fe20000010000 */
[----:B------:R-:W-:Y:S05]  /*20640*/  BRA `(.L_x_14213) ;  /* 0x0000055000007947 */ /* 0x000fea0003800000 */
.L_x_14212:
        /* <DEDUP_REMOVED lines=12> */
.L_x_14215:
[----:B------:R-:W-:Y:S02]  /*20710*/  IMAD.MOV.U32 R141, RZ, RZ, R204 ;  /* 0x000000ffff8d7224 */ /* 0x000fe400078e00cc */
.L_x_14216:
[----:B------:R-:W-:Y:S05]  /*20720*/  BSYNC B1 ;  /* 0x0000000000017941 */ /* 0x000fea0003800000 */
.L_x_14214:
        /* <DEDUP_REMOVED lines=16> */
.L_x_14220:
[----:B------:R-:W-:Y:S05]  /*20830*/  BSYNC B2 ;  /* 0x0000000000027941 */ /* 0x000fea0003800000 */
.L_x_14219:
        /* <DEDUP_REMOVED lines=44> */
.L_x_14218:
[----:B------:R-:W-:Y:S05]  /*20b00*/  BSYNC B1 ;  /* 0x0000000000017941 */ /* 0x000fea0003800000 */
.L_x_14217:
        /* <DEDUP_REMOVED lines=9> */
.L_x_14213:
        /* <DEDUP_REMOVED lines=12> */
.L_x_14222:
[----:B------:R-:W-:Y:S02]  /*20c60*/  IMAD.MOV.U32 R225, RZ, RZ, R204 ;  /* 0x000000ffffe17224 */ /* 0x000fe400078e00cc */
.L_x_14223:
[----:B------:R-:W-:Y:S05]  /*20c70*/  BSYNC B1 ;  /* 0x0000000000017941 */ /* 0x000fea0003800000 */
.L_x_14221:
        /* <DEDUP_REMOVED lines=16> */
.L_x_14227:
[----:B------:R-:W-:Y:S05]  /*20d80*/  BSYNC B2 ;  /* 0x0000000000027941 */ /* 0x000fea0003800000 */
.L_x_14226:
        /* <DEDUP_REMOVED lines=44> */
.L_x_14225:
[----:B------:R-:W-:Y:S05]  /*21050*/  BSYNC B1 ;  /* 0x0000000000017941 */ /* 0x000fea0003800000 */
.L_x_14224:
        /* <DEDUP_REMOVED lines=12> */
.L_x_14228:
        /* <DEDUP_REMOVED lines=12> */
.L_x_14231:
[----:B------:R-:W-:Y:S02]  /*211e0*/  MOV R142, R204 ;  /* 0x000000cc008e7202 */ /* 0x000fe40000000f00 */
.L_x_14232:
[----:B------:R-:W-:Y:S05]  /*211f0*/  BSYNC B1 ;  /* 0x0000000000017941 */ /* 0x000fea0003800000 */
.L_x_14230:
        /* <DEDUP_REMOVED lines=16> */
.L_x_14236:
[----:B------:R-:W-:Y:S05]  /*21300*/  BSYNC B2 ;  /* 0x0000000000027941 */ /* 0x000fea0003800000 */
.L_x_14235:
        /* <DEDUP_REMOVED lines=44> */
.L_x_14234:
[----:B------:R-:W-:Y:S05]  /*215d0*/  BSYNC B1 ;  /* 0x0000000000017941 */ /* 0x000fea0003800000 */
.L_x_14233:
        /* <DEDUP_REMOVED lines=9> */
.L_x_14229:
        /* <DEDUP_REMOVED lines=12> */
.L_x_14238:
[----:B------:R-:W-:Y:S02]  /*21730*/  IMAD.MOV.U32 R225, RZ, RZ, R204 ;  /* 0x000000ffffe17224 */ /* 0x000fe400078e00cc */
.L_x_14239:
[----:B------:R-:W-:Y:S05]  /*21740*/  BSYNC B1 ;  /* 0x0000000000017941 */ /* 0x000fea0003800000 */
.L_x_14237:
        /* <DEDUP_REMOVED lines=16> */
.L_x_14243:
[----:B------:R-:W-:Y:S05]  /*21850*/  BSYNC B2 ;  /* 0x0000000000027941 */ /* 0x000fea0003800000 */
.L_x_14242:
        /* <DEDUP_REMOVED lines=44> */
.L_x_14241:
[----:B------:R-:W-:Y:S05]  /*21b20*/  BSYNC B1 ;  /* 0x0000000000017941 */ /* 0x000fea0003800000 */
.L_x_14240:
[----:B------:R-:W0:Y:S02]  /*21b30*/  I2F.U32 R225, R225 ;  /* 0x000000e100e17306 */ /* 0x000e240000201000 */
[----:B0-----:R-:W-:Y:S01]  /*21b40*/  FFMA.FTZ R142, R225, R230, 1.1641532182693481445e-10 ;  /* 0x2f000000e18e7423 */ /* 0x001fe200000100e6 */
[----:B------:R-:W-:-:S04]  /*21b50*/  PRMT R225, RZ, 0x5410, R143 ;  /* 0x00005410ffe17816 */ /* 0x000fc8000000008f */
[----:B------:R-:W-:Y:S01]  /*21b60*/  FSETP.GTU.FTZ.AND P4, PT, R142, c[0x0][0x1e4], PT ;  /* 0x000079008e007a0b */ /* 0x000fe20003f9c000 */
        /* <DEDUP_REMOVED lines=8> */
.L_x_14244:
        /* <DEDUP_REMOVED lines=12> */
.L_x_14247:
[----:B------:R-:W-:Y:S02]  /*21cb0*/  IMAD.MOV.U32 R225, RZ, RZ, R204 ;  /* 0x000000ffffe17224 */ /* 0x000fe400078e00cc */
.L_x_14248:
[----:B------:R-:W-:Y:S05]  /*21cc0*/  BSYNC B1 ;  /* 0x0000000000017941 */ /* 0x000fea0003800000 */
.L_x_14246:
        /* <DEDUP_REMOVED lines=16> */
.L_x_14252:
[----:B------:R-:W-:Y:S05]  /*21dd0*/  BSYNC B2 ;  /* 0x0000000000027941 */ /* 0x000fea0003800000 */
.L_x_14251:
        /* <DEDUP_REMOVED lines=44> */
.L_x_14250:
[----:B------:R-:W-:Y:S05]  /*220a0*/  BSYNC B1 ;  /* 0x0000000000017941 */ /* 0x000fea0003800000 */
.L_x_14249:
        /* <DEDUP_REMOVED lines=9> */
.L_x_14245:
        /* <DEDUP_REMOVED lines=12> */
.L_x_14254:
[----:B------:R-:W-:Y:S02]  /*22200*/  IMAD.MOV.U32 R225, RZ, RZ, R204 ;  /* 0x000000ffffe17224 */ /* 0x000fe400078e00cc */
.L_x_14255:
[----:B------:R-:W-:Y:S05]  /*22210*/  BSYNC B1 ;  /* 0x0000000000017941 */ /* 0x000fea0003800000 */
.L_x_14253:
        /* <DEDUP_REMOVED lines=16> */
.L_x_14259:
[----:B------:R-:W-:Y:S05]  /*22320*/  BSYNC B2 ;  /* 0x0000000000027941 */ /* 0x000fea0003800000 */
.L_x_14258:
        /* <DEDUP_REMOVED lines=44> */
.L_x_14257:
[----:B------:R-:W-:Y:S05]  /*225f0*/  BSYNC B1 ;  /* 0x0000000000017941 */ /* 0x000fea0003800000 */
.L_x_14256:
        /* <DEDUP_REMOVED lines=13> */
.L_x_14260:
        /* <DEDUP_REMOVED lines=12> */
.L_x_14263:
[----:B------:R-:W-:Y:S02]  /*22790*/  IMAD.MOV.U32 R231, RZ, RZ, R204 ;  /* 0x000000ffffe77224 */ /* 0x000fe400078e00cc */
.L_x_14264:
[----:B------:R-:W-:Y:S05]  /*227a0*/  BSYNC B1 ;  /* 0x0000000000017941 */ /* 0x000fea0003800000 */
.L_x_14262:
        /* <DEDUP_REMOVED lines=18> */
.L_x_14268:
[----:B------:R-:W-:Y:S05]  /*228d0*/  BSYNC B2 ;  /* 0x0000000000027941 */ /* 0x000fea0003800000 */
.L_x_14267:
        /* <DEDUP_REMOVED lines=44> */
.L_x_14266:
[----:B------:R-:W-:Y:S05]  /*22ba0*/  BSYNC B1 ;  /* 0x0000000000017941 */ /* 0x000fea0003800000 */
.L_x_14265:
        /* <DEDUP_REMOVED lines=9> */
.L_x_14261:
[----:B------:R-:W-:Y:S01]  /*22c40*/  SEL R236, RZ, 0x1, P1 ;  /* 0x00000001ffec7807 */ /* 0x000fe20000800000 */
[----:B------:R-:W-:Y:S01]  /*22c50*/  FADD.FTZ R240, RZ, R76 ;  /* 0x0000004cfff07221 */ /* 0x000fe20000010000 */
[----:B------:R-:W-:Y:S02]  /*22c60*/  SEL R232, RZ, 0x1000000, P5 ;  /* 0x01000000ffe87807 */ /* 0x000fe40002800000 */
[----:B------:R-:W-:Y:S01]  /*22c70*/  SEL R231, RZ, 0x10000, P4 ;  /* 0x00010000ffe77807 */ /* 0x000fe20002000000 */
[----:B------:R-:W-:Y:S01]  /*22c80*/  IMAD.WIDE.U32 R236, R236, 0x1000000, RZ ;  /* 0x01000000ecec7825 */ /* 0x000fe200078e00ff */
[----:B------:R-:W-:Y:S02]  /*22c90*/  SEL R230, RZ, 0x100, P3 ;  /* 0x00000100ffe67807 */ /* 0x000fe40001800000 */
[----:B------:R-:W-:Y:S02]  /*22ca0*/  LOP3.LUT P6, RZ, R223, 0x4, RZ, 0xc0, !PT ;  /* 0x00000004dfff7812 */ /* 0x000fe400078cc0ff */
[----:B------:R-:W-:-:S02]  /*22cb0*/  LOP3.LUT R230, R230, R232, R231, 0xfe, !PT ;  /* 0x000000e8e6e67212 */ /* 0x000fc400078efee7 */
[----:B------:R-:W-:Y:S02]  /*22cc0*/  SEL R231, RZ, 0x1, P2 ;  /* 0x00000001ffe77807 */ /* 0x000fe40001000000 */
[----:B------:R-:W-:Y:S02]  /*22cd0*/  LOP3.LUT P5, RZ, R223, 0x2, RZ, 0xc0, !PT ;  /* 0x00000002dfff7812 */ /* 0x000fe400078ac0ff */
[----:B------:R-:W-:Y:S02]  /*22ce0*/  LOP3.LUT R237, R237, R230, R231, 0xfe, !PT ;  /* 0x000000e6eded7212 */ /* 0x000fe400078efee7 */
[----:B------:R-:W-:Y:S02]  /*22cf0*/  SEL R232, RZ, 0x1, P5 ;  /* 0x00000001ffe87807 */ /* 0x000fe40002800000 */
[----:B------:R-:W-:Y:S02]  /*22d00*/  SEL R230, RZ, 0x1, P6 ;  /* 0x00000001ffe67807 */ /* 0x000fe40003000000 */
[----:B------:R-:W-:Y:S01]  /*22d10*/  LOP3.LUT P0, RZ, R223, 0x8, RZ, 0xc0, !PT ;  /* 0x00000008dfff7812 */ /* 0x000fe2000780c0ff */
[----:B------:R-:W-:Y:S01]  /*22d20*/  IMAD.WIDE.U32 R232, R232, 0x10000, RZ ;  /* 0x00010000e8e87825 */ /* 0x000fe200078e00ff */
[----:B------:R-:W-:-:S03]  /*22d30*/  ISETP.NE.AND P1, PT, R0, RZ, PT ;  /* 0x000000ff0000720c */ /* 0x000fc60003f25270 */
[----:B------:R-:W-:-:S05]  /*22d40*/  IMAD.WIDE.U32 R230, R230, 0x100, RZ ;  /* 0x00000100e6e67825 */ /* 0x000fca00078e00ff */
[----:B------:R-:W-:Y:S02]  /*22d50*/  LOP3.LUT R230, R230, R236, R232, 0xfe, !PT ;  /* 0x000000ece6e67212 */ /* 0x000fe400078efee8 */
[----:B------:R-:W-:Y:S01]  /*22d60*/  LOP3.LUT R231, R231, R237, R233, 0xfe, !PT ;  /* 0x000000ede7e77212 */ /* 0x000fe200078efee9 */
[----:B------:R-:W-:Y:S01]  /*22d70*/  IMAD.WIDE.U32 R236, R238, R235, c[0x0][0x188] ;  /* 0x00006200eeec7625 */ /* 0x000fe200078e00eb */
[----:B------:R-:W-:Y:S02]  /*22d80*/  SEL R233, RZ, 0x1, P0 ;  /* 0x00000001ffe97807 */ /* 0x000fe40000000000 */
[----:B------:R-:W-:Y:S01]  /*22d90*/  LOP3.LUT P0, RZ, R223, 0x20, RZ, 0xc0, !PT ;  /* 0x00000020dfff7812 */ /* 0x000fe2000780c0ff */
[----:B------:R-:W-:Y:S01]  /*22da0*/  FADD.FTZ R235, R240, R77 ;  /* 0x0000004df0eb7221 */ /* 0x000fe20000010000 */
[----:B------:R-:W-:Y:S01]  /*22db0*/  STG.E.128 [R236.64], R36 ;  /* 0x00000024ec007986 */ /* 0x000fe2000c101d06 */
[----:B------:R-:W-:Y:S01]  /*22dc0*/  LOP3.LUT R230, R230, R233, RZ, 0xfc, !PT ;  /* 0x000000e9e6e67212 */ /* 0x000fe200078efcff */
[----:B------:R-:W-:-:S02]  /*22dd0*/  IMAD.WIDE.U32 R232, R238, R234, c[0x0][0x190] ;  /* 0x00006400eee87625 */ /* 0x000fc400078e00ea */
[----:B------:R0:W-:Y:S02]  /*22de0*/  STG.E.128 [R236.64+0x10], R140 ;  /* 0x0000108cec007986 */ /* 0x0001e4000c101d06 */
[----:B------:R-:W-:Y:S02]  /*22df0*/  FADD.FTZ R240, R235, R78 ;  /* 0x0000004eebf07221 */ /* 0x000fe40000010000 */
[----:B------:R1:W-:Y:S02]  /*22e00*/  STG.E.64 [R232.64], R230 ;  /* 0x000000e6e8007986 */ /* 0x0003e4000c101b06 */
[----:B------:R-:W-:-:S04]  /*22e10*/  FADD.FTZ R235, R240, R79 ;  /* 0x0000004ff0eb7221 */ /* 0x000fc80000010000 */
[----:B------:R-:W-:-:S04]  /*22e20*/  FADD.FTZ R240, R235, R72 ;  /* 0x00000048ebf07221 */ /* 0x000fc80000010000 */
[----:B------:R-:W-:-:S04]  /*22e30*/  FADD.FTZ R235, R240, R73 ;  /* 0x00000049f0eb7221 */ /* 0x000fc80000010000 */
[----:B0-----:R-:W-:-:S04]  /*22e40*/  FADD.FTZ R236, R235, R74 ;  /* 0x0000004aebec7221 */ /* 0x001fc80000010000 */
[----:B------:R-:W-:-:S04]  /*22e50*/  FADD.FTZ R235, R236, R75 ;  /* 0x0000004beceb7221 */ /* 0x000fc80000010000 */
[----:B------:R-:W-:-:S04]  /*22e60*/  FADD.FTZ R236, R235, R68 ;  /* 0x00000044ebec7221 */ /* 0x000fc80000010000 */
[----:B------:R-:W-:-:S04]  /*22e70*/  FADD.FTZ R235, R236, R69 ;  /* 0x00000045eceb7221 */ /* 0x000fc80000010000 */
[----:B-1----:R-:W-:-:S04]  /*22e80*/  FADD.FTZ R230, R235, R70 ;  /* 0x00000046ebe67221 */ /* 0x002fc80000010000 */
        /* <DEDUP_REMOVED lines=49> */
[----:B------:R-:W-:Y:S01]  /*231a0*/  IMAD.WIDE.U32 R230, R230, 0x100, RZ ;  /* 0x00000100e6e67825 */ /* 0x000fe200078e00ff */
[----:B------:R-:W-:-:S04]  /*231b0*/  LOP3.LUT R235, R233, R235, R237, 0xfe, !PT ;  /* 0x000000ebe9eb7212 */ /* 0x000fc800078efeed */
[----:B------:R-:W-:Y:S02]  /*231c0*/  LOP3.LUT R233, R230, R236, R232, 0xfe, !PT ;  /* 0x000000ece6e97212 */ /* 0x000fe400078efee8 */
[----:B------:R-:W-:Y:S01]  /*231d0*/  LOP3.LUT R231, R235, R231, RZ, 0xfc, !PT ;  /* 0x000000e7ebe77212 */ /* 0x000fe200078efcff */
[----:B------:R-:W-:Y:S01]  /*231e0*/  IMAD.WIDE.U32 R234, R238, R234, c[0x0][0x198] ;  /* 0x00006600eeea7625 */ /* 0x000fe200078e00ea */
[----:B------:R-:W-:-:S05]  /*231f0*/  LOP3.LUT R230, R233, 0xff, R222, 0xf8, !PT ;  /* 0x000000ffe9e67812 */ /* 0x000fca00078ef8de */
[----:B------:R0:W-:Y:S02]  /*23200*/  STG.E.64 [R234.64], R230 ;  /* 0x000000e6ea007986 */ /* 0x0001e4000c101b06 */
.L_x_14269:
[----:B------:R-:W-:Y:S01]  /*23210*/  FADD.FTZ R232, R240, R143 ;  /* 0x0000008ff0e87221 */ /* 0x000fe20000010000 */
[----:B------:R-:W-:Y:S05]  /*23220*/  BRA.DIV ~URZ, `(.L_x_14270) ;  /* 0x00001fc27f007947 */ /* 0x000fea000b800000 */
[----:B0-----:R0:W1:Y:S02]  /*23230*/  SHFL.BFLY PT, R230, R232, 0x1, 0x1f ;  /* 0x0c201f00e8e67f89 */ /* 0x00106400000e0000 */
.L_x_14274:
        /* <DEDUP_REMOVED lines=116> */
.L_x_14275:
[----:B------:R-:W-:Y:S01]  /*23980*/  ULDC.U8 UR8, c[0x0][0x1f0] ;  /* 0x00007c0000087ab9 */ /* 0x000fe20000000000 */
[----:B------:R-:W-:Y:S01]  /*23990*/  FMUL.FTZ R230, R233, R233 ;  /* 0x000000e9e9e67220 */ /* 0x000fe20000410000 */
[----:B------:R-:W-:Y:S01]  /*239a0*/  MOV R234, c[0x0][0x1e0] ;  /* 0x0000780000ea7a02 */ /* 0x000fe20000000f00 */
[----:B-1----:R-:W-:Y:S01]  /*239b0*/  FADD.FTZ R237, R237, R232 ;  /* 0x000000e8eded7221 */ /* 0x002fe20000010000 */
[----:B------:R-:W-:Y:S02]  /*239c0*/  ISETP.NE.AND P0, PT, RZ, UR8, PT ;  /* 0x00000008ff007c0c */ /* 0x000fe4000bf05270 */
[----:B------:R-:W-:Y:S02]  /*239d0*/  PRMT R239, RZ, 0x5410, R100 ;  /* 0x00005410ffef7816 */ /* 0x000fe40000000064 */
[----:B------:R-:W-:Y:S01]  /*239e0*/  FSEL R231, R230, RZ, P0 ;  /* 0x000000ffe6e77208 */ /* 0x000fe20000000000 */
[----:B------:R-:W-:Y:S01]  /*239f0*/  FFMA.FTZ R230, R237, R234, c[0x0][0x228] ;  /* 0x00008a00ede67623 */ /* 0x000fe200000100ea */
[----:B0-----:R-:W-:-:S03]  /*23a00*/  FSEL R232, R233, RZ, !P0 ;  /* 0x000000ffe9e87208 */ /* 0x001fc60004000000 */
[----:B------:R-:W-:Y:S02]  /*23a10*/  FADD.FTZ R231, R230, R231 ;  /* 0x000000e7e6e77221 */ /* 0x000fe40000010000 */
[C---:B------:R-:W-:Y:S02]  /*23a20*/  FADD.FTZ R76, -R232.reuse, R76 ;  /* 0x0000004ce84c7221 */ /* 0x040fe40000010100 */
[C---:B------:R-:W-:Y:S02]  /*23a30*/  FADD.FTZ R238, -R232.reuse, R77 ;  /* 0x0000004de8ee7221 */ /* 0x040fe40000010100 */
[----:B------:R-:W0:Y:S01]  /*23a40*/  MUFU.RSQ R231, R231 ;  /* 0x000000e700e77308 */ /* 0x000e220000001400 */
[----:B------:R-:W-:Y:S02]  /*23a50*/  IMAD.MOV.U32 R230, RZ, RZ, 0x4 ;  /* 0x00000004ffe67424 */ /* 0x000fe400078e00ff */
[C---:B------:R-:W-:Y:S01]  /*23a60*/  FADD.FTZ R242, -R232.reuse, R79 ;  /* 0x0000004fe8f27221 */ /* 0x040fe20000010100 */
[----:B------:R-:W-:Y:S01]  /*23a70*/  PRMT R79, RZ, 0x7610, R112 ;  /* 0x00007610ff4f7816 */ /* 0x000fe20000000070 */
[----:B------:R-:W-:-:S02]  /*23a80*/  FADD.FTZ R240, -R232, R78 ;  /* 0x0000004ee8f07221 */ /* 0x000fc40000010100 */
[----:B------:R-:W-:-:S04]  /*23a90*/  @!P1 IMAD.WIDE R236, R203, R230, c[0x0][0x1a0] ;  /* 0x00006800cbec9625 */ /* 0x000fc800078e02e6 */
[----:B------:R-:W-:Y:S01]  /*23aa0*/  @!P1 IMAD.WIDE R234, R203, R230, c[0x0][0x1a8] ;  /* 0x00006a00cbea9625 */ /* 0x000fe200078e02e6 */
[----:B------:R1:W-:Y:S03]  /*23ab0*/  @!P1 STG.E [R236.64], R233 ;  /* 0x000000e9ec009986 */ /* 0x0003e6000c101906 */
[C---:B------:R-:W-:Y:S01]  /*23ac0*/  FADD.FTZ R74, -R232.reuse, R74 ;  /* 0x0000004ae84a7221 */ /* 0x040fe20000010100 */
[----:B0-----:R0:W-:Y:S01]  /*23ad0*/  @!P1 STG.E [R234.64], R231 ;  /* 0x000000e7ea009986 */ /* 0x0011e2000c101906 */
[C---:B------:R-:W-:Y:S01]  /*23ae0*/  FMUL.FTZ R77, R231.reuse, R76 ;  /* 0x0000004ce74d7220 */ /* 0x040fe20000410000 */
[----:B------:R-:W-:Y:S01]  /*23af0*/  PRMT R76, RZ, 0x5410, R112 ;  /* 0x00005410ff4c7816 */ /* 0x000fe20000000070 */
[----:B------:R-:W-:Y:S02]  /*23b00*/  FMUL.FTZ R78, R231, R238 ;  /* 0x000000eee74e7220 */ /* 0x000fe40000410000 */
[----:B------:R-:W-:Y:S01]  /*23b10*/  FADD.FTZ R244, -R232, R73 ;  /* 0x00000049e8f47221 */ /* 0x000fe20000010100 */
[----:B------:R-:W-:Y:S01]  /*23b20*/  PRMT R73, RZ, 0x5410, R113 ;  /* 0x00005410ff497816 */ /* 0x000fe20000000071 */
[----:B------:R-:W-:-:S02]  /*23b30*/  FFMA.FTZ R76, R77, R76, R2 ;  /* 0x0000004c4d4c7223 */ /* 0x000fc40000010002 */
[----:B------:R-:W-:Y:S02]  /*23b40*/  FFMA.FTZ R79, R78, R79, R3 ;  /* 0x0000004f4e4f7223 */ /* 0x000fe40000010003 */
[C---:B-1----:R-:W-:Y:S02]  /*23b50*/  FADD.FTZ R236, -R232.reuse, R72 ;  /* 0x00000048e8ec7221 */ /* 0x042fe40000010100 */
[----:B------:R-:W-:Y:S01]  /*23b60*/  FADD.FTZ R246, -R232, R75 ;  /* 0x0000004be8f67221 */ /* 0x000fe20000010100 */
[----:B------:R-:W-:Y:S01]  /*23b70*/  F2FP.BF16.PACK_AB R72, R79, R76 ;  /* 0x0000004c4f48723e */ /* 0x000fe200000010ff */
[C---:B0-----:R-:W-:Y:S01]  /*23b80*/  FMUL.FTZ R234, R231.reuse, R74 ;  /* 0x0000004ae7ea7220 */ /* 0x041fe20000410000 */
[----:B------:R-:W-:Y:S01]  /*23b90*/  PRMT R74, RZ, 0x7610, R113 ;  /* 0x00007610ff4a7816 */ /* 0x000fe20000000071 */
[C---:B------:R-:W-:Y:S01]  /*23ba0*/  FMUL.FTZ R237, R231.reuse, R240 ;  /* 0x000000f0e7ed7220 */ /* 0x040fe20000410000 */
[--C-:B------:R-:W-:Y:S01]  /*23bb0*/  PRMT R75, RZ, 0x5410, R114.reuse ;  /* 0x00005410ff4b7816 */ /* 0x100fe20000000072 */
[C---:B------:R-:W-:Y:S01]  /*23bc0*/  FMUL.FTZ R238, R231.reuse, R242 ;  /* 0x000000f2e7ee7220 */ /* 0x040fe20000410000 */
[----:B------:R-:W-:Y:S01]  /*23bd0*/  PRMT R76, RZ, 0x7610, R114 ;  /* 0x00007610ff4c7816 */ /* 0x000fe20000000072 */
[C---:B------:R-:W-:Y:S01]  /*23be0*/  FMUL.FTZ R236, R231.reuse, R236 ;  /* 0x000000ece7ec7220 */ /* 0x040fe20000410000 */
[--C-:B------:R-:W-:Y:S01]  /*23bf0*/  PRMT R79, RZ, 0x5410, R115.reuse ;  /* 0x00005410ff4f7816 */ /* 0x100fe20000000073 */
[C---:B------:R-:W-:Y:S01]  /*23c00*/  FMUL.FTZ R233, R231.reuse, R244 ;  /* 0x000000f4e7e97220 */ /* 0x040fe20000410000 */
[----:B------:R-:W-:Y:S01]  /*23c10*/  PRMT R240, RZ, 0x7610, R115 ;  /* 0x00007610fff07816 */ /* 0x000fe20000000073 */
        /* <DEDUP_REMOVED lines=9> */
[C---:B------:R-:W-:Y:S01]  /*23cb0*/  FADD.FTZ R50, -R232.reuse, R50 ;  /* 0x00000032e8327221 */ /* 0x040fe20000010100 */
[----:B------:R-:W-:Y:S01]  /*23cc0*/  SHF.R.U32.HI R76, RZ, 0x1c, R224 ;  /* 0x0000001cff4c7819 */ /* 0x000fe200000116e0 */
[----:B------:R-:W-:Y:S01]  /*23cd0*/  FADD.FTZ R46, -R232, R46 ;  /* 0x0000002ee82e7221 */ /* 0x000fe20000010100 */
[----:B------:R-:W-:Y:S01]  /*23ce0*/  F2FP.BF16.PACK_AB R75, R240, R79 ;  /* 0x0000004ff04b723e */ /* 0x000fe200000010ff */
[C---:B------:R-:W-:Y:S01]  /*23cf0*/  IMAD.SHL.U32 R79, R224.reuse, 0x10, RZ ;  /* 0x00000010e04f7824 */ /* 0x040fe200078e00ff */
[----:B------:R-:W-:Y:S01]  /*23d00*/  IADD3 R224, R224, 0xa0, RZ ;  /* 0x000000a0e0e07810 */ /* 0x000fe20007ffe0ff */
[----:B------:R-:W-:-:S02]  /*23d10*/  FADD.FTZ R47, -R232, R47 ;  /* 0x0000002fe82f7221 */ /* 0x000fc40000010100 */
[C---:B------:R-:W-:Y:S01]  /*23d20*/  FADD.FTZ R36, -R232.reuse, R36 ;  /* 0x00000024e8247221 */ /* 0x040fe20000010100 */
[----:B------:R-:W-:Y:S01]  /*23d30*/  IADD3 R250, P0, R79, c[0x0][0x208], RZ ;  /* 0x000082004ffa7a10 */ /* 0x000fe20007f1e0ff */
[C---:B------:R-:W-:Y:S02]  /*23d40*/  FADD.FTZ R48, -R232.reuse, R48 ;  /* 0x00000030e8307221 */ /* 0x040fe40000010100 */
[----:B------:R-:W-:Y:S01]  /*23d50*/  FADD.FTZ R51, -R232, R51 ;  /* 0x00000033e8337221 */ /* 0x000fe20000010100 */
[----:B------:R-:W-:Y:S01]  /*23d60*/  IADD3.X R251, R76, c[0x0][0x20c], RZ, P0, !PT ;  /* 0x000083004cfb7a10 */ /* 0x000fe200007fe4ff */
[C---:B------:R-:W-:Y:S02]  /*23d70*/  FADD.FTZ R37, -R232.reuse, R37 ;  /* 0x00000025e8257221 */ /* 0x040fe40000010100 */
[C---:B------:R-:W-:Y:S02]  /*23d80*/  FADD.FTZ R38, -R232.reuse, R38 ;  /* 0x00000026e8267221 */ /* 0x040fe40000010100 */
[----:B------:R0:W-:Y:S01]  /*23d90*/  STG.E.128 [R250.64], R72 ;  /* 0x00000048fa007986 */ /* 0x0001e2000c101d06 */
[----:B------:R-:W-:-:S02]  /*23da0*/  FADD.FTZ R39, -R232, R39 ;  /* 0x00000027e8277221 */ /* 0x000fc40000010100 */
[C---:B------:R-:W-:Y:S02]  /*23db0*/  FADD.FTZ R252, -R232.reuse, R53 ;  /* 0x00000035e8fc7221 */ /* 0x040fe40000010100 */
[C---:B------:R-:W-:Y:S02]  /*23dc0*/  FADD.FTZ R248, -R232.reuse, R61 ;  /* 0x0000003de8f87221 */ /* 0x040fe40000010100 */
[C---:B------:R-:W-:Y:S02]  /*23dd0*/  FMUL.FTZ R53, R231.reuse, R48 ;  /* 0x00000030e7357220 */ /* 0x040fe40000410000 */
[C---:B------:R-:W-:Y:S02]  /*23de0*/  FMUL.FTZ R61, R231.reuse, R51 ;  /* 0x00000033e73d7220 */ /* 0x040fe40000410000 */
[----:B------:R-:W-:Y:S02]  /*23df0*/  FMUL.FTZ R48, R231, R37 ;  /* 0x00000025e7307220 */ /* 0x000fe40000410000 */
[----:B------:R-:W-:-:S02]  /*23e00*/  FADD.FTZ R66, -R232, R66 ;  /* 0x00000042e8427221 */ /* 0x000fc40000010100 */
[C---:B------:R-:W-:Y:S01]  /*23e10*/  FADD.FTZ R246, -R232.reuse, R67 ;  /* 0x00000043e8f67221 */ /* 0x040fe20000010100 */
[----:B------:R-:W-:Y:S01]  /*23e20*/  PRMT R67, RZ, 0x7610, R136 ;  /* 0x00007610ff437816 */ /* 0x000fe20000000088 */
[C---:B------:R-:W-:Y:S01]  /*23e30*/  FMUL.FTZ R51, R231.reuse, R38 ;  /* 0x00000026e7337220 */ /* 0x040fe20000410000 */
[----:B------:R-:W-:Y:S01]  /*23e40*/  PRMT R38, RZ, 0x5410, R138 ;  /* 0x00005410ff267816 */ /* 0x000fe2000000008a */
[----:B0-----:R-:W-:Y:S01]  /*23e50*/  FADD.FTZ R250, -R232, R59 ;  /* 0x0000003be8fa7221 */ /* 0x001fe20000010100 */
[----:B------:R-:W-:Y:S01]  /*23e60*/  PRMT R75, RZ, 0x5410, R106 ;  /* 0x00005410ff4b7816 */ /* 0x000fe2000000006a */
[C---:B------:R-:W-:Y:S02]  /*23e70*/  FMUL.FTZ R59, R231.reuse, R50 ;  /* 0x00000032e73b7220 */ /* 0x040fe40000410000 */
[C---:B------:R-:W-:Y:S02]  /*23e80*/  FMUL.FTZ R50, R231.reuse, R46 ;  /* 0x0000002ee7327220 */ /* 0x040fe40000410000 */
[----:B------:R-:W-:-:S02]  /*23e90*/  FMUL.FTZ R46, R231, R47 ;  /* 0x0000002fe72e7220 */ /* 0x000fc40000410000 */
[----:B------:R-:W-:Y:S01]  /*23ea0*/  FMUL.FTZ R47, R231, R36 ;  /* 0x00000024e72f7220 */ /* 0x000fe20000410000 */
[----:B------:R-:W-:Y:S01]  /*23eb0*/  PRMT R36, RZ, 0x7610, R139 ;  /* 0x00007610ff247816 */ /* 0x000fe2000000008b */
[C---:B------:R-:W-:Y:S01]  /*23ec0*/  FADD.FTZ R72, -R232.reuse, R63 ;  /* 0x0000003fe8487221 */ /* 0x040fe20000010100 */
[----:B------:R-:W-:Y:S01]  /*23ed0*/  PRMT R63, RZ, 0x7610, R137 ;  /* 0x00007610ff3f7816 */ /* 0x000fe20000000089 */
[C---:B------:R-:W-:Y:S02]  /*23ee0*/  FADD.FTZ R74, -R232.reuse, R57 ;  /* 0x00000039e84a7221 */ /* 0x040fe40000010100 */
[----:B------:R-:W-:Y:S01]  /*23ef0*/  FFMA.FTZ R235, R235, R36, R166 ;  /* 0x00000024ebeb7223 */ /* 0x000fe200000100a6 */
[----:B------:R-:W-:Y:S01]  /*23f00*/  PRMT R36, RZ, 0x7610, R138 ;  /* 0x00007610ff247816 */ /* 0x000fe2000000008a */
[----:B------:R-:W-:Y:S01]  /*23f10*/  FMUL.FTZ R57, R231, R39 ;  /* 0x00000027e7397220 */ /* 0x000fe20000410000 */
[----:B------:R-:W-:Y:S01]  /*23f20*/  PRMT R39, RZ, 0x5410, R139 ;  /* 0x00005410ff277816 */ /* 0x000fe2000000008b */
[----:B------:R-:W-:-:S02]  /*23f30*/  FADD.FTZ R68, -R232, R68 ;  /* 0x00000044e8447221 */ /* 0x000fc40000010100 */
[----:B------:R-:W-:Y:S01]  /*23f40*/  FFMA.FTZ R233, R233, R36, R164 ;  /* 0x00000024e9e97223 */ /* 0x000fe200000100a4 */
[----:B------:R-:W-:Y:S01]  /*23f50*/  PRMT R36, RZ, 0x5410, R137 ;  /* 0x00005410ff247816 */ /* 0x000fe20000000089 */
[C---:B------:R-:W-:Y:S01]  /*23f60*/  FADD.FTZ R240, -R232.reuse, R69 ;  /* 0x00000045e8f07221 */ /* 0x040fe20000010100 */
[----:B------:R-:W-:Y:S01]  /*23f70*/  PRMT R69, RZ, 0x7610, R134 ;  /* 0x00007610ff457816 */ /* 0x000fe20000000086 */
[C---:B------:R-:W-:Y:S02]  /*23f80*/  FADD.FTZ R70, -R232.reuse, R70 ;  /* 0x00000046e8467221 */ /* 0x040fe40000010100 */
[----:B------:R-:W-:Y:S01]  /*23f90*/  FFMA.FTZ R37, R237, R36, R159 ;  /* 0x00000024ed257223 */ /* 0x000fe2000001009f */
[----:B------:R-:W-:Y:S01]  /*23fa0*/  PRMT R36, RZ, 0x5410, R136 ;  /* 0x00005410ff247816 */ /* 0x000fe20000000088 */
[C---:B------:R-:W-:Y:S01]  /*23fb0*/  FADD.FTZ R242, -R232.reuse, R71 ;  /* 0x00000047e8f27221 */ /* 0x040fe20000010100 */
[----:B------:R-:W-:Y:S01]  /*23fc0*/  PRMT R71, RZ, 0x7610, R107 ;  /* 0x00007610ff477816 */ /* 0x000fe2000000006b */
[----:B------:R-:W-:-:S02]  /*23fd0*/  FADD.FTZ R64, -R232, R64 ;  /* 0x00000040e8407221 */ /* 0x000fc40000010100 */
[C---:B------:R-:W-:Y:S01]  /*23fe0*/  FADD.FTZ R244, -R232.reuse, R65 ;  /* 0x00000041e8f47221 */ /* 0x040fe20000010100 */
[----:B------:R-:W-:Y:S01]  /*23ff0*/  PRMT R65, RZ, 0x7610, R135 ;  /* 0x00007610ff417816 */ /* 0x000fe20000000087 */
        /* <DEDUP_REMOVED lines=18> */
[----:B------:R-:W-:Y:S01]  /*24120*/  PRMT R143, RZ, 0x5410, R111 ;  /* 0x00005410ff8f7816 */ /* 0x000fe2000000006f */
[----:B------:R-:W-:Y:S01]  /*24130*/  FFMA.FTZ R238, R238, R63, R162 ;  /* 0x0000003feeee7223 */ /* 0x000fe200000100a2 */
[----:B------:R-:W-:Y:S01]  /*24140*/  PRMT R63, RZ, 0x5410, R135 ;  /* 0x00005410ff3f7816 */ /* 0x000fe20000000087 */
[----:B------:R-:W-:Y:S02]  /*24150*/  FMUL.FTZ R66, R231, R66 ;  /* 0x00000042e7427220 */ /* 0x000fe40000410000 */
[----:B------:R-:W-:Y:S01]  /*24160*/  FFMA.FTZ R39, R234, R39, R163 ;  /* 0x00000027ea277223 */ /* 0x000fe200000100a3 */
[----:B------:R-:W-:Y:S01]  /*24170*/  F2FP.BF16.PACK_AB R37, R238, R37 ;  /* 0x00000025ee25723e */ /* 0x000fe200000010ff */
[----:B------:R-:W-:Y:S01]  /*24180*/  FFMA.FTZ R38, R236, R38, R161 ;  /* 0x00000026ec267223 */ /* 0x000fe200000100a1 */
[----:B------:R-:W-:Y:S01]  /*24190*/  PRMT R236, RZ, 0x7610, R110 ;  /* 0x00007610ffec7816 */ /* 0x000fe2000000006e */
[----:B------:R-:W-:Y:S01]  /*241a0*/  FFMA.FTZ R36, R77, R36, R158 ;  /* 0x000000244d247223 */ /* 0x000fe2000001009e */
[----:B------:R-:W-:Y:S01]  /*241b0*/  F2FP.BF16.PACK_AB R39, R235, R39 ;  /* 0x00000027eb27723e */ /* 0x000fe200000010ff */
[----:B------:R-:W-:Y:S01]  /*241c0*/  FFMA.FTZ R67, R78, R67, R160 ;  /* 0x000000434e437223 */ /* 0x000fe200000100a0 */
[----:B------:R-:W-:Y:S01]  /*241d0*/  IADD3 R78, P0, R79, c[0x0][0x210], RZ ;  /* 0x000084004f4e7a10 */ /* 0x000fe20007f1e0ff */
[----:B------:R-:W-:Y:S01]  /*241e0*/  FFMA.FTZ R143, R66, R143, R16 ;  /* 0x0000008f428f7223 */ /* 0x000fe20000010010 */
[----:B------:R-:W-:Y:S01]  /*241f0*/  F2FP.BF16.PACK_AB R38, R233, R38 ;  /* 0x00000026e926723e */ /* 0x000fe200000010ff */
[----:B------:R-:W-:Y:S01]  /*24200*/  FMUL.FTZ R68, R231, R68 ;  /* 0x00000044e7447220 */ /* 0x000fe20000410000 */
[----:B------:R-:W-:Y:S01]  /*24210*/  F2FP.BF16.PACK_AB R36, R67, R36 ;  /* 0x000000244324723e */ /* 0x000fe200000010ff */
[C---:B------:R-:W-:Y:S01]  /*24220*/  FMUL.FTZ R240, R231.reuse, R240 ;  /* 0x000000f0e7f07220 */ /* 0x040fe20000410000 */
[----:B------:R-:W-:Y:S01]  /*24230*/  IADD3.X R79, R76, c[0x0][0x214], RZ, P0, !PT ;  /* 0x000085004c4f7a10 */ /* 0x000fe200007fe4ff */
[C---:B------:R-:W-:Y:S01]  /*24240*/  FMUL.FTZ R70, R231.reuse, R70 ;  /* 0x00000046e7467220 */ /* 0x040fe20000410000 */
[----:B------:R-:W-:Y:S01]  /*24250*/  PRMT R233, RZ, 0x5410, R109 ;  /* 0x00005410ffe97816 */ /* 0x000fe2000000006d */
[C---:B------:R-:W-:Y:S01]  /*24260*/  FMUL.FTZ R242, R231.reuse, R242 ;  /* 0x000000f2e7f27220 */ /* 0x040fe20000410000 */
[----:B------:R-:W-:Y:S01]  /*24270*/  PRMT R76, RZ, 0x5410, R132 ;  /* 0x00005410ff4c7816 */ /* 0x000fe20000000084 */
[C---:B------:R-:W-:Y:S01]  /*24280*/  FMUL.FTZ R64, R231.reuse, R64 ;  /* 0x00000040e7407220 */ /* 0x040fe20000410000 */
[----:B------:R0:W-:Y:S01]  /*24290*/  STG.E.128 [R78.64], R36 ;  /* 0x000000244e007986 */ /* 0x0001e2000c101d06 */
[C---:B------:R-:W-:Y:S01]  /*242a0*/  FMUL.FTZ R244, R231.reuse, R244 ;  /* 0x000000f4e7f47220 */ /* 0x040fe20000410000 */
[----:B------:R-:W-:Y:S01]  /*242b0*/  PRMT R234, RZ, 0x7610, R111 ;  /* 0x00007610ffea7816 */ /* 0x000fe2000000006f */
        /* <DEDUP_REMOVED lines=8> */
[----:B------:R-:W-:-:S02]  /*24340*/  FMUL.FTZ R72, R231, R72 ;  /* 0x00000048e7487220 */ /* 0x000fc40000410000 */
[C---:B------:R-:W-:Y:S02]  /*24350*/  FMUL.FTZ R56, R231.reuse, R56 ;  /* 0x00000038e7387220 */ /* 0x040fe40000410000 */
[C---:B------:R-:W-:Y:S02]  /*24360*/  FMUL.FTZ R74, R231.reuse, R74 ;  /* 0x0000004ae74a7220 */ /* 0x040fe40000410000 */
[C---:B------:R-:W-:Y:S01]  /*24370*/  FMUL.FTZ R58, R231.reuse, R58 ;  /* 0x0000003ae73a7220 */ /* 0x040fe20000410000 */
[--C-:B0-----:R-:W-:Y:S01]  /*24380*/  PRMT R37, RZ, 0x5410, R108.reuse ;  /* 0x00005410ff257816 */ /* 0x101fe2000000006c */
        /* <DEDUP_REMOVED lines=18> */
[----:B------:R-:W-:Y:S01]  /*244b0*/  FMUL.FTZ R232, R231, R232 ;  /* 0x000000e8e7e87220 */ /* 0x000fe20000410000 */
[----:B------:R-:W-:Y:S01]  /*244c0*/  PRMT R231, RZ, 0x5410, R110 ;  /* 0x00005410ffe77816 */ /* 0x000fe2000000006e */
        /* <DEDUP_REMOVED lines=8> */
[----:B------:R-:W-:Y:S02]  /*24550*/  FFMA.FTZ R76, R68, R76, R165 ;  /* 0x0000004c444c7223 */ /* 0x000fe400000100a5 */
[----:B------:R-:W-:Y:S02]  /*24560*/  FFMA.FTZ R70, R70, R64, R167 ;  /* 0x0000004046467223 */ /* 0x000fe400000100a7 */
[----:B------:R-:W-:Y:S01]  /*24570*/  FFMA.FTZ R64, R68, R37, R10 ;  /* 0x0000002544407223 */ /* 0x000fe2000001000a */
[----:B------:R-:W-:Y:S01]  /*24580*/  PRMT R37, RZ, 0x5410, R107 ;  /* 0x00005410ff257816 */ /* 0x000fe2000000006b */
[----:B------:R-:W-:-:S02]  /*24590*/  FFMA.FTZ R236, R244, R236, R15 ;  /* 0x000000ecf4ec7223 */ /* 0x000fc4000001000f */
[----:B------:R-:W-:Y:S02]  /*245a0*/  FFMA.FTZ R75, R56, R75, R22 ;  /* 0x0000004b384b7223 */ /* 0x000fe40000010016 */
[----:B------:R-:W-:Y:S01]  /*245b0*/  FFMA.FTZ R68, R58, R37, R24 ;  /* 0x000000253a447223 */ /* 0x000fe20000010018 */
[----:B------:R-:W-:Y:S01]  /*245c0*/  F2FP.BF16.PACK_AB R38, R236, R231 ;  /* 0x000000e7ec26723e */ /* 0x000fe200000010ff */
[----:B------:R-:W-:Y:S01]  /*245d0*/  FFMA.FTZ R58, R58, R36, R179 ;  /* 0x000000243a3a7223 */ /* 0x000fe200000100b3 */
[----:B------:R-:W-:Y:S01]  /*245e0*/  PRMT R36, RZ, 0x5410, R130 ;  /* 0x00005410ff247816 */ /* 0x000fe20000000082 */
[----:B------:R-:W-:Y:S01]  /*245f0*/  FFMA.FTZ R234, R246, R234, R17 ;  /* 0x000000eaf6ea7223 */ /* 0x000fe20000010011 */
[----:B------:R-:W-:Y:S01]  /*24600*/  PRMT R231, RZ, 0x5410, R128 ;  /* 0x00005410ffe77816 */ /* 0x000fe20000000080 */
[----:B------:R-:W-:Y:S02]  /*24610*/  FFMA.FTZ R238, R242, R238, R13 ;  /* 0x000000eef2ee7223 */ /* 0x000fe4000001000d */
[----:B------:R-:W-:Y:S01]  /*24620*/  FFMA.FTZ R56, R56, R36, R177 ;  /* 0x0000002438387223 */ /* 0x000fe200000100b1 */
[----:B------:R-:W-:Y:S01]  /*24630*/  F2FP.BF16.PACK_AB R36, R73, R64 ;  /* 0x000000404924723e */ /* 0x000fe200000010ff */
[----:B------:R-:W-:Y:S01]  /*24640*/  IMAD.MOV.U32 R64, RZ, RZ, 0x10 ;  /* 0x00000010ff407424 */ /* 0x000fe200078e00ff */
[----:B------:R-:W-:Y:S01]  /*24650*/  F2FP.BF16.PACK_AB R37, R238, R233 ;  /* 0x000000e9ee25723e */ /* 0x000fe200000010ff */
[----:B------:R-:W-:Y:S01]  /*24660*/  FFMA.FTZ R235, R60, R235, R18 ;  /* 0x000000eb3ceb7223 */ /* 0x000fe20000010012 */
[----:B------:R-:W-:Y:S01]  /*24670*/  F2FP.BF16.PACK_AB R39, R234, R143 ;  /* 0x0000008fea27723e */ /* 0x000fe200000010ff */
[----:B------:R-:W-:Y:S01]  /*24680*/  IMAD.WIDE.U32 R236, R229, R64, c[0x0][0x208] ;  /* 0x00008200e5ec7625 */ /* 0x000fe200078e0040 */
[----:B------:R-:W-:-:S02]  /*24690*/  PRMT R73, RZ, 0x7610, R130 ;  /* 0x00007610ff497816 */ /* 0x000fc40000000082 */
[----:B------:R-:W-:Y:S01]  /*246a0*/  PRMT R233, RZ, 0x7610, R105 ;  /* 0x00007610ffe97816 */ /* 0x000fe20000000069 */
[----:B------:R-:W-:Y:S01]  /*246b0*/  FFMA.FTZ R231, R60, R231, R173 ;  /* 0x000000e73ce77223 */ /* 0x000fe200000100ad */
[----:B------:R0:W-:Y:S01]  /*246c0*/  STG.E.128 [R236.64], R36 ;  /* 0x00000024ec007986 */ /* 0x0001e2000c101d06 */
        /* <DEDUP_REMOVED lines=9> */
[----:B------:R-:W-:-:S02]  /*24760*/  FFMA.FTZ R233, R72, R233, R21 ;  /* 0x000000e948e97223 */ /* 0x000fc40000010015 */
[----:B------:R-:W-:Y:S01]  /*24770*/  FFMA.FTZ R143, R72, R143, R178 ;  /* 0x0000008f488f7223 */ /* 0x000fe200000100b2 */
[----:B------:R-:W-:Y:S01]  /*24780*/  PRMT R72, RZ, 0x7610, R127 ;  /* 0x00007610ff487816 */ /* 0x000fe2000000007f */
[----:B------:R-:W-:Y:S01]  /*24790*/  FFMA.FTZ R65, R246, R65, R174 ;  /* 0x00000041f6417223 */ /* 0x000fe200000100ae */
[----:B------:R-:W-:Y:S01]  /*247a0*/  PRMT R246, RZ, 0x7610, R96 ;  /* 0x00007610fff67816 */ /* 0x000fe20000000060 */
[----:B------:R-:W-:Y:S01]  /*247b0*/  FFMA.FTZ R62, R62, R79, R175 ;  /* 0x0000004f3e3e7223 */ /* 0x000fe200000100af */
[----:B0-----:R-:W-:Y:S01]  /*247c0*/  PRMT R36, RZ, 0x5410, R127 ;  /* 0x00005410ff247816 */ /* 0x001fe2000000007f */
        /* <DEDUP_REMOVED lines=19> */
[----:B------:R-:W-:Y:S01]  /*24900*/  F2FP.BF16.PACK_AB R36, R77, R76 ;  /* 0x0000004c4d24723e */ /* 0x000fe200000010ff */
[----:B------:R-:W-:Y:S01]  /*24910*/  FFMA.FTZ R66, R49, R66, R188 ;  /* 0x0000004231427223 */ /* 0x000fe200000100bc */
[----:B------:R-:W-:Y:S01]  /*24920*/  PRMT R49, RZ, 0x5410, R125 ;  /* 0x00005410ff317816 */ /* 0x000fe2000000007d */
[----:B------:R-:W-:Y:S01]  /*24930*/  FFMA.FTZ R248, R248, R37, R176 ;  /* 0x00000025f8f87223 */ /* 0x000fe200000100b0 */
[----:B------:R-:W-:Y:S01]  /*24940*/  F2FP.BF16.PACK_AB R37, R67, R70 ;  /* 0x000000464325723e */ /* 0x000fe200000010ff */
[----:B------:R-:W-:Y:S01]  /*24950*/  IMAD.WIDE.U32 R76, R229, R64, c[0x0][0x210] ;  /* 0x00008400e54c7625 */ /* 0x000fe200078e0040 */
[----:B------:R-:W-:-:S02]  /*24960*/  PRMT R240, RZ, 0x7610, R101 ;  /* 0x00007610fff07816 */ /* 0x000fc40000000065 */
[----:B------:R-:W-:Y:S01]  /*24970*/  PRMT R242, RZ, 0x7610, R98 ;  /* 0x00007610fff27816 */ /* 0x000fe20000000062 */
[C---:B------:R-:W-:Y:S01]  /*24980*/  FFMA.FTZ R63, R54.reuse, R63, R28 ;  /* 0x0000003f363f7223 */ /* 0x040fe2000001001c */
[----:B------:R0:W-:Y:S01]  /*24990*/  STG.E.128 [R76.64], R36 ;  /* 0x000000244c007986 */ /* 0x0001e2000c101d06 */
        /* <DEDUP_REMOVED lines=34> */
[----:B------:R-:W-:Y:S01]  /*24bc0*/  IMAD R203, R230, c[0x0][0x160], R203 ;  /* 0x00005800e6cb7a24 */ /* 0x000fe200078e02cb */
[----:B------:R-:W-:Y:S01]  /*24bd0*/  F2FP.BF16.PACK_AB R38, R78, R75 ;  /* 0x0000004b4e26723e */ /* 0x000fe200000010ff */
[----:B------:R-:W-:Y:S01]  /*24be0*/  FFMA.FTZ R68, R142, R68, R155 ;  /* 0x000000448e447223 */ /* 0x000fe2000001009b */
[----:B------:R-:W-:Y:S01]  /*24bf0*/  PRMT R78, RZ, 0x7610, R120 ;  /* 0x00007610ff4e7816 */ /* 0x000fe20000000078 */
[----:B------:R-:W-:Y:S01]  /*24c00*/  FFMA.FTZ R236, R46, R236, R145 ;  /* 0x000000ec2eec7223 */ /* 0x000fe20000010091 */
[----:B------:R-:W-:Y:S01]  /*24c10*/  F2FP.BF16.PACK_AB R46, R234, R61 ;  /* 0x0000003dea2e723e */ /* 0x000fe200000010ff */
[----:B------:R-:W-:Y:S01]  /*24c20*/  FFMA.FTZ R142, R142, R41, R212 ;  /* 0x000000298e8e7223 */ /* 0x000fe200000100d4 */
[----:B------:R-:W-:Y:S01]  /*24c30*/  F2FP.BF16.PACK_AB R41, R143, R62 ;  /* 0x0000003e8f29723e */ /* 0x000fe200000010ff */
[----:B------:R-:W-:Y:S01]  /*24c40*/  FFMA.FTZ R78, R45, R78, R192 ;  /* 0x0000004e2d4e7223 */ /* 0x000fe200000100c0 */
[----:B------:R-:W-:-:S02]  /*24c50*/  PRMT R62, RZ, 0x5410, R94 ;  /* 0x00005410ff3e7816 */ /* 0x000fc4000000005e */
[----:B------:R-:W-:Y:S02]  /*24c60*/  PRMT R61, RZ, 0x5410, R92 ;  /* 0x00005410ff3d7816 */ /* 0x000fe4000000005c */
[----:B------:R-:W-:Y:S01]  /*24c70*/  PRMT R234, RZ, 0x5410, R116 ;  /* 0x00005410ffea7816 */ /* 0x000fe20000000074 */
[----:B------:R-:W-:Y:S01]  /*24c80*/  FFMA.FTZ R62, R140, R62, R153 ;  /* 0x0000003e8c3e7223 */ /* 0x000fe20000010099 */
[----:B------:R-:W-:Y:S01]  /*24c90*/  F2FP.BF16.PACK_AB R54, R242, R77 ;  /* 0x0000004df236723e */ /* 0x000fe200000010ff */
[CC--:B------:R-:W-:Y:S01]  /*24ca0*/  IMAD.WIDE.U32 R242, R227.reuse, R64.reuse, c[0x0][0x210] ;  /* 0x00008400e3f27625 */ /* 0x0c0fe200078e0040 */
[----:B------:R-:W-:Y:S02]  /*24cb0*/  F2FP.BF16.PACK_AB R55, R76, R55 ;  /* 0x000000374c37723e */ /* 0x000fe400000010ff */
[----:B------:R-:W-:Y:S01]  /*24cc0*/  PRMT R45, RZ, 0x5410, R118 ;  /* 0x00005410ff2d7816 */ /* 0x000fe20000000076 */
[----:B------:R-:W-:Y:S01]  /*24cd0*/  IMAD.WIDE.U32 R76, R227, R64, c[0x0][0x208] ;  /* 0x00008200e34c7625 */ /* 0x000fe200078e0040 */
[----:B------:R-:W-:-:S02]  /*24ce0*/  PRMT R233, RZ, 0x5410, R96 ;  /* 0x00005410ffe97816 */ /* 0x000fc40000000060 */
[----:B------:R-:W-:Y:S01]  /*24cf0*/  PRMT R75, RZ, 0x5410, R120 ;  /* 0x00005410ff4b7816 */ /* 0x000fe20000000078 */
[----:B------:R-:W-:Y:S01]  /*24d00*/  FFMA.FTZ R61, R47, R61, R150 ;  /* 0x0000003d2f3d7223 */ /* 0x000fe20000010096 */
[----:B------:R-:W-:Y:S01]  /*24d10*/  F2FP.BF16.PACK_AB R43, R69, R58 ;  /* 0x0000003a452b723e */ /* 0x000fe200000010ff */
[----:B------:R-:W-:Y:S01]  /*24d20*/  FFMA.FTZ R234, R47, R234, R197 ;  /* 0x000000ea2fea7223 */ /* 0x000fe200000100c5 */
[----:B------:R-:W-:Y:S01]  /*24d30*/  F2FP.BF16.PACK_AB R42, R73, R56 ;  /* 0x00000038492a723e */ /* 0x000fe200000010ff */
[----:B------:R-:W-:Y:S01]  /*24d40*/  FFMA.FTZ R140, R140, R45, R210 ;  /* 0x0000002d8c8c7223 */ /* 0x000fe200000100d2 */
[----:B------:R-:W-:Y:S01]  /*24d50*/  F2FP.BF16.PACK_AB R40, R248, R231 ;  /* 0x000000e7f828723e */ /* 0x000fe200000010ff */
[----:B------:R-:W-:Y:S01]  /*24d60*/  STG.E.128 [R76.64], R36 ;  /* 0x000000244c007986 */ /* 0x000fe2000c101d06 */
[----:B------:R-:W-:Y:S01]  /*24d70*/  PRMT R237, RZ, 0x7610, R124 ;  /* 0x00007610ffed7816 */ /* 0x000fe2000000007c */
[C---:B------:R-:W-:Y:S01]  /*24d80*/  FFMA.FTZ R233, R44.reuse, R233, R34 ;  /* 0x000000e92ce97223 */ /* 0x040fe20000010022 */
[----:B------:R-:W-:Y:S01]  /*24d90*/  PRMT R235, RZ, 0x5410, R97 ;  /* 0x00005410ffeb7816 */ /* 0x000fe20000000061 */
[----:B------:R-:W-:Y:S01]  /*24da0*/  FFMA.FTZ R75, R44, R75, R189 ;  /* 0x0000004b2c4b7223 */ /* 0x000fe200000100bd */
[----:B------:R-:W-:Y:S01]  /*24db0*/  PRMT R71, RZ, 0x7610, R95 ;  /* 0x00007610ff477816 */ /* 0x000fe2000000005f */
[----:B------:R0:W-:Y:S01]  /*24dc0*/  STG.E.128 [R242.64], R40 ;  /* 0x00000028f2007986 */ /* 0x0001e2000c101d06 */
        /* <DEDUP_REMOVED lines=10> */
[----:B------:R-:W-:Y:S01]  /*24e70*/  F2FP.BF16.PACK_AB R45, R240, R63 ;  /* 0x0000003ff02d723e */ /* 0x000fe200000010ff */
[----:B------:R-:W-:Y:S01]  /*24e80*/  FFMA.FTZ R229, R50, R229, R191 ;  /* 0x000000e532e57223 */ /* 0x000fe200000100bf */
[----:B------:R-:W-:Y:S01]  /*24e90*/  PRMT R60, RZ, 0x7610, R92 ;  /* 0x00007610ff3c7816 */ /* 0x000fe2000000005c */
[----:B------:R-:W-:Y:S01]  /*24ea0*/  FFMA.FTZ R73, R141, R73, R156 ;  /* 0x000000498d497223 */ /* 0x000fe2000001009c */
[----:B------:R-:W-:-:S02]  /*24eb0*/  PRMT R79, RZ, 0x7610, R116 ;  /* 0x00007610ff4f7816 */ /* 0x000fc40000000074 */
[----:B------:R-:W-:Y:S01]  /*24ec0*/  PRMT R44, RZ, 0x7610, R118 ;  /* 0x00007610ff2c7816 */ /* 0x000fe20000000076 */
[----:B0-----:R-:W-:Y:S01]  /*24ed0*/  IMAD.SHL.U32 R42, R224, 0x10, RZ ;  /* 0x00000010e02a7824 */ /* 0x001fe200078e00ff */
        /* <DEDUP_REMOVED lines=12> */
[----:B------:R-:W-:Y:S01]  /*24fa0*/  F2FP.BF16.PACK_AB R53, R236, R235 ;  /* 0x000000ebec35723e */ /* 0x000fe200000010ff */
[----:B------:R-:W-:Y:S01]  /*24fb0*/  FFMA.FTZ R232, R57, R232, R211 ;  /* 0x000000e839e87223 */ /* 0x000fe200000100d3 */
[----:B------:R-:W-:Y:S01]  /*24fc0*/  IADD3 R40, P0, R42, c[0x0][0x208], RZ ;  /* 0x000082002a287a10 */ /* 0x000fe20007f1e0ff */
[----:B------:R-:W-:Y:S01]  /*24fd0*/  IMAD.WIDE.U32 R236, R228, R64, c[0x0][0x208] ;  /* 0x00008200e4ec7625 */ /* 0x000fe200078e0040 */
[----:B------:R-:W-:-:S02]  /*24fe0*/  F2FP.BF16.PACK_AB R44, R244, R239 ;  /* 0x000000eff42c723e */ /* 0x000fc400000010ff */
[----:B------:R-:W-:Y:S01]  /*24ff0*/  F2FP.BF16.PACK_AB R52, R246, R233 ;  /* 0x000000e9f634723e */ /* 0x000fe200000010ff */
[-C--:B------:R-:W-:Y:S01]  /*25000*/  IMAD.WIDE.U32 R246, R228, R64.reuse, c[0x0][0x210] ;  /* 0x00008400e4f67625 */ /* 0x080fe200078e0040 */
[----:B------:R-:W-:Y:S01]  /*25010*/  SHF.R.U32.HI R36, RZ, 0x1c, R224 ;  /* 0x0000001cff247819 */ /* 0x000fe200000116e0 */
[----:B------:R0:W-:Y:S01]  /*25020*/  STG.E.128 [R236.64], R44 ;  /* 0x0000002cec007986 */ /* 0x0001e2000c101d06 */
[----:B------:R-:W-:Y:S01]  /*25030*/  IADD3 R42, P1, R42, c[0x0][0x210], RZ ;  /* 0x000084002a2a7a10 */ /* 0x000fe20007f3e0ff */
[-C--:B------:R-:W-:Y:S01]  /*25040*/  IMAD.WIDE.U32 R244, R226, R64.reuse, c[0x0][0x208] ;  /* 0x00008200e2f47625 */ /* 0x080fe200078e0040 */
[----:B------:R-:W-:Y:S02]  /*25050*/  F2FP.BF16.PACK_AB R51, R72, R59 ;  /* 0x0000003b4833723e */ /* 0x000fe400000010ff */
[----:B------:R-:W-:Y:S01]  /*25060*/  F2FP.BF16.PACK_AB R59, R70, R65 ;  /* 0x00000041463b723e */ /* 0x000fe200000010ff */
[----:B------:R-:W-:Y:S01]  /*25070*/  IMAD.WIDE.U32 R64, R226, R64, c[0x0][0x210] ;  /* 0x00008400e2407625 */ /* 0x000fe200078e0040 */
[----:B------:R-:W-:Y:S01]  /*25080*/  F2FP.BF16.PACK_AB R58, R238, R67 ;  /* 0x00000043ee3a723e */ /* 0x000fe200000010ff */
[----:B------:R0:W-:Y:S01]  /*25090*/  STG.E.128 [R246.64], R48 ;  /* 0x00000030f6007986 */ /* 0x0001e2000c101d06 */
[----:B------:R-:W-:-:S02]  /*250a0*/  F2FP.BF16.PACK_AB R57, R74, R229 ;  /* 0x000000e54a39723e */ /* 0x000fc400000010ff */
[----:B------:R-:W-:Y:S01]  /*250b0*/  F2FP.BF16.PACK_AB R56, R78, R75 ;  /* 0x0000004b4e38723e */ /* 0x000fe200000010ff */
[----:B------:R0:W-:Y:S01]  /*250c0*/  STG.E.128 [R244.64], R52 ;  /* 0x00000034f4007986 */ /* 0x0001e2000c101d06 */
[----:B------:R-:W-:Y:S02]  /*250d0*/  F2FP.BF16.PACK_AB R60, R60, R61 ;  /* 0x0000003d3c3c723e */ /* 0x000fe400000010ff */
[----:B------:R-:W-:Y:S01]  /*250e0*/  F2FP.BF16.PACK_AB R61, R240, R231 ;  /* 0x000000e7f03d723e */ /* 0x000fe200000010ff */
[----:B------:R0:W-:Y:S01]  /*250f0*/  STG.E.128 [R64.64], R56 ;  /* 0x0000003840007986 */ /* 0x0001e2000c101d06 */
[----:B------:R-:W-:Y:S02]  /*25100*/  F2FP.BF16.PACK_AB R62, R73, R62 ;  /* 0x0000003e493e723e */ /* 0x000fe400000010ff */
[----:B------:R-:W-:Y:S02]  /*25110*/  F2FP.BF16.PACK_AB R63, R71, R68 ;  /* 0x00000044473f723e */ /* 0x000fe400000010ff */
[----:B------:R-:W-:-:S02]  /*25120*/  IADD3.X R41, R36, c[0x0][0x20c], RZ, P0, !PT ;  /* 0x0000830024297a10 */ /* 0x000fc400007fe4ff */
[----:B------:R-:W-:Y:S02]  /*25130*/  IADD3.X R43, R36, c[0x0][0x214], RZ, P1, !PT ;  /* 0x00008500242b7a10 */ /* 0x000fe40000ffe4ff */
[----:B------:R-:W-:Y:S01]  /*25140*/  F2FP.BF16.PACK_AB R39, R69, R142 ;  /* 0x0000008e4527723e */ /* 0x000fe200000010ff */
[----:B------:R0:W-:Y:S01]  /*25150*/  STG.E.128 [R40.64], R60 ;  /* 0x0000003c28007986 */ /* 0x0001e2000c101d06 */
[----:B------:R-:W-:Y:S02]  /*25160*/  F2FP.BF16.PACK_AB R38, R141, R140 ;  /* 0x0000008c8d26723e */ /* 0x000fe400000010ff */
[----:B------:R-:W-:Y:S02]  /*25170*/  F2FP.BF16.PACK_AB R37, R232, R143 ;  /* 0x0000008fe825723e */ /* 0x000fe400000010ff */
[----:B------:R-:W-:Y:S02]  /*25180*/  F2FP.BF16.PACK_AB R36, R79, R234 ;  /* 0x000000ea4f24723e */ /* 0x000fe400000010ff */
[----:B------:R-:W-:-:S03]  /*25190*/  ISETP.GE.AND P0, PT, R203, c[0x0][0x164], PT ;  /* 0x00005900cb007a0c */ /* 0x000fc60003f06270 */
[----:B------:R0:W-:Y:S10]  /*251a0*/  STG.E.128 [R42.64], R36 ;  /* 0x000000242a007986 */ /* 0x0001f4000c101d06 */
[----:B0-----:R-:W-:Y:S01]  /*251b0*/  @P0 CALL.REL.NOINC `(.L_x_14272) ;  /* 0x0000001000000944 */ /* 0x001fe20003c00000 */
[----:B------:R-:W-:Y:S05]  /*251c0*/  BRA `(.L_x_14273) ;  /* 0xfffdbda000007947 */ /* 0x000fea000383ffff */
.L_x_14272:
[----:B------:R-:W-:Y:S05]  /*251d0*/  BSYNC B0 ;  /* 0x0000000000007941 */ /* 0x000fea0003800000 */
.L_x_13495:
[----:B------:R-:W-:Y:S05]  /*251e0*/  EXIT ;  /* 0x000000000000794d */ /* 0x000fea0003800000 */
.L_x_14270:
[----:B------:R-:W-:Y:S01]  /*251f0*/  IMAD.MOV.U32 R237, RZ, RZ, 0x1 ;  /* 0x00000001ffed7424 */ /* 0x000fe200078e00ff */
[----:B0-----:R-:W-:Y:S01]  /*25200*/  MOV R230, 0x25240 ;  /* 0x0002524000e67802 */ /* 0x001fe20000000f00 */
[----:B------:R-:W-:-:S02]  /*25210*/  IMAD.MOV.U32 R234, RZ, RZ, 0x1f ;  /* 0x0000001fffea7424 */ /* 0x000fc400078e00ff */
[----:B------:R-:W-:Y:S02]  /*25220*/  IMAD.MOV.U32 R235, RZ, RZ, -0x1 ;  /* 0xffffffffffeb7424 */ /* 0x000fe400078e00ff */
[----:B------:R-:W-:Y:S05]  /*25230*/  CALL.REL.NOINC `($__internal_29_$__cuda_sm70_shflsync_bfly_p) ;  /* 0x000009a000007944 */ /* 0x000fea0003c00000 */
[----:B-1----:R-:W-:Y:S01]  /*25240*/  IMAD.MOV.U32 R230, RZ, RZ, R237 ;  /* 0x000000ffffe67224 */ /* 0x002fe200078e00ed */
[----:B0-----:R-:W-:Y:S05]  /*25250*/  BRA `(.L_x_14274) ;  /* 0xffffdfe000007947 */ /* 0x001fea000383ffff */
.L_x_14271:
[----:B0-----:R-:W-:Y:S01]  /*25260*/  IMAD.MOV.U32 R232, RZ, RZ, R236 ;  /* 0x000000ffffe87224 */ /* 0x001fe200078e00ec */
[----:B------:R-:W-:Y:S01]  /*25270*/  MOV R230, 0x252c0 ;  /* 0x000252c000e67802 */ /* 0x000fe20000000f00 */
[----:B------:R-:W-:Y:S02]  /*25280*/  IMAD.MOV.U32 R237, RZ, RZ, 0x2 ;  /* 0x00000002ffed7424 */ /* 0x000fe400078e00ff */
[----:B------:R-:W-:Y:S02]  /*25290*/  IMAD.MOV.U32 R234, RZ, RZ, 0x1f ;  /* 0x0000001fffea7424 */ /* 0x000fe400078e00ff */
[----:B------:R-:W-:Y:S02]  /*252a0*/  IMAD.MOV.U32 R235, RZ, RZ, -0x1 ;  /* 0xffffffffffeb7424 */ /* 0x000fe400078e00ff */
[----:B------:R-:W-:Y:S05]  /*252b0*/  CALL.REL.NOINC `($__internal_29_$__cuda_sm70_shflsync_bfly_p) ;  /* 0x0000092000007944 */ /* 0x000fea0003c00000 */
[----:B01----:R-:W-:Y:S01]  /*252c0*/  FADD.FTZ R232, R236, R237 ;  /* 0x000000edece87221 */ /* 0x003fe20000010000 */
[----:B------:R-:W-:Y:S01]  /*252d0*/  HFMA2.MMA R237, -RZ, RZ, 0, 2.384185791015625e-07 ;  /* 0x00000004ffed7435 */ /* 0x000fe200000001ff */
[----:B------:R-:W-:Y:S01]  /*252e0*/  IMAD.MOV.U32 R234, RZ, RZ, 0x1f ;  /* 0x0000001fffea7424 */ /* 0x000fe200078e00ff */
[----:B------:R-:W-:Y:S01]  /*252f0*/  MOV R230, 0x25320 ;  /* 0x0002532000e67802 */ /* 0x000fe20000000f00 */
[----:B------:R-:W-:-:S03]  /*25300*/  IMAD.MOV.U32 R235, RZ, RZ, -0x1 ;  /* 0xffffffffffeb7424 */ /* 0x000fc600078e00ff */
[----:B------:R-:W-:Y:S05]  /*25310*/  CALL.REL.NOINC `($__internal_29_$__cuda_sm70_shflsync_bfly_p) ;  /* 0x000008c000007944 */ /* 0x000fea0003c00000 */
[----:B01----:R-:W-:Y:S01]  /*25320*/  FADD.FTZ R232, R232, R237 ;  /* 0x000000ede8e87221 */ /* 0x003fe20000010000 */
[----:B------:R-:W-:Y:S01]  /*25330*/  MOV R230, 0x25380 ;  /* 0x0002538000e67802 */ /* 0x000fe20000000f00 */
[----:B------:R-:W-:-:S02]  /*25340*/  IMAD.MOV.U32 R237, RZ, RZ, 0x8 ;  /* 0x00000008ffed7424 */ /* 0x000fc400078e00ff */
[----:B------:R-:W-:Y:S02]  /*25350*/  IMAD.MOV.U32 R234, RZ, RZ, 0x1f ;  /* 0x0000001fffea7424 */ /* 0x000fe400078e00ff */
[----:B------:R-:W-:Y:S02]  /*25360*/  IMAD.MOV.U32 R235, RZ, RZ, -0x1 ;  /* 0xffffffffffeb7424 */ /* 0x000fe400078e00ff */
[----:B------:R-:W-:Y:S05]  /*25370*/  CALL.REL.NOINC `($__internal_29_$__cuda_sm70_shflsync_bfly_p) ;  /* 0x0000086000007944 */ /* 0x000fea0003c00000 */
[----:B01----:R-:W-:Y:S01]  /*25380*/  FADD.FTZ R232, R232, R237 ;  /* 0x000000ede8e87221 */ /* 0x003fe20000010000 */
[----:B------:R-:W-:Y:S01]  /*25390*/  MOV R230, 0x253e0 ;  /* 0x000253e000e67802 */ /* 0x000fe20000000f00 */
[----:B------:R-:W-:Y:S02]  /*253a0*/  IMAD.MOV.U32 R237, RZ, RZ, 0x10 ;  /* 0x00000010ffed7424 */ /* 0x000fe400078e00ff */
[----:B------:R-:W-:Y:S02]  /*253b0*/  IMAD.MOV.U32 R234, RZ, RZ, 0x1f ;  /* 0x0000001fffea7424 */ /* 0x000fe400078e00ff */
[----:B------:R-:W-:Y:S02]  /*253c0*/  IMAD.MOV.U32 R235, RZ, RZ, -0x1 ;  /* 0xffffffffffeb7424 */ /* 0x000fe400078e00ff */
[----:B------:R-:W-:Y:S05]  /*253d0*/  CALL.REL.NOINC `($__internal_29_$__cuda_sm70_shflsync_bfly_p) ;  /* 0x0000080000007944 */ /* 0x000fea0003c00000 */
        /* <DEDUP_REMOVED lines=102> */
[----:B------:R-:W-:Y:S05]  /*25a40*/  CALL.REL.NOINC `($__internal_29_$__cuda_sm70_shflsync_bfly_p) ;  /* 0x0000019000007944 */ /* 0x000fea0003c00000 */
[----:B01----:R-:W-:Y:S01]  /*25a50*/  FADD.FTZ R232, R232, R237 ;  /* 0x000000ede8e87221 */ /* 0x003fe20000010000 */
[----:B------:R-:W-:Y:S01]  /*25a60*/  MOV R234, 0x1f ;  /* 0x0000001f00ea7802 */ /* 0x000fe20000000f00 */
[----:B------:R-:W-:Y:S01]  /*25a70*/  IMAD.MOV.U32 R237, RZ, RZ, 0x2 ;  /* 0x00000002ffed7424 */ /* 0x000fe200078e00ff */
[----:B------:R-:W-:Y:S01]  /*25a80*/  MOV R230, 0x25ab0 ;  /* 0x00025ab000e67802 */ /* 0x000fe20000000f00 */
[----:B------:R-:W-:Y:S02]  /*25a90*/  IMAD.MOV.U32 R235, RZ, RZ, -0x1 ;  /* 0xffffffffffeb7424 */ /* 0x000fe400078e00ff */
        /* <DEDUP_REMOVED lines=19> */
[----:B01----:R-:W-:Y:S05]  /*25bd0*/  BRA `(.L_x_14275) ;  /* 0xffffdda000007947 */ /* 0x003fea000383ffff */
        .weak           $__internal_29_$__cuda_sm70_shflsync_bfly_p
        .type           $__internal_29_$__cuda_sm70_shflsync_bfly_p,@function
        .size           $__internal_29_$__cuda_sm70_shflsync_bfly_p,(.L_x_39473 - $__internal_29_$__cuda_sm70_shflsync_bfly_p)
$__internal_29_$__cuda_sm70_shflsync_bfly_p:
[----:B------:R-:W-:Y:S01]  /*25be0*/  IMAD.MOV.U32 R231, RZ, RZ, 0x0 ;  /* 0x00000000ffe77424 */ /* 0x000fe200078e00ff */
[----:B------:R-:W-:Y:S04]  /*25bf0*/  WARPSYNC R235 ;  /* 0x000000eb00007348 */ /* 0x000fe80003800000 */
[----:B------:R0:W1:Y:S01]  /*25c00*/  SHFL.BFLY PT, R237, R232, R237, R234 ;  /* 0x0c0000ede8ed7389 */ /* 0x00006200000e00ea */
[----:B------:R-:W-:Y:S05]  /*25c10*/  RET.REL.NODEC R230 `(_ZN10layer_norm31ln_parallel_residual_fwd_kernelINS_13Kernel_traitsI13__nv_bfloat16S2_fS2_fjLj1536ELj1ELj4ELj1ELj16ENS_18Kernel_traits_baseILj1536ES2_S2_fS2_fjLj128EEEEELb1ELb0ELb1EEEvNS_9FwdParamsE) ;  /* 0xfffda3e0e6007950 */ /* 0x000fea0003c3ffff */
.L_x_14276:
        /* <DEDUP_REMOVED lines=14> */
.L_x_39473:


//--------------------- .text._ZN10layer_norm31ln_parallel_residual_fwd_kernelINS_13Kernel_traitsI13__nv_bfloat16S2_fS2_fjLj1536ELj1ELj4ELj1ELj16ENS_18Kernel_traits_baseILj1536ES2_S2_fS2_fjLj128EEEEELb1ELb1ELb0EEEvNS_9FwdParamsE --------------------------
	.section	.text._ZN10layer_norm31ln_parallel_residual_fwd_kernelINS_13Kernel_traitsI13__nv_bfloat16S2_fS2_fjLj1536ELj1ELj4ELj1ELj16ENS_18Kernel_traits_baseILj1536ES2_S2_fS2_fjLj128EEEEELb1ELb1ELb0EEEvNS_9FwdParamsE,"ax",@progbits
	.sectioninfo	@"SHI_REGISTERS=217"
	.align	128
        .global         _ZN10layer_norm31ln_parallel_residual_fwd_kernelINS_13Kernel_traitsI13__nv_bfloat16S2_fS2_fjLj1536ELj1ELj4ELj1ELj16ENS_18Kernel_traits_baseILj1536ES2_S2_fS2_fjLj128EEEEELb1ELb1ELb0EEEvNS_9FwdParamsE
        .type           _ZN10layer_norm31ln_parallel_residual_fwd_kernelINS_13Kernel_traitsI13__nv_bfloat16S2_fS2_fjLj1536ELj1ELj4ELj1ELj16ENS_18Kernel_traits_baseILj1536ES2_S2_fS2_fjLj128EEEEELb1ELb1ELb0EEEvNS_9FwdParamsE,@function
        .size           _ZN10layer_norm31ln_parallel_residual_fwd_kernelINS_13Kernel_traitsI13__nv_bfloat16S2_fS2_fjLj1536ELj1ELj4ELj1ELj16ENS_18Kernel_traits_baseILj1536ES2_S2_fS2_fjLj128EEEEELb1ELb1ELb0EEEvNS_9FwdParamsE,(.L_x_39474 - _ZN10layer_norm31ln_parallel_residual_fwd_kernelINS_13Kernel_traitsI13__nv_bfloat16S2_fS2_fjLj1536ELj1ELj4ELj1ELj16ENS_18Kernel_traits_baseILj1536ES2_S2_fS2_fjLj128EEEEELb1ELb1ELb0EEEvNS_9FwdParamsE)
        .other          _ZN10layer_norm31ln_parallel_residual_fwd_kernelINS_13Kernel_traitsI13__nv_bfloat16S2_fS2_fjLj1536ELj1ELj4ELj1ELj16ENS_18Kernel_traits_baseILj1536ES2_S2_fS2_fjLj128EEEEELb1ELb1ELb0EEEvNS_9FwdParamsE,@"STO_CUDA_ENTRY STV_DEFAULT"
_ZN10layer_norm31ln_parallel_residual_fwd_kernelINS_13Kernel_traitsI13__nv_bfloat16S2_fS2_fjLj1536ELj1ELj4ELj1ELj16ENS_18Kernel_traits_baseILj1536ES2_S2_fS2_fjLj128EEEEELb1ELb1ELb0EEEvNS_9FwdParamsE:
.text._ZN10layer_norm31ln_parallel_residual_fwd_kernelINS_13Kernel_traitsI13__nv_bfloat16S2_fS2_fjLj1536ELj1ELj4ELj1ELj16ENS_18Kernel_traits_baseILj1536ES2_S2_fS2_fjLj128EEEEELb1ELb1ELb0EEEvNS_9FwdParamsE:
        /* <DEDUP_REMOVED lines=80> */
.L_x_14278:
[----:B0-----:R-:W-:Y:S05]  /*0500*/  BSYNC B0 ;  /* 0x0000000000007941 */ /* 0x001fea0003800000 */
.L_x_14277:
        /* <DEDUP_REMOVED lines=13> */
.L_x_14280:
[----:B0-----:R-:W-:Y:S05]  /*05e0*/  BSYNC B0 ;  /* 0x0000000000007941 */ /* 0x001fea0003800000 */
.L_x_14279:
        /* <DEDUP_REMOVED lines=13> */
.L_x_14282:
[----:B0-----:R-:W-:Y:S05]  /*06c0*/  BSYNC B0 ;  /* 0x0000000000007941 */ /* 0x001fea0003800000 */
.L_x_14281:
        /* <DEDUP_REMOVED lines=13> */
.L_x_14284:
[----:B0-----:R-:W-:Y:S05]  /*07a0*/  BSYNC B0 ;  /* 0x0000000000007941 */ /* 0x001fea0003800000 */
.L_x_14283:
        /* <DEDUP_REMOVED lines=13> */
.L_x_14286:
[----:B0-----:R-:W-:Y:S05]  /*0880*/  BSYNC B0 ;  /* 0x0000000000007941 */ /* 0x001fea0003800000 */
.L_x_14285:
        /* <DEDUP_REMOVED lines=21> */
.L_x_14288:
[----:B0-----:R-:W-:Y:S05]  /*09e0*/  BSYNC B0 ;  /* 0x0000000000007941 */ /* 0x001fea0003800000 */
.L_x_14287:
        /* <DEDUP_REMOVED lines=14> */
[----:B------:R-:W-:Y:S02]  /*0ad0*/  PRMT R126, RZ, 0x7610, R48 ;  /* 0x00007610ff7e7816 */ /* 0x000fe40000000030 */
[----:B------:R-:W-:-:S02]  /*0ae0*/  PRMT R127, RZ, 0x5410, R49 ;  /* 0x00005410ff7f7816 */ /* 0x000fc40000000031 */
[----:B------:R-:W-:Y:S01]  /*0af0*/  PRMT R128, RZ, 0x7610, R49 ;  /* 0x00007610ff807816 */ /* 0x000fe20000000031 */
[----:B------:R-:W-:Y:S01]  /*0b00*/  IMAD.WIDE.U32 R48, R87, -0x2daee0ad, RZ ;  /* 0xd2511f5357307825 */ /* 0x000fe200078e00ff */
[--C-:B------:R-:W-:Y:S02]  /*0b10*/  PRMT R129, RZ, 0x5410, R50.reuse ;  /* 0x00005410ff817816 */ /* 0x100fe40000000032 */
[----:B------:R-:W-:Y:S02]  /*0b20*/  PRMT R130, RZ, 0x7610, R50 ;  /* 0x00007610ff827816 */ /* 0x000fe40000000032 */
[--C-:B------:R-:W-:Y:S02]  /*0b30*/  PRMT R131, RZ, 0x5410, R51.reuse ;  /* 0x00005410ff837816 */ /* 0x100fe40000000033 */
[----:B------:R-:W-:Y:S01]  /*0b40*/  PRMT R133, RZ, 0x7610, R51 ;  /* 0x00007610ff857816 */ /* 0x000fe20000000033 */
[----:B------:R-:W-:Y:S01]  /*0b50*/  IMAD.WIDE.U32 R50, R85, -0x326172a9, RZ ;  /* 0xcd9e8d5755327825 */ /* 0x000fe200078e00ff */
[----:B------:R-:W-:-:S02]  /*0b60*/  IADD3 R150, R121, 0x1fd5c5a3, RZ ;  /* 0x1fd5c5a379967810 */ /* 0x000fc40007ffe0ff */
[----:B------:R-:W-:Y:S02]  /*0b70*/  IADD3 R149, R120, 0x5384540f, RZ ;  /* 0x5384540f78957810 */ /* 0x000fe40007ffe0ff */
[----:B------:R-:W-:Y:S02]  /*0b80*/  LOP3.LUT R88, R49, R88, R150, 0x96, !PT ;  /* 0x0000005831587212 */ /* 0x000fe400078e9696 */
[----:B------:R-:W-:Y:S02]  /*0b90*/  LOP3.LUT R84, R51, R84, R149, 0x96, !PT ;  /* 0x0000005433547212 */ /* 0x000fe400078e9695 */
[----:B------:R-:W-:Y:S01]  /*0ba0*/  IADD3 R162, R121, -0x24c28bd8, RZ ;  /* 0xdb3d742879a27810 */ /* 0x000fe20007ffe0ff */
[----:B------:R-:W-:Y:S01]  /*0bb0*/  IMAD.HI.U32 R51, R88, -0x326172a9, RZ ;  /* 0xcd9e8d5758337827 */ /* 0x000fe200078e00ff */
[C---:B------:R-:W-:Y:S02]  /*0bc0*/  IADD3 R160, R120.reuse, -0xe443238, RZ ;  /* 0xf1bbcdc878a07810 */ /* 0x040fe40007ffe0ff */
[----:B------:R-:W-:Y:S01]  /*0bd0*/  IADD3 R171, R120, -0x700cb87f, RZ ;  /* 0x8ff3478178ab7810 */ /* 0x000fe20007ffe0ff */
[----:B------:R-:W-:Y:S01]  /*0be0*/  IMAD.HI.U32 R49, R84, -0x2daee0ad, RZ ;  /* 0xd2511f5354317827 */ /* 0x000fe200078e00ff */
[----:B------:R-:W-:-:S02]  /*0bf0*/  LOP3.LUT R51, R51, R50, R160, 0x96, !PT ;  /* 0x0000003233337212 */ /* 0x000fc400078e96a0 */
[----:B------:R-:W-:Y:S01]  /*0c00*/  IADD3 R172, R121, -0x695add53, RZ ;  /* 0x96a522ad79ac7810 */ /* 0x000fe20007ffe0ff */
[----:B------:R-:W-:Y:S01]  /*0c10*/  IMAD R50, R88, -0x326172a9, RZ ;  /* 0xcd9e8d5758327824 */ /* 0x000fe200078e02ff */
[----:B------:R-:W-:Y:S01]  /*0c20*/  LOP3.LUT R49, R49, R48, R162, 0x96, !PT ;  /* 0x0000003031317212 */ /* 0x000fe200078e96a2 */
[----:B------:R-:W-:Y:S01]  /*0c30*/  IMAD R183, R84, -0x2daee0ad, RZ ;  /* 0xd2511f5354b77824 */ /* 0x000fe200078e02ff */
[--C-:B------:R-:W-:Y:S01]  /*0c40*/  PRMT R32, RZ, 0x5410, R24.reuse ;  /* 0x00005410ff207816 */ /* 0x100fe20000000018 */
[----:B------:R-:W-:Y:S01]  /*0c50*/  IMAD.HI.U32 R48, R51, -0x2daee0ad, RZ ;  /* 0xd2511f5333307827 */ /* 0x000fe200078e00ff */
[----:B------:R-:W-:Y:S02]  /*0c60*/  PRMT R33, RZ, 0x7610, R24 ;  /* 0x00007610ff217816 */ /* 0x000fe40000000018 */
[--C-:B------:R-:W-:Y:S01]  /*0c70*/  PRMT R30, RZ, 0x5410, R25.reuse ;  /* 0x00005410ff1e7816 */ /* 0x100fe20000000019 */
[----:B------:R-:W-:Y:S01]  /*0c80*/  IMAD.HI.U32 R181, R49, -0x326172a9, RZ ;  /* 0xcd9e8d5731b57827 */ /* 0x000fe200078e00ff */
[----:B------:R-:W-:-:S02]  /*0c90*/  PRMT R31, RZ, 0x7610, R25 ;  /* 0x00007610ff1f7816 */ /* 0x000fc40000000019 */
[--C-:B------:R-:W-:Y:S01]  /*0ca0*/  PRMT R28, RZ, 0x5410, R26.reuse ;  /* 0x00005410ff1c7816 */ /* 0x100fe2000000001a */
[----:B------:R-:W-:Y:S01]  /*0cb0*/  IMAD R188, R51, -0x2daee0ad, RZ ;  /* 0xd2511f5333bc7824 */ /* 0x000fe200078e02ff */
[----:B------:R-:W-:Y:S01]  /*0cc0*/  PRMT R29, RZ, 0x7610, R26 ;  /* 0x00007610ff1d7816 */ /* 0x000fe2000000001a */
[----:B------:R-:W-:Y:S01]  /*0cd0*/  IMAD R186, R49, -0x326172a9, RZ ;  /* 0xcd9e8d5731ba7824 */ /* 0x000fe200078e02ff */
[--C-:B------:R-:W-:Y:S02]  /*0ce0*/  PRMT R12, RZ, 0x5410, R10.reuse ;  /* 0x00005410ff0c7816 */ /* 0x100fe4000000000a */
        /* <DEDUP_REMOVED lines=73> */
[----:B------:R-:W-:Y:S02]  /*1180*/  LOP3.LUT R183, R48, R183, R172, 0x96, !PT ;  /* 0x000000b730b77212 */ /* 0x000fe400078e96ac */
[----:B------:R-:W-:-:S02]  /*1190*/  LOP3.LUT R181, R181, R50, R171, 0x96, !PT ;  /* 0x00000032b5b57212 */ /* 0x000fc400078e96ab */
[--C-:B------:R-:W-:Y:S02]  /*11a0*/  PRMT R182, RZ, 0x5410, R72.reuse ;  /* 0x00005410ffb67816 */ /* 0x100fe40000000048 */
[----:B------:R-:W-:Y:S02]  /*11b0*/  PRMT R185, RZ, 0x7610, R72 ;  /* 0x00007610ffb97816 */ /* 0x000fe40000000048 */
[----:B------:R-:W-:Y:S02]  /*11c0*/  LOP3.LUT R189, R86, 0x3, RZ, 0xc0, !PT ;  /* 0x0000000356bd7812 */ /* 0x000fe400078ec0ff */
[--C-:B------:R-:W-:Y:S02]  /*11d0*/  PRMT R184, RZ, 0x5410, R73.reuse ;  /* 0x00005410ffb87816 */ /* 0x100fe40000000049 */
[----:B------:R-:W-:Y:S02]  /*11e0*/  PRMT R191, RZ, 0x7610, R73 ;  /* 0x00007610ffbf7816 */ /* 0x000fe40000000049 */
[----:B------:R-:W-:-:S02]  /*11f0*/  PRMT R190, RZ, 0x5410, R74 ;  /* 0x00005410ffbe7816 */ /* 0x000fc4000000004a */
[----:B------:R-:W-:Y:S02]  /*1200*/  PRMT R193, RZ, 0x7610, R74 ;  /* 0x00007610ffc17816 */ /* 0x000fe4000000004a */
[--C-:B------:R-:W-:Y:S02]  /*1210*/  PRMT R192, RZ, 0x5410, R75.reuse ;  /* 0x00005410ffc07816 */ /* 0x100fe4000000004b */
[----:B------:R-:W-:Y:S02]  /*1220*/  PRMT R195, RZ, 0x7610, R75 ;  /* 0x00007610ffc37816 */ /* 0x000fe4000000004b */
.L_x_15089:
        /* <DEDUP_REMOVED lines=25> */
[----:B------:R0:W5:Y:S04]  /*13c0*/  @P0 LDG.E.128 R52, [R62.64] ;  /* 0x000000043e340981 */ /* 0x000168000c1e1d00 */
[----:B------:R0:W5:Y:S01]  /*13d0*/  @P0 LDG.E.128 R56, [R62.64+0x10] ;  /* 0x000010043e380981 */ /* 0x000162000c1e1d00 */
        /* <DEDUP_REMOVED lines=11> */
.L_x_14292:
[----:B0-----:R-:W-:Y:S02]  /*1490*/  IMAD.MOV.U32 R158, RZ, RZ, R186 ;  /* 0x000000ffff9e7224 */ /* 0x001fe400078e00ba */
.L_x_14293:
[----:B------:R-:W-:Y:S05]  /*14a0*/  BSYNC B1 ;  /* 0x0000000000017941 */ /* 0x000fea0003800000 */
.L_x_14291:
        /* <DEDUP_REMOVED lines=16> */
.L_x_14297:
[----:B------:R-:W-:Y:S05]  /*15b0*/  BSYNC B2 ;  /* 0x0000000000027941 */ /* 0x000fea0003800000 */
.L_x_14296:
        /* <DEDUP_REMOVED lines=43> */
.L_x_14295:
[----:B------:R-:W-:Y:S05]  /*1870*/  BSYNC B1 ;  /* 0x0000000000017941 */ /* 0x000fea0003800000 */
.L_x_14294:
        /* <DEDUP_REMOVED lines=17> */
.L_x_14298:
        /* <DEDUP_REMOVED lines=12> */
.L_x_14301:
[----:B------:R-:W-:Y:S02]  /*1a50*/  IMAD.MOV.U32 R61, RZ, RZ, R186 ;  /* 0x000000ffff3d7224 */ /* 0x000fe400078e00ba */
.L_x_14302:
[----:B------:R-:W-:Y:S05]  /*1a60*/  BSYNC B1 ;  /* 0x0000000000017941 */ /* 0x000fea0003800000 */
.L_x_14300:
        /* <DEDUP_REMOVED lines=16> */
.L_x_14306:
[----:B------:R-:W-:Y:S05]  /*1b70*/  BSYNC B2 ;  /* 0x0000000000027941 */ /* 0x000fea0003800000 */
.L_x_14305:
        /* <DEDUP_REMOVED lines=43> */
.L_x_14304:
[----:B------:R-:W-:Y:S05]  /*1e30*/  BSYNC B1 ;  /* 0x0000000000017941 */ /* 0x000fea0003800000 */
.L_x_14303:
        /* <DEDUP_REMOVED lines=9> */
.L_x_14299:
        /* <DEDUP_REMOVED lines=12> */
.L_x_14308:
[----:B------:R-:W-:Y:S02]  /*1f90*/  IMAD.MOV.U32 R205, RZ, RZ, R186 ;  /* 0x000000ffffcd7224 */ /* 0x000fe400078e00ba */
.L_x_14309:
[----:B------:R-:W-:Y:S05]  /*1fa0*/  BSYNC B1 ;  /* 0x0000000000017941 */ /* 0x000fea0003800000 */
.L_x_14307:
        /* <DEDUP_REMOVED lines=16> */
.L_x_14313:
[----:B------:R-:W-:Y:S05]  /*20b0*/  BSYNC B2 ;  /* 0x0000000000027941 */ /* 0x000fea0003800000 */
.L_x_14312:
        /* <DEDUP_REMOVED lines=42> */
[----:B------:R-:W-:Y:S02]  /*2360*/  LOP3.LUT R183, R189, R62, R172, 0x96, !PT ;  /* 0x0000003ebdb77212 */ /* 0x000fe400078e96ac */
.L_x_14311:
[----:B------:R-:W-:Y:S05]  /*2370*/  BSYNC B1 ;  /* 0x0000000000017941 */ /* 0x000fea0003800000 */
.L_x_14310:
        /* <DEDUP_REMOVED lines=14> */
.L_x_14314:
        /* <DEDUP_REMOVED lines=12> */
.L_x_14317:
[----:B------:R-:W-:Y:S02]  /*2520*/  IMAD.MOV.U32 R64, RZ, RZ, R186 ;  /* 0x000000ffff407224 */ /* 0x000fe400078e00ba */
.L_x_14318:
[----:B------:R-:W-:Y:S05]  /*2530*/  BSYNC B1 ;  /* 0x0000000000017941 */ /* 0x000fea0003800000 */
.L_x_14316:
        /* <DEDUP_REMOVED lines=16> */
.L_x_14322:
[----:B------:R-:W-:Y:S05]  /*2640*/  BSYNC B2 ;  /* 0x0000000000027941 */ /* 0x000fea0003800000 */
.L_x_14321:
        /* <DEDUP_REMOVED lines=43> */
.L_x_14320:
[----:B------:R-:W-:Y:S05]  /*2900*/  BSYNC B1 ;  /* 0x0000000000017941 */ /* 0x000fea0003800000 */
.L_x_14319:
        /* <DEDUP_REMOVED lines=9> */
.L_x_14315:
        /* <DEDUP_REMOVED lines=12> */
.L_x_14324:
[----:B------:R-:W-:Y:S02]  /*2a60*/  IMAD.MOV.U32 R64, RZ, RZ, R186 ;  /* 0x000000ffff407224 */ /* 0x000fe400078e00ba */
.L_x_14325:
[----:B------:R-:W-:Y:S05]  /*2a70*/  BSYNC B1 ;  /* 0x0000000000017941 */ /* 0x000fea0003800000 */
.L_x_14323:
        /* <DEDUP_REMOVED lines=16> */
.L_x_14329:
[----:B------:R-:W-:Y:S05]  /*2b80*/  BSYNC B2 ;  /* 0x0000000000027941 */ /* 0x000fea0003800000 */
.L_x_14328:
        /* <DEDUP_REMOVED lines=43> */
.L_x_14327:
[----:B------:R-:W-:Y:S05]  /*2e40*/  BSYNC B1 ;  /* 0x0000000000017941 */ /* 0x000fea0003800000 */
.L_x_14326:
        /* <DEDUP_REMOVED lines=14> */
.L_x_14330:
        /* <DEDUP_REMOVED lines=12> */
.L_x_14333:
[----:B------:R-:W-:Y:S02]  /*2ff0*/  IMAD.MOV.U32 R63, RZ, RZ, R186 ;  /* 0x000000ffff3f7224 */ /* 0x000fe400078e00ba */
.L_x_14334:
[----:B------:R-:W-:Y:S05]  /*3000*/  BSYNC B1 ;  /* 0x0000000000017941 */ /* 0x000fea0003800000 */
.L_x_14332:
        /* <DEDUP_REMOVED lines=16> */
.L_x_14338:
[----:B------:R-:W-:Y:S05]  /*3110*/  BSYNC B2 ;  /* 0x0000000000027941 */ /* 0x000fea0003800000 */
.L_x_14337:
        /* <DEDUP_REMOVED lines=43> */
.L_x_14336:
[----:B------:R-:W-:Y:S05]  /*33d0*/  BSYNC B1 ;  /* 0x0000000000017941 */ /* 0x000fea0003800000 */
.L_x_14335:
        /* <DEDUP_REMOVED lines=9> */
.L_x_14331:
        /* <DEDUP_REMOVED lines=12> */
.L_x_14340:
[----:B------:R-:W-:Y:S02]  /*3530*/  IMAD.MOV.U32 R64, RZ, RZ, R186 ;  /* 0x000000ffff407224 */ /* 0x000fe400078e00ba */
.L_x_14341:
[----:B------:R-:W-:Y:S05]  /*3540*/  BSYNC B1 ;  /* 0x0000000000017941 */ /* 0x000fea0003800000 */
.L_x_14339:
        /* <DEDUP_REMOVED lines=16> */
.L_x_14345:
[----:B------:R-:W-:Y:S05]  /*3650*/  BSYNC B2 ;  /* 0x0000000000027941 */ /* 0x000fea0003800000 */
.L_x_14344:
        /* <DEDUP_REMOVED lines=43> */
.L_x_14343:
[----:B------:R-:W-:Y:S05]  /*3910*/  BSYNC B1 ;  /* 0x0000000000017941 */ /* 0x000fea0003800000 */
.L_x_14342:
        /* <DEDUP_REMOVED lines=14> */
.L_x_14346:
        /* <DEDUP_REMOVED lines=12> */
.L_x_14349:
[----:B------:R-:W-:Y:S02]  /*3ac0*/  IMAD.MOV.U32 R205, RZ, RZ, R186 ;  /* 0x000000ffffcd7224 */ /* 0x000fe400078e00ba */
.L_x_14350:
[----:B------:R-:W-:Y:S05]  /*3ad0*/  BSYNC B1 ;  /* 0x0000000000017941 */ /* 0x000fea0003800000 */
.L_x_14348:
        /* <DEDUP_REMOVED lines=16> */
.L_x_14354:
[----:B------:R-:W-:Y:S05]  /*3be0*/  BSYNC B2 ;  /* 0x0000000000027941 */ /* 0x000fea0003800000 */
.L_x_14353:
        /* <DEDUP_REMOVED lines=43> */
.L_x_14352:
[----:B------:R-:W-:Y:S05]  /*3ea0*/  BSYNC B1 ;  /* 0x0000000000017941 */ /* 0x000fea0003800000 */
.L_x_14351:
        /* <DEDUP_REMOVED lines=9> */
.L_x_14347:
        /* <DEDUP_REMOVED lines=12> */
.L_x_14356:
[----:B------:R-:W-:Y:S02]  /*4000*/  IMAD.MOV.U32 R205, RZ, RZ, R186 ;  /* 0x000000ffffcd7224 */ /* 0x000fe400078e00ba */
.L_x_14357:
[----:B------:R-:W-:Y:S05]  /*4010*/  BSYNC B1 ;  /* 0x0000000000017941 */ /* 0x000fea0003800000 */
.L_x_14355:
        /* <DEDUP_REMOVED lines=16> */
.L_x_14361:
[----:B------:R-:W-:Y:S05]  /*4120*/  BSYNC B2 ;  /* 0x0000000000027941 */ /* 0x000fea0003800000 */
.L_x_14360:
        /* <DEDUP_REMOVED lines=43> */
.L_x_14359:
[----:B------:R-:W-:Y:S05]  /*43e0*/  BSYNC B1 ;  /* 0x0000000000017941 */ /* 0x000fea0003800000 */
.L_x_14358:
        /* <DEDUP_REMOVED lines=12> */
.L_x_14362:
        /* <DEDUP_REMOVED lines=12> */
.L_x_14365:
[----:B------:R-:W-:Y:S02]  /*4570*/  IMAD.MOV.U32 R65, RZ, RZ, R186 ;  /* 0x000000ffff417224 */ /* 0x000fe400078e00ba */
.L_x_14366:
[----:B------:R-:W-:Y:S05]  /*4580*/  BSYNC B1 ;  /* 0x0000000000017941 */ /* 0x000fea0003800000 */
.L_x_14364:
        /* <DEDUP_REMOVED lines=16> */
.L_x_14370:
[----:B------:R-:W-:Y:S05]  /*4690*/  BSYNC B2 ;  /* 0x0000000000027941 */ /* 0x000fea0003800000 */
.L_x_14369:
        /* <DEDUP_REMOVED lines=43> */
.L_x_14368:
[----:B------:R-:W-:Y:S05]  /*4950*/  BSYNC B1 ;  /* 0x0000000000017941 */ /* 0x000fea0003800000 */
.L_x_14367:
        /* <DEDUP_REMOVED lines=9> */
.L_x_14363:
        /* <DEDUP_REMOVED lines=12> */
.L_x_14372:
[----:B------:R-:W-:Y:S02]  /*4ab0*/  IMAD.MOV.U32 R205, RZ, RZ, R186 ;  /* 0x000000ffffcd7224 */ /* 0x000fe400078e00ba */
.L_x_14373:
[----:B------:R-:W-:Y:S05]  /*4ac0*/  BSYNC B1 ;  /* 0x0000000000017941 */ /* 0x000fea0003800000 */
.L_x_14371:
        /* <DEDUP_REMOVED lines=16> */
.L_x_14377:
[----:B------:R-:W-:Y:S05]  /*4bd0*/  BSYNC B2 ;  /* 0x0000000000027941 */ /* 0x000fea0003800000 */
.L_x_14376:
        /* <DEDUP_REMOVED lines=43> */
.L_x_14375:
[----:B------:R-:W-:Y:S05]  /*4e90*/  BSYNC B1 ;  /* 0x0000000000017941 */ /* 0x000fea0003800000 */
.L_x_14374:
        /* <DEDUP_REMOVED lines=12> */
.L_x_14378:
        /* <DEDUP_REMOVED lines=12> */
.L_x_14381:
[----:B------:R-:W-:Y:S02]  /*5020*/  IMAD.MOV.U32 R66, RZ, RZ, R186 ;  /* 0x000000ffff427224 */ /* 0x000fe400078e00ba */
.L_x_14382:
[----:B------:R-:W-:Y:S05]  /*5030*/  BSYNC B1 ;  /* 0x0000000000017941 */ /* 0x000fea0003800000 */
.L_x_14380:
        /* <DEDUP_REMOVED lines=16> */
.L_x_14386:
[----:B------:R-:W-:Y:S05]  /*5140*/  BSYNC B2 ;  /* 0x0000000000027941 */ /* 0x000fea0003800000 */
.L_x_14385:
        /* <DEDUP_REMOVED lines=43> */
.L_x_14384:
[----:B------:R-:W-:Y:S05]  /*5400*/  BSYNC B1 ;  /* 0x0000000000017941 */ /* 0x000fea0003800000 */
.L_x_14383:
        /* <DEDUP_REMOVED lines=9> */
.L_x_14379:
        /* <DEDUP_REMOVED lines=12> */
.L_x_14388:
[----:B------:R-:W-:Y:S02]  /*5560*/  IMAD.MOV.U32 R205, RZ, RZ, R186 ;  /* 0x000000ffffcd7224 */ /* 0x000fe400078e00ba */
.L_x_14389:
[----:B------:R-:W-:Y:S05]  /*5570*/  BSYNC B1 ;  /* 0x0000000000017941 */ /* 0x000fea0003800000 */
.L_x_14387:
        /* <DEDUP_REMOVED lines=16> */
.L_x_14393:
[----:B------:R-:W-:Y:S05]  /*5680*/  BSYNC B2 ;  /* 0x0000000000027941 */ /* 0x000fea0003800000 */
.L_x_14392:
        /* <DEDUP_REMOVED lines=43> */
.L_x_14391:
[----:B------:R-:W-:Y:S05]  /*5940*/  BSYNC B1 ;  /* 0x0000000000017941 */ /* 0x000fea0003800000 */
.L_x_14390:
        /* <DEDUP_REMOVED lines=12> */
.L_x_14394:
        /* <DEDUP_REMOVED lines=12> */
.L_x_14397:
[----:B------:R-:W-:Y:S02]  /*5ad0*/  IMAD.MOV.U32 R205, RZ, RZ, R186 ;  /* 0x000000ffffcd7224 */ /* 0x000fe400078e00ba */
.L_x_14398:
[----:B------:R-:W-:Y:S05]  /*5ae0*/  BSYNC B1 ;  /* 0x0000000000017941 */ /* 0x000fea0003800000 */
.L_x_14396:
        /* <DEDUP_REMOVED lines=16> */
.L_x_14402:
[----:B------:R-:W-:Y:S05]  /*5bf0*/  BSYNC B2 ;  /* 0x0000000000027941 */ /* 0x000fea0003800000 */
.L_x_14401:
        /* <DEDUP_REMOVED lines=43> */
.L_x_14400:
[----:B------:R-:W-:Y:S05]  /*5eb0*/  BSYNC B1 ;  /* 0x0000000000017941 */ /* 0x000fea0003800000 */
.L_x_14399:
        /* <DEDUP_REMOVED lines=9> */
.L_x_14395:
        /* <DEDUP_REMOVED lines=12> */
.L_x_14404:
[----:B------:R-:W-:Y:S02]  /*6010*/  IMAD.MOV.U32 R205, RZ, RZ, R186 ;  /* 0x000000ffffcd7224 */ /* 0x000fe400078e00ba */
.L_x_14405:
[----:B------:R-:W-:Y:S05]  /*6020*/  BSYNC B1 ;  /* 0x0000000000017941 */ /* 0x000fea0003800000 */
.L_x_14403:
        /* <DEDUP_REMOVED lines=16> */
.L_x_14409:
[----:B------:R-:W-:Y:S05]  /*6130*/  BSYNC B2 ;  /* 0x0000000000027941 */ /* 0x000fea0003800000 */
.L_x_14408:
        /* <DEDUP_REMOVED lines=43> */
.L_x_14407:
[----:B------:R-:W-:Y:S05]  /*63f0*/  BSYNC B1 ;  /* 0x0000000000017941 */ /* 0x000fea0003800000 */
.L_x_14406:
        /* <DEDUP_REMOVED lines=12> */
.L_x_14410:
        /* <DEDUP_REMOVED lines=12> */
.L_x_14413:
[----:B------:R-:W-:Y:S02]  /*6580*/  IMAD.MOV.U32 R205, RZ, RZ, R186 ;  /* 0x000000ffffcd7224 */ /* 0x000fe400078e00ba */
.L_x_14414:
[----:B------:R-:W-:Y:S05]  /*6590*/  BSYNC B1 ;  /* 0x0000000000017941 */ /* 0x000fea0003800000 */
.L_x_14412:
        /* <DEDUP_REMOVED lines=16> */
.L_x_14418:
[----:B------:R-:W-:Y:S05]  /*66a0*/  BSYNC B2 ;  /* 0x0000000000027941 */ /* 0x000fea0003800000 */
.L_x_14417:
        /* <DEDUP_REMOVED lines=43> */
.L_x_14416:
[----:B------:R-:W-:Y:S05]  /*6960*/  BSYNC B1 ;  /* 0x0000000000017941 */ /* 0x000fea0003800000 */
.L_x_14415:
        /* <DEDUP_REMOVED lines=9> */
.L_x_14411:
        /* <DEDUP_REMOVED lines=10> */
[----:B------:R-:W-:Y:S01]  /*6aa0*/  SEL R110, RZ, 0x1, P6 ;  /* 0x00000001ff6e7807 */ /* 0x000fe20003000000 */
[----:B------:R-:W-:Y:S01]  /*6ab0*/  IMAD.WIDE.U32 R204, R204, 0x1000000, RZ ;  /* 0x01000000cccc7825 */ /* 0x000fe200078e00ff */
[----:B------:R-:W-:Y:S02]  /*6ac0*/  SEL R209, RZ, 0x1, P0 ;  /* 0x00000001ffd17807 */ /* 0x000fe40000000000 */
[----:B------:R-:W-:Y:S01]  /*6ad0*/  LOP3.LUT R210, R210, R159, R111, 0xfe, !PT ;  /* 0x0000009fd2d27212 */ /* 0x000fe200078efe6f */
[----:B------:R-:W-:Y:S01]  /*6ae0*/  IMAD.WIDE.U32 R158, R158, 0x10000, RZ ;  /* 0x000100009e9e7825 */ /* 0x000fe200078e00ff */
[----:B------:R-:W-:-:S02]  /*6af0*/  LEA R206, P0, R194, c[0x0][0x188], 0x5 ;  /* 0x00006200c2ce7a11 */ /* 0x000fc400078028ff */
[----:B------:R-:W-:Y:S01]  /*6b00*/  SEL R211, RZ, 0x1, P2 ;  /* 0x00000001ffd37807 */ /* 0x000fe20001000000 */
[----:B------:R-:W-:Y:S01]  /*6b10*/  IMAD.WIDE.U32 R110, R110, 0x100, RZ ;  /* 0x000001006e6e7825 */ /* 0x000fe200078e00ff */
[C---:B------:R-:W-:Y:S02]  /*6b20*/  LEA.HI.X R207, R194.reuse, c[0x0][0x18c], RZ, 0x5, P0 ;  /* 0x00006300c2cf7a11 */ /* 0x040fe400000f2cff */
[----:B------:R-:W-:Y:S02]  /*6b30*/  SHF.L.U64.HI R213, R194, 0x3, RZ ;  /* 0x00000003c2d57819 */ /* 0x000fe400000102ff */
[----:B------:R-:W-:Y:S01]  /*6b40*/  IADD3 R108, P0, R212, c[0x0][0x190], RZ ;  /* 0x00006400d46c7a10 */ /* 0x000fe20007f1e0ff */
[----:B------:R0:W-:Y:S01]  /*6b50*/  STG.E.128 [R206.64], R60 ;  /* 0x0000003cce007986 */ /* 0x0001e2000c101d04 */
[----:B------:R-:W-:Y:S02]  /*6b60*/  LOP3.LUT R205, R205, R210, R211, 0xfe, !PT ;  /* 0x000000d2cdcd7212 */ /* 0x000fe400078efed3 */
[----:B------:R-:W-:Y:S01]  /*6b70*/  LOP3.LUT R204, R110, R204, R158, 0xfe, !PT ;  /* 0x000000cc6ecc7212 */ /* 0x000fe200078efe9e */
[----:B------:R0:W-:Y:S01]  /*6b80*/  STG.E.128 [R206.64+0x10], R64 ;  /* 0x00001040ce007986 */ /* 0x0001e2000c101d04 */
[----:B------:R-:W-:-:S02]  /*6b90*/  IADD3.X R109, R213, c[0x0][0x194], RZ, P0, !PT ;  /* 0x00006500d56d7a10 */ /* 0x000fc400007fe4ff */
[----:B------:R-:W-:Y:S02]  /*6ba0*/  LOP3.LUT R111, R111, R205, R159, 0xfe, !PT ;  /* 0x000000cd6f6f7212 */ /* 0x000fe400078efe9f */
        /* <DEDUP_REMOVED lines=24> */
.L_x_14419:
[----:B------:R-:W-:Y:S02]  /*6d30*/  IADD3 R209, R194, 0x20, RZ ;  /* 0x00000020c2d17810 */ /* 0x000fe40007ffe0ff */
.L_x_14290:
[----:B------:R-:W-:Y:S05]  /*6d40*/  BSYNC B0 ;  /* 0x0000000000007941 */ /* 0x000fea0003800000 */
.L_x_14289:
[----:B------:R-:W-:Y:S01]  /*6d50*/  LOP3.LUT P0, RZ, R38, 0x400, RZ, 0xc0, !PT ;  /* 0x0000040026ff7812 */ /* 0x000fe2000780c0ff */
[----:B------:R-:W-:-:S12]  /*6d60*/  BSSY B0, `(.L_x_14420) ;  /* 0x00005a9000007945 */ /* 0x000fd80003800000 */
[----:B------:R-:W-:Y:S05]  /*6d70*/  @!P0 BRA `(.L_x_14421) ;  /* 0x00005a7000008947 */ /* 0x000fea0003800000 */
[----:B------:R-:W-:Y:S01]  /*6d80*/  ISETP.NE.U32.AND P0, PT, RZ, c[0x0][0x178], PT ;  /* 0x00005e00ff007a0c */ /* 0x000fe20003f05070 */
[----:B------:R-:W-:Y:S01]  /*6d90*/  IMAD.MOV.U32 R72, RZ, RZ, 0x10 ;  /* 0x00000010ff487424 */ /* 0x000fe200078e00ff */
        /* <DEDUP_REMOVED lines=16> */
[----:B0-----:R-:W-:-:S11]  /*6ea0*/  IADD3 R108, R189, 0x1, RZ ;  /* 0x00000001bd6c7810 */ /* 0x001fd60007ffe0ff */
        /* <DEDUP_REMOVED lines=9> */
.L_x_14423:
[----:B-1----:R-:W-:Y:S02]  /*6f40*/  IMAD.MOV.U32 R158, RZ, RZ, R186 ;  /* 0x000000ffff9e7224 */ /* 0x002fe400078e00ba */
.L_x_14424:
[----:B------:R-:W-:Y:S05]  /*6f50*/  BSYNC B1 ;  /* 0x0000000000017941 */ /* 0x000fea0003800000 */
.L_x_14422:
        /* <DEDUP_REMOVED lines=16> */
.L_x_14428:
[----:B------:R-:W-:Y:S05]  /*7060*/  BSYNC B2 ;  /* 0x0000000000027941 */ /* 0x000fea0003800000 */
.L_x_14427:
        /* <DEDUP_REMOVED lines=43> */
.L_x_14426:
[----:B------:R-:W-:Y:S05]  /*7320*/  BSYNC B1 ;  /* 0x0000000000017941 */ /* 0x000fea0003800000 */
.L_x_14425:
        /* <DEDUP_REMOVED lines=17> */
.L_x_14429:
        /* <DEDUP_REMOVED lines=12> */
.L_x_14432:
[----:B------:R-:W-:Y:S02]  /*7500*/  IMAD.MOV.U32 R69, RZ, RZ, R186 ;  /* 0x000000ffff457224 */ /* 0x000fe400078e00ba */
.L_x_14433:
[----:B------:R-:W-:Y:S05]  /*7510*/  BSYNC B1 ;  /* 0x0000000000017941 */ /* 0x000fea0003800000 */
.L_x_14431:
        /* <DEDUP_REMOVED lines=16> */
.L_x_14437:
[----:B------:R-:W-:Y:S05]  /*7620*/  BSYNC B2 ;  /* 0x0000000000027941 */ /* 0x000fea0003800000 */
.L_x_14436:
        /* <DEDUP_REMOVED lines=43> */
.L_x_14435:
[----:B------:R-:W-:Y:S05]  /*78e0*/  BSYNC B1 ;  /* 0x0000000000017941 */ /* 0x000fea0003800000 */
.L_x_14434:
        /* <DEDUP_REMOVED lines=9> */
.L_x_14430:
        /* <DEDUP_REMOVED lines=12> */
.L_x_14439:
[----:B------:R-:W-:Y:S02]  /*7a40*/  IMAD.MOV.U32 R205, RZ, RZ, R186 ;  /* 0x000000ffffcd7224 */ /* 0x000fe400078e00ba */
.L_x_14440:
[----:B------:R-:W-:Y:S05]  /*7a50*/  BSYNC B1 ;  /* 0x0000000000017941 */ /* 0x000fea0003800000 */
.L_x_14438:
        /* <DEDUP_REMOVED lines=16> */
.L_x_14444:
[----:B------:R-:W-:Y:S05]  /*7b60*/  BSYNC B2 ;  /* 0x0000000000027941 */ /* 0x000fea0003800000 */
.L_x_14443:
        /* <DEDUP_REMOVED lines=43> */
.L_x_14442:
[----:B------:R-:W-:Y:S05]  /*7e20*/  BSYNC B1 ;  /* 0x0000000000017941 */ /* 0x000fea0003800000 */
.L_x_14441:
        /* <DEDUP_REMOVED lines=14> */
.L_x_14445:
        /* <DEDUP_REMOVED lines=12> */
.L_x_14448:
[----:B------:R-:W-:Y:S02]  /*7fd0*/  IMAD.MOV.U32 R72, RZ, RZ, R186 ;  /* 0x000000ffff487224 */ /* 0x000fe400078e00ba */
.L_x_14449:
[----:B------:R-:W-:Y:S05]  /*7fe0*/  BSYNC B1 ;  /* 0x0000000000017941 */ /* 0x000fea0003800000 */
.L_x_14447:
        /* <DEDUP_REMOVED lines=16> */
.L_x_14453:
[----:B------:R-:W-:Y:S05]  /*80f0*/  BSYNC B2 ;  /* 0x0000000000027941 */ /* 0x000fea0003800000 */
.L_x_14452:
        /* <DEDUP_REMOVED lines=43> */
.L_x_14451:
[----:B------:R-:W-:Y:S05]  /*83b0*/  BSYNC B1 ;  /* 0x0000000000017941 */ /* 0x000fea0003800000 */
.L_x_14450:
        /* <DEDUP_REMOVED lines=9> */
.L_x_14446:
        /* <DEDUP_REMOVED lines=12> */
.L_x_14455:
[----:B------:R-:W-:Y:S02]  /*8510*/  IMAD.MOV.U32 R72, RZ, RZ, R186 ;  /* 0x000000ffff487224 */ /* 0x000fe400078e00ba */
.L_x_14456:
[----:B------:R-:W-:Y:S05]  /*8520*/  BSYNC B1 ;  /* 0x0000000000017941 */ /* 0x000fea0003800000 */
.L_x_14454:
        /* <DEDUP_REMOVED lines=16> */
.L_x_14460:
[----:B------:R-:W-:Y:S05]  /*8630*/  BSYNC B2 ;  /* 0x0000000000027941 */ /* 0x000fea0003800000 */
.L_x_14459:
        /* <DEDUP_REMOVED lines=43> */
.L_x_14458:
[----:B------:R-:W-:Y:S05]  /*88f0*/  BSYNC B1 ;  /* 0x0000000000017941 */ /* 0x000fea0003800000 */
.L_x_14457:
        /* <DEDUP_REMOVED lines=14> */
.L_x_14461:
        /* <DEDUP_REMOVED lines=12> */
.L_x_14464:
[----:B------:R-:W-:Y:S02]  /*8aa0*/  IMAD.MOV.U32 R71, RZ, RZ, R186 ;  /* 0x000000ffff477224 */ /* 0x000fe400078e00ba */
.L_x_14465:
[----:B------:R-:W-:Y:S05]  /*8ab0*/  BSYNC B1 ;  /* 0x0000000000017941 */ /* 0x000fea0003800000 */
.L_x_14463:
        /* <DEDUP_REMOVED lines=16> */
.L_x_14469:
[----:B------:R-:W-:Y:S05]  /*8bc0*/  BSYNC B2 ;  /* 0x0000000000027941 */ /* 0x000fea0003800000 */
.L_x_14468:
        /* <DEDUP_REMOVED lines=43> */
.L_x_14467:
[----:B------:R-:W-:Y:S05]  /*8e80*/  BSYNC B1 ;  /* 0x0000000000017941 */ /* 0x000fea0003800000 */
.L_x_14466:
        /* <DEDUP_REMOVED lines=9> */
.L_x_14462:
        /* <DEDUP_REMOVED lines=12> */
.L_x_14471:
[----:B------:R-:W-:Y:S02]  /*8fe0*/  IMAD.MOV.U32 R72, RZ, RZ, R186 ;  /* 0x000000ffff487224 */ /* 0x000fe400078e00ba */
.L_x_14472:
[----:B------:R-:W-:Y:S05]  /*8ff0*/  BSYNC B1 ;  /* 0x0000000000017941 */ /* 0x000fea0003800000 */
.L_x_14470:
        /* <DEDUP_REMOVED lines=16> */
.L_x_14476:
[----:B------:R-:W-:Y:S05]  /*9100*/  BSYNC B2 ;  /* 0x0000000000027941 */ /* 0x000fea0003800000 */
.L_x_14475:
        /* <DEDUP_REMOVED lines=43> */
.L_x_14474:
[----:B------:R-:W-:Y:S05]  /*93c0*/  BSYNC B1 ;  /* 0x0000000000017941 */ /* 0x000fea0003800000 */
.L_x_14473:
        /* <DEDUP_REMOVED lines=14> */
.L_x_14477:
        /* <DEDUP_REMOVED lines=12> */
.L_x_14480:
[----:B------:R-:W-:Y:S02]  /*9570*/  IMAD.MOV.U32 R205, RZ, RZ, R186 ;  /* 0x000000ffffcd7224 */ /* 0x000fe400078e00ba */
.L_x_14481:
[----:B------:R-:W-:Y:S05]  /*9580*/  BSYNC B1 ;  /* 0x0000000000017941 */ /* 0x000fea0003800000 */
.L_x_14479:
        /* <DEDUP_REMOVED lines=16> */
.L_x_14485:
[----:B------:R-:W-:Y:S05]  /*9690*/  BSYNC B2 ;  /* 0x0000000000027941 */ /* 0x000fea0003800000 */
.L_x_14484:
        /* <DEDUP_REMOVED lines=43> */
.L_x_14483:
[----:B------:R-:W-:Y:S05]  /*9950*/  BSYNC B1 ;  /* 0x0000000000017941 */ /* 0x000fea0003800000 */
.L_x_14482:
        /* <DEDUP_REMOVED lines=9> */
.L_x_14478:
        /* <DEDUP_REMOVED lines=12> */
.L_x_14487:
[----:B------:R-:W-:Y:S02]  /*9ab0*/  IMAD.MOV.U32 R205, RZ, RZ, R186 ;  /* 0x000000ffffcd7224 */ /* 0x000fe400078e00ba */
.L_x_14488:
[----:B------:R-:W-:Y:S05]  /*9ac0*/  BSYNC B1 ;  /* 0x0000000000017941 */ /* 0x000fea0003800000 */
.L_x_14486:
        /* <DEDUP_REMOVED lines=16> */
.L_x_14492:
[----:B------:R-:W-:Y:S05]  /*9bd0*/  BSYNC B2 ;  /* 0x0000000000027941 */ /* 0x000fea0003800000 */
.L_x_14491:
        /* <DEDUP_REMOVED lines=43> */
.L_x_14490:
[----:B------:R-:W-:Y:S05]  /*9e90*/  BSYNC B1 ;  /* 0x0000000000017941 */ /* 0x000fea0003800000 */
.L_x_14489:
        /* <DEDUP_REMOVED lines=12> */
.L_x_14493:
        /* <DEDUP_REMOVED lines=12> */
.L_x_14496:
[----:B------:R-:W-:Y:S02]  /*a020*/  IMAD.MOV.U32 R73, RZ, RZ, R186 ;  /* 0x000000ffff497224 */ /* 0x000fe400078e00ba */
.L_x_14497:
[----:B------:R-:W-:Y:S05]  /*a030*/  BSYNC B1 ;  /* 0x0000000000017941 */ /* 0x000fea0003800000 */
.L_x_14495:
        /* <DEDUP_REMOVED lines=16> */
.L_x_14501:
[----:B------:R-:W-:Y:S05]  /*a140*/  BSYNC B2 ;  /* 0x0000000000027941 */ /* 0x000fea0003800000 */
.L_x_14500:
        /* <DEDUP_REMOVED lines=43> */
.L_x_14499:
[----:B------:R-:W-:Y:S05]  /*a400*/  BSYNC B1 ;  /* 0x0000000000017941 */ /* 0x000fea0003800000 */
.L_x_14498:
        /* <DEDUP_REMOVED lines=9> */
.L_x_14494:
        /* <DEDUP_REMOVED lines=12> */
.L_x_14503:
[----:B------:R-:W-:Y:S02]  /*a560*/  IMAD.MOV.U32 R205, RZ, RZ, R186 ;  /* 0x000000ffffcd7224 */ /* 0x000fe400078e00ba */
.L_x_14504:
[----:B------:R-:W-:Y:S05]  /*a570*/  BSYNC B1 ;  /* 0x0000000000017941 */ /* 0x000fea0003800000 */
.L_x_14502:
        /* <DEDUP_REMOVED lines=16> */
.L_x_14508:
[----:B------:R-:W-:Y:S05]  /*a680*/  BSYNC B2 ;  /* 0x0000000000027941 */ /* 0x000fea0003800000 */
.L_x_14507:
        /* <DEDUP_REMOVED lines=43> */
.L_x_14506:
[----:B------:R-:W-:Y:S05]  /*a940*/  BSYNC B1 ;  /* 0x0000000000017941 */ /* 0x000fea0003800000 */
.L_x_14505:
        /* <DEDUP_REMOVED lines=12> */
.L_x_14509:
        /* <DEDUP_REMOVED lines=12> */
.L_x_14512:
[----:B------:R-:W-:Y:S02]  /*aad0*/  IMAD.MOV.U32 R74, RZ, RZ, R186 ;  /* 0x000000ffff4a7224 */ /* 0x000fe400078e00ba */
.L_x_14513:
[----:B------:R-:W-:Y:S05]  /*aae0*/  BSYNC B1 ;  /* 0x0000000000017941 */ /* 0x000fea0003800000 */
.L_x_14511:
        /* <DEDUP_REMOVED lines=16> */
.L_x_14517:
[----:B------:R-:W-:Y:S05]  /*abf0*/  BSYNC B2 ;  /* 0x0000000000027941 */ /* 0x000fea0003800000 */
.L_x_14516:
        /* <DEDUP_REMOVED lines=43> */
.L_x_14515:
[----:B------:R-:W-:Y:S05]  /*aeb0*/  BSYNC B1 ;  /* 0x0000000000017941 */ /* 0x000fea0003800000 */
.L_x_14514:
        /* <DEDUP_REMOVED lines=9> */
.L_x_14510:
        /* <DEDUP_REMOVED lines=12> */
.L_x_14519:
[----:B------:R-:W-:Y:S02]  /*b010*/  IMAD.MOV.U32 R205, RZ, RZ, R186 ;  /* 0x000000ffffcd7224 */ /* 0x000fe400078e00ba */
.L_x_14520:
[----:B------:R-:W-:Y:S05]  /*b020*/  BSYNC B1 ;  /* 0x0000000000017941 */ /* 0x000fea0003800000 */
.L_x_14518:
        /* <DEDUP_REMOVED lines=16> */
.L_x_14524:
[----:B------:R-:W-:Y:S05]  /*b130*/  BSYNC B2 ;  /* 0x0000000000027941 */ /* 0x000fea0003800000 */
.L_x_14523:
        /* <DEDUP_REMOVED lines=43> */
.L_x_14522:
[----:B------:R-:W-:Y:S05]  /*b3f0*/  BSYNC B1 ;  /* 0x0000000000017941 */ /* 0x000fea0003800000 */
.L_x_14521:
        /* <DEDUP_REMOVED lines=12> */
.L_x_14525:
        /* <DEDUP_REMOVED lines=12> */
.L_x_14528:
[----:B------:R-:W-:Y:S02]  /*b580*/  IMAD.MOV.U32 R205, RZ, RZ, R186 ;  /* 0x000000ffffcd7224 */ /* 0x000fe400078e00ba */
.L_x_14529:
[----:B------:R-:W-:Y:S05]  /*b590*/  BSYNC B1 ;  /* 0x0000000000017941 */ /* 0x000fea0003800000 */
.L_x_14527:
        /* <DEDUP_REMOVED lines=16> */
.L_x_14533:
[----:B------:R-:W-:Y:S05]  /*b6a0*/  BSYNC B2 ;  /* 0x0000000000027941 */ /* 0x000fea0003800000 */
.L_x_14532:
        /* <DEDUP_REMOVED lines=43> */
.L_x_14531:
[----:B------:R-:W-:Y:S05]  /*b960*/  BSYNC B1 ;  /* 0x0000000000017941 */ /* 0x000fea0003800000 */
.L_x_14530:
        /* <DEDUP_REMOVED lines=9> */
.L_x_14526:
        /* <DEDUP_REMOVED lines=12> */
.L_x_14535:
[----:B------:R-:W-:Y:S02]  /*bac0*/  IMAD.MOV.U32 R205, RZ, RZ, R186 ;  /* 0x000000ffffcd7224 */ /* 0x000fe400078e00ba */
.L_x_14536:
[----:B------:R-:W-:Y:S05]  /*bad0*/  BSYNC B1 ;  /* 0x0000000000017941 */ /* 0x000fea0003800000 */
.L_x_14534:
        /* <DEDUP_REMOVED lines=16> */
.L_x_14540:
[----:B------:R-:W-:Y:S05]  /*bbe0*/  BSYNC B2 ;  /* 0x0000000000027941 */ /* 0x000fea0003800000 */
.L_x_14539:
        /* <DEDUP_REMOVED lines=43> */
.L_x_14538:
[----:B------:R-:W-:Y:S05]  /*bea0*/  BSYNC B1 ;  /* 0x0000000000017941 */ /* 0x000fea0003800000 */
.L_x_14537:
        /* <DEDUP_REMOVED lines=12> */
.L_x_14541:
        /* <DEDUP_REMOVED lines=12> */
.L_x_14544:
[----:B------:R-:W-:Y:S02]  /*c030*/  IMAD.MOV.U32 R205, RZ, RZ, R186 ;  /* 0x000000ffffcd7224 */ /* 0x000fe400078e00ba */
.L_x_14545:
[----:B------:R-:W-:Y:S05]  /*c040*/  BSYNC B1 ;  /* 0x0000000000017941 */ /* 0x000fea0003800000 */
.L_x_14543:
        /* <DEDUP_REMOVED lines=16> */
.L_x_14549:
[----:B------:R-:W-:Y:S05]  /*c150*/  BSYNC B2 ;  /* 0x0000000000027941 */ /* 0x000fea0003800000 */
.L_x_14548:
        /* <DEDUP_REMOVED lines=43> */
.L_x_14547:
[----:B------:R-:W-:Y:S05]  /*c410*/  BSYNC B1 ;  /* 0x0000000000017941 */ /* 0x000fea0003800000 */
.L_x_14546:
        /* <DEDUP_REMOVED lines=9> */
.L_x_14542:
        /* <DEDUP_REMOVED lines=51> */
.L_x_14550:
[----:B------:R-:W-:Y:S02]  /*c7e0*/  IADD3 R209, R209, 0x20, RZ ;  /* 0x00000020d1d17810 */ /* 0x000fe40007ffe0ff */
.L_x_14421:
[----:B------:R-:W-:Y:S05]  /*c7f0*/  BSYNC B0 ;  /* 0x0000000000007941 */ /* 0x000fea0003800000 */
.L_x_14420:
        /* <DEDUP_REMOVED lines=31> */
.L_x_14554:
[----:B-1----:R-:W-:Y:S02]  /*c9f0*/  IMAD.MOV.U32 R158, RZ, RZ, R186 ;  /* 0x000000ffff9e7224 */ /* 0x002fe400078e00ba */
.L_x_14555:
[----:B------:R-:W-:Y:S05]  /*ca00*/  BSYNC B1 ;  /* 0x0000000000017941 */ /* 0x000fea0003800000 */
.L_x_14553:
        /* <DEDUP_REMOVED lines=16> */
.L_x_14559:
[----:B------:R-:W-:Y:S05]  /*cb10*/  BSYNC B2 ;  /* 0x0000000000027941 */ /* 0x000fea0003800000 */
.L_x_14558:
        /* <DEDUP_REMOVED lines=43> */
.L_x_14557:
[----:B------:R-:W-:Y:S05]  /*cdd0*/  BSYNC B1 ;  /* 0x0000000000017941 */ /* 0x000fea0003800000 */
.L_x_14556:
        /* <DEDUP_REMOVED lines=17> */
.L_x_14560:
        /* <DEDUP_REMOVED lines=12> */
.L_x_14563:
[----:B------:R-:W-:Y:S02]  /*cfb0*/  IMAD.MOV.U32 R77, RZ, RZ, R186 ;  /* 0x000000ffff4d7224 */ /* 0x000fe400078e00ba */
.L_x_14564:
[----:B------:R-:W-:Y:S05]  /*cfc0*/  BSYNC B1 ;  /* 0x0000000000017941 */ /* 0x000fea0003800000 */
.L_x_14562:
        /* <DEDUP_REMOVED lines=16> */
.L_x_14568:
[----:B------:R-:W-:Y:S05]  /*d0d0*/  BSYNC B2 ;  /* 0x0000000000027941 */ /* 0x000fea0003800000 */
.L_x_14567:
        /* <DEDUP_REMOVED lines=43> */
.L_x_14566:
[----:B------:R-:W-:Y:S05]  /*d390*/  BSYNC B1 ;  /* 0x0000000000017941 */ /* 0x000fea0003800000 */
.L_x_14565:
        /* <DEDUP_REMOVED lines=9> */
.L_x_14561:
        /* <DEDUP_REMOVED lines=12> */
.L_x_14570:
[----:B------:R-:W-:Y:S02]  /*d4f0*/  IMAD.MOV.U32 R205, RZ, RZ, R186 ;  /* 0x000000ffffcd7224 */ /* 0x000fe400078e00ba */
.L_x_14571:
[----:B------:R-:W-:Y:S05]  /*d500*/  BSYNC B1 ;  /* 0x0000000000017941 */ /* 0x000fea0003800000 */
.L_x_14569:
        /* <DEDUP_REMOVED lines=16> */
.L_x_14575:
[----:B------:R-:W-:Y:S05]  /*d610*/  BSYNC B2 ;  /* 0x0000000000027941 */ /* 0x000fea0003800000 */
.L_x_14574:
        /* <DEDUP_REMOVED lines=43> */
.L_x_14573:
[----:B------:R-:W-:Y:S05]  /*d8d0*/  BSYNC B1 ;  /* 0x0000000000017941 */ /* 0x000fea0003800000 */
.L_x_14572:
        /* <DEDUP_REMOVED lines=14> */
.L_x_14576:
        /* <DEDUP_REMOVED lines=12> */
.L_x_14579:
[----:B------:R-:W-:Y:S02]  /*da80*/  IMAD.MOV.U32 R80, RZ, RZ, R186 ;  /* 0x000000ffff507224 */ /* 0x000fe400078e00ba */
.L_x_14580:
[----:B------:R-:W-:Y:S05]  /*da90*/  BSYNC B1 ;  /* 0x0000000000017941 */ /* 0x000fea0003800000 */
.L_x_14578:
        /* <DEDUP_REMOVED lines=16> */
.L_x_14584:
[----:B------:R-:W-:Y:S05]  /*dba0*/  BSYNC B2 ;  /* 0x0000000000027941 */ /* 0x000fea0003800000 */
.L_x_14583:
        /* <DEDUP_REMOVED lines=43> */
.L_x_14582:
[----:B------:R-:W-:Y:S05]  /*de60*/  BSYNC B1 ;  /* 0x0000000000017941 */ /* 0x000fea0003800000 */
.L_x_14581:
        /* <DEDUP_REMOVED lines=9> */
.L_x_14577:
        /* <DEDUP_REMOVED lines=12> */
.L_x_14586:
[----:B------:R-:W-:Y:S02]  /*dfc0*/  IMAD.MOV.U32 R80, RZ, RZ, R186 ;  /* 0x000000ffff507224 */ /* 0x000fe400078e00ba */
.L_x_14587:
[----:B------:R-:W-:Y:S05]  /*dfd0*/  BSYNC B1 ;  /* 0x0000000000017941 */ /* 0x000fea0003800000 */
.L_x_14585:
        /* <DEDUP_REMOVED lines=16> */
.L_x_14591:
[----:B------:R-:W-:Y:S05]  /*e0e0*/  BSYNC B2 ;  /* 0x0000000000027941 */ /* 0x000fea0003800000 */
.L_x_14590:
        /* <DEDUP_REMOVED lines=43> */
.L_x_14589:
[----:B------:R-:W-:Y:S05]  /*e3a0*/  BSYNC B1 ;  /* 0x0000000000017941 */ /* 0x000fea0003800000 */
.L_x_14588:
        /* <DEDUP_REMOVED lines=14> */
.L_x_14592:
        /* <DEDUP_REMOVED lines=12> */
.L_x_14595:
[----:B------:R-:W-:Y:S02]  /*e550*/  IMAD.MOV.U32 R79, RZ, RZ, R186 ;  /* 0x000000ffff4f7224 */ /* 0x000fe400078e00ba */
.L_x_14596:
[----:B------:R-:W-:Y:S05]  /*e560*/  BSYNC B1 ;  /* 0x0000000000017941 */ /* 0x000fea0003800000 */
.L_x_14594:
        /* <DEDUP_REMOVED lines=16> */
.L_x_14600:
[----:B------:R-:W-:Y:S05]  /*e670*/  BSYNC B2 ;  /* 0x0000000000027941 */ /* 0x000fea0003800000 */
.L_x_14599:
        /* <DEDUP_REMOVED lines=43> */
.L_x_14598:
[----:B------:R-:W-:Y:S05]  /*e930*/  BSYNC B1 ;  /* 0x0000000000017941 */ /* 0x000fea0003800000 */
.L_x_14597:
        /* <DEDUP_REMOVED lines=9> */
.L_x_14593:
        /* <DEDUP_REMOVED lines=12> */
.L_x_14602:
[----:B------:R-:W-:Y:S02]  /*ea90*/  IMAD.MOV.U32 R80, RZ, RZ, R186 ;  /* 0x000000ffff507224 */ /* 0x000fe400078e00ba */
.L_x_14603:
[----:B------:R-:W-:Y:S05]  /*eaa0*/  BSYNC B1 ;  /* 0x0000000000017941 */ /* 0x000fea0003800000 */
.L_x_14601:
        /* <DEDUP_REMOVED lines=16> */
.L_x_14607:
[----:B------:R-:W-:Y:S05]  /*ebb0*/  BSYNC B2 ;  /* 0x0000000000027941 */ /* 0x000fea0003800000 */
.L_x_14606:
        /* <DEDUP_REMOVED lines=43> */
.L_x_14605:
[----:B------:R-:W-:Y:S05]  /*ee70*/  BSYNC B1 ;  /* 0x0000000000017941 */ /* 0x000fea0003800000 */
.L_x_14604:
        /* <DEDUP_REMOVED lines=14> */
.L_x_14608:
        /* <DEDUP_REMOVED lines=12> */
.L_x_14611:
[----:B------:R-:W-:Y:S02]  /*f020*/  IMAD.MOV.U32 R205, RZ, RZ, R186 ;  /* 0x000000ffffcd7224 */ /* 0x000fe400078e00ba */
.L_x_14612:
[----:B------:R-:W-:Y:S05]  /*f030*/  BSYNC B1 ;  /* 0x0000000000017941 */ /* 0x000fea0003800000 */
.L_x_14610:
        /* <DEDUP_REMOVED lines=16> */
.L_x_14616:
[----:B------:R-:W-:Y:S05]  /*f140*/  BSYNC B2 ;  /* 0x0000000000027941 */ /* 0x000fea0003800000 */
.L_x_14615:
        /* <DEDUP_REMOVED lines=43> */
.L_x_14614:
[----:B------:R-:W-:Y:S05]  /*f400*/  BSYNC B1 ;  /* 0x0000000000017941 */ /* 0x000fea0003800000 */
.L_x_14613:
        /* <DEDUP_REMOVED lines=9> */
.L_x_14609:
        /* <DEDUP_REMOVED lines=12> */
.L_x_14618:
[----:B------:R-:W-:Y:S02]  /*f560*/  IMAD.MOV.U32 R205, RZ, RZ, R186 ;  /* 0x000000ffffcd7224 */ /* 0x000fe400078e00ba */
.L_x_14619:
[----:B------:R-:W-:Y:S05]  /*f570*/  BSYNC B1 ;  /* 0x0000000000017941 */ /* 0x000fea0003800000 */
.L_x_14617:
        /* <DEDUP_REMOVED lines=16> */
.L_x_14623:
[----:B------:R-:W-:Y:S05]  /*f680*/  BSYNC B2 ;  /* 0x0000000000027941 */ /* 0x000fea0003800000 */
.L_x_14622:
        /* <DEDUP_REMOVED lines=43> */
.L_x_14621:
[----:B------:R-:W-:Y:S05]  /*f940*/  BSYNC B1 ;  /* 0x0000000000017941 */ /* 0x000fea0003800000 */
.L_x_14620:
        /* <DEDUP_REMOVED lines=12> */
.L_x_14624:
        /* <DEDUP_REMOVED lines=12> */
.L_x_14627:
[----:B------:R-:W-:Y:S02]  /*fad0*/  IMAD.MOV.U32 R81, RZ, RZ, R186 ;  /* 0x000000ffff517224 */ /* 0x000fe400078e00ba */
.L_x_14628:
[----:B------:R-:W-:Y:S05]  /*fae0*/  BSYNC B1 ;  /* 0x0000000000017941 */ /* 0x000fea0003800000 */
.L_x_14626:
        /* <DEDUP_REMOVED lines=16> */
.L_x_14632:
[----:B------:R-:W-:Y:S05]  /*fbf0*/  BSYNC B2 ;  /* 0x0000000000027941 */ /* 0x000fea0003800000 */
.L_x_14631:
        /* <DEDUP_REMOVED lines=43> */
.L_x_14630:
[----:B------:R-:W-:Y:S05]  /*feb0*/  BSYNC B1 ;  /* 0x0000000000017941 */ /* 0x000fea0003800000 */
.L_x_14629:
        /* <DEDUP_REMOVED lines=9> */
.L_x_14625:
        /* <DEDUP_REMOVED lines=12> */
.L_x_14634:
[----:B------:R-:W-:Y:S02]  /*10010*/  IMAD.MOV.U32 R205, RZ, RZ, R186 ;  /* 0x000000ffffcd7224 */ /* 0x000fe400078e00ba */
.L_x_14635:
[----:B------:R-:W-:Y:S05]  /*10020*/  BSYNC B1 ;  /* 0x0000000000017941 */ /* 0x000fea0003800000 */
.L_x_14633:
        /* <DEDUP_REMOVED lines=16> */
.L_x_14639:
[----:B------:R-:W-:Y:S05]  /*10130*/  BSYNC B2 ;  /* 0x0000000000027941 */ /* 0x000fea0003800000 */
.L_x_14638:
        /* <DEDUP_REMOVED lines=43> */
.L_x_14637:
[----:B------:R-:W-:Y:S05]  /*103f0*/  BSYNC B1 ;  /* 0x0000000000017941 */ /* 0x000fea0003800000 */
.L_x_14636:
        /* <DEDUP_REMOVED lines=12> */
.L_x_14640:
        /* <DEDUP_REMOVED lines=12> */
.L_x_14643:
[----:B------:R-:W-:Y:S02]  /*10580*/  IMAD.MOV.U32 R82, RZ, RZ, R186 ;  /* 0x000000ffff527224 */ /* 0x000fe400078e00ba */
.L_x_14644:
[----:B------:R-:W-:Y:S05]  /*10590*/  BSYNC B1 ;  /* 0x0000000000017941 */ /* 0x000fea0003800000 */
.L_x_14642:
        /* <DEDUP_REMOVED lines=16> */
.L_x_14648:
[----:B------:R-:W-:Y:S05]  /*106a0*/  BSYNC B2 ;  /* 0x0000000000027941 */ /* 0x000fea0003800000 */
.L_x_14647:
        /* <DEDUP_REMOVED lines=43> */
.L_x_14646:
[----:B------:R-:W-:Y:S05]  /*10960*/  BSYNC B1 ;  /* 0x0000000000017941 */ /* 0x000fea0003800000 */
.L_x_14645:
        /* <DEDUP_REMOVED lines=9> */
.L_x_14641:
        /* <DEDUP_REMOVED lines=12> */
.L_x_14650:
[----:B------:R-:W-:Y:S02]  /*10ac0*/  IMAD.MOV.U32 R205, RZ, RZ, R186 ;  /* 0x000000ffffcd7224 */ /* 0x000fe400078e00ba */
.L_x_14651:
[----:B------:R-:W-:Y:S05]  /*10ad0*/  BSYNC B1 ;  /* 0x0000000000017941 */ /* 0x000fea0003800000 */
.L_x_14649:
        /* <DEDUP_REMOVED lines=16> */
.L_x_14655:
[----:B------:R-:W-:Y:S05]  /*10be0*/  BSYNC B2 ;  /* 0x0000000000027941 */ /* 0x000fea0003800000 */
.L_x_14654:
        /* <DEDUP_REMOVED lines=43> */
.L_x_14653:
[----:B------:R-:W-:Y:S05]  /*10ea0*/  BSYNC B1 ;  /* 0x0000000000017941 */ /* 0x000fea0003800000 */
.L_x_14652:
        /* <DEDUP_REMOVED lines=12> */
.L_x_14656:
        /* <DEDUP_REMOVED lines=12> */
.L_x_14659:
[----:B------:R-:W-:Y:S02]  /*11030*/  IMAD.MOV.U32 R205, RZ, RZ, R186 ;  /* 0x000000ffffcd7224 */ /* 0x000fe400078e00ba */
.L_x_14660:
[----:B------:R-:W-:Y:S05]  /*11040*/  BSYNC B1 ;  /* 0x0000000000017941 */ /* 0x000fea0003800000 */
.L_x_14658:
        /* <DEDUP_REMOVED lines=16> */
.L_x_14664:
[----:B------:R-:W-:Y:S05]  /*11150*/  BSYNC B2 ;  /* 0x0000000000027941 */ /* 0x000fea0003800000 */
.L_x_14663:
        /* <DEDUP_REMOVED lines=43> */
.L_x_14662:
[----:B------:R-:W-:Y:S05]  /*11410*/  BSYNC B1 ;  /* 0x0000000000017941 */ /* 0x000fea0003800000 */
.L_x_14661:
        /* <DEDUP_REMOVED lines=9> */
.L_x_14657:
        /* <DEDUP_REMOVED lines=12> */
.L_x_14666:
[----:B------:R-:W-:Y:S02]  /*11570*/  IMAD.MOV.U32 R205, RZ, RZ, R186 ;  /* 0x000000ffffcd7224 */ /* 0x000fe400078e00ba */
.L_x_14667:
[----:B------:R-:W-:Y:S05]  /*11580*/  BSYNC B1 ;  /* 0x0000000000017941 */ /* 0x000fea0003800000 */
.L_x_14665:
        /* <DEDUP_REMOVED lines=16> */
.L_x_14671:
[----:B------:R-:W-:Y:S05]  /*11690*/  BSYNC B2 ;  /* 0x0000000000027941 */ /* 0x000fea0003800000 */
.L_x_14670:
        /* <DEDUP_REMOVED lines=43> */
.L_x_14669:
[----:B------:R-:W-:Y:S05]  /*11950*/  BSYNC B1 ;  /* 0x0000000000017941 */ /* 0x000fea0003800000 */
.L_x_14668:
        /* <DEDUP_REMOVED lines=12> */
.L_x_14672:
        /* <DEDUP_REMOVED lines=12> */
.L_x_14675:
[----:B------:R-:W-:Y:S02]  /*11ae0*/  IMAD.MOV.U32 R205, RZ, RZ, R186 ;  /* 0x000000ffffcd7224 */ /* 0x000fe400078e00ba */
.L_x_14676:
[----:B------:R-:W-:Y:S05]  /*11af0*/  BSYNC B1 ;  /* 0x0000000000017941 */ /* 0x000fea0003800000 */
.L_x_14674:
        /* <DEDUP_REMOVED lines=16> */
.L_x_14680:
[----:B------:R-:W-:Y:S05]  /*11c00*/  BSYNC B2 ;  /* 0x0000000000027941 */ /* 0x000fea0003800000 */
.L_x_14679:
        /* <DEDUP_REMOVED lines=43> */
.L_x_14678:
[----:B------:R-:W-:Y:S05]  /*11ec0*/  BSYNC B1 ;  /* 0x0000000000017941 */ /* 0x000fea0003800000 */
.L_x_14677:
        /* <DEDUP_REMOVED lines=9> */
.L_x_14673:
        /* <DEDUP_REMOVED lines=51> */
.L_x_14681:
[----:B------:R-:W-:Y:S02]  /*12290*/  IADD3 R209, R209, 0x20, RZ ;  /* 0x00000020d1d17810 */ /* 0x000fe40007ffe0ff */
.L_x_14552:
[----:B------:R-:W-:Y:S05]  /*122a0*/  BSYNC B0 ;  /* 0x0000000000007941 */ /* 0x000fea0003800000 */
.L_x_14551:
        /* <DEDUP_REMOVED lines=31> */
.L_x_14685:
[----:B-1----:R-:W-:Y:S02]  /*124a0*/  IMAD.MOV.U32 R158, RZ, RZ, R186 ;  /* 0x000000ffff9e7224 */ /* 0x002fe400078e00ba */
.L_x_14686:
[----:B------:R-:W-:Y:S05]  /*124b0*/  BSYNC B1 ;  /* 0x0000000000017941 */ /* 0x000fea0003800000 */
.L_x_14684:
        /* <DEDUP_REMOVED lines=16> */
.L_x_14690:
[----:B------:R-:W-:Y:S05]  /*125c0*/  BSYNC B2 ;  /* 0x0000000000027941 */ /* 0x000fea0003800000 */
.L_x_14689:
        /* <DEDUP_REMOVED lines=43> */
.L_x_14688:
[----:B------:R-:W-:Y:S05]  /*12880*/  BSYNC B1 ;  /* 0x0000000000017941 */ /* 0x000fea0003800000 */
.L_x_14687:
        /* <DEDUP_REMOVED lines=17> */
.L_x_14691:
        /* <DEDUP_REMOVED lines=12> */
.L_x_14694:
[----:B------:R-:W-:Y:S02]  /*12a60*/  IMAD.MOV.U32 R85, RZ, RZ, R186 ;  /* 0x000000ffff557224 */ /* 0x000fe400078e00ba */
.L_x_14695:
[----:B------:R-:W-:Y:S05]  /*12a70*/  BSYNC B1 ;  /* 0x0000000000017941 */ /* 0x000fea0003800000 */
.L_x_14693:
        /* <DEDUP_REMOVED lines=16> */
.L_x_14699:
[----:B------:R-:W-:Y:S05]  /*12b80*/  BSYNC B2 ;  /* 0x0000000000027941 */ /* 0x000fea0003800000 */
.L_x_14698:
        /* <DEDUP_REMOVED lines=43> */
.L_x_14697:
[----:B------:R-:W-:Y:S05]  /*12e40*/  BSYNC B1 ;  /* 0x0000000000017941 */ /* 0x000fea0003800000 */
.L_x_14696:
        /* <DEDUP_REMOVED lines=9> */
.L_x_14692:
        /* <DEDUP_REMOVED lines=12> */
.L_x_14701:
[----:B------:R-:W-:Y:S02]  /*12fa0*/  IMAD.MOV.U32 R205, RZ, RZ, R186 ;  /* 0x000000ffffcd7224 */ /* 0x000fe400078e00ba */
.L_x_14702:
[----:B------:R-:W-:Y:S05]  /*12fb0*/  BSYNC B1 ;  /* 0x0000000000017941 */ /* 0x000fea0003800000 */
.L_x_14700:
        /* <DEDUP_REMOVED lines=16> */
.L_x_14706:
[----:B------:R-:W-:Y:S05]  /*130c0*/  BSYNC B2 ;  /* 0x0000000000027941 */ /* 0x000fea0003800000 */
.L_x_14705:
        /* <DEDUP_REMOVED lines=43> */
.L_x_14704:
[----:B------:R-:W-:Y:S05]  /*13380*/  BSYNC B1 ;  /* 0x0000000000017941 */ /* 0x000fea0003800000 */
.L_x_14703:
        /* <DEDUP_REMOVED lines=14> */
.L_x_14707:
        /* <DEDUP_REMOVED lines=12> */
.L_x_14710:
[----:B------:R-:W-:Y:S02]  /*13530*/  IMAD.MOV.U32 R88, RZ, RZ, R186 ;  /* 0x000000ffff587224 */ /* 0x000fe400078e00ba */
.L_x_14711:
[----:B------:R-:W-:Y:S05]  /*13540*/  BSYNC B1 ;  /* 0x0000000000017941 */ /* 0x000fea0003800000 */
.L_x_14709:
        /* <DEDUP_REMOVED lines=16> */
.L_x_14715:
[----:B------:R-:W-:Y:S05]  /*13650*/  BSYNC B2 ;  /* 0x0000000000027941 */ /* 0x000fea0003800000 */
.L_x_14714:
        /* <DEDUP_REMOVED lines=43> */
.L_x_14713:
[----:B------:R-:W-:Y:S05]  /*13910*/  BSYNC B1 ;  /* 0x0000000000017941 */ /* 0x000fea0003800000 */
.L_x_14712:
        /* <DEDUP_REMOVED lines=9> */
.L_x_14708:
        /* <DEDUP_REMOVED lines=12> */
.L_x_14717:
[----:B------:R-:W-:Y:S02]  /*13a70*/  IMAD.MOV.U32 R88, RZ, RZ, R186 ;  /* 0x000000ffff587224 */ /* 0x000fe400078e00ba */
.L_x_14718:
[----:B------:R-:W-:Y:S05]  /*13a80*/  BSYNC B1 ;  /* 0x0000000000017941 */ /* 0x000fea0003800000 */
.L_x_14716:
        /* <DEDUP_REMOVED lines=16> */
.L_x_14722:
[----:B------:R-:W-:Y:S05]  /*13b90*/  BSYNC B2 ;  /* 0x0000000000027941 */ /* 0x000fea0003800000 */
.L_x_14721:
        /* <DEDUP_REMOVED lines=43> */
.L_x_14720:
[----:B------:R-:W-:Y:S05]  /*13e50*/  BSYNC B1 ;  /* 0x0000000000017941 */ /* 0x000fea0003800000 */
.L_x_14719:
        /* <DEDUP_REMOVED lines=14> */
.L_x_14723:
        /* <DEDUP_REMOVED lines=12> */
.L_x_14726:
[----:B------:R-:W-:Y:S02]  /*14000*/  IMAD.MOV.U32 R87, RZ, RZ, R186 ;  /* 0x000000ffff577224 */ /* 0x000fe400078e00ba */
.L_x_14727:
[----:B------:R-:W-:Y:S05]  /*14010*/  BSYNC B1 ;  /* 0x0000000000017941 */ /* 0x000fea0003800000 */
.L_x_14725:
        /* <DEDUP_REMOVED lines=16> */
.L_x_14731:
[----:B------:R-:W-:Y:S05]  /*14120*/  BSYNC B2 ;  /* 0x0000000000027941 */ /* 0x000fea0003800000 */
.L_x_14730:
        /* <DEDUP_REMOVED lines=43> */
.L_x_14729:
[----:B------:R-:W-:Y:S05]  /*143e0*/  BSYNC B1 ;  /* 0x0000000000017941 */ /* 0x000fea0003800000 */
.L_x_14728:
        /* <DEDUP_REMOVED lines=9> */
.L_x_14724:
        /* <DEDUP_REMOVED lines=12> */
.L_x_14733:
[----:B------:R-:W-:Y:S02]  /*14540*/  IMAD.MOV.U32 R88, RZ, RZ, R186 ;  /* 0x000000ffff587224 */ /* 0x000fe400078e00ba */
.L_x_14734:
[----:B------:R-:W-:Y:S05]  /*14550*/  BSYNC B1 ;  /* 0x0000000000017941 */ /* 0x000fea0003800000 */
.L_x_14732:
        /* <DEDUP_REMOVED lines=16> */
.L_x_14738:
[----:B------:R-:W-:Y:S05]  /*14660*/  BSYNC B2 ;  /* 0x0000000000027941 */ /* 0x000fea0003800000 */
.L_x_14737:
        /* <DEDUP_REMOVED lines=43> */
.L_x_14736:
[----:B------:R-:W-:Y:S05]  /*14920*/  BSYNC B1 ;  /* 0x0000000000017941 */ /* 0x000fea0003800000 */
.L_x_14735:
        /* <DEDUP_REMOVED lines=14> */
.L_x_14739:
        /* <DEDUP_REMOVED lines=12> */
.L_x_14742:
[----:B------:R-:W-:Y:S02]  /*14ad0*/  IMAD.MOV.U32 R205, RZ, RZ, R186 ;  /* 0x000000ffffcd7224 */ /* 0x000fe400078e00ba */
.L_x_14743:
[----:B------:R-:W-:Y:S05]  /*14ae0*/  BSYNC B1 ;  /* 0x0000000000017941 */ /* 0x000fea0003800000 */
.L_x_14741:
        /* <DEDUP_REMOVED lines=16> */
.L_x_14747:
[----:B------:R-:W-:Y:S05]  /*14bf0*/  BSYNC B2 ;  /* 0x0000000000027941 */ /* 0x000fea0003800000 */
.L_x_14746:
        /* <DEDUP_REMOVED lines=43> */
.L_x_14745:
[----:B------:R-:W-:Y:S05]  /*14eb0*/  BSYNC B1 ;  /* 0x0000000000017941 */ /* 0x000fea0003800000 */
.L_x_14744:
        /* <DEDUP_REMOVED lines=9> */
.L_x_14740:
        /* <DEDUP_REMOVED lines=12> */
.L_x_14749:
[----:B------:R-:W-:Y:S02]  /*15010*/  IMAD.MOV.U32 R205, RZ, RZ, R186 ;  /* 0x000000ffffcd7224 */ /* 0x000fe400078e00ba */
.L_x_14750:
[----:B------:R-:W-:Y:S05]  /*15020*/  BSYNC B1 ;  /* 0x0000000000017941 */ /* 0x000fea0003800000 */
.L_x_14748:
        /* <DEDUP_REMOVED lines=16> */
.L_x_14754:
[----:B------:R-:W-:Y:S05]  /*15130*/  BSYNC B2 ;  /* 0x0000000000027941 */ /* 0x000fea0003800000 */
.L_x_14753:
        /* <DEDUP_REMOVED lines=43> */
.L_x_14752:
[----:B------:R-:W-:Y:S05]  /*153f0*/  BSYNC B1 ;  /* 0x0000000000017941 */ /* 0x000fea0003800000 */
.L_x_14751:
        /* <DEDUP_REMOVED lines=12> */
.L_x_14755:
        /* <DEDUP_REMOVED lines=12> */
.L_x_14758:
[----:B------:R-:W-:Y:S02]  /*15580*/  IMAD.MOV.U32 R89, RZ, RZ, R186 ;  /* 0x000000ffff597224 */ /* 0x000fe400078e00ba */
.L_x_14759:
[----:B------:R-:W-:Y:S05]  /*15590*/  BSYNC B1 ;  /* 0x0000000000017941 */ /* 0x000fea0003800000 */
.L_x_14757:
        /* <DEDUP_REMOVED lines=16> */
.L_x_14763:
[----:B------:R-:W-:Y:S05]  /*156a0*/  BSYNC B2 ;  /* 0x0000000000027941 */ /* 0x000fea0003800000 */
.L_x_14762:
        /* <DEDUP_REMOVED lines=43> */
.L_x_14761:
[----:B------:R-:W-:Y:S05]  /*15960*/  BSYNC B1 ;  /* 0x0000000000017941 */ /* 0x000fea0003800000 */
.L_x_14760:
        /* <DEDUP_REMOVED lines=9> */
.L_x_14756:
        /* <DEDUP_REMOVED lines=12> */
.L_x_14765:
[----:B------:R-:W-:Y:S02]  /*15ac0*/  IMAD.MOV.U32 R205, RZ, RZ, R186 ;  /* 0x000000ffffcd7224 */ /* 0x000fe400078e00ba */
.L_x_14766:
[----:B------:R-:W-:Y:S05]  /*15ad0*/  BSYNC B1 ;  /* 0x0000000000017941 */ /* 0x000fea0003800000 */
.L_x_14764:
        /* <DEDUP_REMOVED lines=16> */
.L_x_14770:
[----:B------:R-:W-:Y:S05]  /*15be0*/  BSYNC B2 ;  /* 0x0000000000027941 */ /* 0x000fea0003800000 */
.L_x_14769:
        /* <DEDUP_REMOVED lines=43> */
.L_x_14768:
[----:B------:R-:W-:Y:S05]  /*15ea0*/  BSYNC B1 ;  /* 0x0000000000017941 */ /* 0x000fea0003800000 */
.L_x_14767:
        /* <DEDUP_REMOVED lines=12> */
.L_x_14771:
        /* <DEDUP_REMOVED lines=12> */
.L_x_14774:
[----:B------:R-:W-:Y:S02]  /*16030*/  IMAD.MOV.U32 R90, RZ, RZ, R186 ;  /* 0x000000ffff5a7224 */ /* 0x000fe400078e00ba */
.L_x_14775:
[----:B------:R-:W-:Y:S05]  /*16040*/  BSYNC B1 ;  /* 0x0000000000017941 */ /* 0x000fea0003800000 */
.L_x_14773:
        /* <DEDUP_REMOVED lines=16> */
.L_x_14779:
[----:B------:R-:W-:Y:S05]  /*16150*/  BSYNC B2 ;  /* 0x0000000000027941 */ /* 0x000fea0003800000 */
.L_x_14778:
        /* <DEDUP_REMOVED lines=43> */
.L_x_14777:
[----:B------:R-:W-:Y:S05]  /*16410*/  BSYNC B1 ;  /* 0x0000000000017941 */ /* 0x000fea0003800000 */
.L_x_14776:
        /* <DEDUP_REMOVED lines=9> */
.L_x_14772:
        /* <DEDUP_REMOVED lines=12> */
.L_x_14781:
[----:B------:R-:W-:Y:S02]  /*16570*/  IMAD.MOV.U32 R205, RZ, RZ, R186 ;  /* 0x000000ffffcd7224 */ /* 0x000fe400078e00ba */
.L_x_14782:
[----:B------:R-:W-:Y:S05]  /*16580*/  BSYNC B1 ;  /* 0x0000000000017941 */ /* 0x000fea0003800000 */
.L_x_14780:
        /* <DEDUP_REMOVED lines=16> */
.L_x_14786:
[----:B------:R-:W-:Y:S05]  /*16690*/  BSYNC B2 ;  /* 0x0000000000027941 */ /* 0x000fea0003800000 */
.L_x_14785:
        /* <DEDUP_REMOVED lines=43> */
.L_x_14784:
[----:B------:R-:W-:Y:S05]  /*16950*/  BSYNC B1 ;  /* 0x0000000000017941 */ /* 0x000fea0003800000 */
.L_x_14783:
        /* <DEDUP_REMOVED lines=12> */
.L_x_14787:
        /* <DEDUP_REMOVED lines=12> */
.L_x_14790:
[----:B------:R-:W-:Y:S02]  /*16ae0*/  IMAD.MOV.U32 R205, RZ, RZ, R186 ;  /* 0x000000ffffcd7224 */ /* 0x000fe400078e00ba */
.L_x_14791:
[----:B------:R-:W-:Y:S05]  /*16af0*/  BSYNC B1 ;  /* 0x0000000000017941 */ /* 0x000fea0003800000 */
.L_x_14789:
        /* <DEDUP_REMOVED lines=16> */
.L_x_14795:
[----:B------:R-:W-:Y:S05]  /*16c00*/  BSYNC B2 ;  /* 0x0000000000027941 */ /* 0x000fea0003800000 */
.L_x_14794:
        /* <DEDUP_REMOVED lines=43> */
.L_x_14793:
[----:B------:R-:W-:Y:S05]  /*16ec0*/  BSYNC B1 ;  /* 0x0000000000017941 */ /* 0x000fea0003800000 */
.L_x_14792:
        /* <DEDUP_REMOVED lines=9> */
.L_x_14788:
        /* <DEDUP_REMOVED lines=12> */
.L_x_14797:
[----:B------:R-:W-:Y:S02]  /*17020*/  IMAD.MOV.U32 R205, RZ, RZ, R186 ;  /* 0x000000ffffcd7224 */ /* 0x000fe400078e00ba */
.L_x_14798:
[----:B------:R-:W-:Y:S05]  /*17030*/  BSYNC B1 ;  /* 0x0000000000017941 */ /* 0x000fea0003800000 */
.L_x_14796:
        /* <DEDUP_REMOVED lines=16> */
.L_x_14802:
[----:B------:R-:W-:Y:S05]  /*17140*/  BSYNC B2 ;  /* 0x0000000000027941 */ /* 0x000fea0003800000 */
.L_x_14801:
        /* <DEDUP_REMOVED lines=43> */
.L_x_14800:
[----:B------:R-:W-:Y:S05]  /*17400*/  BSYNC B1 ;  /* 0x0000000000017941 */ /* 0x000fea0003800000 */
.L_x_14799:
        /* <DEDUP_REMOVED lines=12> */
.L_x_14803:
        /* <DEDUP_REMOVED lines=12> */
.L_x_14806:
[----:B------:R-:W-:Y:S02]  /*17590*/  IMAD.MOV.U32 R205, RZ, RZ, R186 ;  /* 0x000000ffffcd7224 */ /* 0x000fe400078e00ba */
.L_x_14807:
[----:B------:R-:W-:Y:S05]  /*175a0*/  BSYNC B1 ;  /* 0x0000000000017941 */ /* 0x000fea0003800000 */
.L_x_14805:
        /* <DEDUP_REMOVED lines=16> */
.L_x_14811:
[----:B------:R-:W-:Y:S05]  /*176b0*/  BSYNC B2 ;  /* 0x0000000000027941 */ /* 0x000fea0003800000 */
.L_x_14810:
        /* <DEDUP_REMOVED lines=43> */
.L_x_14809:
[----:B------:R-:W-:Y:S05]  /*17970*/  BSYNC B1 ;  /* 0x0000000000017941 */ /* 0x000fea0003800000 */
.L_x_14808:
        /* <DEDUP_REMOVED lines=9> */
.L_x_14804:
        /* <DEDUP_REMOVED lines=51> */
.L_x_14812:
[----:B------:R-:W-:Y:S02]  /*17d40*/  IADD3 R209, R209, 0x20, RZ ;  /* 0x00000020d1d17810 */ /* 0x000fe40007ffe0ff */
.L_x_14683:
[----:B------:R-:W-:Y:S05]  /*17d50*/  BSYNC B0 ;  /* 0x0000000000007941 */ /* 0x000fea0003800000 */
.L_x_14682:
        /* <DEDUP_REMOVED lines=31> */
.L_x_14816:
[----:B-1----:R-:W-:Y:S02]  /*17f50*/  IMAD.MOV.U32 R158, RZ, RZ, R186 ;  /* 0x000000ffff9e7224 */ /* 0x002fe400078e00ba */
.L_x_14817:
[----:B------:R-:W-:Y:S05]  /*17f60*/  BSYNC B1 ;  /* 0x0000000000017941 */ /* 0x000fea0003800000 */
.L_x_14815:
        /* <DEDUP_REMOVED lines=16> */
.L_x_14821:
[----:B------:R-:W-:Y:S05]  /*18070*/  BSYNC B2 ;  /* 0x0000000000027941 */ /* 0x000fea0003800000 */
.L_x_14820:
        /* <DEDUP_REMOVED lines=43> */
.L_x_14819:
[----:B------:R-:W-:Y:S05]  /*18330*/  BSYNC B1 ;  /* 0x0000000000017941 */ /* 0x000fea0003800000 */
.L_x_14818:
        /* <DEDUP_REMOVED lines=17> */
.L_x_14822:
        /* <DEDUP_REMOVED lines=12> */
.L_x_14825:
[----:B------:R-:W-:Y:S02]  /*18510*/  IMAD.MOV.U32 R93, RZ, RZ, R186 ;  /* 0x000000ffff5d7224 */ /* 0x000fe400078e00ba */
.L_x_14826:
[----:B------:R-:W-:Y:S05]  /*18520*/  BSYNC B1 ;  /* 0x0000000000017941 */ /* 0x000fea0003800000 */
.L_x_14824:
        /* <DEDUP_REMOVED lines=16> */
.L_x_14830:
[----:B------:R-:W-:Y:S05]  /*18630*/  BSYNC B2 ;  /* 0x0000000000027941 */ /* 0x000fea0003800000 */
.L_x_14829:
        /* <DEDUP_REMOVED lines=43> */
.L_x_14828:
[----:B------:R-:W-:Y:S05]  /*188f0*/  BSYNC B1 ;  /* 0x0000000000017941 */ /* 0x000fea0003800000 */
.L_x_14827:
        /* <DEDUP_REMOVED lines=9> */
.L_x_14823:
        /* <DEDUP_REMOVED lines=12> */
.L_x_14832:
[----:B------:R-:W-:Y:S02]  /*18a50*/  IMAD.MOV.U32 R205, RZ, RZ, R186 ;  /* 0x000000ffffcd7224 */ /* 0x000fe400078e00ba */
.L_x_14833:
[----:B------:R-:W-:Y:S05]  /*18a60*/  BSYNC B1 ;  /* 0x0000000000017941 */ /* 0x000fea0003800000 */
.L_x_14831:
        /* <DEDUP_REMOVED lines=16> */
.L_x_14837:
[----:B------:R-:W-:Y:S05]  /*18b70*/  BSYNC B2 ;  /* 0x0000000000027941 */ /* 0x000fea0003800000 */
.L_x_14836:
        /* <DEDUP_REMOVED lines=43> */
.L_x_14835:
[----:B------:R-:W-:Y:S05]  /*18e30*/  BSYNC B1 ;  /* 0x0000000000017941 */ /* 0x000fea0003800000 */
.L_x_14834:
        /* <DEDUP_REMOVED lines=14> */
.L_x_14838:
        /* <DEDUP_REMOVED lines=12> */
.L_x_14841:
[----:B------:R-:W-:Y:S02]  /*18fe0*/  IMAD.MOV.U32 R96, RZ, RZ, R186 ;  /* 0x000000ffff607224 */ /* 0x000fe400078e00ba */
.L_x_14842:
[----:B------:R-:W-:Y:S05]  /*18ff0*/  BSYNC B1 ;  /* 0x0000000000017941 */ /* 0x000fea0003800000 */
.L_x_14840:
        /* <DEDUP_REMOVED lines=16> */
.L_x_14846:
[----:B------:R-:W-:Y:S05]  /*19100*/  BSYNC B2 ;  /* 0x0000000000027941 */ /* 0x000fea0003800000 */
.L_x_14845:
        /* <DEDUP_REMOVED lines=43> */
.L_x_14844:
[----:B------:R-:W-:Y:S05]  /*193c0*/  BSYNC B1 ;  /* 0x0000000000017941 */ /* 0x000fea0003800000 */
.L_x_14843:
        /* <DEDUP_REMOVED lines=9> */
.L_x_14839:
        /* <DEDUP_REMOVED lines=12> */
.L_x_14848:
[----:B------:R-:W-:Y:S02]  /*19520*/  IMAD.MOV.U32 R96, RZ, RZ, R186 ;  /* 0x000000ffff607224 */ /* 0x000fe400078e00ba */
.L_x_14849:
[----:B------:R-:W-:Y:S05]  /*19530*/  BSYNC B1 ;  /* 0x0000000000017941 */ /* 0x000fea0003800000 */
.L_x_14847:
        /* <DEDUP_REMOVED lines=16> */
.L_x_14853:
[----:B------:R-:W-:Y:S05]  /*19640*/  BSYNC B2 ;  /* 0x0000000000027941 */ /* 0x000fea0003800000 */
.L_x_14852:
        /* <DEDUP_REMOVED lines=43> */
.L_x_14851:
[----:B------:R-:W-:Y:S05]  /*19900*/  BSYNC B1 ;  /* 0x0000000000017941 */ /* 0x000fea0003800000 */
.L_x_14850:
        /* <DEDUP_REMOVED lines=14> */
.L_x_14854:
        /* <DEDUP_REMOVED lines=12> */
.L_x_14857:
[----:B------:R-:W-:Y:S02]  /*19ab0*/  IMAD.MOV.U32 R95, RZ, RZ, R186 ;  /* 0x000000ffff5f7224 */ /* 0x000fe400078e00ba */
.L_x_14858:
[----:B------:R-:W-:Y:S05]  /*19ac0*/  BSYNC B1 ;  /* 0x0000000000017941 */ /* 0x000fea0003800000 */
.L_x_14856:
        /* <DEDUP_REMOVED lines=16> */
.L_x_14862:
[----:B------:R-:W-:Y:S05]  /*19bd0*/  BSYNC B2 ;  /* 0x0000000000027941 */ /* 0x000fea0003800000 */
.L_x_14861:
        /* <DEDUP_REMOVED lines=43> */
.L_x_14860:
[----:B------:R-:W-:Y:S05]  /*19e90*/  BSYNC B1 ;  /* 0x0000000000017941 */ /* 0x000fea0003800000 */
.L_x_14859:
        /* <DEDUP_REMOVED lines=9> */
.L_x_14855:
        /* <DEDUP_REMOVED lines=12> */
.L_x_14864:
[----:B------:R-:W-:Y:S02]  /*19ff0*/  IMAD.MOV.U32 R96, RZ, RZ, R186 ;  /* 0x000000ffff607224 */ /* 0x000fe400078e00ba */
.L_x_14865:
[----:B------:R-:W-:Y:S05]  /*1a000*/  BSYNC B1 ;  /* 0x0000000000017941 */ /* 0x000fea0003800000 */
.L_x_14863:
        /* <DEDUP_REMOVED lines=16> */
.L_x_14869:
[----:B------:R-:W-:Y:S05]  /*1a110*/  BSYNC B2 ;  /* 0x0000000000027941 */ /* 0x000fea0003800000 */
.L_x_14868:
        /* <DEDUP_REMOVED lines=43> */
.L_x_14867:
[----:B------:R-:W-:Y:S05]  /*1a3d0*/  BSYNC B1 ;  /* 0x0000000000017941 */ /* 0x000fea0003800000 */
.L_x_14866:
        /* <DEDUP_REMOVED lines=14> */
.L_x_14870:
        /* <DEDUP_REMOVED lines=12> */
.L_x_14873:
[----:B------:R-:W-:Y:S02]  /*1a580*/  IMAD.MOV.U32 R205, RZ, RZ, R186 ;  /* 0x000000ffffcd7224 */ /* 0x000fe400078e00ba */
.L_x_14874:
[----:B------:R-:W-:Y:S05]  /*1a590*/  BSYNC B1 ;  /* 0x0000000000017941 */ /* 0x000fea0003800000 */
.L_x_14872:
        /* <DEDUP_REMOVED lines=16> */
.L_x_14878:
[----:B------:R-:W-:Y:S05]  /*1a6a0*/  BSYNC B2 ;  /* 0x0000000000027941 */ /* 0x000fea0003800000 */
.L_x_14877:
        /* <DEDUP_REMOVED lines=43> */
.L_x_14876:
[----:B------:R-:W-:Y:S05]  /*1a960*/  BSYNC B1 ;  /* 0x0000000000017941 */ /* 0x000fea0003800000 */
.L_x_14875:
        /* <DEDUP_REMOVED lines=9> */
.L_x_14871:
        /* <DEDUP_REMOVED lines=12> */
.L_x_14880:
[----:B------:R-:W-:Y:S02]  /*1aac0*/  IMAD.MOV.U32 R205, RZ, RZ, R186 ;  /* 0x000000ffffcd7224 */ /* 0x000fe400078e00ba */
.L_x_14881:
[----:B------:R-:W-:Y:S05]  /*1aad0*/  BSYNC B1 ;  /* 0x0000000000017941 */ /* 0x000fea0003800000 */
.L_x_14879:
        /* <DEDUP_REMOVED lines=16> */
.L_x_14885:
[----:B------:R-:W-:Y:S05]  /*1abe0*/  BSYNC B2 ;  /* 0x0000000000027941 */ /* 0x000fea0003800000 */
.L_x_14884:
        /* <DEDUP_REMOVED lines=43> */
.L_x_14883:
[----:B------:R-:W-:Y:S05]  /*1aea0*/  BSYNC B1 ;  /* 0x0000000000017941 */ /* 0x000fea0003800000 */
.L_x_14882:
        /* <DEDUP_REMOVED lines=12> */
.L_x_14886:
        /* <DEDUP_REMOVED lines=12> */
.L_x_14889:
[----:B------:R-:W-:Y:S02]  /*1b030*/  IMAD.MOV.U32 R97, RZ, RZ, R186 ;  /* 0x000000ffff617224 */ /* 0x000fe400078e00ba */
.L_x_14890:
[----:B------:R-:W-:Y:S05]  /*1b040*/  BSYNC B1 ;  /* 0x0000000000017941 */ /* 0x000fea0003800000 */
.L_x_14888:
        /* <DEDUP_REMOVED lines=16> */
.L_x_14894:
[----:B------:R-:W-:Y:S05]  /*1b150*/  BSYNC B2 ;  /* 0x0000000000027941 */ /* 0x000fea0003800000 */
.L_x_14893:
        /* <DEDUP_REMOVED lines=43> */
.L_x_14892:
[----:B------:R-:W-:Y:S05]  /*1b410*/  BSYNC B1 ;  /* 0x0000000000017941 */ /* 0x000fea0003800000 */
.L_x_14891:
        /* <DEDUP_REMOVED lines=9> */
.L_x_14887:
        /* <DEDUP_REMOVED lines=12> */
.L_x_14896:
[----:B------:R-:W-:Y:S02]  /*1b570*/  IMAD.MOV.U32 R205, RZ, RZ, R186 ;  /* 0x000000ffffcd7224 */ /* 0x000fe400078e00ba */
.L_x_14897:
[----:B------:R-:W-:Y:S05]  /*1b580*/  BSYNC B1 ;  /* 0x0000000000017941 */ /* 0x000fea0003800000 */
.L_x_14895:
        /* <DEDUP_REMOVED lines=16> */
.L_x_14901:
[----:B------:R-:W-:Y:S05]  /*1b690*/  BSYNC B2 ;  /* 0x0000000000027941 */ /* 0x000fea0003800000 */
.L_x_14900:
        /* <DEDUP_REMOVED lines=43> */
.L_x_14899:
[----:B------:R-:W-:Y:S05]  /*1b950*/  BSYNC B1 ;  /* 0x0000000000017941 */ /* 0x000fea0003800000 */
.L_x_14898:
        /* <DEDUP_REMOVED lines=12> */
.L_x_14902:
        /* <DEDUP_REMOVED lines=12> */
.L_x_14905:
[----:B------:R-:W-:Y:S02]  /*1bae0*/  IMAD.MOV.U32 R98, RZ, RZ, R186 ;  /* 0x000000ffff627224 */ /* 0x000fe400078e00ba */
.L_x_14906:
[----:B------:R-:W-:Y:S05]  /*1baf0*/  BSYNC B1 ;  /* 0x0000000000017941 */ /* 0x000fea0003800000 */
.L_x_14904:
        /* <DEDUP_REMOVED lines=16> */
.L_x_14910:
[----:B------:R-:W-:Y:S05]  /*1bc00*/  BSYNC B2 ;  /* 0x0000000000027941 */ /* 0x000fea0003800000 */
.L_x_14909:
        /* <DEDUP_REMOVED lines=43> */
.L_x_14908:
[----:B------:R-:W-:Y:S05]  /*1bec0*/  BSYNC B1 ;  /* 0x0000000000017941 */ /* 0x000fea0003800000 */
.L_x_14907:
        /* <DEDUP_REMOVED lines=9> */
.L_x_14903:
        /* <DEDUP_REMOVED lines=12> */
.L_x_14912:
[----:B------:R-:W-:Y:S02]  /*1c020*/  IMAD.MOV.U32 R205, RZ, RZ, R186 ;  /* 0x000000ffffcd7224 */ /* 0x000fe400078e00ba */
.L_x_14913:
[----:B------:R-:W-:Y:S05]  /*1c030*/  BSYNC B1 ;  /* 0x0000000000017941 */ /* 0x000fea0003800000 */
.L_x_14911:
        /* <DEDUP_REMOVED lines=16> */
.L_x_14917:
[----:B------:R-:W-:Y:S05]  /*1c140*/  BSYNC B2 ;  /* 0x0000000000027941 */ /* 0x000fea0003800000 */
.L_x_14916:
        /* <DEDUP_REMOVED lines=43> */
.L_x_14915:
[----:B------:R-:W-:Y:S05]  /*1c400*/  BSYNC B1 ;  /* 0x0000000000017941 */ /* 0x000fea0003800000 */
.L_x_14914:
        /* <DEDUP_REMOVED lines=12> */
.L_x_14918:
        /* <DEDUP_REMOVED lines=12> */
.L_x_14921:
[----:B------:R-:W-:Y:S02]  /*1c590*/  IMAD.MOV.U32 R205, RZ, RZ, R186 ;  /* 0x000000ffffcd7224 */ /* 0x000fe400078e00ba */
.L_x_14922:
[----:B------:R-:W-:Y:S05]  /*1c5a0*/  BSYNC B1 ;  /* 0x0000000000017941 */ /* 0x000fea0003800000 */
.L_x_14920:
        /* <DEDUP_REMOVED lines=16> */
.L_x_14926:
[----:B------:R-:W-:Y:S05]  /*1c6b0*/  BSYNC B2 ;  /* 0x0000000000027941 */ /* 0x000fea0003800000 */
.L_x_14925:
        /* <DEDUP_REMOVED lines=43> */
.L_x_14924:
[----:B------:R-:W-:Y:S05]  /*1c970*/  BSYNC B1 ;  /* 0x0000000000017941 */ /* 0x000fea0003800000 */
.L_x_14923:
        /* <DEDUP_REMOVED lines=9> */
.L_x_14919:
        /* <DEDUP_REMOVED lines=12> */
.L_x_14928:
[----:B------:R-:W-:Y:S02]  /*1cad0*/  IMAD.MOV.U32 R205, RZ, RZ, R186 ;  /* 0x000000ffffcd7224 */ /* 0x000fe400078e00ba */
.L_x_14929:
[----:B------:R-:W-:Y:S05]  /*1cae0*/  BSYNC B1 ;  /* 0x0000000000017941 */ /* 0x000fea0003800000 */
.L_x_14927:
        /* <DEDUP_REMOVED lines=16> */
.L_x_14933:
[----:B------:R-:W-:Y:S05]  /*1cbf0*/  BSYNC B2 ;  /* 0x0000000000027941 */ /* 0x000fea0003800000 */
.L_x_14932:
        /* <DEDUP_REMOVED lines=43> */
.L_x_14931:
[----:B------:R-:W-:Y:S05]  /*1ceb0*/  BSYNC B1 ;  /* 0x0000000000017941 */ /* 0x000fea0003800000 */
.L_x_14930:
        /* <DEDUP_REMOVED lines=12> */
.L_x_14934:
        /* <DEDUP_REMOVED lines=12> */
.L_x_14937:
[----:B------:R-:W-:Y:S02]  /*1d040*/  IMAD.MOV.U32 R205, RZ, RZ, R186 ;  /* 0x000000ffffcd7224 */ /* 0x000fe400078e00ba */
.L_x_14938:
[----:B------:R-:W-:Y:S05]  /*1d050*/  BSYNC B1 ;  /* 0x0000000000017941 */ /* 0x000fea0003800000 */
.L_x_14936:
        /* <DEDUP_REMOVED lines=16> */
.L_x_14942:
[----:B------:R-:W-:Y:S05]  /*1d160*/  BSYNC B2 ;  /* 0x0000000000027941 */ /* 0x000fea0003800000 */
.L_x_14941:
        /* <DEDUP_REMOVED lines=43> */
.L_x_14940:
[----:B------:R-:W-:Y:S05]  /*1d420*/  BSYNC B1 ;  /* 0x0000000000017941 */ /* 0x000fea0003800000 */
.L_x_14939:
        /* <DEDUP_REMOVED lines=9> */
.L_x_14935:
        /* <DEDUP_REMOVED lines=51> */
.L_x_14943:
[----:B------:R-:W-:Y:S02]  /*1d7f0*/  IADD3 R209, R209, 0x20, RZ ;  /* 0x00000020d1d17810 */ /* 0x000fe40007ffe0ff */
.L_x_14814:
[----:B------:R-:W-:Y:S05]  /*1d800*/  BSYNC B0 ;  /* 0x0000000000007941 */ /* 0x000fea0003800000 */
.L_x_14813:
        /* <DEDUP_REMOVED lines=31> */
.L_x_14947:
[----:B-1----:R-:W-:Y:S02]  /*1da00*/  IMAD.MOV.U32 R158, RZ, RZ, R186 ;  /* 0x000000ffff9e7224 */ /* 0x002fe400078e00ba */
.L_x_14948:
[----:B------:R-:W-:Y:S05]  /*1da10*/  BSYNC B1 ;  /* 0x0000000000017941 */ /* 0x000fea0003800000 */
.L_x_14946:
        /* <DEDUP_REMOVED lines=16> */
.L_x_14952:
[----:B------:R-:W-:Y:S05]  /*1db20*/  BSYNC B2 ;  /* 0x0000000000027941 */ /* 0x000fea0003800000 */
.L_x_14951:
        /* <DEDUP_REMOVED lines=43> */
.L_x_14950:
[----:B------:R-:W-:Y:S05]  /*1dde0*/  BSYNC B1 ;  /* 0x0000000000017941 */ /* 0x000fea0003800000 */
.L_x_14949:
        /* <DEDUP_REMOVED lines=17> */
.L_x_14953:
        /* <DEDUP_REMOVED lines=12> */
.L_x_14956:
[----:B------:R-:W-:Y:S02]  /*1dfc0*/  IMAD.MOV.U32 R101, RZ, RZ, R186 ;  /* 0x000000ffff657224 */ /* 0x000fe400078e00ba */
.L_x_14957:
[----:B------:R-:W-:Y:S05]  /*1dfd0*/  BSYNC B1 ;  /* 0x0000000000017941 */ /* 0x000fea0003800000 */
.L_x_14955:
        /* <DEDUP_REMOVED lines=16> */
.L_x_14961:
[----:B------:R-:W-:Y:S05]  /*1e0e0*/  BSYNC B2 ;  /* 0x0000000000027941 */ /* 0x000fea0003800000 */
.L_x_14960:
        /* <DEDUP_REMOVED lines=43> */
.L_x_14959:
[----:B------:R-:W-:Y:S05]  /*1e3a0*/  BSYNC B1 ;  /* 0x0000000000017941 */ /* 0x000fea0003800000 */
.L_x_14958:
        /* <DEDUP_REMOVED lines=9> */
.L_x_14954:
        /* <DEDUP_REMOVED lines=12> */
.L_x_14963:
[----:B------:R-:W-:Y:S02]  /*1e500*/  IMAD.MOV.U32 R205, RZ, RZ, R186 ;  /* 0x000000ffffcd7224 */ /* 0x000fe400078e00ba */
.L_x_14964:
[----:B------:R-:W-:Y:S05]  /*1e510*/  BSYNC B1 ;  /* 0x0000000000017941 */ /* 0x000fea0003800000 */
.L_x_14962:
        /* <DEDUP_REMOVED lines=16> */
.L_x_14968:
[----:B------:R-:W-:Y:S05]  /*1e620*/  BSYNC B2 ;  /* 0x0000000000027941 */ /* 0x000fea0003800000 */
.L_x_14967:
        /* <DEDUP_REMOVED lines=43> */
.L_x_14966:
[----:B------:R-:W-:Y:S05]  /*1e8e0*/  BSYNC B1 ;  /* 0x0000000000017941 */ /* 0x000fea0003800000 */
.L_x_14965:
        /* <DEDUP_REMOVED lines=14> */
.L_x_14969:
        /* <DEDUP_REMOVED lines=12> */
.L_x_14972:
[----:B------:R-:W-:Y:S02]  /*1ea90*/  IMAD.MOV.U32 R104, RZ, RZ, R186 ;  /* 0x000000ffff687224 */ /* 0x000fe400078e00ba */
.L_x_14973:
[----:B------:R-:W-:Y:S05]  /*1eaa0*/  BSYNC B1 ;  /* 0x0000000000017941 */ /* 0x000fea0003800000 */
.L_x_14971:
        /* <DEDUP_REMOVED lines=16> */
.L_x_14977:
[----:B------:R-:W-:Y:S05]  /*1ebb0*/  BSYNC B2 ;  /* 0x0000000000027941 */ /* 0x000fea0003800000 */
.L_x_14976:
        /* <DEDUP_REMOVED lines=43> */
.L_x_14975:
[----:B------:R-:W-:Y:S05]  /*1ee70*/  BSYNC B1 ;  /* 0x0000000000017941 */ /* 0x000fea0003800000 */
.L_x_14974:
        /* <DEDUP_REMOVED lines=9> */
.L_x_14970:
        /* <DEDUP_REMOVED lines=12> */
.L_x_14979:
[----:B------:R-:W-:Y:S02]  /*1efd0*/  IMAD.MOV.U32 R104, RZ, RZ, R186 ;  /* 0x000000ffff687224 */ /* 0x000fe400078e00ba */
.L_x_14980:
[----:B------:R-:W-:Y:S05]  /*1efe0*/  BSYNC B1 ;  /* 0x0000000000017941 */ /* 0x000fea0003800000 */
.L_x_14978:
        /* <DEDUP_REMOVED lines=16> */
.L_x_14984:
[----:B------:R-:W-:Y:S05]  /*1f0f0*/  BSYNC B2 ;  /* 0x0000000000027941 */ /* 0x000fea0003800000 */
.L_x_14983:
        /* <DEDUP_REMOVED lines=43> */
.L_x_14982:
[----:B------:R-:W-:Y:S05]  /*1f3b0*/  BSYNC B1 ;  /* 0x0000000000017941 */ /* 0x000fea0003800000 */
.L_x_14981:
        /* <DEDUP_REMOVED lines=14> */
.L_x_14985:
        /* <DEDUP_REMOVED lines=12> */
.L_x_14988:
[----:B------:R-:W-:Y:S02]  /*1f560*/  IMAD.MOV.U32 R103, RZ, RZ, R186 ;  /* 0x000000ffff677224 */ /* 0x000fe400078e00ba */
.L_x_14989:
[----:B------:R-:W-:Y:S05]  /*1f570*/  BSYNC B1 ;  /* 0x0000000000017941 */ /* 0x000fea0003800000 */
.L_x_14987:
        /* <DEDUP_REMOVED lines=16> */
.L_x_14993:
[----:B------:R-:W-:Y:S05]  /*1f680*/  BSYNC B2 ;  /* 0x0000000000027941 */ /* 0x000fea0003800000 */
.L_x_14992:
        /* <DEDUP_REMOVED lines=43> */
.L_x_14991:
[----:B------:R-:W-:Y:S05]  /*1f940*/  BSYNC B1 ;  /* 0x0000000000017941 */ /* 0x000fea0003800000 */
.L_x_14990:
        /* <DEDUP_REMOVED lines=9> */
.L_x_14986:
        /* <DEDUP_REMOVED lines=12> */
.L_x_14995:
[----:B------:R-:W-:Y:S02]  /*1faa0*/  IMAD.MOV.U32 R104, RZ, RZ, R186 ;  /* 0x000000ffff687224 */ /* 0x000fe400078e00ba */
.L_x_14996:
[----:B------:R-:W-:Y:S05]  /*1fab0*/  BSYNC B1 ;  /* 0x0000000000017941 */ /* 0x000fea0003800000 */
.L_x_14994:
        /* <DEDUP_REMOVED lines=16> */
.L_x_15000:
[----:B------:R-:W-:Y:S05]  /*1fbc0*/  BSYNC B2 ;  /* 0x0000000000027941 */ /* 0x000fea0003800000 */
.L_x_14999:
        /* <DEDUP_REMOVED lines=43> */
.L_x_14998:
[----:B------:R-:W-:Y:S05]  /*1fe80*/  BSYNC B1 ;  /* 0x0000000000017941 */ /* 0x000fea0003800000 */
.L_x_14997:
        /* <DEDUP_REMOVED lines=14> */
.L_x_15001:
        /* <DEDUP_REMOVED lines=12> */
.L_x_15004:
[----:B------:R-:W-:Y:S02]  /*20030*/  IMAD.MOV.U32 R205, RZ, RZ, R186 ;  /* 0x000000ffffcd7224 */ /* 0x000fe400078e00ba */
.L_x_15005:
[----:B------:R-:W-:Y:S05]  /*20040*/  BSYNC B1 ;  /* 0x0000000000017941 */ /* 0x000fea0003800000 */
.L_x_15003:
        /* <DEDUP_REMOVED lines=16> */
.L_x_15009:
[----:B------:R-:W-:Y:S05]  /*20150*/  BSYNC B2 ;  /* 0x0000000000027941 */ /* 0x000fea0003800000 */
.L_x_15008:
        /* <DEDUP_REMOVED lines=43> */
.L_x_15007:
[----:B------:R-:W-:Y:S05]  /*20410*/  BSYNC B1 ;  /* 0x0000000000017941 */ /* 0x000fea0003800000 */
.L_x_15006:
        /* <DEDUP_REMOVED lines=9> */
.L_x_15002:
        /* <DEDUP_REMOVED lines=12> */
.L_x_15011:
[----:B------:R-:W-:Y:S02]  /*20570*/  IMAD.MOV.U32 R205, RZ, RZ, R186 ;  /* 0x000000ffffcd7224 */ /* 0x000fe400078e00ba */
.L_x_15012:
[----:B------:R-:W-:Y:S05]  /*20580*/  BSYNC B1 ;  /* 0x0000000000017941 */ /* 0x000fea0003800000 */
.L_x_15010:
        /* <DEDUP_REMOVED lines=16> */
.L_x_15016:
[----:B------:R-:W-:Y:S05]  /*20690*/  BSYNC B2 ;  /* 0x0000000000027941 */ /* 0x000fea0003800000 */
.L_x_15015:
        /* <DEDUP_REMOVED lines=43> */
.L_x_15014:
[----:B------:R-:W-:Y:S05]  /*20950*/  BSYNC B1 ;  /* 0x0000000000017941 */ /* 0x000fea0003800000 */
.L_x_15013:
        /* <DEDUP_REMOVED lines=12> */
.L_x_15017:
        /* <DEDUP_REMOVED lines=12> */
.L_x_15020:
[----:B------:R-:W-:Y:S02]  /*20ae0*/  IMAD.MOV.U32 R105, RZ, RZ, R186 ;  /* 0x000000ffff697224 */ /* 0x000fe400078e00ba */
.L_x_15021:
[----:B------:R-:W-:Y:S05]  /*20af0*/  BSYNC B1 ;  /* 0x0000000000017941 */ /* 0x000fea0003800000 */
.L_x_15019:
        /* <DEDUP_REMOVED lines=16> */
.L_x_15025:
[----:B------:R-:W-:Y:S05]  /*20c00*/  BSYNC B2 ;  /* 0x0000000000027941 */ /* 0x000fea0003800000 */
.L_x_15024:
        /* <DEDUP_REMOVED lines=43> */
.L_x_15023:
[----:B------:R-:W-:Y:S05]  /*20ec0*/  BSYNC B1 ;  /* 0x0000000000017941 */ /* 0x000fea0003800000 */
.L_x_15022:
        /* <DEDUP_REMOVED lines=9> */
.L_x_15018:
        /* <DEDUP_REMOVED lines=12> */
.L_x_15027:
[----:B------:R-:W-:Y:S02]  /*21020*/  IMAD.MOV.U32 R205, RZ, RZ, R186 ;  /* 0x000000ffffcd7224 */ /* 0x000fe400078e00ba */
.L_x_15028:
[----:B------:R-:W-:Y:S05]  /*21030*/  BSYNC B1 ;  /* 0x0000000000017941 */ /* 0x000fea0003800000 */
.L_x_15026:
        /* <DEDUP_REMOVED lines=16> */
.L_x_15032:
[----:B------:R-:W-:Y:S05]  /*21140*/  BSYNC B2 ;  /* 0x0000000000027941 */ /* 0x000fea0003800000 */
.L_x_15031:
        /* <DEDUP_REMOVED lines=43> */
.L_x_15030:
[----:B------:R-:W-:Y:S05]  /*21400*/  BSYNC B1 ;  /* 0x0000000000017941 */ /* 0x000fea0003800000 */
.L_x_15029:
        /* <DEDUP_REMOVED lines=12> */
.L_x_15033:
        /* <DEDUP_REMOVED lines=12> */
.L_x_15036:
[----:B------:R-:W-:Y:S02]  /*21590*/  IMAD.MOV.U32 R106, RZ, RZ, R186 ;  /* 0x000000ffff6a7224 */ /* 0x000fe400078e00ba */
.L_x_15037:
[----:B------:R-:W-:Y:S05]  /*215a0*/  BSYNC B1 ;  /* 0x0000000000017941 */ /* 0x000fea0003800000 */
.L_x_15035:
        /* <DEDUP_REMOVED lines=16> */
.L_x_15041:
[----:B------:R-:W-:Y:S05]  /*216b0*/  BSYNC B2 ;  /* 0x0000000000027941 */ /* 0x000fea0003800000 */
.L_x_15040:
        /* <DEDUP_REMOVED lines=43> */
.L_x_15039:
[----:B------:R-:W-:Y:S05]  /*21970*/  BSYNC B1 ;  /* 0x0000000000017941 */ /* 0x000fea0003800000 */
.L_x_15038:
        /* <DEDUP_REMOVED lines=9> */
.L_x_15034:
        /* <DEDUP_REMOVED lines=12> */
.L_x_15043:
[----:B------:R-:W-:Y:S02]  /*21ad0*/  IMAD.MOV.U32 R205, RZ, RZ, R186 ;  /* 0x000000ffffcd7224 */ /* 0x000fe400078e00ba */
.L_x_15044:
[----:B------:R-:W-:Y:S05]  /*21ae0*/  BSYNC B1 ;  /* 0x0000000000017941 */ /* 0x000fea0003800000 */
.L_x_15042:
        /* <DEDUP_REMOVED lines=16> */
.L_x_15048:
[----:B------:R-:W-:Y:S05]  /*21bf0*/  BSYNC B2 ;  /* 0x0000000000027941 */ /* 0x000fea0003800000 */
.L_x_15047:
        /* <DEDUP_REMOVED lines=43> */
.L_x_15046:
[----:B------:R-:W-:Y:S05]  /*21eb0*/  BSYNC B1 ;  /* 0x0000000000017941 */ /* 0x000fea0003800000 */
.L_x_15045:
        /* <DEDUP_REMOVED lines=12> */
.L_x_15049:
        /* <DEDUP_REMOVED lines=12> */
.L_x_15052:
[----:B------:R-:W-:Y:S02]  /*22040*/  IMAD.MOV.U32 R205, RZ, RZ, R186 ;  /* 0x000000ffffcd7224 */ /* 0x000fe400078e00ba */
.L_x_15053:
[----:B------:R-:W-:Y:S05]  /*22050*/  BSYNC B1 ;  /* 0x0000000000017941 */ /* 0x000fea0003800000 */
.L_x_15051:
        /* <DEDUP_REMOVED lines=16> */
.L_x_15057:
[----:B------:R-:W-:Y:S05]  /*22160*/  BSYNC B2 ;  /* 0x0000000000027941 */ /* 0x000fea0003800000 */
.L_x_15056:
        /* <DEDUP_REMOVED lines=43> */
.L_x_15055:
[----:B------:R-:W-:Y:S05]  /*22420*/  BSYNC B1 ;  /* 0x0000000000017941 */ /* 0x000fea0003800000 */
.L_x_15054:
        /* <DEDUP_REMOVED lines=9> */
.L_x_15050:
        /* <DEDUP_REMOVED lines=12> */
.L_x_15059:
[----:B------:R-:W-:Y:S02]  /*22580*/  IMAD.MOV.U32 R205, RZ, RZ, R186 ;  /* 0x000000ffffcd7224 */ /* 0x000fe400078e00ba */
.L_x_15060:
[----:B------:R-:W-:Y:S05]  /*22590*/  BSYNC B1 ;  /* 0x0000000000017941 */ /* 0x000fea0003800000 */
.L_x_15058:
        /* <DEDUP_REMOVED lines=16> */
.L_x_15064:
[----:B------:R-:W-:Y:S05]  /*226a0*/  BSYNC B2 ;  /* 0x0000000000027941 */ /* 0x000fea0003800000 */
.L_x_15063:
        /* <DEDUP_REMOVED lines=43> */
.L_x_15062:
[----:B------:R-:W-:Y:S05]  /*22960*/  BSYNC B1 ;  /* 0x0000000000017941 */ /* 0x000fea0003800000 */
.L_x_15061:
        /* <DEDUP_REMOVED lines=12> */
.L_x_15065:
        /* <DEDUP_REMOVED lines=12> */
.L_x_15068:
[----:B------:R-:W-:Y:S02]  /*22af0*/  IMAD.MOV.U32 R205, RZ, RZ, R186 ;  /* 0x000000ffffcd7224 */ /* 0x000fe400078e00ba */
.L_x_15069:
[----:B------:R-:W-:Y:S05]  /*22b00*/  BSYNC B1 ;  /* 0x0000000000017941 */ /* 0x000fea0003800000 */
.L_x_15067:
        /* <DEDUP_REMOVED lines=16> */
.L_x_15073:
[----:B------:R-:W-:Y:S05]  /*22c10*/  BSYNC B2 ;  /* 0x0000000000027941 */ /* 0x000fea0003800000 */
.L_x_15072:
        /* <DEDUP_REMOVED lines=43> */
.L_x_15071:
[----:B------:R-:W-:Y:S05]  /*22ed0*/  BSYNC B1 ;  /* 0x0000000000017941 */ /* 0x000fea0003800000 */
.L_x_15070:
        /* <DEDUP_REMOVED lines=9> */
.L_x_15066:
[C---:B------:R-:W-:Y:S01]  /*22f70*/  LOP3.LUT P0, RZ, R38.reuse, 0x8, RZ, 0xc0, !PT ;  /* 0x0000000826ff7812 */ /* 0x040fe2000780c0ff */
[----:B------:R-:W-:Y:S01]  /*22f80*/  IMAD.SHL.U32 R212, R209, 0x8, RZ ;  /* 0x00000008d1d47824 */ /* 0x000fe200078e00ff */
[----:B------:R-:W-:Y:S02]  /*22f90*/  SEL R205, RZ, 0x1000000, P5 ;  /* 0x01000000ffcd7807 */ /* 0x000fe40002800000 */
[----:B------:R-:W-:Y:S02]  /*22fa0*/  SEL R210, RZ, 0x10000, P4 ;  /* 0x00010000ffd27807 */ /* 0x000fe40002000000 */
[C---:B------:R-:W-:Y:S02]  /*22fb0*/  LOP3.LUT P6, RZ, R38.reuse, 0x4, RZ, 0xc0, !PT ;  /* 0x0000000426ff7812 */ /* 0x040fe400078cc0ff */
[C---:B------:R-:W-:Y:S02]  /*22fc0*/  LOP3.LUT P5, RZ, R38.reuse, 0x2, RZ, 0xc0, !PT ;  /* 0x0000000226ff7812 */ /* 0x040fe400078ac0ff */
[----:B------:R-:W-:-:S02]  /*22fd0*/  LOP3.LUT P4, RZ, R38, 0x1, RZ, 0xc0, !PT ;  /* 0x0000000126ff7812 */ /* 0x000fc4000788c0ff */
[----:B------:R-:W-:Y:S02]  /*22fe0*/  SEL R211, RZ, 0x1, P0 ;  /* 0x00000001ffd37807 */ /* 0x000fe40000000000 */
[C---:B------:R-:W-:Y:S02]  /*22ff0*/  LEA R108, P0, R209.reuse, c[0x0][0x188], 0x5 ;  /* 0x00006200d16c7a11 */ /* 0x040fe400078028ff */
[----:B------:R-:W-:Y:S02]  /*23000*/  SEL R159, RZ, 0x100, P3 ;  /* 0x00000100ff9f7807 */ /* 0x000fe40001800000 */
[----:B------:R-:W-:Y:S02]  /*23010*/  SEL R206, RZ, 0x1, P4 ;  /* 0x00000001ffce7807 */ /* 0x000fe40002000000 */
[----:B------:R-:W-:Y:S02]  /*23020*/  SEL R204, RZ, 0x1, P5 ;  /* 0x00000001ffcc7807 */ /* 0x000fe40002800000 */
[----:B------:R-:W-:Y:S01]  /*23030*/  SEL R158, RZ, 0x1, P6 ;  /* 0x00000001ff9e7807 */ /* 0x000fe20003000000 */
[----:B------:R-:W-:Y:S01]  /*23040*/  IMAD.WIDE.U32 R206, R206, 0x1000000, RZ ;  /* 0x01000000cece7825 */ /* 0x000fe200078e00ff */
[----:B------:R-:W-:-:S02]  /*23050*/  LEA.HI.X R109, R209, c[0x0][0x18c], RZ, 0x5, P0 ;  /* 0x00006300d16d7a11 */ /* 0x000fc400000f2cff */
[----:B------:R-:W-:Y:S02]  /*23060*/  SHF.R.U32.HI R214, RZ, 0x1d, R209 ;  /* 0x0000001dffd67819 */ /* 0x000fe400000116d1 */
[----:B------:R-:W-:Y:S01]  /*23070*/  LOP3.LUT R209, R159, R205, R210, 0xfe, !PT ;  /* 0x000000cd9fd17212 */ /* 0x000fe200078efed2 */
[----:B------:R-:W-:Y:S01]  /*23080*/  IMAD.WIDE.U32 R204, R204, 0x10000, RZ ;  /* 0x00010000cccc7825 */ /* 0x000fe200078e00ff */
[----:B------:R-:W-:Y:S01]  /*23090*/  SEL R213, RZ, 0x1, P2 ;  /* 0x00000001ffd57807 */ /* 0x000fe20001000000 */
[----:B------:R0:W-:Y:S01]  /*230a0*/  STG.E.128 [R108.64], R100 ;  /* 0x000000646c007986 */ /* 0x0001e2000c101d04 */
[----:B------:R-:W-:Y:S01]  /*230b0*/  IADD3 R110, P0, R212, c[0x0][0x190], RZ ;  /* 0x00006400d46e7a10 */ /* 0x000fe20007f1e0ff */
[----:B------:R-:W-:Y:S01]  /*230c0*/  IMAD.WIDE.U32 R158, R158, 0x100, RZ ;  /* 0x000001009e9e7825 */ /* 0x000fe200078e00ff */
[----:B------:R-:W-:Y:S01]  /*230d0*/  LOP3.LUT R207, R207, R209, R213, 0xfe, !PT ;  /* 0x000000d1cfcf7212 */ /* 0x000fe200078efed5 */
[----:B------:R0:W-:Y:S01]  /*230e0*/  STG.E.128 [R108.64+0x10], R104 ;  /* 0x000010686c007986 */ /* 0x0001e2000c101d04 */
[----:B------:R-:W-:-:S02]  /*230f0*/  IADD3.X R111, R214, c[0x0][0x194], RZ, P0, !PT ;  /* 0x00006500d66f7a10 */ /* 0x000fc400007fe4ff */
[----:B------:R-:W-:Y:S02]  /*23100*/  LOP3.LUT R206, R158, R206, R204, 0xfe, !PT ;  /* 0x000000ce9ece7212 */ /* 0x000fe400078efecc */
        /* <DEDUP_REMOVED lines=25> */
.L_x_14945:
[----:B------:R-:W-:Y:S05]  /*232a0*/  BSYNC B0 ;  /* 0x0000000000007941 */ /* 0x000fea0003800000 */
.L_x_14944:
        /* <DEDUP_REMOVED lines=58> */
.L_x_15090:
        /* <DEDUP_REMOVED lines=118> */
.L_x_15091:
        /* <DEDUP_REMOVED lines=50> */
.L_x_15077:
[----:B------:R-:W-:Y:S05]  /*240d0*/  BSYNC B0 ;  /* 0x0000000000007941 */ /* 0x000fea0003800000 */
.L_x_15076:
        /* <DEDUP_REMOVED lines=35> */
.L_x_15079:
[----:B------:R-:W-:Y:S05]  /*24310*/  BSYNC B0 ;  /* 0x0000000000007941 */ /* 0x000fea0003800000 */
.L_x_15078:
        /* <DEDUP_REMOVED lines=35> */
.L_x_15081:
[----:B------:R-:W-:Y:S05]  /*24550*/  BSYNC B0 ;  /* 0x0000000000007941 */ /* 0x000fea0003800000 */
.L_x_15080:
        /* <DEDUP_REMOVED lines=35> */
.L_x_15083:
[----:B------:R-:W-:Y:S05]  /*24790*/  BSYNC B0 ;  /* 0x0000000000007941 */ /* 0x000fea0003800000 */
.L_x_15082:
        /* <DEDUP_REMOVED lines=35> */
.L_x_15085:
[----:B------:R-:W-:Y:S05]  /*249d0*/  BSYNC B0 ;  /* 0x0000000000007941 */ /* 0x000fea0003800000 */
.L_x_15084:
        /* <DEDUP_REMOVED lines=34> */
.L_x_15087:
[----:B------:R-:W-:Y:S05]  /*24c00*/  BSYNC B0 ;  /* 0x0000000000007941 */ /* 0x000fea0003800000 */
.L_x_15086:
[----:B01----:R-:W-:-:S04]  /*24c10*/  IMAD.MOV.U32 R108, RZ, RZ, 0x4 ;  /* 0x00000004ff6c7424 */ /* 0x003fc800078e00ff */
[----:B------:R-:W-:-:S05]  /*24c20*/  IMAD R37, R108, c[0x0][0x160], R37 ;  /* 0x000058006c257a24 */ /* 0x000fca00078e0225 */
[----:B------:R-:W-:-:S13]  /*24c30*/  ISETP.GE.AND P0, PT, R37, c[0x0][0x164], PT ;  /* 0x0000590025007a0c */ /* 0x000fda0003f06270 */
[----:B------:R-:W-:Y:S01]  /*24c40*/  @P0 CALL.REL.NOINC `(.L_x_15088) ;  /* 0x0000001000000944 */ /* 0x000fe20003c00000 */
[----:B------:R-:W-:Y:S05]  /*24c50*/  BRA `(.L_x_15089) ;  /* 0xfffdc5d000007947 */ /* 0x000fea000383ffff */
.L_x_15088:
[----:B------:R-:W-:Y:S05]  /*24c60*/  EXIT ;  /* 0x000000000000794d */ /* 0x000fea0003800000 */
.L_x_15074:
[----:B------:R-:W-:Y:S01]  /*24c70*/  IMAD.MOV.U32 R110, RZ, RZ, R111 ;  /* 0x000000ffff6e7224 */ /* 0x000fe200078e006f */
[----:B------:R-:W-:Y:S01]  /*24c80*/  MOV R108, 0x24cd0 ;  /* 0x00024cd0006c7802 */ /* 0x000fe20000000f00 */
[----:B------:R-:W-:Y:S02]  /*24c90*/  IMAD.MOV.U32 R205, RZ, RZ, 0x1 ;  /* 0x00000001ffcd7424 */ /* 0x000fe400078e00ff */
[----:B------:R-:W-:Y:S02]  /*24ca0*/  IMAD.MOV.U32 R204, RZ, RZ, 0x1f ;  /* 0x0000001fffcc7424 */ /* 0x000fe400078e00ff */
[----:B------:R-:W-:Y:S02]  /*24cb0*/  IMAD.MOV.U32 R207, RZ, RZ, -0x1 ;  /* 0xffffffffffcf7424 */ /* 0x000fe400078e00ff */
[----:B------:R-:W-:Y:S05]  /*24cc0*/  CALL.REL.NOINC `($__internal_30_$__cuda_sm70_shflsync_bfly_p) ;  /* 0x000009d000007944 */ /* 0x000fea0003c00000 */
[----:B-1----:R-:W-:Y:S01]  /*24cd0*/  IMAD.MOV.U32 R108, RZ, RZ, R205 ;  /* 0x000000ffff6c7224 */ /* 0x002fe200078e00cd */
[----:B0-----:R-:W-:Y:S05]  /*24ce0*/  BRA `(.L_x_15090) ;  /* 0xffffe96000007947 */ /* 0x001fea000383ffff */
.L_x_15075:
[----:B------:R-:W-:Y:S01]  /*24cf0*/  IMAD.MOV.U32 R110, RZ, RZ, R206 ;  /* 0x000000ffff6e7224 */ /* 0x000fe200078e00ce */
[----:B------:R-:W-:Y:S01]  /*24d00*/  MOV R108, 0x24d50 ;  /* 0x00024d50006c7802 */ /* 0x000fe20000000f00 */
[----:B------:R-:W-:Y:S02]  /*24d10*/  IMAD.MOV.U32 R205, RZ, RZ, 0x2 ;  /* 0x00000002ffcd7424 */ /* 0x000fe400078e00ff */
[----:B------:R-:W-:-:S02]  /*24d20*/  IMAD.MOV.U32 R204, RZ, RZ, 0x1f ;  /* 0x0000001fffcc7424 */ /* 0x000fc400078e00ff */
[----:B------:R-:W-:Y:S02]  /*24d30*/  IMAD.MOV.U32 R207, RZ, RZ, -0x1 ;  /* 0xffffffffffcf7424 */ /* 0x000fe400078e00ff */
[----:B0-----:R-:W-:Y:S05]  /*24d40*/  CALL.REL.NOINC `($__internal_30_$__cuda_sm70_shflsync_bfly_p) ;  /* 0x0000095000007944 */ /* 0x001fea0003c00000 */
[----:B01----:R-:W-:Y:S01]  /*24d50*/  FADD.FTZ R110, R206, R205 ;  /* 0x000000cdce6e7221 */ /* 0x003fe20000010000 */
[----:B------:R-:W-:Y:S01]  /*24d60*/  MOV R108, 0x24db0 ;  /* 0x00024db0006c7802 */ /* 0x000fe20000000f00 */
[----:B------:R-:W-:Y:S02]  /*24d70*/  IMAD.MOV.U32 R205, RZ, RZ, 0x4 ;  /* 0x00000004ffcd7424 */ /* 0x000fe400078e00ff */
[----:B------:R-:W-:Y:S02]  /*24d80*/  IMAD.MOV.U32 R204, RZ, RZ, 0x1f ;  /* 0x0000001fffcc7424 */ /* 0x000fe400078e00ff */
[----:B------:R-:W-:Y:S02]  /*24d90*/  IMAD.MOV.U32 R207, RZ, RZ, -0x1 ;  /* 0xffffffffffcf7424 */ /* 0x000fe400078e00ff */
[----:B------:R-:W-:Y:S05]  /*24da0*/  CALL.REL.NOINC `($__internal_30_$__cuda_sm70_shflsync_bfly_p) ;  /* 0x000008f000007944 */ /* 0x000fea0003c00000 */
[----:B01----:R-:W-:Y:S01]  /*24db0*/  FADD.FTZ R110, R110, R205 ;  /* 0x000000cd6e6e7221 */ /* 0x003fe20000010000 */
[----:B------:R-:W-:Y:S01]  /*24dc0*/  MOV R108, 0x24e10 ;  /* 0x00024e10006c7802 */ /* 0x000fe20000000f00 */
[----:B------:R-:W-:Y:S02]  /*24dd0*/  IMAD.MOV.U32 R205, RZ, RZ, 0x8 ;  /* 0x00000008ffcd7424 */ /* 0x000fe400078e00ff */
[----:B------:R-:W-:-:S02]  /*24de0*/  IMAD.MOV.U32 R204, RZ, RZ, 0x1f ;  /* 0x0000001fffcc7424 */ /* 0x000fc400078e00ff */
[----:B------:R-:W-:Y:S02]  /*24df0*/  IMAD.MOV.U32 R207, RZ, RZ, -0x1 ;  /* 0xffffffffffcf7424 */ /* 0x000fe400078e00ff */
[----:B------:R-:W-:Y:S05]  /*24e00*/  CALL.REL.NOINC `($__internal_30_$__cuda_sm70_shflsync_bfly_p) ;  /* 0x0000089000007944 */ /* 0x000fea0003c00000 */
[----:B01----:R-:W-:Y:S01]  /*24e10*/  FADD.FTZ R110, R110, R205 ;  /* 0x000000cd6e6e7221 */ /* 0x003fe20000010000 */
[----:B------:R-:W-:Y:S01]  /*24e20*/  MOV R108, 0x24e70 ;  /* 0x00024e70006c7802 */ /* 0x000fe20000000f00 */
[----:B------:R-:W-:Y:S02]  /*24e30*/  IMAD.MOV.U32 R205, RZ, RZ, 0x10 ;  /* 0x00000010ffcd7424 */ /* 0x000fe400078e00ff */
[----:B------:R-:W-:Y:S02]  /*24e40*/  IMAD.MOV.U32 R204, RZ, RZ, 0x1f ;  /* 0x0000001fffcc7424 */ /* 0x000fe400078e00ff */
[----:B------:R-:W-:Y:S02]  /*24e50*/  IMAD.MOV.U32 R207, RZ, RZ, -0x1 ;  /* 0xffffffffffcf7424 */ /* 0x000fe400078e00ff */
[----:B------:R-:W-:Y:S05]  /*24e60*/  CALL.REL.NOINC `($__internal_30_$__cuda_sm70_shflsync_bfly_p) ;  /* 0x0000083000007944 */ /* 0x000fea0003c00000 */
[----:B-1----:R-:W-:Y:S01]  /*24e70*/  FADD.FTZ R159, R110, R205 ;  /* 0x000000cd6e9f7221 */ /* 0x002fe20000010000 */
[----:B------:R-:W-:Y:S01]  /*24e80*/  LOP3.LUT P6, RZ, R38, 0x20, RZ, 0xc0, !PT ;  /* 0x0000002026ff7812 */ /* 0x000fe200078cc0ff */
[----:B------:R-:W-:Y:S02]  /*24e90*/  IMAD.MOV.U32 R205, RZ, RZ, 0x1 ;  /* 0x00000001ffcd7424 */ /* 0x000fe400078e00ff */
[----:B------:R-:W-:-:S02]  /*24ea0*/  FMUL.FTZ R159, R159, c[0x0][0x1e0] ;  /* 0x000078009f9f7a20 */ /* 0x000fc40000410000 */
[----:B0-----:R-:W-:Y:S02]  /*24eb0*/  IMAD.MOV.U32 R204, RZ, RZ, 0x1f ;  /* 0x0000001fffcc7424 */ /* 0x001fe400078e00ff */
        /* <DEDUP_REMOVED lines=18> */
[----:B------:R-:W-:Y:S01]  /*24fe0*/  IMAD.MOV.U32 R207, RZ, RZ, -0x1 ;  /* 0xffffffffffcf7424 */ /* 0x000fe200078e00ff */
        /* <DEDUP_REMOVED lines=80> */
[----:B------:R-:W-:Y:S05]  /*254f0*/  CALL.REL.NOINC `($__internal_30_$__cuda_sm70_shflsync_bfly_p) ;  /* 0x000001a000007944 */ /* 0x000fea0003c00000 */
        /* <DEDUP_REMOVED lines=19> */
[----:B------:R-:W-:Y:S01]  /*25630*/  MOV R108, 0x25690 ;  /* 0x00025690006c7802 */ /* 0x000fe20000000f00 */
[----:B------:R-:W-:Y:S02]  /*25640*/  IMAD.MOV.U32 R205, RZ, RZ, 0x10 ;  /* 0x00000010ffcd7424 */ /* 0x000fe400078e00ff */
[----:B0-----:R-:W-:-:S02]  /*25650*/  IMAD.MOV.U32 R204, RZ, RZ, 0x1f ;  /* 0x0000001fffcc7424 */ /* 0x001fc400078e00ff */
[----:B------:R-:W-:Y:S02]  /*25660*/  IMAD.MOV.U32 R207, RZ, RZ, -0x1 ;  /* 0xffffffffffcf7424 */ /* 0x000fe400078e00ff */
[----:B------:R-:W-:Y:S02]  /*25670*/  IMAD.MOV.U32 R110, RZ, RZ, R158 ;  /* 0x000000ffff6e7224 */ /* 0x000fe400078e009e */
[----:B------:R-:W-:Y:S05]  /*25680*/  CALL.REL.NOINC `($__internal_30_$__cuda_sm70_shflsync_bfly_p) ;  /* 0x0000001000007944 */ /* 0x000fea0003c00000 */
[----:B01----:R-:W-:Y:S05]  /*25690*/  BRA `(.L_x_15091) ;  /* 0xffffe71000007947 */ /* 0x003fea000383ffff */
        .weak           $__internal_30_$__cuda_sm70_shflsync_bfly_p
        .type           $__internal_30_$__cuda_sm70_shflsync_bfly_p,@function
        .size           $__internal_30_$__cuda_sm70_shflsync_bfly_p,(.L_x_39474 - $__internal_30_$__cuda_sm70_shflsync_bfly_p)
$__internal_30_$__cuda_sm70_shflsync_bfly_p:
[----:B------:R-:W-:Y:S01]  /*256a0*/  IMAD.MOV.U32 R109, RZ, RZ, 0x0 ;  /* 0x00000000ff6d7424 */ /* 0x000fe200078e00ff */
[----:B------:R-:W-:Y:S04]  /*256b0*/  WARPSYNC R207 ;  /* 0x000000cf00007348 */ /* 0x000fe80003800000 */
[----:B------:R0:W1:Y:S01]  /*256c0*/  SHFL.BFLY PT, R205, R110, R205, R204 ;  /* 0x0c0000cd6ecd7389 */ /* 0x00006200000e00cc */
[----:B------:R-:W-:Y:S05]  /*256d0*/  RET.REL.NODEC R108 `(_ZN10layer_norm31ln_parallel_residual_fwd_kernelINS_13Kernel_traitsI13__nv_bfloat16S2_fS2_fjLj1536ELj1ELj4ELj1ELj16ENS_18Kernel_traits_baseILj1536ES2_S2_fS2_fjLj128EEEEELb1ELb1ELb0EEEvNS_9FwdParamsE) ;  /* 0xfffda9206c007950 */ /* 0x000fea0003c3ffff */
.L_x_15092:
        /* <DEDUP_REMOVED lines=10> */
.L_x_39474:


//--------------------- .text._ZN10layer_norm31ln_parallel_residual_fwd_kernelINS_13Kernel_traitsI13__nv_bfloat16S2_fS2_fjLj1536ELj1ELj4ELj1ELj16ENS_18Kernel_traits_baseILj1536ES2_S2_fS2_fjLj128EEEEELb1ELb1ELb1EEEvNS_9FwdParamsE --------------------------
	.section	.text._ZN10layer_norm31ln_parallel_residual_fwd_kernelINS_13Kernel_traitsI13__nv_bfloat16S2_fS2_fjLj1536ELj1ELj4ELj1ELj16ENS_18Kernel_traits_baseILj1536ES2_S2_fS2_fjLj128EEEEELb1ELb1ELb1EEEvNS_9FwdParamsE,"ax",@progbits
	.sectioninfo	@"SHI_REGISTERS=168"
	.align	128
        .global         _ZN10layer_norm31ln_parallel_residual_fwd_kernelINS_13Kernel_traitsI13__nv_bfloat16S2_fS2_fjLj1536ELj1ELj4ELj1ELj16ENS_18Kernel_traits_baseILj1536ES2_S2_fS2_fjLj128EEEEELb1ELb1ELb1EEEvNS_9FwdParamsE
        .type           _ZN10layer_norm31ln_parallel_residual_fwd_kernelINS_13Kernel_traitsI13__nv_bfloat16S2_fS2_fjLj1536ELj1ELj4ELj1ELj16ENS_18Kernel_traits_baseILj1536ES2_S2_fS2_fjLj128EEEEELb1ELb1ELb1EEEvNS_9FwdParamsE,@function
        .size           _ZN10layer_norm31ln_parallel_residual_fwd_kernelINS_13Kernel_traitsI13__nv_bfloat16S2_fS2_fjLj1536ELj1ELj4ELj1ELj16ENS_18Kernel_traits_baseILj1536ES2_S2_fS2_fjLj128EEEEELb1ELb1ELb1EEEvNS_9FwdParamsE,(.L_x_39475 - _ZN10layer_norm31ln_parallel_residual_fwd_kernelINS_13Kernel_traitsI13__nv_bfloat16S2_fS2_fjLj1536ELj1ELj4ELj1ELj16ENS_18Kernel_traits_baseILj1536ES2_S2_fS2_fjLj128EEEEELb1ELb1ELb1EEEvNS_9FwdParamsE)
        .other          _ZN10layer_norm31ln_parallel_residual_fwd_kernelINS_13Kernel_traitsI13__nv_bfloat16S2_fS2_fjLj1536ELj1ELj4ELj1ELj16ENS_18Kernel_traits_baseILj1536ES2_S2_fS2_fjLj128EEEEELb1ELb1ELb1EEEvNS_9FwdParamsE,@"STO_CUDA_ENTRY STV_DEFAULT"
_ZN10layer_norm31ln_parallel_residual_fwd_kernelINS_13Kernel_traitsI13__nv_bfloat16S2_fS2_fjLj1536ELj1ELj4ELj1ELj16ENS_18Kernel_traits_baseILj1536ES2_S2_fS2_fjLj128EEEEELb1ELb1ELb1EEEvNS_9FwdParamsE:
.text._ZN10layer_norm31ln_parallel_residual_fwd_kernelINS_13Kernel_traitsI13__nv_bfloat16S2_fS2_fjLj1536ELj1ELj4ELj1ELj16ENS_18Kernel_traits_baseILj1536ES2_S2_fS2_fjLj128EEEEELb1ELb1ELb1EEEvNS_9FwdParamsE:
[----:B------:R-:W-:Y:S02]  /*0000*/  IMAD.MOV.U32 R1, RZ, RZ, c[0x0][0x28] ;  /* 0x00000a00ff017624 */ /* 0x000fe400078e00ff */
[----:B------:R-:W-:Y:S02]  /*0010*/  ULDC.U8 UR4, c[0x0][0x244] ;  /* 0x0000910000047ab9 */ /* 0x000fe40000000000 */
[----:B------:R-:W-:Y:S01]  /*0020*/  ISETP.NE.AND P0, PT, RZ, UR4, PT ;  /* 0x00000004ff007c0c */ /* 0x000fe2000bf05270 */
[----:B------:R-:W-:Y:S02]  /*0030*/  ULDC.64 UR4, c[0x0][0x230] ;  /* 0x00008c0000047ab9 */ /* 0x000fe40000000a00 */
[----:B------:R-:W-:Y:S01]  /*0040*/  IMAD.U32 R2, RZ, RZ, UR4 ;  /* 0x00000004ff027e24 */ /* 0x000fe2000f8e00ff */
[----:B------:R-:W-:Y:S01]  /*0050*/  ULDC.64 UR6, c[0x0][0x118] ;  /* 0x0000460000067ab9 */ /* 0x000fe20000000a00 */
[----:B------:R-:W-:Y:S02]  /*0060*/  IMAD.U32 R3, RZ, RZ, UR5 ;  /* 0x00000005ff037e24 */ /* 0x000fe4000f8e00ff */
[----:B------:R-:W-:Y:S02]  /*0070*/  IMAD.MOV.U32 R0, RZ, RZ, c[0x0][0x238] ;  /* 0x00008e00ff007624 */ /* 0x000fe400078e00ff */
[----:B------:R-:W-:-:S04]  /*0080*/  IMAD.MOV.U32 R37, RZ, RZ, c[0x0][0x23c] ;  /* 0x00008f00ff257624 */ /* 0x000fc800078e00ff */
[----:B------:R-:W2:Y:S01]  /*0090*/  @P0 LDG.E.64 R2, [R2.64] ;  /* 0x0000000602020981 */ /* 0x000ea2000c1e1b00 */
[----:B------:R-:W-:Y:S02]  /*00a0*/  @P0 IMAD.MOV.U32 R4, RZ, RZ, R0 ;  /* 0x000000ffff040224 */ /* 0x000fe400078e0000 */
        /* <DEDUP_REMOVED lines=8> */
[----:B--2---:R-:W0:Y:S08]  /*0130*/  @P0 R2UR UR4, R2 ;  /* 0x00000000020403c2 */ /* 0x004e3000000e0000 */
[----:B------:R1:W2:Y:S01]  /*0140*/  @P0 R2UR UR5, R3 ;  /* 0x00000000030503c2 */ /* 0x0002a200000e0000 */
[----:B---3--:R-:W-:-:S05]  /*0150*/  @P0 IADD3 R0, P1, R4, c[0x0][0x240], RZ ;  /* 0x0000900004000a10 */ /* 0x008fca0007f3e0ff */
        /* <DEDUP_REMOVED lines=12> */
[----:B------:R-:W-:Y:S02]  /*0220*/  UIADD3 UR10, UR5, -0x4498517b, URZ ;  /* 0xbb67ae85050a7890 */ /* 0x000fe4000fffe03f */
[----:B------:R-:W-:Y:S02]  /*0230*/  UIADD3 UR11, UR4, 0x3c6ef372, URZ ;  /* 0x3c6ef372040b7890 */ /* 0x000fe4000fffe03f */
[----:B------:R0:W5:Y:S01]  /*0240*/  @P0 LDG.E.128 R24, [R4.64] ;  /* 0x0000000604180981 */ /* 0x000162000c1e1d00 */
[----:B------:R-:W-:Y:S01]  /*0250*/  IMAD.WIDE.U32 R10, R10, -0x326172a9, RZ ;  /* 0xcd9e8d570a0a7825 */ /* 0x000fe200078e00ff */
[----:B------:R-:W-:Y:S01]  /*0260*/  LOP3.LUT R9, R3, UR10, R6, 0x96, !PT ;  /* 0x0000000a03097c12 */ /* 0x000fe2000f8e9606 */
[----:B------:R-:W-:Y:S01]  /*0270*/  UIADD3 UR12, UR5, 0x76cf5d0a, URZ ;  /* 0x76cf5d0a050c7890 */ /* 0x000fe2000fffe03f */
[----:B------:R0:W5:Y:S02]  /*0280*/  @P0 LDG.E.128 R20, [R4.64+0x200] ;  /* 0x0002000604140981 */ /* 0x000164000c1e1d00 */
[----:B------:R-:W-:Y:S01]  /*0290*/  LOP3.LUT R6, R11, UR9, R8, 0x96, !PT ;  /* 0x000000090b067c12 */ /* 0x000fe2000f8e9608 */
[----:B------:R-:W-:Y:S01]  /*02a0*/  IMAD.WIDE.U32 R8, R9, -0x326172a9, RZ ;  /* 0xcd9e8d5709087825 */ /* 0x000fe200078e00ff */
[----:B------:R-:W-:Y:S01]  /*02b0*/  UIADD3 UR14, UR5, 0x32370b8f, URZ ;  /* 0x32370b8f050e7890 */ /* 0x000fe2000fffe03f */
[----:B------:R0:W5:Y:S02]  /*02c0*/  @P0 LDG.E.128 R16, [R4.64+0x400] ;  /* 0x0004000604100981 */ /* 0x000164000c1e1d00 */
[----:B------:R-:W-:Y:S01]  /*02d0*/  IMAD.WIDE.U32 R6, R6, -0x2daee0ad, RZ ;  /* 0xd2511f5306067825 */ /* 0x000fe200078e00ff */
[----:B------:R-:W-:Y:S01]  /*02e0*/  LOP3.LUT R3, R9, UR11, R10, 0x96, !PT ;  /* 0x0000000b09037c12 */ /* 0x000fe2000f8e960a */
[----:B------:R-:W-:Y:S01]  /*02f0*/  UIADD3 UR13, UR4, -0x255992d5, URZ ;  /* 0xdaa66d2b040d7890 */ /* 0x000fe2000fffe03f */
[----:B------:R0:W5:Y:S02]  /*0300*/  @P0 LDG.E.128 R12, [R4.64+0x600] ;  /* 0x00060006040c0981 */ /* 0x000164000c1e1d00 */
[----:B------:R-:W-:Y:S01]  /*0310*/  LOP3.LUT R10, R7, UR12, R2, 0x96, !PT ;  /* 0x0000000c070a7c12 */ /* 0x000fe2000f8e9602 */
[----:B------:R-:W-:-:S04]  /*0320*/  IMAD.WIDE.U32 R2, R3, -0x2daee0ad, RZ ;  /* 0xd2511f5303027825 */ /* 0x000fc800078e00ff */
[----:B------:R-:W-:Y:S01]  /*0330*/  IMAD.WIDE.U32 R10, R10, -0x326172a9, RZ ;  /* 0xcd9e8d570a0a7825 */ /* 0x000fe200078e00ff */
[----:B------:R-:W-:Y:S01]  /*0340*/  LOP3.LUT R28, R3, UR14, R6, 0x96, !PT ;  /* 0x0000000e031c7c12 */ /* 0x000fe2000f8e9606 */
[----:B------:R-:W-:-:S03]  /*0350*/  UIADD3 UR15, UR4, 0x78dde6e4, URZ ;  /* 0x78dde6e4040f7890 */ /* 0x000fc6000fffe03f */
[----:B------:R-:W-:Y:S01]  /*0360*/  LOP3.LUT R6, R11, UR13, R8, 0x96, !PT ;  /* 0x0000000d0b067c12 */ /* 0x000fe2000f8e9608 */
[----:B------:R-:W-:Y:S01]  /*0370*/  IMAD.WIDE.U32 R28, R28, -0x326172a9, RZ ;  /* 0xcd9e8d571c1c7825 */ /* 0x000fe200078e00ff */
[----:B------:R-:W-:-:S03]  /*0380*/  UIADD3 UR16, UR5, -0x126145ec, URZ ;  /* 0xed9eba1405107890 */ /* 0x000fc6000fffe03f */
[----:B------:R-:W-:Y:S01]  /*0390*/  IMAD.WIDE.U32 R6, R6, -0x2daee0ad, RZ ;  /* 0xd2511f5306067825 */ /* 0x000fe200078e00ff */
[----:B------:R-:W-:Y:S01]  /*03a0*/  LOP3.LUT R3, R29, UR15, R10, 0x96, !PT ;  /* 0x0000000f1d037c12 */ /* 0x000fe2000f8e960a */
[----:B------:R-:W-:Y:S01]  /*03b0*/  UIADD3 UR18, UR5, -0x56f99767, URZ ;  /* 0xa906689905127890 */ /* 0x000fe2000fffe03f */
[----:B------:R0:W5:Y:S02]  /*03c0*/  @P0 LDG.E.128 R8, [R4.64+0x800] ;  /* 0x0008000604080981 */ /* 0x000164000c1e1d00 */
[----:B------:R-:W-:Y:S01]  /*03d0*/  LOP3.LUT R30, R7, UR16, R2, 0x96, !PT ;  /* 0x00000010071e7c12 */ /* 0x000fe2000f8e9602 */
[----:B------:R-:W-:Y:S01]  /*03e0*/  IMAD.WIDE.U32 R2, R3, -0x2daee0ad, RZ ;  /* 0xd2511f5303027825 */ /* 0x000fe200078e00ff */
[----:B------:R-:W-:-:S03]  /*03f0*/  UIADD3 UR17, UR4, 0x1715609d, URZ ;  /* 0x1715609d04117890 */ /* 0x000fc6000fffe03f */
[----:B------:R-:W-:Y:S01]  /*0400*/  IMAD.WIDE.U32 R30, R30, -0x326172a9, RZ ;  /* 0xcd9e8d571e1e7825 */ /* 0x000fe200078e00ff */
[----:B------:R-:W-:Y:S01]  /*0410*/  LOP3.LUT R29, R3, UR18, R6, 0x96, !PT ;  /* 0x00000012031d7c12 */ /* 0x000fe2000f8e9606 */
[----:B------:R-:W-:-:S03]  /*0420*/  UIADD3 UR19, UR4, -0x4ab325aa, URZ ;  /* 0xb54cda5604137890 */ /* 0x000fc6000fffe03f */
[----:B------:R-:W-:Y:S01]  /*0430*/  LOP3.LUT R6, R31, UR17, R28, 0x96, !PT ;  /* 0x000000111f067c12 */ /* 0x000fe2000f8e961c */
[----:B------:R-:W-:Y:S01]  /*0440*/  IMAD.WIDE.U32 R28, R29, -0x326172a9, RZ ;  /* 0xcd9e8d571d1c7825 */ /* 0x000fe200078e00ff */
[----:B------:R-:W-:-:S04]  /*0450*/  UIADD3 UR20, UR5, 0x646e171e, URZ ;  /* 0x646e171e05147890 */ /* 0x000fc8000fffe03f */
[----:B------:R-:W-:Y:S01]  /*0460*/  LOP3.LUT R30, R29, UR19, R30, 0x96, !PT ;  /* 0x000000131d1e7c12 */ /* 0x000fe2000f8e961e */
[----:B------:R-:W-:Y:S01]  /*0470*/  UIADD3 UR22, UR5, 0x1fd5c5a3, URZ ;  /* 0x1fd5c5a305167890 */ /* 0x000fe2000fffe03f */
[----:B------:R-:W-:-:S04]  /*0480*/  IMAD.WIDE.U32 R6, R6, -0x2daee0ad, RZ ;  /* 0xd2511f5306067825 */ /* 0x000fc800078e00ff */
[----:B------:R-:W-:Y:S01]  /*0490*/  IMAD.WIDE.U32 R30, R30, -0x2daee0ad, RZ ;  /* 0xd2511f531e1e7825 */ /* 0x000fe200078e00ff */
[----:B------:R-:W-:-:S04]  /*04a0*/  LOP3.LUT R32, R7, UR20, R2, 0x96, !PT ;  /* 0x0000001407207c12 */ /* 0x000fc8000f8e9602 */
[----:B------:R-:W-:Y:S02]  /*04b0*/  LOP3.LUT R109, R31, UR22, R6, 0x96, !PT ;  /* 0x000000161f6d7c12 */ /* 0x000fe4000f8e9606 */
[----:B0-----:R-:W5:Y:S01]  /*04c0*/  @P0 LDG.E.128 R4, [R4.64+0xa00] ;  /* 0x000a000604040981 */ /* 0x001f62000c1e1d00 */
[----:B------:R-:W-:Y:S01]  /*04d0*/  SHF.R.U32.HI R116, RZ, 0x5, R116 ;  /* 0x00000005ff747819 */ /* 0x000fe20000011674 */
[----:B------:R-:W-:-:S04]  /*04e0*/  UIADD3 UR21, UR4, 0x5384540f, URZ ;  /* 0x5384540f04157890 */ /* 0x000fc8000fffe03f */
[----:B------:R-:W-:Y:S02]  /*04f0*/  IMAD R116, R35, 0x4, R116 ;  /* 0x0000000423747824 */ /* 0x000fe400078e0274 */
[----:B------:R-:W-:-:S03]  /*0500*/  IMAD.WIDE.U32 R32, R32, -0x326172a9, RZ ;  /* 0xcd9e8d5720207825 */ /* 0x000fc600078e00ff */
[----:B------:R-:W-:Y:S02]  /*0510*/  ISETP.GE.AND P1, PT, R116, c[0x0][0x164], PT ;  /* 0x0000590074007a0c */ /* 0x000fe40003f26270 */
[----:B------:R-:W-:Y:S01]  /*0520*/  LOP3.LUT R28, R33, UR21, R28, 0x96, !PT ;  /* 0x00000015211c7c12 */ /* 0x000fe2000f8e961c */
[----:B------:R-:W-:Y:S01]  /*0530*/  UIADD3 UR23, UR4, -0xe443238, URZ ;  /* 0xf1bbcdc804177890 */ /* 0x000fe2000fffe03f */
[----:B------:R-:W-:Y:S01]  /*0540*/  IMAD.HI.U32 R31, R109, -0x326172a9, RZ ;  /* 0xcd9e8d576d1f7827 */ /* 0x000fe200078e00ff */
[----:B------:R-:W-:Y:S01]  /*0550*/  UIADD3 UR24, UR5, -0x24c28bd8, URZ ;  /* 0xdb3d742805187890 */ /* 0x000fe2000fffe03f */
[----:B------:R-:W-:Y:S02]  /*0560*/  IADD3 R2, P2, R36, c[0x0][0x1b0], RZ ;  /* 0x00006c0024027a10 */ /* 0x000fe40007f5e0ff */
[----:B------:R-:W-:Y:S01]  /*0570*/  IMAD.HI.U32 R29, R28, -0x2daee0ad, RZ ;  /* 0xd2511f531c1d7827 */ /* 0x000fe200078e00ff */
[----:B------:R-:W-:Y:S02]  /*0580*/  LOP3.LUT R31, R31, UR23, R32, 0x96, !PT ;  /* 0x000000171f1f7c12 */ /* 0x000fe4000f8e9620 */
[----:B------:R-:W-:-:S02]  /*0590*/  IADD3.X R3, RZ, c[0x0][0x1b4], RZ, P2, !PT ;  /* 0x00006d00ff037a10 */ /* 0x000fc400017fe4ff */
        /* <DEDUP_REMOVED lines=9> */
[----:B------:R0:W5:Y:S01]  /*0630*/  LDG.E.128 R100, [R2.64] ;  /* 0x0000000602647981 */ /* 0x000162000c1e1d00 */
[----:B------:R-:W-:Y:S01]  /*0640*/  @!P0 CS2R R24, SRZ ;  /* 0x0000000000188805 */ /* 0x000fe2000001ff00 */
[----:B------:R-:W-:Y:S01]  /*0650*/  @!P0 CS2R R26, SRZ ;  /* 0x00000000001a8805 */ /* 0x000fe2000001ff00 */
[----:B------:R-:W-:Y:S01]  /*0660*/  @!P0 CS2R R8, SRZ ;  /* 0x0000000000088805 */ /* 0x000fe2000001ff00 */
[----:B------:R0:W5:Y:S01]  /*0670*/  LDG.E.128 R96, [R2.64+0x200] ;  /* 0x0002000602607981 */ /* 0x000162000c1e1d00 */
[----:B------:R-:W-:Y:S01]  /*0680*/  UIADD3 UR25, UR4, -0x700cb87f, URZ ;  /* 0x8ff3478104197890 */ /* 0x000fe2000fffe03f */
[----:B------:R-:W-:Y:S01]  /*0690*/  @!P0 CS2R R4, SRZ ;  /* 0x0000000000048805 */ /* 0x000fe2000001ff00 */
[----:B------:R-:W-:Y:S01]  /*06a0*/  UIADD3 UR26, UR5, -0x695add53, URZ ;  /* 0x96a522ad051a7890 */ /* 0x000fe2000fffe03f */
[----:B------:R0:W5:Y:S01]  /*06b0*/  LDG.E.128 R92, [R2.64+0x400] ;  /* 0x00040006025c7981 */ /* 0x000162000c1e1d00 */
[----:B------:R-:W-:Y:S01]  /*06c0*/  @!P0 CS2R R6, SRZ ;  /* 0x0000000000068805 */ /* 0x000fe2000001ff00 */
[----:B------:R-:W-:-:S02]  /*06d0*/  IMAD R109, R109, -0x326172a9, RZ ;  /* 0xcd9e8d576d6d7824 */ /* 0x000fc400078e02ff */
[----:B------:R0:W5:Y:S01]  /*06e0*/  LDG.E.128 R88, [R2.64+0x600] ;  /* 0x0006000602587981 */ /* 0x000162000c1e1d00 */
[----:B------:R-:W-:-:S03]  /*06f0*/  IMAD R108, R28, -0x2daee0ad, RZ ;  /* 0xd2511f531c6c7824 */ /* 0x000fc600078e02ff */
[----:B------:R0:W5:Y:S04]  /*0700*/  LDG.E.128 R84, [R2.64+0x800] ;  /* 0x0008000602547981 */ /* 0x000168000c1e1d00 */
[----:B------:R0:W5:Y:S01]  /*0710*/  LDG.E.128 R80, [R2.64+0xa00] ;  /* 0x000a000602507981 */ /* 0x000162000c1e1d00 */
[----:B------:R-:W-:Y:S01]  /*0720*/  BSSY B0, `(.L_x_15093) ;  /* 0x0002406000007945 */ /* 0x000fe20003800000 */
[--C-:B------:R-:W-:Y:S01]  /*0730*/  PRMT R157, RZ, 0x5410, R20.reuse ;  /* 0x00005410ff9d7816 */ /* 0x100fe20000000014 */
[----:B------:R-:W-:Y:S01]  /*0740*/  ULDC.U8 UR8, c[0x0][0x1f0] ;  /* 0x00007c0000087ab9 */ /* 0x000fe20000000000 */
[----:B------:R-:W-:Y:S01]  /*0750*/  PRMT R156, RZ, 0x7610, R20 ;  /* 0x00007610ff9c7816 */ /* 0x000fe20000000014 */
[----:B------:R-:W-:Y:S01]  /*0760*/  IMAD R20, R29, -0x326172a9, RZ ;  /* 0xcd9e8d571d147824 */ /* 0x000fe200078e02ff */
[----:B------:R-:W-:-:S02]  /*0770*/  PRMT R155, RZ, 0x5410, R21 ;  /* 0x00005410ff9b7816 */ /* 0x000fc40000000015 */
[----:B------:R-:W-:Y:S01]  /*0780*/  PRMT R154, RZ, 0x7610, R21 ;  /* 0x00007610ff9a7816 */ /* 0x000fe20000000015 */
[----:B------:R-:W-:Y:S01]  /*0790*/  IMAD.MOV.U32 R21, RZ, RZ, R34 ;  /* 0x000000ffff157224 */ /* 0x000fe200078e0022 */
[--C-:B------:R-:W-:Y:S01]  /*07a0*/  PRMT R153, RZ, 0x5410, R22.reuse ;  /* 0x00005410ff997816 */ /* 0x100fe20000000016 */
[----:B0-----:R-:W-:Y:S01]  /*07b0*/  IMAD.HI.U32 R2, R29, -0x326172a9, RZ ;  /* 0xcd9e8d571d027827 */ /* 0x001fe200078e00ff */
[----:B------:R-:W-:Y:S02]  /*07c0*/  PRMT R152, RZ, 0x7610, R22 ;  /* 0x00007610ff987816 */ /* 0x000fe40000000016 */
[--C-:B------:R-:W-:Y:S01]  /*07d0*/  PRMT R151, RZ, 0x5410, R23.reuse ;  /* 0x00005410ff977816 */ /* 0x100fe20000000017 */
[----:B------:R-:W-:Y:S01]  /*07e0*/  IMAD.HI.U32 R3, R31, -0x2daee0ad, RZ ;  /* 0xd2511f531f037827 */ /* 0x000fe200078e00ff */
[----:B------:R-:W-:Y:S02]  /*07f0*/  PRMT R150, RZ, 0x7610, R23 ;  /* 0x00007610ff967816 */ /* 0x000fe40000000017 */
[----:B------:R-:W-:-:S02]  /*0800*/  PRMT R149, RZ, 0x5410, R16 ;  /* 0x00005410ff957816 */ /* 0x000fc40000000010 */
[----:B------:R-:W-:Y:S01]  /*0810*/  PRMT R148, RZ, 0x7610, R16 ;  /* 0x00007610ff947816 */ /* 0x000fe20000000010 */
[----:B------:R-:W-:Y:S01]  /*0820*/  IMAD.MOV.U32 R16, RZ, RZ, RZ ;  /* 0x000000ffff107224 */ /* 0x000fe200078e00ff */
[--C-:B------:R-:W-:Y:S02]  /*0830*/  PRMT R147, RZ, 0x5410, R17.reuse ;  /* 0x00005410ff937816 */ /* 0x100fe40000000011 */
[----:B------:R-:W-:Y:S01]  /*0840*/  PRMT R146, RZ, 0x7610, R17 ;  /* 0x00007610ff927816 */ /* 0x000fe20000000011 */
[----:B------:R-:W-:Y:S01]  /*0850*/  IMAD.MOV.U32 R17, RZ, RZ, R37 ;  /* 0x000000ffff117224 */ /* 0x000fe200078e0025 */
[--C-:B------:R-:W-:Y:S02]  /*0860*/  PRMT R145, RZ, 0x5410, R18.reuse ;  /* 0x00005410ff917816 */ /* 0x100fe40000000012 */
[----:B------:R-:W-:Y:S01]  /*0870*/  PRMT R144, RZ, 0x7610, R18 ;  /* 0x00007610ff907816 */ /* 0x000fe20000000012 */
[----:B------:R-:W-:Y:S01]  /*0880*/  IMAD R18, R31, -0x2daee0ad, RZ ;  /* 0xd2511f531f127824 */ /* 0x000fe200078e02ff */
[----:B------:R-:W-:-:S02]  /*0890*/  PRMT R143, RZ, 0x5410, R19 ;  /* 0x00005410ff8f7816 */ /* 0x000fc40000000013 */
[----:B------:R-:W-:Y:S01]  /*08a0*/  PRMT R142, RZ, 0x7610, R19 ;  /* 0x00007610ff8e7816 */ /* 0x000fe20000000013 */
[----:B------:R-:W-:Y:S01]  /*08b0*/  IMAD.MOV.U32 R19, RZ, RZ, R38 ;  /* 0x000000ffff137224 */ /* 0x000fe200078e0026 */
        /* <DEDUP_REMOVED lines=24> */
[----:B------:R-:W-:Y:S02]  /*0a40*/  LOP3.LUT R109, R2, UR25, R109, 0x96, !PT ;  /* 0x00000019026d7c12 */ /* 0x000fe4000f8e966d */
[----:B------:R-:W-:Y:S02]  /*0a50*/  LOP3.LUT R108, R3, UR26, R108, 0x96, !PT ;  /* 0x0000001a036c7c12 */ /* 0x000fe4000f8e966c */
[--C-:B------:R-:W-:Y:S02]  /*0a60*/  PRMT R23, RZ, 0x5410, R4.reuse ;  /* 0x00005410ff177816 */ /* 0x100fe40000000004 */
[----:B------:R-:W-:Y:S02]  /*0a70*/  PRMT R22, RZ, 0x7610, R4 ;  /* 0x00007610ff167816 */ /* 0x000fe40000000004 */
[----:B------:R-:W-:-:S02]  /*0a80*/  LOP3.LUT R121, R0, 0x3, RZ, 0xc0, !PT ;  /* 0x0000000300797812 */ /* 0x000fc400078ec0ff */
[--C-:B------:R-:W-:Y:S02]  /*0a90*/  PRMT R15, RZ, 0x5410, R5.reuse ;  /* 0x00005410ff0f7816 */ /* 0x100fe40000000005 */
[----:B------:R-:W-:Y:S02]  /*0aa0*/  PRMT R14, RZ, 0x7610, R5 ;  /* 0x00007610ff0e7816 */ /* 0x000fe40000000005 */
[--C-:B------:R-:W-:Y:S02]  /*0ab0*/  PRMT R13, RZ, 0x5410, R6.reuse ;  /* 0x00005410ff0d7816 */ /* 0x100fe40000000006 */
[----:B------:R-:W-:Y:S02]  /*0ac0*/  PRMT R12, RZ, 0x7610, R6 ;  /* 0x00007610ff0c7816 */ /* 0x000fe40000000006 */
[--C-:B------:R-:W-:Y:S02]  /*0ad0*/  PRMT R11, RZ, 0x5410, R7.reuse ;  /* 0x00005410ff0b7816 */ /* 0x100fe40000000007 */
[----:B------:R-:W-:-:S02]  /*0ae0*/  PRMT R10, RZ, 0x7610, R7 ;  /* 0x00007610ff0a7816 */ /* 0x000fc40000000007 */
.L_x_15871:
        /* <DEDUP_REMOVED lines=19> */
[----:B------:R-:W-:-:S03]  /*0c20*/  @P0 LEA.HI.X R27, R117, c[0x0][0x184], RZ, 0x5, P2 ;  /* 0x00006100751b0a11 */ /* 0x000fc600010f2cff */
[----:B-----5:R0:W5:Y:S04]  /*0c30*/  @P3 LDG.E.128 R76, [R24.64] ;  /* 0x00000006184c3981 */ /* 0x020168000c1e1d00 */
[----:B------:R0:W5:Y:S04]  /*0c40*/  @P0 LDG.E.128 R72, [R26.64] ;  /* 0x000000061a480981 */ /* 0x000168000c1e1d00 */
[----:B------:R0:W5:Y:S04]  /*0c50*/  @P0 LDG.E.128 R68, [R26.64+0x10] ;  /* 0x000010061a440981 */ /* 0x000168000c1e1d00 */
[----:B0-----:R0:W5:Y:S01]  /*0c60*/  LDG.E.128 R24, [R28.64] ;  /* 0x000000061c187981 */ /* 0x001162000c1e1d00 */
        /* <DEDUP_REMOVED lines=10> */
.L_x_15095:
[----:B0-----:R-:W-:Y:S02]  /*0d10*/  IMAD.MOV.U32 R36, RZ, RZ, R20 ;  /* 0x000000ffff247224 */ /* 0x001fe400078e0014 */
.L_x_15096:
[----:B------:R-:W-:Y:S05]  /*0d20*/  BSYNC B1 ;  /* 0x0000000000017941 */ /* 0x000fea0003800000 */
.L_x_15094:
        /* <DEDUP_REMOVED lines=16> */
.L_x_15100:
[----:B------:R-:W-:Y:S05]  /*0e30*/  BSYNC B2 ;  /* 0x0000000000027941 */ /* 0x000fea0003800000 */
.L_x_15099:
        /* <DEDUP_REMOVED lines=44> */
.L_x_15098:
[----:B------:R-:W-:Y:S05]  /*1100*/  BSYNC B1 ;  /* 0x0000000000017941 */ /* 0x000fea0003800000 */
.L_x_15097:
[----:B------:R-:W0:Y:S01]  /*1110*/  I2F.U32 R29, R36 ;  /* 0x00000024001d7306 */ /* 0x000e220000201000 */
[----:B------:R-:W-:Y:S01]  /*1120*/  IMAD.MOV.U32 R122, RZ, RZ, 0x2f800000 ;  /* 0x2f800000ff7a7424 */ /* 0x000fe200078e00ff */
[----:B------:R-:W-:Y:S02]  /*1130*/  ISETP.NE.U32.AND P1, PT, RZ, c[0x0][0x178], PT ;  /* 0x00005e00ff007a0c */ /* 0x000fe40003f25070 */
[----:B------:R-:W-:Y:S02]  /*1140*/  LOP3.LUT R9, R9, 0xfffffff7, RZ, 0xc0, !PT ;  /* 0xfffffff709097812 */ /* 0x000fe400078ec0ff */
[----:B------:R-:W-:-:S02]  /*1150*/  ISETP.NE.AND.EX P6, PT, RZ, c[0x0][0x17c], PT, P1 ;  /* 0x00005f00ff007a0c */ /* 0x000fc40003fc5310 */
        /* <DEDUP_REMOVED lines=11> */
[----:B------:R-:W-:Y:S02]  /*1210*/  IMAD.MOV.U32 R28, RZ, RZ, R30 ;  /* 0x000000ffff1c7224 */ /* 0x000fe400078e001e */
[----:B------:R-:W-:Y:S01]  /*1220*/  FADD.FTZ R64, R72, R64 ;  /* 0x0000004048407221 */ /* 0x000fe20000010000 */
[----:B------:R-:W-:Y:S05]  /*1230*/  BRA `(.L_x_15102) ;  /* 0x0000055000007947 */ /* 0x000fea0003800000 */
.L_x_15101:
        /* <DEDUP_REMOVED lines=12> */
.L_x_15104:
[----:B------:R-:W-:Y:S02]  /*1300*/  IMAD.MOV.U32 R36, RZ, RZ, R20 ;  /* 0x000000ffff247224 */ /* 0x000fe400078e0014 */
.L_x_15105:
[----:B------:R-:W-:Y:S05]  /*1310*/  BSYNC B1 ;  /* 0x0000000000017941 */ /* 0x000fea0003800000 */
.L_x_15103:
        /* <DEDUP_REMOVED lines=16> */
.L_x_15109:
[----:B------:R-:W-:Y:S05]  /*1420*/  BSYNC B2 ;  /* 0x0000000000027941 */ /* 0x000fea0003800000 */
.L_x_15108:
        /* <DEDUP_REMOVED lines=44> */
.L_x_15107:
[----:B------:R-:W-:Y:S05]  /*16f0*/  BSYNC B1 ;  /* 0x0000000000017941 */ /* 0x000fea0003800000 */
.L_x_15106:
        /* <DEDUP_REMOVED lines=9> */
.L_x_15102:
        /* <DEDUP_REMOVED lines=12> */
.L_x_15111:
[----:B------:R-:W-:Y:S02]  /*1850*/  IMAD.MOV.U32 R36, RZ, RZ, R20 ;  /* 0x000000ffff247224 */ /* 0x000fe400078e0014 */
.L_x_15112:
[----:B------:R-:W-:Y:S05]  /*1860*/  BSYNC B1 ;  /* 0x0000000000017941 */ /* 0x000fea0003800000 */
.L_x_15110:
        /* <DEDUP_REMOVED lines=16> */
.L_x_15116:
[----:B------:R-:W-:Y:S05]  /*1970*/  BSYNC B2 ;  /* 0x0000000000027941 */ /* 0x000fea0003800000 */
.L_x_15115:
        /* <DEDUP_REMOVED lines=44> */
.L_x_15114:
[----:B------:R-:W-:Y:S05]  /*1c40*/  BSYNC B1 ;  /* 0x0000000000017941 */ /* 0x000fea0003800000 */
.L_x_15113:
        /* <DEDUP_REMOVED lines=14> */
.L_x_15117:
        /* <DEDUP_REMOVED lines=12> */
.L_x_15120:
[----:B------:R-:W-:Y:S02]  /*1df0*/  IMAD.MOV.U32 R24, RZ, RZ, R20 ;  /* 0x000000ffff187224 */ /* 0x000fe400078e0014 */
.L_x_15121:
[----:B------:R-:W-:Y:S05]  /*1e00*/  BSYNC B1 ;  /* 0x0000000000017941 */ /* 0x000fea0003800000 */
.L_x_15119:
        /* <DEDUP_REMOVED lines=16> */
.L_x_15125:
[----:B------:R-:W-:Y:S05]  /*1f10*/  BSYNC B2 ;  /* 0x0000000000027941 */ /* 0x000fea0003800000 */
.L_x_15124:
        /* <DEDUP_REMOVED lines=44> */
.L_x_15123:
[----:B------:R-:W-:Y:S05]  /*21e0*/  BSYNC B1 ;  /* 0x0000000000017941 */ /* 0x000fea0003800000 */
.L_x_15122:
        /* <DEDUP_REMOVED lines=9> */
.L_x_15118:
        /* <DEDUP_REMOVED lines=12> */
.L_x_15127:
[----:B------:R-:W-:Y:S02]  /*2340*/  IMAD.MOV.U32 R24, RZ, RZ, R20 ;  /* 0x000000ffff187224 */ /* 0x000fe400078e0014 */
.L_x_15128:
[----:B------:R-:W-:Y:S05]  /*2350*/  BSYNC B1 ;  /* 0x0000000000017941 */ /* 0x000fea0003800000 */
.L_x_15126:
        /* <DEDUP_REMOVED lines=16> */
.L_x_15132:
[----:B------:R-:W-:Y:S05]  /*2460*/  BSYNC B2 ;  /* 0x0000000000027941 */ /* 0x000fea0003800000 */
.L_x_15131:
        /* <DEDUP_REMOVED lines=44> */
.L_x_15130:
[----:B------:R-:W-:Y:S05]  /*2730*/  BSYNC B1 ;  /* 0x0000000000017941 */ /* 0x000fea0003800000 */
.L_x_15129:
        /* <DEDUP_REMOVED lines=14> */
.L_x_15133:
        /* <DEDUP_REMOVED lines=12> */
.L_x_15136:
[----:B------:R-:W-:Y:S02]  /*28e0*/  IMAD.MOV.U32 R24, RZ, RZ, R20 ;  /* 0x000000ffff187224 */ /* 0x000fe400078e0014 */
.L_x_15137:
[----:B------:R-:W-:Y:S05]  /*28f0*/  BSYNC B1 ;  /* 0x0000000000017941 */ /* 0x000fea0003800000 */
.L_x_15135:
        /* <DEDUP_REMOVED lines=16> */
.L_x_15141:
[----:B------:R-:W-:Y:S05]  /*2a00*/  BSYNC B2 ;  /* 0x0000000000027941 */ /* 0x000fea0003800000 */
.L_x_15140:
        /* <DEDUP_REMOVED lines=44> */
.L_x_15139:
[----:B------:R-:W-:Y:S05]  /*2cd0*/  BSYNC B1 ;  /* 0x0000000000017941 */ /* 0x000fea0003800000 */
.L_x_15138:
        /* <DEDUP_REMOVED lines=9> */
.L_x_15134:
        /* <DEDUP_REMOVED lines=12> */
.L_x_15143:
[----:B------:R-:W-:Y:S02]  /*2e30*/  IMAD.MOV.U32 R24, RZ, RZ, R20 ;  /* 0x000000ffff187224 */ /* 0x000fe400078e0014 */
.L_x_15144:
[----:B------:R-:W-:Y:S05]  /*2e40*/  BSYNC B1 ;  /* 0x0000000000017941 */ /* 0x000fea0003800000 */
.L_x_15142:
        /* <DEDUP_REMOVED lines=16> */
.L_x_15148:
[----:B------:R-:W-:Y:S05]  /*2f50*/  BSYNC B2 ;  /* 0x0000000000027941 */ /* 0x000fea0003800000 */
.L_x_15147:
        /* <DEDUP_REMOVED lines=44> */
.L_x_15146:
[----:B------:R-:W-:Y:S05]  /*3220*/  BSYNC B1 ;  /* 0x0000000000017941 */ /* 0x000fea0003800000 */
.L_x_15145:
        /* <DEDUP_REMOVED lines=12> */
.L_x_15149:
        /* <DEDUP_REMOVED lines=12> */
.L_x_15152:
[----:B------:R-:W-:Y:S02]  /*33b0*/  IMAD.MOV.U32 R34, RZ, RZ, R20 ;  /* 0x000000ffff227224 */ /* 0x000fe400078e0014 */
.L_x_15153:
[----:B------:R-:W-:Y:S05]  /*33c0*/  BSYNC B1 ;  /* 0x0000000000017941 */ /* 0x000fea0003800000 */
.L_x_15151:
        /* <DEDUP_REMOVED lines=16> */
.L_x_15157:
[----:B------:R-:W-:Y:S05]  /*34d0*/  BSYNC B2 ;  /* 0x0000000000027941 */ /* 0x000fea0003800000 */
.L_x_15156:
        /* <DEDUP_REMOVED lines=44> */
.L_x_15155:
[----:B------:R-:W-:Y:S05]  /*37a0*/  BSYNC B1 ;  /* 0x0000000000017941 */ /* 0x000fea0003800000 */
.L_x_15154:
        /* <DEDUP_REMOVED lines=9> */
.L_x_15150:
        /* <DEDUP_REMOVED lines=12> */
.L_x_15159:
[----:B------:R-:W-:Y:S02]  /*3900*/  IMAD.MOV.U32 R34, RZ, RZ, R20 ;  /* 0x000000ffff227224 */ /* 0x000fe400078e0014 */
.L_x_15160:
[----:B------:R-:W-:Y:S05]  /*3910*/  BSYNC B1 ;  /* 0x0000000000017941 */ /* 0x000fea0003800000 */
.L_x_15158:
        /* <DEDUP_REMOVED lines=16> */
.L_x_15164:
[----:B------:R-:W-:Y:S05]  /*3a20*/  BSYNC B2 ;  /* 0x0000000000027941 */ /* 0x000fea0003800000 */
.L_x_15163:
        /* <DEDUP_REMOVED lines=44> */
.L_x_15162:
[----:B------:R-:W-:Y:S05]  /*3cf0*/  BSYNC B1 ;  /* 0x0000000000017941 */ /* 0x000fea0003800000 */
.L_x_15161:
        /* <DEDUP_REMOVED lines=12> */
.L_x_15165:
        /* <DEDUP_REMOVED lines=12> */
.L_x_15168:
[----:B------:R-:W-:Y:S02]  /*3e80*/  IMAD.MOV.U32 R34, RZ, RZ, R20 ;  /* 0x000000ffff227224 */ /* 0x000fe400078e0014 */
.L_x_15169:
[----:B------:R-:W-:Y:S05]  /*3e90*/  BSYNC B1 ;  /* 0x0000000000017941 */ /* 0x000fea0003800000 */
.L_x_15167:
        /* <DEDUP_REMOVED lines=16> */
.L_x_15173:
[----:B------:R-:W-:Y:S05]  /*3fa0*/  BSYNC B2 ;  /* 0x0000000000027941 */ /* 0x000fea0003800000 */
.L_x_15172:
        /* <DEDUP_REMOVED lines=44> */
.L_x_15171:
[----:B------:R-:W-:Y:S05]  /*4270*/  BSYNC B1 ;  /* 0x0000000000017941 */ /* 0x000fea0003800000 */
.L_x_15170:
        /* <DEDUP_REMOVED lines=9> */
.L_x_15166:
        /* <DEDUP_REMOVED lines=12> */
.L_x_15175:
[----:B------:R-:W-:Y:S02]  /*43d0*/  MOV R34, R20 ;  /* 0x0000001400227202 */ /* 0x000fe40000000f00 */
.L_x_15176:
[----:B------:R-:W-:Y:S05]  /*43e0*/  BSYNC B1 ;  /* 0x0000000000017941 */ /* 0x000fea0003800000 */
.L_x_15174:
        /* <DEDUP_REMOVED lines=16> */
.L_x_15180:
[----:B------:R-:W-:Y:S05]  /*44f0*/  BSYNC B2 ;  /* 0x0000000000027941 */ /* 0x000fea0003800000 */
.L_x_15179:
        /* <DEDUP_REMOVED lines=44> */
.L_x_15178:
[----:B------:R-:W-:Y:S05]  /*47c0*/  BSYNC B1 ;  /* 0x0000000000017941 */ /* 0x000fea0003800000 */
.L_x_15177:
        /* <DEDUP_REMOVED lines=12> */
.L_x_15181:
        /* <DEDUP_REMOVED lines=12> */
.L_x_15184:
[----:B------:R-:W-:Y:S02]  /*4950*/  MOV R26, R20 ;  /* 0x00000014001a7202 */ /* 0x000fe40000000f00 */
.L_x_15185:
[----:B------:R-:W-:Y:S05]  /*4960*/  BSYNC B1 ;  /* 0x0000000000017941 */ /* 0x000fea0003800000 */
.L_x_15183:
        /* <DEDUP_REMOVED lines=16> */
.L_x_15189:
[----:B------:R-:W-:Y:S05]  /*4a70*/  BSYNC B2 ;  /* 0x0000000000027941 */ /* 0x000fea0003800000 */
.L_x_15188:
        /* <DEDUP_REMOVED lines=44> */
.L_x_15187:
[----:B------:R-:W-:Y:S05]  /*4d40*/  BSYNC B1 ;  /* 0x0000000000017941 */ /* 0x000fea0003800000 */
.L_x_15186:
        /* <DEDUP_REMOVED lines=9> */
.L_x_15182:
        /* <DEDUP_REMOVED lines=12> */
.L_x_15191:
[----:B------:R-:W-:Y:S02]  /*4ea0*/  IMAD.MOV.U32 R26, RZ, RZ, R20 ;  /* 0x000000ffff1a7224 */ /* 0x000fe400078e0014 */
.L_x_15192:
[----:B------:R-:W-:Y:S05]  /*4eb0*/  BSYNC B1 ;  /* 0x0000000000017941 */ /* 0x000fea0003800000 */
.L_x_15190:
        /* <DEDUP_REMOVED lines=16> */
.L_x_15196:
[----:B------:R-:W-:Y:S05]  /*4fc0*/  BSYNC B2 ;  /* 0x0000000000027941 */ /* 0x000fea0003800000 */
.L_x_15195:
        /* <DEDUP_REMOVED lines=44> */
.L_x_15194:
[----:B------:R-:W-:Y:S05]  /*5290*/  BSYNC B1 ;  /* 0x0000000000017941 */ /* 0x000fea0003800000 */
.L_x_15193:
        /* <DEDUP_REMOVED lines=12> */
.L_x_15197:
        /* <DEDUP_REMOVED lines=12> */
.L_x_15200:
[----:B------:R-:W-:Y:S02]  /*5420*/  IMAD.MOV.U32 R26, RZ, RZ, R20 ;  /* 0x000000ffff1a7224 */ /* 0x000fe400078e0014 */
.L_x_15201:
[----:B------:R-:W-:Y:S05]  /*5430*/  BSYNC B1 ;  /* 0x0000000000017941 */ /* 0x000fea0003800000 */
.L_x_15199:
        /* <DEDUP_REMOVED lines=16> */
.L_x_15205:
[----:B------:R-:W-:Y:S05]  /*5540*/  BSYNC B2 ;  /* 0x0000000000027941 */ /* 0x000fea0003800000 */
.L_x_15204:
        /* <DEDUP_REMOVED lines=44> */
.L_x_15203:
[----:B------:R-:W-:Y:S05]  /*5810*/  BSYNC B1 ;  /* 0x0000000000017941 */ /* 0x000fea0003800000 */
.L_x_15202:
        /* <DEDUP_REMOVED lines=9> */
.L_x_15198:
        /* <DEDUP_REMOVED lines=12> */
.L_x_15207:
[----:B------:R-:W-:Y:S02]  /*5970*/  IMAD.MOV.U32 R26, RZ, RZ, R20 ;  /* 0x000000ffff1a7224 */ /* 0x000fe400078e0014 */
.L_x_15208:
[----:B------:R-:W-:Y:S05]  /*5980*/  BSYNC B1 ;  /* 0x0000000000017941 */ /* 0x000fea0003800000 */
.L_x_15206:
        /* <DEDUP_REMOVED lines=16> */
.L_x_15212:
[----:B------:R-:W-:Y:S05]  /*5a90*/  BSYNC B2 ;  /* 0x0000000000027941 */ /* 0x000fea0003800000 */
.L_x_15211:
        /* <DEDUP_REMOVED lines=44> */
.L_x_15210:
[----:B------:R-:W-:Y:S05]  /*5d60*/  BSYNC B1 ;  /* 0x0000000000017941 */ /* 0x000fea0003800000 */
.L_x_15209:
        /* <DEDUP_REMOVED lines=13> */
.L_x_15213:
        /* <DEDUP_REMOVED lines=12> */
.L_x_15216:
[----:B------:R-:W-:Y:S02]  /*5f00*/  IMAD.MOV.U32 R32, RZ, RZ, R20 ;  /* 0x000000ffff207224 */ /* 0x000fe400078e0014 */
.L_x_15217:
[----:B------:R-:W-:Y:S05]  /*5f10*/  BSYNC B1 ;  /* 0x0000000000017941 */ /* 0x000fea0003800000 */
.L_x_15215:
        /* <DEDUP_REMOVED lines=18> */
.L_x_15221:
[----:B------:R-:W-:Y:S05]  /*6040*/  BSYNC B2 ;  /* 0x0000000000027941 */ /* 0x000fea0003800000 */
.L_x_15220:
        /* <DEDUP_REMOVED lines=44> */
.L_x_15219:
[----:B------:R-:W-:Y:S05]  /*6310*/  BSYNC B1 ;  /* 0x0000000000017941 */ /* 0x000fea0003800000 */
.L_x_15218:
        /* <DEDUP_REMOVED lines=9> */
.L_x_15214:
[----:B------:R-:W-:Y:S01]  /*63b0*/  SEL R25, RZ, 0x10000, P4 ;  /* 0x00010000ff197807 */ /* 0x000fe20002000000 */
[----:B------:R-:W-:Y:S01]  /*63c0*/  IMAD.SHL.U32 R39, R117, 0x8, RZ ;  /* 0x0000000875277824 */ /* 0x000fe200078e00ff */
[----:B------:R-:W-:Y:S02]  /*63d0*/  SEL R24, RZ, 0x100, P3 ;  /* 0x00000100ff187807 */ /* 0x000fe40001800000 */
[----:B------:R-:W-:Y:S02]  /*63e0*/  SEL R27, RZ, 0x1000000, P5 ;  /* 0x01000000ff1b7807 */ /* 0x000fe40002800000 */
[C---:B------:R-:W-:Y:S02]  /*63f0*/  LOP3.LUT P4, RZ, R9.reuse, 0x4, RZ, 0xc0, !PT ;  /* 0x0000000409ff7812 */ /* 0x040fe4000788c0ff */
[----:B------:R-:W-:Y:S02]  /*6400*/  LOP3.LUT P3, RZ, R9, 0x2, RZ, 0xc0, !PT ;  /* 0x0000000209ff7812 */ /* 0x000fe4000786c0ff */
[----:B------:R-:W-:-:S02]  /*6410*/  SEL R26, RZ, 0x1, P1 ;  /* 0x00000001ff1a7807 */ /* 0x000fc40000800000 */
[----:B------:R-:W-:Y:S02]  /*6420*/  SEL R30, RZ, 0x1, P3 ;  /* 0x00000001ff1e7807 */ /* 0x000fe40001800000 */
[----:B------:R-:W-:Y:S02]  /*6430*/  SEL R28, RZ, 0x1, P4 ;  /* 0x00000001ff1c7807 */ /* 0x000fe40002000000 */
[----:B------:R-:W-:Y:S01]  /*6440*/  LOP3.LUT R24, R24, R27, R25, 0xfe, !PT ;  /* 0x0000001b18187212 */ /* 0x000fe200078efe19 */
[----:B------:R-:W-:Y:S01]  /*6450*/  IMAD.WIDE.U32 R26, R26, 0x1000000, RZ ;  /* 0x010000001a1a7825 */ /* 0x000fe200078e00ff */
[----:B------:R-:W-:Y:S02]  /*6460*/  SEL R25, RZ, 0x1, P2 ;  /* 0x00000001ff197807 */ /* 0x000fe40001000000 */
[----:B------:R-:W-:Y:S01]  /*6470*/  LOP3.LUT P5, RZ, R9, 0x8, RZ, 0xc0, !PT ;  /* 0x0000000809ff7812 */ /* 0x000fe200078ac0ff */
[----:B------:R-:W-:Y:S01]  /*6480*/  IMAD.WIDE.U32 R30, R30, 0x10000, RZ ;  /* 0x000100001e1e7825 */ /* 0x000fe200078e00ff */
[----:B------:R-:W-:-:S02]  /*6490*/  LOP3.LUT R25, R27, R24, R25, 0xfe, !PT ;  /* 0x000000181b197212 */ /* 0x000fc400078efe19 */
[----:B------:R-:W-:Y:S01]  /*64a0*/  LEA R24, P1, R117, c[0x0][0x188], 0x5 ;  /* 0x0000620075187a11 */ /* 0x000fe200078228ff */
[----:B------:R-:W-:Y:S01]  /*64b0*/  IMAD.WIDE.U32 R28, R28, 0x100, RZ ;  /* 0x000001001c1c7825 */ /* 0x000fe200078e00ff */
[----:B------:R-:W-:Y:S02]  /*64c0*/  SEL R27, RZ, 0x1, P5 ;  /* 0x00000001ff1b7807 */ /* 0x000fe40002800000 */
[----:B------:R-:W-:Y:S02]  /*64d0*/  SHF.R.U32.HI R40, RZ, 0x1d, R117 ;  /* 0x0000001dff287819 */ /* 0x000fe40000011675 */
[----:B------:R-:W-:Y:S01]  /*64e0*/  LOP3.LUT R31, R29, R25, R31, 0xfe, !PT ;  /* 0x000000191d1f7212 */ /* 0x000fe200078efe1f */
[----:B------:R-:W-:Y:S01]  /*64f0*/  @P0 IMAD.MOV.U32 R29, RZ, RZ, 0x20 ;  /* 0x00000020ff1d0424 */ /* 0x000fe200078e00ff */
[----:B------:R-:W-:Y:S02]  /*6500*/  LEA.HI.X R25, R117, c[0x0][0x18c], RZ, 0x5, P1 ;  /* 0x0000630075197a11 */ /* 0x000fe400008f2cff */
[----:B------:R-:W-:-:S02]  /*6510*/  LOP3.LUT R26, R28, R26, R30, 0xfe, !PT ;  /* 0x0000001a1c1a7212 */ /* 0x000fc400078efe1e */
[----:B------:R-:W-:Y:S01]  /*6520*/  IADD3 R32, P1, R39, c[0x0][0x190], RZ ;  /* 0x0000640027207a10 */ /* 0x000fe20007f3e0ff */
[----:B------:R-:W-:Y:S01]  /*6530*/  STG.E.128 [R24.64], R64 ;  /* 0x0000004018007986 */ /* 0x000fe2000c101d06 */
[----:B------:R-:W-:Y:S02]  /*6540*/  LOP3.LUT R30, R26, R27, RZ, 0xfc, !PT ;  /* 0x0000001b1a1e7212 */ /* 0x000fe400078efcff */
[----:B------:R-:W-:Y:S01]  /*6550*/  IADD3.X R33, R40, c[0x0][0x194], RZ, P1, !PT ;  /* 0x0000650028217a10 */ /* 0x000fe20000ffe4ff */
[----:B------:R0:W-:Y:S01]  /*6560*/  STG.E.128 [R24.64+0x10], R60 ;  /* 0x0000103c18007986 */ /* 0x0001e2000c101d06 */
[----:B------:R-:W-:Y:S02]  /*6570*/  LOP3.LUT P6, RZ, R9, 0x20, RZ, 0xc0, !PT ;  /* 0x0000002009ff7812 */ /* 0x000fe400078cc0ff */
[----:B------:R-:W-:Y:S01]  /*6580*/  IADD3 R128, R117, 0x20, RZ ;  /* 0x0000002075807810 */ /* 0x000fe20007ffe0ff */
[----:B------:R1:W-:Y:S10]  /*6590*/  STG.E.64 [R32.64], R30 ;  /* 0x0000001e20007986 */ /* 0x0003f4000c101b06 */
[----:B------:R-:W-:-:S04]  /*65a0*/  @P6 IMAD.WIDE.U32 R26, R128, R124, c[0x0][0x178] ;  /* 0x00005e00801a6625 */ /* 0x000fc800078e007c */
[----:B0-----:R-:W-:-:S04]  /*65b0*/  @P0 IMAD.WIDE.U32 R24, R128, R29, c[0x0][0x180] ;  /* 0x0000600080180625 */ /* 0x001fc800078e001d */
[----:B------:R-:W-:Y:S01]  /*65c0*/  IMAD.WIDE.U32 R28, R128, R124, c[0x0][0x170] ;  /* 0x00005c00801c7625 */ /* 0x000fe200078e007c */
[----:B------:R-:W-:Y:S05]  /*65d0*/  @!P6 BRA `(.L_x_15222) ;  /* 0x000001400000e947 */ /* 0x000fea0003800000 */
[----:B-1----:R-:W-:Y:S01]  /*65e0*/  IMAD.U32 R30, R2, 0x10000, RZ ;  /* 0x00010000021e7824 */ /* 0x002fe200078e00ff */
        /* <DEDUP_REMOVED lines=19> */
.L_x_15222:
[----:B-1----:R1:W5:Y:S04]  /*6720*/  @P6 LDG.E.128 R76, [R26.64] ;  /* 0x000000061a4c6981 */ /* 0x002368000c1e1d00 */
[----:B------:R1:W5:Y:S04]  /*6730*/  @P0 LDG.E.128 R72, [R24.64] ;  /* 0x0000000618480981 */ /* 0x000368000c1e1d00 */
[----:B------:R1:W5:Y:S04]  /*6740*/  @P0 LDG.E.128 R68, [R24.64+0x10] ;  /* 0x0000100618440981 */ /* 0x000368000c1e1d00 */
[----:B-1----:R1:W5:Y:S01]  /*6750*/  LDG.E.128 R24, [R28.64] ;  /* 0x000000061c187981 */ /* 0x002362000c1e1d00 */
[C---:B------:R-:W-:Y:S01]  /*6760*/  ISETP.NE.AND P1, PT, R38.reuse, 0x1, PT ;  /* 0x000000012600780c */ /* 0x040fe20003f25270 */
[----:B------:R-:W-:Y:S01]  /*6770*/  BSSY B1, `(.L_x_15223) ;  /* 0x000000c000017945 */ /* 0x000fe20003800000 */
        /* <DEDUP_REMOVED lines=10> */
.L_x_15224:
[----:B-1----:R-:W-:Y:S02]  /*6820*/  IMAD.MOV.U32 R36, RZ, RZ, R20 ;  /* 0x000000ffff247224 */ /* 0x002fe400078e0014 */
.L_x_15225:
[----:B------:R-:W-:Y:S05]  /*6830*/  BSYNC B1 ;  /* 0x0000000000017941 */ /* 0x000fea0003800000 */
.L_x_15223:
        /* <DEDUP_REMOVED lines=16> */
.L_x_15229:
[----:B------:R-:W-:Y:S05]  /*6940*/  BSYNC B2 ;  /* 0x0000000000027941 */ /* 0x000fea0003800000 */
.L_x_15228:
        /* <DEDUP_REMOVED lines=44> */
.L_x_15227:
[----:B------:R-:W-:Y:S05]  /*6c10*/  BSYNC B1 ;  /* 0x0000000000017941 */ /* 0x000fea0003800000 */
.L_x_15226:
        /* <DEDUP_REMOVED lines=15> */
.L_x_15230:
        /* <DEDUP_REMOVED lines=12> */
.L_x_15233:
[----:B------:R-:W-:Y:S02]  /*6dd0*/  IMAD.MOV.U32 R36, RZ, RZ, R20 ;  /* 0x000000ffff247224 */ /* 0x000fe400078e0014 */
.L_x_15234:
[----:B------:R-:W-:Y:S05]  /*6de0*/  BSYNC B1 ;  /* 0x0000000000017941 */ /* 0x000fea0003800000 */
.L_x_15232:
        /* <DEDUP_REMOVED lines=16> */
.L_x_15238:
[----:B------:R-:W-:Y:S05]  /*6ef0*/  BSYNC B2 ;  /* 0x0000000000027941 */ /* 0x000fea0003800000 */
.L_x_15237:
        /* <DEDUP_REMOVED lines=44> */
.L_x_15236:
[----:B------:R-:W-:Y:S05]  /*71c0*/  BSYNC B1 ;  /* 0x0000000000017941 */ /* 0x000fea0003800000 */
.L_x_15235:
        /* <DEDUP_REMOVED lines=9> */
.L_x_15231:
        /* <DEDUP_REMOVED lines=12> */
.L_x_15240:
[----:B------:R-:W-:Y:S02]  /*7320*/  IMAD.MOV.U32 R36, RZ, RZ, R20 ;  /* 0x000000ffff247224 */ /* 0x000fe400078e0014 */
.L_x_15241:
[----:B------:R-:W-:Y:S05]  /*7330*/  BSYNC B1 ;  /* 0x0000000000017941 */ /* 0x000fea0003800000 */
.L_x_15239:
        /* <DEDUP_REMOVED lines=16> */
.L_x_15245:
[----:B------:R-:W-:Y:S05]  /*7440*/  BSYNC B2 ;  /* 0x0000000000027941 */ /* 0x000fea0003800000 */
.L_x_15244:
        /* <DEDUP_REMOVED lines=44> */
.L_x_15243:
[----:B------:R-:W-:Y:S05]  /*7710*/  BSYNC B1 ;  /* 0x0000000000017941 */ /* 0x000fea0003800000 */
.L_x_15242:
        /* <DEDUP_REMOVED lines=14> */
.L_x_15246:
        /* <DEDUP_REMOVED lines=12> */
.L_x_15249:
[----:B------:R-:W-:Y:S02]  /*78c0*/  IMAD.MOV.U32 R24, RZ, RZ, R20 ;  /* 0x000000ffff187224 */ /* 0x000fe400078e0014 */
.L_x_15250:
[----:B------:R-:W-:Y:S05]  /*78d0*/  BSYNC B1 ;  /* 0x0000000000017941 */ /* 0x000fea0003800000 */
.L_x_15248:
        /* <DEDUP_REMOVED lines=16> */
.L_x_15254:
[----:B------:R-:W-:Y:S05]  /*79e0*/  BSYNC B2 ;  /* 0x0000000000027941 */ /* 0x000fea0003800000 */
.L_x_15253:
        /* <DEDUP_REMOVED lines=44> */
.L_x_15252:
[----:B------:R-:W-:Y:S05]  /*7cb0*/  BSYNC B1 ;  /* 0x0000000000017941 */ /* 0x000fea0003800000 */
.L_x_15251:
        /* <DEDUP_REMOVED lines=9> */
.L_x_15247:
        /* <DEDUP_REMOVED lines=12> */
.L_x_15256:
[----:B------:R-:W-:Y:S02]  /*7e10*/  IMAD.MOV.U32 R24, RZ, RZ, R20 ;  /* 0x000000ffff187224 */ /* 0x000fe400078e0014 */
.L_x_15257:
[----:B------:R-:W-:Y:S05]  /*7e20*/  BSYNC B1 ;  /* 0x0000000000017941 */ /* 0x000fea0003800000 */
.L_x_15255:
        /* <DEDUP_REMOVED lines=16> */
.L_x_15261:
[----:B------:R-:W-:Y:S05]  /*7f30*/  BSYNC B2 ;  /* 0x0000000000027941 */ /* 0x000fea0003800000 */
.L_x_15260:
        /* <DEDUP_REMOVED lines=44> */
.L_x_15259:
[----:B------:R-:W-:Y:S05]  /*8200*/  BSYNC B1 ;  /* 0x0000000000017941 */ /* 0x000fea0003800000 */
.L_x_15258:
        /* <DEDUP_REMOVED lines=14> */
.L_x_15262:
        /* <DEDUP_REMOVED lines=12> */
.L_x_15265:
[----:B------:R-:W-:Y:S02]  /*83b0*/  IMAD.MOV.U32 R24, RZ, RZ, R20 ;  /* 0x000000ffff187224 */ /* 0x000fe400078e0014 */
.L_x_15266:
[----:B------:R-:W-:Y:S05]  /*83c0*/  BSYNC B1 ;  /* 0x0000000000017941 */ /* 0x000fea0003800000 */
.L_x_15264:
        /* <DEDUP_REMOVED lines=16> */
.L_x_15270:
[----:B------:R-:W-:Y:S05]  /*84d0*/  BSYNC B2 ;  /* 0x0000000000027941 */ /* 0x000fea0003800000 */
.L_x_15269:
        /* <DEDUP_REMOVED lines=44> */
.L_x_15268:
[----:B------:R-:W-:Y:S05]  /*87a0*/  BSYNC B1 ;  /* 0x0000000000017941 */ /* 0x000fea0003800000 */
.L_x_15267:
        /* <DEDUP_REMOVED lines=9> */
.L_x_15263:
        /* <DEDUP_REMOVED lines=12> */
.L_x_15272:
[----:B------:R-:W-:Y:S02]  /*8900*/  IMAD.MOV.U32 R24, RZ, RZ, R20 ;  /* 0x000000ffff187224 */ /* 0x000fe400078e0014 */
.L_x_15273:
[----:B------:R-:W-:Y:S05]  /*8910*/  BSYNC B1 ;  /* 0x0000000000017941 */ /* 0x000fea0003800000 */
.L_x_15271:
        /* <DEDUP_REMOVED lines=16> */
.L_x_15277:
[----:B------:R-:W-:Y:S05]  /*8a20*/  BSYNC B2 ;  /* 0x0000000000027941 */ /* 0x000fea0003800000 */
.L_x_15276:
        /* <DEDUP_REMOVED lines=44> */
.L_x_15275:
[----:B------:R-:W-:Y:S05]  /*8cf0*/  BSYNC B1 ;  /* 0x0000000000017941 */ /* 0x000fea0003800000 */
.L_x_15274:
        /* <DEDUP_REMOVED lines=12> */
.L_x_15278:
        /* <DEDUP_REMOVED lines=12> */
.L_x_15281:
[----:B------:R-:W-:Y:S02]  /*8e80*/  IMAD.MOV.U32 R34, RZ, RZ, R20 ;  /* 0x000000ffff227224 */ /* 0x000fe400078e0014 */
.L_x_15282:
[----:B------:R-:W-:Y:S05]  /*8e90*/  BSYNC B1 ;  /* 0x0000000000017941 */ /* 0x000fea0003800000 */
.L_x_15280:
        /* <DEDUP_REMOVED lines=16> */
.L_x_15286:
[----:B------:R-:W-:Y:S05]  /*8fa0*/  BSYNC B2 ;  /* 0x0000000000027941 */ /* 0x000fea0003800000 */
.L_x_15285:
        /* <DEDUP_REMOVED lines=44> */
.L_x_15284:
[----:B------:R-:W-:Y:S05]  /*9270*/  BSYNC B1 ;  /* 0x0000000000017941 */ /* 0x000fea0003800000 */
.L_x_15283:
        /* <DEDUP_REMOVED lines=9> */
.L_x_15279:
        /* <DEDUP_REMOVED lines=12> */
.L_x_15288:
[----:B------:R-:W-:Y:S02]  /*93d0*/  IMAD.MOV.U32 R34, RZ, RZ, R20 ;  /* 0x000000ffff227224 */ /* 0x000fe400078e0014 */
.L_x_15289:
[----:B------:R-:W-:Y:S05]  /*93e0*/  BSYNC B1 ;  /* 0x0000000000017941 */ /* 0x000fea0003800000 */
.L_x_15287:
        /* <DEDUP_REMOVED lines=16> */
.L_x_15293:
[----:B------:R-:W-:Y:S05]  /*94f0*/  BSYNC B2 ;  /* 0x0000000000027941 */ /* 0x000fea0003800000 */
.L_x_15292:
        /* <DEDUP_REMOVED lines=44> */
.L_x_15291:
[----:B------:R-:W-:Y:S05]  /*97c0*/  BSYNC B1 ;  /* 0x0000000000017941 */ /* 0x000fea0003800000 */
.L_x_15290:
        /* <DEDUP_REMOVED lines=12> */
.L_x_15294:
        /* <DEDUP_REMOVED lines=12> */
.L_x_15297:
[----:B------:R-:W-:Y:S02]  /*9950*/  IMAD.MOV.U32 R34, RZ, RZ, R20 ;  /* 0x000000ffff227224 */ /* 0x000fe400078e0014 */
.L_x_15298:
[----:B------:R-:W-:Y:S05]  /*9960*/  BSYNC B1 ;  /* 0x0000000000017941 */ /* 0x000fea0003800000 */
.L_x_15296:
        /* <DEDUP_REMOVED lines=16> */
.L_x_15302:
[----:B------:R-:W-:Y:S05]  /*9a70*/  BSYNC B2 ;  /* 0x0000000000027941 */ /* 0x000fea0003800000 */
.L_x_15301:
        /* <DEDUP_REMOVED lines=44> */
.L_x_15300:
[----:B------:R-:W-:Y:S05]  /*9d40*/  BSYNC B1 ;  /* 0x0000000000017941 */ /* 0x000fea0003800000 */
.L_x_15299:
        /* <DEDUP_REMOVED lines=9> */
.L_x_15295:
        /* <DEDUP_REMOVED lines=12> */
.L_x_15304:
[----:B------:R-:W-:Y:S02]  /*9ea0*/  IMAD.MOV.U32 R34, RZ, RZ, R20 ;  /* 0x000000ffff227224 */ /* 0x000fe400078e0014 */
.L_x_15305:
[----:B------:R-:W-:Y:S05]  /*9eb0*/  BSYNC B1 ;  /* 0x0000000000017941 */ /* 0x000fea0003800000 */
.L_x_15303:
        /* <DEDUP_REMOVED lines=16> */
.L_x_15309:
[----:B------:R-:W-:Y:S05]  /*9fc0*/  BSYNC B2 ;  /* 0x0000000000027941 */ /* 0x000fea0003800000 */
.L_x_15308:
        /* <DEDUP_REMOVED lines=44> */
.L_x_15307:
[----:B------:R-:W-:Y:S05]  /*a290*/  BSYNC B1 ;  /* 0x0000000000017941 */ /* 0x000fea0003800000 */
.L_x_15306:
        /* <DEDUP_REMOVED lines=12> */
.L_x_15310:
        /* <DEDUP_REMOVED lines=12> */
.L_x_15313:
[----:B------:R-:W-:Y:S02]  /*a420*/  IMAD.MOV.U32 R26, RZ, RZ, R20 ;  /* 0x000000ffff1a7224 */ /* 0x000fe400078e0014 */
.L_x_15314:
[----:B------:R-:W-:Y:S05]  /*a430*/  BSYNC B1 ;  /* 0x0000000000017941 */ /* 0x000fea0003800000 */
.L_x_15312:
        /* <DEDUP_REMOVED lines=16> */
.L_x_15318:
[----:B------:R-:W-:Y:S05]  /*a540*/  BSYNC B2 ;  /* 0x0000000000027941 */ /* 0x000fea0003800000 */
.L_x_15317:
        /* <DEDUP_REMOVED lines=44> */
.L_x_15316:
[----:B------:R-:W-:Y:S05]  /*a810*/  BSYNC B1 ;  /* 0x0000000000017941 */ /* 0x000fea0003800000 */
.L_x_15315:
        /* <DEDUP_REMOVED lines=9> */
.L_x_15311:
        /* <DEDUP_REMOVED lines=12> */
.L_x_15320:
[----:B------:R-:W-:Y:S02]  /*a970*/  IMAD.MOV.U32 R26, RZ, RZ, R20 ;  /* 0x000000ffff1a7224 */ /* 0x000fe400078e0014 */
.L_x_15321:
[----:B------:R-:W-:Y:S05]  /*a980*/  BSYNC B1 ;  /* 0x0000000000017941 */ /* 0x000fea0003800000 */
.L_x_15319:
        /* <DEDUP_REMOVED lines=16> */
.L_x_15325:
[----:B------:R-:W-:Y:S05]  /*aa90*/  BSYNC B2 ;  /* 0x0000000000027941 */ /* 0x000fea0003800000 */
.L_x_15324:
        /* <DEDUP_REMOVED lines=44> */
.L_x_15323:
[----:B------:R-:W-:Y:S05]  /*ad60*/  BSYNC B1 ;  /* 0x0000000000017941 */ /* 0x000fea0003800000 */
.L_x_15322:
        /* <DEDUP_REMOVED lines=12> */
.L_x_15326:
        /* <DEDUP_REMOVED lines=12> */
.L_x_15329:
[----:B------:R-:W-:Y:S02]  /*aef0*/  IMAD.MOV.U32 R26, RZ, RZ, R20 ;  /* 0x000000ffff1a7224 */ /* 0x000fe400078e0014 */
.L_x_15330:
[----:B------:R-:W-:Y:S05]  /*af00*/  BSYNC B1 ;  /* 0x0000000000017941 */ /* 0x000fea0003800000 */
.L_x_15328:
        /* <DEDUP_REMOVED lines=16> */
.L_x_15334:
[----:B------:R-:W-:Y:S05]  /*b010*/  BSYNC B2 ;  /* 0x0000000000027941 */ /* 0x000fea0003800000 */
.L_x_15333:
        /* <DEDUP_REMOVED lines=44> */
.L_x_15332:
[----:B------:R-:W-:Y:S05]  /*b2e0*/  BSYNC B1 ;  /* 0x0000000000017941 */ /* 0x000fea0003800000 */
.L_x_15331:
        /* <DEDUP_REMOVED lines=9> */
.L_x_15327:
        /* <DEDUP_REMOVED lines=12> */
.L_x_15336:
[----:B------:R-:W-:Y:S02]  /*b440*/  IMAD.MOV.U32 R26, RZ, RZ, R20 ;  /* 0x000000ffff1a7224 */ /* 0x000fe400078e0014 */
.L_x_15337:
[----:B------:R-:W-:Y:S05]  /*b450*/  BSYNC B1 ;  /* 0x0000000000017941 */ /* 0x000fea0003800000 */
.L_x_15335:
        /* <DEDUP_REMOVED lines=16> */
.L_x_15341:
[----:B------:R-:W-:Y:S05]  /*b560*/  BSYNC B2 ;  /* 0x0000000000027941 */ /* 0x000fea0003800000 */
.L_x_15340:
        /* <DEDUP_REMOVED lines=44> */
.L_x_15339:
[----:B------:R-:W-:Y:S05]  /*b830*/  BSYNC B1 ;  /* 0x0000000000017941 */ /* 0x000fea0003800000 */
.L_x_15338:
        /* <DEDUP_REMOVED lines=13> */
.L_x_15342:
        /* <DEDUP_REMOVED lines=12> */
.L_x_15345:
[----:B------:R-:W-:Y:S02]  /*b9d0*/  IMAD.MOV.U32 R32, RZ, RZ, R20 ;  /* 0x000000ffff207224 */ /* 0x000fe400078e0014 */
.L_x_15346:
[----:B------:R-:W-:Y:S05]  /*b9e0*/  BSYNC B1 ;  /* 0x0000000000017941 */ /* 0x000fea0003800000 */
.L_x_15344:
        /* <DEDUP_REMOVED lines=18> */
.L_x_15350:
[----:B------:R-:W-:Y:S05]  /*bb10*/  BSYNC B2 ;  /* 0x0000000000027941 */ /* 0x000fea0003800000 */
.L_x_15349:
        /* <DEDUP_REMOVED lines=44> */
.L_x_15348:
[----:B------:R-:W-:Y:S05]  /*bde0*/  BSYNC B1 ;  /* 0x0000000000017941 */ /* 0x000fea0003800000 */
.L_x_15347:
        /* <DEDUP_REMOVED lines=9> */
.L_x_15343:
[----:B------:R-:W-:Y:S01]  /*be80*/  SEL R24, RZ, 0x1000000, P5 ;  /* 0x01000000ff187807 */ /* 0x000fe20002800000 */
[----:B------:R-:W-:Y:S01]  /*be90*/  IMAD.MOV.U32 R121, RZ, RZ, 0x20 ;  /* 0x00000020ff797424 */ /* 0x000fe200078e00ff */
[----:B------:R-:W-:Y:S01]  /*bea0*/  SEL R25, RZ, 0x10000, P4 ;  /* 0x00010000ff197807 */ /* 0x000fe20002000000 */
[----:B------:R-:W-:Y:S01]  /*beb0*/  IMAD.MOV.U32 R125, RZ, RZ, 0x8 ;  /* 0x00000008ff7d7424 */ /* 0x000fe200078e00ff */
[----:B------:R-:W-:Y:S02]  /*bec0*/  SEL R26, RZ, 0x100, P3 ;  /* 0x00000100ff1a7807 */ /* 0x000fe40001800000 */
[C---:B------:R-:W-:Y:S02]  /*bed0*/  LOP3.LUT P4, RZ, R9.reuse, 0x4, RZ, 0xc0, !PT ;  /* 0x0000000409ff7812 */ /* 0x040fe4000788c0ff */
[----:B------:R-:W-:Y:S02]  /*bee0*/  LOP3.LUT P3, RZ, R9, 0x2, RZ, 0xc0, !PT ;  /* 0x0000000209ff7812 */ /* 0x000fe4000786c0ff */
[----:B------:R-:W-:-:S02]  /*bef0*/  SEL R28, RZ, 0x1, P1 ;  /* 0x00000001ff1c7807 */ /* 0x000fc40000800000 */
[----:B------:R-:W-:Y:S02]  /*bf00*/  LOP3.LUT R26, R26, R24, R25, 0xfe, !PT ;  /* 0x000000181a1a7212 */ /* 0x000fe400078efe19 */
[----:B------:R-:W-:Y:S01]  /*bf10*/  SEL R30, RZ, 0x1, P3 ;  /* 0x00000001ff1e7807 */ /* 0x000fe20001800000 */
[----:B------:R-:W-:Y:S01]  /*bf20*/  IMAD.WIDE.U32 R28, R28, 0x1000000, RZ ;  /* 0x010000001c1c7825 */ /* 0x000fe200078e00ff */
[----:B------:R-:W-:Y:S02]  /*bf30*/  SEL R24, RZ, 0x1, P4 ;  /* 0x00000001ff187807 */ /* 0x000fe40002000000 */
[----:B------:R-:W-:Y:S01]  /*bf40*/  SEL R33, RZ, 0x1, P2 ;  /* 0x00000001ff217807 */ /* 0x000fe20001000000 */
[----:B------:R-:W-:Y:S01]  /*bf50*/  IMAD.WIDE.U32 R30, R30, 0x10000, RZ ;  /* 0x000100001e1e7825 */ /* 0x000fe200078e00ff */
[----:B------:R-:W-:Y:S02]  /*bf60*/  LOP3.LUT P5, RZ, R9, 0x8, RZ, 0xc0, !PT ;  /* 0x0000000809ff7812 */ /* 0x000fe400078ac0ff */
        /* <DEDUP_REMOVED lines=9> */
[----:B------:R-:W-:Y:S01]  /*c000*/  STG.E.128 [R26.64], R56 ;  /* 0x000000381a007986 */ /* 0x000fe2000c101d06 */
[----:B------:R-:W-:-:S03]  /*c010*/  IADD3 R118, R117, 0x40, RZ ;  /* 0x0000004075767810 */ /* 0x000fc60007ffe0ff */
[----:B------:R0:W-:Y:S02]  /*c020*/  STG.E.128 [R26.64+0x10], R52 ;  /* 0x000010341a007986 */ /* 0x0001e4000c101d06 */
[CC--:B------:R-:W-:Y:S02]  /*c030*/  @P6 IMAD.WIDE.U32 R24, R118.reuse, R124.reuse, c[0x0][0x178] ;  /* 0x00005e0076186625 */ /* 0x0c0fe400078e007c */
[----:B------:R1:W-:Y:S02]  /*c040*/  STG.E.64 [R32.64], R30 ;  /* 0x0000001e20007986 */ /* 0x0003e4000c101b06 */
[----:B------:R-:W-:-:S04]  /*c050*/  IMAD.WIDE.U32 R28, R118, R124, c[0x0][0x170] ;  /* 0x00005c00761c7625 */ /* 0x000fc800078e007c */
[----:B0-----:R-:W-:Y:S01]  /*c060*/  @P0 IMAD.WIDE.U32 R26, R118, R121, c[0x0][0x180] ;  /* 0x00006000761a0625 */ /* 0x001fe200078e0079 */
[----:B------:R-:W-:Y:S05]  /*c070*/  @!P6 BRA `(.L_x_15351) ;  /* 0x000001300000e947 */ /* 0x000fea0003800000 */
[----:B-1----:R-:W-:Y:S01]  /*c080*/  IMAD.U32 R31, R2, 0x10000, RZ ;  /* 0x00010000021f7824 */ /* 0x002fe200078e00ff */
        /* <DEDUP_REMOVED lines=8> */
[----:B------:R-:W-:-:S03]  /*c110*/  IMAD.WIDE.U32 R30, R32, 0x1000000, RZ ;  /* 0x01000000201e7825 */ /* 0x000fc600078e00ff */
        /* <DEDUP_REMOVED lines=9> */
.L_x_15351:
        /* <DEDUP_REMOVED lines=16> */
.L_x_15353:
[----:B-1----:R-:W-:Y:S02]  /*c2b0*/  IMAD.MOV.U32 R36, RZ, RZ, R20 ;  /* 0x000000ffff247224 */ /* 0x002fe400078e0014 */
.L_x_15354:
[----:B------:R-:W-:Y:S05]  /*c2c0*/  BSYNC B1 ;  /* 0x0000000000017941 */ /* 0x000fea0003800000 */
.L_x_15352:
        /* <DEDUP_REMOVED lines=16> */
.L_x_15358:
[----:B------:R-:W-:Y:S05]  /*c3d0*/  BSYNC B2 ;  /* 0x0000000000027941 */ /* 0x000fea0003800000 */
.L_x_15357:
        /* <DEDUP_REMOVED lines=39> */
[----:B------:R-:W-:Y:S02]  /*c650*/  MOV R20, R30 ;  /* 0x0000001e00147202 */ /* 0x000fe40000000f00 */
[----:B------:R-:W-:Y:S01]  /*c660*/  LOP3.LUT R109, R31, UR25, R32, 0x96, !PT ;  /* 0x000000191f6d7c12 */ /* 0x000fe2000f8e9620 */
[----:B------:R-:W-:Y:S01]  /*c670*/  IMAD.MOV.U32 R18, RZ, RZ, R28 ;  /* 0x000000ffff127224 */ /* 0x000fe200078e001c */
[----:B------:R-:W-:Y:S01]  /*c680*/  LOP3.LUT R108, R29, UR26, R108, 0x96, !PT ;  /* 0x0000001a1d6c7c12 */ /* 0x000fe2000f8e966c */
[----:B------:R-:W-:Y:S02]  /*c690*/  IMAD.MOV.U32 R30, RZ, RZ, RZ ;  /* 0x000000ffff1e7224 */ /* 0x000fe400078e00ff */
.L_x_15356:
[----:B------:R-:W-:Y:S05]  /*c6a0*/  BSYNC B1 ;  /* 0x0000000000017941 */ /* 0x000fea0003800000 */
.L_x_15355:
        /* <DEDUP_REMOVED lines=15> */
.L_x_15359:
        /* <DEDUP_REMOVED lines=12> */
.L_x_15362:
[----:B------:R-:W-:Y:S02]  /*c860*/  IMAD.MOV.U32 R8, RZ, RZ, R20 ;  /* 0x000000ffff087224 */ /* 0x000fe400078e0014 */
.L_x_15363:
[----:B------:R-:W-:Y:S05]  /*c870*/  BSYNC B1 ;  /* 0x0000000000017941 */ /* 0x000fea0003800000 */
.L_x_15361:
        /* <DEDUP_REMOVED lines=16> */
.L_x_15367:
[----:B------:R-:W-:Y:S05]  /*c980*/  BSYNC B2 ;  /* 0x0000000000027941 */ /* 0x000fea0003800000 */
.L_x_15366:
        /* <DEDUP_REMOVED lines=44> */
.L_x_15365:
[----:B------:R-:W-:Y:S05]  /*cc50*/  BSYNC B1 ;  /* 0x0000000000017941 */ /* 0x000fea0003800000 */
.L_x_15364:
        /* <DEDUP_REMOVED lines=8> */
[----:B------:R-:W-:-:S03]  /*cce0*/  PRMT R8, R29, 0x7610, R8 ;  /* 0x000076101d087816 */ /* 0x000fc60000000008 */
[----:B------:R-:W-:Y:S02]  /*ccf0*/  @P0 FADD.FTZ R48, R72, R48 ;  /* 0x0000003048300221 */ /* 0x000fe40000010000 */
.L_x_15360:
        /* <DEDUP_REMOVED lines=12> */
.L_x_15369:
[----:B------:R-:W-:Y:S02]  /*cdc0*/  IMAD.MOV.U32 R36, RZ, RZ, R20 ;  /* 0x000000ffff247224 */ /* 0x000fe400078e0014 */
.L_x_15370:
[----:B------:R-:W-:Y:S05]  /*cdd0*/  BSYNC B1 ;  /* 0x0000000000017941 */ /* 0x000fea0003800000 */
.L_x_15368:
        /* <DEDUP_REMOVED lines=16> */
.L_x_15374:
[----:B------:R-:W-:Y:S05]  /*cee0*/  BSYNC B2 ;  /* 0x0000000000027941 */ /* 0x000fea0003800000 */
.L_x_15373:
        /* <DEDUP_REMOVED lines=44> */
.L_x_15372:
[----:B------:R-:W-:Y:S05]  /*d1b0*/  BSYNC B1 ;  /* 0x0000000000017941 */ /* 0x000fea0003800000 */
.L_x_15371:
        /* <DEDUP_REMOVED lines=14> */
.L_x_15375:
        /* <DEDUP_REMOVED lines=12> */
.L_x_15378:
[----:B------:R-:W-:Y:S02]  /*d360*/  IMAD.MOV.U32 R7, RZ, RZ, R20 ;  /* 0x000000ffff077224 */ /* 0x000fe400078e0014 */
.L_x_15379:
[----:B------:R-:W-:Y:S05]  /*d370*/  BSYNC B1 ;  /* 0x0000000000017941 */ /* 0x000fea0003800000 */
.L_x_15377:
        /* <DEDUP_REMOVED lines=16> */
.L_x_15383:
[----:B------:R-:W-:Y:S05]  /*d480*/  BSYNC B2 ;  /* 0x0000000000027941 */ /* 0x000fea0003800000 */
.L_x_15382:
        /* <DEDUP_REMOVED lines=44> */
.L_x_15381:
[----:B------:R-:W-:Y:S05]  /*d750*/  BSYNC B1 ;  /* 0x0000000000017941 */ /* 0x000fea0003800000 */
.L_x_15380:
        /* <DEDUP_REMOVED lines=8> */
[----:B------:R-:W-:-:S04]  /*d7e0*/  FADD.FTZ R49, R49, R30 ;  /* 0x0000001e31317221 */ /* 0x000fc80000010000 */
[----:B------:R-:W-:Y:S02]  /*d7f0*/  @P0 FADD.FTZ R49, R73, R49 ;  /* 0x0000003149310221 */ /* 0x000fe40000010000 */
.L_x_15376:
        /* <DEDUP_REMOVED lines=12> */
.L_x_15385:
[----:B------:R-:W-:Y:S02]  /*d8c0*/  IMAD.MOV.U32 R24, RZ, RZ, R20 ;  /* 0x000000ffff187224 */ /* 0x000fe400078e0014 */
.L_x_15386:
[----:B------:R-:W-:Y:S05]  /*d8d0*/  BSYNC B1 ;  /* 0x0000000000017941 */ /* 0x000fea0003800000 */
.L_x_15384:
        /* <DEDUP_REMOVED lines=16> */
.L_x_15390:
[----:B------:R-:W-:Y:S05]  /*d9e0*/  BSYNC B2 ;  /* 0x0000000000027941 */ /* 0x000fea0003800000 */
.L_x_15389:
        /* <DEDUP_REMOVED lines=44> */
.L_x_15388:
[----:B------:R-:W-:Y:S05]  /*dcb0*/  BSYNC B1 ;  /* 0x0000000000017941 */ /* 0x000fea0003800000 */
.L_x_15387:
        /* <DEDUP_REMOVED lines=14> */
.L_x_15391:
        /* <DEDUP_REMOVED lines=12> */
.L_x_15394:
[----:B------:R-:W-:Y:S02]  /*de60*/  IMAD.MOV.U32 R6, RZ, RZ, R20 ;  /* 0x000000ffff067224 */ /* 0x000fe400078e0014 */
.L_x_15395:
[----:B------:R-:W-:Y:S05]  /*de70*/  BSYNC B1 ;  /* 0x0000000000017941 */ /* 0x000fea0003800000 */
.L_x_15393:
        /* <DEDUP_REMOVED lines=16> */
.L_x_15399:
[----:B------:R-:W-:Y:S05]  /*df80*/  BSYNC B2 ;  /* 0x0000000000027941 */ /* 0x000fea0003800000 */
.L_x_15398:
        /* <DEDUP_REMOVED lines=44> */
.L_x_15397:
[----:B------:R-:W-:Y:S05]  /*e250*/  BSYNC B1 ;  /* 0x0000000000017941 */ /* 0x000fea0003800000 */
.L_x_15396:
        /* <DEDUP_REMOVED lines=10> */
.L_x_15392:
        /* <DEDUP_REMOVED lines=12> */
.L_x_15401:
[----:B------:R-:W-:Y:S02]  /*e3c0*/  IMAD.MOV.U32 R24, RZ, RZ, R20 ;  /* 0x000000ffff187224 */ /* 0x000fe400078e0014 */
.L_x_15402:
[----:B------:R-:W-:Y:S05]  /*e3d0*/  BSYNC B1 ;  /* 0x0000000000017941 */ /* 0x000fea0003800000 */
.L_x_15400:
        /* <DEDUP_REMOVED lines=16> */
.L_x_15406:
[----:B------:R-:W-:Y:S05]  /*e4e0*/  BSYNC B2 ;  /* 0x0000000000027941 */ /* 0x000fea0003800000 */
.L_x_15405:
        /* <DEDUP_REMOVED lines=44> */
.L_x_15404:
[----:B------:R-:W-:Y:S05]  /*e7b0*/  BSYNC B1 ;  /* 0x0000000000017941 */ /* 0x000fea0003800000 */
.L_x_15403:
        /* <DEDUP_REMOVED lines=12> */
.L_x_15407:
        /* <DEDUP_REMOVED lines=12> */
.L_x_15410:
[----:B------:R-:W-:Y:S02]  /*e940*/  IMAD.MOV.U32 R5, RZ, RZ, R20 ;  /* 0x000000ffff057224 */ /* 0x000fe400078e0014 */
.L_x_15411:
[----:B------:R-:W-:Y:S05]  /*e950*/  BSYNC B1 ;  /* 0x0000000000017941 */ /* 0x000fea0003800000 */
.L_x_15409:
        /* <DEDUP_REMOVED lines=16> */
.L_x_15415:
[----:B------:R-:W-:Y:S05]  /*ea60*/  BSYNC B2 ;  /* 0x0000000000027941 */ /* 0x000fea0003800000 */
.L_x_15414:
        /* <DEDUP_REMOVED lines=44> */
.L_x_15413:
[----:B------:R-:W-:Y:S05]  /*ed30*/  BSYNC B1 ;  /* 0x0000000000017941 */ /* 0x000fea0003800000 */
.L_x_15412:
        /* <DEDUP_REMOVED lines=10> */
.L_x_15408:
        /* <DEDUP_REMOVED lines=12> */
.L_x_15417:
[----:B------:R-:W-:Y:S02]  /*eea0*/  IMAD.MOV.U32 R34, RZ, RZ, R20 ;  /* 0x000000ffff227224 */ /* 0x000fe400078e0014 */
.L_x_15418:
[----:B------:R-:W-:Y:S05]  /*eeb0*/  BSYNC B1 ;  /* 0x0000000000017941 */ /* 0x000fea0003800000 */
.L_x_15416:
        /* <DEDUP_REMOVED lines=16> */
.L_x_15422:
[----:B------:R-:W-:Y:S05]  /*efc0*/  BSYNC B2 ;  /* 0x0000000000027941 */ /* 0x000fea0003800000 */
.L_x_15421:
        /* <DEDUP_REMOVED lines=44> */
.L_x_15420:
[----:B------:R-:W-:Y:S05]  /*f290*/  BSYNC B1 ;  /* 0x0000000000017941 */ /* 0x000fea0003800000 */
.L_x_15419:
        /* <DEDUP_REMOVED lines=12> */
.L_x_15423:
        /* <DEDUP_REMOVED lines=12> */
.L_x_15426:
[----:B------:R-:W-:Y:S02]  /*f420*/  IMAD.MOV.U32 R4, RZ, RZ, R20 ;  /* 0x000000ffff047224 */ /* 0x000fe400078e0014 */
.L_x_15427:
[----:B------:R-:W-:Y:S05]  /*f430*/  BSYNC B1 ;  /* 0x0000000000017941 */ /* 0x000fea0003800000 */
.L_x_15425:
        /* <DEDUP_REMOVED lines=16> */
.L_x_15431:
[----:B------:R-:W-:Y:S05]  /*f540*/  BSYNC B2 ;  /* 0x0000000000027941 */ /* 0x000fea0003800000 */
.L_x_15430:
        /* <DEDUP_REMOVED lines=44> */
.L_x_15429:
[----:B------:R-:W-:Y:S05]  /*f810*/  BSYNC B1 ;  /* 0x0000000000017941 */ /* 0x000fea0003800000 */
.L_x_15428:
        /* <DEDUP_REMOVED lines=10> */
.L_x_15424:
        /* <DEDUP_REMOVED lines=12> */
.L_x_15433:
[----:B------:R-:W-:Y:S02]  /*f980*/  IMAD.MOV.U32 R34, RZ, RZ, R20 ;  /* 0x000000ffff227224 */ /* 0x000fe400078e0014 */
.L_x_15434:
[----:B------:R-:W-:Y:S05]  /*f990*/  BSYNC B1 ;  /* 0x0000000000017941 */ /* 0x000fea0003800000 */
.L_x_15432:
        /* <DEDUP_REMOVED lines=16> */
.L_x_15438:
[----:B------:R-:W-:Y:S05]  /*faa0*/  BSYNC B2 ;  /* 0x0000000000027941 */ /* 0x000fea0003800000 */
.L_x_15437:
        /* <DEDUP_REMOVED lines=44> */
.L_x_15436:
[----:B------:R-:W-:Y:S05]  /*fd70*/  BSYNC B1 ;  /* 0x0000000000017941 */ /* 0x000fea0003800000 */
.L_x_15435:
        /* <DEDUP_REMOVED lines=12> */
.L_x_15439:
        /* <DEDUP_REMOVED lines=12> */
.L_x_15442:
[----:B------:R-:W-:Y:S02]  /*ff00*/  IMAD.MOV.U32 R3, RZ, RZ, R20 ;  /* 0x000000ffff037224 */ /* 0x000fe400078e0014 */
.L_x_15443:
[----:B------:R-:W-:Y:S05]  /*ff10*/  BSYNC B1 ;  /* 0x0000000000017941 */ /* 0x000fea0003800000 */
.L_x_15441:
        /* <DEDUP_REMOVED lines=16> */
.L_x_15447:
[----:B------:R-:W-:Y:S05]  /*10020*/  BSYNC B2 ;  /* 0x0000000000027941 */ /* 0x000fea0003800000 */
.L_x_15446:
        /* <DEDUP_REMOVED lines=44> */
.L_x_15445:
[----:B------:R-:W-:Y:S05]  /*102f0*/  BSYNC B1 ;  /* 0x0000000000017941 */ /* 0x000fea0003800000 */
.L_x_15444:
        /* <DEDUP_REMOVED lines=10> */
.L_x_15440:
        /* <DEDUP_REMOVED lines=12> */
.L_x_15449:
[----:B------:R-:W-:Y:S02]  /*10460*/  IMAD.MOV.U32 R26, RZ, RZ, R20 ;  /* 0x000000ffff1a7224 */ /* 0x000fe400078e0014 */
.L_x_15450:
[----:B------:R-:W-:Y:S05]  /*10470*/  BSYNC B1 ;  /* 0x0000000000017941 */ /* 0x000fea0003800000 */
.L_x_15448:
        /* <DEDUP_REMOVED lines=16> */
.L_x_15454:
[----:B------:R-:W-:Y:S05]  /*10580*/  BSYNC B2 ;  /* 0x0000000000027941 */ /* 0x000fea0003800000 */
.L_x_15453:
        /* <DEDUP_REMOVED lines=44> */
.L_x_15452:
[----:B------:R-:W-:Y:S05]  /*10850*/  BSYNC B1 ;  /* 0x0000000000017941 */ /* 0x000fea0003800000 */
.L_x_15451:
        /* <DEDUP_REMOVED lines=12> */
.L_x_15455:
        /* <DEDUP_REMOVED lines=12> */
.L_x_15458:
[----:B------:R-:W-:Y:S02]  /*109e0*/  IMAD.MOV.U32 R2, RZ, RZ, R20 ;  /* 0x000000ffff027224 */ /* 0x000fe400078e0014 */
.L_x_15459:
[----:B------:R-:W-:Y:S05]  /*109f0*/  BSYNC B1 ;  /* 0x0000000000017941 */ /* 0x000fea0003800000 */
.L_x_15457:
        /* <DEDUP_REMOVED lines=16> */
.L_x_15463:
[----:B------:R-:W-:Y:S05]  /*10b00*/  BSYNC B2 ;  /* 0x0000000000027941 */ /* 0x000fea0003800000 */
.L_x_15462:
        /* <DEDUP_REMOVED lines=44> */
.L_x_15461:
[----:B------:R-:W-:Y:S05]  /*10dd0*/  BSYNC B1 ;  /* 0x0000000000017941 */ /* 0x000fea0003800000 */
.L_x_15460:
        /* <DEDUP_REMOVED lines=10> */
.L_x_15456:
        /* <DEDUP_REMOVED lines=12> */
.L_x_15465:
[----:B------:R-:W-:Y:S02]  /*10f40*/  IMAD.MOV.U32 R26, RZ, RZ, R20 ;  /* 0x000000ffff1a7224 */ /* 0x000fe400078e0014 */
.L_x_15466:
[----:B------:R-:W-:Y:S05]  /*10f50*/  BSYNC B1 ;  /* 0x0000000000017941 */ /* 0x000fea0003800000 */
.L_x_15464:
        /* <DEDUP_REMOVED lines=16> */
.L_x_15470:
[----:B------:R-:W-:Y:S05]  /*11060*/  BSYNC B2 ;  /* 0x0000000000027941 */ /* 0x000fea0003800000 */
.L_x_15469:
        /* <DEDUP_REMOVED lines=44> */
.L_x_15468:
[----:B------:R-:W-:Y:S05]  /*11330*/  BSYNC B1 ;  /* 0x0000000000017941 */ /* 0x000fea0003800000 */
.L_x_15467:
        /* <DEDUP_REMOVED lines=13> */
.L_x_15471:
        /* <DEDUP_REMOVED lines=12> */
.L_x_15474:
[----:B------:R-:W-:Y:S02]  /*114d0*/  IMAD.MOV.U32 R0, RZ, RZ, R20 ;  /* 0x000000ffff007224 */ /* 0x000fe400078e0014 */
.L_x_15475:
[----:B------:R-:W-:Y:S05]  /*114e0*/  BSYNC B1 ;  /* 0x0000000000017941 */ /* 0x000fea0003800000 */
.L_x_15473:
        /* <DEDUP_REMOVED lines=18> */
.L_x_15479:
[----:B------:R-:W-:Y:S05]  /*11610*/  BSYNC B2 ;  /* 0x0000000000027941 */ /* 0x000fea0003800000 */
.L_x_15478:
        /* <DEDUP_REMOVED lines=44> */
.L_x_15477:
[----:B------:R-:W-:Y:S05]  /*118e0*/  BSYNC B1 ;  /* 0x0000000000017941 */ /* 0x000fea0003800000 */
.L_x_15476:
        /* <DEDUP_REMOVED lines=10> */
.L_x_15472:
        /* <DEDUP_REMOVED lines=15> */
[----:B------:R-:W-:Y:S01]  /*11a80*/  SEL R29, RZ, 0x1, P5 ;  /* 0x00000001ff1d7807 */ /* 0x000fe20002800000 */
[----:B------:R-:W-:Y:S01]  /*11a90*/  IMAD.WIDE.U32 R26, R118, R121, c[0x0][0x188] ;  /* 0x00006200761a7625 */ /* 0x000fe200078e0079 */
[----:B------:R-:W-:Y:S02]  /*11aa0*/  LOP3.LUT R28, R24, R28, R30, 0xfe, !PT ;  /* 0x0000001c181c7212 */ /* 0x000fe400078efe1e */
[----:B------:R-:W-:Y:S01]  /*11ab0*/  LOP3.LUT R31, R25, R33, R31, 0xfe, !PT ;  /* 0x00000021191f7212 */ /* 0x000fe200078efe1f */
[----:B------:R-:W-:Y:S01]  /*11ac0*/  IMAD.WIDE.U32 R32, R118, R125, c[0x0][0x190] ;  /* 0x0000640076207625 */ /* 0x000fe200078e007d */
[----:B------:R-:W-:Y:S01]  /*11ad0*/  LOP3.LUT R30, R28, R29, RZ, 0xfc, !PT ;  /* 0x0000001d1c1e7212 */ /* 0x000fe200078efcff */
[----:B------:R-:W-:Y:S01]  /*11ae0*/  STG.E.128 [R26.64], R48 ;  /* 0x000000301a007986 */ /* 0x000fe2000c101d06 */
[----:B------:R-:W-:Y:S02]  /*11af0*/  LOP3.LUT P6, RZ, R9, 0x20, RZ, 0xc0, !PT ;  /* 0x0000002009ff7812 */ /* 0x000fe400078cc0ff */
[----:B------:R-:W-:Y:S01]  /*11b00*/  IADD3 R119, R117, 0x60, RZ ;  /* 0x0000006075777810 */ /* 0x000fe20007ffe0ff */
[----:B------:R0:W-:Y:S04]  /*11b10*/  STG.E.128 [R26.64+0x10], R44 ;  /* 0x0000102c1a007986 */ /* 0x0001e8000c101d06 */
[----:B------:R1:W-:Y:S01]  /*11b20*/  STG.E.64 [R32.64], R30 ;  /* 0x0000001e20007986 */ /* 0x0003e2000c101b06 */
[----:B------:R-:W-:-:S05]  /*11b30*/  IMAD.WIDE.U32 R28, R119, R124, c[0x0][0x170] ;  /* 0x00005c00771c7625 */ /* 0x000fca00078e007c */
[----:B------:R-:W-:-:S04]  /*11b40*/  @P6 IMAD.WIDE.U32 R24, R119, R124, c[0x0][0x178] ;  /* 0x00005e0077186625 */ /* 0x000fc800078e007c */
        /* <DEDUP_REMOVED lines=21> */
.L_x_15480:
        /* <DEDUP_REMOVED lines=16> */
.L_x_15482:
[----:B-1----:R-:W-:Y:S02]  /*11da0*/  IMAD.MOV.U32 R36, RZ, RZ, R20 ;  /* 0x000000ffff247224 */ /* 0x002fe400078e0014 */
.L_x_15483:
[----:B------:R-:W-:Y:S05]  /*11db0*/  BSYNC B1 ;  /* 0x0000000000017941 */ /* 0x000fea0003800000 */
.L_x_15481:
        /* <DEDUP_REMOVED lines=16> */
.L_x_15487:
[----:B------:R-:W-:Y:S05]  /*11ec0*/  BSYNC B2 ;  /* 0x0000000000027941 */ /* 0x000fea0003800000 */
.L_x_15486:
        /* <DEDUP_REMOVED lines=44> */
.L_x_15485:
[----:B------:R-:W-:Y:S05]  /*12190*/  BSYNC B1 ;  /* 0x0000000000017941 */ /* 0x000fea0003800000 */
.L_x_15484:
        /* <DEDUP_REMOVED lines=15> */
.L_x_15488:
        /* <DEDUP_REMOVED lines=12> */
.L_x_15491:
[----:B------:R-:W-:Y:S02]  /*12350*/  IMAD.MOV.U32 R8, RZ, RZ, R20 ;  /* 0x000000ffff087224 */ /* 0x000fe400078e0014 */
.L_x_15492:
[----:B------:R-:W-:Y:S05]  /*12360*/  BSYNC B1 ;  /* 0x0000000000017941 */ /* 0x000fea0003800000 */
.L_x_15490:
        /* <DEDUP_REMOVED lines=16> */
.L_x_15496:
[----:B------:R-:W-:Y:S05]  /*12470*/  BSYNC B2 ;  /* 0x0000000000027941 */ /* 0x000fea0003800000 */
.L_x_15495:
        /* <DEDUP_REMOVED lines=44> */
.L_x_15494:
[----:B------:R-:W-:Y:S05]  /*12740*/  BSYNC B1 ;  /* 0x0000000000017941 */ /* 0x000fea0003800000 */
.L_x_15493:
        /* <DEDUP_REMOVED lines=10> */
.L_x_15489:
        /* <DEDUP_REMOVED lines=12> */
.L_x_15498:
[----:B------:R-:W-:Y:S02]  /*128b0*/  IMAD.MOV.U32 R36, RZ, RZ, R20 ;  /* 0x000000ffff247224 */ /* 0x000fe400078e0014 */
.L_x_15499:
[----:B------:R-:W-:Y:S05]  /*128c0*/  BSYNC B1 ;  /* 0x0000000000017941 */ /* 0x000fea0003800000 */
.L_x_15497:
        /* <DEDUP_REMOVED lines=16> */
.L_x_15503:
[----:B------:R-:W-:Y:S05]  /*129d0*/  BSYNC B2 ;  /* 0x0000000000027941 */ /* 0x000fea0003800000 */
.L_x_15502:
        /* <DEDUP_REMOVED lines=44> */
.L_x_15501:
[----:B------:R-:W-:Y:S05]  /*12ca0*/  BSYNC B1 ;  /* 0x0000000000017941 */ /* 0x000fea0003800000 */
.L_x_15500:
        /* <DEDUP_REMOVED lines=14> */
.L_x_15504:
        /* <DEDUP_REMOVED lines=12> */
.L_x_15507:
[----:B------:R-:W-:Y:S02]  /*12e50*/  IMAD.MOV.U32 R7, RZ, RZ, R20 ;  /* 0x000000ffff077224 */ /* 0x000fe400078e0014 */
.L_x_15508:
[----:B------:R-:W-:Y:S05]  /*12e60*/  BSYNC B1 ;  /* 0x0000000000017941 */ /* 0x000fea0003800000 */
.L_x_15506:
        /* <DEDUP_REMOVED lines=16> */
.L_x_15512:
[----:B------:R-:W-:Y:S05]  /*12f70*/  BSYNC B2 ;  /* 0x0000000000027941 */ /* 0x000fea0003800000 */
.L_x_15511:
        /* <DEDUP_REMOVED lines=44> */
.L_x_15510:
[----:B------:R-:W-:Y:S05]  /*13240*/  BSYNC B1 ;  /* 0x0000000000017941 */ /* 0x000fea0003800000 */
.L_x_15509:
        /* <DEDUP_REMOVED lines=10> */
.L_x_15505:
        /* <DEDUP_REMOVED lines=12> */
.L_x_15514:
[----:B------:R-:W-:Y:S02]  /*133b0*/  IMAD.MOV.U32 R24, RZ, RZ, R20 ;  /* 0x000000ffff187224 */ /* 0x000fe400078e0014 */
.L_x_15515:
[----:B------:R-:W-:Y:S05]  /*133c0*/  BSYNC B1 ;  /* 0x0000000000017941 */ /* 0x000fea0003800000 */
.L_x_15513:
        /* <DEDUP_REMOVED lines=16> */
.L_x_15519:
[----:B------:R-:W-:Y:S05]  /*134d0*/  BSYNC B2 ;  /* 0x0000000000027941 */ /* 0x000fea0003800000 */
.L_x_15518:
        /* <DEDUP_REMOVED lines=44> */
.L_x_15517:
[----:B------:R-:W-:Y:S05]  /*137a0*/  BSYNC B1 ;  /* 0x0000000000017941 */ /* 0x000fea0003800000 */
.L_x_15516:
        /* <DEDUP_REMOVED lines=14> */
.L_x_15520:
        /* <DEDUP_REMOVED lines=12> */
.L_x_15523:
[----:B------:R-:W-:Y:S02]  /*13950*/  IMAD.MOV.U32 R6, RZ, RZ, R20 ;  /* 0x000000ffff067224 */ /* 0x000fe400078e0014 */
.L_x_15524:
[----:B------:R-:W-:Y:S05]  /*13960*/  BSYNC B1 ;  /* 0x0000000000017941 */ /* 0x000fea0003800000 */
.L_x_15522:
        /* <DEDUP_REMOVED lines=16> */
.L_x_15528:
[----:B------:R-:W-:Y:S05]  /*13a70*/  BSYNC B2 ;  /* 0x0000000000027941 */ /* 0x000fea0003800000 */
.L_x_15527:
        /* <DEDUP_REMOVED lines=44> */
.L_x_15526:
[----:B------:R-:W-:Y:S05]  /*13d40*/  BSYNC B1 ;  /* 0x0000000000017941 */ /* 0x000fea0003800000 */
.L_x_15525:
        /* <DEDUP_REMOVED lines=10> */
.L_x_15521:
        /* <DEDUP_REMOVED lines=12> */
.L_x_15530:
[----:B------:R-:W-:Y:S02]  /*13eb0*/  IMAD.MOV.U32 R24, RZ, RZ, R20 ;  /* 0x000000ffff187224 */ /* 0x000fe400078e0014 */
.L_x_15531:
[----:B------:R-:W-:Y:S05]  /*13ec0*/  BSYNC B1 ;  /* 0x0000000000017941 */ /* 0x000fea0003800000 */
.L_x_15529:
        /* <DEDUP_REMOVED lines=16> */
.L_x_15535:
[----:B------:R-:W-:Y:S05]  /*13fd0*/  BSYNC B2 ;  /* 0x0000000000027941 */ /* 0x000fea0003800000 */
.L_x_15534:
        /* <DEDUP_REMOVED lines=44> */
.L_x_15533:
[----:B------:R-:W-:Y:S05]  /*142a0*/  BSYNC B1 ;  /* 0x0000000000017941 */ /* 0x000fea0003800000 */
.L_x_15532:
        /* <DEDUP_REMOVED lines=12> */
.L_x_15536:
        /* <DEDUP_REMOVED lines=12> */
.L_x_15539:
[----:B------:R-:W-:Y:S02]  /*14430*/  IMAD.MOV.U32 R5, RZ, RZ, R20 ;  /* 0x000000ffff057224 */ /* 0x000fe400078e0014 */
.L_x_15540:
[----:B------:R-:W-:Y:S05]  /*14440*/  BSYNC B1 ;  /* 0x0000000000017941 */ /* 0x000fea0003800000 */
.L_x_15538:
        /* <DEDUP_REMOVED lines=16> */
.L_x_15544:
[----:B------:R-:W-:Y:S05]  /*14550*/  BSYNC B2 ;  /* 0x0000000000027941 */ /* 0x000fea0003800000 */
.L_x_15543:
        /* <DEDUP_REMOVED lines=44> */
.L_x_15542:
[----:B------:R-:W-:Y:S05]  /*14820*/  BSYNC B1 ;  /* 0x0000000000017941 */ /* 0x000fea0003800000 */
.L_x_15541:
        /* <DEDUP_REMOVED lines=10> */
.L_x_15537:
        /* <DEDUP_REMOVED lines=12> */
.L_x_15546:
[----:B------:R-:W-:Y:S02]  /*14990*/  IMAD.MOV.U32 R34, RZ, RZ, R20 ;  /* 0x000000ffff227224 */ /* 0x000fe400078e0014 */
.L_x_15547:
[----:B------:R-:W-:Y:S05]  /*149a0*/  BSYNC B1 ;  /* 0x0000000000017941 */ /* 0x000fea0003800000 */
.L_x_15545:
        /* <DEDUP_REMOVED lines=16> */
.L_x_15551:
[----:B------:R-:W-:Y:S05]  /*14ab0*/  BSYNC B2 ;  /* 0x0000000000027941 */ /* 0x000fea0003800000 */
.L_x_15550:
        /* <DEDUP_REMOVED lines=44> */
.L_x_15549:
[----:B------:R-:W-:Y:S05]  /*14d80*/  BSYNC B1 ;  /* 0x0000000000017941 */ /* 0x000fea0003800000 */
.L_x_15548:
        /* <DEDUP_REMOVED lines=12> */
.L_x_15552:
        /* <DEDUP_REMOVED lines=12> */
.L_x_15555:
[----:B------:R-:W-:Y:S02]  /*14f10*/  IMAD.MOV.U32 R4, RZ, RZ, R20 ;  /* 0x000000ffff047224 */ /* 0x000fe400078e0014 */
.L_x_15556:
[----:B------:R-:W-:Y:S05]  /*14f20*/  BSYNC B1 ;  /* 0x0000000000017941 */ /* 0x000fea0003800000 */
.L_x_15554:
        /* <DEDUP_REMOVED lines=16> */
.L_x_15560:
[----:B------:R-:W-:Y:S05]  /*15030*/  BSYNC B2 ;  /* 0x0000000000027941 */ /* 0x000fea0003800000 */
.L_x_15559:
        /* <DEDUP_REMOVED lines=44> */
.L_x_15558:
[----:B------:R-:W-:Y:S05]  /*15300*/  BSYNC B1 ;  /* 0x0000000000017941 */ /* 0x000fea0003800000 */
.L_x_15557:
        /* <DEDUP_REMOVED lines=10> */
.L_x_15553:
        /* <DEDUP_REMOVED lines=12> */
.L_x_15562:
[----:B------:R-:W-:Y:S02]  /*15470*/  IMAD.MOV.U32 R34, RZ, RZ, R20 ;  /* 0x000000ffff227224 */ /* 0x000fe400078e0014 */
.L_x_15563:
[----:B------:R-:W-:Y:S05]  /*15480*/  BSYNC B1 ;  /* 0x0000000000017941 */ /* 0x000fea0003800000 */
.L_x_15561:
        /* <DEDUP_REMOVED lines=16> */
.L_x_15567:
[----:B------:R-:W-:Y:S05]  /*15590*/  BSYNC B2 ;  /* 0x0000000000027941 */ /* 0x000fea0003800000 */
.L_x_15566:
        /* <DEDUP_REMOVED lines=44> */
.L_x_15565:
[----:B------:R-:W-:Y:S05]  /*15860*/  BSYNC B1 ;  /* 0x0000000000017941 */ /* 0x000fea0003800000 */
.L_x_15564:
        /* <DEDUP_REMOVED lines=12> */
.L_x_15568:
        /* <DEDUP_REMOVED lines=12> */
.L_x_15571:
[----:B------:R-:W-:Y:S02]  /*159f0*/  IMAD.MOV.U32 R3, RZ, RZ, R20 ;  /* 0x000000ffff037224 */ /* 0x000fe400078e0014 */
.L_x_15572:
[----:B------:R-:W-:Y:S05]  /*15a00*/  BSYNC B1 ;  /* 0x0000000000017941 */ /* 0x000fea0003800000 */
.L_x_15570:
        /* <DEDUP_REMOVED lines=16> */
.L_x_15576:
[----:B------:R-:W-:Y:S05]  /*15b10*/  BSYNC B2 ;  /* 0x0000000000027941 */ /* 0x000fea0003800000 */
.L_x_15575:
        /* <DEDUP_REMOVED lines=44> */
.L_x_15574:
[----:B------:R-:W-:Y:S05]  /*15de0*/  BSYNC B1 ;  /* 0x0000000000017941 */ /* 0x000fea0003800000 */
.L_x_15573:
        /* <DEDUP_REMOVED lines=10> */
.L_x_15569:
        /* <DEDUP_REMOVED lines=12> */
.L_x_15578:
[----:B------:R-:W-:Y:S02]  /*15f50*/  IMAD.MOV.U32 R26, RZ, RZ, R20 ;  /* 0x000000ffff1a7224 */ /* 0x000fe400078e0014 */
.L_x_15579:
[----:B------:R-:W-:Y:S05]  /*15f60*/  BSYNC B1 ;  /* 0x0000000000017941 */ /* 0x000fea0003800000 */
.L_x_15577:
        /* <DEDUP_REMOVED lines=16> */
.L_x_15583:
[----:B------:R-:W-:Y:S05]  /*16070*/  BSYNC B2 ;  /* 0x0000000000027941 */ /* 0x000fea0003800000 */
.L_x_15582:
        /* <DEDUP_REMOVED lines=44> */
.L_x_15581:
[----:B------:R-:W-:Y:S05]  /*16340*/  BSYNC B1 ;  /* 0x0000000000017941 */ /* 0x000fea0003800000 */
.L_x_15580:
        /* <DEDUP_REMOVED lines=12> */
.L_x_15584:
        /* <DEDUP_REMOVED lines=12> */
.L_x_15587:
[----:B------:R-:W-:Y:S02]  /*164d0*/  IMAD.MOV.U32 R2, RZ, RZ, R20 ;  /* 0x000000ffff027224 */ /* 0x000fe400078e0014 */
.L_x_15588:
[----:B------:R-:W-:Y:S05]  /*164e0*/  BSYNC B1 ;  /* 0x0000000000017941 */ /* 0x000fea0003800000 */
.L_x_15586:
        /* <DEDUP_REMOVED lines=16> */
.L_x_15592:
[----:B------:R-:W-:Y:S05]  /*165f0*/  BSYNC B2 ;  /* 0x0000000000027941 */ /* 0x000fea0003800000 */
.L_x_15591:
        /* <DEDUP_REMOVED lines=44> */
.L_x_15590:
[----:B------:R-:W-:Y:S05]  /*168c0*/  BSYNC B1 ;  /* 0x0000000000017941 */ /* 0x000fea0003800000 */
.L_x_15589:
        /* <DEDUP_REMOVED lines=10> */
.L_x_15585:
        /* <DEDUP_REMOVED lines=12> */
.L_x_15594:
[----:B------:R-:W-:Y:S02]  /*16a30*/  IMAD.MOV.U32 R26, RZ, RZ, R20 ;  /* 0x000000ffff1a7224 */ /* 0x000fe400078e0014 */
.L_x_15595:
[----:B------:R-:W-:Y:S05]  /*16a40*/  BSYNC B1 ;  /* 0x0000000000017941 */ /* 0x000fea0003800000 */
.L_x_15593:
        /* <DEDUP_REMOVED lines=16> */
.L_x_15599:
[----:B------:R-:W-:Y:S05]  /*16b50*/  BSYNC B2 ;  /* 0x0000000000027941 */ /* 0x000fea0003800000 */
.L_x_15598:
        /* <DEDUP_REMOVED lines=44> */
.L_x_15597:
[----:B------:R-:W-:Y:S05]  /*16e20*/  BSYNC B1 ;  /* 0x0000000000017941 */ /* 0x000fea0003800000 */
.L_x_15596:
        /* <DEDUP_REMOVED lines=13> */
.L_x_15600:
        /* <DEDUP_REMOVED lines=12> */
.L_x_15603:
[----:B------:R-:W-:Y:S02]  /*16fc0*/  IMAD.MOV.U32 R0, RZ, RZ, R20 ;  /* 0x000000ffff007224 */ /* 0x000fe400078e0014 */
.L_x_15604:
[----:B------:R-:W-:Y:S05]  /*16fd0*/  BSYNC B1 ;  /* 0x0000000000017941 */ /* 0x000fea0003800000 */
.L_x_15602:
        /* <DEDUP_REMOVED lines=18> */
.L_x_15608:
[----:B------:R-:W-:Y:S05]  /*17100*/  BSYNC B2 ;  /* 0x0000000000027941 */ /* 0x000fea0003800000 */
.L_x_15607:
        /* <DEDUP_REMOVED lines=44> */
.L_x_15606:
[----:B------:R-:W-:Y:S05]  /*173d0*/  BSYNC B1 ;  /* 0x0000000000017941 */ /* 0x000fea0003800000 */
.L_x_15605:
        /* <DEDUP_REMOVED lines=10> */
.L_x_15601:
[----:B------:R-:W-:Y:S02]  /*17480*/  SEL R25, RZ, 0x1000000, P5 ;  /* 0x01000000ff197807 */ /* 0x000fe40002800000 */
[----:B------:R-:W-:Y:S02]  /*17490*/  SEL R26, RZ, 0x10000, P4 ;  /* 0x00010000ff1a7807 */ /* 0x000fe40002000000 */
[----:B------:R-:W-:Y:S02]  /*174a0*/  SEL R29, RZ, 0x100, P3 ;  /* 0x00000100ff1d7807 */ /* 0x000fe40001800000 */
[----:B------:R-:W-:Y:S02]  /*174b0*/  SEL R24, RZ, 0x1, P1 ;  /* 0x00000001ff187807 */ /* 0x000fe40000800000 */
[C---:B------:R-:W-:Y:S02]  /*174c0*/  LOP3.LUT P4, RZ, R9.reuse, 0x4, RZ, 0xc0, !PT ;  /* 0x0000000409ff7812 */ /* 0x040fe4000788c0ff */
[----:B------:R-:W-:-:S02]  /*174d0*/  LOP3.LUT P3, RZ, R9, 0x2, RZ, 0xc0, !PT ;  /* 0x0000000209ff7812 */ /* 0x000fc4000786c0ff */
[----:B------:R-:W-:Y:S01]  /*174e0*/  LOP3.LUT R29, R29, R25, R26, 0xfe, !PT ;  /* 0x000000191d1d7212 */ /* 0x000fe200078efe1a */
[----:B------:R-:W-:Y:S01]  /*174f0*/  IMAD.WIDE.U32 R24, R24, 0x1000000, RZ ;  /* 0x0100000018187825 */ /* 0x000fe200078e00ff */
[----:B------:R-:W-:Y:S02]  /*17500*/  SEL R27, RZ, 0x1, P2 ;  /* 0x00000001ff1b7807 */ /* 0x000fe40001000000 */
[----:B------:R-:W-:Y:S02]  /*17510*/  SEL R26, RZ, 0x1, P3 ;  /* 0x00000001ff1a7807 */ /* 0x000fe40001800000 */
[----:B------:R-:W-:Y:S02]  /*17520*/  SEL R28, RZ, 0x1, P4 ;  /* 0x00000001ff1c7807 */ /* 0x000fe40002000000 */
[----:B------:R-:W-:Y:S01]  /*17530*/  LOP3.LUT R25, R25, R29, R27, 0xfe, !PT ;  /* 0x0000001d19197212 */ /* 0x000fe200078efe1b */
[----:B------:R-:W-:Y:S01]  /*17540*/  IMAD.WIDE.U32 R26, R26, 0x10000, RZ ;  /* 0x000100001a1a7825 */ /* 0x000fe200078e00ff */
[----:B------:R-:W-:-:S02]  /*17550*/  LOP3.LUT P6, RZ, R9, 0x20, RZ, 0xc0, !PT ;  /* 0x0000002009ff7812 */ /* 0x000fc400078cc0ff */
[----:B------:R-:W-:Y:S01]  /*17560*/  LOP3.LUT P5, RZ, R9, 0x8, RZ, 0xc0, !PT ;  /* 0x0000000809ff7812 */ /* 0x000fe200078ac0ff */
[----:B------:R-:W-:Y:S01]  /*17570*/  IMAD.WIDE.U32 R28, R28, 0x100, RZ ;  /* 0x000001001c1c7825 */ /* 0x000fe200078e00ff */
[----:B------:R-:W-:-:S04]  /*17580*/  IADD3 R120, R117, 0x80, RZ ;  /* 0x0000008075787810 */ /* 0x000fc80007ffe0ff */
[----:B------:R-:W-:Y:S02]  /*17590*/  LOP3.LUT R25, R29, R25, R27, 0xfe, !PT ;  /* 0x000000191d197212 */ /* 0x000fe400078efe1b */
[----:B------:R-:W-:Y:S01]  /*175a0*/  LOP3.LUT R24, R28, R24, R26, 0xfe, !PT ;  /* 0x000000181c187212 */ /* 0x000fe200078efe1a */
[----:B------:R-:W-:Y:S01]  /*175b0*/  IMAD.WIDE.U32 R26, R119, R121, c[0x0][0x188] ;  /* 0x00006200771a7625 */ /* 0x000fe200078e0079 */
[----:B------:R-:W-:-:S04]  /*175c0*/  SEL R29, RZ, 0x1, P5 ;  /* 0x00000001ff1d7807 */ /* 0x000fc80002800000 */
[----:B------:R-:W-:Y:S01]  /*175d0*/  LOP3.LUT R24, R24, R29, RZ, 0xfc, !PT ;  /* 0x0000001d18187212 */ /* 0x000fe200078efcff */
[----:B------:R-:W-:Y:S01]  /*175e0*/  IMAD.WIDE.U32 R28, R119, R125, c[0x0][0x190] ;  /* 0x00006400771c7625 */ /* 0x000fe200078e007d */
[----:B------:R-:W-:Y:S04]  /*175f0*/  STG.E.128 [R26.64], R40 ;  /* 0x000000281a007986 */ /* 0x000fe8000c101d06 */
[----:B------:R-:W-:Y:S04]  /*17600*/  STG.E.128 [R26.64+0x10], R36 ;  /* 0x000010241a007986 */ /* 0x000fe8000c101d06 */
[----:B------:R0:W-:Y:S02]  /*17610*/  STG.E.64 [R28.64], R24 ;  /* 0x000000181c007986 */ /* 0x0001e4000c101b06 */
[----:B0-----:R-:W-:-:S04]  /*17620*/  @P6 IMAD.WIDE.U32 R24, R120, R124, c[0x0][0x178] ;  /* 0x00005e0078186625 */ /* 0x001fc800078e007c */
[----:B------:R-:W-:-:S04]  /*17630*/  @P0 IMAD.WIDE.U32 R26, R120, R121, c[0x0][0x180] ;  /* 0x00006000781a0625 */ /* 0x000fc800078e0079 */
[----:B------:R-:W-:Y:S01]  /*17640*/  IMAD.WIDE.U32 R28, R120, R124, c[0x0][0x170] ;  /* 0x00005c00781c7625 */ /* 0x000fe200078e007c */
        /* <DEDUP_REMOVED lines=13> */
[----:B------:R-:W-:-:S05]  /*17720*/  IMAD.WIDE.U32 R30, R30, 0x1000000, RZ ;  /* 0x010000001e1e7825 */ /* 0x000fca00078e00ff */
[----:B------:R-:W-:Y:S02]  /*17730*/  LOP3.LUT R105, R33, R105, R31, 0xfe, !PT ;  /* 0x0000006921697212 */ /* 0x000fe400078efe1f */
[----:B------:R-:W-:Y:S02]  /*17740*/  LOP3.LUT R31, R34, R30, R32, 0xfe, !PT ;  /* 0x0000001e221f7212 */ /* 0x000fe400078efe20 */
[----:B------:R-:W-:Y:S02]  /*17750*/  LOP3.LUT R35, R105, R35, RZ, 0xfc, !PT ;  /* 0x0000002369237212 */ /* 0x000fe400078efcff */
[----:B------:R-:W-:Y:S01]  /*17760*/  LOP3.LUT R34, R31, 0xff, R8, 0xf8, !PT ;  /* 0x000000ff1f227812 */ /* 0x000fe200078ef808 */
[----:B------:R-:W-:-:S05]  /*17770*/  IMAD.WIDE.U32 R30, R119, R125, c[0x0][0x198] ;  /* 0x00006600771e7625 */ /* 0x000fca00078e007d */
[----:B------:R0:W-:Y:S02]  /*17780*/  STG.E.64 [R30.64], R34 ;  /* 0x000000221e007986 */ /* 0x0001e4000c101b06 */
.L_x_15609:
[----:B------:R1:W5:Y:S04]  /*17790*/  @P6 LDG.E.128 R76, [R24.64] ;  /* 0x00000006184c6981 */ /* 0x000368000c1e1d00 */
        /* <DEDUP_REMOVED lines=15> */
.L_x_15611:
[----:B-1----:R-:W-:Y:S02]  /*17890*/  IMAD.MOV.U32 R34, RZ, RZ, R20 ;  /* 0x000000ffff227224 */ /* 0x002fe400078e0014 */
.L_x_15612:
[----:B------:R-:W-:Y:S05]  /*178a0*/  BSYNC B1 ;  /* 0x0000000000017941 */ /* 0x000fea0003800000 */
.L_x_15610:
        /* <DEDUP_REMOVED lines=16> */
.L_x_15616:
[----:B------:R-:W-:Y:S05]  /*179b0*/  BSYNC B2 ;  /* 0x0000000000027941 */ /* 0x000fea0003800000 */
.L_x_15615:
        /* <DEDUP_REMOVED lines=44> */
.L_x_15614:
[----:B------:R-:W-:Y:S05]  /*17c80*/  BSYNC B1 ;  /* 0x0000000000017941 */ /* 0x000fea0003800000 */
.L_x_15613:
        /* <DEDUP_REMOVED lines=15> */
.L_x_15617:
        /* <DEDUP_REMOVED lines=12> */
.L_x_15620:
[----:B------:R-:W-:Y:S02]  /*17e40*/  IMAD.MOV.U32 R8, RZ, RZ, R20 ;  /* 0x000000ffff087224 */ /* 0x000fe400078e0014 */
.L_x_15621:
[----:B------:R-:W-:Y:S05]  /*17e50*/  BSYNC B1 ;  /* 0x0000000000017941 */ /* 0x000fea0003800000 */
.L_x_15619:
        /* <DEDUP_REMOVED lines=16> */
.L_x_15625:
[----:B------:R-:W-:Y:S05]  /*17f60*/  BSYNC B2 ;  /* 0x0000000000027941 */ /* 0x000fea0003800000 */
.L_x_15624:
        /* <DEDUP_REMOVED lines=44> */
.L_x_15623:
[----:B------:R-:W-:Y:S05]  /*18230*/  BSYNC B1 ;  /* 0x0000000000017941 */ /* 0x000fea0003800000 */
.L_x_15622:
[----:B------:R0:W1:Y:S02]  /*18240*/  I2F.U32 R29, R8 ;  /* 0x00000008001d7306 */ /* 0x0000640000201000 */
[----:B0-----:R-:W-:Y:S01]  /*18250*/  PRMT R8, RZ, 0x5410, R76 ;  /* 0x00005410ff087816 */ /* 0x001fe2000000004c */
[----:B-1----:R-:W-:-:S05]  /*18260*/  FFMA.FTZ R29, R29, R122, 1.1641532182693481445e-10 ;  /* 0x2f0000001d1d7423 */ /* 0x002fca000001007a */
[----:B------:R-:W-:Y:S01]  /*18270*/  FSETP.GTU.FTZ.AND P1, PT, R29, c[0x0][0x1e4], PT ;  /* 0x000079001d007a0b */ /* 0x000fe20003f3c000 */
[----:B------:R-:W-:-:S05]  /*18280*/  FMUL.FTZ R29, R8, c[0x0][0x1e8] ;  /* 0x00007a00081d7a20 */ /* 0x000fca0000410000 */
[----:B------:R-:W-:-:S05]  /*18290*/  FSEL R29, R29, RZ, !P1 ;  /* 0x000000ff1d1d7208 */ /* 0x000fca0004800000 */
[----:B------:R-:W-:Y:S01]  /*182a0*/  FADD.FTZ R32, R32, R29 ;  /* 0x0000001d20207221 */ /* 0x000fe20000010000 */
[----:B------:R-:W-:-:S03]  /*182b0*/  SEL R29, RZ, 0x1, P1 ;  /* 0x00000001ff1d7807 */ /* 0x000fc60000800000 */
[----:B------:R-:W-:Y:S01]  /*182c0*/  @P0 FADD.FTZ R32, R72, R32 ;  /* 0x0000002048200221 */ /* 0x000fe20000010000 */
[----:B------:R-:W-:Y:S02]  /*182d0*/  PRMT R8, R29, 0x7610, R8 ;  /* 0x000076101d087816 */ /* 0x000fe40000000008 */
.L_x_15618:
        /* <DEDUP_REMOVED lines=12> */
.L_x_15627:
[----:B------:R-:W-:Y:S02]  /*183a0*/  IMAD.MOV.U32 R33, RZ, RZ, R20 ;  /* 0x000000ffff217224 */ /* 0x000fe400078e0014 */
.L_x_15628:
[----:B------:R-:W-:Y:S05]  /*183b0*/  BSYNC B1 ;  /* 0x0000000000017941 */ /* 0x000fea0003800000 */
.L_x_15626:
        /* <DEDUP_REMOVED lines=16> */
.L_x_15632:
[----:B------:R-:W-:Y:S05]  /*184c0*/  BSYNC B2 ;  /* 0x0000000000027941 */ /* 0x000fea0003800000 */
.L_x_15631:
        /* <DEDUP_REMOVED lines=44> */
.L_x_15630:
[----:B------:R-:W-:Y:S05]  /*18790*/  BSYNC B1 ;  /* 0x0000000000017941 */ /* 0x000fea0003800000 */
.L_x_15629:
        /* <DEDUP_REMOVED lines=14> */
.L_x_15633:
        /* <DEDUP_REMOVED lines=12> */
.L_x_15636:
[----:B------:R-:W-:Y:S02]  /*18940*/  IMAD.MOV.U32 R7, RZ, RZ, R20 ;  /* 0x000000ffff077224 */ /* 0x000fe400078e0014 */
.L_x_15637:
[----:B------:R-:W-:Y:S05]  /*18950*/  BSYNC B1 ;  /* 0x0000000000017941 */ /* 0x000fea0003800000 */
.L_x_15635:
        /* <DEDUP_REMOVED lines=16> */
.L_x_15641:
[----:B------:R-:W-:Y:S05]  /*18a60*/  BSYNC B2 ;  /* 0x0000000000027941 */ /* 0x000fea0003800000 */
.L_x_15640:
        /* <DEDUP_REMOVED lines=44> */
.L_x_15639:
[----:B------:R-:W-:Y:S05]  /*18d30*/  BSYNC B1 ;  /* 0x0000000000017941 */ /* 0x000fea0003800000 */
.L_x_15638:
[----:B------:R-:W0:Y:S02]  /*18d40*/  I2F.U32 R7, R7 ;  /* 0x0000000700077306 */ /* 0x000e240000201000 */
[----:B0-----:R-:W-:Y:S01]  /*18d50*/  FFMA.FTZ R24, R7, R122, 1.1641532182693481445e-10 ;  /* 0x2f00000007187423 */ /* 0x001fe2000001007a */
[----:B------:R-:W-:-:S04]  /*18d60*/  PRMT R7, RZ, 0x7610, R76 ;  /* 0x00007610ff077816 */ /* 0x000fc8000000004c */
[----:B------:R-:W-:Y:S01]  /*18d70*/  FSETP.GTU.FTZ.AND P1, PT, R24, c[0x0][0x1e4], PT ;  /* 0x0000790018007a0b */ /* 0x000fe20003f3c000 */
[----:B------:R-:W-:-:S05]  /*18d80*/  FMUL.FTZ R24, R7, c[0x0][0x1e8] ;  /* 0x00007a0007187a20 */ /* 0x000fca0000410000 */
[----:B------:R-:W-:-:S05]  /*18d90*/  FSEL R24, R24, RZ, !P1 ;  /* 0x000000ff18187208 */ /* 0x000fca0004800000 */
[----:B------:R-:W-:Y:S01]  /*18da0*/  FADD.FTZ R33, R33, R24 ;  /* 0x0000001821217221 */ /* 0x000fe20000010000 */
[----:B------:R-:W-:-:S03]  /*18db0*/  SEL R24, RZ, 0x1, P1 ;  /* 0x00000001ff187807 */ /* 0x000fc60000800000 */
[----:B------:R-:W-:Y:S01]  /*18dc0*/  @P0 FADD.FTZ R33, R73, R33 ;  /* 0x0000002149210221 */ /* 0x000fe20000010000 */
[----:B------:R-:W-:Y:S02]  /*18dd0*/  PRMT R7, R24, 0x7610, R7 ;  /* 0x0000761018077816 */ /* 0x000fe40000000007 */
.L_x_15634:
        /* <DEDUP_REMOVED lines=12> */
.L_x_15643:
[----:B------:R-:W-:Y:S02]  /*18ea0*/  IMAD.MOV.U32 R24, RZ, RZ, R20 ;  /* 0x000000ffff187224 */ /* 0x000fe400078e0014 */
.L_x_15644:
[----:B------:R-:W-:Y:S05]  /*18eb0*/  BSYNC B1 ;  /* 0x0000000000017941 */ /* 0x000fea0003800000 */
.L_x_15642:
        /* <DEDUP_REMOVED lines=16> */
.L_x_15648:
[----:B------:R-:W-:Y:S05]  /*18fc0*/  BSYNC B2 ;  /* 0x0000000000027941 */ /* 0x000fea0003800000 */
.L_x_15647:
        /* <DEDUP_REMOVED lines=44> */
.L_x_15646:
[----:B------:R-:W-:Y:S05]  /*19290*/  BSYNC B1 ;  /* 0x0000000000017941 */ /* 0x000fea0003800000 */
.L_x_15645:
        /* <DEDUP_REMOVED lines=14> */
.L_x_15649:
        /* <DEDUP_REMOVED lines=12> */
.L_x_15652:
[----:B------:R-:W-:Y:S02]  /*19440*/  IMAD.MOV.U32 R6, RZ, RZ, R20 ;  /* 0x000000ffff067224 */ /* 0x000fe400078e0014 */
.L_x_15653:
[----:B------:R-:W-:Y:S05]  /*19450*/  BSYNC B1 ;  /* 0x0000000000017941 */ /* 0x000fea0003800000 */
.L_x_15651:
        /* <DEDUP_REMOVED lines=16> */
.L_x_15657:
[----:B------:R-:W-:Y:S05]  /*19560*/  BSYNC B2 ;  /* 0x0000000000027941 */ /* 0x000fea0003800000 */
.L_x_15656:
        /* <DEDUP_REMOVED lines=44> */
.L_x_15655:
[----:B------:R-:W-:Y:S05]  /*19830*/  BSYNC B1 ;  /* 0x0000000000017941 */ /* 0x000fea0003800000 */
.L_x_15654:
        /* <DEDUP_REMOVED lines=8> */
[----:B------:R-:W-:-:S04]  /*198c0*/  FADD.FTZ R34, R34, R29 ;  /* 0x0000001d22227221 */ /* 0x000fc80000010000 */
[----:B------:R-:W-:Y:S02]  /*198d0*/  @P0 FADD.FTZ R34, R74, R34 ;  /* 0x000000224a220221 */ /* 0x000fe40000010000 */
.L_x_15650:
        /* <DEDUP_REMOVED lines=12> */
.L_x_15659:
[----:B------:R-:W-:Y:S02]  /*199a0*/  IMAD.MOV.U32 R24, RZ, RZ, R20 ;  /* 0x000000ffff187224 */ /* 0x000fe400078e0014 */
.L_x_15660:
[----:B------:R-:W-:Y:S05]  /*199b0*/  BSYNC B1 ;  /* 0x0000000000017941 */ /* 0x000fea0003800000 */
.L_x_15658:
        /* <DEDUP_REMOVED lines=16> */
.L_x_15664:
[----:B------:R-:W-:Y:S05]  /*19ac0*/  BSYNC B2 ;  /* 0x0000000000027941 */ /* 0x000fea0003800000 */
.L_x_15663:
        /* <DEDUP_REMOVED lines=44> */
.L_x_15662:
[----:B------:R-:W-:Y:S05]  /*19d90*/  BSYNC B1 ;  /* 0x0000000000017941 */ /* 0x000fea0003800000 */
.L_x_15661:
        /* <DEDUP_REMOVED lines=12> */
.L_x_15665:
        /* <DEDUP_REMOVED lines=12> */
.L_x_15668:
[----:B------:R-:W-:Y:S02]  /*19f20*/  IMAD.MOV.U32 R5, RZ, RZ, R20 ;  /* 0x000000ffff057224 */ /* 0x000fe400078e0014 */
.L_x_15669:
[----:B------:R-:W-:Y:S05]  /*19f30*/  BSYNC B1 ;  /* 0x0000000000017941 */ /* 0x000fea0003800000 */
.L_x_15667:
        /* <DEDUP_REMOVED lines=16> */
.L_x_15673:
[----:B------:R-:W-:Y:S05]  /*1a040*/  BSYNC B2 ;  /* 0x0000000000027941 */ /* 0x000fea0003800000 */
.L_x_15672:
        /* <DEDUP_REMOVED lines=44> */
.L_x_15671:
[----:B------:R-:W-:Y:S05]  /*1a310*/  BSYNC B1 ;  /* 0x0000000000017941 */ /* 0x000fea0003800000 */
.L_x_15670:
        /* <DEDUP_REMOVED lines=10> */
.L_x_15666:
        /* <DEDUP_REMOVED lines=12> */
.L_x_15675:
[----:B------:R-:W-:Y:S02]  /*1a480*/  IMAD.MOV.U32 R104, RZ, RZ, R20 ;  /* 0x000000ffff687224 */ /* 0x000fe400078e0014 */
.L_x_15676:
[----:B------:R-:W-:Y:S05]  /*1a490*/  BSYNC B1 ;  /* 0x0000000000017941 */ /* 0x000fea0003800000 */
.L_x_15674:
        /* <DEDUP_REMOVED lines=16> */
.L_x_15680:
[----:B------:R-:W-:Y:S05]  /*1a5a0*/  BSYNC B2 ;  /* 0x0000000000027941 */ /* 0x000fea0003800000 */
.L_x_15679:
        /* <DEDUP_REMOVED lines=44> */
.L_x_15678:
[----:B------:R-:W-:Y:S05]  /*1a870*/  BSYNC B1 ;  /* 0x0000000000017941 */ /* 0x000fea0003800000 */
.L_x_15677:
        /* <DEDUP_REMOVED lines=12> */
.L_x_15681:
        /* <DEDUP_REMOVED lines=12> */
.L_x_15684:
[----:B------:R-:W-:Y:S02]  /*1aa00*/  IMAD.MOV.U32 R4, RZ, RZ, R20 ;  /* 0x000000ffff047224 */ /* 0x000fe400078e0014 */
.L_x_15685:
[----:B------:R-:W-:Y:S05]  /*1aa10*/  BSYNC B1 ;  /* 0x0000000000017941 */ /* 0x000fea0003800000 */
.L_x_15683:
        /* <DEDUP_REMOVED lines=16> */
.L_x_15689:
[----:B------:R-:W-:Y:S05]  /*1ab20*/  BSYNC B2 ;  /* 0x0000000000027941 */ /* 0x000fea0003800000 */
.L_x_15688:
        /* <DEDUP_REMOVED lines=44> */
.L_x_15687:
[----:B------:R-:W-:Y:S05]  /*1adf0*/  BSYNC B1 ;  /* 0x0000000000017941 */ /* 0x000fea0003800000 */
.L_x_15686:
        /* <DEDUP_REMOVED lines=10> */
.L_x_15682:
        /* <DEDUP_REMOVED lines=12> */
.L_x_15691:
[----:B------:R-:W-:Y:S02]  /*1af60*/  IMAD.MOV.U32 R29, RZ, RZ, R20 ;  /* 0x000000ffff1d7224 */ /* 0x000fe400078e0014 */
.L_x_15692:
[----:B------:R-:W-:Y:S05]  /*1af70*/  BSYNC B1 ;  /* 0x0000000000017941 */ /* 0x000fea0003800000 */
.L_x_15690:
        /* <DEDUP_REMOVED lines=16> */
.L_x_15696:
[----:B------:R-:W-:Y:S05]  /*1b080*/  BSYNC B2 ;  /* 0x0000000000027941 */ /* 0x000fea0003800000 */
.L_x_15695:
        /* <DEDUP_REMOVED lines=44> */
.L_x_15694:
[----:B------:R-:W-:Y:S05]  /*1b350*/  BSYNC B1 ;  /* 0x0000000000017941 */ /* 0x000fea0003800000 */
.L_x_15693:
        /* <DEDUP_REMOVED lines=12> */
.L_x_15697:
        /* <DEDUP_REMOVED lines=12> */
.L_x_15700:
[----:B------:R-:W-:Y:S02]  /*1b4e0*/  IMAD.MOV.U32 R3, RZ, RZ, R20 ;  /* 0x000000ffff037224 */ /* 0x000fe400078e0014 */
.L_x_15701:
[----:B------:R-:W-:Y:S05]  /*1b4f0*/  BSYNC B1 ;  /* 0x0000000000017941 */ /* 0x000fea0003800000 */
.L_x_15699:
        /* <DEDUP_REMOVED lines=16> */
.L_x_15705:
[----:B------:R-:W-:Y:S05]  /*1b600*/  BSYNC B2 ;  /* 0x0000000000027941 */ /* 0x000fea0003800000 */
.L_x_15704:
        /* <DEDUP_REMOVED lines=44> */
.L_x_15703:
[----:B------:R-:W-:Y:S05]  /*1b8d0*/  BSYNC B1 ;  /* 0x0000000000017941 */ /* 0x000fea0003800000 */
.L_x_15702:
        /* <DEDUP_REMOVED lines=10> */
.L_x_15698:
        /* <DEDUP_REMOVED lines=12> */
.L_x_15707:
[----:B------:R-:W-:Y:S02]  /*1ba40*/  IMAD.MOV.U32 R26, RZ, RZ, R20 ;  /* 0x000000ffff1a7224 */ /* 0x000fe400078e0014 */
.L_x_15708:
[----:B------:R-:W-:Y:S05]  /*1ba50*/  BSYNC B1 ;  /* 0x0000000000017941 */ /* 0x000fea0003800000 */
.L_x_15706:
        /* <DEDUP_REMOVED lines=16> */
.L_x_15712:
[----:B------:R-:W-:Y:S05]  /*1bb60*/  BSYNC B2 ;  /* 0x0000000000027941 */ /* 0x000fea0003800000 */
.L_x_15711:
        /* <DEDUP_REMOVED lines=44> */
.L_x_15710:
[----:B------:R-:W-:Y:S05]  /*1be30*/  BSYNC B1 ;  /* 0x0000000000017941 */ /* 0x000fea0003800000 */
.L_x_15709:
        /* <DEDUP_REMOVED lines=12> */
.L_x_15713:
        /* <DEDUP_REMOVED lines=12> */
.L_x_15716:
[----:B------:R-:W-:Y:S02]  /*1bfc0*/  IMAD.MOV.U32 R2, RZ, RZ, R20 ;  /* 0x000000ffff027224 */ /* 0x000fe400078e0014 */
.L_x_15717:
[----:B------:R-:W-:Y:S05]  /*1bfd0*/  BSYNC B1 ;  /* 0x0000000000017941 */ /* 0x000fea0003800000 */
.L_x_15715:
        /* <DEDUP_REMOVED lines=16> */
.L_x_15721:
[----:B------:R-:W-:Y:S05]  /*1c0e0*/  BSYNC B2 ;  /* 0x0000000000027941 */ /* 0x000fea0003800000 */
.L_x_15720:
        /* <DEDUP_REMOVED lines=44> */
.L_x_15719:
[----:B------:R-:W-:Y:S05]  /*1c3b0*/  BSYNC B1 ;  /* 0x0000000000017941 */ /* 0x000fea0003800000 */
.L_x_15718:
        /* <DEDUP_REMOVED lines=10> */
.L_x_15714:
        /* <DEDUP_REMOVED lines=12> */
.L_x_15723:
[----:B------:R-:W-:Y:S02]  /*1c520*/  IMAD.MOV.U32 R26, RZ, RZ, R20 ;  /* 0x000000ffff1a7224 */ /* 0x000fe400078e0014 */
.L_x_15724:
[----:B------:R-:W-:Y:S05]  /*1c530*/  BSYNC B1 ;  /* 0x0000000000017941 */ /* 0x000fea0003800000 */
.L_x_15722:
        /* <DEDUP_REMOVED lines=16> */
.L_x_15728:
[----:B------:R-:W-:Y:S05]  /*1c640*/  BSYNC B2 ;  /* 0x0000000000027941 */ /* 0x000fea0003800000 */
.L_x_15727:
        /* <DEDUP_REMOVED lines=44> */
.L_x_15726:
[----:B------:R-:W-:Y:S05]  /*1c910*/  BSYNC B1 ;  /* 0x0000000000017941 */ /* 0x000fea0003800000 */
.L_x_15725:
        /* <DEDUP_REMOVED lines=13> */
.L_x_15729:
        /* <DEDUP_REMOVED lines=12> */
.L_x_15732:
[----:B------:R-:W-:Y:S02]  /*1cab0*/  IMAD.MOV.U32 R0, RZ, RZ, R20 ;  /* 0x000000ffff007224 */ /* 0x000fe400078e0014 */
.L_x_15733:
[----:B------:R-:W-:Y:S05]  /*1cac0*/  BSYNC B1 ;  /* 0x0000000000017941 */ /* 0x000fea0003800000 */
.L_x_15731:
        /* <DEDUP_REMOVED lines=18> */
.L_x_15737:
[----:B------:R-:W-:Y:S05]  /*1cbf0*/  BSYNC B2 ;  /* 0x0000000000027941 */ /* 0x000fea0003800000 */
.L_x_15736:
        /* <DEDUP_REMOVED lines=44> */
.L_x_15735:
[----:B------:R-:W-:Y:S05]  /*1cec0*/  BSYNC B1 ;  /* 0x0000000000017941 */ /* 0x000fea0003800000 */
.L_x_15734:
        /* <DEDUP_REMOVED lines=10> */
.L_x_15730:
[----:B------:R-:W-:Y:S02]  /*1cf70*/  SEL R27, RZ, 0x1000000, P5 ;  /* 0x01000000ff1b7807 */ /* 0x000fe40002800000 */
[----:B------:R-:W-:Y:S02]  /*1cf80*/  SEL R25, RZ, 0x10000, P4 ;  /* 0x00010000ff197807 */ /* 0x000fe40002000000 */
        /* <DEDUP_REMOVED lines=9> */
[----:B------:R-:W-:Y:S02]  /*1d020*/  SEL R104, RZ, 0x1, P4 ;  /* 0x00000001ff687807 */ /* 0x000fe40002000000 */
[C---:B------:R-:W-:Y:S01]  /*1d030*/  LOP3.LUT P5, RZ, R9.reuse, 0x8, RZ, 0xc0, !PT ;  /* 0x0000000809ff7812 */ /* 0x040fe200078ac0ff */
[----:B------:R-:W-:Y:S01]  /*1d040*/  IMAD.WIDE.U32 R26, R26, 0x10000, RZ ;  /* 0x000100001a1a7825 */ /* 0x000fe200078e00ff */
[----:B------:R-:W-:-:S02]  /*1d050*/  LOP3.LUT P6, RZ, R9, 0x20, RZ, 0xc0, !PT ;  /* 0x0000002009ff7812 */ /* 0x000fc400078cc0ff */
[----:B------:R-:W-:Y:S01]  /*1d060*/  IADD3 R130, R117, 0xa0, RZ ;  /* 0x000000a075827810 */ /* 0x000fe20007ffe0ff */
[----:B------:R-:W-:-:S05]  /*1d070*/  IMAD.WIDE.U32 R104, R104, 0x100, RZ ;  /* 0x0000010068687825 */ /* 0x000fca00078e00ff */
[----:B------:R-:W-:Y:S02]  /*1d080*/  LOP3.LUT R26, R104, R24, R26, 0xfe, !PT ;  /* 0x00000018681a7212 */ /* 0x000fe400078efe1a */
[----:B------:R-:W-:Y:S01]  /*1d090*/  LOP3.LUT R27, R105, R25, R27, 0xfe, !PT ;  /* 0x00000019691b7212 */ /* 0x000fe200078efe1b */
[----:B------:R-:W-:Y:S01]  /*1d0a0*/  IMAD.WIDE.U32 R24, R120, R121, c[0x0][0x188] ;  /* 0x0000620078187625 */ /* 0x000fe200078e0079 */
[----:B------:R-:W-:-:S04]  /*1d0b0*/  SEL R105, RZ, 0x1, P5 ;  /* 0x00000001ff697807 */ /* 0x000fc80002800000 */
[----:B------:R-:W-:Y:S01]  /*1d0c0*/  STG.E.128 [R24.64], R32 ;  /* 0x0000002018007986 */ /* 0x000fe2000c101d06 */
[----:B------:R-:W-:-:S03]  /*1d0d0*/  LOP3.LUT R26, R26, R105, RZ, 0xfc, !PT ;  /* 0x000000691a1a7212 */ /* 0x000fc600078efcff */
[----:B------:R0:W-:Y:S02]  /*1d0e0*/  STG.E.128 [R24.64+0x10], R28 ;  /* 0x0000101c18007986 */ /* 0x0001e4000c101d06 */
[----:B0-----:R-:W-:-:S05]  /*1d0f0*/  IMAD.WIDE.U32 R24, R120, R125, c[0x0][0x190] ;  /* 0x0000640078187625 */ /* 0x001fca00078e007d */
        /* <DEDUP_REMOVED lines=21> */
.L_x_15738:
[----:B0-----:R-:W-:-:S04]  /*1d250*/  @P0 IMAD.WIDE.U32 R24, R130, R121, c[0x0][0x180] ;  /* 0x0000600082180625 */ /* 0x001fc800078e0079 */
[CC--:B------:R-:W-:Y:S01]  /*1d260*/  IMAD.WIDE.U32 R104, R130.reuse, R124.reuse, c[0x0][0x170] ;  /* 0x00005c0082687625 */ /* 0x0c0fe200078e007c */
[----:B------:R0:W5:Y:S04]  /*1d270*/  @P0 LDG.E.128 R72, [R24.64] ;  /* 0x0000000618480981 */ /* 0x000168000c1e1d00 */
[----:B------:R0:W5:Y:S04]  /*1d280*/  @P0 LDG.E.128 R68, [R24.64+0x10] ;  /* 0x0000100618440981 */ /* 0x000168000c1e1d00 */
[----:B------:R-:W5:Y:S01]  /*1d290*/  LDG.E.128 R104, [R104.64] ;  /* 0x0000000668687981 */ /* 0x000f62000c1e1d00 */
[----:B0-----:R-:W-:-:S05]  /*1d2a0*/  @P6 IMAD.WIDE.U32 R24, R130, R124, c[0x0][0x178] ;  /* 0x00005e0082186625 */ /* 0x001fca00078e007c */
        /* <DEDUP_REMOVED lines=13> */
.L_x_15740:
[----:B0-----:R-:W-:Y:S02]  /*1d380*/  IMAD.MOV.U32 R121, RZ, RZ, R20 ;  /* 0x000000ffff797224 */ /* 0x001fe400078e0014 */
.L_x_15741:
[----:B------:R-:W-:Y:S05]  /*1d390*/  BSYNC B1 ;  /* 0x0000000000017941 */ /* 0x000fea0003800000 */
.L_x_15739:
        /* <DEDUP_REMOVED lines=16> */
.L_x_15745:
[----:B------:R-:W-:Y:S05]  /*1d4a0*/  BSYNC B2 ;  /* 0x0000000000027941 */ /* 0x000fea0003800000 */
.L_x_15744:
        /* <DEDUP_REMOVED lines=44> */
.L_x_15743:
[----:B------:R-:W-:Y:S05]  /*1d770*/  BSYNC B1 ;  /* 0x0000000000017941 */ /* 0x000fea0003800000 */
.L_x_15742:
        /* <DEDUP_REMOVED lines=15> */
.L_x_15746:
        /* <DEDUP_REMOVED lines=12> */
.L_x_15749:
[----:B------:R-:W-:Y:S02]  /*1d930*/  IMAD.MOV.U32 R8, RZ, RZ, R20 ;  /* 0x000000ffff087224 */ /* 0x000fe400078e0014 */
.L_x_15750:
[----:B------:R-:W-:Y:S05]  /*1d940*/  BSYNC B1 ;  /* 0x0000000000017941 */ /* 0x000fea0003800000 */
.L_x_15748:
        /* <DEDUP_REMOVED lines=16> */
.L_x_15754:
[----:B------:R-:W-:Y:S05]  /*1da50*/  BSYNC B2 ;  /* 0x0000000000027941 */ /* 0x000fea0003800000 */
.L_x_15753:
        /* <DEDUP_REMOVED lines=44> */
.L_x_15752:
[----:B------:R-:W-:Y:S05]  /*1dd20*/  BSYNC B1 ;  /* 0x0000000000017941 */ /* 0x000fea0003800000 */
.L_x_15751:
        /* <DEDUP_REMOVED lines=10> */
.L_x_15747:
        /* <DEDUP_REMOVED lines=12> */
.L_x_15756:
[----:B------:R-:W-:Y:S02]  /*1de90*/  IMAD.MOV.U32 R25, RZ, RZ, R20 ;  /* 0x000000ffff197224 */ /* 0x000fe400078e0014 */
.L_x_15757:
[----:B------:R-:W-:Y:S05]  /*1dea0*/  BSYNC B1 ;  /* 0x0000000000017941 */ /* 0x000fea0003800000 */
.L_x_15755:
        /* <DEDUP_REMOVED lines=16> */
.L_x_15761:
[----:B------:R-:W-:Y:S05]  /*1dfb0*/  BSYNC B2 ;  /* 0x0000000000027941 */ /* 0x000fea0003800000 */
.L_x_15760:
        /* <DEDUP_REMOVED lines=44> */
.L_x_15759:
[----:B------:R-:W-:Y:S05]  /*1e280*/  BSYNC B1 ;  /* 0x0000000000017941 */ /* 0x000fea0003800000 */
.L_x_15758:
        /* <DEDUP_REMOVED lines=14> */
.L_x_15762:
        /* <DEDUP_REMOVED lines=12> */
.L_x_15765:
[----:B------:R-:W-:Y:S02]  /*1e430*/  IMAD.MOV.U32 R7, RZ, RZ, R20 ;  /* 0x000000ffff077224 */ /* 0x000fe400078e0014 */
.L_x_15766:
[----:B------:R-:W-:Y:S05]  /*1e440*/  BSYNC B1 ;  /* 0x0000000000017941 */ /* 0x000fea0003800000 */
.L_x_15764:
        /* <DEDUP_REMOVED lines=16> */
.L_x_15770:
[----:B------:R-:W-:Y:S05]  /*1e550*/  BSYNC B2 ;  /* 0x0000000000027941 */ /* 0x000fea0003800000 */
.L_x_15769:
        /* <DEDUP_REMOVED lines=44> */
.L_x_15768:
[----:B------:R-:W-:Y:S05]  /*1e820*/  BSYNC B1 ;  /* 0x0000000000017941 */ /* 0x000fea0003800000 */
.L_x_15767:
        /* <DEDUP_REMOVED lines=10> */
.L_x_15763:
        /* <DEDUP_REMOVED lines=12> */
.L_x_15772:
[----:B------:R-:W-:Y:S02]  /*1e990*/  IMAD.MOV.U32 R104, RZ, RZ, R20 ;  /* 0x000000ffff687224 */ /* 0x000fe400078e0014 */
.L_x_15773:
[----:B------:R-:W-:Y:S05]  /*1e9a0*/  BSYNC B1 ;  /* 0x0000000000017941 */ /* 0x000fea0003800000 */
.L_x_15771:
        /* <DEDUP_REMOVED lines=16> */
.L_x_15777:
[----:B------:R-:W-:Y:S05]  /*1eab0*/  BSYNC B2 ;  /* 0x0000000000027941 */ /* 0x000fea0003800000 */
.L_x_15776:
        /* <DEDUP_REMOVED lines=43> */
[----:B------:R-:W-:Y:S02]  /*1ed70*/  LOP3.LUT R109, R125, UR25, R126, 0x96, !PT ;  /* 0x000000197d6d7c12 */ /* 0x000fe4000f8e967e */
.L_x_15775:
[----:B------:R-:W-:Y:S05]  /*1ed80*/  BSYNC B1 ;  /* 0x0000000000017941 */ /* 0x000fea0003800000 */
.L_x_15774:
        /* <DEDUP_REMOVED lines=14> */
.L_x_15778:
        /* <DEDUP_REMOVED lines=12> */
.L_x_15781:
[----:B------:R-:W-:Y:S02]  /*1ef30*/  IMAD.MOV.U32 R6, RZ, RZ, R20 ;  /* 0x000000ffff067224 */ /* 0x000fe400078e0014 */
.L_x_15782:
[----:B------:R-:W-:Y:S05]  /*1ef40*/  BSYNC B1 ;  /* 0x0000000000017941 */ /* 0x000fea0003800000 */
.L_x_15780:
        /* <DEDUP_REMOVED lines=16> */
.L_x_15786:
[----:B------:R-:W-:Y:S05]  /*1f050*/  BSYNC B2 ;  /* 0x0000000000027941 */ /* 0x000fea0003800000 */
.L_x_15785:
        /* <DEDUP_REMOVED lines=44> */
.L_x_15784:
[----:B------:R-:W-:Y:S05]  /*1f320*/  BSYNC B1 ;  /* 0x0000000000017941 */ /* 0x000fea0003800000 */
.L_x_15783:
        /* <DEDUP_REMOVED lines=10> */
.L_x_15779:
        /* <DEDUP_REMOVED lines=12> */
.L_x_15788:
[----:B------:R-:W-:Y:S02]  /*1f490*/  IMAD.MOV.U32 R27, RZ, RZ, R20 ;  /* 0x000000ffff1b7224 */ /* 0x000fe400078e0014 */
.L_x_15789:
[----:B------:R-:W-:Y:S05]  /*1f4a0*/  BSYNC B1 ;  /* 0x0000000000017941 */ /* 0x000fea0003800000 */
.L_x_15787:
        /* <DEDUP_REMOVED lines=16> */
.L_x_15793:
[----:B------:R-:W-:Y:S05]  /*1f5b0*/  BSYNC B2 ;  /* 0x0000000000027941 */ /* 0x000fea0003800000 */
.L_x_15792:
        /* <DEDUP_REMOVED lines=44> */
.L_x_15791:
[----:B------:R-:W-:Y:S05]  /*1f880*/  BSYNC B1 ;  /* 0x0000000000017941 */ /* 0x000fea0003800000 */
.L_x_15790:
        /* <DEDUP_REMOVED lines=12> */
.L_x_15794:
        /* <DEDUP_REMOVED lines=12> */
.L_x_15797:
[----:B------:R-:W-:Y:S02]  /*1fa10*/  IMAD.MOV.U32 R5, RZ, RZ, R20 ;  /* 0x000000ffff057224 */ /* 0x000fe400078e0014 */
.L_x_15798:
[----:B------:R-:W-:Y:S05]  /*1fa20*/  BSYNC B1 ;  /* 0x0000000000017941 */ /* 0x000fea0003800000 */
.L_x_15796:
        /* <DEDUP_REMOVED lines=16> */
.L_x_15802:
[----:B------:R-:W-:Y:S05]  /*1fb30*/  BSYNC B2 ;  /* 0x0000000000027941 */ /* 0x000fea0003800000 */
.L_x_15801:
        /* <DEDUP_REMOVED lines=44> */
.L_x_15800:
[----:B------:R-:W-:Y:S05]  /*1fe00*/  BSYNC B1 ;  /* 0x0000000000017941 */ /* 0x000fea0003800000 */
.L_x_15799:
        /* <DEDUP_REMOVED lines=10> */
.L_x_15795:
        /* <DEDUP_REMOVED lines=12> */
.L_x_15804:
[----:B------:R-:W-:Y:S02]  /*1ff70*/  IMAD.MOV.U32 R121, RZ, RZ, R20 ;  /* 0x000000ffff797224 */ /* 0x000fe400078e0014 */
.L_x_15805:
[----:B------:R-:W-:Y:S05]  /*1ff80*/  BSYNC B1 ;  /* 0x0000000000017941 */ /* 0x000fea0003800000 */
.L_x_15803:
        /* <DEDUP_REMOVED lines=16> */
.L_x_15809:
[----:B------:R-:W-:Y:S05]  /*20090*/  BSYNC B2 ;  /* 0x0000000000027941 */ /* 0x000fea0003800000 */
.L_x_15808:
        /* <DEDUP_REMOVED lines=44> */
.L_x_15807:
[----:B------:R-:W-:Y:S05]  /*20360*/  BSYNC B1 ;  /* 0x0000000000017941 */ /* 0x000fea0003800000 */
.L_x_15806:
        /* <DEDUP_REMOVED lines=12> */
.L_x_15810:
        /* <DEDUP_REMOVED lines=12> */
.L_x_15813:
[----:B------:R-:W-:Y:S02]  /*204f0*/  IMAD.MOV.U32 R4, RZ, RZ, R20 ;  /* 0x000000ffff047224 */ /* 0x000fe400078e0014 */
.L_x_15814:
[----:B------:R-:W-:Y:S05]  /*20500*/  BSYNC B1 ;  /* 0x0000000000017941 */ /* 0x000fea0003800000 */
.L_x_15812:
        /* <DEDUP_REMOVED lines=16> */
.L_x_15818:
[----:B------:R-:W-:Y:S05]  /*20610*/  BSYNC B2 ;  /* 0x0000000000027941 */ /* 0x000fea0003800000 */
.L_x_15817:
        /* <DEDUP_REMOVED lines=44> */
.L_x_15816:
[----:B------:R-:W-:Y:S05]  /*208e0*/  BSYNC B1 ;  /* 0x0000000000017941 */ /* 0x000fea0003800000 */
.L_x_15815:
        /* <DEDUP_REMOVED lines=10> */
.L_x_15811:
        /* <DEDUP_REMOVED lines=12> */
.L_x_15820:
[----:B------:R-:W-:Y:S02]  /*20a50*/  IMAD.MOV.U32 R105, RZ, RZ, R20 ;  /* 0x000000ffff697224 */ /* 0x000fe400078e0014 */
.L_x_15821:
[----:B------:R-:W-:Y:S05]  /*20a60*/  BSYNC B1 ;  /* 0x0000000000017941 */ /* 0x000fea0003800000 */
.L_x_15819:
        /* <DEDUP_REMOVED lines=16> */
.L_x_15825:
[----:B------:R-:W-:Y:S05]  /*20b70*/  BSYNC B2 ;  /* 0x0000000000027941 */ /* 0x000fea0003800000 */
.L_x_15824:
        /* <DEDUP_REMOVED lines=44> */
.L_x_15823:
[----:B------:R-:W-:Y:S05]  /*20e40*/  BSYNC B1 ;  /* 0x0000000000017941 */ /* 0x000fea0003800000 */
.L_x_15822:
        /* <DEDUP_REMOVED lines=12> */
.L_x_15826:
        /* <DEDUP_REMOVED lines=12> */
.L_x_15829:
[----:B------:R-:W-:Y:S02]  /*20fd0*/  IMAD.MOV.U32 R3, RZ, RZ, R20 ;  /* 0x000000ffff037224 */ /* 0x000fe400078e0014 */
.L_x_15830:
[----:B------:R-:W-:Y:S05]  /*20fe0*/  BSYNC B1 ;  /* 0x0000000000017941 */ /* 0x000fea0003800000 */
.L_x_15828:
        /* <DEDUP_REMOVED lines=16> */
.L_x_15834:
[----:B------:R-:W-:Y:S05]  /*210f0*/  BSYNC B2 ;  /* 0x0000000000027941 */ /* 0x000fea0003800000 */
.L_x_15833:
        /* <DEDUP_REMOVED lines=44> */
.L_x_15832:
[----:B------:R-:W-:Y:S05]  /*213c0*/  BSYNC B1 ;  /* 0x0000000000017941 */ /* 0x000fea0003800000 */
.L_x_15831:
        /* <DEDUP_REMOVED lines=10> */
.L_x_15827:
        /* <DEDUP_REMOVED lines=12> */
.L_x_15836:
[----:B------:R-:W-:Y:S02]  /*21530*/  IMAD.MOV.U32 R106, RZ, RZ, R20 ;  /* 0x000000ffff6a7224 */ /* 0x000fe400078e0014 */
.L_x_15837:
[----:B------:R-:W-:Y:S05]  /*21540*/  BSYNC B1 ;  /* 0x0000000000017941 */ /* 0x000fea0003800000 */
.L_x_15835:
        /* <DEDUP_REMOVED lines=16> */
.L_x_15841:
[----:B------:R-:W-:Y:S05]  /*21650*/  BSYNC B2 ;  /* 0x0000000000027941 */ /* 0x000fea0003800000 */
.L_x_15840:
        /* <DEDUP_REMOVED lines=44> */
.L_x_15839:
[----:B------:R-:W-:Y:S05]  /*21920*/  BSYNC B1 ;  /* 0x0000000000017941 */ /* 0x000fea0003800000 */
.L_x_15838:
[----:B------:R0:W1:Y:S02]  /*21930*/  I2F.U32 R121, R106 ;  /* 0x0000006a00797306 */ /* 0x0000640000201000 */
[----:B0-----:R-:W-:Y:S01]  /*21940*/  PRMT R106, RZ, 0x5410, R107 ;  /* 0x00005410ff6a7816 */ /* 0x001fe2000000006b */
[----:B-1----:R-:W-:-:S05]  /*21950*/  FFMA.FTZ R121, R121, R122, 1.1641532182693481445e-10 ;  /* 0x2f00000079797423 */ /* 0x002fca000001007a */
        /* <DEDUP_REMOVED lines=9> */
.L_x_15842:
        /* <DEDUP_REMOVED lines=12> */
.L_x_15845:
[----:B------:R-:W-:Y:S02]  /*21ab0*/  IMAD.MOV.U32 R2, RZ, RZ, R20 ;  /* 0x000000ffff027224 */ /* 0x000fe400078e0014 */
.L_x_15846:
[----:B------:R-:W-:Y:S05]  /*21ac0*/  BSYNC B1 ;  /* 0x0000000000017941 */ /* 0x000fea0003800000 */
.L_x_15844:
        /* <DEDUP_REMOVED lines=16> */
.L_x_15850:
[----:B------:R-:W-:Y:S05]  /*21bd0*/  BSYNC B2 ;  /* 0x0000000000027941 */ /* 0x000fea0003800000 */
.L_x_15849:
        /* <DEDUP_REMOVED lines=44> */
.L_x_15848:
[----:B------:R-:W-:Y:S05]  /*21ea0*/  BSYNC B1 ;  /* 0x0000000000017941 */ /* 0x000fea0003800000 */
.L_x_15847:
        /* <DEDUP_REMOVED lines=10> */
.L_x_15843:
        /* <DEDUP_REMOVED lines=12> */
.L_x_15852:
[----:B------:R-:W-:Y:S02]  /*22010*/  IMAD.MOV.U32 R121, RZ, RZ, R20 ;  /* 0x000000ffff797224 */ /* 0x000fe400078e0014 */
.L_x_15853:
[----:B------:R-:W-:Y:S05]  /*22020*/  BSYNC B1 ;  /* 0x0000000000017941 */ /* 0x000fea0003800000 */
.L_x_15851:
        /* <DEDUP_REMOVED lines=16> */
.L_x_15857:
[----:B------:R-:W-:Y:S05]  /*22130*/  BSYNC B2 ;  /* 0x0000000000027941 */ /* 0x000fea0003800000 */
.L_x_15856:
        /* <DEDUP_REMOVED lines=44> */
.L_x_15855:
[----:B------:R-:W-:Y:S05]  /*22400*/  BSYNC B1 ;  /* 0x0000000000017941 */ /* 0x000fea0003800000 */
.L_x_15854:
        /* <DEDUP_REMOVED lines=13> */
.L_x_15858:
        /* <DEDUP_REMOVED lines=12> */
.L_x_15861:
[----:B------:R-:W-:Y:S02]  /*225a0*/  IMAD.MOV.U32 R0, RZ, RZ, R20 ;  /* 0x000000ffff007224 */ /* 0x000fe400078e0014 */
.L_x_15862:
[----:B------:R-:W-:Y:S05]  /*225b0*/  BSYNC B1 ;  /* 0x0000000000017941 */ /* 0x000fea0003800000 */
.L_x_15860:
        /* <DEDUP_REMOVED lines=18> */
.L_x_15866:
[----:B------:R-:W-:Y:S05]  /*226e0*/  BSYNC B2 ;  /* 0x0000000000027941 */ /* 0x000fea0003800000 */
.L_x_15865:
        /* <DEDUP_REMOVED lines=44> */
.L_x_15864:
[----:B------:R-:W-:Y:S05]  /*229b0*/  BSYNC B1 ;  /* 0x0000000000017941 */ /* 0x000fea0003800000 */
.L_x_15863:
        /* <DEDUP_REMOVED lines=10> */
.L_x_15859:
[----:B------:R-:W-:Y:S01]  /*22a60*/  IMAD.MOV.U32 R122, RZ, RZ, 0x20 ;  /* 0x00000020ff7a7424 */ /* 0x000fe200078e00ff */
[----:B------:R-:W-:Y:S01]  /*22a70*/  SEL R124, RZ, 0x1000000, P5 ;  /* 0x01000000ff7c7807 */ /* 0x000fe20002800000 */
[----:B------:R-:W-:Y:S01]  /*22a80*/  IMAD.MOV.U32 R132, RZ, RZ, 0x8 ;  /* 0x00000008ff847424 */ /* 0x000fe200078e00ff */
[----:B------:R-:W-:Y:S01]  /*22a90*/  SEL R125, RZ, 0x10000, P4 ;  /* 0x00010000ff7d7807 */ /* 0x000fe20002000000 */
[----:B------:R-:W-:Y:S01]  /*22aa0*/  IMAD.WIDE.U32 R122, R130, R122, c[0x0][0x188] ;  /* 0x00006200827a7625 */ /* 0x000fe200078e007a */
[----:B------:R-:W-:Y:S02]  /*22ab0*/  SEL R126, RZ, 0x100, P3 ;  /* 0x00000100ff7e7807 */ /* 0x000fe40001800000 */
[----:B------:R-:W-:Y:S02]  /*22ac0*/  LOP3.LUT P5, RZ, R9, 0x4, RZ, 0xc0, !PT ;  /* 0x0000000409ff7812 */ /* 0x000fe400078ac0ff */
[----:B------:R-:W-:Y:S01]  /*22ad0*/  LOP3.LUT R126, R126, R124, R125, 0xfe, !PT ;  /* 0x0000007c7e7e7212 */ /* 0x000fe200078efe7d */
[----:B------:R-:W-:Y:S01]  /*22ae0*/  STG.E.128 [R122.64], R24 ;  /* 0x000000187a007986 */ /* 0x000fe2000c101d06 */
[----:B------:R-:W-:-:S02]  /*22af0*/  SEL R124, RZ, 0x1, P1 ;  /* 0x00000001ff7c7807 */ /* 0x000fc40000800000 */
[----:B------:R-:W-:Y:S01]  /*22b00*/  SEL R125, RZ, 0x1, P2 ;  /* 0x00000001ff7d7807 */ /* 0x000fe20001000000 */
[----:B------:R0:W-:Y:S01]  /*22b10*/  STG.E.128 [R122.64+0x10], R104 ;  /* 0x000010687a007986 */ /* 0x0001e2000c101d06 */
[C---:B------:R-:W-:Y:S02]  /*22b20*/  LOP3.LUT P4, RZ, R9.reuse, 0x2, RZ, 0xc0, !PT ;  /* 0x0000000209ff7812 */ /* 0x040fe4000788c0ff */
[C---:B------:R-:W-:Y:S02]  /*22b30*/  LOP3.LUT P6, RZ, R9.reuse, 0x8, RZ, 0xc0, !PT ;  /* 0x0000000809ff7812 */ /* 0x040fe400078cc0ff */
        /* <DEDUP_REMOVED lines=19> */
[----:B------:R-:W-:-:S04]  /*22c70*/  LOP3.LUT R122, R0, 0xffff, RZ, 0xc0, !PT ;  /* 0x0000ffff007a7812 */ /* 0x000fc800078ec0ff */
[----:B------:R-:W-:Y:S02]  /*22c80*/  PRMT R122, R123, 0x4210, R122 ;  /* 0x000042107b7a7816 */ /* 0x000fe4000000007a */
[----:B------:R-:W-:-:S04]  /*22c90*/  PRMT R123, R3, 0x7104, RZ ;  /* 0x00007104037b7816 */ /* 0x000fc800000000ff */
[----:B------:R-:W-:Y:S02]  /*22ca0*/  LOP3.LUT R123, R122, 0xff00, R123, 0xf8, !PT ;  /* 0x0000ff007a7b7812 */ /* 0x000fe400078ef87b */
[----:B------:R-:W-:Y:S02]  /*22cb0*/  LOP3.LUT R122, R5, 0xff, RZ, 0xc0, !PT ;  /* 0x000000ff057a7812 */ /* 0x000fe400078ec0ff */
[----:B------:R-:W-:-:S03]  /*22cc0*/  LOP3.LUT R127, R123, 0xff, R4, 0xf8, !PT ;  /* 0x000000ff7b7f7812 */ /* 0x000fc600078ef804 */
[----:B------:R-:W-:-:S05]  /*22cd0*/  IMAD.WIDE.U32 R122, R122, 0x1000000, RZ ;  /* 0x010000007a7a7825 */ /* 0x000fca00078e00ff */
[----:B------:R-:W-:Y:S01]  /*22ce0*/  LOP3.LUT R123, R125, R127, R123, 0xfe, !PT ;  /* 0x0000007f7d7b7212 */ /* 0x000fe200078efe7b */
[----:B------:R-:W-:-:S05]  /*22cf0*/  IMAD.WIDE.U32 R126, R126, 0x100, RZ ;  /* 0x000001007e7e7825 */ /* 0x000fca00078e00ff */
[----:B------:R-:W-:Y:S02]  /*22d00*/  LOP3.LUT R125, R126, R122, R124, 0xfe, !PT ;  /* 0x0000007a7e7d7212 */ /* 0x000fe400078efe7c */
[----:B------:R-:W-:Y:S01]  /*22d10*/  LOP3.LUT R127, R123, R127, RZ, 0xfc, !PT ;  /* 0x0000007f7b7f7212 */ /* 0x000fe200078efcff */
[----:B------:R-:W-:Y:S01]  /*22d20*/  IMAD.WIDE.U32 R122, R130, R132, c[0x0][0x198] ;  /* 0x00006600827a7625 */ /* 0x000fe200078e0084 */
[----:B------:R-:W-:-:S05]  /*22d30*/  LOP3.LUT R126, R125, 0xff, R8, 0xf8, !PT ;  /* 0x000000ff7d7e7812 */ /* 0x000fca00078ef808 */
[----:B------:R0:W-:Y:S02]  /*22d40*/  STG.E.64 [R122.64], R126 ;  /* 0x0000007e7a007986 */ /* 0x0001e4000c101b06 */
.L_x_15867:
[----:B0-----:R-:W-:Y:S01]  /*22d50*/  FADD.FTZ R122, RZ, R64 ;  /* 0x00000040ff7a7221 */ /* 0x001fe20000010000 */
[----:B------:R-:W0:Y:S03]  /*22d60*/  S2R R124, SR_TID.X ;  /* 0x00000000007c7919 */ /* 0x000e260000002100 */
[----:B------:R-:W-:-:S04]  /*22d70*/  FADD.FTZ R123, R122, R65 ;  /* 0x000000417a7b7221 */ /* 0x000fc80000010000 */
[----:B------:R-:W-:-:S04]  /*22d80*/  FADD.FTZ R122, R123, R66 ;  /* 0x000000427b7a7221 */ /* 0x000fc80000010000 */
[----:B------:R-:W-:-:S04]  /*22d90*/  FADD.FTZ R123, R122, R67 ;  /* 0x000000437a7b7221 */ /* 0x000fc80000010000 */
[----:B------:R-:W-:-:S04]  /*22da0*/  FADD.FTZ R122, R123, R60 ;  /* 0x0000003c7b7a7221 */ /* 0x000fc80000010000 */
[----:B------:R-:W-:-:S04]  /*22db0*/  FADD.FTZ R123, R122, R61 ;  /* 0x0000003d7a7b7221 */ /* 0x000fc80000010000 */
[----:B------:R-:W-:Y:S01]  /*22dc0*/  FADD.FTZ R122, R123, R62 ;  /* 0x0000003e7b7a7221 */ /* 0x000fe20000010000 */
[----:B0-----:R-:W-:-:S03]  /*22dd0*/  LOP3.LUT R124, R124, 0x1f, RZ, 0xc0, !PT ;  /* 0x0000001f7c7c7812 */ /* 0x001fc600078ec0ff */
[----:B------:R-:W-:Y:S01]  /*22de0*/  FADD.FTZ R123, R122, R63 ;  /* 0x0000003f7a7b7221 */ /* 0x000fe20000010000 */
        /* <DEDUP_REMOVED lines=43> */
.L_x_15872:
        /* <DEDUP_REMOVED lines=16> */
[----:B------:R-:W-:-:S04]  /*231a0*/  FADD.FTZ R125, -R127, R66 ;  /* 0x000000427f7d7221 */ /* 0x000fc80000010100 */
        /* <DEDUP_REMOVED lines=99> */
.L_x_15873:
[----:B------:R-:W-:Y:S01]  /*237e0*/  FMUL.FTZ R123, R127, R127 ;  /* 0x0000007f7f7b7220 */ /* 0x000fe20000410000 */
[----:B------:R-:W-:Y:S01]  /*237f0*/  ISETP.NE.AND P0, PT, RZ, UR8, PT ;  /* 0x00000008ff007c0c */ /* 0x000fe2000bf05270 */
[----:B01----:R-:W-:Y:S02]  /*23800*/  FADD.FTZ R125, R124, R125 ;  /* 0x0000007d7c7d7221 */ /* 0x003fe40000010000 */
[----:B------:R-:W-:Y:S01]  /*23810*/  IMAD.MOV.U32 R122, RZ, RZ, c[0x0][0x1e0] ;  /* 0x00007800ff7a7624 */ /* 0x000fe200078e00ff */
[----:B------:R-:W-:Y:S01]  /*23820*/  FSEL R123, R123, RZ, P0 ;  /* 0x000000ff7b7b7208 */ /* 0x000fe20000000000 */
[----:B------:R-:W-:Y:S01]  /*23830*/  IMAD.MOV.U32 R124, RZ, RZ, 0x4 ;  /* 0x00000004ff7c7424 */ /* 0x000fe200078e00ff */
[----:B------:R-:W-:Y:S01]  /*23840*/  FSEL R126, R127, RZ, !P0 ;  /* 0x000000ff7f7e7208 */ /* 0x000fe20004000000 */
[----:B------:R-:W-:-:S04]  /*23850*/  FFMA.FTZ R122, R125, R122, c[0x0][0x228] ;  /* 0x00008a007d7a7623 */ /* 0x000fc8000001007a */
[----:B------:R-:W-:Y:S02]  /*23860*/  FADD.FTZ R125, R122, R123 ;  /* 0x0000007b7a7d7221 */ /* 0x000fe40000010000 */
[----:B------:R-:W-:Y:S01]  /*23870*/  FADD.FTZ R130, -R126, R63 ;  /* 0x0000003f7e827221 */ /* 0x000fe20000010100 */
[----:B------:R-:W-:Y:S01]  /*23880*/  PRMT R63, RZ, 0x5410, R103 ;  /* 0x00005410ff3f7816 */ /* 0x000fe20000000067 */
[----:B------:R-:W-:Y:S02]  /*23890*/  @!P1 IMAD.WIDE R122, R116, R124, c[0x0][0x1a0] ;  /* 0x00006800747a9625 */ /* 0x000fe400078e027c */
[----:B------:R-:W0:Y:S02]  /*238a0*/  MUFU.RSQ R125, R125 ;  /* 0x0000007d007d7308 */ /* 0x000e240000001400 */
[C---:B------:R-:W-:Y:S01]  /*238b0*/  FADD.FTZ R60, -R126.reuse, R60 ;  /* 0x0000003c7e3c7221 */ /* 0x040fe20000010100 */
[----:B------:R1:W-:Y:S01]  /*238c0*/  @!P1 STG.E [R122.64], R127 ;  /* 0x0000007f7a009986 */ /* 0x0003e2000c101906 */
[----:B------:R-:W-:-:S02]  /*238d0*/  FADD.FTZ R66, -R126, R66 ;  /* 0x000000427e427221 */ /* 0x000fc40000010100 */
[C---:B------:R-:W-:Y:S02]  /*238e0*/  FADD.FTZ R62, -R126.reuse, R62 ;  /* 0x0000003e7e3e7221 */ /* 0x040fe40000010100 */
[C---:B------:R-:W-:Y:S02]  /*238f0*/  FADD.FTZ R64, -R126.reuse, R64 ;  /* 0x000000407e407221 */ /* 0x040fe40000010100 */
[C---:B------:R-:W-:Y:S02]  /*23900*/  FADD.FTZ R28, -R126.reuse, R28 ;  /* 0x0000001c7e1c7221 */ /* 0x040fe40000010100 */
[C---:B------:R-:W-:Y:S02]  /*23910*/  FADD.FTZ R24, -R126.reuse, R24 ;  /* 0x000000187e187221 */ /* 0x040fe40000010100 */
[----:B------:R-:W-:Y:S01]  /*23920*/  FADD.FTZ R54, -R126, R54 ;  /* 0x000000367e367221 */ /* 0x000fe20000010100 */
[----:B-1----:R-:W-:Y:S01]  /*23930*/  PRMT R127, RZ, 0x5410, R81 ;  /* 0x00005410ff7f7816 */ /* 0x002fe20000000051 */
[----:B0-----:R-:W-:-:S02]  /*23940*/  FMUL.FTZ R133, R125, R130 ;  /* 0x000000827d857220 */ /* 0x001fc40000410000 */
[----:B------:R-:W-:Y:S01]  /*23950*/  FADD.FTZ R130, -R126, R61 ;  /* 0x0000003d7e827221 */ /* 0x000fe20000010100 */
[----:B------:R-:W-:Y:S01]  /*23960*/  PRMT R61, RZ, 0x5410, R102 ;  /* 0x00005410ff3d7816 */ /* 0x000fe20000000066 */
[----:B------:R-:W-:-:S04]  /*23970*/  @!P1 IMAD.WIDE R122, R116, R124, c[0x0][0x1a8] ;  /* 0x00006a00747a9625 */ /* 0x000fc800078e027c */
[C---:B------:R-:W-:Y:S01]  /*23980*/  FMUL.FTZ R60, R125.reuse, R60 ;  /* 0x0000003c7d3c7220 */ /* 0x040fe20000410000 */
[----:B------:R0:W-:Y:S01]  /*23990*/  @!P1 STG.E [R122.64], R125 ;  /* 0x0000007d7a009986 */ /* 0x0001e2000c101906 */
[C---:B------:R-:W-:Y:S02]  /*239a0*/  FMUL.FTZ R66, R125.reuse, R66 ;  /* 0x000000427d427220 */ /* 0x040fe40000410000 */
[----:B------:R-:W-:Y:S01]  /*239b0*/  FFMA.FTZ R61, R60, R61, R161 ;  /* 0x0000003d3c3d7223 */ /* 0x000fe200000100a1 */
[----:B------:R-:W-:Y:S01]  /*239c0*/  PRMT R60, RZ, 0x7610, R102 ;  /* 0x00007610ff3c7816 */ /* 0x000fe20000000066 */
[C---:B------:R-:W-:Y:S02]  /*239d0*/  FMUL.FTZ R62, R125.reuse, R62 ;  /* 0x0000003e7d3e7220 */ /* 0x040fe40000410000 */
[C---:B------:R-:W-:Y:S02]  /*239e0*/  FMUL.FTZ R64, R125.reuse, R64 ;  /* 0x000000407d407220 */ /* 0x040fe40000410000 */
[----:B------:R-:W-:Y:S01]  /*239f0*/  FFMA.FTZ R62, R62, R63, R159 ;  /* 0x0000003f3e3e7223 */ /* 0x000fe2000001009f */
[----:B------:R-:W-:Y:S01]  /*23a00*/  PRMT R63, RZ, 0x7610, R103 ;  /* 0x00007610ff3f7816 */ /* 0x000fe20000000067 */
[----:B------:R-:W-:-:S02]  /*23a10*/  FMUL.FTZ R54, R125, R54 ;  /* 0x000000367d367220 */ /* 0x000fc40000410000 */
[----:B0-----:R-:W-:Y:S01]  /*23a20*/  FMUL.FTZ R123, R125, R130 ;  /* 0x000000827d7b7220 */ /* 0x001fe20000410000 */
[----:B------:R-:W-:Y:S01]  /*23a30*/  PRMT R130, RZ, 0x7610, R81 ;  /* 0x00007610ff827816 */ /* 0x000fe20000000051 */
[C---:B------:R-:W-:Y:S01]  /*23a40*/  FADD.FTZ R122, -R126.reuse, R67 ;  /* 0x000000437e7a7221 */ /* 0x040fe20000010100 */
[----:B------:R-:W-:Y:S01]  /*23a50*/  PRMT R67, RZ, 0x5410, R101 ;  /* 0x00005410ff437816 */ /* 0x000fe20000000065 */
[----:B------:R-:W-:Y:S02]  /*23a60*/  FFMA.FTZ R60, R123, R60, R160 ;  /* 0x0000003c7b3c7223 */ /* 0x000fe400000100a0 */
[----:B------:R-:W-:Y:S02]  /*23a70*/  FMUL.FTZ R123, R125, R122 ;  /* 0x0000007a7d7b7220 */ /* 0x000fe40000410000 */
[----:B------:R-:W-:Y:S01]  /*23a80*/  FADD.FTZ R122, -R126, R65 ;  /* 0x000000417e7a7221 */ /* 0x000fe20000010100 */
[----:B------:R-:W-:Y:S01]  /*23a90*/  PRMT R65, RZ, 0x5410, R100 ;  /* 0x00005410ff417816 */ /* 0x000fe20000000064 */
[----:B------:R-:W-:Y:S01]  /*23aa0*/  FFMA.FTZ R67, R66, R67, R163 ;  /* 0x0000004342437223 */ /* 0x000fe200000100a3 */
[----:B------:R-:W-:Y:S01]  /*23ab0*/  PRMT R66, RZ, 0x7610, R101 ;  /* 0x00007610ff427816 */ /* 0x000fe20000000065 */
[----:B------:R-:W-:-:S02]  /*23ac0*/  FFMA.FTZ R63, R133, R63, R158 ;  /* 0x0000003f853f7223 */ /* 0x000fc4000001009e */
[----:B------:R-:W-:Y:S01]  /*23ad0*/  FFMA.FTZ R64, R64, R65, R165 ;  /* 0x0000004140407223 */ /* 0x000fe200000100a5 */
[----:B------:R-:W-:Y:S01]  /*23ae0*/  PRMT R65, RZ, 0x7610, R100 ;  /* 0x00007610ff417816 */ /* 0x000fe20000000064 */
[----:B------:R-:W-:Y:S01]  /*23af0*/  FFMA.FTZ R66, R123, R66, R162 ;  /* 0x000000427b427223 */ /* 0x000fe200000100a2 */
[----:B------:R-:W-:Y:S01]  /*23b00*/  F2FP.BF16.PACK_AB R63, R63, R62 ;  /* 0x0000003e3f3f723e */ /* 0x000fe200000010ff */
[----:B------:R-:W-:Y:S01]  /*23b10*/  FMUL.FTZ R123, R125, R122 ;  /* 0x0000007a7d7b7220 */ /* 0x000fe20000410000 */
[----:B------:R-:W-:Y:S01]  /*23b20*/  F2FP.BF16.PACK_AB R62, R60, R61 ;  /* 0x0000003d3c3e723e */ /* 0x000fe200000010ff */
[----:B------:R-:W-:Y:S01]  /*23b30*/  FADD.FTZ R55, -R126, R55 ;  /* 0x000000377e377221 */ /* 0x000fe20000010100 */
[----:B------:R-:W-:Y:S01]  /*23b40*/  F2FP.BF16.PACK_AB R61, R66, R67 ;  /* 0x00000043423d723e */ /* 0x000fe200000010ff */
[----:B------:R-:W-:Y:S01]  /*23b50*/  FFMA.FTZ R65, R123, R65, R164 ;  /* 0x000000417b417223 */ /* 0x000fe200000100a4 */
[----:B------:R-:W-:Y:S01]  /*23b60*/  PRMT R122, RZ, 0x5410, R86 ;  /* 0x00005410ff7a7816 */ /* 0x000fe20000000056 */
[----:B------:R-:W-:Y:S01]  /*23b70*/  FMUL.FTZ R55, R125, R55 ;  /* 0x000000377d377220 */ /* 0x000fe20000410000 */
[----:B------:R-:W-:Y:S01]  /*23b80*/  PRMT R66, RZ, 0x5410, R87 ;  /* 0x00005410ff427816 */ /* 0x000fe20000000057 */
[C---:B------:R-:W-:Y:S01]  /*23b90*/  FADD.FTZ R52, -R126.reuse, R52 ;  /* 0x000000347e347221 */ /* 0x040fe20000010100 */
[----:B------:R-:W-:Y:S01]  /*23ba0*/  F2FP.BF16.PACK_AB R60, R65, R64 ;  /* 0x00000040413c723e */ /* 0x000fe200000010ff */
[C---:B------:R-:W-:Y:S01]  /*23bb0*/  FADD.FTZ R53, -R126.reuse, R53 ;  /* 0x000000357e357221 */ /* 0x040fe20000010100 */
[----:B------:R-:W-:Y:S01]  /*23bc0*/  LEA R64, P0, R117, c[0x0][0x208], 0x4 ;  /* 0x0000820075407a11 */ /* 0x000fe200078020ff */
[C---:B------:R-:W-:Y:S01]  /*23bd0*/  FMUL.FTZ R52, R125.reuse, R52 ;  /* 0x000000347d347220 */ /* 0x040fe20000410000 */
[----:B------:R-:W-:Y:S01]  /*23be0*/  PRMT R67, RZ, 0x7610, R87 ;  /* 0x00007610ff437816 */ /* 0x000fe20000000057 */
[----:B------:R-:W-:Y:S01]  /*23bf0*/  FMUL.FTZ R53, R125, R53 ;  /* 0x000000357d357220 */ /* 0x000fe20000410000 */
[C---:B------:R-:W-:Y:S01]  /*23c00*/  LEA.HI.X R65, R117.reuse, c[0x0][0x20c], RZ, 0x4, P0 ;  /* 0x0000830075417a11 */ /* 0x040fe200000f24ff */
[C---:B------:R-:W-:Y:S01]  /*23c10*/  FADD.FTZ R58, -R126.reuse, R58 ;  /* 0x0000003a7e3a7221 */ /* 0x040fe20000010100 */
[----:B------:R-:W-:Y:S01]  /*23c20*/  PRMT R123, RZ, 0x5410, R85 ;  /* 0x00005410ff7b7816 */ /* 0x000fe20000000055 */
[----:B------:R-:W-:Y:S01]  /*23c30*/  FADD.FTZ R59, -R126, R59 ;  /* 0x0000003b7e3b7221 */ /* 0x000fe20000010100 */
[----:B------:R-:W-:Y:S01]  /*23c40*/  IADD3 R117, R117, 0xa0, RZ ;  /* 0x000000a075757810 */ /* 0x000fe20007ffe0ff */
[----:B------:R0:W-:Y:S01]  /*23c50*/  STG.E.128 [R64.64], R60 ;  /* 0x0000003c40007986 */ /* 0x0001e2000c101d06 */
[----:B------:R-:W-:-:S02]  /*23c60*/  FMUL.FTZ R58, R125, R58 ;  /* 0x0000003a7d3a7220 */ /* 0x000fc40000410000 */
[C---:B------:R-:W-:Y:S02]  /*23c70*/  FMUL.FTZ R59, R125.reuse, R59 ;  /* 0x0000003b7d3b7220 */ /* 0x040fe40000410000 */
[C---:B------:R-:W-:Y:S02]  /*23c80*/  FADD.FTZ R56, -R126.reuse, R56 ;  /* 0x000000387e387221 */ /* 0x040fe40000010100 */
[C---:B------:R-:W-:Y:S02]  /*23c90*/  FADD.FTZ R57, -R126.reuse, R57 ;  /* 0x000000397e397221 */ /* 0x040fe40000010100 */
[C---:B------:R-:W-:Y:S02]  /*23ca0*/  FMUL.FTZ R56, R125.reuse, R56 ;  /* 0x000000387d387220 */ /* 0x040fe40000410000 */
[----:B------:R-:W-:Y:S02]  /*23cb0*/  FMUL.FTZ R57, R125, R57 ;  /* 0x000000397d397220 */ /* 0x000fe40000410000 */
[----:B------:R-:W-:-:S02]  /*23cc0*/  FADD.FTZ R46, -R126, R46 ;  /* 0x0000002e7e2e7221 */ /* 0x000fc40000010100 */
[C---:B------:R-:W-:Y:S02]  /*23cd0*/  FADD.FTZ R47, -R126.reuse, R47 ;  /* 0x0000002f7e2f7221 */ /* 0x040fe40000010100 */
        /* <DEDUP_REMOVED lines=8> */
[----:B------:R-:W-:Y:S01]  /*23d60*/  FADD.FTZ R44, -R126, R44 ;  /* 0x0000002c7e2c7221 */ /* 0x000fe20000010100 */
[----:B------:R-:W-:Y:S01]  /*23d70*/  PRMT R65, RZ, 0x7610, R90 ;  /* 0x00007610ff417816 */ /* 0x000fe2000000005a */
[----:B------:R-:W-:Y:S01]  /*23d80*/  FFMA.FTZ R54, R54, R24, R151 ;  /* 0x0000001836367223 */ /* 0x000fe20000010097 */
[----:B------:R-:W-:Y:S01]  /*23d90*/  PRMT R24, RZ, 0x7610, R99 ;  /* 0x00007610ff187816 */ /* 0x000fe20000000063 */
[----:B------:R-:W-:-:S02]  /*23da0*/  FMUL.FTZ R44, R125, R44 ;  /* 0x0000002c7d2c7220 */ /* 0x000fc40000410000 */
[C---:B------:R-:W-:Y:S02]  /*23db0*/  FADD.FTZ R45, -R126.reuse, R45 ;  /* 0x0000002d7e2d7221 */ /* 0x040fe40000010100 */
[----:B------:R-:W-:Y:S01]  /*23dc0*/  FFMA.FTZ R55, R55, R24, R150 ;  /* 0x0000001837377223 */ /* 0x000fe20000010096 */
[----:B------:R-:W-:Y:S01]  /*23dd0*/  PRMT R24, RZ, 0x5410, R98 ;  /* 0x00005410ff187816 */ /* 0x000fe20000000062 */
[C---:B------:R-:W-:Y:S02]  /*23de0*/  FMUL.FTZ R45, R125.reuse, R45 ;  /* 0x0000002d7d2d7220 */ /* 0x040fe40000410000 */
[----:B------:R-:W-:Y:S02]  /*23df0*/  FADD.FTZ R50, -R126, R50 ;  /* 0x000000327e327221 */ /* 0x000fe40000010100 */
        /* <DEDUP_REMOVED lines=29> */
[--C-:B------:R-:W-:Y:S01]  /*23fd0*/  PRMT R24, RZ, 0x5410, R94.reuse ;  /* 0x00005410ff187816 */ /* 0x100fe2000000005e */
        /* <DEDUP_REMOVED lines=16> */
[----:B------:R-:W-:Y:S02]  /*240e0*/  FMUL.FTZ R107, R125, R107 ;  /* 0x0000006b7d6b7220 */ /* 0x000fe40000410000 */
[----:B------:R-:W-:Y:S02]  /*240f0*/  FADD.FTZ R104, -R126, R104 ;  /* 0x000000687e687221 */ /* 0x000fe40000010100 */
[----:B------:R-:W-:Y:S01]  /*24100*/  FFMA.FTZ R48, R48, R24, R149 ;  /* 0x0000001830307223 */ /* 0x000fe20000010095 */
[----:B------:R-:W-:Y:S01]  /*24110*/  PRMT R24, RZ, 0x7610, R92 ;  /* 0x00007610ff187816 */ /* 0x000fe2000000005c */
[----:B------:R-:W-:-:S02]  /*24120*/  FADD.FTZ R38, -R126, R38 ;  /* 0x000000267e267221 */ /* 0x000fc40000010100 */
[----:B------:R-:W-:Y:S02]  /*24130*/  FMUL.FTZ R104, R125, R104 ;  /* 0x000000687d687220 */ /* 0x000fe40000410000 */
[----:B------:R-:W-:Y:S01]  /*24140*/  FFMA.FTZ R49, R49, R24, R148 ;  /* 0x0000001831317223 */ /* 0x000fe20000010094 */
[----:B------:R-:W-:Y:S01]  /*24150*/  PRMT R24, RZ, 0x5410, R89 ;  /* 0x00005410ff187816 */ /* 0x000fe20000000059 */
[----:B------:R-:W-:Y:S01]  /*24160*/  FFMA.FTZ R122, R60, R122, R113 ;  /* 0x0000007a3c7a7223 */ /* 0x000fe20000010071 */
[----:B------:R-:W-:Y:S01]  /*24170*/  HFMA2.MMA R60, -RZ, RZ, 0, 9.5367431640625e-07 ;  /* 0x00000010ff3c7435 */ /* 0x000fe200000001ff */
[----:B------:R-:W-:Y:S02]  /*24180*/  FADD.FTZ R36, -R126, R36 ;  /* 0x000000247e247221 */ /* 0x000fe40000010100 */
[----:B------:R-:W-:Y:S01]  /*24190*/  FFMA.FTZ R42, R42, R24, R139 ;  /* 0x000000182a2a7223 */ /* 0x000fe2000001008b */
[----:B------:R-:W-:Y:S01]  /*241a0*/  PRMT R24, RZ, 0x7610, R89 ;  /* 0x00007610ff187816 */ /* 0x000fe20000000059 */
[----:B------:R-:W-:-:S02]  /*241b0*/  FADD.FTZ R37, -R126, R37 ;  /* 0x000000257e257221 */ /* 0x000fc40000010100 */
[C---:B------:R-:W-:Y:S02]  /*241c0*/  FADD.FTZ R39, -R126.reuse, R39 ;  /* 0x000000277e277221 */ /* 0x040fe40000010100 */
[----:B------:R-:W-:Y:S01]  /*241d0*/  FFMA.FTZ R43, R43, R24, R138 ;  /* 0x000000182b2b7223 */ /* 0x000fe2000001008a */
[--C-:B------:R-:W-:Y:S01]  /*241e0*/  PRMT R24, RZ, 0x5410, R88.reuse ;  /* 0x00005410ff187816 */ /* 0x100fe20000000058 */
[----:B------:R-:W-:Y:S02]  /*241f0*/  FADD.FTZ R105, -R126, R105 ;  /* 0x000000697e697221 */ /* 0x000fe40000010100 */
[----:B------:R-:W-:Y:S02]  /*24200*/  FMUL.FTZ R38, R125, R38 ;  /* 0x000000267d267220 */ /* 0x000fe40000410000 */
[----:B------:R-:W-:Y:S01]  /*24210*/  FFMA.FTZ R40, R40, R24, R141 ;  /* 0x0000001828287223 */ /* 0x000fe2000001008d */
[----:B------:R-:W-:Y:S01]  /*24220*/  PRMT R24, RZ, 0x7610, R88 ;  /* 0x00007610ff187816 */ /* 0x000fe20000000058 */
[----:B------:R-:W-:-:S02]  /*24230*/  FADD.FTZ R33, -R126, R33 ;  /* 0x000000217e217221 */ /* 0x000fc40000010100 */
[C---:B------:R-:W-:Y:S02]  /*24240*/  FADD.FTZ R34, -R126.reuse, R34 ;  /* 0x000000227e227221 */ /* 0x040fe40000010100 */
[----:B------:R-:W-:Y:S01]  /*24250*/  FFMA.FTZ R41, R41, R24, R140 ;  /* 0x0000001829297223 */ /* 0x000fe2000001008c */
[----:B------:R-:W-:Y:S01]  /*24260*/  PRMT R24, RZ, 0x7610, R86 ;  /* 0x00007610ff187816 */ /* 0x000fe20000000056 */
[C---:B------:R-:W-:Y:S02]  /*24270*/  FADD.FTZ R35, -R126.reuse, R35 ;  /* 0x000000237e237221 */ /* 0x040fe40000010100 */
[C---:B------:R-:W-:Y:S02]  /*24280*/  FADD.FTZ R30, -R126.reuse, R30 ;  /* 0x0000001e7e1e7221 */ /* 0x040fe40000010100 */
[----:B------:R-:W-:Y:S01]  /*24290*/  FFMA.FTZ R61, R61, R24, R112 ;  /* 0x000000183d3d7223 */ /* 0x000fe20000010070 */
[----:B------:R-:W-:Y:S01]  /*242a0*/  PRMT R24, RZ, 0x5410, R84 ;  /* 0x00005410ff187816 */ /* 0x000fe20000000054 */
[----:B------:R-:W-:-:S02]  /*242b0*/  FADD.FTZ R31, -R126, R31 ;  /* 0x0000001f7e1f7221 */ /* 0x000fc40000010100 */
[----:B------:R-:W-:Y:S02]  /*242c0*/  FADD.FTZ R25, -R126, R25 ;  /* 0x000000197e197221 */ /* 0x000fe40000010100 */
[----:B------:R-:W-:Y:S01]  /*242d0*/  FFMA.FTZ R32, R32, R24, R131 ;  /* 0x0000001820207223 */ /* 0x000fe20000010083 */
[----:B------:R-:W-:Y:S01]  /*242e0*/  PRMT R24, RZ, 0x5410, R83 ;  /* 0x00005410ff187816 */ /* 0x000fe20000000053 */
[C---:B------:R-:W-:Y:S02]  /*242f0*/  FADD.FTZ R26, -R126.reuse, R26 ;  /* 0x0000001a7e1a7221 */ /* 0x040fe40000010100 */
[----:B------:R-:W-:Y:S01]  /*24300*/  FADD.FTZ R27, -R126, R27 ;  /* 0x0000001b7e1b7221 */ /* 0x000fe20000010100 */
[----:B------:R-:W-:Y:S01]  /*24310*/  PRMT R126, RZ, 0x7610, R84 ;  /* 0x00007610ff7e7816 */ /* 0x000fe20000000054 */
[----:B------:R-:W-:Y:S01]  /*24320*/  FFMA.FTZ R106, R106, R24, R11 ;  /* 0x000000186a6a7223 */ /* 0x000fe2000001000b */
[----:B------:R-:W-:Y:S01]  /*24330*/  PRMT R24, RZ, 0x7610, R83 ;  /* 0x00007610ff187816 */ /* 0x000fe20000000053 */
[----:B------:R-:W-:-:S02]  /*24340*/  FMUL.FTZ R36, R125, R36 ;  /* 0x000000247d247220 */ /* 0x000fc40000410000 */
[----:B------:R-:W-:Y:S02]  /*24350*/  FMUL.FTZ R37, R125, R37 ;  /* 0x000000257d257220 */ /* 0x000fe40000410000 */
[----:B------:R-:W-:Y:S01]  /*24360*/  FFMA.FTZ R107, R107, R24, R10 ;  /* 0x000000186b6b7223 */ /* 0x000fe2000001000a */
[--C-:B------:R-:W-:Y:S01]  /*24370*/  PRMT R24, RZ, 0x5410, R82.reuse ;  /* 0x00005410ff187816 */ /* 0x100fe20000000052 */
[C---:B------:R-:W-:Y:S02]  /*24380*/  FMUL.FTZ R39, R125.reuse, R39 ;  /* 0x000000277d277220 */ /* 0x040fe40000410000 */
[----:B------:R-:W-:Y:S02]  /*24390*/  FMUL.FTZ R105, R125, R105 ;  /* 0x000000697d697220 */ /* 0x000fe40000410000 */
[----:B------:R-:W-:Y:S01]  /*243a0*/  FFMA.FTZ R104, R104, R24, R13 ;  /* 0x0000001868687223 */ /* 0x000fe2000001000d */
[----:B------:R-:W-:Y:S01]  /*243b0*/  PRMT R24, RZ, 0x7610, R82 ;  /* 0x00007610ff187816 */ /* 0x000fe20000000052 */
[----:B------:R-:W-:Y:S01]  /*243c0*/  FFMA.FTZ R62, R38, R62, R135 ;  /* 0x0000003e263e7223 */ /* 0x000fe20000010087 */
[----:B------:R-:W-:Y:S01]  /*243d0*/  F2FP.BF16.PACK_AB R38, R53, R52 ;  /* 0x000000343526723e */ /* 0x000fe200000010ff */
[C---:B------:R-:W-:Y:S01]  /*243e0*/  FMUL.FTZ R33, R125.reuse, R33 ;  /* 0x000000217d217220 */ /* 0x040fe20000410000 */
[--C-:B------:R-:W-:Y:S01]  /*243f0*/  PRMT R52, RZ, 0x5410, R80.reuse ;  /* 0x00005410ff347816 */ /* 0x100fe20000000050 */
[C---:B------:R-:W-:Y:S01]  /*24400*/  FMUL.FTZ R34, R125.reuse, R34 ;  /* 0x000000227d227220 */ /* 0x040fe20000410000 */
[----:B------:R-:W-:Y:S01]  /*24410*/  PRMT R53, RZ, 0x7610, R80 ;  /* 0x00007610ff357816 */ /* 0x000fe20000000050 */
[----:B------:R-:W-:-:S02]  /*24420*/  FMUL.FTZ R35, R125, R35 ;  /* 0x000000237d237220 */ /* 0x000fc40000410000 */
[C---:B------:R-:W-:Y:S02]  /*24430*/  FMUL.FTZ R30, R125.reuse, R30 ;  /* 0x0000001e7d1e7220 */ /* 0x040fe40000410000 */
[C---:B------:R-:W-:Y:S02]  /*24440*/  FMUL.FTZ R31, R125.reuse, R31 ;  /* 0x0000001f7d1f7220 */ /* 0x040fe40000410000 */
[C---:B------:R-:W-:Y:S02]  /*24450*/  FMUL.FTZ R29, R125.reuse, R25 ;  /* 0x000000197d1d7220 */ /* 0x040fe40000410000 */
[C---:B------:R-:W-:Y:S02]  /*24460*/  FMUL.FTZ R26, R125.reuse, R26 ;  /* 0x0000001a7d1a7220 */ /* 0x040fe40000410000 */
[----:B------:R-:W-:Y:S01]  /*24470*/  FMUL.FTZ R27, R125, R27 ;  /* 0x0000001b7d1b7220 */ /* 0x000fe20000410000 */
[----:B------:R-:W-:Y:S01]  /*24480*/  PRMT R125, RZ, 0x7610, R85 ;  /* 0x00007610ff7d7816 */ /* 0x000fe20000000055 */
[----:B------:R-:W-:Y:S01]  /*24490*/  FFMA.FTZ R63, R39, R63, R134 ;  /* 0x0000003f273f7223 */ /* 0x000fe20000010086 */
[----:B------:R-:W-:Y:S01]  /*244a0*/  F2FP.BF16.PACK_AB R39, R55, R54 ;  /* 0x000000363727723e */ /* 0x000fe200000010ff */
[----:B------:R-:W-:Y:S01]  /*244b0*/  FFMA.FTZ R64, R36, R64, R137 ;  /* 0x0000004024407223 */ /* 0x000fe20000010089 */
[----:B------:R-:W-:Y:S01]  /*244c0*/  F2FP.BF16.PACK_AB R36, R57, R56 ;  /* 0x000000383924723e */ /* 0x000fe200000010ff */
[----:B------:R-:W-:Y:S01]  /*244d0*/  FFMA.FTZ R65, R37, R65, R136 ;  /* 0x0000004125417223 */ /* 0x000fe20000010088 */
[----:B------:R-:W-:Y:S01]  /*244e0*/  F2FP.BF16.PACK_AB R37, R59, R58 ;  /* 0x0000003a3b25723e */ /* 0x000fe200000010ff */
[----:B------:R-:W-:-:S02]  /*244f0*/  FFMA.FTZ R105, R105, R24, R12 ;  /* 0x0000001869697223 */ /* 0x000fc4000001000c */
[----:B------:R-:W-:-:S04]  /*24500*/  IMAD.WIDE.U32 R24, R128, R60, c[0x0][0x208] ;  /* 0x0000820080187625 */ /* 0x000fc800078e003c */
[----:B------:R-:W-:Y:S01]  /*24510*/  FFMA.FTZ R66, R30, R66, R111 ;  /* 0x000000421e427223 */ /* 0x000fe2000001006f */
[----:B------:R0:W-:Y:S01]  /*24520*/  STG.E.128 [R24.64], R36 ;  /* 0x0000002418007986 */ /* 0x0001e2000c101d06 */
        /* <DEDUP_REMOVED lines=11> */
[----:B------:R-:W-:Y:S01]  /*245e0*/  LEA R40, P0, R117, c[0x0][0x208], 0x4 ;  /* 0x0000820075287a11 */ /* 0x000fe200078020ff */
[----:B------:R-:W-:Y:S01]  /*245f0*/  FFMA.FTZ R130, R27, R130, R14 ;  /* 0x000000821b827223 */ /* 0x000fe2000001000e */
[----:B------:R-:W-:Y:S01]  /*24600*/  F2FP.BF16.PACK_AB R27, R47, R46 ;  /* 0x0000002e2f1b723e */ /* 0x000fe200000010ff */
[----:B------:R-:W-:Y:S01]  /*24610*/  FFMA.FTZ R53, R29, R53, R22 ;  /* 0x000000351d357223 */ /* 0x000fe20000010016 */
[----:B------:R-:W-:Y:S01]  /*24620*/  F2FP.BF16.PACK_AB R29, R43, R42 ;  /* 0x0000002a2b1d723e */ /* 0x000fe200000010ff */
[----:B------:R-:W-:Y:S01]  /*24630*/  IMAD.WIDE.U32 R42, R118, R60, c[0x0][0x208] ;  /* 0x00008200762a7625 */ /* 0x000fe200078e003c */
[----:B------:R-:W-:-:S02]  /*24640*/  F2FP.BF16.PACK_AB R26, R45, R44 ;  /* 0x0000002c2d1a723e */ /* 0x000fc400000010ff */
[----:B0-----:R-:W-:Y:S01]  /*24650*/  F2FP.BF16.PACK_AB R25, R51, R50 ;  /* 0x000000323319723e */ /* 0x001fe200000010ff */
[----:B------:R-:W-:Y:S01]  /*24660*/  IMAD.WIDE.U32 R44, R119, R60, c[0x0][0x208] ;  /* 0x00008200772c7625 */ /* 0x000fe200078e003c */
[----:B------:R-:W-:Y:S02]  /*24670*/  F2FP.BF16.PACK_AB R24, R49, R48 ;  /* 0x000000303118723e */ /* 0x000fe400000010ff */
[----:B------:R-:W-:Y:S01]  /*24680*/  F2FP.BF16.PACK_AB R33, R125, R123 ;  /* 0x0000007b7d21723e */ /* 0x000fe200000010ff */
[----:B------:R-:W-:Y:S01]  /*24690*/  IMAD.WIDE.U32 R46, R120, R60, c[0x0][0x208] ;  /* 0x00008200782e7625 */ /* 0x000fe200078e003c */
[----:B------:R-:W-:Y:S01]  /*246a0*/  F2FP.BF16.PACK_AB R32, R126, R32 ;  /* 0x000000207e20723e */ /* 0x000fe200000010ff */
[----:B------:R0:W-:Y:S01]  /*246b0*/  STG.E.128 [R42.64], R24 ;  /* 0x000000182a007986 */ /* 0x0001e2000c101d06 */
[----:B------:R-:W-:Y:S01]  /*246c0*/  F2FP.BF16.PACK_AB R39, R107, R106 ;  /* 0x0000006a6b27723e */ /* 0x000fe200000010ff */
[----:B------:R-:W-:Y:S01]  /*246d0*/  IMAD R116, R124, c[0x0][0x160], R116 ;  /* 0x000058007c747a24 */ /* 0x000fe200078e0274 */
[----:B------:R-:W-:Y:S01]  /*246e0*/  F2FP.BF16.PACK_AB R38, R105, R104 ;  /* 0x000000686926723e */ /* 0x000fe200000010ff */
[----:B------:R0:W-:Y:S01]  /*246f0*/  STG.E.128 [R44.64], R28 ;  /* 0x0000001c2c007986 */ /* 0x0001e2000c101d06 */
[----:B------:R-:W-:-:S02]  /*24700*/  F2FP.BF16.PACK_AB R37, R130, R127 ;  /* 0x0000007f8225723e */ /* 0x000fc400000010ff */
[----:B------:R-:W-:Y:S01]  /*24710*/  LEA.HI.X R41, R117, c[0x0][0x20c], RZ, 0x4, P0 ;  /* 0x0000830075297a11 */ /* 0x000fe200000f24ff */
[----:B------:R0:W-:Y:S01]  /*24720*/  STG.E.128 [R46.64], R32 ;  /* 0x000000202e007986 */ /* 0x0001e2000c101d06 */
[----:B------:R-:W-:Y:S02]  /*24730*/  F2FP.BF16.PACK_AB R36, R53, R52 ;  /* 0x000000343524723e */ /* 0x000fe400000010ff */
[----:B------:R-:W-:-:S03]  /*24740*/  ISETP.GE.AND P0, PT, R116, c[0x0][0x164], PT ;  /* 0x0000590074007a0c */ /* 0x000fc60003f06270 */
[----:B------:R0:W-:Y:S10]  /*24750*/  STG.E.128 [R40.64], R36 ;  /* 0x0000002428007986 */ /* 0x0001f4000c101d06 */
[----:B0-----:R-:W-:Y:S01]  /*24760*/  @P0 CALL.REL.NOINC `(.L_x_15870) ;  /* 0x0000001000000944 */ /* 0x001fe20003c00000 */
[----:B------:R-:W-:Y:S05]  /*24770*/  BRA `(.L_x_15871) ;  /* 0xfffdc37000007947 */ /* 0x000fea000383ffff */
.L_x_15870:
[----:B------:R-:W-:Y:S05]  /*24780*/  BSYNC B0 ;  /* 0x0000000000007941 */ /* 0x000fea0003800000 */
.L_x_15093:
[----:B------:R-:W-:Y:S05]  /*24790*/  EXIT ;  /* 0x000000000000794d */ /* 0x000fea0003800000 */
.L_x_15868:
[----:B------:R-:W-:Y:S01]  /*247a0*/  IMAD.MOV.U32 R124, RZ, RZ, 0x1 ;  /* 0x00000001ff7c7424 */ /* 0x000fe200078e00ff */
[----:B------:R-:W-:Y:S01]  /*247b0*/  MOV R122, 0x247f0 ;  /* 0x000247f0007a7802 */ /* 0x000fe20000000f00 */
[----:B------:R-:W-:-:S02]  /*247c0*/  IMAD.MOV.U32 R126, RZ, RZ, 0x1f ;  /* 0x0000001fff7e7424 */ /* 0x000fc400078e00ff */
[----:B------:R-:W-:Y:S02]  /*247d0*/  IMAD.MOV.U32 R123, RZ, RZ, -0x1 ;  /* 0xffffffffff7b7424 */ /* 0x000fe400078e00ff */
[----:B------:R-:W-:Y:S05]  /*247e0*/  CALL.REL.NOINC `($__internal_31_$__cuda_sm70_shflsync_bfly_p) ;  /* 0x0000098000007944 */ /* 0x000fea0003c00000 */
[----:B-1----:R-:W-:Y:S05]  /*247f0*/  BRA `(.L_x_15872) ;  /* 0xffffe8a000007947 */ /* 0x002fea000383ffff */
.L_x_15869:
[----:B------:R-:W-:Y:S01]  /*24800*/  IMAD.MOV.U32 R124, RZ, RZ, 0x2 ;  /* 0x00000002ff7c7424 */ /* 0x000fe200078e00ff */
[----:B------:R-:W-:Y:S01]  /*24810*/  MOV R122, 0x24850 ;  /* 0x00024850007a7802 */ /* 0x000fe20000000f00 */
[----:B------:R-:W-:Y:S02]  /*24820*/  IMAD.MOV.U32 R126, RZ, RZ, 0x1f ;  /* 0x0000001fff7e7424 */ /* 0x000fe400078e00ff */
[----:B------:R-:W-:Y:S02]  /*24830*/  IMAD.MOV.U32 R123, RZ, RZ, -0x1 ;  /* 0xffffffffff7b7424 */ /* 0x000fe400078e00ff */
[----:B------:R-:W-:Y:S05]  /*24840*/  CALL.REL.NOINC `($__internal_31_$__cuda_sm70_shflsync_bfly_p) ;  /* 0x0000092000007944 */ /* 0x000fea0003c00000 */
[----:B-1----:R-:W-:Y:S01]  /*24850*/  FADD.FTZ R125, R125, R124 ;  /* 0x0000007c7d7d7221 */ /* 0x002fe20000010000 */
[----:B------:R-:W-:Y:S01]  /*24860*/  MOV R122, 0x248b0 ;  /* 0x000248b0007a7802 */ /* 0x000fe20000000f00 */
[----:B------:R-:W-:Y:S02]  /*24870*/  IMAD.MOV.U32 R124, RZ, RZ, 0x4 ;  /* 0x00000004ff7c7424 */ /* 0x000fe400078e00ff */
[----:B------:R-:W-:Y:S02]  /*24880*/  IMAD.MOV.U32 R126, RZ, RZ, 0x1f ;  /* 0x0000001fff7e7424 */ /* 0x000fe400078e00ff */
[----:B------:R-:W-:-:S02]  /*24890*/  IMAD.MOV.U32 R123, RZ, RZ, -0x1 ;  /* 0xffffffffff7b7424 */ /* 0x000fc400078e00ff */
[----:B------:R-:W-:Y:S05]  /*248a0*/  CALL.REL.NOINC `($__internal_31_$__cuda_sm70_shflsync_bfly_p) ;  /* 0x000008c000007944 */ /* 0x000fea0003c00000 */
[----:B-1----:R-:W-:Y:S01]  /*248b0*/  FADD.FTZ R125, R125, R124 ;  /* 0x0000007c7d7d7221 */ /* 0x002fe20000010000 */
[----:B------:R-:W-:Y:S01]  /*248c0*/  MOV R126, 0x1f ;  /* 0x0000001f007e7802 */ /* 0x000fe20000000f00 */
[----:B------:R-:W-:Y:S01]  /*248d0*/  IMAD.MOV.U32 R124, RZ, RZ, 0x8 ;  /* 0x00000008ff7c7424 */ /* 0x000fe200078e00ff */
[----:B------:R-:W-:Y:S01]  /*248e0*/  MOV R122, 0x24910 ;  /* 0x00024910007a7802 */ /* 0x000fe20000000f00 */
[----:B------:R-:W-:-:S02]  /*248f0*/  IMAD.MOV.U32 R123, RZ, RZ, -0x1 ;  /* 0xffffffffff7b7424 */ /* 0x000fc400078e00ff */
[----:B------:R-:W-:Y:S05]  /*24900*/  CALL.REL.NOINC `($__internal_31_$__cuda_sm70_shflsync_bfly_p) ;  /* 0x0000086000007944 */ /* 0x000fea0003c00000 */
[----:B-1----:R-:W-:Y:S01]  /*24910*/  FADD.FTZ R125, R125, R124 ;  /* 0x0000007c7d7d7221 */ /* 0x002fe20000010000 */
[----:B------:R-:W-:Y:S01]  /*24920*/  MOV R122, 0x24970 ;  /* 0x00024970007a7802 */ /* 0x000fe20000000f00 */
[----:B------:R-:W-:-:S02]  /*24930*/  IMAD.MOV.U32 R124, RZ, RZ, 0x10 ;  /* 0x00000010ff7c7424 */ /* 0x000fc400078e00ff */
[----:B------:R-:W-:Y:S02]  /*24940*/  IMAD.MOV.U32 R126, RZ, RZ, 0x1f ;  /* 0x0000001fff7e7424 */ /* 0x000fe400078e00ff */
[----:B------:R-:W-:Y:S02]  /*24950*/  IMAD.MOV.U32 R123, RZ, RZ, -0x1 ;  /* 0xffffffffff7b7424 */ /* 0x000fe400078e00ff */
[----:B------:R-:W-:Y:S05]  /*24960*/  CALL.REL.NOINC `($__internal_31_$__cuda_sm70_shflsync_bfly_p) ;  /* 0x0000080000007944 */ /* 0x000fea0003c00000 */
[----:B-1----:R-:W-:Y:S02]  /*24970*/  FADD.FTZ R124, R125, R124 ;  /* 0x0000007c7d7c7221 */ /* 0x002fe40000010000 */
[----:B------:R-:W-:Y:S02]  /*24980*/  IMAD.MOV.U32 R126, RZ, RZ, 0x1f ;  /* 0x0000001fff7e7424 */ /* 0x000fe400078e00ff */
[----:B------:R-:W-:Y:S02]  /*24990*/  FMUL.FTZ R127, R124, c[0x0][0x1e0] ;  /* 0x000078007c7f7a20 */ /* 0x000fe40000410000 */
[----:B------:R-:W-:Y:S02]  /*249a0*/  IMAD.MOV.U32 R124, RZ, RZ, 0x1 ;  /* 0x00000001ff7c7424 */ /* 0x000fe400078e00ff */
[----:B------:R-:W-:-:S02]  /*249b0*/  FADD.FTZ R122, -R127, R64 ;  /* 0x000000407f7a7221 */ /* 0x000fc40000010100 */
[C---:B------:R-:W-:Y:S02]  /*249c0*/  FADD.FTZ R123, -R127.reuse, R65 ;  /* 0x000000417f7b7221 */ /* 0x040fe40000010100 */
        /* <DEDUP_REMOVED lines=104> */
[----:B------:R-:W-:Y:S01]  /*25050*/  HFMA2.MMA R124, -RZ, RZ, 0, 2.384185791015625e-07 ;  /* 0x00000004ff7c7435 */ /* 0x000fe200000001ff */
[----:B------:R-:W-:Y:S01]  /*25060*/  IMAD.MOV.U32 R126, RZ, RZ, 0x1f ;  /* 0x0000001fff7e7424 */ /* 0x000fe200078e00ff */
[----:B------:R-:W-:Y:S01]  /*25070*/  MOV R122, 0x250a0 ;  /* 0x000250a0007a7802 */ /* 0x000fe20000000f00 */
[----:B------:R-:W-:-:S03]  /*25080*/  IMAD.MOV.U32 R123, RZ, RZ, -0x1 ;  /* 0xffffffffff7b7424 */ /* 0x000fc600078e00ff */
[----:B------:R-:W-:Y:S05]  /*25090*/  CALL.REL.NOINC `($__internal_31_$__cuda_sm70_shflsync_bfly_p) ;  /* 0x000000d000007944 */ /* 0x000fea0003c00000 */
[----:B-1----:R-:W-:Y:S01]  /*250a0*/  FADD.FTZ R125, R125, R124 ;  /* 0x0000007c7d7d7221 */ /* 0x002fe20000010000 */
[----:B------:R-:W-:Y:S01]  /*250b0*/  MOV R122, 0x25100 ;  /* 0x00025100007a7802 */ /* 0x000fe20000000f00 */
[----:B------:R-:W-:-:S02]  /*250c0*/  IMAD.MOV.U32 R124, RZ, RZ, 0x8 ;  /* 0x00000008ff7c7424 */ /* 0x000fc400078e00ff */
[----:B------:R-:W-:Y:S02]  /*250d0*/  IMAD.MOV.U32 R126, RZ, RZ, 0x1f ;  /* 0x0000001fff7e7424 */ /* 0x000fe400078e00ff */
[----:B------:R-:W-:Y:S02]  /*250e0*/  IMAD.MOV.U32 R123, RZ, RZ, -0x1 ;  /* 0xffffffffff7b7424 */ /* 0x000fe400078e00ff */
[----:B------:R-:W-:Y:S05]  /*250f0*/  CALL.REL.NOINC `($__internal_31_$__cuda_sm70_shflsync_bfly_p) ;  /* 0x0000007000007944 */ /* 0x000fea0003c00000 */
[----:B-1----:R-:W-:Y:S01]  /*25100*/  FADD.FTZ R125, R125, R124 ;  /* 0x0000007c7d7d7221 */ /* 0x002fe20000010000 */
[----:B------:R-:W-:Y:S01]  /*25110*/  MOV R122, 0x25160 ;  /* 0x00025160007a7802 */ /* 0x000fe20000000f00 */
[----:B------:R-:W-:Y:S02]  /*25120*/  IMAD.MOV.U32 R124, RZ, RZ, 0x10 ;  /* 0x00000010ff7c7424 */ /* 0x000fe400078e00ff */
[----:B------:R-:W-:Y:S02]  /*25130*/  IMAD.MOV.U32 R126, RZ, RZ, 0x1f ;  /* 0x0000001fff7e7424 */ /* 0x000fe400078e00ff */
[----:B------:R-:W-:Y:S02]  /*25140*/  IMAD.MOV.U32 R123, RZ, RZ, -0x1 ;  /* 0xffffffffff7b7424 */ /* 0x000fe400078e00ff */
[----:B------:R-:W-:Y:S05]  /*25150*/  CALL.REL.NOINC `($__internal_31_$__cuda_sm70_shflsync_bfly_p) ;  /* 0x0000001000007944 */ /* 0x000fea0003c00000 */
[----:B-1----:R-:W-:Y:S05]  /*25160*/  BRA `(.L_x_15873) ;  /* 0xffffe67000007947 */ /* 0x002fea000383ffff */
        .weak           $__internal_31_$__cuda_sm70_shflsync_bfly_p
        .type           $__internal_31_$__cuda_sm70_shflsync_bfly_p,@function
        .size           $__internal_31_$__cuda_sm70_shflsync_bfly_p,(.L_x_39475 - $__internal_31_$__cuda_sm70_shflsync_bfly_p)
$__internal_31_$__cuda_sm70_shflsync_bfly_p:
[----:B------:R-:W-:Y:S04]  /*25170*/  WARPSYNC R123 ;  /* 0x0000007b00007348 */ /* 0x000fe80003800000 */
[----:B------:R0:W1:Y:S02]  /*25180*/  SHFL.BFLY PT, R124, R125, R124, R126 ;  /* 0x0c00007c7d7c7389 */ /* 0x00006400000e007e */
[----:B0-----:R-:W-:-:S04]  /*25190*/  IMAD.MOV.U32 R123, RZ, RZ, 0x0 ;  /* 0x00000000ff7b7424 */ /* 0x001fc800078e00ff */
[----:B------:R-:W-:Y:S05]  /*251a0*/  RET.REL.NODEC R122 `(_ZN10layer_norm31ln_parallel_residual_fwd_kernelINS_13Kernel_traitsI13__nv_bfloat16S2_fS2_fjLj1536ELj1ELj4ELj1ELj16ENS_18Kernel_traits_baseILj1536ES2_S2_fS2_fjLj128EEEEELb1ELb1ELb1EEEvNS_9FwdParamsE) ;  /* 0xfffdae507a007950 */ /* 0x000fea0003c3ffff */
.L_x_15874:
        /* <DEDUP_REMOVED lines=13> */
.L_x_39475:


//--------------------- .text._ZN10layer_norm31ln_parallel_residual_fwd_kernelINS_13Kernel_traitsIf13__nv_bfloat16fS2_fjLj1536ELj1ELj4ELj1ELj16ENS_18Kernel_traits_baseILj1536EfS2_fS2_fjLj128EEEEELb0ELb0ELb0EEEvNS_9FwdParamsE --------------------------
	.section	.text._ZN10layer_norm31ln_parallel_residual_fwd_kernelINS_13Kernel_traitsIf13__nv_bfloat16fS2_fjLj1536ELj1ELj4ELj1ELj16ENS_18Kernel_traits_baseILj1536EfS2_fS2_fjLj128EEEEELb0ELb0ELb0EEEvNS_9FwdParamsE,"ax",@progbits
	.sectioninfo	@"SHI_REGISTERS=255"
	.align	128
        .global         _ZN10layer_norm31ln_parallel_residual_fwd_kernelINS_13Kernel_traitsIf13__nv_bfloat16fS2_fjLj1536ELj1ELj4ELj1ELj16ENS_18Kernel_traits_baseILj1536EfS2_fS2_fjLj128EEEEELb0ELb0ELb0EEEvNS_9FwdParamsE
        .type           _ZN10layer_norm31ln_parallel_residual_fwd_kernelINS_13Kernel_traitsIf13__nv_bfloat16fS2_fjLj1536ELj1ELj4ELj1ELj16ENS_18Kernel_traits_baseILj1536EfS2_fS2_fjLj128EEEEELb0ELb0ELb0EEEvNS_9FwdParamsE,@function
        .size           _ZN10layer_norm31ln_parallel_residual_fwd_kernelINS_13Kernel_traitsIf13__nv_bfloat16fS2_fjLj1536ELj1ELj4ELj1ELj16ENS_18Kernel_traits_baseILj1536EfS2_fS2_fjLj128EEEEELb0ELb0ELb0EEEvNS_9FwdParamsE,(.L_x_39476 - _ZN10layer_norm31ln_parallel_residual_fwd_kernelINS_13Kernel_traitsIf13__nv_bfloat16fS2_fjLj1536ELj1ELj4ELj1ELj16ENS_18Kernel_traits_baseILj1536EfS2_fS2_fjLj128EEEEELb0ELb0ELb0EEEvNS_9FwdParamsE)
        .other          _ZN10layer_norm31ln_parallel_residual_fwd_kernelINS_13Kernel_traitsIf13__nv_bfloat16fS2_fjLj1536ELj1ELj4ELj1ELj16ENS_18Kernel_traits_baseILj1536EfS2_fS2_fjLj128EEEEELb0ELb0ELb0EEEvNS_9FwdParamsE,@"STO_CUDA_ENTRY STV_DEFAULT"
_ZN10layer_norm31ln_parallel_residual_fwd_kernelINS_13Kernel_traitsIf13__nv_bfloat16fS2_fjLj1536ELj1ELj4ELj1ELj16ENS_18Kernel_traits_baseILj1536EfS2_fS2_fjLj128EEEEELb0ELb0ELb0EEEvNS_9FwdParamsE:
.text._ZN10layer_norm31ln_parallel_residual_fwd_kernelINS_13Kernel_traitsIf13__nv_bfloat16fS2_fjLj1536ELj1ELj4ELj1ELj16ENS_18Kernel_traits_baseILj1536EfS2_fS2_fjLj128EEEEELb0ELb0ELb0EEEvNS_9FwdParamsE:
        /* <DEDUP_REMOVED lines=32> */
[----:B------:R-:W-:-:S08]  /*0200*/  SHF.L.U32 R4, R160, 0x5, RZ ;  /* 0x00000005a0047819 */ /* 0x000fd000000006ff */
        /* <DEDUP_REMOVED lines=15> */
[----:B------:R-:W2:Y:S04]  /*0300*/  LDG.E.128 R24, [R4.64] ;  /* 0x0000000404187981 */ /* 0x000ea8000c1e1d00 */
[----:B------:R-:W3:Y:S04]  /*0310*/  LDG.E.128 R28, [R2.64+0x10] ;  /* 0x00001004021c7981 */ /* 0x000ee8000c1e1d00 */
[----:B------:R-:W4:Y:S04]  /*0320*/  LDG.E.128 R32, [R2.64] ;  /* 0x0000000402207981 */ /* 0x000f28000c1e1d00 */
[----:B------:R0:W5:Y:S04]  /*0330*/  @P2 LDG.E.128 R20, [R6.64+0x10] ;  /* 0x0000100406142981 */ /* 0x000168000c1e1d00 */
[----:B------:R0:W5:Y:S01]  /*0340*/  LDG.E.128 R248, [R4.64+0x10] ;  /* 0x0000100404f87981 */ /* 0x000162000c1e1d00 */
[----:B------:R-:W-:-:S03]  /*0350*/  LOP3.LUT R160, R160, 0x20, RZ, 0xfc, !PT ;  /* 0x00000020a0a07812 */ /* 0x000fc600078efcff */
[----:B--2---:R0:W-:Y:S04]  /*0360*/  STL.64 [R1], R24 ;  /* 0x0000001801007387 */ /* 0x0041e80000100a00 */
[----:B------:R0:W-:Y:S04]  /*0370*/  STL.64 [R1+0x8], R26 ;  /* 0x0000081a01007387 */ /* 0x0001e80000100a00 */
[----:B---3--:R0:W-:Y:S04]  /*0380*/  STL.64 [R1+0x10], R28 ;  /* 0x0000101c01007387 */ /* 0x0081e80000100a00 */
[----:B------:R0:W-:Y:S04]  /*0390*/  STL.64 [R1+0x18], R30 ;  /* 0x0000181e01007387 */ /* 0x0001e80000100a00 */
[----:B----4-:R0:W-:Y:S04]  /*03a0*/  STL.64 [R1+0x20], R32 ;  /* 0x0000202001007387 */ /* 0x0101e80000100a00 */
[----:B------:R0:W-:Y:S02]  /*03b0*/  STL.64 [R1+0x28], R34 ;  /* 0x0000282201007387 */ /* 0x0001e40000100a00 */
.L_x_15876:
[----:B-1----:R-:W-:Y:S05]  /*03c0*/  BSYNC B0 ;  /* 0x0000000000007941 */ /* 0x002fea0003800000 */
.L_x_15875:
[----:B------:R-:W-:Y:S01]  /*03d0*/  BSSY B0, `(.L_x_15877) ;  /* 0x0000021000007945 */ /* 0x000fe20003800000 */
[----:B------:R-:W-:Y:S05]  /*03e0*/  @!P6 BRA `(.L_x_15878) ;  /* 0x000001f00000e947 */ /* 0x000fea0003800000 */
[----:B------:R-:W-:Y:S01]  /*03f0*/  ISETP.NE.U32.AND P1, PT, RZ, c[0x0][0x218], PT ;  /* 0x00008600ff007a0c */ /* 0x000fe20003f25070 */
[----:B0-----:R-:W-:Y:S01]  /*0400*/  CS2R R26, SRZ ;  /* 0x00000000001a7805 */ /* 0x001fe2000001ff00 */
[----:B------:R-:W-:Y:S01]  /*0410*/  ISETP.NE.U32.AND P2, PT, RZ, c[0x0][0x220], PT ;  /* 0x00008800ff007a0c */ /* 0x000fe20003f45070 */
[----:B------:R-:W-:Y:S01]  /*0420*/  CS2R R24, SRZ ;  /* 0x0000000000187805 */ /* 0x000fe2000001ff00 */
[----:B------:R-:W-:Y:S01]  /*0430*/  ISETP.NE.AND.EX P1, PT, RZ, c[0x0][0x21c], PT, P1 ;  /* 0x00008700ff007a0c */ /* 0x000fe20003f25310 */
[----:B------:R-:W-:Y:S01]  /*0440*/  CS2R R30, SRZ ;  /* 0x00000000001e7805 */ /* 0x000fe2000001ff00 */
[----:B------:R-:W-:Y:S01]  /*0450*/  ISETP.NE.AND.EX P2, PT, RZ, c[0x0][0x224], PT, P2 ;  /* 0x00008900ff007a0c */ /* 0x000fe20003f45320 */
[----:B------:R-:W-:Y:S01]  /*0460*/  CS2R R28, SRZ ;  /* 0x00000000001c7805 */ /* 0x000fe2000001ff00 */
[----:B------:R-:W-:-:S09]  /*0470*/  SHF.L.U32 R5, R160, 0x5, RZ ;  /* 0x00000005a0057819 */ /* 0x000fd200000006ff */
        /* <DEDUP_REMOVED lines=13> */
[----:B------:R0:W5:Y:S01]  /*0550*/  LDG.E.128 R44, [R6.64+0x10] ;  /* 0x00001004062c7981 */ /* 0x000162000c1e1d00 */
[C---:B------:R-:W-:Y:S02]  /*0560*/  @P2 IADD3.X R5, R40.reuse, c[0x0][0x224], RZ, P3, !PT ;  /* 0x0000890028052a10 */ /* 0x040fe40001ffe4ff */
[----:B------:R-:W-:Y:S02]  /*0570*/  IADD3.X R3, R40, c[0x0][0x1bc], RZ, P1, !PT ;  /* 0x00006f0028037a10 */ /* 0x000fe40000ffe4ff */
[----:B------:R0:W5:Y:S04]  /*0580*/  LDG.E.128 R40, [R6.64] ;  /* 0x0000000406287981 */ /* 0x000168000c1e1d00 */
[----:B------:R0:W5:Y:S04]  /*0590*/  @P2 LDG.E.128 R32, [R4.64] ;  /* 0x0000000404202981 */ /* 0x000168000c1e1d00 */
[----:B------:R0:W5:Y:S04]  /*05a0*/  @P2 LDG.E.128 R36, [R4.64+0x10] ;  /* 0x0000100404242981 */ /* 0x000168000c1e1d00 */
[----:B------:R0:W5:Y:S04]  /*05b0*/  LDG.E.128 R244, [R2.64] ;  /* 0x0000000402f47981 */ /* 0x000168000c1e1d00 */
[----:B------:R0:W5:Y:S01]  /*05c0*/  LDG.E.128 R240, [R2.64+0x10] ;  /* 0x0000100402f07981 */ /* 0x000162000c1e1d00 */
[----:B------:R-:W-:-:S03]  /*05d0*/  IADD3 R160, R160, 0x20, RZ ;  /* 0x00000020a0a07810 */ /* 0x000fc60007ffe0ff */
.L_x_15878:
[----:B------:R-:W-:Y:S05]  /*05e0*/  BSYNC B0 ;  /* 0x0000000000007941 */ /* 0x000fea0003800000 */
.L_x_15877:
        /* <DEDUP_REMOVED lines=10> */
[----:B0-----:R-:W-:Y:S01]  /*0690*/  HFMA2.MMA R7, -RZ, RZ, 0, 1.9073486328125e-06 ;  /* 0x00000020ff077435 */ /* 0x001fe200000001ff */
[----:B------:R-:W-:-:S08]  /*06a0*/  SHF.L.U32 R5, R160, 0x5, RZ ;  /* 0x00000005a0057819 */ /* 0x000fd000000006ff */
[----:B------:R-:W-:-:S04]  /*06b0*/  @P1 LEA R2, P3, R160, c[0x0][0x218], 0x5 ;  /* 0x00008600a0021a11 */ /* 0x000fc800078628ff */
[C---:B------:R-:W-:Y:S02]  /*06c0*/  @P1 LEA.HI.X R3, R160.reuse, c[0x0][0x21c], RZ, 0x5, P3 ;  /* 0x00008700a0031a11 */ /* 0x040fe400018f2cff */
        /* <DEDUP_REMOVED lines=19> */
.L_x_15880:
[----:B------:R-:W-:Y:S05]  /*0800*/  BSYNC B0 ;  /* 0x0000000000007941 */ /* 0x000fea0003800000 */
.L_x_15879:
        /* <DEDUP_REMOVED lines=10> */
[----:B0-----:R-:W-:-:S09]  /*08b0*/  SHF.L.U32 R5, R160, 0x5, RZ ;  /* 0x00000005a0057819 */ /* 0x001fd200000006ff */
        /* <DEDUP_REMOVED lines=22> */
.L_x_15882:
[----:B------:R-:W-:Y:S05]  /*0a20*/  BSYNC B0 ;  /* 0x0000000000007941 */ /* 0x000fea0003800000 */
.L_x_15881:
        /* <DEDUP_REMOVED lines=11> */
[----:B0-----:R-:W-:-:S11]  /*0ae0*/  SHF.L.U32 R6, R160, 0x5, RZ ;  /* 0x00000005a0067819 */ /* 0x001fd600000006ff */
        /* <DEDUP_REMOVED lines=24> */
.L_x_15884:
[----:B------:R-:W-:Y:S05]  /*0c70*/  BSYNC B0 ;  /* 0x0000000000007941 */ /* 0x000fea0003800000 */
.L_x_15883:
[----:B------:R-:W-:Y:S01]  /*0c80*/  ISETP.GE.U32.AND P1, PT, R0, 0xc0, PT ;  /* 0x000000c00000780c */ /* 0x000fe20003f26070 */
[----:B------:R-:W-:Y:S01]  /*0c90*/  BSSY B0, `(.L_x_15885) ;  /* 0x0000022000007945 */ /* 0x000fe20003800000 */
[----:B0-----:R-:W-:-:S04]  /*0ca0*/  SHF.R.U32.HI R2, RZ, 0x5, R144 ;  /* 0x00000005ff027819 */ /* 0x001fc80000011690 */
[----:B------:R-:W-:-:S07]  /*0cb0*/  LEA R176, R145, R2, 0x2 ;  /* 0x0000000291b07211 */ /* 0x000fce00078e10ff */
[----:B------:R-:W-:Y:S05]  /*0cc0*/  @!P1 BRA `(.L_x_15886) ;  /* 0x000001e000009947 */ /* 0x000fea0003800000 */
[----:B------:R-:W-:Y:S01]  /*0cd0*/  ISETP.NE.U32.AND P1, PT, RZ, c[0x0][0x218], PT ;  /* 0x00008600ff007a0c */ /* 0x000fe20003f25070 */
[----:B------:R-:W-:Y:S01]  /*0ce0*/  CS2R R146, SRZ ;  /* 0x0000000000927805 */ /* 0x000fe2000001ff00 */
[----:B------:R-:W-:Y:S01]  /*0cf0*/  CS2R R144, SRZ ;  /* 0x0000000000907805 */ /* 0x000fe2000001ff00 */
[----:B------:R-:W-:Y:S01]  /*0d00*/  CS2R R150, SRZ ;  /* 0x0000000000967805 */ /* 0x000fe2000001ff00 */
[----:B------:R-:W-:Y:S01]  /*0d10*/  ISETP.NE.AND.EX P1, PT, RZ, c[0x0][0x21c], PT, P1 ;  /* 0x00008700ff007a0c */ /* 0x000fe20003f25310 */
[----:B------:R-:W-:Y:S01]  /*0d20*/  CS2R R148, SRZ ;  /* 0x0000000000947805 */ /* 0x000fe2000001ff00 */
[----:B------:R-:W-:-:S11]  /*0d30*/  SHF.L.U32 R6, R160, 0x5, RZ ;  /* 0x00000005a0067819 */ /* 0x000fd600000006ff */
[----:B------:R-:W-:-:S04]  /*0d40*/  @P1 LEA R2, P2, R160, c[0x0][0x218], 0x5 ;  /* 0x00008600a0021a11 */ /* 0x000fc800078428ff */
[----:B------:R-:W-:Y:S02]  /*0d50*/  @P1 LEA.HI.X R3, R160, c[0x0][0x21c], RZ, 0x5, P2 ;  /* 0x00008700a0031a11 */ /* 0x000fe400010f2cff */
[----:B------:R-:W-:-:S03]  /*0d60*/  SHF.R.U32.HI R7, RZ, 0x1b, R160 ;  /* 0x0000001bff077819 */ /* 0x000fc600000116a0 */
[----:B------:R0:W5:Y:S04]  /*0d70*/  @P1 LDG.E.128 R144, [R2.64] ;  /* 0x0000000402901981 */ /* 0x000168000c1e1d00 */
[----:B------:R0:W5:Y:S01]  /*0d80*/  @P1 LDG.E.128 R148, [R2.64+0x10] ;  /* 0x0000100402941981 */ /* 0x000162000c1e1d00 */
[----:B------:R-:W-:Y:S01]  /*0d90*/  IADD3 R4, P1, R6, c[0x0][0x1b8], RZ ;  /* 0x00006e0006047a10 */ /* 0x000fe20007f3e0ff */
[----:B------:R-:W-:Y:S01]  /*0da0*/  CS2R R154, SRZ ;  /* 0x00000000009a7805 */ /* 0x000fe2000001ff00 */
[----:B------:R-:W-:Y:S01]  /*0db0*/  MOV R161, 0x20 ;  /* 0x0000002000a17802 */ /* 0x000fe20000000f00 */
        /* <DEDUP_REMOVED lines=15> */
.L_x_15886:
[----:B------:R-:W-:Y:S05]  /*0eb0*/  BSYNC B0 ;  /* 0x0000000000007941 */ /* 0x000fea0003800000 */
.L_x_15885:
[----:B------:R-:W-:-:S13]  /*0ec0*/  ISETP.GE.AND P1, PT, R176, c[0x0][0x164], PT ;  /* 0x00005900b0007a0c */ /* 0x000fda0003f26270 */
[----:B------:R-:W-:Y:S05]  /*0ed0*/  @P1 EXIT ;  /* 0x000000000000194d */ /* 0x000fea0003800000 */
[----:B0-----:R-:W-:Y:S01]  /*0ee0*/  MOV R5, R176 ;  /* 0x000000b000057202 */ /* 0x001fe20000000f00 */
[----:B------:R-:W-:-:S03]  /*0ef0*/  ULDC.U8 UR6, c[0x0][0x1f0] ;  /* 0x00007c0000067ab9 */ /* 0x000fc60000000000 */
.L_x_16010:
        /* <DEDUP_REMOVED lines=19> */
[----:B------:R0:W5:Y:S04]  /*1030*/  @P1 LDG.E.128 R180, [R2.64] ;  /* 0x0000000402b41981 */ /* 0x000168000c1e1d00 */
[----:B------:R0:W5:Y:S02]  /*1040*/  @P1 LDG.E.128 R184, [R2.64+0x10] ;  /* 0x0000100402b81981 */ /* 0x000164000c1e1d00 */
[----:B0-----:R-:W-:-:S05]  /*1050*/  IMAD.WIDE.U32 R2, R4, R7, c[0x0][0x170] ;  /* 0x00005c0004027625 */ /* 0x001fca00078e0007 */
[----:B------:R-:W2:Y:S01]  /*1060*/  LDG.E.128 R192, [R2.64] ;  /* 0x0000000402c07981 */ /* 0x000ea2000c1e1d00 */
[----:B------:R-:W-:-:S04]  /*1070*/  ISETP.NE.U32.AND P2, PT, RZ, c[0x0][0x178], PT ;  /* 0x00005e00ff007a0c */ /* 0x000fc80003f45070 */
[----:B------:R-:W-:Y:S02]  /*1080*/  ISETP.NE.AND.EX P2, PT, RZ, c[0x0][0x17c], PT, P2 ;  /* 0x00005f00ff007a0c */ /* 0x000fe40003f45320 */
[----:B--2---:R-:W-:-:S11]  /*1090*/  PRMT R188, RZ, 0x5410, R192 ;  /* 0x00005410ffbc7816 */ /* 0x004fd600000000c0 */
[----:B------:R-:W-:Y:S05]  /*10a0*/  @P2 BRA `(.L_x_15889) ;  /* 0x0000003000002947 */ /* 0x000fea0003800000 */
[----:B------:R-:W-:Y:S05]  /*10b0*/  @!P1 BRA `(.L_x_15890) ;  /* 0x0000005000009947 */ /* 0x000fea0003800000 */
[----:B-----5:R-:W-:Y:S01]  /*10c0*/  FADD.FTZ R188, R180, R188 ;  /* 0x000000bcb4bc7221 */ /* 0x020fe20000010000 */
[----:B------:R-:W-:Y:S05]  /*10d0*/  BRA `(.L_x_15890) ;  /* 0x0000003000007947 */ /* 0x000fea0003800000 */
.L_x_15889:
[----:B-----5:R-:W-:-:S05]  /*10e0*/  PRMT R2, RZ, 0x5410, R176 ;  /* 0x00005410ff027816 */ /* 0x020fca00000000b0 */
[----:B------:R-:W-:-:S04]  /*10f0*/  FADD.FTZ R188, R2, R188 ;  /* 0x000000bc02bc7221 */ /* 0x000fc80000010000 */
[----:B------:R-:W-:Y:S02]  /*1100*/  @P1 FADD.FTZ R188, R180, R188 ;  /* 0x000000bcb4bc1221 */ /* 0x000fe40000010000 */
.L_x_15890:
[----:B------:R-:W-:Y:S01]  /*1110*/  PRMT R189, RZ, 0x7610, R192 ;  /* 0x00007610ffbd7816 */ /* 0x000fe200000000c0 */
[----:B------:R-:W-:Y:S05]  /*1120*/  @P2 BRA `(.L_x_15891) ;  /* 0x0000003000002947 */ /* 0x000fea0003800000 */
[----:B------:R-:W-:Y:S05]  /*1130*/  @!P1 BRA `(.L_x_15892) ;  /* 0x0000005000009947 */ /* 0x000fea0003800000 */
[----:B-----5:R-:W-:Y:S01]  /*1140*/  FADD.FTZ R189, R181, R189 ;  /* 0x000000bdb5bd7221 */ /* 0x020fe20000010000 */
[----:B------:R-:W-:Y:S05]  /*1150*/  BRA `(.L_x_15892) ;  /* 0x0000003000007947 */ /* 0x000fea0003800000 */
.L_x_15891:
[----:B-----5:R-:W-:-:S05]  /*1160*/  PRMT R2, RZ, 0x7610, R176 ;  /* 0x00007610ff027816 */ /* 0x020fca00000000b0 */
[----:B------:R-:W-:-:S04]  /*1170*/  FADD.FTZ R189, R2, R189 ;  /* 0x000000bd02bd7221 */ /* 0x000fc80000010000 */
[----:B------:R-:W-:Y:S02]  /*1180*/  @P1 FADD.FTZ R189, R181, R189 ;  /* 0x000000bdb5bd1221 */ /* 0x000fe40000010000 */
.L_x_15892:
[----:B------:R-:W-:Y:S01]  /*1190*/  PRMT R190, RZ, 0x5410, R193 ;  /* 0x00005410ffbe7816 */ /* 0x000fe200000000c1 */
[----:B------:R-:W-:Y:S05]  /*11a0*/  @P2 BRA `(.L_x_15893) ;  /* 0x0000003000002947 */ /* 0x000fea0003800000 */
[----:B------:R-:W-:Y:S05]  /*11b0*/  @!P1 BRA `(.L_x_15894) ;  /* 0x0000005000009947 */ /* 0x000fea0003800000 */
[----:B-----5:R-:W-:Y:S01]  /*11c0*/  FADD.FTZ R190, R182, R190 ;  /* 0x000000beb6be7221 */ /* 0x020fe20000010000 */
[----:B------:R-:W-:Y:S05]  /*11d0*/  BRA `(.L_x_15894) ;  /* 0x0000003000007947 */ /* 0x000fea0003800000 */
.L_x_15893:
[----:B-----5:R-:W-:-:S05]  /*11e0*/  PRMT R2, RZ, 0x5410, R177 ;  /* 0x00005410ff027816 */ /* 0x020fca00000000b1 */
[----:B------:R-:W-:-:S04]  /*11f0*/  FADD.FTZ R190, R2, R190 ;  /* 0x000000be02be7221 */ /* 0x000fc80000010000 */
[----:B------:R-:W-:Y:S02]  /*1200*/  @P1 FADD.FTZ R190, R182, R190 ;  /* 0x000000beb6be1221 */ /* 0x000fe40000010000 */
.L_x_15894:
[----:B------:R-:W-:Y:S01]  /*1210*/  PRMT R191, RZ, 0x7610, R193 ;  /* 0x00007610ffbf7816 */ /* 0x000fe200000000c1 */
[----:B------:R-:W-:Y:S05]  /*1220*/  @P2 BRA `(.L_x_15895) ;  /* 0x0000003000002947 */ /* 0x000fea0003800000 */
[----:B------:R-:W-:Y:S05]  /*1230*/  @!P1 BRA `(.L_x_15896) ;  /* 0x0000005000009947 */ /* 0x000fea0003800000 */
[----:B-----5:R-:W-:Y:S01]  /*1240*/  FADD.FTZ R191, R183, R191 ;  /* 0x000000bfb7bf7221 */ /* 0x020fe20000010000 */
[----:B------:R-:W-:Y:S05]  /*1250*/  BRA `(.L_x_15896) ;  /* 0x0000003000007947 */ /* 0x000fea0003800000 */
.L_x_15895:
[----:B-----5:R-:W-:-:S05]  /*1260*/  PRMT R2, RZ, 0x7610, R177 ;  /* 0x00007610ff027816 */ /* 0x020fca00000000b1 */
[----:B------:R-:W-:-:S04]  /*1270*/  FADD.FTZ R191, R2, R191 ;  /* 0x000000bf02bf7221 */ /* 0x000fc80000010000 */
[----:B------:R-:W-:Y:S02]  /*1280*/  @P1 FADD.FTZ R191, R183, R191 ;  /* 0x000000bfb7bf1221 */ /* 0x000fe40000010000 */
.L_x_15896:
[----:B------:R-:W-:Y:S01]  /*1290*/  PRMT R192, RZ, 0x5410, R194 ;  /* 0x00005410ffc07816 */ /* 0x000fe200000000c2 */
[----:B------:R-:W-:Y:S05]  /*12a0*/  @P2 BRA `(.L_x_15897) ;  /* 0x0000003000002947 */ /* 0x000fea0003800000 */
[----:B------:R-:W-:Y:S05]  /*12b0*/  @!P1 BRA `(.L_x_15898) ;  /* 0x0000005000009947 */ /* 0x000fea0003800000 */
[----:B-----5:R-:W-:Y:S01]  /*12c0*/  FADD.FTZ R192, R184, R192 ;  /* 0x000000c0b8c07221 */ /* 0x020fe20000010000 */
[----:B------:R-:W-:Y:S05]  /*12d0*/  BRA `(.L_x_15898) ;  /* 0x0000003000007947 */ /* 0x000fea0003800000 */
.L_x_15897:
[----:B-----5:R-:W-:-:S05]  /*12e0*/  PRMT R2, RZ, 0x5410, R178 ;  /* 0x00005410ff027816 */ /* 0x020fca00000000b2 */
[----:B------:R-:W-:-:S04]  /*12f0*/  FADD.FTZ R192, R2, R192 ;  /* 0x000000c002c07221 */ /* 0x000fc80000010000 */
[----:B------:R-:W-:Y:S02]  /*1300*/  @P1 FADD.FTZ R192, R184, R192 ;  /* 0x000000c0b8c01221 */ /* 0x000fe40000010000 */
.L_x_15898:
[----:B------:R-:W-:Y:S01]  /*1310*/  PRMT R193, RZ, 0x7610, R194 ;  /* 0x00007610ffc17816 */ /* 0x000fe200000000c2 */
[----:B------:R-:W-:Y:S05]  /*1320*/  @P2 BRA `(.L_x_15899) ;  /* 0x0000003000002947 */ /* 0x000fea0003800000 */
[----:B------:R-:W-:Y:S05]  /*1330*/  @!P1 BRA `(.L_x_15900) ;  /* 0x0000005000009947 */ /* 0x000fea0003800000 */
[----:B-----5:R-:W-:Y:S01]  /*1340*/  FADD.FTZ R193, R185, R193 ;  /* 0x000000c1b9c17221 */ /* 0x020fe20000010000 */
[----:B------:R-:W-:Y:S05]  /*1350*/  BRA `(.L_x_15900) ;  /* 0x0000003000007947 */ /* 0x000fea0003800000 */
.L_x_15899:
[----:B-----5:R-:W-:-:S05]  /*1360*/  PRMT R2, RZ, 0x7610, R178 ;  /* 0x00007610ff027816 */ /* 0x020fca00000000b2 */
[----:B------:R-:W-:-:S04]  /*1370*/  FADD.FTZ R193, R2, R193 ;  /* 0x000000c102c17221 */ /* 0x000fc80000010000 */
[----:B------:R-:W-:Y:S02]  /*1380*/  @P1 FADD.FTZ R193, R185, R193 ;  /* 0x000000c1b9c11221 */ /* 0x000fe40000010000 */
.L_x_15900:
[----:B------:R-:W-:Y:S01]  /*1390*/  PRMT R194, RZ, 0x5410, R195 ;  /* 0x00005410ffc27816 */ /* 0x000fe200000000c3 */
[----:B------:R-:W-:Y:S05]  /*13a0*/  @P2 BRA `(.L_x_15901) ;  /* 0x0000003000002947 */ /* 0x000fea0003800000 */
[----:B------:R-:W-:Y:S05]  /*13b0*/  @!P1 BRA `(.L_x_15902) ;  /* 0x0000005000009947 */ /* 0x000fea0003800000 */
[----:B-----5:R-:W-:Y:S01]  /*13c0*/  FADD.FTZ R194, R186, R194 ;  /* 0x000000c2bac27221 */ /* 0x020fe20000010000 */
[----:B------:R-:W-:Y:S05]  /*13d0*/  BRA `(.L_x_15902) ;  /* 0x0000003000007947 */ /* 0x000fea0003800000 */
.L_x_15901:
[----:B-----5:R-:W-:-:S05]  /*13e0*/  PRMT R2, RZ, 0x5410, R179 ;  /* 0x00005410ff027816 */ /* 0x020fca00000000b3 */
[----:B------:R-:W-:-:S04]  /*13f0*/  FADD.FTZ R194, R2, R194 ;  /* 0x000000c202c27221 */ /* 0x000fc80000010000 */
[----:B------:R-:W-:Y:S02]  /*1400*/  @P1 FADD.FTZ R194, R186, R194 ;  /* 0x000000c2bac21221 */ /* 0x000fe40000010000 */
.L_x_15902:
[----:B------:R-:W-:Y:S01]  /*1410*/  PRMT R195, RZ, 0x7610, R195 ;  /* 0x00007610ffc37816 */ /* 0x000fe200000000c3 */
[----:B------:R-:W-:Y:S05]  /*1420*/  @P2 BRA `(.L_x_15903) ;  /* 0x0000003000002947 */ /* 0x000fea0003800000 */
[----:B------:R-:W-:Y:S05]  /*1430*/  @!P1 BRA `(.L_x_15904) ;  /* 0x0000005000009947 */ /* 0x000fea0003800000 */
[----:B-----5:R-:W-:Y:S01]  /*1440*/  FADD.FTZ R195, R187, R195 ;  /* 0x000000c3bbc37221 */ /* 0x020fe20000010000 */
[----:B------:R-:W-:Y:S05]  /*1450*/  BRA `(.L_x_15904) ;  /* 0x0000003000007947 */ /* 0x000fea0003800000 */
.L_x_15903:
[----:B-----5:R-:W-:-:S05]  /*1460*/  PRMT R2, RZ, 0x7610, R179 ;  /* 0x00007610ff027816 */ /* 0x020fca00000000b3 */
[----:B------:R-:W-:-:S04]  /*1470*/  FADD.FTZ R195, R2, R195 ;  /* 0x000000c302c37221 */ /* 0x000fc80000010000 */
[----:B------:R-:W-:Y:S02]  /*1480*/  @P1 FADD.FTZ R195, R187, R195 ;  /* 0x000000c3bbc31221 */ /* 0x000fe40000010000 */
.L_x_15904:
[----:B------:R-:W-:-:S04]  /*1490*/  LEA R2, P1, R4, c[0x0][0x188], 0x5 ;  /* 0x0000620004027a11 */ /* 0x000fc800078228ff */
[----:B------:R-:W-:-:S05]  /*14a0*/  LEA.HI.X R3, R4, c[0x0][0x18c], RZ, 0x5, P1 ;  /* 0x0000630004037a11 */ /* 0x000fca00008f2cff */
[----:B------:R-:W-:Y:S04]  /*14b0*/  STG.E.128 [R2.64], R188 ;  /* 0x000000bc02007986 */ /* 0x000fe8000c101d04 */
[----:B------:R0:W-:Y:S02]  /*14c0*/  STG.E.128 [R2.64+0x10], R192 ;  /* 0x000010c002007986 */ /* 0x0001e4000c101d04 */
[----:B0-----:R-:W-:Y:S02]  /*14d0*/  IADD3 R2, R4, 0x20, RZ ;  /* 0x0000002004027810 */ /* 0x001fe40007ffe0ff */
.L_x_15888:
[----:B------:R-:W-:Y:S05]  /*14e0*/  BSYNC B0 ;  /* 0x0000000000007941 */ /* 0x000fea0003800000 */
.L_x_15887:
        /* <DEDUP_REMOVED lines=9> */
[----:B------:R-:W-:Y:S02]  /*1580*/  ISETP.NE.AND.EX P1, PT, RZ, c[0x0][0x184], PT, P1 ;  /* 0x00006100ff007a0c */ /* 0x000fe40003f25310 */
[----:B------:R-:W-:-:S11]  /*1590*/  MOV R3, 0x10 ;  /* 0x0000001000037802 */ /* 0x000fd60000000f00 */
        /* <DEDUP_REMOVED lines=13> */
.L_x_15907:
[----:B-----5:R-:W-:-:S05]  /*1670*/  PRMT R3, RZ, 0x5410, R176 ;  /* 0x00005410ff037816 */ /* 0x020fca00000000b0 */
[----:B------:R-:W-:-:S04]  /*1680*/  FADD.FTZ R196, R3, R196 ;  /* 0x000000c403c47221 */ /* 0x000fc80000010000 */
[----:B------:R-:W-:Y:S02]  /*1690*/  @P1 FADD.FTZ R196, R180, R196 ;  /* 0x000000c4b4c41221 */ /* 0x000fe40000010000 */
.L_x_15908:
[----:B------:R-:W-:Y:S01]  /*16a0*/  PRMT R197, RZ, 0x7610, R200 ;  /* 0x00007610ffc57816 */ /* 0x000fe200000000c8 */
[----:B------:R-:W-:Y:S05]  /*16b0*/  @P2 BRA `(.L_x_15909) ;  /* 0x0000003000002947 */ /* 0x000fea0003800000 */
[----:B------:R-:W-:Y:S05]  /*16c0*/  @!P1 BRA `(.L_x_15910) ;  /* 0x0000005000009947 */ /* 0x000fea0003800000 */
[----:B-----5:R-:W-:Y:S01]  /*16d0*/  FADD.FTZ R197, R181, R197 ;  /* 0x000000c5b5c57221 */ /* 0x020fe20000010000 */
[----:B------:R-:W-:Y:S05]  /*16e0*/  BRA `(.L_x_15910) ;  /* 0x0000003000007947 */ /* 0x000fea0003800000 */
.L_x_15909:
[----:B-----5:R-:W-:-:S05]  /*16f0*/  PRMT R3, RZ, 0x7610, R176 ;  /* 0x00007610ff037816 */ /* 0x020fca00000000b0 */
[----:B------:R-:W-:-:S04]  /*1700*/  FADD.FTZ R197, R3, R197 ;  /* 0x000000c503c57221 */ /* 0x000fc80000010000 */
[----:B------:R-:W-:Y:S02]  /*1710*/  @P1 FADD.FTZ R197, R181, R197 ;  /* 0x000000c5b5c51221 */ /* 0x000fe40000010000 */
.L_x_15910:
[----:B------:R-:W-:Y:S01]  /*1720*/  PRMT R198, RZ, 0x5410, R201 ;  /* 0x00005410ffc67816 */ /* 0x000fe200000000c9 */
[----:B------:R-:W-:Y:S05]  /*1730*/  @P2 BRA `(.L_x_15911) ;  /* 0x0000003000002947 */ /* 0x000fea0003800000 */
[----:B------:R-:W-:Y:S05]  /*1740*/  @!P1 BRA `(.L_x_15912) ;  /* 0x0000005000009947 */ /* 0x000fea0003800000 */
[----:B-----5:R-:W-:Y:S01]  /*1750*/  FADD.FTZ R198, R182, R198 ;  /* 0x000000c6b6c67221 */ /* 0x020fe20000010000 */
[----:B------:R-:W-:Y:S05]  /*1760*/  BRA `(.L_x_15912) ;  /* 0x0000003000007947 */ /* 0x000fea0003800000 */
.L_x_15911:
[----:B-----5:R-:W-:-:S05]  /*1770*/  PRMT R3, RZ, 0x5410, R177 ;  /* 0x00005410ff037816 */ /* 0x020fca00000000b1 */
[----:B------:R-:W-:-:S04]  /*1780*/  FADD.FTZ R198, R3, R198 ;  /* 0x000000c603c67221 */ /* 0x000fc80000010000 */
[----:B------:R-:W-:Y:S02]  /*1790*/  @P1 FADD.FTZ R198, R182, R198 ;  /* 0x000000c6b6c61221 */ /* 0x000fe40000010000 */
.L_x_15912:
[----:B------:R-:W-:Y:S01]  /*17a0*/  PRMT R199, RZ, 0x7610, R201 ;  /* 0x00007610ffc77816 */ /* 0x000fe200000000c9 */
[----:B------:R-:W-:Y:S05]  /*17b0*/  @P2 BRA `(.L_x_15913) ;  /* 0x0000003000002947 */ /* 0x000fea0003800000 */
[----:B------:R-:W-:Y:S05]  /*17c0*/  @!P1 BRA `(.L_x_15914) ;  /* 0x0000005000009947 */ /* 0x000fea0003800000 */
[----:B-----5:R-:W-:Y:S01]  /*17d0*/  FADD.FTZ R199, R183, R199 ;  /* 0x000000c7b7c77221 */ /* 0x020fe20000010000 */
[----:B------:R-:W-:Y:S05]  /*17e0*/  BRA `(.L_x_15914) ;  /* 0x0000003000007947 */ /* 0x000fea0003800000 */
.L_x_15913:
[----:B-----5:R-:W-:-:S05]  /*17f0*/  PRMT R3, RZ, 0x7610, R177 ;  /* 0x00007610ff037816 */ /* 0x020fca00000000b1 */
[----:B------:R-:W-:-:S04]  /*1800*/  FADD.FTZ R199, R3, R199 ;  /* 0x000000c703c77221 */ /* 0x000fc80000010000 */
[----:B------:R-:W-:Y:S02]  /*1810*/  @P1 FADD.FTZ R199, R183, R199 ;  /* 0x000000c7b7c71221 */ /* 0x000fe40000010000 */
.L_x_15914:
[----:B------:R-:W-:Y:S01]  /*1820*/  PRMT R200, RZ, 0x5410, R202 ;  /* 0x00005410ffc87816 */ /* 0x000fe200000000ca */
[----:B------:R-:W-:Y:S05]  /*1830*/  @P2 BRA `(.L_x_15915) ;  /* 0x0000003000002947 */ /* 0x000fea0003800000 */
[----:B------:R-:W-:Y:S05]  /*1840*/  @!P1 BRA `(.L_x_15916) ;  /* 0x0000005000009947 */ /* 0x000fea0003800000 */
[----:B-----5:R-:W-:Y:S01]  /*1850*/  FADD.FTZ R200, R184, R200 ;  /* 0x000000c8b8c87221 */ /* 0x020fe20000010000 */
[----:B------:R-:W-:Y:S05]  /*1860*/  BRA `(.L_x_15916) ;  /* 0x0000003000007947 */ /* 0x000fea0003800000 */
.L_x_15915:
[----:B-----5:R-:W-:-:S05]  /*1870*/  PRMT R3, RZ, 0x5410, R178 ;  /* 0x00005410ff037816 */ /* 0x020fca00000000b2 */
[----:B------:R-:W-:-:S04]  /*1880*/  FADD.FTZ R200, R3, R200 ;  /* 0x000000c803c87221 */ /* 0x000fc80000010000 */
[----:B------:R-:W-:Y:S02]  /*1890*/  @P1 FADD.FTZ R200, R184, R200 ;  /* 0x000000c8b8c81221 */ /* 0x000fe40000010000 */
.L_x_15916:
[----:B------:R-:W-:Y:S01]  /*18a0*/  PRMT R201, RZ, 0x7610, R202 ;  /* 0x00007610ffc97816 */ /* 0x000fe200000000ca */
[----:B------:R-:W-:Y:S05]  /*18b0*/  @P2 BRA `(.L_x_15917) ;  /* 0x0000003000002947 */ /* 0x000fea0003800000 */
[----:B------:R-:W-:Y:S05]  /*18c0*/  @!P1 BRA `(.L_x_15918) ;  /* 0x0000005000009947 */ /* 0x000fea0003800000 */
[----:B-----5:R-:W-:Y:S01]  /*18d0*/  FADD.FTZ R201, R185, R201 ;  /* 0x000000c9b9c97221 */ /* 0x020fe20000010000 */
[----:B------:R-:W-:Y:S05]  /*18e0*/  BRA `(.L_x_15918) ;  /* 0x0000003000007947 */ /* 0x000fea0003800000 */
.L_x_15917:
[----:B-----5:R-:W-:-:S05]  /*18f0*/  PRMT R3, RZ, 0x7610, R178 ;  /* 0x00007610ff037816 */ /* 0x020fca00000000b2 */
[----:B------:R-:W-:-:S04]  /*1900*/  FADD.FTZ R201, R3, R201 ;  /* 0x000000c903c97221 */ /* 0x000fc80000010000 */
[----:B------:R-:W-:Y:S02]  /*1910*/  @P1 FADD.FTZ R201, R185, R201 ;  /* 0x000000c9b9c91221 */ /* 0x000fe40000010000 */
.L_x_15918:
[----:B------:R-:W-:Y:S01]  /*1920*/  PRMT R202, RZ, 0x5410, R203 ;  /* 0x00005410ffca7816 */ /* 0x000fe200000000cb */
[----:B------:R-:W-:Y:S05]  /*1930*/  @P2 BRA `(.L_x_15919) ;  /* 0x0000003000002947 */ /* 0x000fea0003800000 */
[----:B------:R-:W-:Y:S05]  /*1940*/  @!P1 BRA `(.L_x_15920) ;  /* 0x0000005000009947 */ /* 0x000fea0003800000 */
[----:B-----5:R-:W-:Y:S01]  /*1950*/  FADD.FTZ R202, R186, R202 ;  /* 0x000000cabaca7221 */ /* 0x020fe20000010000 */
[----:B------:R-:W-:Y:S05]  /*1960*/  BRA `(.L_x_15920) ;  /* 0x0000003000007947 */ /* 0x000fea0003800000 */
.L_x_15919:
[----:B-----5:R-:W-:-:S05]  /*1970*/  PRMT R3, RZ, 0x5410, R179 ;  /* 0x00005410ff037816 */ /* 0x020fca00000000b3 */
[----:B------:R-:W-:-:S04]  /*1980*/  FADD.FTZ R202, R3, R202 ;  /* 0x000000ca03ca7221 */ /* 0x000fc80000010000 */
[----:B------:R-:W-:Y:S02]  /*1990*/  @P1 FADD.FTZ R202, R186, R202 ;  /* 0x000000cabaca1221 */ /* 0x000fe40000010000 */
.L_x_15920:
[----:B------:R-:W-:Y:S01]  /*19a0*/  PRMT R203, RZ, 0x7610, R203 ;  /* 0x00007610ffcb7816 */ /* 0x000fe200000000cb */
[----:B------:R-:W-:Y:S05]  /*19b0*/  @P2 BRA `(.L_x_15921) ;  /* 0x0000003000002947 */ /* 0x000fea0003800000 */
[----:B------:R-:W-:Y:S05]  /*19c0*/  @!P1 BRA `(.L_x_15922) ;  /* 0x0000005000009947 */ /* 0x000fea0003800000 */
[----:B-----5:R-:W-:Y:S01]  /*19d0*/  FADD.FTZ R203, R187, R203 ;  /* 0x000000cbbbcb7221 */ /* 0x020fe20000010000 */
[----:B------:R-:W-:Y:S05]  /*19e0*/  BRA `(.L_x_15922) ;  /* 0x0000003000007947 */ /* 0x000fea0003800000 */
.L_x_15921:
[----:B-----5:R-:W-:-:S05]  /*19f0*/  PRMT R3, RZ, 0x7610, R179 ;  /* 0x00007610ff037816 */ /* 0x020fca00000000b3 */
[----:B------:R-:W-:-:S04]  /*1a00*/  FADD.FTZ R203, R3, R203 ;  /* 0x000000cb03cb7221 */ /* 0x000fc80000010000 */
[----:B------:R-:W-:Y:S02]  /*1a10*/  @P1 FADD.FTZ R203, R187, R203 ;  /* 0x000000cbbbcb1221 */ /* 0x000fe40000010000 */
.L_x_15922:
[----:B------:R-:W-:-:S04]  /*1a20*/  LEA R6, P1, R2, c[0x0][0x188], 0x5 ;  /* 0x0000620002067a11 */ /* 0x000fc800078228ff */
[C---:B------:R-:W-:Y:S02]  /*1a30*/  LEA.HI.X R7, R2.reuse, c[0x0][0x18c], RZ, 0x5, P1 ;  /* 0x0000630002077a11 */ /* 0x040fe400008f2cff */
[----:B------:R-:W-:-:S03]  /*1a40*/  IADD3 R2, R2, 0x20, RZ ;  /* 0x0000002002027810 */ /* 0x000fc60007ffe0ff */
[----:B------:R0:W-:Y:S04]  /*1a50*/  STG.E.128 [R6.64], R196 ;  /* 0x000000c406007986 */ /* 0x0001e8000c101d04 */
[----:B------:R0:W-:Y:S02]  /*1a60*/  STG.E.128 [R6.64+0x10], R200 ;  /* 0x000010c806007986 */ /* 0x0001e4000c101d04 */
.L_x_15906:
[----:B------:R-:W-:Y:S05]  /*1a70*/  BSYNC B0 ;  /* 0x0000000000007941 */ /* 0x000fea0003800000 */
.L_x_15905:
        /* <DEDUP_REMOVED lines=24> */
.L_x_15925:
[----:B-----5:R-:W-:-:S05]  /*1c00*/  PRMT R3, RZ, 0x5410, R176 ;  /* 0x00005410ff037816 */ /* 0x020fca00000000b0 */
[----:B------:R-:W-:-:S04]  /*1c10*/  FADD.FTZ R204, R3, R204 ;  /* 0x000000cc03cc7221 */ /* 0x000fc80000010000 */
[----:B------:R-:W-:Y:S02]  /*1c20*/  @P1 FADD.FTZ R204, R180, R204 ;  /* 0x000000ccb4cc1221 */ /* 0x000fe40000010000 */
.L_x_15926:
[----:B------:R-:W-:Y:S01]  /*1c30*/  PRMT R205, RZ, 0x7610, R208 ;  /* 0x00007610ffcd7816 */ /* 0x000fe200000000d0 */
[----:B------:R-:W-:Y:S05]  /*1c40*/  @P2 BRA `(.L_x_15927) ;  /* 0x0000003000002947 */ /* 0x000fea0003800000 */
[----:B------:R-:W-:Y:S05]  /*1c50*/  @!P1 BRA `(.L_x_15928) ;  /* 0x0000005000009947 */ /* 0x000fea0003800000 */
[----:B-----5:R-:W-:Y:S01]  /*1c60*/  FADD.FTZ R205, R181, R205 ;  /* 0x000000cdb5cd7221 */ /* 0x020fe20000010000 */
[----:B------:R-:W-:Y:S05]  /*1c70*/  BRA `(.L_x_15928) ;  /* 0x0000003000007947 */ /* 0x000fea0003800000 */
.L_x_15927:
[----:B-----5:R-:W-:-:S05]  /*1c80*/  PRMT R3, RZ, 0x7610, R176 ;  /* 0x00007610ff037816 */ /* 0x020fca00000000b0 */
[----:B------:R-:W-:-:S04]  /*1c90*/  FADD.FTZ R205, R3, R205 ;  /* 0x000000cd03cd7221 */ /* 0x000fc80000010000 */
[----:B------:R-:W-:Y:S02]  /*1ca0*/  @P1 FADD.FTZ R205, R181, R205 ;  /* 0x000000cdb5cd1221 */ /* 0x000fe40000010000 */
.L_x_15928:
[----:B------:R-:W-:Y:S01]  /*1cb0*/  PRMT R206, RZ, 0x5410, R209 ;  /* 0x00005410ffce7816 */ /* 0x000fe200000000d1 */
[----:B------:R-:W-:Y:S05]  /*1cc0*/  @P2 BRA `(.L_x_15929) ;  /* 0x0000003000002947 */ /* 0x000fea0003800000 */
[----:B------:R-:W-:Y:S05]  /*1cd0*/  @!P1 BRA `(.L_x_15930) ;  /* 0x0000005000009947 */ /* 0x000fea0003800000 */
[----:B-----5:R-:W-:Y:S01]  /*1ce0*/  FADD.FTZ R206, R182, R206 ;  /* 0x000000ceb6ce7221 */ /* 0x020fe20000010000 */
[----:B------:R-:W-:Y:S05]  /*1cf0*/  BRA `(.L_x_15930) ;  /* 0x0000003000007947 */ /* 0x000fea0003800000 */
.L_x_15929:
[----:B-----5:R-:W-:-:S05]  /*1d00*/  PRMT R3, RZ, 0x5410, R177 ;  /* 0x00005410ff037816 */ /* 0x020fca00000000b1 */
[----:B------:R-:W-:-:S04]  /*1d10*/  FADD.FTZ R206, R3, R206 ;  /* 0x000000ce03ce7221 */ /* 0x000fc80000010000 */
[----:B------:R-:W-:Y:S02]  /*1d20*/  @P1 FADD.FTZ R206, R182, R206 ;  /* 0x000000ceb6ce1221 */ /* 0x000fe40000010000 */
.L_x_15930:
[----:B------:R-:W-:Y:S01]  /*1d30*/  PRMT R207, RZ, 0x7610, R209 ;  /* 0x00007610ffcf7816 */ /* 0x000fe200000000d1 */
[----:B------:R-:W-:Y:S05]  /*1d40*/  @P2 BRA `(.L_x_15931) ;  /* 0x0000003000002947 */ /* 0x000fea0003800000 */
[----:B------:R-:W-:Y:S05]  /*1d50*/  @!P1 BRA `(.L_x_15932) ;  /* 0x0000005000009947 */ /* 0x000fea0003800000 */
[----:B-----5:R-:W-:Y:S01]  /*1d60*/  FADD.FTZ R207, R183, R207 ;  /* 0x000000cfb7cf7221 */ /* 0x020fe20000010000 */
[----:B------:R-:W-:Y:S05]  /*1d70*/  BRA `(.L_x_15932) ;  /* 0x0000003000007947 */ /* 0x000fea0003800000 */
.L_x_15931:
[----:B-----5:R-:W-:-:S05]  /*1d80*/  PRMT R3, RZ, 0x7610, R177 ;  /* 0x00007610ff037816 */ /* 0x020fca00000000b1 */
[----:B------:R-:W-:-:S04]  /*1d90*/  FADD.FTZ R207, R3, R207 ;  /* 0x000000cf03cf7221 */ /* 0x000fc80000010000 */
[----:B------:R-:W-:Y:S02]  /*1da0*/  @P1 FADD.FTZ R207, R183, R207 ;  /* 0x000000cfb7cf1221 */ /* 0x000fe40000010000 */
.L_x_15932:
[----:B------:R-:W-:Y:S01]  /*1db0*/  PRMT R208, RZ, 0x5410, R210 ;  /* 0x00005410ffd07816 */ /* 0x000fe200000000d2 */
[----:B------:R-:W-:Y:S05]  /*1dc0*/  @P2 BRA `(.L_x_15933) ;  /* 0x0000003000002947 */ /* 0x000fea0003800000 */
[----:B------:R-:W-:Y:S05]  /*1dd0*/  @!P1 BRA `(.L_x_15934) ;  /* 0x0000005000009947 */ /* 0x000fea0003800000 */
[----:B-----5:R-:W-:Y:S01]  /*1de0*/  FADD.FTZ R208, R184, R208 ;  /* 0x000000d0b8d07221 */ /* 0x020fe20000010000 */
[----:B------:R-:W-:Y:S05]  /*1df0*/  BRA `(.L_x_15934) ;  /* 0x0000003000007947 */ /* 0x000fea0003800000 */
.L_x_15933:
[----:B-----5:R-:W-:-:S05]  /*1e00*/  PRMT R3, RZ, 0x5410, R178 ;  /* 0x00005410ff037816 */ /* 0x020fca00000000b2 */
[----:B------:R-:W-:-:S04]  /*1e10*/  FADD.FTZ R208, R3, R208 ;  /* 0x000000d003d07221 */ /* 0x000fc80000010000 */
[----:B------:R-:W-:Y:S02]  /*1e20*/  @P1 FADD.FTZ R208, R184, R208 ;  /* 0x000000d0b8d01221 */ /* 0x000fe40000010000 */
.L_x_15934:
[----:B------:R-:W-:Y:S01]  /*1e30*/  PRMT R209, RZ, 0x7610, R210 ;  /* 0x00007610ffd17816 */ /* 0x000fe200000000d2 */
[----:B------:R-:W-:Y:S05]  /*1e40*/  @P2 BRA `(.L_x_15935) ;  /* 0x0000003000002947 */ /* 0x000fea0003800000 */
[----:B------:R-:W-:Y:S05]  /*1e50*/  @!P1 BRA `(.L_x_15936) ;  /* 0x0000005000009947 */ /* 0x000fea0003800000 */
[----:B-----5:R-:W-:Y:S01]  /*1e60*/  FADD.FTZ R209, R185, R209 ;  /* 0x000000d1b9d17221 */ /* 0x020fe20000010000 */
[----:B------:R-:W-:Y:S05]  /*1e70*/  BRA `(.L_x_15936) ;  /* 0x0000003000007947 */ /* 0x000fea0003800000 */
.L_x_15935:
[----:B-----5:R-:W-:-:S05]  /*1e80*/  PRMT R3, RZ, 0x7610, R178 ;  /* 0x00007610ff037816 */ /* 0x020fca00000000b2 */
[----:B------:R-:W-:-:S04]  /*1e90*/  FADD.FTZ R209, R3, R209 ;  /* 0x000000d103d17221 */ /* 0x000fc80000010000 */
[----:B------:R-:W-:Y:S02]  /*1ea0*/  @P1 FADD.FTZ R209, R185, R209 ;  /* 0x000000d1b9d11221 */ /* 0x000fe40000010000 */
.L_x_15936:
[----:B------:R-:W-:Y:S01]  /*1eb0*/  PRMT R210, RZ, 0x5410, R211 ;  /* 0x00005410ffd27816 */ /* 0x000fe200000000d3 */
[----:B------:R-:W-:Y:S05]  /*1ec0*/  @P2 BRA `(.L_x_15937) ;  /* 0x0000003000002947 */ /* 0x000fea0003800000 */
[----:B------:R-:W-:Y:S05]  /*1ed0*/  @!P1 BRA `(.L_x_15938) ;  /* 0x0000005000009947 */ /* 0x000fea0003800000 */
[----:B-----5:R-:W-:Y:S01]  /*1ee0*/  FADD.FTZ R210, R186, R210 ;  /* 0x000000d2bad27221 */ /* 0x020fe20000010000 */
[----:B------:R-:W-:Y:S05]  /*1ef0*/  BRA `(.L_x_15938) ;  /* 0x0000003000007947 */ /* 0x000fea0003800000 */
.L_x_15937:
[----:B-----5:R-:W-:-:S05]  /*1f00*/  PRMT R3, RZ, 0x5410, R179 ;  /* 0x00005410ff037816 */ /* 0x020fca00000000b3 */
[----:B------:R-:W-:-:S04]  /*1f10*/  FADD.FTZ R210, R3, R210 ;  /* 0x000000d203d27221 */ /* 0x000fc80000010000 */
[----:B------:R-:W-:Y:S02]  /*1f20*/  @P1 FADD.FTZ R210, R186, R210 ;  /* 0x000000d2bad21221 */ /* 0x000fe40000010000 */
.L_x_15938:
[----:B------:R-:W-:Y:S01]  /*1f30*/  PRMT R211, RZ, 0x7610, R211 ;  /* 0x00007610ffd37816 */ /* 0x000fe200000000d3 */
[----:B------:R-:W-:Y:S05]  /*1f40*/  @P2 BRA `(.L_x_15939) ;  /* 0x0000003000002947 */ /* 0x000fea0003800000 */
[----:B------:R-:W-:Y:S05]  /*1f50*/  @!P1 BRA `(.L_x_15940) ;  /* 0x0000005000009947 */ /* 0x000fea0003800000 */
[----:B-----5:R-:W-:Y:S01]  /*1f60*/  FADD.FTZ R211, R187, R211 ;  /* 0x000000d3bbd37221 */ /* 0x020fe20000010000 */
[----:B------:R-:W-:Y:S05]  /*1f70*/  BRA `(.L_x_15940) ;  /* 0x0000003000007947 */ /* 0x000fea0003800000 */
.L_x_15939:
[----:B-----5:R-:W-:-:S05]  /*1f80*/  PRMT R3, RZ, 0x7610, R179 ;  /* 0x00007610ff037816 */ /* 0x020fca00000000b3 */
[----:B------:R-:W-:-:S04]  /*1f90*/  FADD.FTZ R211, R3, R211 ;  /* 0x000000d303d37221 */ /* 0x000fc80000010000 */
[----:B------:R-:W-:Y:S02]  /*1fa0*/  @P1 FADD.FTZ R211, R187, R211 ;  /* 0x000000d3bbd31221 */ /* 0x000fe40000010000 */
.L_x_15940:
[----:B------:R-:W-:-:S04]  /*1fb0*/  LEA R6, P1, R2, c[0x0][0x188], 0x5 ;  /* 0x0000620002067a11 */ /* 0x000fc800078228ff */
[C---:B------:R-:W-:Y:S02]  /*1fc0*/  LEA.HI.X R7, R2.reuse, c[0x0][0x18c], RZ, 0x5, P1 ;  /* 0x0000630002077a11 */ /* 0x040fe400008f2cff */
[----:B------:R-:W-:-:S03]  /*1fd0*/  IADD3 R2, R2, 0x20, RZ ;  /* 0x0000002002027810 */ /* 0x000fc60007ffe0ff */
[----:B------:R0:W-:Y:S04]  /*1fe0*/  STG.E.128 [R6.64], R204 ;  /* 0x000000cc06007986 */ /* 0x0001e8000c101d04 */
[----:B------:R0:W-:Y:S02]  /*1ff0*/  STG.E.128 [R6.64+0x10], R208 ;  /* 0x000010d006007986 */ /* 0x0001e4000c101d04 */
.L_x_15924:
[----:B------:R-:W-:Y:S05]  /*2000*/  BSYNC B0 ;  /* 0x0000000000007941 */ /* 0x000fea0003800000 */
.L_x_15923:
        /* <DEDUP_REMOVED lines=24> */
.L_x_15943:
[----:B-----5:R-:W-:-:S05]  /*2190*/  PRMT R3, RZ, 0x5410, R176 ;  /* 0x00005410ff037816 */ /* 0x020fca00000000b0 */
[----:B------:R-:W-:-:S04]  /*21a0*/  FADD.FTZ R212, R3, R212 ;  /* 0x000000d403d47221 */ /* 0x000fc80000010000 */
[----:B------:R-:W-:Y:S02]  /*21b0*/  @P1 FADD.FTZ R212, R180, R212 ;  /* 0x000000d4b4d41221 */ /* 0x000fe40000010000 */
.L_x_15944:
[----:B------:R-:W-:Y:S01]  /*21c0*/  PRMT R213, RZ, 0x7610, R216 ;  /* 0x00007610ffd57816 */ /* 0x000fe200000000d8 */
[----:B------:R-:W-:Y:S05]  /*21d0*/  @P2 BRA `(.L_x_15945) ;  /* 0x0000003000002947 */ /* 0x000fea0003800000 */
[----:B------:R-:W-:Y:S05]  /*21e0*/  @!P1 BRA `(.L_x_15946) ;  /* 0x0000005000009947 */ /* 0x000fea0003800000 */
[----:B-----5:R-:W-:Y:S01]  /*21f0*/  FADD.FTZ R213, R181, R213 ;  /* 0x000000d5b5d57221 */ /* 0x020fe20000010000 */
[----:B------:R-:W-:Y:S05]  /*2200*/  BRA `(.L_x_15946) ;  /* 0x0000003000007947 */ /* 0x000fea0003800000 */
.L_x_15945:
[----:B-----5:R-:W-:-:S05]  /*2210*/  PRMT R3, RZ, 0x7610, R176 ;  /* 0x00007610ff037816 */ /* 0x020fca00000000b0 */
[----:B------:R-:W-:-:S04]  /*2220*/  FADD.FTZ R213, R3, R213 ;  /* 0x000000d503d57221 */ /* 0x000fc80000010000 */
[----:B------:R-:W-:Y:S02]  /*2230*/  @P1 FADD.FTZ R213, R181, R213 ;  /* 0x000000d5b5d51221 */ /* 0x000fe40000010000 */
.L_x_15946:
[----:B------:R-:W-:Y:S01]  /*2240*/  PRMT R214, RZ, 0x5410, R217 ;  /* 0x00005410ffd67816 */ /* 0x000fe200000000d9 */
[----:B------:R-:W-:Y:S05]  /*2250*/  @P2 BRA `(.L_x_15947) ;  /* 0x0000003000002947 */ /* 0x000fea0003800000 */
[----:B------:R-:W-:Y:S05]  /*2260*/  @!P1 BRA `(.L_x_15948) ;  /* 0x0000005000009947 */ /* 0x000fea0003800000 */
[----:B-----5:R-:W-:Y:S01]  /*2270*/  FADD.FTZ R214, R182, R214 ;  /* 0x000000d6b6d67221 */ /* 0x020fe20000010000 */
[----:B------:R-:W-:Y:S05]  /*2280*/  BRA `(.L_x_15948) ;  /* 0x0000003000007947 */ /* 0x000fea0003800000 */
.L_x_15947:
[----:B-----5:R-:W-:-:S05]  /*2290*/  PRMT R3, RZ, 0x5410, R177 ;  /* 0x00005410ff037816 */ /* 0x020fca00000000b1 */
[----:B------:R-:W-:-:S04]  /*22a0*/  FADD.FTZ R214, R3, R214 ;  /* 0x000000d603d67221 */ /* 0x000fc80000010000 */
[----:B------:R-:W-:Y:S02]  /*22b0*/  @P1 FADD.FTZ R214, R182, R214 ;  /* 0x000000d6b6d61221 */ /* 0x000fe40000010000 */
.L_x_15948:
[----:B------:R-:W-:Y:S01]  /*22c0*/  PRMT R215, RZ, 0x7610, R217 ;  /* 0x00007610ffd77816 */ /* 0x000fe200000000d9 */
[----:B------:R-:W-:Y:S05]  /*22d0*/  @P2 BRA `(.L_x_15949) ;  /* 0x0000003000002947 */ /* 0x000fea0003800000 */
[----:B------:R-:W-:Y:S05]  /*22e0*/  @!P1 BRA `(.L_x_15950) ;  /* 0x0000005000009947 */ /* 0x000fea0003800000 */
[----:B-----5:R-:W-:Y:S01]  /*22f0*/  FADD.FTZ R215, R183, R215 ;  /* 0x000000d7b7d77221 */ /* 0x020fe20000010000 */
[----:B------:R-:W-:Y:S05]  /*2300*/  BRA `(.L_x_15950) ;  /* 0x0000003000007947 */ /* 0x000fea0003800000 */
.L_x_15949:
[----:B-----5:R-:W-:-:S05]  /*2310*/  PRMT R3, RZ, 0x7610, R177 ;  /* 0x00007610ff037816 */ /* 0x020fca00000000b1 */
[----:B------:R-:W-:-:S04]  /*2320*/  FADD.FTZ R215, R3, R215 ;  /* 0x000000d703d77221 */ /* 0x000fc80000010000 */
[----:B------:R-:W-:Y:S02]  /*2330*/  @P1 FADD.FTZ R215, R183, R215 ;  /* 0x000000d7b7d71221 */ /* 0x000fe40000010000 */
.L_x_15950:
[----:B------:R-:W-:Y:S01]  /*2340*/  PRMT R216, RZ, 0x5410, R218 ;  /* 0x00005410ffd87816 */ /* 0x000fe200000000da */
[----:B------:R-:W-:Y:S05]  /*2350*/  @P2 BRA `(.L_x_15951) ;  /* 0x0000003000002947 */ /* 0x000fea0003800000 */
[----:B------:R-:W-:Y:S05]  /*2360*/  @!P1 BRA `(.L_x_15952) ;  /* 0x0000005000009947 */ /* 0x000fea0003800000 */
[----:B-----5:R-:W-:Y:S01]  /*2370*/  FADD.FTZ R216, R184, R216 ;  /* 0x000000d8b8d87221 */ /* 0x020fe20000010000 */
[----:B------:R-:W-:Y:S05]  /*2380*/  BRA `(.L_x_15952) ;  /* 0x0000003000007947 */ /* 0x000fea0003800000 */
.L_x_15951:
[----:B-----5:R-:W-:-:S05]  /*2390*/  PRMT R3, RZ, 0x5410, R178 ;  /* 0x00005410ff037816 */ /* 0x020fca00000000b2 */
[----:B------:R-:W-:-:S04]  /*23a0*/  FADD.FTZ R216, R3, R216 ;  /* 0x000000d803d87221 */ /* 0x000fc80000010000 */
[----:B------:R-:W-:Y:S02]  /*23b0*/  @P1 FADD.FTZ R216, R184, R216 ;  /* 0x000000d8b8d81221 */ /* 0x000fe40000010000 */
.L_x_15952:
[----:B------:R-:W-:Y:S01]  /*23c0*/  PRMT R217, RZ, 0x7610, R218 ;  /* 0x00007610ffd97816 */ /* 0x000fe200000000da */
[----:B------:R-:W-:Y:S05]  /*23d0*/  @P2 BRA `(.L_x_15953) ;  /* 0x0000003000002947 */ /* 0x000fea0003800000 */
[----:B------:R-:W-:Y:S05]  /*23e0*/  @!P1 BRA `(.L_x_15954) ;  /* 0x0000005000009947 */ /* 0x000fea0003800000 */
[----:B-----5:R-:W-:Y:S01]  /*23f0*/  FADD.FTZ R217, R185, R217 ;  /* 0x000000d9b9d97221 */ /* 0x020fe20000010000 */
[----:B------:R-:W-:Y:S05]  /*2400*/  BRA `(.L_x_15954) ;  /* 0x0000003000007947 */ /* 0x000fea0003800000 */
.L_x_15953:
[----:B-----5:R-:W-:-:S05]  /*2410*/  PRMT R3, RZ, 0x7610, R178 ;  /* 0x00007610ff037816 */ /* 0x020fca00000000b2 */
[----:B------:R-:W-:-:S04]  /*2420*/  FADD.FTZ R217, R3, R217 ;  /* 0x000000d903d97221 */ /* 0x000fc80000010000 */
[----:B------:R-:W-:Y:S02]  /*2430*/  @P1 FADD.FTZ R217, R185, R217 ;  /* 0x000000d9b9d91221 */ /* 0x000fe40000010000 */
.L_x_15954:
[----:B------:R-:W-:Y:S01]  /*2440*/  PRMT R218, RZ, 0x5410, R219 ;  /* 0x00005410ffda7816 */ /* 0x000fe200000000db */
[----:B------:R-:W-:Y:S05]  /*2450*/  @P2 BRA `(.L_x_15955) ;  /* 0x0000003000002947 */ /* 0x000fea0003800000 */
[----:B------:R-:W-:Y:S05]  /*2460*/  @!P1 BRA `(.L_x_15956) ;  /* 0x0000005000009947 */ /* 0x000fea0003800000 */
[----:B-----5:R-:W-:Y:S01]  /*2470*/  FADD.FTZ R218, R186, R218 ;  /* 0x000000dabada7221 */ /* 0x020fe20000010000 */
[----:B------:R-:W-:Y:S05]  /*2480*/  BRA `(.L_x_15956) ;  /* 0x0000003000007947 */ /* 0x000fea0003800000 */
.L_x_15955:
[----:B-----5:R-:W-:-:S05]  /*2490*/  PRMT R3, RZ, 0x5410, R179 ;  /* 0x00005410ff037816 */ /* 0x020fca00000000b3 */
[----:B------:R-:W-:-:S04]  /*24a0*/  FADD.FTZ R218, R3, R218 ;  /* 0x000000da03da7221 */ /* 0x000fc80000010000 */
[----:B------:R-:W-:Y:S02]  /*24b0*/  @P1 FADD.FTZ R218, R186, R218 ;  /* 0x000000dabada1221 */ /* 0x000fe40000010000 */
.L_x_15956:
[----:B------:R-:W-:Y:S01]  /*24c0*/  PRMT R219, RZ, 0x7610, R219 ;  /* 0x00007610ffdb7816 */ /* 0x000fe200000000db */
[----:B------:R-:W-:Y:S05]  /*24d0*/  @P2 BRA `(.L_x_15957) ;  /* 0x0000003000002947 */ /* 0x000fea0003800000 */
[----:B------:R-:W-:Y:S05]  /*24e0*/  @!P1 BRA `(.L_x_15958) ;  /* 0x0000005000009947 */ /* 0x000fea0003800000 */
[----:B-----5:R-:W-:Y:S01]  /*24f0*/  FADD.FTZ R219, R187, R219 ;  /* 0x000000dbbbdb7221 */ /* 0x020fe20000010000 */
[----:B------:R-:W-:Y:S05]  /*2500*/  BRA `(.L_x_15958) ;  /* 0x0000003000007947 */ /* 0x000fea0003800000 */
.L_x_15957:
[----:B-----5:R-:W-:-:S05]  /*2510*/  PRMT R3, RZ, 0x7610, R179 ;  /* 0x00007610ff037816 */ /* 0x020fca00000000b3 */
[----:B------:R-:W-:-:S04]  /*2520*/  FADD.FTZ R219, R3, R219 ;  /* 0x000000db03db7221 */ /* 0x000fc80000010000 */
[----:B------:R-:W-:Y:S02]  /*2530*/  @P1 FADD.FTZ R219, R187, R219 ;  /* 0x000000dbbbdb1221 */ /* 0x000fe40000010000 */
.L_x_15958:
[----:B------:R-:W-:-:S04]  /*2540*/  LEA R6, P1, R2, c[0x0][0x188], 0x5 ;  /* 0x0000620002067a11 */ /* 0x000fc800078228ff */
[C---:B------:R-:W-:Y:S02]  /*2550*/  LEA.HI.X R7, R2.reuse, c[0x0][0x18c], RZ, 0x5, P1 ;  /* 0x0000630002077a11 */ /* 0x040fe400008f2cff */
[----:B------:R-:W-:-:S03]  /*2560*/  IADD3 R2, R2, 0x20, RZ ;  /* 0x0000002002027810 */ /* 0x000fc60007ffe0ff */
[----:B------:R0:W-:Y:S04]  /*2570*/  STG.E.128 [R6.64], R212 ;  /* 0x000000d406007986 */ /* 0x0001e8000c101d04 */
[----:B------:R0:W-:Y:S02]  /*2580*/  STG.E.128 [R6.64+0x10], R216 ;  /* 0x000010d806007986 */ /* 0x0001e4000c101d04 */
.L_x_15942:
[----:B------:R-:W-:Y:S05]  /*2590*/  BSYNC B0 ;  /* 0x0000000000007941 */ /* 0x000fea0003800000 */
.L_x_15941:
        /* <DEDUP_REMOVED lines=24> */
.L_x_15961:
[----:B-----5:R-:W-:-:S05]  /*2720*/  PRMT R3, RZ, 0x5410, R176 ;  /* 0x00005410ff037816 */ /* 0x020fca00000000b0 */
[----:B------:R-:W-:-:S04]  /*2730*/  FADD.FTZ R220, R3, R220 ;  /* 0x000000dc03dc7221 */ /* 0x000fc80000010000 */
[----:B------:R-:W-:Y:S02]  /*2740*/  @P1 FADD.FTZ R220, R180, R220 ;  /* 0x000000dcb4dc1221 */ /* 0x000fe40000010000 */
.L_x_15962:
[----:B------:R-:W-:Y:S01]  /*2750*/  PRMT R221, RZ, 0x7610, R224 ;  /* 0x00007610ffdd7816 */ /* 0x000fe200000000e0 */
[----:B------:R-:W-:Y:S05]  /*2760*/  @P2 BRA `(.L_x_15963) ;  /* 0x0000003000002947 */ /* 0x000fea0003800000 */
[----:B------:R-:W-:Y:S05]  /*2770*/  @!P1 BRA `(.L_x_15964) ;  /* 0x0000005000009947 */ /* 0x000fea0003800000 */
[----:B-----5:R-:W-:Y:S01]  /*2780*/  FADD.FTZ R221, R181, R221 ;  /* 0x000000ddb5dd7221 */ /* 0x020fe20000010000 */
[----:B------:R-:W-:Y:S05]  /*2790*/  BRA `(.L_x_15964) ;  /* 0x0000003000007947 */ /* 0x000fea0003800000 */
.L_x_15963:
[----:B-----5:R-:W-:-:S05]  /*27a0*/  PRMT R3, RZ, 0x7610, R176 ;  /* 0x00007610ff037816 */ /* 0x020fca00000000b0 */
[----:B------:R-:W-:-:S04]  /*27b0*/  FADD.FTZ R221, R3, R221 ;  /* 0x000000dd03dd7221 */ /* 0x000fc80000010000 */
[----:B------:R-:W-:Y:S02]  /*27c0*/  @P1 FADD.FTZ R221, R181, R221 ;  /* 0x000000ddb5dd1221 */ /* 0x000fe40000010000 */
.L_x_15964:
[----:B------:R-:W-:Y:S01]  /*27d0*/  PRMT R222, RZ, 0x5410, R225 ;  /* 0x00005410ffde7816 */ /* 0x000fe200000000e1 */
[----:B------:R-:W-:Y:S05]  /*27e0*/  @P2 BRA `(.L_x_15965) ;  /* 0x0000003000002947 */ /* 0x000fea0003800000 */
[----:B------:R-:W-:Y:S05]  /*27f0*/  @!P1 BRA `(.L_x_15966) ;  /* 0x0000005000009947 */ /* 0x000fea0003800000 */
[----:B-----5:R-:W-:Y:S01]  /*2800*/  FADD.FTZ R222, R182, R222 ;  /* 0x000000deb6de7221 */ /* 0x020fe20000010000 */
[----:B------:R-:W-:Y:S05]  /*2810*/  BRA `(.L_x_15966) ;  /* 0x0000003000007947 */ /* 0x000fea0003800000 */
.L_x_15965:
[----:B-----5:R-:W-:-:S05]  /*2820*/  PRMT R3, RZ, 0x5410, R177 ;  /* 0x00005410ff037816 */ /* 0x020fca00000000b1 */
[----:B------:R-:W-:-:S04]  /*2830*/  FADD.FTZ R222, R3, R222 ;  /* 0x000000de03de7221 */ /* 0x000fc80000010000 */
[----:B------:R-:W-:Y:S02]  /*2840*/  @P1 FADD.FTZ R222, R182, R222 ;  /* 0x000000deb6de1221 */ /* 0x000fe40000010000 */
.L_x_15966:
[----:B------:R-:W-:Y:S01]  /*2850*/  PRMT R223, RZ, 0x7610, R225 ;  /* 0x00007610ffdf7816 */ /* 0x000fe200000000e1 */
[----:B------:R-:W-:Y:S05]  /*2860*/  @P2 BRA `(.L_x_15967) ;  /* 0x0000003000002947 */ /* 0x000fea0003800000 */
[----:B------:R-:W-:Y:S05]  /*2870*/  @!P1 BRA `(.L_x_15968) ;  /* 0x0000005000009947 */ /* 0x000fea0003800000 */
[----:B-----5:R-:W-:Y:S01]  /*2880*/  FADD.FTZ R223, R183, R223 ;  /* 0x000000dfb7df7221 */ /* 0x020fe20000010000 */
[----:B------:R-:W-:Y:S05]  /*2890*/  BRA `(.L_x_15968) ;  /* 0x0000003000007947 */ /* 0x000fea0003800000 */
.L_x_15967:
[----:B-----5:R-:W-:-:S05]  /*28a0*/  PRMT R3, RZ, 0x7610, R177 ;  /* 0x00007610ff037816 */ /* 0x020fca00000000b1 */
[----:B------:R-:W-:-:S04]  /*28b0*/  FADD.FTZ R223, R3, R223 ;  /* 0x000000df03df7221 */ /* 0x000fc80000010000 */
[----:B------:R-:W-:Y:S02]  /*28c0*/  @P1 FADD.FTZ R223, R183, R223 ;  /* 0x000000dfb7df1221 */ /* 0x000fe40000010000 */
.L_x_15968:
[----:B------:R-:W-:Y:S01]  /*28d0*/  PRMT R224, RZ, 0x5410, R226 ;  /* 0x00005410ffe07816 */ /* 0x000fe200000000e2 */
[----:B------:R-:W-:Y:S05]  /*28e0*/  @P2 BRA `(.L_x_15969) ;  /* 0x0000003000002947 */ /* 0x000fea0003800000 */
[----:B------:R-:W-:Y:S05]  /*28f0*/  @!P1 BRA `(.L_x_15970) ;  /* 0x0000005000009947 */ /* 0x000fea0003800000 */
[----:B-----5:R-:W-:Y:S01]  /*2900*/  FADD.FTZ R224, R184, R224 ;  /* 0x000000e0b8e07221 */ /* 0x020fe20000010000 */
[----:B------:R-:W-:Y:S05]  /*2910*/  BRA `(.L_x_15970) ;  /* 0x0000003000007947 */ /* 0x000fea0003800000 */
.L_x_15969:
[----:B-----5:R-:W-:-:S05]  /*2920*/  PRMT R3, RZ, 0x5410, R178 ;  /* 0x00005410ff037816 */ /* 0x020fca00000000b2 */
[----:B------:R-:W-:-:S04]  /*2930*/  FADD.FTZ R224, R3, R224 ;  /* 0x000000e003e07221 */ /* 0x000fc80000010000 */
[----:B------:R-:W-:Y:S02]  /*2940*/  @P1 FADD.FTZ R224, R184, R224 ;  /* 0x000000e0b8e01221 */ /* 0x000fe40000010000 */
.L_x_15970:
[----:B------:R-:W-:Y:S01]  /*2950*/  PRMT R225, RZ, 0x7610, R226 ;  /* 0x00007610ffe17816 */ /* 0x000fe200000000e2 */
[----:B------:R-:W-:Y:S05]  /*2960*/  @P2 BRA `(.L_x_15971) ;  /* 0x0000003000002947 */ /* 0x000fea0003800000 */
[----:B------:R-:W-:Y:S05]  /*2970*/  @!P1 BRA `(.L_x_15972) ;  /* 0x0000005000009947 */ /* 0x000fea0003800000 */
[----:B-----5:R-:W-:Y:S01]  /*2980*/  FADD.FTZ R225, R185, R225 ;  /* 0x000000e1b9e17221 */ /* 0x020fe20000010000 */
[----:B------:R-:W-:Y:S05]  /*2990*/  BRA `(.L_x_15972) ;  /* 0x0000003000007947 */ /* 0x000fea0003800000 */
.L_x_15971:
[----:B-----5:R-:W-:-:S05]  /*29a0*/  PRMT R3, RZ, 0x7610, R178 ;  /* 0x00007610ff037816 */ /* 0x020fca00000000b2 */
[----:B------:R-:W-:-:S04]  /*29b0*/  FADD.FTZ R225, R3, R225 ;  /* 0x000000e103e17221 */ /* 0x000fc80000010000 */
[----:B------:R-:W-:Y:S02]  /*29c0*/  @P1 FADD.FTZ R225, R185, R225 ;  /* 0x000000e1b9e11221 */ /* 0x000fe40000010000 */
.L_x_15972:
[----:B------:R-:W-:Y:S01]  /*29d0*/  PRMT R226, RZ, 0x5410, R227 ;  /* 0x00005410ffe27816 */ /* 0x000fe200000000e3 */
[----:B------:R-:W-:Y:S05]  /*29e0*/  @P2 BRA `(.L_x_15973) ;  /* 0x0000003000002947 */ /* 0x000fea0003800000 */
[----:B------:R-:W-:Y:S05]  /*29f0*/  @!P1 BRA `(.L_x_15974) ;  /* 0x0000005000009947 */ /* 0x000fea0003800000 */
[----:B-----5:R-:W-:Y:S01]  /*2a00*/  FADD.FTZ R226, R186, R226 ;  /* 0x000000e2bae27221 */ /* 0x020fe20000010000 */
[----:B------:R-:W-:Y:S05]  /*2a10*/  BRA `(.L_x_15974) ;  /* 0x0000003000007947 */ /* 0x000fea0003800000 */
.L_x_15973:
[----:B-----5:R-:W-:-:S05]  /*2a20*/  PRMT R3, RZ, 0x5410, R179 ;  /* 0x00005410ff037816 */ /* 0x020fca00000000b3 */
[----:B------:R-:W-:-:S04]  /*2a30*/  FADD.FTZ R226, R3, R226 ;  /* 0x000000e203e27221 */ /* 0x000fc80000010000 */
[----:B------:R-:W-:Y:S02]  /*2a40*/  @P1 FADD.FTZ R226, R186, R226 ;  /* 0x000000e2bae21221 */ /* 0x000fe40000010000 */
.L_x_15974:
[----:B------:R-:W-:Y:S01]  /*2a50*/  PRMT R227, RZ, 0x7610, R227 ;  /* 0x00007610ffe37816 */ /* 0x000fe200000000e3 */
[----:B------:R-:W-:Y:S05]  /*2a60*/  @P2 BRA `(.L_x_15975) ;  /* 0x0000003000002947 */ /* 0x000fea0003800000 */
[----:B------:R-:W-:Y:S05]  /*2a70*/  @!P1 BRA `(.L_x_15976) ;  /* 0x0000005000009947 */ /* 0x000fea0003800000 */
[----:B-----5:R-:W-:Y:S01]  /*2a80*/  FADD.FTZ R227, R187, R227 ;  /* 0x000000e3bbe37221 */ /* 0x020fe20000010000 */
[----:B------:R-:W-:Y:S05]  /*2a90*/  BRA `(.L_x_15976) ;  /* 0x0000003000007947 */ /* 0x000fea0003800000 */
.L_x_15975:
[----:B-----5:R-:W-:-:S05]  /*2aa0*/  PRMT R3, RZ, 0x7610, R179 ;  /* 0x00007610ff037816 */ /* 0x020fca00000000b3 */
[----:B------:R-:W-:-:S04]  /*2ab0*/  FADD.FTZ R227, R3, R227 ;  /* 0x000000e303e37221 */ /* 0x000fc80000010000 */
[----:B------:R-:W-:Y:S02]  /*2ac0*/  @P1 FADD.FTZ R227, R187, R227 ;  /* 0x000000e3bbe31221 */ /* 0x000fe40000010000 */
.L_x_15976:
[----:B------:R-:W-:-:S04]  /*2ad0*/  LEA R6, P1, R2, c[0x0][0x188], 0x5 ;  /* 0x0000620002067a11 */ /* 0x000fc800078228ff */
[C---:B------:R-:W-:Y:S02]  /*2ae0*/  LEA.HI.X R7, R2.reuse, c[0x0][0x18c], RZ, 0x5, P1 ;  /* 0x0000630002077a11 */ /* 0x040fe400008f2cff */
[----:B------:R-:W-:-:S03]  /*2af0*/  IADD3 R2, R2, 0x20, RZ ;  /* 0x0000002002027810 */ /* 0x000fc60007ffe0ff */
[----:B------:R0:W-:Y:S04]  /*2b00*/  STG.E.128 [R6.64], R220 ;  /* 0x000000dc06007986 */ /* 0x0001e8000c101d04 */
[----:B------:R0:W-:Y:S02]  /*2b10*/  STG.E.128 [R6.64+0x10], R224 ;  /* 0x000010e006007986 */ /* 0x0001e4000c101d04 */
.L_x_15960:
[----:B------:R-:W-:Y:S05]  /*2b20*/  BSYNC B0 ;  /* 0x0000000000007941 */ /* 0x000fea0003800000 */
.L_x_15959:
        /* <DEDUP_REMOVED lines=24> */
.L_x_15979:
[----:B-----5:R-:W-:-:S05]  /*2cb0*/  PRMT R3, RZ, 0x5410, R176 ;  /* 0x00005410ff037816 */ /* 0x020fca00000000b0 */
[----:B------:R-:W-:-:S04]  /*2cc0*/  FADD.FTZ R228, R3, R228 ;  /* 0x000000e403e47221 */ /* 0x000fc80000010000 */
[----:B------:R-:W-:Y:S02]  /*2cd0*/  @P1 FADD.FTZ R228, R180, R228 ;  /* 0x000000e4b4e41221 */ /* 0x000fe40000010000 */
.L_x_15980:
[----:B------:R-:W-:Y:S01]  /*2ce0*/  PRMT R229, RZ, 0x7610, R232 ;  /* 0x00007610ffe57816 */ /* 0x000fe200000000e8 */
[----:B------:R-:W-:Y:S05]  /*2cf0*/  @P2 BRA `(.L_x_15981) ;  /* 0x0000003000002947 */ /* 0x000fea0003800000 */
[----:B------:R-:W-:Y:S05]  /*2d00*/  @!P1 BRA `(.L_x_15982) ;  /* 0x0000005000009947 */ /* 0x000fea0003800000 */
[----:B-----5:R-:W-:Y:S01]  /*2d10*/  FADD.FTZ R229, R181, R229 ;  /* 0x000000e5b5e57221 */ /* 0x020fe20000010000 */
[----:B------:R-:W-:Y:S05]  /*2d20*/  BRA `(.L_x_15982) ;  /* 0x0000003000007947 */ /* 0x000fea0003800000 */
.L_x_15981:
[----:B-----5:R-:W-:-:S05]  /*2d30*/  PRMT R3, RZ, 0x7610, R176 ;  /* 0x00007610ff037816 */ /* 0x020fca00000000b0 */
[----:B------:R-:W-:-:S04]  /*2d40*/  FADD.FTZ R229, R3, R229 ;  /* 0x000000e503e57221 */ /* 0x000fc80000010000 */
[----:B------:R-:W-:Y:S02]  /*2d50*/  @P1 FADD.FTZ R229, R181, R229 ;  /* 0x000000e5b5e51221 */ /* 0x000fe40000010000 */
.L_x_15982:
[----:B------:R-:W-:Y:S01]  /*2d60*/  PRMT R230, RZ, 0x5410, R233 ;  /* 0x00005410ffe67816 */ /* 0x000fe200000000e9 */
[----:B------:R-:W-:Y:S05]  /*2d70*/  @P2 BRA `(.L_x_15983) ;  /* 0x0000003000002947 */ /* 0x000fea0003800000 */
[----:B------:R-:W-:Y:S05]  /*2d80*/  @!P1 BRA `(.L_x_15984) ;  /* 0x0000005000009947 */ /* 0x000fea0003800000 */
[----:B-----5:R-:W-:Y:S01]  /*2d90*/  FADD.FTZ R230, R182, R230 ;  /* 0x000000e6b6e67221 */ /* 0x020fe20000010000 */
[----:B------:R-:W-:Y:S05]  /*2da0*/  BRA `(.L_x_15984) ;  /* 0x0000003000007947 */ /* 0x000fea0003800000 */
.L_x_15983:
[----:B-----5:R-:W-:-:S05]  /*2db0*/  PRMT R3, RZ, 0x5410, R177 ;  /* 0x00005410ff037816 */ /* 0x020fca00000000b1 */
[----:B------:R-:W-:-:S04]  /*2dc0*/  FADD.FTZ R230, R3, R230 ;  /* 0x000000e603e67221 */ /* 0x000fc80000010000 */
[----:B------:R-:W-:Y:S02]  /*2dd0*/  @P1 FADD.FTZ R230, R182, R230 ;  /* 0x000000e6b6e61221 */ /* 0x000fe40000010000 */
.L_x_15984:
[----:B------:R-:W-:Y:S01]  /*2de0*/  PRMT R231, RZ, 0x7610, R233 ;  /* 0x00007610ffe77816 */ /* 0x000fe200000000e9 */
[----:B------:R-:W-:Y:S05]  /*2df0*/  @P2 BRA `(.L_x_15985) ;  /* 0x0000003000002947 */ /* 0x000fea0003800000 */
[----:B------:R-:W-:Y:S05]  /*2e00*/  @!P1 BRA `(.L_x_15986) ;  /* 0x0000005000009947 */ /* 0x000fea0003800000 */
[----:B-----5:R-:W-:Y:S01]  /*2e10*/  FADD.FTZ R231, R183, R231 ;  /* 0x000000e7b7e77221 */ /* 0x020fe20000010000 */
[----:B------:R-:W-:Y:S05]  /*2e20*/  BRA `(.L_x_15986) ;  /* 0x0000003000007947 */ /* 0x000fea0003800000 */
.L_x_15985:
[----:B-----5:R-:W-:-:S05]  /*2e30*/  PRMT R3, RZ, 0x7610, R177 ;  /* 0x00007610ff037816 */ /* 0x020fca00000000b1 */
[----:B------:R-:W-:-:S04]  /*2e40*/  FADD.FTZ R231, R3, R231 ;  /* 0x000000e703e77221 */ /* 0x000fc80000010000 */
[----:B------:R-:W-:Y:S02]  /*2e50*/  @P1 FADD.FTZ R231, R183, R231 ;  /* 0x000000e7b7e71221 */ /* 0x000fe40000010000 */
.L_x_15986:
[----:B------:R-:W-:Y:S01]  /*2e60*/  PRMT R232, RZ, 0x5410, R234 ;  /* 0x00005410ffe87816 */ /* 0x000fe200000000ea */
[----:B------:R-:W-:Y:S05]  /*2e70*/  @P2 BRA `(.L_x_15987) ;  /* 0x0000003000002947 */ /* 0x000fea0003800000 */
[----:B------:R-:W-:Y:S05]  /*2e80*/  @!P1 BRA `(.L_x_15988) ;  /* 0x0000005000009947 */ /* 0x000fea0003800000 */
[----:B-----5:R-:W-:Y:S01]  /*2e90*/  FADD.FTZ R232, R184, R232 ;  /* 0x000000e8b8e87221 */ /* 0x020fe20000010000 */
[----:B------:R-:W-:Y:S05]  /*2ea0*/  BRA `(.L_x_15988) ;  /* 0x0000003000007947 */ /* 0x000fea0003800000 */
.L_x_15987:
[----:B-----5:R-:W-:-:S05]  /*2eb0*/  PRMT R3, RZ, 0x5410, R178 ;  /* 0x00005410ff037816 */ /* 0x020fca00000000b2 */
[----:B------:R-:W-:-:S04]  /*2ec0*/  FADD.FTZ R232, R3, R232 ;  /* 0x000000e803e87221 */ /* 0x000fc80000010000 */
[----:B------:R-:W-:Y:S02]  /*2ed0*/  @P1 FADD.FTZ R232, R184, R232 ;  /* 0x000000e8b8e81221 */ /* 0x000fe40000010000 */
.L_x_15988:
[----:B------:R-:W-:Y:S01]  /*2ee0*/  PRMT R233, RZ, 0x7610, R234 ;  /* 0x00007610ffe97816 */ /* 0x000fe200000000ea */
[----:B------:R-:W-:Y:S05]  /*2ef0*/  @P2 BRA `(.L_x_15989) ;  /* 0x0000003000002947 */ /* 0x000fea0003800000 */
[----:B------:R-:W-:Y:S05]  /*2f00*/  @!P1 BRA `(.L_x_15990) ;  /* 0x0000005000009947 */ /* 0x000fea0003800000 */
[----:B-----5:R-:W-:Y:S01]  /*2f10*/  FADD.FTZ R233, R185, R233 ;  /* 0x000000e9b9e97221 */ /* 0x020fe20000010000 */
[----:B------:R-:W-:Y:S05]  /*2f20*/  BRA `(.L_x_15990) ;  /* 0x0000003000007947 */ /* 0x000fea0003800000 */
.L_x_15989:
[----:B-----5:R-:W-:-:S05]  /*2f30*/  PRMT R3, RZ, 0x7610, R178 ;  /* 0x00007610ff037816 */ /* 0x020fca00000000b2 */
[----:B------:R-:W-:-:S04]  /*2f40*/  FADD.FTZ R233, R3, R233 ;  /* 0x000000e903e97221 */ /* 0x000fc80000010000 */
[----:B------:R-:W-:Y:S02]  /*2f50*/  @P1 FADD.FTZ R233, R185, R233 ;  /* 0x000000e9b9e91221 */ /* 0x000fe40000010000 */
.L_x_15990:
[----:B------:R-:W-:Y:S01]  /*2f60*/  PRMT R234, RZ, 0x5410, R235 ;  /* 0x00005410ffea7816 */ /* 0x000fe200000000eb */
[----:B------:R-:W-:Y:S05]  /*2f70*/  @P2 BRA `(.L_x_15991) ;  /* 0x0000003000002947 */ /* 0x000fea0003800000 */
[----:B------:R-:W-:Y:S05]  /*2f80*/  @!P1 BRA `(.L_x_15992) ;  /* 0x0000005000009947 */ /* 0x000fea0003800000 */
[----:B-----5:R-:W-:Y:S01]  /*2f90*/  FADD.FTZ R234, R186, R234 ;  /* 0x000000eabaea7221 */ /* 0x020fe20000010000 */
[----:B------:R-:W-:Y:S05]  /*2fa0*/  BRA `(.L_x_15992) ;  /* 0x0000003000007947 */ /* 0x000fea0003800000 */
.L_x_15991:
[----:B-----5:R-:W-:-:S05]  /*2fb0*/  PRMT R3, RZ, 0x5410, R179 ;  /* 0x00005410ff037816 */ /* 0x020fca00000000b3 */
[----:B------:R-:W-:-:S04]  /*2fc0*/  FADD.FTZ R234, R3, R234 ;  /* 0x000000ea03ea7221 */ /* 0x000fc80000010000 */
[----:B------:R-:W-:Y:S02]  /*2fd0*/  @P1 FADD.FTZ R234, R186, R234 ;  /* 0x000000eabaea1221 */ /* 0x000fe40000010000 */
.L_x_15992:
[----:B------:R-:W-:Y:S01]  /*2fe0*/  PRMT R235, RZ, 0x7610, R235 ;  /* 0x00007610ffeb7816 */ /* 0x000fe200000000eb */
[----:B------:R-:W-:Y:S05]  /*2ff0*/  @P2 BRA `(.L_x_15993) ;  /* 0x0000003000002947 */ /* 0x000fea0003800000 */
[----:B------:R-:W-:Y:S05]  /*3000*/  @!P1 BRA `(.L_x_15994) ;  /* 0x0000005000009947 */ /* 0x000fea0003800000 */
[----:B-----5:R-:W-:Y:S01]  /*3010*/  FADD.FTZ R235, R187, R235 ;  /* 0x000000ebbbeb7221 */ /* 0x020fe20000010000 */
[----:B------:R-:W-:Y:S05]  /*3020*/  BRA `(.L_x_15994) ;  /* 0x0000003000007947 */ /* 0x000fea0003800000 */
.L_x_15993:
[----:B-----5:R-:W-:-:S05]  /*3030*/  PRMT R3, RZ, 0x7610, R179 ;  /* 0x00007610ff037816 */ /* 0x020fca00000000b3 */
[----:B------:R-:W-:-:S04]  /*3040*/  FADD.FTZ R235, R3, R235 ;  /* 0x000000eb03eb7221 */ /* 0x000fc80000010000 */
[----:B------:R-:W-:Y:S02]  /*3050*/  @P1 FADD.FTZ R235, R187, R235 ;  /* 0x000000ebbbeb1221 */ /* 0x000fe40000010000 */
.L_x_15994:
[----:B------:R-:W-:-:S04]  /*3060*/  LEA R6, P1, R2, c[0x0][0x188], 0x5 ;  /* 0x0000620002067a11 */ /* 0x000fc800078228ff */
[----:B------:R-:W-:-:S05]  /*3070*/  LEA.HI.X R7, R2, c[0x0][0x18c], RZ, 0x5, P1 ;  /* 0x0000630002077a11 */ /* 0x000fca00008f2cff */
[----:B------:R0:W-:Y:S04]  /*3080*/  STG.E.128 [R6.64], R228 ;  /* 0x000000e406007986 */ /* 0x0001e8000c101d04 */
[----:B------:R0:W-:Y:S02]  /*3090*/  STG.E.128 [R6.64+0x10], R232 ;  /* 0x000010e806007986 */ /* 0x0001e4000c101d04 */
.L_x_15978:
[----:B------:R-:W-:Y:S05]  /*30a0*/  BSYNC B0 ;  /* 0x0000000000007941 */ /* 0x000fea0003800000 */
.L_x_15977:
[----:B------:R-:W-:Y:S01]  /*30b0*/  FADD.FTZ R2, RZ, R188 ;  /* 0x000000bcff027221 */ /* 0x000fe20000010000 */
        /* <DEDUP_REMOVED lines=13> */
[----:B0-----:R-:W-:-:S05]  /*3190*/  FSEL R7, R2, RZ, P0 ;  /* 0x000000ff02077208 */ /* 0x001fca0000000000 */
        /* <DEDUP_REMOVED lines=42> */
.L_x_16011:
        /* <DEDUP_REMOVED lines=117> */
.L_x_16012:
[----:B01----:R-:W-:Y:S01]  /*3b90*/  FADD.FTZ R7, R2, R7 ;  /* 0x0000000702077221 */ /* 0x003fe20000010000 */
[----:B------:R-:W-:Y:S01]  /*3ba0*/  @!P1 MOV R2, 0x4 ;  /* 0x0000000400029802 */ /* 0x000fe20000000f00 */
[----:B------:R-:W-:Y:S01]  /*3bb0*/  BSSY B0, `(.L_x_15997) ;  /* 0x000005c000007945 */ /* 0x000fe20003800000 */
[----:B------:R-:W-:Y:S02]  /*3bc0*/  ISETP.NE.AND P2, PT, RZ, UR6, PT ;  /* 0x00000006ff007c0c */ /* 0x000fe4000bf45270 */
[----:B------:R-:W-:Y:S01]  /*3bd0*/  @!P1 MOV R6, 0x4 ;  /* 0x0000000400069802 */ /* 0x000fe20000000f00 */
[----:B------:R-:W-:-:S05]  /*3be0*/  @!P1 IMAD.WIDE R2, R5, R2, c[0x0][0x1a0] ;  /* 0x0000680005029625 */ /* 0x000fca00078e0202 */
[----:B------:R0:W-:Y:S02]  /*3bf0*/  @!P1 STG.E [R2.64], R236 ;  /* 0x000000ec02009986 */ /* 0x0001e4000c101904 */
[----:B0-----:R-:W-:Y:S01]  /*3c00*/  FMUL.FTZ R3, R236, R236 ;  /* 0x000000ecec037220 */ /* 0x001fe20000410000 */
[----:B------:R-:W-:-:S04]  /*3c10*/  MOV R2, c[0x0][0x1e0] ;  /* 0x0000780000027a02 */ /* 0x000fc80000000f00 */
[----:B------:R-:W-:Y:S01]  /*3c20*/  FSEL R3, R3, RZ, P2 ;  /* 0x000000ff03037208 */ /* 0x000fe20001000000 */
[----:B------:R-:W-:Y:S02]  /*3c30*/  FFMA.FTZ R2, R7, R2, c[0x0][0x228] ;  /* 0x00008a0007027623 */ /* 0x000fe40000010002 */
[----:B------:R-:W-:-:S04]  /*3c40*/  @!P1 IMAD.WIDE R6, R5, R6, c[0x0][0x1a8] ;  /* 0x00006a0005069625 */ /* 0x000fc800078e0206 */
[----:B------:R-:W-:Y:S01]  /*3c50*/  FADD.FTZ R2, R2, R3 ;  /* 0x0000000302027221 */ /* 0x000fe20000010000 */
[----:B------:R-:W-:-:S05]  /*3c60*/  FSEL R3, R236, RZ, !P2 ;  /* 0x000000ffec037208 */ /* 0x000fca0005000000 */
[----:B------:R-:W0:Y:S02]  /*3c70*/  MUFU.RSQ R2, R2 ;  /* 0x0000000200027308 */ /* 0x000e240000001400 */
[----:B0-----:R0:W-:Y:S01]  /*3c80*/  @!P1 STG.E [R6.64], R2 ;  /* 0x0000000206009986 */ /* 0x0011e2000c101904 */
[----:B------:R-:W-:Y:S05]  /*3c90*/  @!P0 BRA `(.L_x_15998) ;  /* 0x000004d000008947 */ /* 0x000fea0003800000 */
[--C-:B0-----:R-:W-:Y:S01]  /*3ca0*/  FADD.FTZ R7, R190, -R3.reuse ;  /* 0x80000003be077221 */ /* 0x101fe20000010000 */
[----:B-----5:R0:W-:Y:S04]  /*3cb0*/  STL [R1+0x38], R24 ;  /* 0x0000381801007387 */ /* 0x0201e80000100800 */
[----:B------:R-:W2:Y:S04]  /*3cc0*/  LDL R237, [R1+0x28] ;  /* 0x0000280001ed7983 */ /* 0x000ea80000100800 */
[----:B------:R-:W3:Y:S04]  /*3cd0*/  LDL R252, [R1+0x2c] ;  /* 0x00002c0001fc7983 */ /* 0x000ee80000100800 */
[----:B------:R-:W4:Y:S04]  /*3ce0*/  LDL R239, [R1+0x10] ;  /* 0x0000100001ef7983 */ /* 0x000f280000100800 */
[----:B------:R-:W3:Y:S01]  /*3cf0*/  LDL R238, [R1+0x14] ;  /* 0x0000140001ee7983 */ /* 0x000ee20000100800 */
[----:B------:R-:W-:-:S03]  /*3d00*/  FADD.FTZ R6, R188, -R3 ;  /* 0x80000003bc067221 */ /* 0x000fc60000010000 */
[----:B------:R-:W-:Y:S01]  /*3d10*/  STL [R1+0x34], R5 ;  /* 0x0000340501007387 */ /* 0x000fe20000100800 */
[C---:B0-----:R-:W-:Y:S02]  /*3d20*/  FMUL.FTZ R24, R2.reuse, R6 ;  /* 0x0000000602187220 */ /* 0x041fe40000410000 */
[----:B------:R-:W-:Y:S01]  /*3d30*/  FADD.FTZ R6, R191, -R3 ;  /* 0x80000003bf067221 */ /* 0x000fe20000010000 */
[----:B------:R0:W-:Y:S04]  /*3d40*/  STL [R1+0x30], R0 ;  /* 0x0000300001007387 */ /* 0x0001e80000100800 */
[----:B------:R-:W3:Y:S01]  /*3d50*/  LDL R236, [R1+0x20] ;  /* 0x0000200001ec7983 */ /* 0x000ee20000100800 */
[----:B0-----:R-:W-:-:S03]  /*3d60*/  FMUL.FTZ R0, R2, R7 ;  /* 0x0000000702007220 */ /* 0x001fc60000410000 */
[----:B------:R-:W4:Y:S01]  /*3d70*/  LDL R7, [R1+0x24] ;  /* 0x0000240001077983 */ /* 0x000f220000100800 */
[----:B------:R-:W-:Y:S02]  /*3d80*/  FMUL.FTZ R5, R2, R6 ;  /* 0x0000000602057220 */ /* 0x000fe40000410000 */
[----:B------:R-:W-:-:S04]  /*3d90*/  FADD.FTZ R6, R189, -R3 ;  /* 0x80000003bd067221 */ /* 0x000fc80000010000 */
[----:B------:R-:W-:Y:S02]  /*3da0*/  FMUL.FTZ R6, R2, R6 ;  /* 0x0000000602067220 */ /* 0x000fe40000410000 */
[----:B--2---:R-:W-:Y:S02]  /*3db0*/  FFMA.FTZ R237, R237, R0, R10 ;  /* 0x00000000eded7223 */ /* 0x004fe4000001000a */
[----:B---3--:R-:W-:Y:S02]  /*3dc0*/  FFMA.FTZ R236, R236, R24, R8 ;  /* 0x00000018ecec7223 */ /* 0x008fe40000010008 */
[----:B------:R0:W5:Y:S01]  /*3dd0*/  LDL.LU R24, [R1+0x38] ;  /* 0x0000380001187983 */ /* 0x0001620000300800 */
[----:B----4-:R-:W-:Y:S02]  /*3de0*/  FFMA.FTZ R7, R7, R6, R9 ;  /* 0x0000000607077223 */ /* 0x010fe40000010009 */
[----:B------:R-:W-:-:S03]  /*3df0*/  FFMA.FTZ R6, R252, R5, R11 ;  /* 0x00000005fc067223 */ /* 0x000fc6000001000b */
[----:B------:R-:W-:Y:S01]  /*3e00*/  F2FP.BF16.PACK_AB R236, R7, R236 ;  /* 0x000000ec07ec723e */ /* 0x000fe200000010ff */
[--C-:B------:R-:W-:Y:S01]  /*3e10*/  FADD.FTZ R7, R193, -R3.reuse ;  /* 0x80000003c1077221 */ /* 0x100fe20000010000 */
[----:B------:R-:W-:Y:S01]  /*3e20*/  F2FP.BF16.PACK_AB R237, R6, R237 ;  /* 0x000000ed06ed723e */ /* 0x000fe200000010ff */
[--C-:B------:R-:W-:Y:S02]  /*3e30*/  FADD.FTZ R6, R192, -R3.reuse ;  /* 0x80000003c0067221 */ /* 0x100fe40000010000 */
[C---:B------:R-:W-:Y:S02]  /*3e40*/  FMUL.FTZ R0, R2.reuse, R7 ;  /* 0x0000000702007220 */ /* 0x040fe40000410000 */
[----:B------:R-:W-:Y:S02]  /*3e50*/  FMUL.FTZ R252, R2, R6 ;  /* 0x0000000602fc7220 */ /* 0x000fe40000410000 */
[----:B------:R-:W-:Y:S01]  /*3e60*/  FADD.FTZ R7, R195, -R3 ;  /* 0x80000003c3077221 */ /* 0x000fe20000010000 */
[----:B------:R-:W2:Y:S01]  /*3e70*/  LDL R6, [R1+0x1c] ;  /* 0x00001c0001067983 */ /* 0x000ea20000100800 */
[----:B------:R-:W-:-:S02]  /*3e80*/  FFMA.FTZ R239, R239, R252, R12 ;  /* 0x000000fcefef7223 */ /* 0x000fc4000001000c */
[----:B------:R-:W-:Y:S02]  /*3e90*/  FMUL.FTZ R252, R2, R7 ;  /* 0x0000000702fc7220 */ /* 0x000fe40000410000 */
[----:B------:R-:W3:Y:S01]  /*3ea0*/  LDL R7, [R1+0x18] ;  /* 0x0000180001077983 */ /* 0x000ee20000100800 */
[----:B------:R-:W-:-:S03]  /*3eb0*/  FFMA.FTZ R238, R238, R0, R13 ;  /* 0x00000000eeee7223 */ /* 0x000fc6000001000d */
[----:B------:R-:W4:Y:S02]  /*3ec0*/  LDL R0, [R1] ;  /* 0x0000000001007983 */ /* 0x000f240000100800 */
[----:B------:R-:W-:Y:S01]  /*3ed0*/  F2FP.BF16.PACK_AB R238, R238, R239 ;  /* 0x000000efeeee723e */ /* 0x000fe200000010ff */
[----:B------:R-:W-:-:S04]  /*3ee0*/  FADD.FTZ R239, R194, -R3 ;  /* 0x80000003c2ef7221 */ /* 0x000fc80000010000 */
[----:B------:R-:W-:Y:S02]  /*3ef0*/  FMUL.FTZ R239, R2, R239 ;  /* 0x000000ef02ef7220 */ /* 0x000fe40000410000 */
[----:B--2---:R-:W-:Y:S02]  /*3f00*/  FFMA.FTZ R6, R6, R252, R15 ;  /* 0x000000fc06067223 */ /* 0x004fe4000001000f */
[----:B---3--:R-:W-:-:S05]  /*3f10*/  FFMA.FTZ R7, R7, R239, R14 ;  /* 0x000000ef07077223 */ /* 0x008fca000001000e */
[----:B------:R-:W-:Y:S01]  /*3f20*/  F2FP.BF16.PACK_AB R239, R6, R7 ;  /* 0x0000000706ef723e */ /* 0x000fe200000010ff */
[----:B------:R-:W-:-:S10]  /*3f30*/  HFMA2.MMA R6, -RZ, RZ, 0, 9.5367431640625e-07 ;  /* 0x00000010ff067435 */ /* 0x000fd400000001ff */
[----:B------:R-:W-:-:S05]  /*3f40*/  IMAD.WIDE.U32 R6, R4, R6, c[0x0][0x208] ;  /* 0x0000820004067625 */ /* 0x000fca00078e0006 */
[----:B------:R1:W-:Y:S04]  /*3f50*/  STG.E.128 [R6.64], R236 ;  /* 0x000000ec06007986 */ /* 0x0003e8000c101d04 */
[----:B-1----:R-:W2:Y:S04]  /*3f60*/  LDL R236, [R1+0x8] ;  /* 0x0000080001ec7983 */ /* 0x002ea80000100800 */
[----:B------:R-:W3:Y:S04]  /*3f70*/  LDL R238, [R1+0x4] ;  /* 0x0000040001ee7983 */ /* 0x000ee80000100800 */
[----:B------:R-:W3:Y:S01]  /*3f80*/  LDL R237, [R1+0xc] ;  /* 0x00000c0001ed7983 */ /* 0x000ee20000100800 */
[----:B------:R-:W-:-:S02]  /*3f90*/  FADD.FTZ R7, R194, -R3 ;  /* 0x80000003c2077221 */ /* 0x000fc40000010000 */
[----:B------:R-:W-:Y:S02]  /*3fa0*/  FFMA.FTZ R6, R251, R252, R23 ;  /* 0x000000fcfb067223 */ /* 0x000fe40000010017 */
[----:B------:R-:W-:Y:S02]  /*3fb0*/  FMUL.FTZ R7, R2, R7 ;  /* 0x0000000702077220 */ /* 0x000fe40000410000 */
[----:B------:R-:W-:Y:S02]  /*3fc0*/  FADD.FTZ R252, R190, -R3 ;  /* 0x80000003befc7221 */ /* 0x000fe40000010000 */
[----:B------:R-:W-:Y:S02]  /*3fd0*/  FFMA.FTZ R7, R250, R7, R22 ;  /* 0x00000007fa077223 */ /* 0x000fe40000010016 */
[----:B------:R-:W-:-:S03]  /*3fe0*/  FMUL.FTZ R252, R2, R252 ;  /* 0x000000fc02fc7220 */ /* 0x000fc60000410000 */
[----:B------:R-:W-:Y:S01]  /*3ff0*/  F2FP.BF16.PACK_AB R239, R6, R7 ;  /* 0x0000000706ef723e */ /* 0x000fe200000010ff */
[----:B------:R-:W-:-:S04]  /*4000*/  FADD.FTZ R6, R188, -R3 ;  /* 0x80000003bc067221 */ /* 0x000fc80000010000 */
[----:B------:R-:W-:-:S04]  /*4010*/  FMUL.FTZ R6, R2, R6 ;  /* 0x0000000602067220 */ /* 0x000fc80000410000 */
[----:B----4-:R-:W-:Y:S02]  /*4020*/  FFMA.FTZ R0, R0, R6, R16 ;  /* 0x0000000600007223 */ /* 0x010fe40000010010 */
[--C-:B------:R-:W-:Y:S02]  /*4030*/  FADD.FTZ R7, R193, -R3.reuse ;  /* 0x80000003c1077221 */ /* 0x100fe40000010000 */
[----:B--2---:R-:W-:Y:S02]  /*4040*/  FFMA.FTZ R252, R236, R252, R18 ;  /* 0x000000fcecfc7223 */ /* 0x004fe40000010012 */
[----:B------:R-:W-:-:S04]  /*4050*/  FADD.FTZ R236, R189, -R3 ;  /* 0x80000003bdec7221 */ /* 0x000fc80000010000 */
[----:B------:R-:W-:-:S04]  /*4060*/  FMUL.FTZ R236, R2, R236 ;  /* 0x000000ec02ec7220 */ /* 0x000fc80000410000 */
[----:B---3--:R-:W-:Y:S02]  /*4070*/  FFMA.FTZ R236, R238, R236, R17 ;  /* 0x000000eceeec7223 */ /* 0x008fe40000010011 */
[----:B------:R-:W-:Y:S02]  /*4080*/  FFMA.FTZ R237, R237, R5, R19 ;  /* 0x00000005eded7223 */ /* 0x000fe40000010013 */
[----:B------:R0:W5:Y:S01]  /*4090*/  LDL.LU R5, [R1+0x34] ;  /* 0x0000340001057983 */ /* 0x0001620000300800 */
[----:B------:R-:W-:-:S03]  /*40a0*/  F2FP.BF16.PACK_AB R236, R236, R0 ;  /* 0x00000000ecec723e */ /* 0x000fc600000010ff */
[----:B------:R0:W5:Y:S01]  /*40b0*/  LDL.LU R0, [R1+0x30] ;  /* 0x0000300001007983 */ /* 0x0001620000300800 */
[----:B------:R-:W-:Y:S02]  /*40c0*/  FADD.FTZ R6, R192, -R3 ;  /* 0x80000003c0067221 */ /* 0x000fe40000010000 */
[C---:B------:R-:W-:Y:S02]  /*40d0*/  FMUL.FTZ R7, R2.reuse, R7 ;  /* 0x0000000702077220 */ /* 0x040fe40000410000 */
[----:B------:R-:W-:Y:S02]  /*40e0*/  FMUL.FTZ R6, R2, R6 ;  /* 0x0000000602067220 */ /* 0x000fe40000410000 */
[----:B------:R-:W-:Y:S02]  /*40f0*/  FFMA.FTZ R7, R249, R7, R21 ;  /* 0x00000007f9077223 */ /* 0x000fe40000010015 */
[----:B------:R-:W-:-:S05]  /*4100*/  FFMA.FTZ R6, R248, R6, R20 ;  /* 0x00000006f8067223 */ /* 0x000fca0000010014 */
[----:B------:R-:W-:Y:S02]  /*4110*/  F2FP.BF16.PACK_AB R238, R7, R6 ;  /* 0x0000000607ee723e */ /* 0x000fe400000010ff */
[----:B------:R-:W-:Y:S02]  /*4120*/  MOV R7, 0x10 ;  /* 0x0000001000077802 */ /* 0x000fe40000000f00 */
[----:B------:R-:W-:-:S03]  /*4130*/  F2FP.BF16.PACK_AB R237, R237, R252 ;  /* 0x000000fceded723e */ /* 0x000fc600000010ff */
[----:B------:R-:W-:-:S05]  /*4140*/  IMAD.WIDE.U32 R6, R4, R7, c[0x0][0x210] ;  /* 0x0000840004067625 */ /* 0x000fca00078e0007 */
[----:B------:R0:W-:Y:S01]  /*4150*/  STG.E.128 [R6.64], R236 ;  /* 0x000000ec06007986 */ /* 0x0001e2000c101d04 */
[----:B------:R-:W-:-:S03]  /*4160*/  IADD3 R4, R4, 0x20, RZ ;  /* 0x0000002004047810 */ /* 0x000fc60007ffe0ff */
.L_x_15998:
[----:B------:R-:W-:Y:S05]  /*4170*/  BSYNC B0 ;  /* 0x0000000000007941 */ /* 0x000fea0003800000 */
.L_x_15997:
[----:B-----5:R-:W-:Y:S01]  /*4180*/  ISETP.GE.U32.AND P1, PT, R0, 0x40, PT ;  /* 0x000000400000780c */ /* 0x020fe20003f26070 */
[----:B------:R-:W-:-:S12]  /*4190*/  BSSY B0, `(.L_x_15999) ;  /* 0x000003f000007945 */ /* 0x000fd80003800000 */
[----:B------:R-:W-:Y:S05]  /*41a0*/  @!P1 BRA `(.L_x_16000) ;  /* 0x000003d000009947 */ /* 0x000fea0003800000 */
[--C-:B0-----:R-:W-:Y:S01]  /*41b0*/  FADD.FTZ R6, R196, -R3.reuse ;  /* 0x80000003c4067221 */ /* 0x101fe20000010000 */
[----:B------:R0:W-:Y:S01]  /*41c0*/  STL [R1+0x30], R0 ;  /* 0x0000300001007387 */ /* 0x0001e20000100800 */
[--C-:B------:R-:W-:Y:S02]  /*41d0*/  FADD.FTZ R7, R198, -R3.reuse ;  /* 0x80000003c6077221 */ /* 0x100fe40000010000 */
[----:B------:R-:W-:Y:S02]  /*41e0*/  FADD.FTZ R236, R197, -R3 ;  /* 0x80000003c5ec7221 */ /* 0x000fe40000010000 */
[C---:B------:R-:W-:Y:S02]  /*41f0*/  FMUL.FTZ R237, R2.reuse, R7 ;  /* 0x0000000702ed7220 */ /* 0x040fe40000410000 */
[----:B------:R-:W-:Y:S02]  /*4200*/  FMUL.FTZ R239, R2, R236 ;  /* 0x000000ec02ef7220 */ /* 0x000fe40000410000 */
[----:B------:R-:W-:-:S02]  /*4210*/  FFMA.FTZ R237, R42, R237, R26 ;  /* 0x000000ed2aed7223 */ /* 0x000fc4000001001a */
[----:B0-----:R-:W-:Y:S02]  /*4220*/  FMUL.FTZ R0, R2, R6 ;  /* 0x0000000602007220 */ /* 0x001fe40000410000 */
[----:B------:R-:W-:Y:S02]  /*4230*/  FADD.FTZ R6, R199, -R3 ;  /* 0x80000003c7067221 */ /* 0x000fe40000010000 */
[----:B------:R-:W-:Y:S02]  /*4240*/  FFMA.FTZ R236, R40, R0, R24 ;  /* 0x0000000028ec7223 */ /* 0x000fe40000010018 */
[----:B------:R-:W-:Y:S02]  /*4250*/  FMUL.FTZ R238, R2, R6 ;  /* 0x0000000602ee7220 */ /* 0x000fe40000410000 */
[----:B------:R-:W-:Y:S02]  /*4260*/  FFMA.FTZ R7, R41, R239, R25 ;  /* 0x000000ef29077223 */ /* 0x000fe40000010019 */
[----:B------:R-:W-:-:S02]  /*4270*/  FFMA.FTZ R6, R43, R238, R27 ;  /* 0x000000ee2b067223 */ /* 0x000fc4000001001b */
[----:B------:R-:W-:Y:S01]  /*4280*/  FFMA.FTZ R0, R244, R0, R32 ;  /* 0x00000000f4007223 */ /* 0x000fe20000010020 */
[----:B------:R-:W-:Y:S01]  /*4290*/  F2FP.BF16.PACK_AB R236, R7, R236 ;  /* 0x000000ec07ec723e */ /* 0x000fe200000010ff */
[--C-:B------:R-:W-:Y:S01]  /*42a0*/  FADD.FTZ R7, R201, -R3.reuse ;  /* 0x80000003c9077221 */ /* 0x100fe20000010000 */
[----:B------:R-:W-:Y:S01]  /*42b0*/  F2FP.BF16.PACK_AB R237, R6, R237 ;  /* 0x000000ed06ed723e */ /* 0x000fe200000010ff */
[--C-:B------:R-:W-:Y:S02]  /*42c0*/  FADD.FTZ R6, R200, -R3.reuse ;  /* 0x80000003c8067221 */ /* 0x100fe40000010000 */
[C---:B------:R-:W-:Y:S02]  /*42d0*/  FMUL.FTZ R238, R2.reuse, R7 ;  /* 0x0000000702ee7220 */ /* 0x040fe40000410000 */
[----:B------:R-:W-:Y:S02]  /*42e0*/  FMUL.FTZ R239, R2, R6 ;  /* 0x0000000602ef7220 */ /* 0x000fe40000410000 */
[----:B------:R-:W-:-:S02]  /*42f0*/  FADD.FTZ R6, R202, -R3 ;  /* 0x80000003ca067221 */ /* 0x000fc40000010000 */
[----:B------:R-:W-:Y:S02]  /*4300*/  FADD.FTZ R7, R203, -R3 ;  /* 0x80000003cb077221 */ /* 0x000fe40000010000 */
[C---:B------:R-:W-:Y:S02]  /*4310*/  FMUL.FTZ R6, R2.reuse, R6 ;  /* 0x0000000602067220 */ /* 0x040fe40000410000 */
[----:B------:R-:W-:Y:S02]  /*4320*/  FMUL.FTZ R252, R2, R7 ;  /* 0x0000000702fc7220 */ /* 0x000fe40000410000 */
[----:B------:R-:W-:Y:S02]  /*4330*/  FFMA.FTZ R239, R44, R239, R28 ;  /* 0x000000ef2cef7223 */ /* 0x000fe4000001001c */
[----:B------:R-:W-:Y:S02]  /*4340*/  FFMA.FTZ R238, R45, R238, R29 ;  /* 0x000000ee2dee7223 */ /* 0x000fe4000001001d */
[----:B------:R-:W-:-:S02]  /*4350*/  FFMA.FTZ R7, R46, R6, R30 ;  /* 0x000000062e077223 */ /* 0x000fc4000001001e */
[----:B------:R-:W-:Y:S01]  /*4360*/  FFMA.FTZ R6, R47, R252, R31 ;  /* 0x000000fc2f067223 */ /* 0x000fe2000001001f */
[----:B------:R-:W-:-:S04]  /*4370*/  F2FP.BF16.PACK_AB R238, R238, R239 ;  /* 0x000000efeeee723e */ /* 0x000fc800000010ff */
[----:B------:R-:W-:Y:S01]  /*4380*/  F2FP.BF16.PACK_AB R239, R6, R7 ;  /* 0x0000000706ef723e */ /* 0x000fe200000010ff */
[----:B------:R-:W-:-:S10]  /*4390*/  HFMA2.MMA R6, -RZ, RZ, 0, 9.5367431640625e-07 ;  /* 0x00000010ff067435 */ /* 0x000fd400000001ff */
[----:B------:R-:W-:-:S05]  /*43a0*/  IMAD.WIDE.U32 R6, R4, R6, c[0x0][0x208] ;  /* 0x0000820004067625 */ /* 0x000fca00078e0006 */
[----:B------:R0:W-:Y:S02]  /*43b0*/  STG.E.128 [R6.64], R236 ;  /* 0x000000ec06007986 */ /* 0x0001e4000c101d04 */
[--C-:B0-----:R-:W-:Y:S02]  /*43c0*/  FADD.FTZ R238, R198, -R3.reuse ;  /* 0x80000003c6ee7221 */ /* 0x101fe40000010000 */
[----:B------:R-:W-:Y:S02]  /*43d0*/  FADD.FTZ R7, R202, -R3 ;  /* 0x80000003ca077221 */ /* 0x000fe40000010000 */
[C---:B------:R-:W-:Y:S02]  /*43e0*/  FMUL.FTZ R238, R2.reuse, R238 ;  /* 0x000000ee02ee7220 */ /* 0x040fe40000410000 */
[----:B------:R-:W-:Y:S02]  /*43f0*/  FMUL.FTZ R7, R2, R7 ;  /* 0x0000000702077220 */ /* 0x000fe40000410000 */
[----:B------:R-:W-:-:S02]  /*4400*/  FFMA.FTZ R6, R243, R252, R39 ;  /* 0x000000fcf3067223 */ /* 0x000fc40000010027 */
[----:B------:R-:W-:Y:S02]  /*4410*/  FFMA.FTZ R252, R246, R238, R34 ;  /* 0x000000eef6fc7223 */ /* 0x000fe40000010022 */
[--C-:B------:R-:W-:Y:S02]  /*4420*/  FADD.FTZ R236, R201, -R3.reuse ;  /* 0x80000003c9ec7221 */ /* 0x100fe40000010000 */
[----:B------:R-:W-:Y:S02]  /*4430*/  FADD.FTZ R238, R197, -R3 ;  /* 0x80000003c5ee7221 */ /* 0x000fe40000010000 */
[----:B------:R-:W-:Y:S02]  /*4440*/  FFMA.FTZ R7, R242, R7, R38 ;  /* 0x00000007f2077223 */ /* 0x000fe40000010026 */
[C---:B------:R-:W-:Y:S02]  /*4450*/  FMUL.FTZ R236, R2.reuse, R236 ;  /* 0x000000ec02ec7220 */ /* 0x040fe40000410000 */
[----:B------:R-:W-:Y:S01]  /*4460*/  FMUL.FTZ R238, R2, R238 ;  /* 0x000000ee02ee7220 */ /* 0x000fe20000410000 */
[----:B------:R-:W-:Y:S01]  /*4470*/  F2FP.BF16.PACK_AB R239, R6, R7 ;  /* 0x0000000706ef723e */ /* 0x000fe200000010ff */
[----:B------:R-:W-:-:S02]  /*4480*/  FFMA.FTZ R7, R241, R236, R37 ;  /* 0x000000ecf1077223 */ /* 0x000fc40000010025 */
[----:B------:R-:W-:Y:S02]  /*4490*/  FFMA.FTZ R236, R245, R238, R33 ;  /* 0x000000eef5ec7223 */ /* 0x000fe40000010021 */
[--C-:B------:R-:W-:Y:S02]  /*44a0*/  FADD.FTZ R6, R200, -R3.reuse ;  /* 0x80000003c8067221 */ /* 0x100fe40000010000 */
[----:B------:R-:W-:Y:S01]  /*44b0*/  FADD.FTZ R237, R199, -R3 ;  /* 0x80000003c7ed7221 */ /* 0x000fe20000010000 */
[----:B------:R-:W-:Y:S01]  /*44c0*/  F2FP.BF16.PACK_AB R236, R236, R0 ;  /* 0x00000000ecec723e */ /* 0x000fe200000010ff */
[C---:B------:R-:W-:Y:S01]  /*44d0*/  FMUL.FTZ R6, R2.reuse, R6 ;  /* 0x0000000602067220 */ /* 0x040fe20000410000 */
[----:B------:R0:W5:Y:S01]  /*44e0*/  LDL.LU R0, [R1+0x30] ;  /* 0x0000300001007983 */ /* 0x0001620000300800 */
[----:B------:R-:W-:Y:S02]  /*44f0*/  FMUL.FTZ R237, R2, R237 ;  /* 0x000000ed02ed7220 */ /* 0x000fe40000410000 */
[----:B------:R-:W-:-:S02]  /*4500*/  FFMA.FTZ R6, R240, R6, R36 ;  /* 0x00000006f0067223 */ /* 0x000fc40000010024 */
[----:B------:R-:W-:-:S03]  /*4510*/  FFMA.FTZ R237, R247, R237, R35 ;  /* 0x000000edf7ed7223 */ /* 0x000fc60000010023 */
[----:B------:R-:W-:Y:S02]  /*4520*/  F2FP.BF16.PACK_AB R238, R7, R6 ;  /* 0x0000000607ee723e */ /* 0x000fe400000010ff */
[----:B------:R-:W-:Y:S02]  /*4530*/  MOV R7, 0x10 ;  /* 0x0000001000077802 */ /* 0x000fe40000000f00 */
[----:B------:R-:W-:-:S03]  /*4540*/  F2FP.BF16.PACK_AB R237, R237, R252 ;  /* 0x000000fceded723e */ /* 0x000fc600000010ff */
[----:B------:R-:W-:-:S05]  /*4550*/  IMAD.WIDE.U32 R6, R4, R7, c[0x0][0x210] ;  /* 0x0000840004067625 */ /* 0x000fca00078e0007 */
[----:B------:R0:W-:Y:S01]  /*4560*/  STG.E.128 [R6.64], R236 ;  /* 0x000000ec06007986 */ /* 0x0001e2000c101d04 */
[----:B------:R-:W-:-:S03]  /*4570*/  IADD3 R4, R4, 0x20, RZ ;  /* 0x0000002004047810 */ /* 0x000fc60007ffe0ff */
.L_x_16000:
[----:B------:R-:W-:Y:S05]  /*4580*/  BSYNC B0 ;  /* 0x0000000000007941 */ /* 0x000fea0003800000 */
.L_x_15999:
        /* <DEDUP_REMOVED lines=64> */
.L_x_16002:
[----:B------:R-:W-:Y:S05]  /*4990*/  BSYNC B0 ;  /* 0x0000000000007941 */ /* 0x000fea0003800000 */
.L_x_16001:
        /* <DEDUP_REMOVED lines=64> */
.L_x_16004:
[----:B------:R-:W-:Y:S05]  /*4da0*/  BSYNC B0 ;  /* 0x0000000000007941 */ /* 0x000fea0003800000 */
.L_x_16003:
        /* <DEDUP_REMOVED lines=64> */
.L_x_16006:
[----:B------:R-:W-:Y:S05]  /*51b0*/  BSYNC B0 ;  /* 0x0000000000007941 */ /* 0x000fea0003800000 */
.L_x_16005:
[----:B-----5:R-:W-:Y:S01]  /*51c0*/  ISETP.GE.U32.AND P1, PT, R0, 0xc0, PT ;  /* 0x000000c00000780c */ /* 0x020fe20003f26070 */
[----:B------:R-:W-:-:S12]  /*51d0*/  BSSY B0, `(.L_x_16007) ;  /* 0x000003a000007945 */ /* 0x000fd80003800000 */
[----:B------:R-:W-:Y:S05]  /*51e0*/  @!P1 BRA `(.L_x_16008) ;  /* 0x0000038000009947 */ /* 0x000fea0003800000 */
[----:B------:R1:W-:Y:S01]  /*51f0*/  STL [R1+0x40], R10 ;  /* 0x0000400a01007387 */ /* 0x0003e20000100800 */
[--C-:B0-----:R-:W-:Y:S02]  /*5200*/  FADD.FTZ R239, R228, -R3.reuse ;  /* 0x80000003e4ef7221 */ /* 0x101fe40000010000 */
[--C-:B------:R-:W-:Y:S01]  /*5210*/  FADD.FTZ R238, R229, -R3.reuse ;  /* 0x80000003e5ee7221 */ /* 0x100fe20000010000 */
[----:B------:R-:W-:Y:S01]  /*5220*/  STL [R1+0x3c], R9 ;  /* 0x00003c0901007387 */ /* 0x000fe20000100800 */
[--C-:B------:R-:W-:Y:S02]  /*5230*/  FADD.FTZ R7, R232, -R3.reuse ;  /* 0x80000003e8077221 */ /* 0x100fe40000010000 */
[--C-:B------:R-:W-:Y:S01]  /*5240*/  FADD.FTZ R237, R230, -R3.reuse ;  /* 0x80000003e6ed7221 */ /* 0x100fe20000010000 */
[----:B------:R0:W-:Y:S01]  /*5250*/  STL [R1+0x38], R8 ;  /* 0x0000380801007387 */ /* 0x0001e20000100800 */
[--C-:B------:R-:W-:Y:S02]  /*5260*/  FADD.FTZ R236, R231, -R3.reuse ;  /* 0x80000003e7ec7221 */ /* 0x100fe40000010000 */
[--C-:B------:R-:W-:Y:S01]  /*5270*/  FADD.FTZ R6, R233, -R3.reuse ;  /* 0x80000003e9067221 */ /* 0x100fe20000010000 */
[----:B------:R2:W-:Y:S01]  /*5280*/  STL [R1+0x34], R5 ;  /* 0x0000340501007387 */ /* 0x0005e20000100800 */
[----:B------:R-:W-:-:S02]  /*5290*/  FADD.FTZ R252, R234, -R3 ;  /* 0x80000003eafc7221 */ /* 0x000fc40000010000 */
[----:B------:R-:W-:Y:S01]  /*52a0*/  FADD.FTZ R3, R235, -R3 ;  /* 0x80000003eb037221 */ /* 0x000fe20000010000 */
[----:B------:R3:W-:Y:S01]  /*52b0*/  STL [R1+0x30], R0 ;  /* 0x0000300001007387 */ /* 0x0007e20000100800 */
[C---:B-1----:R-:W-:Y:S02]  /*52c0*/  FMUL.FTZ R10, R2.reuse, R239 ;  /* 0x000000ef020a7220 */ /* 0x042fe40000410000 */
[C---:B0-----:R-:W-:Y:S02]  /*52d0*/  FMUL.FTZ R8, R2.reuse, R7 ;  /* 0x0000000702087220 */ /* 0x041fe40000410000 */
[C---:B------:R-:W-:Y:S02]  /*52e0*/  FMUL.FTZ R7, R2.reuse, R252 ;  /* 0x000000fc02077220 */ /* 0x040fe40000410000 */
[C---:B------:R-:W-:Y:S02]  /*52f0*/  FMUL.FTZ R9, R2.reuse, R237 ;  /* 0x000000ed02097220 */ /* 0x040fe40000410000 */
[----:B--2---:R-:W-:-:S02]  /*5300*/  FMUL.FTZ R5, R2, R236 ;  /* 0x000000ec02057220 */ /* 0x004fc40000410000 */
[C---:B---3--:R-:W-:Y:S02]  /*5310*/  FMUL.FTZ R0, R2.reuse, R238 ;  /* 0x000000ee02007220 */ /* 0x048fe40000410000 */
[C---:B------:R-:W-:Y:S02]  /*5320*/  FMUL.FTZ R6, R2.reuse, R6 ;  /* 0x0000000602067220 */ /* 0x040fe40000410000 */
[----:B------:R-:W-:Y:S02]  /*5330*/  FMUL.FTZ R252, R2, R3 ;  /* 0x0000000302fc7220 */ /* 0x000fe40000410000 */
[----:B------:R-:W-:Y:S02]  /*5340*/  FFMA.FTZ R3, R160, R10, R144 ;  /* 0x0000000aa0037223 */ /* 0x000fe40000010090 */
[----:B------:R-:W-:Y:S02]  /*5350*/  FFMA.FTZ R2, R161, R0, R145 ;  /* 0x00000000a1027223 */ /* 0x000fe40000010091 */
[----:B------:R-:W-:-:S02]  /*5360*/  FFMA.FTZ R238, R162, R9, R146 ;  /* 0x00000009a2ee7223 */ /* 0x000fc40000010092 */
[----:B------:R-:W-:Y:S01]  /*5370*/  FFMA.FTZ R237, R163, R5, R147 ;  /* 0x00000005a3ed7223 */ /* 0x000fe20000010093 */
[----:B------:R-:W-:Y:S01]  /*5380*/  F2FP.BF16.PACK_AB R236, R2, R3 ;  /* 0x0000000302ec723e */ /* 0x000fe200000010ff */
[----:B------:R-:W-:Y:S02]  /*5390*/  FFMA.FTZ R3, R164, R8, R148 ;  /* 0x00000008a4037223 */ /* 0x000fe40000010094 */
[----:B------:R-:W-:Y:S01]  /*53a0*/  FFMA.FTZ R2, R165, R6, R149 ;  /* 0x00000006a5027223 */ /* 0x000fe20000010095 */
[----:B------:R-:W-:-:S04]  /*53b0*/  F2FP.BF16.PACK_AB R237, R237, R238 ;  /* 0x000000eeeded723e */ /* 0x000fc800000010ff */
[----:B------:R-:W-:Y:S01]  /*53c0*/  F2FP.BF16.PACK_AB R238, R2, R3 ;  /* 0x0000000302ee723e */ /* 0x000fe200000010ff */
[----:B------:R-:W-:Y:S02]  /*53d0*/  FFMA.FTZ R3, R166, R7, R150 ;  /* 0x00000007a6037223 */ /* 0x000fe40000010096 */
[----:B------:R-:W-:-:S05]  /*53e0*/  FFMA.FTZ R2, R167, R252, R151 ;  /* 0x000000fca7027223 */ /* 0x000fca0000010097 */
[----:B------:R-:W-:Y:S01]  /*53f0*/  F2FP.BF16.PACK_AB R239, R2, R3 ;  /* 0x0000000302ef723e */ /* 0x000fe200000010ff */
[----:B------:R-:W-:-:S10]  /*5400*/  HFMA2.MMA R2, -RZ, RZ, 0, 9.5367431640625e-07 ;  /* 0x00000010ff027435 */ /* 0x000fd400000001ff */
[----:B------:R-:W-:-:S05]  /*5410*/  IMAD.WIDE.U32 R2, R4, R2, c[0x0][0x208] ;  /* 0x0000820004027625 */ /* 0x000fca00078e0002 */
[----:B------:R0:W-:Y:S02]  /*5420*/  STG.E.128 [R2.64], R236 ;  /* 0x000000ec02007986 */ /* 0x0001e4000c101d04 */
[----:B0-----:R-:W-:Y:S02]  /*5430*/  FFMA.FTZ R2, R174, R7, R158 ;  /* 0x00000007ae027223 */ /* 0x001fe4000001009e */
[----:B------:R-:W-:Y:S02]  /*5440*/  FFMA.FTZ R3, R175, R252, R159 ;  /* 0x000000fcaf037223 */ /* 0x000fe4000001009f */
[----:B------:R-:W-:-:S03]  /*5450*/  FFMA.FTZ R7, R172, R8, R156 ;  /* 0x00000008ac077223 */ /* 0x000fc6000001009c */
[----:B------:R-:W-:Y:S01]  /*5460*/  F2FP.BF16.PACK_AB R239, R3, R2 ;  /* 0x0000000203ef723e */ /* 0x000fe200000010ff */
[----:B------:R-:W-:Y:S02]  /*5470*/  FFMA.FTZ R2, R168, R10, R152 ;  /* 0x0000000aa8027223 */ /* 0x000fe40000010098 */
[----:B------:R0:W5:Y:S01]  /*5480*/  LDL.LU R10, [R1+0x40] ;  /* 0x00004000010a7983 */ /* 0x0001620000300800 */
[----:B------:R-:W-:Y:S02]  /*5490*/  FFMA.FTZ R3, R170, R9, R154 ;  /* 0x00000009aa037223 */ /* 0x000fe4000001009a */
[----:B------:R-:W-:Y:S01]  /*54a0*/  FFMA.FTZ R237, R171, R5, R155 ;  /* 0x00000005abed7223 */ /* 0x000fe2000001009b */
[----:B------:R0:W5:Y:S01]  /*54b0*/  LDL.LU R9, [R1+0x3c] ;  /* 0x00003c0001097983 */ /* 0x0001620000300800 */
[----:B------:R-:W-:-:S03]  /*54c0*/  FFMA.FTZ R236, R169, R0, R153 ;  /* 0x00000000a9ec7223 */ /* 0x000fc60000010099 */
[----:B------:R0:W5:Y:S01]  /*54d0*/  LDL.LU R8, [R1+0x38] ;  /* 0x0000380001087983 */ /* 0x0001620000300800 */
[----:B------:R-:W-:-:S03]  /*54e0*/  FFMA.FTZ R6, R173, R6, R157 ;  /* 0x00000006ad067223 */ /* 0x000fc6000001009d */
[----:B------:R0:W5:Y:S04]  /*54f0*/  LDL.LU R5, [R1+0x34] ;  /* 0x0000340001057983 */ /* 0x0001680000300800 */
[----:B------:R0:W5:Y:S01]  /*5500*/  LDL.LU R0, [R1+0x30] ;  /* 0x0000300001007983 */ /* 0x0001620000300800 */
[----:B------:R-:W-:Y:S02]  /*5510*/  MOV R252, 0x10 ;  /* 0x0000001000fc7802 */ /* 0x000fe40000000f00 */
[----:B------:R-:W-:Y:S02]  /*5520*/  F2FP.BF16.PACK_AB R237, R237, R3 ;  /* 0x00000003eded723e */ /* 0x000fe400000010ff */
[----:B------:R-:W-:Y:S01]  /*5530*/  F2FP.BF16.PACK_AB R236, R236, R2 ;  /* 0x00000002ecec723e */ /* 0x000fe200000010ff */
[----:B------:R-:W-:Y:S01]  /*5540*/  IMAD.WIDE.U32 R2, R4, R252, c[0x0][0x210] ;  /* 0x0000840004027625 */ /* 0x000fe200078e00fc */
[----:B------:R-:W-:-:S05]  /*5550*/  F2FP.BF16.PACK_AB R238, R6, R7 ;  /* 0x0000000706ee723e */ /* 0x000fca00000010ff */
[----:B------:R0:W-:Y:S02]  /*5560*/  STG.E.128 [R2.64], R236 ;  /* 0x000000ec02007986 */ /* 0x0001e4000c101d04 */
.L_x_16008:
[----:B------:R-:W-:Y:S05]  /*5570*/  BSYNC B0 ;  /* 0x0000000000007941 */ /* 0x000fea0003800000 */
.L_x_16007:
[----:B0-----:R-:W-:-:S10]  /*5580*/  HFMA2.MMA R2, -RZ, RZ, 0, 2.384185791015625e-07 ;  /* 0x00000004ff027435 */ /* 0x001fd400000001ff */
[----:B-----5:R-:W-:-:S05]  /*5590*/  IMAD R5, R2, c[0x0][0x160], R5 ;  /* 0x0000580002057a24 */ /* 0x020fca00078e0205 */
[----:B------:R-:W-:-:S13]  /*55a0*/  ISETP.GE.AND P1, PT, R5, c[0x0][0x164], PT ;  /* 0x0000590005007a0c */ /* 0x000fda0003f26270 */
[----:B------:R-:W-:Y:S01]  /*55b0*/  @P1 CALL.REL.NOINC `(.L_x_16009) ;  /* 0x0000001000001944 */ /* 0x000fe20003c00000 */
[----:B------:R-:W-:Y:S05]  /*55c0*/  BRA `(.L_x_16010) ;  /* 0xffffb93000007947 */ /* 0x000fea000383ffff */
.L_x_16009:
[----:B------:R-:W-:Y:S05]  /*55d0*/  EXIT ;  /* 0x000000000000794d */ /* 0x000fea0003800000 */
.L_x_15995:
[----:B------:R-:W-:Y:S01]  /*55e0*/  HFMA2.MMA R238, -RZ, RZ, 0, 1.847743988037109375e-06 ;  /* 0x0000001fffee7435 */ /* 0x000fe200000001ff */
[----:B------:R-:W-:Y:S02]  /*55f0*/  MOV R3, 0x1 ;  /* 0x0000000100037802 */ /* 0x000fe40000000f00 */
[----:B------:R-:W-:Y:S02]  /*5600*/  MOV R6, 0xffffffff ;  /* 0xffffffff00067802 */ /* 0x000fe40000000f00 */
[----:B------:R-:W-:Y:S02]  /*5610*/  MOV R2, 0x5630 ;  /* 0x0000563000027802 */ /* 0x000fe40000000f00 */
[----:B-----5:R-:W-:Y:S05]  /*5620*/  CALL.REL.NOINC `($__internal_32_$__cuda_sm70_shflsync_bfly_p) ;  /* 0x000009b000007944 */ /* 0x020fea0003c00000 */
[----:B-1----:R-:W-:Y:S01]  /*5630*/  MOV R2, R6 ;  /* 0x0000000600027202 */ /* 0x002fe20000000f00 */
[----:B------:R-:W-:Y:S05]  /*5640*/  BRA `(.L_x_16011) ;  /* 0xffffddf000007947 */ /* 0x000fea000383ffff */
.L_x_15996:
[----:B------:R-:W-:Y:S01]  /*5650*/  HFMA2.MMA R3, -RZ, RZ, 0, 1.1920928955078125e-07 ;  /* 0x00000002ff037435 */ /* 0x000fe200000001ff */
[----:B------:R-:W-:Y:S02]  /*5660*/  MOV R238, 0x1f ;  /* 0x0000001f00ee7802 */ /* 0x000fe40000000f00 */
[----:B------:R-:W-:Y:S02]  /*5670*/  MOV R6, 0xffffffff ;  /* 0xffffffff00067802 */ /* 0x000fe40000000f00 */
[----:B------:R-:W-:-:S02]  /*5680*/  MOV R2, 0x56a0 ;  /* 0x000056a000027802 */ /* 0x000fc40000000f00 */
[----:B-----5:R-:W-:Y:S05]  /*5690*/  CALL.REL.NOINC `($__internal_32_$__cuda_sm70_shflsync_bfly_p) ;  /* 0x0000094000007944 */ /* 0x020fea0003c00000 */
[----:B------:R-:W-:Y:S01]  /*56a0*/  HFMA2.MMA R3, -RZ, RZ, 0, 2.384185791015625e-07 ;  /* 0x00000004ff037435 */ /* 0x000fe200000001ff */
[----:B-1----:R-:W-:Y:S01]  /*56b0*/  FADD.FTZ R7, R7, R6 ;  /* 0x0000000607077221 */ /* 0x002fe20000010000 */
[----:B------:R-:W-:-:S02]  /*56c0*/  MOV R238, 0x1f ;  /* 0x0000001f00ee7802 */ /* 0x000fc40000000f00 */
[----:B------:R-:W-:Y:S02]  /*56d0*/  MOV R6, 0xffffffff ;  /* 0xffffffff00067802 */ /* 0x000fe40000000f00 */
[----:B------:R-:W-:Y:S02]  /*56e0*/  MOV R2, 0x5700 ;  /* 0x0000570000027802 */ /* 0x000fe40000000f00 */
[----:B------:R-:W-:Y:S05]  /*56f0*/  CALL.REL.NOINC `($__internal_32_$__cuda_sm70_shflsync_bfly_p) ;  /* 0x000008e000007944 */ /* 0x000fea0003c00000 */
[----:B------:R-:W-:Y:S01]  /*5700*/  HFMA2.MMA R3, -RZ, RZ, 0, 4.76837158203125e-07 ;  /* 0x00000008ff037435 */ /* 0x000fe200000001ff */
[----:B-1----:R-:W-:Y:S01]  /*5710*/  FADD.FTZ R7, R7, R6 ;  /* 0x0000000607077221 */ /* 0x002fe20000010000 */
[----:B------:R-:W-:Y:S02]  /*5720*/  MOV R238, 0x1f ;  /* 0x0000001f00ee7802 */ /* 0x000fe40000000f00 */
[----:B------:R-:W-:Y:S02]  /*5730*/  MOV R6, 0xffffffff ;  /* 0xffffffff00067802 */ /* 0x000fe40000000f00 */
[----:B------:R-:W-:Y:S02]  /*5740*/  MOV R2, 0x5760 ;  /* 0x0000576000027802 */ /* 0x000fe40000000f00 */
[----:B------:R-:W-:Y:S05]  /*5750*/  CALL.REL.NOINC `($__internal_32_$__cuda_sm70_shflsync_bfly_p) ;  /* 0x0000088000007944 */ /* 0x000fea0003c00000 */
[----:B------:R-:W-:Y:S01]  /*5760*/  HFMA2.MMA R3, -RZ, RZ, 0, 9.5367431640625e-07 ;  /* 0x00000010ff037435 */ /* 0x000fe200000001ff */
[----:B-1----:R-:W-:Y:S01]  /*5770*/  FADD.FTZ R7, R7, R6 ;  /* 0x0000000607077221 */ /* 0x002fe20000010000 */
[----:B------:R-:W-:-:S02]  /*5780*/  MOV R238, 0x1f ;  /* 0x0000001f00ee7802 */ /* 0x000fc40000000f00 */
[----:B------:R-:W-:Y:S02]  /*5790*/  MOV R6, 0xffffffff ;  /* 0xffffffff00067802 */ /* 0x000fe40000000f00 */
[----:B------:R-:W-:Y:S02]  /*57a0*/  MOV R2, 0x57c0 ;  /* 0x000057c000027802 */ /* 0x000fe40000000f00 */
[----:B------:R-:W-:Y:S05]  /*57b0*/  CALL.REL.NOINC `($__internal_32_$__cuda_sm70_shflsync_bfly_p) ;  /* 0x0000082000007944 */ /* 0x000fea0003c00000 */
[----:B-1----:R-:W-:Y:S01]  /*57c0*/  FADD.FTZ R2, R7, R6 ;  /* 0x0000000607027221 */ /* 0x002fe20000010000 */
[----:B------:R-:W-:Y:S02]  /*57d0*/  MOV R238, 0x1f ;  /* 0x0000001f00ee7802 */ /* 0x000fe40000000f00 */
[----:B------:R-:W-:Y:S01]  /*57e0*/  MOV R6, 0xffffffff ;  /* 0xffffffff00067802 */ /* 0x000fe20000000f00 */
        /* <DEDUP_REMOVED lines=98> */
[----:B------:R-:W-:Y:S01]  /*5e10*/  HFMA2.MMA R3, -RZ, RZ, 0, 5.9604644775390625e-08 ;  /* 0x00000001ff037435 */ /* 0x000fe200000001ff */
[----:B------:R-:W-:-:S05]  /*5e20*/  MOV R2, 0x5e40 ;  /* 0x00005e4000027802 */ /* 0x000fca0000000f00 */
[----:B------:R-:W-:Y:S05]  /*5e30*/  CALL.REL.NOINC `($__internal_32_$__cuda_sm70_shflsync_bfly_p) ;  /* 0x000001a000007944 */ /* 0x000fea0003c00000 */
[----:B------:R-:W-:Y:S01]  /*5e40*/  HFMA2.MMA R3, -RZ, RZ, 0, 1.1920928955078125e-07 ;  /* 0x00000002ff037435 */ /* 0x000fe200000001ff */
[----:B-1----:R-:W-:Y:S01]  /*5e50*/  FADD.FTZ R7, R7, R6 ;  /* 0x0000000607077221 */ /* 0x002fe20000010000 */
[----:B------:R-:W-:Y:S02]  /*5e60*/  MOV R238, 0x1f ;  /* 0x0000001f00ee7802 */ /* 0x000fe40000000f00 */
[----:B------:R-:W-:Y:S02]  /*5e70*/  MOV R6, 0xffffffff ;  /* 0xffffffff00067802 */ /* 0x000fe40000000f00 */
[----:B------:R-:W-:Y:S02]  /*5e80*/  MOV R2, 0x5ea0 ;  /* 0x00005ea000027802 */ /* 0x000fe40000000f00 */
[----:B------:R-:W-:Y:S05]  /*5e90*/  CALL.REL.NOINC `($__internal_32_$__cuda_sm70_shflsync_bfly_p) ;  /* 0x0000014000007944 */ /* 0x000fea0003c00000 */
        /* <DEDUP_REMOVED lines=18> */
[----:B-1----:R-:W-:Y:S01]  /*5fc0*/  MOV R2, R6 ;  /* 0x0000000600027202 */ /* 0x002fe20000000f00 */
[----:B------:R-:W-:Y:S05]  /*5fd0*/  BRA `(.L_x_16012) ;  /* 0xffffdbb000007947 */ /* 0x000fea000383ffff */
        .weak           $__internal_32_$__cuda_sm70_shflsync_bfly_p
        .type           $__internal_32_$__cuda_sm70_shflsync_bfly_p,@function
        .size           $__internal_32_$__cuda_sm70_shflsync_bfly_p,(.L_x_39476 - $__internal_32_$__cuda_sm70_shflsync_bfly_p)
$__internal_32_$__cuda_sm70_shflsync_bfly_p:
[----:B------:R-:W-:Y:S04]  /*5fe0*/  WARPSYNC R6 ;  /* 0x0000000600007348 */ /* 0x000fe80003800000 */
[----:B------:R0:W1:Y:S02]  /*5ff0*/  SHFL.BFLY PT, R6, R7, R3, R238 ;  /* 0x0c00000307067389 */ /* 0x00006400000e00ee */
[----:B0-----:R-:W-:-:S06]  /*6000*/  HFMA2.MMA R3, -RZ, RZ, 0, 0 ;  /* 0x00000000ff037435 */ /* 0x001fcc00000001ff */
[----:B------:R-:W-:Y:S05]  /*6010*/  RET.REL.NODEC R2 `(_ZN10layer_norm31ln_parallel_residual_fwd_kernelINS_13Kernel_traitsIf13__nv_bfloat16fS2_fjLj1536ELj1ELj4ELj1ELj16ENS_18Kernel_traits_baseILj1536EfS2_fS2_fjLj128EEEEELb0ELb0ELb0EEEvNS_9FwdParamsE) ;  /* 0xffff9fe002007950 */ /* 0x000fea0003c3ffff */
.L_x_16013:
        /* <DEDUP_REMOVED lines=14> */
.L_x_39476:


//--------------------- .text._ZN10layer_norm31ln_parallel_residual_fwd_kernelINS_13Kernel_traitsIf13__nv_bfloat16fS2_fjLj1536ELj1ELj4ELj1ELj16ENS_18Kernel_traits_baseILj1536EfS2_fS2_fjLj128EEEEELb0ELb0ELb1EEEvNS_9FwdParamsE --------------------------
	.section	.text._ZN10layer_norm31ln_parallel_residual_fwd_kernelINS_13Kernel_traitsIf13__nv_bfloat16fS2_fjLj1536ELj1ELj4ELj1ELj16ENS_18Kernel_traits_baseILj1536EfS2_fS2_fjLj128EEEEELb0ELb0ELb1EEEvNS_9FwdParamsE,"ax",@progbits
	.sectioninfo	@"SHI_REGISTERS=255"
	.align	128
        .global         _ZN10layer_norm31ln_parallel_residual_fwd_kernelINS_13Kernel_traitsIf13__nv_bfloat16fS2_fjLj1536ELj1ELj4ELj1ELj16ENS_18Kernel_traits_baseILj1536EfS2_fS2_fjLj128EEEEELb0ELb0ELb1EEEvNS_9FwdParamsE
        .type           _ZN10layer_norm31ln_parallel_residual_fwd_kernelINS_13Kernel_traitsIf13__nv_bfloat16fS2_fjLj1536ELj1ELj4ELj1ELj16ENS_18Kernel_traits_baseILj1536EfS2_fS2_fjLj128EEEEELb0ELb0ELb1EEEvNS_9FwdParamsE,@function
        .size           _ZN10layer_norm31ln_parallel_residual_fwd_kernelINS_13Kernel_traitsIf13__nv_bfloat16fS2_fjLj1536ELj1ELj4ELj1ELj16ENS_18Kernel_traits_baseILj1536EfS2_fS2_fjLj128EEEEELb0ELb0ELb1EEEvNS_9FwdParamsE,(.L_x_39477 - _ZN10layer_norm31ln_parallel_residual_fwd_kernelINS_13Kernel_traitsIf13__nv_bfloat16fS2_fjLj1536ELj1ELj4ELj1ELj16ENS_18Kernel_traits_baseILj1536EfS2_fS2_fjLj128EEEEELb0ELb0ELb1EEEvNS_9FwdParamsE)
        .other          _ZN10layer_norm31ln_parallel_residual_fwd_kernelINS_13Kernel_traitsIf13__nv_bfloat16fS2_fjLj1536ELj1ELj4ELj1ELj16ENS_18Kernel_traits_baseILj1536EfS2_fS2_fjLj128EEEEELb0ELb0ELb1EEEvNS_9FwdParamsE,@"STO_CUDA_ENTRY STV_DEFAULT"
_ZN10layer_norm31ln_parallel_residual_fwd_kernelINS_13Kernel_traitsIf13__nv_bfloat16fS2_fjLj1536ELj1ELj4ELj1ELj16ENS_18Kernel_traits_baseILj1536EfS2_fS2_fjLj128EEEEELb0ELb0ELb1EEEvNS_9FwdParamsE:
.text._ZN10layer_norm31ln_parallel_residual_fwd_kernelINS_13Kernel_traitsIf13__nv_bfloat16fS2_fjLj1536ELj1ELj4ELj1ELj16ENS_18Kernel_traits_baseILj1536EfS2_fS2_fjLj128EEEEELb0ELb0ELb1EEEvNS_9FwdParamsE:
        /* <DEDUP_REMOVED lines=97> */
[----:B------:R-:W2:Y:S04]  /*0610*/  LDG.E.128 R188, [R184.64] ;  /* 0x00000004b8bc7981 */ /* 0x000ea8000c1e1d00 */
[----:B------:R1:W3:Y:S04]  /*0620*/  LDG.E.128 R192, [R2.64+0x10] ;  /* 0x0000100402c07981 */ /* 0x0002e8000c1e1d00 */
[----:B------:R1:W4:Y:S04]  /*0630*/  LDG.E.128 R196, [R2.64] ;  /* 0x0000000402c47981 */ /* 0x000328000c1e1d00 */
        /* <DEDUP_REMOVED lines=11> */
[----:B0-----:R1:W5:Y:S04]  /*06f0*/  LDG.E.128 R100, [R2.64+0x400] ;  /* 0x0004000402647981 */ /* 0x001368000c1e1d00 */
        /* <DEDUP_REMOVED lines=12> */
[----:B------:R0:W-:Y:S04]  /*07c0*/  STL.64 [R1+0x8], R190 ;  /* 0x000008be01007387 */ /* 0x0001e80000100a00 */
[----:B---3--:R0:W-:Y:S04]  /*07d0*/  STL.64 [R1+0x10], R192 ;  /* 0x000010c001007387 */ /* 0x0081e80000100a00 */
[----:B------:R0:W-:Y:S04]  /*07e0*/  STL.64 [R1+0x18], R194 ;  /* 0x000018c201007387 */ /* 0x0001e80000100a00 */
[----:B----4-:R0:W-:Y:S04]  /*07f0*/  STL.64 [R1+0x20], R196 ;  /* 0x000020c401007387 */ /* 0x0101e80000100a00 */
[----:B------:R0:W-:Y:S02]  /*0800*/  STL.64 [R1+0x28], R198 ;  /* 0x000028c601007387 */ /* 0x0001e40000100a00 */
.L_x_16113:
[----:B------:R-:W1:Y:S01]  /*0810*/  S2R R244, SR_TID.X ;  /* 0x0000000000f47919 */ /* 0x000e620000002100 */
[----:B------:R-:W-:Y:S01]  /*0820*/  IMAD R0, R2, c[0x0][0x168], RZ ;  /* 0x00005a0002007a24 */ /* 0x000fe200078e02ff */
[----:B------:R-:W-:-:S02]  /*0830*/  ISETP.NE.U32.AND P0, PT, RZ, c[0x0][0x180], PT ;  /* 0x00006000ff007a0c */ /* 0x000fc40003f05070 */
[----:B------:R-:W-:Y:S02]  /*0840*/  ISETP.NE.U32.AND P1, PT, RZ, c[0x0][0x178], PT ;  /* 0x00005e00ff007a0c */ /* 0x000fe40003f25070 */
[----:B------:R-:W-:Y:S02]  /*0850*/  SHF.R.S32.HI R3, RZ, 0x1f, R0 ;  /* 0x0000001fff037819 */ /* 0x000fe40000011400 */
[----:B------:R-:W-:Y:S02]  /*0860*/  ISETP.NE.AND.EX P0, PT, RZ, c[0x0][0x184], PT, P0 ;  /* 0x00006100ff007a0c */ /* 0x000fe40003f05300 */
[----:B------:R-:W-:Y:S01]  /*0870*/  LEA.HI R0, R3, R0, RZ, 0x3 ;  /* 0x0000000003007211 */ /* 0x000fe200078f18ff */
[----:B------:R-:W-:Y:S01]  /*0880*/  HFMA2.MMA R3, -RZ, RZ, 0, 9.5367431640625e-07 ;  /* 0x00000010ff037435 */ /* 0x000fe200000001ff */
[----:B------:R-:W-:-:S09]  /*0890*/  ISETP.NE.AND.EX P1, PT, RZ, c[0x0][0x17c], PT, P1 ;  /* 0x00005f00ff007a0c */ /* 0x000fd20003f25310 */
[----:B0-----:R-:W-:Y:S02]  /*08a0*/  @P0 MOV R199, 0x20 ;  /* 0x0000002000c70802 */ /* 0x001fe40000000f00 */
[----:B-1----:R-:W-:-:S04]  /*08b0*/  LOP3.LUT R244, R244, 0x1f, RZ, 0xc0, !PT ;  /* 0x0000001ff4f47812 */ /* 0x002fc800078ec0ff */
[----:B------:R-:W-:-:S05]  /*08c0*/  LEA.HI.SX32 R0, R0, R244, 0x1d ;  /* 0x000000f400007211 */ /* 0x000fca00078feaff */
[----:B------:R-:W-:-:S04]  /*08d0*/  IMAD.WIDE.U32 R236, R0, R3, c[0x0][0x170] ;  /* 0x00005c0000ec7625 */ /* 0x000fc800078e0003 */
[C---:B------:R-:W-:Y:S02]  /*08e0*/  @P1 IMAD.WIDE.U32 R196, R0.reuse, R3, c[0x0][0x178] ;  /* 0x00005e0000c41625 */ /* 0x040fe400078e0003 */
[----:B------:R-:W2:Y:S02]  /*08f0*/  LDG.E.128 R236, [R236.64] ;  /* 0x00000004ecec7981 */ /* 0x000ea4000c1e1d00 */
[----:B------:R-:W-:Y:S02]  /*0900*/  @P0 IMAD.WIDE.U32 R198, R0, R199, c[0x0][0x180] ;  /* 0x0000600000c60625 */ /* 0x000fe400078e00c7 */
        /* <DEDUP_REMOVED lines=10> */
.L_x_16014:
[----:B0----5:R-:W-:-:S05]  /*09b0*/  PRMT R197, RZ, 0x5410, R184 ;  /* 0x00005410ffc57816 */ /* 0x021fca00000000b8 */
[----:B------:R-:W-:-:S04]  /*09c0*/  FADD.FTZ R240, R240, R197 ;  /* 0x000000c5f0f07221 */ /* 0x000fc80000010000 */
[----:B------:R-:W-:Y:S02]  /*09d0*/  @P0 FADD.FTZ R240, R188, R240 ;  /* 0x000000f0bcf00221 */ /* 0x000fe40000010000 */
.L_x_16015:
[----:B------:R-:W-:Y:S01]  /*09e0*/  PRMT R241, RZ, 0x7610, R236 ;  /* 0x00007610fff17816 */ /* 0x000fe200000000ec */
[----:B------:R-:W-:Y:S05]  /*09f0*/  @P2 BRA `(.L_x_16016) ;  /* 0x0000003000002947 */ /* 0x000fea0003800000 */
[----:B------:R-:W-:Y:S05]  /*0a00*/  @!P0 BRA `(.L_x_16017) ;  /* 0x0000005000008947 */ /* 0x000fea0003800000 */
[----:B-----5:R-:W-:Y:S01]  /*0a10*/  FADD.FTZ R241, R189, R241 ;  /* 0x000000f1bdf17221 */ /* 0x020fe20000010000 */
[----:B------:R-:W-:Y:S05]  /*0a20*/  BRA `(.L_x_16017) ;  /* 0x0000003000007947 */ /* 0x000fea0003800000 */
.L_x_16016:
[----:B-----5:R-:W-:-:S05]  /*0a30*/  PRMT R196, RZ, 0x7610, R184 ;  /* 0x00007610ffc47816 */ /* 0x020fca00000000b8 */
[----:B------:R-:W-:-:S04]  /*0a40*/  FADD.FTZ R241, R241, R196 ;  /* 0x000000c4f1f17221 */ /* 0x000fc80000010000 */
[----:B------:R-:W-:Y:S02]  /*0a50*/  @P0 FADD.FTZ R241, R189, R241 ;  /* 0x000000f1bdf10221 */ /* 0x000fe40000010000 */
.L_x_16017:
[----:B------:R-:W-:Y:S01]  /*0a60*/  PRMT R242, RZ, 0x5410, R237 ;  /* 0x00005410fff27816 */ /* 0x000fe200000000ed */
[----:B------:R-:W-:Y:S05]  /*0a70*/  @P2 BRA `(.L_x_16018) ;  /* 0x0000003000002947 */ /* 0x000fea0003800000 */
[----:B------:R-:W-:Y:S05]  /*0a80*/  @!P0 BRA `(.L_x_16019) ;  /* 0x0000005000008947 */ /* 0x000fea0003800000 */
[----:B-----5:R-:W-:Y:S01]  /*0a90*/  FADD.FTZ R242, R190, R242 ;  /* 0x000000f2bef27221 */ /* 0x020fe20000010000 */
[----:B------:R-:W-:Y:S05]  /*0aa0*/  BRA `(.L_x_16019) ;  /* 0x0000003000007947 */ /* 0x000fea0003800000 */
.L_x_16018:
[----:B-----5:R-:W-:-:S05]  /*0ab0*/  PRMT R197, RZ, 0x5410, R185 ;  /* 0x00005410ffc57816 */ /* 0x020fca00000000b9 */
[----:B------:R-:W-:-:S04]  /*0ac0*/  FADD.FTZ R242, R242, R197 ;  /* 0x000000c5f2f27221 */ /* 0x000fc80000010000 */
[----:B------:R-:W-:Y:S02]  /*0ad0*/  @P0 FADD.FTZ R242, R190, R242 ;  /* 0x000000f2bef20221 */ /* 0x000fe40000010000 */
.L_x_16019:
[----:B------:R-:W-:Y:S01]  /*0ae0*/  PRMT R243, RZ, 0x7610, R237 ;  /* 0x00007610fff37816 */ /* 0x000fe200000000ed */
[----:B------:R-:W-:Y:S05]  /*0af0*/  @P2 BRA `(.L_x_16020) ;  /* 0x0000003000002947 */ /* 0x000fea0003800000 */
[----:B------:R-:W-:Y:S05]  /*0b00*/  @!P0 BRA `(.L_x_16021) ;  /* 0x0000005000008947 */ /* 0x000fea0003800000 */
[----:B-----5:R-:W-:Y:S01]  /*0b10*/  FADD.FTZ R243, R191, R243 ;  /* 0x000000f3bff37221 */ /* 0x020fe20000010000 */
[----:B------:R-:W-:Y:S05]  /*0b20*/  BRA `(.L_x_16021) ;  /* 0x0000003000007947 */ /* 0x000fea0003800000 */
.L_x_16020:
[----:B-----5:R-:W-:-:S05]  /*0b30*/  PRMT R196, RZ, 0x7610, R185 ;  /* 0x00007610ffc47816 */ /* 0x020fca00000000b9 */
[----:B------:R-:W-:-:S04]  /*0b40*/  FADD.FTZ R243, R243, R196 ;  /* 0x000000c4f3f37221 */ /* 0x000fc80000010000 */
[----:B------:R-:W-:Y:S02]  /*0b50*/  @P0 FADD.FTZ R243, R191, R243 ;  /* 0x000000f3bff30221 */ /* 0x000fe40000010000 */
.L_x_16021:
[----:B------:R-:W-:Y:S01]  /*0b60*/  PRMT R236, RZ, 0x5410, R238 ;  /* 0x00005410ffec7816 */ /* 0x000fe200000000ee */
[----:B------:R-:W-:Y:S05]  /*0b70*/  @P2 BRA `(.L_x_16022) ;  /* 0x0000003000002947 */ /* 0x000fea0003800000 */
[----:B------:R-:W-:Y:S05]  /*0b80*/  @!P0 BRA `(.L_x_16023) ;  /* 0x0000005000008947 */ /* 0x000fea0003800000 */
[----:B-----5:R-:W-:Y:S01]  /*0b90*/  FADD.FTZ R236, R192, R236 ;  /* 0x000000ecc0ec7221 */ /* 0x020fe20000010000 */
[----:B------:R-:W-:Y:S05]  /*0ba0*/  BRA `(.L_x_16023) ;  /* 0x0000003000007947 */ /* 0x000fea0003800000 */
.L_x_16022:
[----:B-----5:R-:W-:-:S05]  /*0bb0*/  PRMT R197, RZ, 0x5410, R186 ;  /* 0x00005410ffc57816 */ /* 0x020fca00000000ba */
[----:B------:R-:W-:-:S04]  /*0bc0*/  FADD.FTZ R236, R236, R197 ;  /* 0x000000c5ecec7221 */ /* 0x000fc80000010000 */
[----:B------:R-:W-:Y:S02]  /*0bd0*/  @P0 FADD.FTZ R236, R192, R236 ;  /* 0x000000ecc0ec0221 */ /* 0x000fe40000010000 */
.L_x_16023:
[----:B------:R-:W-:Y:S01]  /*0be0*/  PRMT R237, RZ, 0x7610, R238 ;  /* 0x00007610ffed7816 */ /* 0x000fe200000000ee */
[----:B------:R-:W-:Y:S05]  /*0bf0*/  @P2 BRA `(.L_x_16024) ;  /* 0x0000003000002947 */ /* 0x000fea0003800000 */
[----:B------:R-:W-:Y:S05]  /*0c00*/  @!P0 BRA `(.L_x_16025) ;  /* 0x0000005000008947 */ /* 0x000fea0003800000 */
[----:B-----5:R-:W-:Y:S01]  /*0c10*/  FADD.FTZ R237, R193, R237 ;  /* 0x000000edc1ed7221 */ /* 0x020fe20000010000 */
[----:B------:R-:W-:Y:S05]  /*0c20*/  BRA `(.L_x_16025) ;  /* 0x0000003000007947 */ /* 0x000fea0003800000 */
.L_x_16024:
[----:B-----5:R-:W-:-:S05]  /*0c30*/  PRMT R196, RZ, 0x7610, R186 ;  /* 0x00007610ffc47816 */ /* 0x020fca00000000ba */
[----:B------:R-:W-:-:S04]  /*0c40*/  FADD.FTZ R237, R237, R196 ;  /* 0x000000c4eded7221 */ /* 0x000fc80000010000 */
[----:B------:R-:W-:Y:S02]  /*0c50*/  @P0 FADD.FTZ R237, R193, R237 ;  /* 0x000000edc1ed0221 */ /* 0x000fe40000010000 */
.L_x_16025:
[----:B------:R-:W-:Y:S01]  /*0c60*/  PRMT R238, RZ, 0x5410, R239 ;  /* 0x00005410ffee7816 */ /* 0x000fe200000000ef */
[----:B------:R-:W-:Y:S05]  /*0c70*/  @P2 BRA `(.L_x_16026) ;  /* 0x0000003000002947 */ /* 0x000fea0003800000 */
[----:B------:R-:W-:Y:S05]  /*0c80*/  @!P0 BRA `(.L_x_16027) ;  /* 0x0000005000008947 */ /* 0x000fea0003800000 */
[----:B-----5:R-:W-:Y:S01]  /*0c90*/  FADD.FTZ R238, R194, R238 ;  /* 0x000000eec2ee7221 */ /* 0x020fe20000010000 */
[----:B------:R-:W-:Y:S05]  /*0ca0*/  BRA `(.L_x_16027) ;  /* 0x0000003000007947 */ /* 0x000fea0003800000 */
.L_x_16026:
[----:B-----5:R-:W-:-:S05]  /*0cb0*/  PRMT R197, RZ, 0x5410, R187 ;  /* 0x00005410ffc57816 */ /* 0x020fca00000000bb */
[----:B------:R-:W-:-:S04]  /*0cc0*/  FADD.FTZ R238, R238, R197 ;  /* 0x000000c5eeee7221 */ /* 0x000fc80000010000 */
[----:B------:R-:W-:Y:S02]  /*0cd0*/  @P0 FADD.FTZ R238, R194, R238 ;  /* 0x000000eec2ee0221 */ /* 0x000fe40000010000 */
.L_x_16027:
[----:B------:R-:W-:Y:S01]  /*0ce0*/  PRMT R239, RZ, 0x7610, R239 ;  /* 0x00007610ffef7816 */ /* 0x000fe200000000ef */
[----:B------:R-:W-:Y:S05]  /*0cf0*/  @P2 BRA `(.L_x_16028) ;  /* 0x0000003000002947 */ /* 0x000fea0003800000 */
[----:B------:R-:W-:Y:S05]  /*0d00*/  @!P0 BRA `(.L_x_16029) ;  /* 0x0000005000008947 */ /* 0x000fea0003800000 */
[----:B-----5:R-:W-:Y:S01]  /*0d10*/  FADD.FTZ R239, R195, R239 ;  /* 0x000000efc3ef7221 */ /* 0x020fe20000010000 */
[----:B------:R-:W-:Y:S05]  /*0d20*/  BRA `(.L_x_16029) ;  /* 0x0000003000007947 */ /* 0x000fea0003800000 */
.L_x_16028:
[----:B-----5:R-:W-:-:S05]  /*0d30*/  PRMT R196, RZ, 0x7610, R187 ;  /* 0x00007610ffc47816 */ /* 0x020fca00000000bb */
[----:B------:R-:W-:-:S04]  /*0d40*/  FADD.FTZ R239, R239, R196 ;  /* 0x000000c4efef7221 */ /* 0x000fc80000010000 */
[----:B------:R-:W-:Y:S02]  /*0d50*/  @P0 FADD.FTZ R239, R195, R239 ;  /* 0x000000efc3ef0221 */ /* 0x000fe40000010000 */
.L_x_16029:
[----:B------:R-:W-:Y:S01]  /*0d60*/  HFMA2.MMA R248, -RZ, RZ, 0, 1.9073486328125e-06 ;  /* 0x00000020fff87435 */ /* 0x000fe200000001ff */
[----:B------:R-:W-:-:S05]  /*0d70*/  IADD3 R202, R0, 0x20, RZ ;  /* 0x0000002000ca7810 */ /* 0x000fca0007ffe0ff */
[----:B------:R-:W-:-:S04]  /*0d80*/  IMAD.WIDE.U32 R228, R202, R3, c[0x0][0x170] ;  /* 0x00005c00cae47625 */ /* 0x000fc800078e0003 */
[----:B------:R-:W-:-:S04]  /*0d90*/  IMAD.WIDE.U32 R196, R0, R248, c[0x0][0x188] ;  /* 0x0000620000c47625 */ /* 0x000fc800078e00f8 */
[C---:B------:R-:W-:Y:S01]  /*0da0*/  @P1 IMAD.WIDE.U32 R198, R202.reuse, R3, c[0x0][0x178] ;  /* 0x00005e00cac61625 */ /* 0x040fe200078e0003 */
[----:B------:R0:W-:Y:S03]  /*0db0*/  STG.E.128 [R196.64], R240 ;  /* 0x000000f0c4007986 */ /* 0x0001e6000c101d04 */
[----:B------:R-:W-:Y:S01]  /*0dc0*/  @P0 IMAD.WIDE.U32 R200, R202, R248, c[0x0][0x180] ;  /* 0x00006000cac80625 */ /* 0x000fe200078e00f8 */
        /* <DEDUP_REMOVED lines=10> */
.L_x_16030:
[----:B0----5:R-:W-:-:S05]  /*0e70*/  PRMT R197, RZ, 0x5410, R184 ;  /* 0x00005410ffc57816 */ /* 0x021fca00000000b8 */
[----:B------:R-:W-:-:S04]  /*0e80*/  FADD.FTZ R232, R197, R232 ;  /* 0x000000e8c5e87221 */ /* 0x000fc80000010000 */
[----:B------:R-:W-:Y:S02]  /*0e90*/  @P0 FADD.FTZ R232, R188, R232 ;  /* 0x000000e8bce80221 */ /* 0x000fe40000010000 */
.L_x_16031:
[----:B------:R-:W-:Y:S01]  /*0ea0*/  PRMT R233, RZ, 0x7610, R228 ;  /* 0x00007610ffe97816 */ /* 0x000fe200000000e4 */
[----:B------:R-:W-:Y:S05]  /*0eb0*/  @P2 BRA `(.L_x_16032) ;  /* 0x0000003000002947 */ /* 0x000fea0003800000 */
[----:B------:R-:W-:Y:S05]  /*0ec0*/  @!P0 BRA `(.L_x_16033) ;  /* 0x0000005000008947 */ /* 0x000fea0003800000 */
[----:B-----5:R-:W-:Y:S01]  /*0ed0*/  FADD.FTZ R233, R189, R233 ;  /* 0x000000e9bde97221 */ /* 0x020fe20000010000 */
[----:B------:R-:W-:Y:S05]  /*0ee0*/  BRA `(.L_x_16033) ;  /* 0x0000003000007947 */ /* 0x000fea0003800000 */
.L_x_16032:
[----:B-----5:R-:W-:-:S05]  /*0ef0*/  PRMT R196, RZ, 0x7610, R184 ;  /* 0x00007610ffc47816 */ /* 0x020fca00000000b8 */
[----:B------:R-:W-:-:S04]  /*0f00*/  FADD.FTZ R233, R196, R233 ;  /* 0x000000e9c4e97221 */ /* 0x000fc80000010000 */
[----:B------:R-:W-:Y:S02]  /*0f10*/  @P0 FADD.FTZ R233, R189, R233 ;  /* 0x000000e9bde90221 */ /* 0x000fe40000010000 */
.L_x_16033:
[----:B------:R-:W-:Y:S01]  /*0f20*/  PRMT R234, RZ, 0x5410, R229 ;  /* 0x00005410ffea7816 */ /* 0x000fe200000000e5 */
[----:B------:R-:W-:Y:S05]  /*0f30*/  @P2 BRA `(.L_x_16034) ;  /* 0x0000003000002947 */ /* 0x000fea0003800000 */
[----:B------:R-:W-:Y:S05]  /*0f40*/  @!P0 BRA `(.L_x_16035) ;  /* 0x0000005000008947 */ /* 0x000fea0003800000 */
[----:B-----5:R-:W-:Y:S01]  /*0f50*/  FADD.FTZ R234, R190, R234 ;  /* 0x000000eabeea7221 */ /* 0x020fe20000010000 */
[----:B------:R-:W-:Y:S05]  /*0f60*/  BRA `(.L_x_16035) ;  /* 0x0000003000007947 */ /* 0x000fea0003800000 */
.L_x_16034:
[----:B-----5:R-:W-:-:S05]  /*0f70*/  PRMT R197, RZ, 0x5410, R185 ;  /* 0x00005410ffc57816 */ /* 0x020fca00000000b9 */
[----:B------:R-:W-:-:S04]  /*0f80*/  FADD.FTZ R234, R197, R234 ;  /* 0x000000eac5ea7221 */ /* 0x000fc80000010000 */
[----:B------:R-:W-:Y:S02]  /*0f90*/  @P0 FADD.FTZ R234, R190, R234 ;  /* 0x000000eabeea0221 */ /* 0x000fe40000010000 */
.L_x_16035:
[----:B------:R-:W-:Y:S01]  /*0fa0*/  PRMT R235, RZ, 0x7610, R229 ;  /* 0x00007610ffeb7816 */ /* 0x000fe200000000e5 */
[----:B------:R-:W-:Y:S05]  /*0fb0*/  @P2 BRA `(.L_x_16036) ;  /* 0x0000003000002947 */ /* 0x000fea0003800000 */
[----:B------:R-:W-:Y:S05]  /*0fc0*/  @!P0 BRA `(.L_x_16037) ;  /* 0x0000005000008947 */ /* 0x000fea0003800000 */
[----:B-----5:R-:W-:Y:S01]  /*0fd0*/  FADD.FTZ R235, R191, R235 ;  /* 0x000000ebbfeb7221 */ /* 0x020fe20000010000 */
[----:B------:R-:W-:Y:S05]  /*0fe0*/  BRA `(.L_x_16037) ;  /* 0x0000003000007947 */ /* 0x000fea0003800000 */
.L_x_16036:
[----:B-----5:R-:W-:-:S05]  /*0ff0*/  PRMT R196, RZ, 0x7610, R185 ;  /* 0x00007610ffc47816 */ /* 0x020fca00000000b9 */
[----:B------:R-:W-:-:S04]  /*1000*/  FADD.FTZ R235, R196, R235 ;  /* 0x000000ebc4eb7221 */ /* 0x000fc80000010000 */
[----:B------:R-:W-:Y:S02]  /*1010*/  @P0 FADD.FTZ R235, R191, R235 ;  /* 0x000000ebbfeb0221 */ /* 0x000fe40000010000 */
.L_x_16037:
[----:B------:R-:W-:Y:S01]  /*1020*/  PRMT R228, RZ, 0x5410, R230 ;  /* 0x00005410ffe47816 */ /* 0x000fe200000000e6 */
[----:B------:R-:W-:Y:S05]  /*1030*/  @P2 BRA `(.L_x_16038) ;  /* 0x0000003000002947 */ /* 0x000fea0003800000 */
[----:B------:R-:W-:Y:S05]  /*1040*/  @!P0 BRA `(.L_x_16039) ;  /* 0x0000005000008947 */ /* 0x000fea0003800000 */
[----:B-----5:R-:W-:Y:S01]  /*1050*/  FADD.FTZ R228, R192, R228 ;  /* 0x000000e4c0e47221 */ /* 0x020fe20000010000 */
[----:B------:R-:W-:Y:S05]  /*1060*/  BRA `(.L_x_16039) ;  /* 0x0000003000007947 */ /* 0x000fea0003800000 */
.L_x_16038:
[----:B-----5:R-:W-:-:S05]  /*1070*/  PRMT R197, RZ, 0x5410, R186 ;  /* 0x00005410ffc57816 */ /* 0x020fca00000000ba */
[----:B------:R-:W-:-:S04]  /*1080*/  FADD.FTZ R228, R197, R228 ;  /* 0x000000e4c5e47221 */ /* 0x000fc80000010000 */
[----:B------:R-:W-:Y:S02]  /*1090*/  @P0 FADD.FTZ R228, R192, R228 ;  /* 0x000000e4c0e40221 */ /* 0x000fe40000010000 */
.L_x_16039:
[----:B------:R-:W-:Y:S01]  /*10a0*/  PRMT R229, RZ, 0x7610, R230 ;  /* 0x00007610ffe57816 */ /* 0x000fe200000000e6 */
[----:B------:R-:W-:Y:S05]  /*10b0*/  @P2 BRA `(.L_x_16040) ;  /* 0x0000003000002947 */ /* 0x000fea0003800000 */
[----:B------:R-:W-:Y:S05]  /*10c0*/  @!P0 BRA `(.L_x_16041) ;  /* 0x0000005000008947 */ /* 0x000fea0003800000 */
[----:B-----5:R-:W-:Y:S01]  /*10d0*/  FADD.FTZ R229, R193, R229 ;  /* 0x000000e5c1e57221 */ /* 0x020fe20000010000 */
[----:B------:R-:W-:Y:S05]  /*10e0*/  BRA `(.L_x_16041) ;  /* 0x0000003000007947 */ /* 0x000fea0003800000 */
.L_x_16040:
[----:B-----5:R-:W-:-:S05]  /*10f0*/  PRMT R196, RZ, 0x7610, R186 ;  /* 0x00007610ffc47816 */ /* 0x020fca00000000ba */
[----:B------:R-:W-:-:S04]  /*1100*/  FADD.FTZ R229, R196, R229 ;  /* 0x000000e5c4e57221 */ /* 0x000fc80000010000 */
[----:B------:R-:W-:Y:S02]  /*1110*/  @P0 FADD.FTZ R229, R193, R229 ;  /* 0x000000e5c1e50221 */ /* 0x000fe40000010000 */
.L_x_16041:
[----:B------:R-:W-:Y:S01]  /*1120*/  PRMT R230, RZ, 0x5410, R231 ;  /* 0x00005410ffe67816 */ /* 0x000fe200000000e7 */
[----:B------:R-:W-:Y:S05]  /*1130*/  @P2 BRA `(.L_x_16042) ;  /* 0x0000003000002947 */ /* 0x000fea0003800000 */
[----:B------:R-:W-:Y:S05]  /*1140*/  @!P0 BRA `(.L_x_16043) ;  /* 0x0000005000008947 */ /* 0x000fea0003800000 */
[----:B-----5:R-:W-:Y:S01]  /*1150*/  FADD.FTZ R230, R194, R230 ;  /* 0x000000e6c2e67221 */ /* 0x020fe20000010000 */
[----:B------:R-:W-:Y:S05]  /*1160*/  BRA `(.L_x_16043) ;  /* 0x0000003000007947 */ /* 0x000fea0003800000 */
.L_x_16042:
[----:B-----5:R-:W-:-:S05]  /*1170*/  PRMT R197, RZ, 0x5410, R187 ;  /* 0x00005410ffc57816 */ /* 0x020fca00000000bb */
[----:B------:R-:W-:-:S04]  /*1180*/  FADD.FTZ R230, R197, R230 ;  /* 0x000000e6c5e67221 */ /* 0x000fc80000010000 */
[----:B------:R-:W-:Y:S02]  /*1190*/  @P0 FADD.FTZ R230, R194, R230 ;  /* 0x000000e6c2e60221 */ /* 0x000fe40000010000 */
.L_x_16043:
[----:B------:R-:W-:Y:S01]  /*11a0*/  PRMT R231, RZ, 0x7610, R231 ;  /* 0x00007610ffe77816 */ /* 0x000fe200000000e7 */
[----:B------:R-:W-:Y:S05]  /*11b0*/  @P2 BRA `(.L_x_16044) ;  /* 0x0000003000002947 */ /* 0x000fea0003800000 */
[----:B------:R-:W-:Y:S05]  /*11c0*/  @!P0 BRA `(.L_x_16045) ;  /* 0x0000005000008947 */ /* 0x000fea0003800000 */
[----:B-----5:R-:W-:Y:S01]  /*11d0*/  FADD.FTZ R231, R195, R231 ;  /* 0x000000e7c3e77221 */ /* 0x020fe20000010000 */
[----:B------:R-:W-:Y:S05]  /*11e0*/  BRA `(.L_x_16045) ;  /* 0x0000003000007947 */ /* 0x000fea0003800000 */
.L_x_16044:
[----:B-----5:R-:W-:-:S05]  /*11f0*/  PRMT R196, RZ, 0x7610, R187 ;  /* 0x00007610ffc47816 */ /* 0x020fca00000000bb */
[----:B------:R-:W-:-:S04]  /*1200*/  FADD.FTZ R231, R196, R231 ;  /* 0x000000e7c4e77221 */ /* 0x000fc80000010000 */
[----:B------:R-:W-:Y:S02]  /*1210*/  @P0 FADD.FTZ R231, R195, R231 ;  /* 0x000000e7c3e70221 */ /* 0x000fe40000010000 */
.L_x_16045:
[----:B------:R-:W-:Y:S01]  /*1220*/  IADD3 R246, R0, 0x40, RZ ;  /* 0x0000004000f67810 */ /* 0x000fe20007ffe0ff */
[----:B------:R-:W-:-:S04]  /*1230*/  IMAD.WIDE.U32 R196, R202, R248, c[0x0][0x188] ;  /* 0x00006200cac47625 */ /* 0x000fc800078e00f8 */
[CC--:B------:R-:W-:Y:S01]  /*1240*/  IMAD.WIDE.U32 R220, R246.reuse, R3.reuse, c[0x0][0x170] ;  /* 0x00005c00f6dc7625 */ /* 0x0c0fe200078e0003 */
[----:B------:R0:W-:Y:S03]  /*1250*/  STG.E.128 [R196.64], R232 ;  /* 0x000000e8c4007986 */ /* 0x0001e6000c101d04 */
[C---:B------:R-:W-:Y:S01]  /*1260*/  @P1 IMAD.WIDE.U32 R198, R246.reuse, R3, c[0x0][0x178] ;  /* 0x00005e00f6c61625 */ /* 0x040fe200078e0003 */
[----:B------:R0:W-:Y:S03]  /*1270*/  STG.E.128 [R196.64+0x10], R228 ;  /* 0x000010e4c4007986 */ /* 0x0001e6000c101d04 */
[----:B------:R-:W-:Y:S01]  /*1280*/  @P0 IMAD.WIDE.U32 R200, R246, R248, c[0x0][0x180] ;  /* 0x00006000f6c80625 */ /* 0x000fe200078e00f8 */
        /* <DEDUP_REMOVED lines=9> */
.L_x_16046:
[----:B0----5:R-:W-:-:S05]  /*1320*/  PRMT R197, RZ, 0x5410, R184 ;  /* 0x00005410ffc57816 */ /* 0x021fca00000000b8 */
[----:B------:R-:W-:-:S04]  /*1330*/  FADD.FTZ R224, R197, R224 ;  /* 0x000000e0c5e07221 */ /* 0x000fc80000010000 */
[----:B------:R-:W-:Y:S02]  /*1340*/  @P0 FADD.FTZ R224, R188, R224 ;  /* 0x000000e0bce00221 */ /* 0x000fe40000010000 */
.L_x_16047:
[----:B------:R-:W-:Y:S01]  /*1350*/  PRMT R225, RZ, 0x7610, R220 ;  /* 0x00007610ffe17816 */ /* 0x000fe200000000dc */
[----:B------:R-:W-:Y:S05]  /*1360*/  @P2 BRA `(.L_x_16048) ;  /* 0x0000003000002947 */ /* 0x000fea0003800000 */
[----:B------:R-:W-:Y:S05]  /*1370*/  @!P0 BRA `(.L_x_16049) ;  /* 0x0000005000008947 */ /* 0x000fea0003800000 */
[----:B-----5:R-:W-:Y:S01]  /*1380*/  FADD.FTZ R225, R189, R225 ;  /* 0x000000e1bde17221 */ /* 0x020fe20000010000 */
[----:B------:R-:W-:Y:S05]  /*1390*/  BRA `(.L_x_16049) ;  /* 0x0000003000007947 */ /* 0x000fea0003800000 */
.L_x_16048:
[----:B-----5:R-:W-:-:S05]  /*13a0*/  PRMT R196, RZ, 0x7610, R184 ;  /* 0x00007610ffc47816 */ /* 0x020fca00000000b8 */
[----:B------:R-:W-:-:S04]  /*13b0*/  FADD.FTZ R225, R196, R225 ;  /* 0x000000e1c4e17221 */ /* 0x000fc80000010000 */
[----:B------:R-:W-:Y:S02]  /*13c0*/  @P0 FADD.FTZ R225, R189, R225 ;  /* 0x000000e1bde10221 */ /* 0x000fe40000010000 */
.L_x_16049:
[----:B------:R-:W-:Y:S01]  /*13d0*/  PRMT R226, RZ, 0x5410, R221 ;  /* 0x00005410ffe27816 */ /* 0x000fe200000000dd */
[----:B------:R-:W-:Y:S05]  /*13e0*/  @P2 BRA `(.L_x_16050) ;  /* 0x0000003000002947 */ /* 0x000fea0003800000 */
[----:B------:R-:W-:Y:S05]  /*13f0*/  @!P0 BRA `(.L_x_16051) ;  /* 0x0000005000008947 */ /* 0x000fea0003800000 */
[----:B-----5:R-:W-:Y:S01]  /*1400*/  FADD.FTZ R226, R190, R226 ;  /* 0x000000e2bee27221 */ /* 0x020fe20000010000 */
[----:B------:R-:W-:Y:S05]  /*1410*/  BRA `(.L_x_16051) ;  /* 0x0000003000007947 */ /* 0x000fea0003800000 */
.L_x_16050:
[----:B-----5:R-:W-:-:S05]  /*1420*/  PRMT R197, RZ, 0x5410, R185 ;  /* 0x00005410ffc57816 */ /* 0x020fca00000000b9 */
[----:B------:R-:W-:-:S04]  /*1430*/  FADD.FTZ R226, R197, R226 ;  /* 0x000000e2c5e27221 */ /* 0x000fc80000010000 */
[----:B------:R-:W-:Y:S02]  /*1440*/  @P0 FADD.FTZ R226, R190, R226 ;  /* 0x000000e2bee20221 */ /* 0x000fe40000010000 */
.L_x_16051:
[----:B------:R-:W-:Y:S01]  /*1450*/  PRMT R227, RZ, 0x7610, R221 ;  /* 0x00007610ffe37816 */ /* 0x000fe200000000dd */
[----:B------:R-:W-:Y:S05]  /*1460*/  @P2 BRA `(.L_x_16052) ;  /* 0x0000003000002947 */ /* 0x000fea0003800000 */
[----:B------:R-:W-:Y:S05]  /*1470*/  @!P0 BRA `(.L_x_16053) ;  /* 0x0000005000008947 */ /* 0x000fea0003800000 */
[----:B-----5:R-:W-:Y:S01]  /*1480*/  FADD.FTZ R227, R191, R227 ;  /* 0x000000e3bfe37221 */ /* 0x020fe20000010000 */
[----:B------:R-:W-:Y:S05]  /*1490*/  BRA `(.L_x_16053) ;  /* 0x0000003000007947 */ /* 0x000fea0003800000 */
.L_x_16052:
[----:B-----5:R-:W-:-:S05]  /*14a0*/  PRMT R196, RZ, 0x7610, R185 ;  /* 0x00007610ffc47816 */ /* 0x020fca00000000b9 */
[----:B------:R-:W-:-:S04]  /*14b0*/  FADD.FTZ R227, R196, R227 ;  /* 0x000000e3c4e37221 */ /* 0x000fc80000010000 */
[----:B------:R-:W-:Y:S02]  /*14c0*/  @P0 FADD.FTZ R227, R191, R227 ;  /* 0x000000e3bfe30221 */ /* 0x000fe40000010000 */
.L_x_16053:
[----:B------:R-:W-:Y:S01]  /*14d0*/  PRMT R220, RZ, 0x5410, R222 ;  /* 0x00005410ffdc7816 */ /* 0x000fe200000000de */
[----:B------:R-:W-:Y:S05]  /*14e0*/  @P2 BRA `(.L_x_16054) ;  /* 0x0000003000002947 */ /* 0x000fea0003800000 */
[----:B------:R-:W-:Y:S05]  /*14f0*/  @!P0 BRA `(.L_x_16055) ;  /* 0x0000005000008947 */ /* 0x000fea0003800000 */
[----:B-----5:R-:W-:Y:S01]  /*1500*/  FADD.FTZ R220, R192, R220 ;  /* 0x000000dcc0dc7221 */ /* 0x020fe20000010000 */
[----:B------:R-:W-:Y:S05]  /*1510*/  BRA `(.L_x_16055) ;  /* 0x0000003000007947 */ /* 0x000fea0003800000 */
.L_x_16054:
[----:B-----5:R-:W-:-:S05]  /*1520*/  PRMT R197, RZ, 0x5410, R186 ;  /* 0x00005410ffc57816 */ /* 0x020fca00000000ba */
[----:B------:R-:W-:-:S04]  /*1530*/  FADD.FTZ R220, R197, R220 ;  /* 0x000000dcc5dc7221 */ /* 0x000fc80000010000 */
[----:B------:R-:W-:Y:S02]  /*1540*/  @P0 FADD.FTZ R220, R192, R220 ;  /* 0x000000dcc0dc0221 */ /* 0x000fe40000010000 */
.L_x_16055:
[----:B------:R-:W-:Y:S01]  /*1550*/  PRMT R221, RZ, 0x7610, R222 ;  /* 0x00007610ffdd7816 */ /* 0x000fe200000000de */
[----:B------:R-:W-:Y:S05]  /*1560*/  @P2 BRA `(.L_x_16056) ;  /* 0x0000003000002947 */ /* 0x000fea0003800000 */
[----:B------:R-:W-:Y:S05]  /*1570*/  @!P0 BRA `(.L_x_16057) ;  /* 0x0000005000008947 */ /* 0x000fea0003800000 */
[----:B-----5:R-:W-:Y:S01]  /*1580*/  FADD.FTZ R221, R193, R221 ;  /* 0x000000ddc1dd7221 */ /* 0x020fe20000010000 */
[----:B------:R-:W-:Y:S05]  /*1590*/  BRA `(.L_x_16057) ;  /* 0x0000003000007947 */ /* 0x000fea0003800000 */
.L_x_16056:
[----:B-----5:R-:W-:-:S05]  /*15a0*/  PRMT R196, RZ, 0x7610, R186 ;  /* 0x00007610ffc47816 */ /* 0x020fca00000000ba */
[----:B------:R-:W-:-:S04]  /*15b0*/  FADD.FTZ R221, R196, R221 ;  /* 0x000000ddc4dd7221 */ /* 0x000fc80000010000 */
[----:B------:R-:W-:Y:S02]  /*15c0*/  @P0 FADD.FTZ R221, R193, R221 ;  /* 0x000000ddc1dd0221 */ /* 0x000fe40000010000 */
.L_x_16057:
[----:B------:R-:W-:Y:S01]  /*15d0*/  PRMT R222, RZ, 0x5410, R223 ;  /* 0x00005410ffde7816 */ /* 0x000fe200000000df */
[----:B------:R-:W-:Y:S05]  /*15e0*/  @P2 BRA `(.L_x_16058) ;  /* 0x0000003000002947 */ /* 0x000fea0003800000 */
[----:B------:R-:W-:Y:S05]  /*15f0*/  @!P0 BRA `(.L_x_16059) ;  /* 0x0000005000008947 */ /* 0x000fea0003800000 */
[----:B-----5:R-:W-:Y:S01]  /*1600*/  FADD.FTZ R222, R194, R222 ;  /* 0x000000dec2de7221 */ /* 0x020fe20000010000 */
[----:B------:R-:W-:Y:S05]  /*1610*/  BRA `(.L_x_16059) ;  /* 0x0000003000007947 */ /* 0x000fea0003800000 */
.L_x_16058:
[----:B-----5:R-:W-:-:S05]  /*1620*/  PRMT R197, RZ, 0x5410, R187 ;  /* 0x00005410ffc57816 */ /* 0x020fca00000000bb */
[----:B------:R-:W-:-:S04]  /*1630*/  FADD.FTZ R222, R197, R222 ;  /* 0x000000dec5de7221 */ /* 0x000fc80000010000 */
[----:B------:R-:W-:Y:S02]  /*1640*/  @P0 FADD.FTZ R222, R194, R222 ;  /* 0x000000dec2de0221 */ /* 0x000fe40000010000 */
.L_x_16059:
[----:B------:R-:W-:Y:S01]  /*1650*/  PRMT R223, RZ, 0x7610, R223 ;  /* 0x00007610ffdf7816 */ /* 0x000fe200000000df */
[----:B------:R-:W-:Y:S05]  /*1660*/  @P2 BRA `(.L_x_16060) ;  /* 0x0000003000002947 */ /* 0x000fea0003800000 */
[----:B------:R-:W-:Y:S05]  /*1670*/  @!P0 BRA `(.L_x_16061) ;  /* 0x0000005000008947 */ /* 0x000fea0003800000 */
[----:B-----5:R-:W-:Y:S01]  /*1680*/  FADD.FTZ R223, R195, R223 ;  /* 0x000000dfc3df7221 */ /* 0x020fe20000010000 */
[----:B------:R-:W-:Y:S05]  /*1690*/  BRA `(.L_x_16061) ;  /* 0x0000003000007947 */ /* 0x000fea0003800000 */
.L_x_16060:
[----:B-----5:R-:W-:-:S05]  /*16a0*/  PRMT R196, RZ, 0x7610, R187 ;  /* 0x00007610ffc47816 */ /* 0x020fca00000000bb */
[----:B------:R-:W-:-:S04]  /*16b0*/  FADD.FTZ R223, R196, R223 ;  /* 0x000000dfc4df7221 */ /* 0x000fc80000010000 */
[----:B------:R-:W-:Y:S02]  /*16c0*/  @P0 FADD.FTZ R223, R195, R223 ;  /* 0x000000dfc3df0221 */ /* 0x000fe40000010000 */
.L_x_16061:
[C---:B------:R-:W-:Y:S02]  /*16d0*/  IADD3 R197, R0.reuse, 0x40, RZ ;  /* 0x0000004000c57810 */ /* 0x040fe40007ffe0ff */
[----:B------:R-:W-:-:S03]  /*16e0*/  IADD3 R245, R0, 0x60, RZ ;  /* 0x0000006000f57810 */ /* 0x000fc60007ffe0ff */
        /* <DEDUP_REMOVED lines=8> */
[----:B------:R0:W5:Y:S04]  /*1770*/  @P0 LDG.E.128 R192, [R200.64+0x10] ;  /* 0x00001004c8c00981 */ /* 0x000168000c1e1d00 */
[----:B------:R0:W5:Y:S01]  /*1780*/  @P1 LDG.E.128 R184, [R198.64] ;  /* 0x00000004c6b81981 */ /* 0x000162000c1e1d00 */
[----:B--2---:R-:W-:Y:S01]  /*1790*/  PRMT R216, RZ, 0x5410, R204 ;  /* 0x00005410ffd87816 */ /* 0x004fe200000000cc */
[----:B------:R-:W-:Y:S05]  /*17a0*/  @P2 BRA `(.L_x_16062) ;  /* 0x0000003000002947 */ /* 0x000fea0003800000 */
[----:B0-----:R-:W-:Y:S05]  /*17b0*/  @!P0 BRA `(.L_x_16063) ;  /* 0x0000005000008947 */ /* 0x001fea0003800000 */
[----:B-----5:R-:W-:Y:S01]  /*17c0*/  FADD.FTZ R216, R188, R216 ;  /* 0x000000d8bcd87221 */ /* 0x020fe20000010000 */
[----:B------:R-:W-:Y:S05]  /*17d0*/  BRA `(.L_x_16063) ;  /* 0x0000003000007947 */ /* 0x000fea0003800000 */
.L_x_16062:
[----:B0----5:R-:W-:-:S05]  /*17e0*/  PRMT R197, RZ, 0x5410, R184 ;  /* 0x00005410ffc57816 */ /* 0x021fca00000000b8 */
[----:B------:R-:W-:-:S04]  /*17f0*/  FADD.FTZ R216, R197, R216 ;  /* 0x000000d8c5d87221 */ /* 0x000fc80000010000 */
[----:B------:R-:W-:Y:S02]  /*1800*/  @P0 FADD.FTZ R216, R188, R216 ;  /* 0x000000d8bcd80221 */ /* 0x000fe40000010000 */
.L_x_16063:
[----:B------:R-:W-:Y:S01]  /*1810*/  PRMT R217, RZ, 0x7610, R204 ;  /* 0x00007610ffd97816 */ /* 0x000fe200000000cc */
[----:B------:R-:W-:Y:S05]  /*1820*/  @P2 BRA `(.L_x_16064) ;  /* 0x0000003000002947 */ /* 0x000fea0003800000 */
[----:B------:R-:W-:Y:S05]  /*1830*/  @!P0 BRA `(.L_x_16065) ;  /* 0x0000005000008947 */ /* 0x000fea0003800000 */
[----:B-----5:R-:W-:Y:S01]  /*1840*/  FADD.FTZ R217, R189, R217 ;  /* 0x000000d9bdd97221 */ /* 0x020fe20000010000 */
[----:B------:R-:W-:Y:S05]  /*1850*/  BRA `(.L_x_16065) ;  /* 0x0000003000007947 */ /* 0x000fea0003800000 */
.L_x_16064:
[----:B-----5:R-:W-:-:S05]  /*1860*/  PRMT R196, RZ, 0x7610, R184 ;  /* 0x00007610ffc47816 */ /* 0x020fca00000000b8 */
[----:B------:R-:W-:-:S04]  /*1870*/  FADD.FTZ R217, R196, R217 ;  /* 0x000000d9c4d97221 */ /* 0x000fc80000010000 */
[----:B------:R-:W-:Y:S02]  /*1880*/  @P0 FADD.FTZ R217, R189, R217 ;  /* 0x000000d9bdd90221 */ /* 0x000fe40000010000 */
.L_x_16065:
[----:B------:R-:W-:Y:S01]  /*1890*/  PRMT R218, RZ, 0x5410, R205 ;  /* 0x00005410ffda7816 */ /* 0x000fe200000000cd */
[----:B------:R-:W-:Y:S05]  /*18a0*/  @P2 BRA `(.L_x_16066) ;  /* 0x0000003000002947 */ /* 0x000fea0003800000 */
[----:B------:R-:W-:Y:S05]  /*18b0*/  @!P0 BRA `(.L_x_16067) ;  /* 0x0000005000008947 */ /* 0x000fea0003800000 */
[----:B-----5:R-:W-:Y:S01]  /*18c0*/  FADD.FTZ R218, R190, R218 ;  /* 0x000000dabeda7221 */ /* 0x020fe20000010000 */
[----:B------:R-:W-:Y:S05]  /*18d0*/  BRA `(.L_x_16067) ;  /* 0x0000003000007947 */ /* 0x000fea0003800000 */
.L_x_16066:
[----:B-----5:R-:W-:-:S05]  /*18e0*/  PRMT R197, RZ, 0x5410, R185 ;  /* 0x00005410ffc57816 */ /* 0x020fca00000000b9 */
[----:B------:R-:W-:-:S04]  /*18f0*/  FADD.FTZ R218, R197, R218 ;  /* 0x000000dac5da7221 */ /* 0x000fc80000010000 */
[----:B------:R-:W-:Y:S02]  /*1900*/  @P0 FADD.FTZ R218, R190, R218 ;  /* 0x000000dabeda0221 */ /* 0x000fe40000010000 */
.L_x_16067:
[----:B------:R-:W-:Y:S01]  /*1910*/  PRMT R219, RZ, 0x7610, R205 ;  /* 0x00007610ffdb7816 */ /* 0x000fe200000000cd */
[----:B------:R-:W-:Y:S05]  /*1920*/  @P2 BRA `(.L_x_16068) ;  /* 0x0000003000002947 */ /* 0x000fea0003800000 */
[----:B------:R-:W-:Y:S05]  /*1930*/  @!P0 BRA `(.L_x_16069) ;  /* 0x0000005000008947 */ /* 0x000fea0003800000 */
[----:B-----5:R-:W-:Y:S01]  /*1940*/  FADD.FTZ R219, R191, R219 ;  /* 0x000000dbbfdb7221 */ /* 0x020fe20000010000 */
[----:B------:R-:W-:Y:S05]  /*1950*/  BRA `(.L_x_16069) ;  /* 0x0000003000007947 */ /* 0x000fea0003800000 */
.L_x_16068:
[----:B-----5:R-:W-:-:S05]  /*1960*/  PRMT R196, RZ, 0x7610, R185 ;  /* 0x00007610ffc47816 */ /* 0x020fca00000000b9 */
[----:B------:R-:W-:-:S04]  /*1970*/  FADD.FTZ R219, R196, R219 ;  /* 0x000000dbc4db7221 */ /* 0x000fc80000010000 */
[----:B------:R-:W-:Y:S02]  /*1980*/  @P0 FADD.FTZ R219, R191, R219 ;  /* 0x000000dbbfdb0221 */ /* 0x000fe40000010000 */
.L_x_16069:
[----:B------:R-:W-:Y:S01]  /*1990*/  PRMT R204, RZ, 0x5410, R206 ;  /* 0x00005410ffcc7816 */ /* 0x000fe200000000ce */
[----:B------:R-:W-:Y:S05]  /*19a0*/  @P2 BRA `(.L_x_16070) ;  /* 0x0000003000002947 */ /* 0x000fea0003800000 */
[----:B------:R-:W-:Y:S05]  /*19b0*/  @!P0 BRA `(.L_x_16071) ;  /* 0x0000005000008947 */ /* 0x000fea0003800000 */
[----:B-----5:R-:W-:Y:S01]  /*19c0*/  FADD.FTZ R204, R192, R204 ;  /* 0x000000ccc0cc7221 */ /* 0x020fe20000010000 */
[----:B------:R-:W-:Y:S05]  /*19d0*/  BRA `(.L_x_16071) ;  /* 0x0000003000007947 */ /* 0x000fea0003800000 */
.L_x_16070:
[----:B-----5:R-:W-:-:S05]  /*19e0*/  PRMT R197, RZ, 0x5410, R186 ;  /* 0x00005410ffc57816 */ /* 0x020fca00000000ba */
[----:B------:R-:W-:-:S04]  /*19f0*/  FADD.FTZ R204, R197, R204 ;  /* 0x000000ccc5cc7221 */ /* 0x000fc80000010000 */
[----:B------:R-:W-:Y:S02]  /*1a00*/  @P0 FADD.FTZ R204, R192, R204 ;  /* 0x000000ccc0cc0221 */ /* 0x000fe40000010000 */
.L_x_16071:
[----:B------:R-:W-:Y:S01]  /*1a10*/  PRMT R205, RZ, 0x7610, R206 ;  /* 0x00007610ffcd7816 */ /* 0x000fe200000000ce */
[----:B------:R-:W-:Y:S05]  /*1a20*/  @P2 BRA `(.L_x_16072) ;  /* 0x0000003000002947 */ /* 0x000fea0003800000 */
[----:B------:R-:W-:Y:S05]  /*1a30*/  @!P0 BRA `(.L_x_16073) ;  /* 0x0000005000008947 */ /* 0x000fea0003800000 */
[----:B-----5:R-:W-:Y:S01]  /*1a40*/  FADD.FTZ R205, R193, R205 ;  /* 0x000000cdc1cd7221 */ /* 0x020fe20000010000 */
[----:B------:R-:W-:Y:S05]  /*1a50*/  BRA `(.L_x_16073) ;  /* 0x0000003000007947 */ /* 0x000fea0003800000 */
.L_x_16072:
[----:B-----5:R-:W-:-:S05]  /*1a60*/  PRMT R196, RZ, 0x7610, R186 ;  /* 0x00007610ffc47816 */ /* 0x020fca00000000ba */
[----:B------:R-:W-:-:S04]  /*1a70*/  FADD.FTZ R205, R196, R205 ;  /* 0x000000cdc4cd7221 */ /* 0x000fc80000010000 */
[----:B------:R-:W-:Y:S02]  /*1a80*/  @P0 FADD.FTZ R205, R193, R205 ;  /* 0x000000cdc1cd0221 */ /* 0x000fe40000010000 */
.L_x_16073:
[----:B------:R-:W-:Y:S01]  /*1a90*/  PRMT R206, RZ, 0x5410, R207 ;  /* 0x00005410ffce7816 */ /* 0x000fe200000000cf */
[----:B------:R-:W-:Y:S05]  /*1aa0*/  @P2 BRA `(.L_x_16074) ;  /* 0x0000003000002947 */ /* 0x000fea0003800000 */
[----:B------:R-:W-:Y:S05]  /*1ab0*/  @!P0 BRA `(.L_x_16075) ;  /* 0x0000005000008947 */ /* 0x000fea0003800000 */
[----:B-----5:R-:W-:Y:S01]  /*1ac0*/  FADD.FTZ R206, R194, R206 ;  /* 0x000000cec2ce7221 */ /* 0x020fe20000010000 */
[----:B------:R-:W-:Y:S05]  /*1ad0*/  BRA `(.L_x_16075) ;  /* 0x0000003000007947 */ /* 0x000fea0003800000 */
.L_x_16074:
[----:B-----5:R-:W-:-:S05]  /*1ae0*/  PRMT R197, RZ, 0x5410, R187 ;  /* 0x00005410ffc57816 */ /* 0x020fca00000000bb */
[----:B------:R-:W-:-:S04]  /*1af0*/  FADD.FTZ R206, R197, R206 ;  /* 0x000000cec5ce7221 */ /* 0x000fc80000010000 */
[----:B------:R-:W-:Y:S02]  /*1b00*/  @P0 FADD.FTZ R206, R194, R206 ;  /* 0x000000cec2ce0221 */ /* 0x000fe40000010000 */
.L_x_16075:
[----:B------:R-:W-:Y:S01]  /*1b10*/  PRMT R207, RZ, 0x7610, R207 ;  /* 0x00007610ffcf7816 */ /* 0x000fe200000000cf */
[----:B------:R-:W-:Y:S05]  /*1b20*/  @P2 BRA `(.L_x_16076) ;  /* 0x0000003000002947 */ /* 0x000fea0003800000 */
[----:B------:R-:W-:Y:S05]  /*1b30*/  @!P0 BRA `(.L_x_16077) ;  /* 0x0000005000008947 */ /* 0x000fea0003800000 */
[----:B-----5:R-:W-:Y:S01]  /*1b40*/  FADD.FTZ R207, R195, R207 ;  /* 0x000000cfc3cf7221 */ /* 0x020fe20000010000 */
[----:B------:R-:W-:Y:S05]  /*1b50*/  BRA `(.L_x_16077) ;  /* 0x0000003000007947 */ /* 0x000fea0003800000 */
.L_x_16076:
[----:B-----5:R-:W-:-:S05]  /*1b60*/  PRMT R196, RZ, 0x7610, R187 ;  /* 0x00007610ffc47816 */ /* 0x020fca00000000bb */
[----:B------:R-:W-:-:S04]  /*1b70*/  FADD.FTZ R207, R196, R207 ;  /* 0x000000cfc4cf7221 */ /* 0x000fc80000010000 */
[----:B------:R-:W-:Y:S02]  /*1b80*/  @P0 FADD.FTZ R207, R195, R207 ;  /* 0x000000cfc3cf0221 */ /* 0x000fe40000010000 */
.L_x_16077:
[C---:B------:R-:W-:Y:S02]  /*1b90*/  IADD3 R201, R0.reuse, 0x60, RZ ;  /* 0x0000006000c97810 */ /* 0x040fe40007ffe0ff */
[----:B------:R-:W-:-:S03]  /*1ba0*/  IADD3 R250, R0, 0x80, RZ ;  /* 0x0000008000fa7810 */ /* 0x000fc60007ffe0ff */
[----:B------:R-:W-:-:S04]  /*1bb0*/  IMAD.WIDE.U32 R200, R201, R248, c[0x0][0x188] ;  /* 0x00006200c9c87625 */ /* 0x000fc800078e00f8 */
[C---:B------:R-:W-:Y:S01]  /*1bc0*/  @P0 IMAD.WIDE.U32 R196, R250.reuse, R248, c[0x0][0x180] ;  /* 0x00006000fac40625 */ /* 0x040fe200078e00f8 */
[----:B------:R0:W-:Y:S04]  /*1bd0*/  STG.E.128 [R200.64], R216 ;  /* 0x000000d8c8007986 */ /* 0x0001e8000c101d04 */
[----:B------:R0:W-:Y:S04]  /*1be0*/  STG.E.128 [R200.64+0x10], R204 ;  /* 0x000010ccc8007986 */ /* 0x0001e8000c101d04 */
[----:B-----5:R1:W5:Y:S04]  /*1bf0*/  @P0 LDG.E.128 R188, [R196.64] ;  /* 0x00000004c4bc0981 */ /* 0x020368000c1e1d00 */
[----:B------:R1:W5:Y:S02]  /*1c00*/  @P0 LDG.E.128 R192, [R196.64+0x10] ;  /* 0x00001004c4c00981 */ /* 0x000364000c1e1d00 */
[----:B-1----:R-:W-:-:S05]  /*1c10*/  @P1 IMAD.WIDE.U32 R196, R250, R3, c[0x0][0x178] ;  /* 0x00005e00fac41625 */ /* 0x002fca00078e0003 */
[----:B------:R1:W5:Y:S02]  /*1c20*/  @P1 LDG.E.128 R184, [R196.64] ;  /* 0x00000004c4b81981 */ /* 0x000364000c1e1d00 */
[----:B-1----:R-:W-:-:S06]  /*1c30*/  IMAD.WIDE.U32 R196, R250, R3, c[0x0][0x170] ;  /* 0x00005c00fac47625 */ /* 0x002fcc00078e0003 */
[----:B------:R-:W2:Y:S02]  /*1c40*/  LDG.E.128 R196, [R196.64] ;  /* 0x00000004c4c47981 */ /* 0x000ea4000c1e1d00 */
[----:B--2---:R-:W-:Y:S01]  /*1c50*/  PRMT R208, RZ, 0x5410, R196 ;  /* 0x00005410ffd07816 */ /* 0x004fe200000000c4 */
[----:B------:R-:W-:Y:S05]  /*1c60*/  @P2 BRA `(.L_x_16078) ;  /* 0x0000003000002947 */ /* 0x000fea0003800000 */
[----:B0-----:R-:W-:Y:S05]  /*1c70*/  @!P0 BRA `(.L_x_16079) ;  /* 0x0000005000008947 */ /* 0x001fea0003800000 */
[----:B-----5:R-:W-:Y:S01]  /*1c80*/  FADD.FTZ R208, R188, R208 ;  /* 0x000000d0bcd07221 */ /* 0x020fe20000010000 */
[----:B------:R-:W-:Y:S05]  /*1c90*/  BRA `(.L_x_16079) ;  /* 0x0000003000007947 */ /* 0x000fea0003800000 */
.L_x_16078:
[----:B0----5:R-:W-:-:S05]  /*1ca0*/  PRMT R201, RZ, 0x5410, R184 ;  /* 0x00005410ffc97816 */ /* 0x021fca00000000b8 */
[----:B------:R-:W-:-:S04]  /*1cb0*/  FADD.FTZ R208, R201, R208 ;  /* 0x000000d0c9d07221 */ /* 0x000fc80000010000 */
[----:B------:R-:W-:Y:S02]  /*1cc0*/  @P0 FADD.FTZ R208, R188, R208 ;  /* 0x000000d0bcd00221 */ /* 0x000fe40000010000 */
.L_x_16079:
[----:B------:R-:W-:Y:S01]  /*1cd0*/  PRMT R209, RZ, 0x7610, R196 ;  /* 0x00007610ffd17816 */ /* 0x000fe200000000c4 */
[----:B------:R-:W-:Y:S05]  /*1ce0*/  @P2 BRA `(.L_x_16080) ;  /* 0x0000003000002947 */ /* 0x000fea0003800000 */
[----:B------:R-:W-:Y:S05]  /*1cf0*/  @!P0 BRA `(.L_x_16081) ;  /* 0x0000005000008947 */ /* 0x000fea0003800000 */
[----:B-----5:R-:W-:Y:S01]  /*1d00*/  FADD.FTZ R209, R189, R209 ;  /* 0x000000d1bdd17221 */ /* 0x020fe20000010000 */
[----:B------:R-:W-:Y:S05]  /*1d10*/  BRA `(.L_x_16081) ;  /* 0x0000003000007947 */ /* 0x000fea0003800000 */
.L_x_16080:
[----:B-----5:R-:W-:-:S05]  /*1d20*/  PRMT R196, RZ, 0x7610, R184 ;  /* 0x00007610ffc47816 */ /* 0x020fca00000000b8 */
[----:B------:R-:W-:-:S04]  /*1d30*/  FADD.FTZ R209, R196, R209 ;  /* 0x000000d1c4d17221 */ /* 0x000fc80000010000 */
[----:B------:R-:W-:Y:S02]  /*1d40*/  @P0 FADD.FTZ R209, R189, R209 ;  /* 0x000000d1bdd10221 */ /* 0x000fe40000010000 */
.L_x_16081:
[----:B------:R-:W-:Y:S01]  /*1d50*/  PRMT R210, RZ, 0x5410, R197 ;  /* 0x00005410ffd27816 */ /* 0x000fe200000000c5 */
[----:B------:R-:W-:Y:S05]  /*1d60*/  @P2 BRA `(.L_x_16082) ;  /* 0x0000003000002947 */ /* 0x000fea0003800000 */
[----:B------:R-:W-:Y:S05]  /*1d70*/  @!P0 BRA `(.L_x_16083) ;  /* 0x0000005000008947 */ /* 0x000fea0003800000 */
[----:B-----5:R-:W-:Y:S01]  /*1d80*/  FADD.FTZ R210, R190, R210 ;  /* 0x000000d2bed27221 */ /* 0x020fe20000010000 */
[----:B------:R-:W-:Y:S05]  /*1d90*/  BRA `(.L_x_16083) ;  /* 0x0000003000007947 */ /* 0x000fea0003800000 */
.L_x_16082:
[----:B-----5:R-:W-:-:S05]  /*1da0*/  PRMT R201, RZ, 0x5410, R185 ;  /* 0x00005410ffc97816 */ /* 0x020fca00000000b9 */
[----:B------:R-:W-:-:S04]  /*1db0*/  FADD.FTZ R210, R201, R210 ;  /* 0x000000d2c9d27221 */ /* 0x000fc80000010000 */
[----:B------:R-:W-:Y:S02]  /*1dc0*/  @P0 FADD.FTZ R210, R190, R210 ;  /* 0x000000d2bed20221 */ /* 0x000fe40000010000 */
.L_x_16083:
[----:B------:R-:W-:Y:S01]  /*1dd0*/  PRMT R211, RZ, 0x7610, R197 ;  /* 0x00007610ffd37816 */ /* 0x000fe200000000c5 */
[----:B------:R-:W-:Y:S05]  /*1de0*/  @P2 BRA `(.L_x_16084) ;  /* 0x0000003000002947 */ /* 0x000fea0003800000 */
[----:B------:R-:W-:Y:S05]  /*1df0*/  @!P0 BRA `(.L_x_16085) ;  /* 0x0000005000008947 */ /* 0x000fea0003800000 */
[----:B-----5:R-:W-:Y:S01]  /*1e00*/  FADD.FTZ R211, R191, R211 ;  /* 0x000000d3bfd37221 */ /* 0x020fe20000010000 */
[----:B------:R-:W-:Y:S05]  /*1e10*/  BRA `(.L_x_16085) ;  /* 0x0000003000007947 */ /* 0x000fea0003800000 */
.L_x_16084:
[----:B-----5:R-:W-:-:S05]  /*1e20*/  PRMT R196, RZ, 0x7610, R185 ;  /* 0x00007610ffc47816 */ /* 0x020fca00000000b9 */
[----:B------:R-:W-:-:S04]  /*1e30*/  FADD.FTZ R211, R196, R211 ;  /* 0x000000d3c4d37221 */ /* 0x000fc80000010000 */
[----:B------:R-:W-:Y:S02]  /*1e40*/  @P0 FADD.FTZ R211, R191, R211 ;  /* 0x000000d3bfd30221 */ /* 0x000fe40000010000 */
.L_x_16085:
[----:B------:R-:W-:Y:S01]  /*1e50*/  PRMT R196, RZ, 0x5410, R198 ;  /* 0x00005410ffc47816 */ /* 0x000fe200000000c6 */
[----:B------:R-:W-:Y:S05]  /*1e60*/  @P2 BRA `(.L_x_16086) ;  /* 0x0000003000002947 */ /* 0x000fea0003800000 */
[----:B------:R-:W-:Y:S05]  /*1e70*/  @!P0 BRA `(.L_x_16087) ;  /* 0x0000005000008947 */ /* 0x000fea0003800000 */
[----:B-----5:R-:W-:Y:S01]  /*1e80*/  FADD.FTZ R196, R192, R196 ;  /* 0x000000c4c0c47221 */ /* 0x020fe20000010000 */
[----:B------:R-:W-:Y:S05]  /*1e90*/  BRA `(.L_x_16087) ;  /* 0x0000003000007947 */ /* 0x000fea0003800000 */
.L_x_16086:
[----:B-----5:R-:W-:-:S05]  /*1ea0*/  PRMT R197, RZ, 0x5410, R186 ;  /* 0x00005410ffc57816 */ /* 0x020fca00000000ba */
[----:B------:R-:W-:-:S04]  /*1eb0*/  FADD.FTZ R196, R197, R196 ;  /* 0x000000c4c5c47221 */ /* 0x000fc80000010000 */
[----:B------:R-:W-:Y:S02]  /*1ec0*/  @P0 FADD.FTZ R196, R192, R196 ;  /* 0x000000c4c0c40221 */ /* 0x000fe40000010000 */
.L_x_16087:
[----:B------:R-:W-:Y:S01]  /*1ed0*/  PRMT R197, RZ, 0x7610, R198 ;  /* 0x00007610ffc57816 */ /* 0x000fe200000000c6 */
[----:B------:R-:W-:Y:S05]  /*1ee0*/  @P2 BRA `(.L_x_16088) ;  /* 0x0000003000002947 */ /* 0x000fea0003800000 */
[----:B------:R-:W-:Y:S05]  /*1ef0*/  @!P0 BRA `(.L_x_16089) ;  /* 0x0000005000008947 */ /* 0x000fea0003800000 */
[----:B-----5:R-:W-:Y:S01]  /*1f00*/  FADD.FTZ R197, R193, R197 ;  /* 0x000000c5c1c57221 */ /* 0x020fe20000010000 */
[----:B------:R-:W-:Y:S05]  /*1f10*/  BRA `(.L_x_16089) ;  /* 0x0000003000007947 */ /* 0x000fea0003800000 */
.L_x_16088:
[----:B-----5:R-:W-:-:S05]  /*1f20*/  PRMT R198, RZ, 0x7610, R186 ;  /* 0x00007610ffc67816 */ /* 0x020fca00000000ba */
[----:B------:R-:W-:-:S04]  /*1f30*/  FADD.FTZ R197, R198, R197 ;  /* 0x000000c5c6c57221 */ /* 0x000fc80000010000 */
[----:B------:R-:W-:Y:S02]  /*1f40*/  @P0 FADD.FTZ R197, R193, R197 ;  /* 0x000000c5c1c50221 */ /* 0x000fe40000010000 */
.L_x_16089:
[----:B------:R-:W-:Y:S01]  /*1f50*/  PRMT R198, RZ, 0x5410, R199 ;  /* 0x00005410ffc67816 */ /* 0x000fe200000000c7 */
[----:B------:R-:W-:Y:S05]  /*1f60*/  @P2 BRA `(.L_x_16090) ;  /* 0x0000003000002947 */ /* 0x000fea0003800000 */
[----:B------:R-:W-:Y:S05]  /*1f70*/  @!P0 BRA `(.L_x_16091) ;  /* 0x0000005000008947 */ /* 0x000fea0003800000 */
[----:B-----5:R-:W-:Y:S01]  /*1f80*/  FADD.FTZ R198, R194, R198 ;  /* 0x000000c6c2c67221 */ /* 0x020fe20000010000 */
[----:B------:R-:W-:Y:S05]  /*1f90*/  BRA `(.L_x_16091) ;  /* 0x0000003000007947 */ /* 0x000fea0003800000 */
.L_x_16090:
[----:B-----5:R-:W-:-:S05]  /*1fa0*/  PRMT R200, RZ, 0x5410, R187 ;  /* 0x00005410ffc87816 */ /* 0x020fca00000000bb */
[----:B------:R-:W-:-:S04]  /*1fb0*/  FADD.FTZ R198, R200, R198 ;  /* 0x000000c6c8c67221 */ /* 0x000fc80000010000 */
[----:B------:R-:W-:Y:S02]  /*1fc0*/  @P0 FADD.FTZ R198, R194, R198 ;  /* 0x000000c6c2c60221 */ /* 0x000fe40000010000 */
.L_x_16091:
[----:B------:R-:W-:Y:S01]  /*1fd0*/  PRMT R199, RZ, 0x7610, R199 ;  /* 0x00007610ffc77816 */ /* 0x000fe200000000c7 */
[----:B------:R-:W-:Y:S05]  /*1fe0*/  @P2 BRA `(.L_x_16092) ;  /* 0x0000003000002947 */ /* 0x000fea0003800000 */
[----:B------:R-:W-:Y:S05]  /*1ff0*/  @!P0 BRA `(.L_x_16093) ;  /* 0x0000005000008947 */ /* 0x000fea0003800000 */
[----:B-----5:R-:W-:Y:S01]  /*2000*/  FADD.FTZ R199, R195, R199 ;  /* 0x000000c7c3c77221 */ /* 0x020fe20000010000 */
[----:B------:R-:W-:Y:S05]  /*2010*/  BRA `(.L_x_16093) ;  /* 0x0000003000007947 */ /* 0x000fea0003800000 */
.L_x_16092:
[----:B-----5:R-:W-:-:S05]  /*2020*/  PRMT R200, RZ, 0x7610, R187 ;  /* 0x00007610ffc87816 */ /* 0x020fca00000000bb */
[----:B------:R-:W-:-:S04]  /*2030*/  FADD.FTZ R199, R200, R199 ;  /* 0x000000c7c8c77221 */ /* 0x000fc80000010000 */
[----:B------:R-:W-:Y:S02]  /*2040*/  @P0 FADD.FTZ R199, R195, R199 ;  /* 0x000000c7c3c70221 */ /* 0x000fe40000010000 */
.L_x_16093:
[C---:B------:R-:W-:Y:S02]  /*2050*/  IADD3 R200, R0.reuse, 0x80, RZ ;  /* 0x0000008000c87810 */ /* 0x040fe40007ffe0ff */
[----:B------:R-:W-:-:S03]  /*2060*/  IADD3 R247, R0, 0xa0, RZ ;  /* 0x000000a000f77810 */ /* 0x000fc60007ffe0ff */
[----:B------:R-:W-:-:S05]  /*2070*/  IMAD.WIDE.U32 R200, R200, R248, c[0x0][0x188] ;  /* 0x00006200c8c87625 */ /* 0x000fca00078e00f8 */
[----:B------:R-:W-:Y:S04]  /*2080*/  STG.E.128 [R200.64], R208 ;  /* 0x000000d0c8007986 */ /* 0x000fe8000c101d04 */
[----:B------:R0:W-:Y:S02]  /*2090*/  STG.E.128 [R200.64+0x10], R196 ;  /* 0x000010c4c8007986 */ /* 0x0001e4000c101d04 */
[----:B0-----:R-:W-:-:S05]  /*20a0*/  @P0 IMAD.WIDE.U32 R200, R247, R248, c[0x0][0x180] ;  /* 0x00006000f7c80625 */ /* 0x001fca00078e00f8 */
[----:B-----5:R0:W5:Y:S04]  /*20b0*/  @P0 LDG.E.128 R188, [R200.64] ;  /* 0x00000004c8bc0981 */ /* 0x020168000c1e1d00 */
[----:B------:R0:W5:Y:S02]  /*20c0*/  @P0 LDG.E.128 R192, [R200.64+0x10] ;  /* 0x00001004c8c00981 */ /* 0x000164000c1e1d00 */
[----:B0-----:R-:W-:-:S05]  /*20d0*/  @P1 IMAD.WIDE.U32 R200, R247, R3, c[0x0][0x178] ;  /* 0x00005e00f7c81625 */ /* 0x001fca00078e0003 */
[----:B------:R0:W5:Y:S02]  /*20e0*/  @P1 LDG.E.128 R184, [R200.64] ;  /* 0x00000004c8b81981 */ /* 0x000164000c1e1d00 */
[----:B0-----:R-:W-:-:S05]  /*20f0*/  IMAD.WIDE.U32 R200, R247, R3, c[0x0][0x170] ;  /* 0x00005c00f7c87625 */ /* 0x001fca00078e0003 */
[----:B------:R-:W2:Y:S02]  /*2100*/  LDG.E.128 R212, [R200.64] ;  /* 0x00000004c8d47981 */ /* 0x000ea4000c1e1d00 */
[----:B--2---:R-:W-:Y:S01]  /*2110*/  PRMT R200, RZ, 0x5410, R212 ;  /* 0x00005410ffc87816 */ /* 0x004fe200000000d4 */
[----:B------:R-:W-:Y:S05]  /*2120*/  @P2 BRA `(.L_x_16094) ;  /* 0x0000003000002947 */ /* 0x000fea0003800000 */
[----:B------:R-:W-:Y:S05]  /*2130*/  @!P0 BRA `(.L_x_16095) ;  /* 0x0000005000008947 */ /* 0x000fea0003800000 */
[----:B-----5:R-:W-:Y:S01]  /*2140*/  FADD.FTZ R200, R188, R200 ;  /* 0x000000c8bcc87221 */ /* 0x020fe20000010000 */
[----:B------:R-:W-:Y:S05]  /*2150*/  BRA `(.L_x_16095) ;  /* 0x0000003000007947 */ /* 0x000fea0003800000 */
.L_x_16094:
[----:B-----5:R-:W-:-:S05]  /*2160*/  PRMT R3, RZ, 0x5410, R184 ;  /* 0x00005410ff037816 */ /* 0x020fca00000000b8 */
[----:B------:R-:W-:-:S04]  /*2170*/  FADD.FTZ R200, R3, R200 ;  /* 0x000000c803c87221 */ /* 0x000fc80000010000 */
[----:B------:R-:W-:Y:S02]  /*2180*/  @P0 FADD.FTZ R200, R188, R200 ;  /* 0x000000c8bcc80221 */ /* 0x000fe40000010000 */
.L_x_16095:
[----:B------:R-:W-:Y:S01]  /*2190*/  PRMT R201, RZ, 0x7610, R212 ;  /* 0x00007610ffc97816 */ /* 0x000fe200000000d4 */
[----:B------:R-:W-:Y:S05]  /*21a0*/  @P2 BRA `(.L_x_16096) ;  /* 0x0000003000002947 */ /* 0x000fea0003800000 */
[----:B------:R-:W-:Y:S05]  /*21b0*/  @!P0 BRA `(.L_x_16097) ;  /* 0x0000005000008947 */ /* 0x000fea0003800000 */
[----:B-----5:R-:W-:Y:S01]  /*21c0*/  FADD.FTZ R201, R189, R201 ;  /* 0x000000c9bdc97221 */ /* 0x020fe20000010000 */
[----:B------:R-:W-:Y:S05]  /*21d0*/  BRA `(.L_x_16097) ;  /* 0x0000003000007947 */ /* 0x000fea0003800000 */
.L_x_16096:
[----:B-----5:R-:W-:-:S05]  /*21e0*/  PRMT R3, RZ, 0x7610, R184 ;  /* 0x00007610ff037816 */ /* 0x020fca00000000b8 */
[----:B------:R-:W-:-:S04]  /*21f0*/  FADD.FTZ R201, R3, R201 ;  /* 0x000000c903c97221 */ /* 0x000fc80000010000 */
[----:B------:R-:W-:Y:S02]  /*2200*/  @P0 FADD.FTZ R201, R189, R201 ;  /* 0x000000c9bdc90221 */ /* 0x000fe40000010000 */
.L_x_16097:
[----:B------:R-:W-:Y:S01]  /*2210*/  PRMT R202, RZ, 0x5410, R213 ;  /* 0x00005410ffca7816 */ /* 0x000fe200000000d5 */
[----:B------:R-:W-:Y:S05]  /*2220*/  @P2 BRA `(.L_x_16098) ;  /* 0x0000003000002947 */ /* 0x000fea0003800000 */
[----:B------:R-:W-:Y:S05]  /*2230*/  @!P0 BRA `(.L_x_16099) ;  /* 0x0000005000008947 */ /* 0x000fea0003800000 */
[----:B-----5:R-:W-:Y:S01]  /*2240*/  FADD.FTZ R202, R190, R202 ;  /* 0x000000cabeca7221 */ /* 0x020fe20000010000 */
[----:B------:R-:W-:Y:S05]  /*2250*/  BRA `(.L_x_16099) ;  /* 0x0000003000007947 */ /* 0x000fea0003800000 */
.L_x_16098:
[----:B-----5:R-:W-:-:S05]  /*2260*/  PRMT R3, RZ, 0x5410, R185 ;  /* 0x00005410ff037816 */ /* 0x020fca00000000b9 */
[----:B------:R-:W-:-:S04]  /*2270*/  FADD.FTZ R202, R3, R202 ;  /* 0x000000ca03ca7221 */ /* 0x000fc80000010000 */
[----:B------:R-:W-:Y:S02]  /*2280*/  @P0 FADD.FTZ R202, R190, R202 ;  /* 0x000000cabeca0221 */ /* 0x000fe40000010000 */
.L_x_16099:
[----:B------:R-:W-:Y:S01]  /*2290*/  PRMT R203, RZ, 0x7610, R213 ;  /* 0x00007610ffcb7816 */ /* 0x000fe200000000d5 */
[----:B------:R-:W-:Y:S05]  /*22a0*/  @P2 BRA `(.L_x_16100) ;  /* 0x0000003000002947 */ /* 0x000fea0003800000 */
[----:B------:R-:W-:Y:S05]  /*22b0*/  @!P0 BRA `(.L_x_16101) ;  /* 0x0000005000008947 */ /* 0x000fea0003800000 */
[----:B-----5:R-:W-:Y:S01]  /*22c0*/  FADD.FTZ R203, R191, R203 ;  /* 0x000000cbbfcb7221 */ /* 0x020fe20000010000 */
[----:B------:R-:W-:Y:S05]  /*22d0*/  BRA `(.L_x_16101) ;  /* 0x0000003000007947 */ /* 0x000fea0003800000 */
.L_x_16100:
[----:B-----5:R-:W-:-:S05]  /*22e0*/  PRMT R3, RZ, 0x7610, R185 ;  /* 0x00007610ff037816 */ /* 0x020fca00000000b9 */
[----:B------:R-:W-:-:S04]  /*22f0*/  FADD.FTZ R203, R3, R203 ;  /* 0x000000cb03cb7221 */ /* 0x000fc80000010000 */
[----:B------:R-:W-:Y:S02]  /*2300*/  @P0 FADD.FTZ R203, R191, R203 ;  /* 0x000000cbbfcb0221 */ /* 0x000fe40000010000 */
.L_x_16101:
[----:B------:R-:W-:Y:S01]  /*2310*/  PRMT R212, RZ, 0x5410, R214 ;  /* 0x00005410ffd47816 */ /* 0x000fe200000000d6 */
[----:B------:R-:W-:Y:S05]  /*2320*/  @P2 BRA `(.L_x_16102) ;  /* 0x0000003000002947 */ /* 0x000fea0003800000 */
[----:B------:R-:W-:Y:S05]  /*2330*/  @!P0 BRA `(.L_x_16103) ;  /* 0x0000005000008947 */ /* 0x000fea0003800000 */
[----:B-----5:R-:W-:Y:S01]  /*2340*/  FADD.FTZ R212, R192, R212 ;  /* 0x000000d4c0d47221 */ /* 0x020fe20000010000 */
[----:B------:R-:W-:Y:S05]  /*2350*/  BRA `(.L_x_16103) ;  /* 0x0000003000007947 */ /* 0x000fea0003800000 */
.L_x_16102:
[----:B-----5:R-:W-:-:S05]  /*2360*/  PRMT R3, RZ, 0x5410, R186 ;  /* 0x00005410ff037816 */ /* 0x020fca00000000ba */
[----:B------:R-:W-:-:S04]  /*2370*/  FADD.FTZ R212, R3, R212 ;  /* 0x000000d403d47221 */ /* 0x000fc80000010000 */
[----:B------:R-:W-:Y:S02]  /*2380*/  @P0 FADD.FTZ R212, R192, R212 ;  /* 0x000000d4c0d40221 */ /* 0x000fe40000010000 */
.L_x_16103:
[----:B------:R-:W-:Y:S01]  /*2390*/  PRMT R213, RZ, 0x7610, R214 ;  /* 0x00007610ffd57816 */ /* 0x000fe200000000d6 */
[----:B------:R-:W-:Y:S05]  /*23a0*/  @P2 BRA `(.L_x_16104) ;  /* 0x0000003000002947 */ /* 0x000fea0003800000 */
[----:B------:R-:W-:Y:S05]  /*23b0*/  @!P0 BRA `(.L_x_16105) ;  /* 0x0000005000008947 */ /* 0x000fea0003800000 */
[----:B-----5:R-:W-:Y:S01]  /*23c0*/  FADD.FTZ R213, R193, R213 ;  /* 0x000000d5c1d57221 */ /* 0x020fe20000010000 */
[----:B------:R-:W-:Y:S05]  /*23d0*/  BRA `(.L_x_16105) ;  /* 0x0000003000007947 */ /* 0x000fea0003800000 */
.L_x_16104:
[----:B-----5:R-:W-:-:S05]  /*23e0*/  PRMT R3, RZ, 0x7610, R186 ;  /* 0x00007610ff037816 */ /* 0x020fca00000000ba */
[----:B------:R-:W-:-:S04]  /*23f0*/  FADD.FTZ R213, R3, R213 ;  /* 0x000000d503d57221 */ /* 0x000fc80000010000 */
[----:B------:R-:W-:Y:S02]  /*2400*/  @P0 FADD.FTZ R213, R193, R213 ;  /* 0x000000d5c1d50221 */ /* 0x000fe40000010000 */
.L_x_16105:
[----:B------:R-:W-:Y:S01]  /*2410*/  PRMT R214, RZ, 0x5410, R215 ;  /* 0x00005410ffd67816 */ /* 0x000fe200000000d7 */
[----:B------:R-:W-:Y:S05]  /*2420*/  @P2 BRA `(.L_x_16106) ;  /* 0x0000003000002947 */ /* 0x000fea0003800000 */
[----:B------:R-:W-:Y:S05]  /*2430*/  @!P0 BRA `(.L_x_16107) ;  /* 0x0000005000008947 */ /* 0x000fea0003800000 */
[----:B-----5:R-:W-:Y:S01]  /*2440*/  FADD.FTZ R214, R194, R214 ;  /* 0x000000d6c2d67221 */ /* 0x020fe20000010000 */
[----:B------:R-:W-:Y:S05]  /*2450*/  BRA `(.L_x_16107) ;  /* 0x0000003000007947 */ /* 0x000fea0003800000 */
.L_x_16106:
[----:B-----5:R-:W-:-:S05]  /*2460*/  PRMT R3, RZ, 0x5410, R187 ;  /* 0x00005410ff037816 */ /* 0x020fca00000000bb */
[----:B------:R-:W-:-:S04]  /*2470*/  FADD.FTZ R214, R3, R214 ;  /* 0x000000d603d67221 */ /* 0x000fc80000010000 */
[----:B------:R-:W-:Y:S02]  /*2480*/  @P0 FADD.FTZ R214, R194, R214 ;  /* 0x000000d6c2d60221 */ /* 0x000fe40000010000 */
.L_x_16107:
[----:B------:R-:W-:Y:S01]  /*2490*/  PRMT R215, RZ, 0x7610, R215 ;  /* 0x00007610ffd77816 */ /* 0x000fe200000000d7 */
[----:B------:R-:W-:Y:S05]  /*24a0*/  @P2 BRA `(.L_x_16108) ;  /* 0x0000003000002947 */ /* 0x000fea0003800000 */
[----:B------:R-:W-:Y:S05]  /*24b0*/  @!P0 BRA `(.L_x_16109) ;  /* 0x0000005000008947 */ /* 0x000fea0003800000 */
[----:B-----5:R-:W-:Y:S01]  /*24c0*/  FADD.FTZ R215, R195, R215 ;  /* 0x000000d7c3d77221 */ /* 0x020fe20000010000 */
[----:B------:R-:W-:Y:S05]  /*24d0*/  BRA `(.L_x_16109) ;  /* 0x0000003000007947 */ /* 0x000fea0003800000 */
.L_x_16108:
[----:B-----5:R-:W-:-:S05]  /*24e0*/  PRMT R3, RZ, 0x7610, R187 ;  /* 0x00007610ff037816 */ /* 0x020fca00000000bb */
[----:B------:R-:W-:-:S04]  /*24f0*/  FADD.FTZ R215, R3, R215 ;  /* 0x000000d703d77221 */ /* 0x000fc80000010000 */
[----:B------:R-:W-:Y:S02]  /*2500*/  @P0 FADD.FTZ R215, R195, R215 ;  /* 0x000000d7c3d70221 */ /* 0x000fe40000010000 */
.L_x_16109:
[----:B------:R-:W-:Y:S02]  /*2510*/  IADD3 R3, R0, 0xa0, RZ ;  /* 0x000000a000037810 */ /* 0x000fe40007ffe0ff */
[----:B------:R-:W-:-:S03]  /*2520*/  ISETP.NE.AND P1, PT, R244, RZ, PT ;  /* 0x000000fff400720c */ /* 0x000fc60003f25270 */
[----:B------:R-:W-:-:S04]  /*2530*/  IMAD.WIDE.U32 R248, R3, R248, c[0x0][0x188] ;  /* 0x0000620003f87625 */ /* 0x000fc800078e00f8 */
[----:B------:R-:W-:Y:S01]  /*2540*/  FADD.FTZ R3, RZ, R240 ;  /* 0x000000f0ff037221 */ /* 0x000fe20000010000 */
[----:B------:R0:W-:Y:S03]  /*2550*/  STG.E.128 [R248.64], R200 ;  /* 0x000000c8f8007986 */ /* 0x0001e6000c101d04 */
[----:B------:R-:W-:Y:S01]  /*2560*/  FADD.FTZ R3, R3, R241 ;  /* 0x000000f103037221 */ /* 0x000fe20000010000 */
[----:B------:R0:W-:Y:S03]  /*2570*/  STG.E.128 [R248.64+0x10], R212 ;  /* 0x000010d4f8007986 */ /* 0x0001e6000c101d04 */
        /* <DEDUP_REMOVED lines=47> */
[----:B0-----:R0:W1:Y:S02]  /*2870*/  SHFL.BFLY PT, R3, R244, 0x1, 0x1f ;  /* 0x0c201f00f4037f89 */ /* 0x00106400000e0000 */
.L_x_16114:
        /* <DEDUP_REMOVED lines=116> */
.L_x_16115:
[----:B-1----:R-:W-:Y:S01]  /*2fc0*/  FADD.FTZ R3, R3, R244 ;  /* 0x000000f403037221 */ /* 0x002fe20000010000 */
[----:B------:R-:W-:Y:S01]  /*2fd0*/  MOV R248, c[0x0][0x1e0] ;  /* 0x0000780000f87a02 */ /* 0x000fe20000000f00 */
[----:B0-----:R-:W-:Y:S01]  /*2fe0*/  FMUL.FTZ R244, R251, R251 ;  /* 0x000000fbfbf47220 */ /* 0x001fe20000410000 */
[----:B------:R-:W-:Y:S01]  /*2ff0*/  ISETP.NE.AND P0, PT, RZ, UR6, PT ;  /* 0x00000006ff007c0c */ /* 0x000fe2000bf05270 */
[----:B------:R-:W2:Y:S02]  /*3000*/  LDL R252, [R1+0x24] ;  /* 0x0000240001fc7983 */ /* 0x000ea40000100800 */
[----:B------:R-:W-:Y:S01]  /*3010*/  FFMA.FTZ R248, R3, R248, c[0x0][0x228] ;  /* 0x00008a0003f87623 */ /* 0x000fe200000100f8 */
[----:B------:R-:W-:Y:S01]  /*3020*/  FSEL R3, R244, RZ, P0 ;  /* 0x000000fff4037208 */ /* 0x000fe20000000000 */
[----:B-----5:R0:W-:Y:S01]  /*3030*/  STL [R1+0x34], R185 ;  /* 0x000034b901007387 */ /* 0x0201e20000100800 */
[----:B------:R-:W-:-:S03]  /*3040*/  FSEL R244, R251, RZ, !P0 ;  /* 0x000000fffbf47208 */ /* 0x000fc60004000000 */
[----:B------:R-:W-:Y:S01]  /*3050*/  FADD.FTZ R3, R248, R3 ;  /* 0x00000003f8037221 */ /* 0x000fe20000010000 */
[----:B------:R-:W-:Y:S01]  /*3060*/  STL [R1+0x30], R184 ;  /* 0x000030b801007387 */ /* 0x000fe20000100800 */
[----:B0-----:R-:W-:-:S04]  /*3070*/  HFMA2.MMA R185, -RZ, RZ, 0, 2.384185791015625e-07 ;  /* 0x00000004ffb97435 */ /* 0x001fc800000001ff */
[----:B------:R-:W0:Y:S06]  /*3080*/  MUFU.RSQ R3, R3 ;  /* 0x0000000300037308 */ /* 0x000e2c0000001400 */
[----:B------:R-:W-:-:S05]  /*3090*/  @!P1 IMAD.WIDE R248, R2, R185, c[0x0][0x1a0] ;  /* 0x0000680002f89625 */ /* 0x000fca00078e02b9 */
[----:B------:R1:W-:Y:S02]  /*30a0*/  @!P1 STG.E [R248.64], R251 ;  /* 0x000000fbf8009986 */ /* 0x0003e4000c101904 */
[----:B-1----:R-:W-:Y:S02]  /*30b0*/  @!P1 IMAD.WIDE R248, R2, R185, c[0x0][0x1a8] ;  /* 0x00006a0002f89625 */ /* 0x002fe400078e02b9 */
[----:B------:R-:W3:Y:S04]  /*30c0*/  LDL R251, [R1+0x2c] ;  /* 0x00002c0001fb7983 */ /* 0x000ee80000100800 */
[----:B0-----:R0:W-:Y:S04]  /*30d0*/  @!P1 STG.E [R248.64], R3 ;  /* 0x00000003f8009986 */ /* 0x0011e8000c101904 */
[----:B0-----:R-:W4:Y:S04]  /*30e0*/  LDL R248, [R1+0x20] ;  /* 0x0000200001f87983 */ /* 0x001f280000100800 */
[----:B------:R-:W3:Y:S01]  /*30f0*/  LDL R249, [R1+0x28] ;  /* 0x0000280001f97983 */ /* 0x000ee20000100800 */
[----:B------:R-:W-:-:S02]  /*3100*/  FADD.FTZ R240, -R244, R240 ;  /* 0x000000f0f4f07221 */ /* 0x000fc40000010100 */
[C---:B------:R-:W-:Y:S02]  /*3110*/  FADD.FTZ R241, -R244.reuse, R241 ;  /* 0x000000f1f4f17221 */ /* 0x040fe40000010100 */
[C---:B------:R-:W-:Y:S02]  /*3120*/  FMUL.FTZ R185, R3.reuse, R240 ;  /* 0x000000f003b97220 */ /* 0x040fe40000410000 */
[----:B------:R-:W-:Y:S02]  /*3130*/  FMUL.FTZ R184, R3, R241 ;  /* 0x000000f103b87220 */ /* 0x000fe40000410000 */
[C---:B------:R-:W-:Y:S02]  /*3140*/  FADD.FTZ R242, -R244.reuse, R242 ;  /* 0x000000f2f4f27221 */ /* 0x040fe40000010100 */
[C---:B------:R-:W-:Y:S02]  /*3150*/  FADD.FTZ R243, -R244.reuse, R243 ;  /* 0x000000f3f4f37221 */ /* 0x040fe40000010100 */
[----:B------:R-:W-:-:S02]  /*3160*/  FADD.FTZ R236, -R244, R236 ;  /* 0x000000ecf4ec7221 */ /* 0x000fc40000010100 */
[----:B--2---:R-:W-:Y:S02]  /*3170*/  FFMA.FTZ R241, R252, R184, R5 ;  /* 0x000000b8fcf17223 */ /* 0x004fe40000010005 */
[C---:B------:R-:W-:Y:S02]  /*3180*/  FMUL.FTZ R252, R3.reuse, R242 ;  /* 0x000000f203fc7220 */ /* 0x040fe40000410000 */
[----:B----4-:R-:W-:Y:S02]  /*3190*/  FFMA.FTZ R240, R248, R185, R4 ;  /* 0x000000b9f8f07223 */ /* 0x010fe40000010004 */
[----:B------:R-:W-:Y:S02]  /*31a0*/  FMUL.FTZ R248, R3, R243 ;  /* 0x000000f303f87220 */ /* 0x000fe40000410000 */
[----:B---3--:R-:W-:Y:S01]  /*31b0*/  FFMA.FTZ R242, R249, R252, R6 ;  /* 0x000000fcf9f27223 */ /* 0x008fe20000010006 */
[----:B------:R-:W-:Y:S01]  /*31c0*/  F2FP.BF16.PACK_AB R240, R241, R240 ;  /* 0x000000f0f1f0723e */ /* 0x000fe200000010ff */
[----:B------:R-:W-:Y:S01]  /*31d0*/  FFMA.FTZ R241, R251, R248, R7 ;  /* 0x000000f8fbf17223 */ /* 0x000fe20000010007 */
[----:B------:R-:W2:Y:S01]  /*31e0*/  LDL R243, [R1+0x1c] ;  /* 0x00001c0001f37983 */ /* 0x000ea20000100800 */
[----:B------:R-:W-:-:S02]  /*31f0*/  FMUL.FTZ R249, R3, R236 ;  /* 0x000000ec03f97220 */ /* 0x000fc40000410000 */
[----:B------:R-:W-:Y:S01]  /*3200*/  FADD.FTZ R237, -R244, R237 ;  /* 0x000000edf4ed7221 */ /* 0x000fe20000010100 */
[----:B------:R-:W-:Y:S01]  /*3210*/  F2FP.BF16.PACK_AB R241, R241, R242 ;  /* 0x000000f2f1f1723e */ /* 0x000fe200000010ff */
[----:B------:R-:W3:Y:S04]  /*3220*/  LDL R236, [R1+0x10] ;  /* 0x0000100001ec7983 */ /* 0x000ee80000100800 */
[----:B------:R-:W4:Y:S01]  /*3230*/  LDL R242, [R1+0x14] ;  /* 0x0000140001f27983 */ /* 0x000f220000100800 */
[----:B------:R-:W-:Y:S02]  /*3240*/  FMUL.FTZ R251, R3, R237 ;  /* 0x000000ed03fb7220 */ /* 0x000fe40000410000 */
[----:B---3--:R-:W-:Y:S02]  /*3250*/  FFMA.FTZ R237, R236, R249, R8 ;  /* 0x000000f9eced7223 */ /* 0x008fe40000010008 */
[----:B----4-:R-:W-:-:S05]  /*3260*/  FFMA.FTZ R236, R242, R251, R9 ;  /* 0x000000fbf2ec7223 */ /* 0x010fca0000010009 */
[----:B------:R-:W-:Y:S02]  /*3270*/  F2FP.BF16.PACK_AB R242, R236, R237 ;  /* 0x000000edecf2723e */ /* 0x000fe400000010ff */
[----:B------:R-:W3:Y:S01]  /*3280*/  LDL R236, [R1+0x18] ;  /* 0x0000180001ec7983 */ /* 0x000ee20000100800 */
[C---:B------:R-:W-:Y:S02]  /*3290*/  FADD.FTZ R238, -R244.reuse, R238 ;  /* 0x000000eef4ee7221 */ /* 0x040fe40000010100 */
[----:B------:R-:W-:Y:S02]  /*32a0*/  FADD.FTZ R239, -R244, R239 ;  /* 0x000000eff4ef7221 */ /* 0x000fe40000010100 */
[C---:B------:R-:W-:Y:S02]  /*32b0*/  FMUL.FTZ R238, R3.reuse, R238 ;  /* 0x000000ee03ee7220 */ /* 0x040fe40000410000 */
[----:B------:R-:W-:Y:S02]  /*32c0*/  FMUL.FTZ R239, R3, R239 ;  /* 0x000000ef03ef7220 */ /* 0x000fe40000410000 */
[----:B---3--:R-:W-:-:S02]  /*32d0*/  FFMA.FTZ R237, R236, R238, R10 ;  /* 0x000000eeeced7223 */ /* 0x008fc4000001000a */
[----:B--2---:R-:W-:-:S05]  /*32e0*/  FFMA.FTZ R236, R243, R239, R11 ;  /* 0x000000eff3ec7223 */ /* 0x004fca000001000b */
[----:B------:R-:W-:Y:S02]  /*32f0*/  F2FP.BF16.PACK_AB R243, R236, R237 ;  /* 0x000000edecf3723e */ /* 0x000fe400000010ff */
[----:B------:R-:W-:-:S05]  /*3300*/  MOV R236, 0x10 ;  /* 0x0000001000ec7802 */ /* 0x000fca0000000f00 */
[----:B------:R-:W-:-:S05]  /*3310*/  IMAD.WIDE.U32 R236, R0, R236, c[0x0][0x208] ;  /* 0x0000820000ec7625 */ /* 0x000fca00078e00ec */
[----:B------:R0:W-:Y:S04]  /*3320*/  STG.E.128 [R236.64], R240 ;  /* 0x000000f0ec007986 */ /* 0x0001e8000c101d04 */
[----:B0-----:R-:W2:Y:S04]  /*3330*/  LDL R236, [R1] ;  /* 0x0000000001ec7983 */ /* 0x001ea80000100800 */
[----:B------:R-:W3:Y:S04]  /*3340*/  LDL R242, [R1+0xc] ;  /* 0x00000c0001f27983 */ /* 0x000ee80000100800 */
[----:B------:R-:W4:Y:S04]  /*3350*/  LDL R243, [R1+0x4] ;  /* 0x0000040001f37983 */ /* 0x000f280000100800 */
[----:B------:R-:W4:Y:S01]  /*3360*/  LDL R237, [R1+0x8] ;  /* 0x0000080001ed7983 */ /* 0x000f220000100800 */
[----:B------:R-:W-:-:S02]  /*3370*/  FFMA.FTZ R238, R142, R238, R58 ;  /* 0x000000ee8eee7223 */ /* 0x000fc4000001003a */
[----:B------:R-:W-:Y:S02]  /*3380*/  FFMA.FTZ R239, R143, R239, R59 ;  /* 0x000000ef8fef7223 */ /* 0x000fe4000001003b */
[----:B------:R-:W-:-:S03]  /*3390*/  FFMA.FTZ R240, R141, R251, R57 ;  /* 0x000000fb8df07223 */ /* 0x000fc60000010039 */
[----:B------:R-:W-:Y:S01]  /*33a0*/  F2FP.BF16.PACK_AB R239, R239, R238 ;  /* 0x000000eeefef723e */ /* 0x000fe200000010ff */
[----:B------:R-:W-:-:S05]  /*33b0*/  FFMA.FTZ R238, R140, R249, R56 ;  /* 0x000000f98cee7223 */ /* 0x000fca0000010038 */
[----:B------:R-:W-:Y:S01]  /*33c0*/  F2FP.BF16.PACK_AB R238, R240, R238 ;  /* 0x000000eef0ee723e */ /* 0x000fe200000010ff */
        /* <DEDUP_REMOVED lines=13> */
[C---:B------:R-:W-:Y:S02]  /*34a0*/  FMUL.FTZ R217, R3.reuse, R217 ;  /* 0x000000d903d97220 */ /* 0x040fe40000410000 */
[C---:B------:R-:W-:Y:S02]  /*34b0*/  FMUL.FTZ R218, R3.reuse, R218 ;  /* 0x000000da03da7220 */ /* 0x040fe40000410000 */
[----:B------:R-:W-:Y:S02]  /*34c0*/  FMUL.FTZ R219, R3, R219 ;  /* 0x000000db03db7220 */ /* 0x000fe40000410000 */
[C---:B------:R-:W-:Y:S02]  /*34d0*/  FADD.FTZ R206, -R244.reuse, R206 ;  /* 0x000000cef4ce7221 */ /* 0x040fe40000010100 */
[----:B------:R-:W-:-:S02]  /*34e0*/  FADD.FTZ R207, -R244, R207 ;  /* 0x000000cff4cf7221 */ /* 0x000fc40000010100 */
[C---:B------:R-:W-:Y:S02]  /*34f0*/  FADD.FTZ R208, -R244.reuse, R208 ;  /* 0x000000d0f4d07221 */ /* 0x040fe40000010100 */
[----:B------:R-:W-:Y:S02]  /*3500*/  FADD.FTZ R209, -R244, R209 ;  /* 0x000000d1f4d17221 */ /* 0x000fe40000010100 */
[----:B--2---:R-:W-:Y:S02]  /*3510*/  FFMA.FTZ R236, R236, R185, R52 ;  /* 0x000000b9ecec7223 */ /* 0x004fe40000010034 */
[----:B------:R0:W5:Y:S01]  /*3520*/  LDL.LU R185, [R1+0x34] ;  /* 0x0000340001b97983 */ /* 0x0001620000300800 */
[----:B---3--:R-:W-:Y:S02]  /*3530*/  FFMA.FTZ R241, R242, R248, R55 ;  /* 0x000000f8f2f17223 */ /* 0x008fe40000010037 */
[----:B----4-:R-:W-:Y:S02]  /*3540*/  FFMA.FTZ R242, R243, R184, R53 ;  /* 0x000000b8f3f27223 */ /* 0x010fe40000010035 */
[----:B------:R0:W5:Y:S01]  /*3550*/  LDL.LU R184, [R1+0x30] ;  /* 0x0000300001b87983 */ /* 0x0001620000300800 */
[----:B------:R-:W-:Y:S01]  /*3560*/  HFMA2.MMA R243, -RZ, RZ, 0, 9.5367431640625e-07 ;  /* 0x00000010fff37435 */ /* 0x000fe200000001ff */
[----:B------:R-:W-:Y:S01]  /*3570*/  FFMA.FTZ R237, R237, R252, R54 ;  /* 0x000000fceded7223 */ /* 0x000fe20000010036 */
[----:B------:R-:W-:-:S04]  /*3580*/  F2FP.BF16.PACK_AB R236, R242, R236 ;  /* 0x000000ecf2ec723e */ /* 0x000fc800000010ff */
[----:B------:R-:W-:Y:S01]  /*3590*/  F2FP.BF16.PACK_AB R237, R241, R237 ;  /* 0x000000edf1ed723e */ /* 0x000fe200000010ff */
[----:B------:R-:W1:Y:S03]  /*35a0*/  S2R R248, SR_TID.X ;  /* 0x0000000000f87919 */ /* 0x000e660000002100 */
[----:B------:R-:W-:-:S04]  /*35b0*/  IMAD.WIDE.U32 R240, R0, R243, c[0x0][0x210] ;  /* 0x0000840000f07625 */ /* 0x000fc800078e00f3 */
[----:B------:R-:W-:Y:S01]  /*35c0*/  IMAD R0, R2, c[0x0][0x168], RZ ;  /* 0x00005a0002007a24 */ /* 0x000fe200078e02ff */
[----:B------:R2:W-:Y:S04]  /*35d0*/  STG.E.128 [R240.64], R236 ;  /* 0x000000ecf0007986 */ /* 0x0005e8000c101d04 */
[----:B--2---:R-:W-:-:S04]  /*35e0*/  SHF.R.S32.HI R239, RZ, 0x1f, R0 ;  /* 0x0000001fffef7819 */ /* 0x004fc80000011400 */
[----:B------:R-:W-:Y:S01]  /*35f0*/  LEA.HI R239, R239, R0, RZ, 0x3 ;  /* 0x00000000efef7211 */ /* 0x000fe200078f18ff */
        /* <DEDUP_REMOVED lines=9> */
[----:B------:R-:W-:Y:S01]  /*3690*/  F2FP.BF16.PACK_AB R232, R235, R232 ;  /* 0x000000e8ebe8723e */ /* 0x000fe200000010ff */
[----:B------:R-:W-:Y:S01]  /*36a0*/  FADD.FTZ R235, -R244, R231 ;  /* 0x000000e7f4eb7221 */ /* 0x000fe20000010100 */
[----:B-1----:R-:W-:Y:S02]  /*36b0*/  LOP3.LUT R248, R248, 0x1f, RZ, 0xc0, !PT ;  /* 0x0000001ff8f87812 */ /* 0x002fe400078ec0ff */
[----:B------:R-:W-:Y:S01]  /*36c0*/  F2FP.BF16.PACK_AB R233, R234, R233 ;  /* 0x000000e9eae9723e */ /* 0x000fe200000010ff */
[----:B------:R-:W-:-:S02]  /*36d0*/  FADD.FTZ R234, -R244, R230 ;  /* 0x000000e6f4ea7221 */ /* 0x000fc40000010100 */
[C---:B------:R-:W-:Y:S02]  /*36e0*/  FMUL.FTZ R230, R3.reuse, R228 ;  /* 0x000000e403e67220 */ /* 0x040fe40000410000 */
[----:B------:R-:W-:Y:S01]  /*36f0*/  FMUL.FTZ R240, R3, R229 ;  /* 0x000000e503f07220 */ /* 0x000fe20000410000 */
[----:B------:R-:W-:Y:S01]  /*3700*/  LEA.HI.SX32 R239, R239, R248, 0x1d ;  /* 0x000000f8efef7211 */ /* 0x000fe200078feaff */
[C---:B------:R-:W-:Y:S02]  /*3710*/  FMUL.FTZ R231, R3.reuse, R234 ;  /* 0x000000ea03e77220 */ /* 0x040fe40000410000 */
[----:B------:R-:W-:Y:S02]  /*3720*/  FMUL.FTZ R241, R3, R235 ;  /* 0x000000eb03f17220 */ /* 0x000fe40000410000 */
[----:B------:R-:W-:Y:S02]  /*3730*/  FFMA.FTZ R234, R104, R230, R16 ;  /* 0x000000e668ea7223 */ /* 0x000fe40000010010 */
[----:B------:R-:W-:Y:S01]  /*3740*/  FFMA.FTZ R235, R105, R240, R17 ;  /* 0x000000f069eb7223 */ /* 0x000fe20000010011 */
[----:B------:R-:W-:Y:S01]  /*3750*/  IADD3 R239, R239, 0x20, RZ ;  /* 0x00000020efef7810 */ /* 0x000fe20007ffe0ff */
[----:B------:R-:W-:-:S02]  /*3760*/  FFMA.FTZ R228, R106, R231, R18 ;  /* 0x000000e76ae47223 */ /* 0x000fc40000010012 */
[----:B------:R-:W-:Y:S01]  /*3770*/  FFMA.FTZ R229, R107, R241, R19 ;  /* 0x000000f16be57223 */ /* 0x000fe20000010013 */
[----:B------:R-:W-:-:S04]  /*3780*/  F2FP.BF16.PACK_AB R234, R235, R234 ;  /* 0x000000eaebea723e */ /* 0x000fc800000010ff */
[----:B------:R-:W-:Y:S01]  /*3790*/  F2FP.BF16.PACK_AB R235, R229, R228 ;  /* 0x000000e4e5eb723e */ /* 0x000fe200000010ff */
[----:B------:R-:W-:-:S04]  /*37a0*/  IMAD.WIDE.U32 R228, R239, R243, c[0x0][0x208] ;  /* 0x00008200efe47625 */ /* 0x000fc800078e00f3 */
[----:B------:R-:W-:Y:S01]  /*37b0*/  FFMA.FTZ R230, R148, R230, R64 ;  /* 0x000000e694e67223 */ /* 0x000fe20000010040 */
[----:B------:R1:W-:Y:S01]  /*37c0*/  STG.E.128 [R228.64], R232 ;  /* 0x000000e8e4007986 */ /* 0x0003e2000c101d04 */
[----:B------:R-:W-:Y:S02]  /*37d0*/  FFMA.FTZ R231, R150, R231, R66 ;  /* 0x000000e796e77223 */ /* 0x000fe40000010042 */
[----:B------:R-:W-:Y:S02]  /*37e0*/  FFMA.FTZ R241, R151, R241, R67 ;  /* 0x000000f197f17223 */ /* 0x000fe40000010043 */
[----:B------:R-:W-:-:S03]  /*37f0*/  FFMA.FTZ R0, R147, R0, R63 ;  /* 0x0000000093007223 */ /* 0x000fc6000001003f */
[----:B------:R-:W-:Y:S01]  /*3800*/  F2FP.BF16.PACK_AB R231, R241, R231 ;  /* 0x000000e7f1e7723e */ /* 0x000fe200000010ff */
[----:B-1----:R-:W-:Y:S02]  /*3810*/  FFMA.FTZ R228, R144, R237, R60 ;  /* 0x000000ed90e47223 */ /* 0x002fe4000001003c */
[----:B------:R-:W-:Y:S02]  /*3820*/  FFMA.FTZ R232, R149, R240, R65 ;  /* 0x000000f095e87223 */ /* 0x000fe40000010041 */
[----:B------:R-:W-:Y:S02]  /*3830*/  FFMA.FTZ R233, R145, R236, R61 ;  /* 0x000000ec91e97223 */ /* 0x000fe4000001003d */
[----:B------:R-:W-:Y:S01]  /*3840*/  FFMA.FTZ R229, R146, R238, R62 ;  /* 0x000000ee92e57223 */ /* 0x000fe2000001003e */
[----:B------:R-:W-:Y:S02]  /*3850*/  F2FP.BF16.PACK_AB R230, R232, R230 ;  /* 0x000000e6e8e6723e */ /* 0x000fe400000010ff */
[----:B------:R-:W-:Y:S01]  /*3860*/  F2FP.BF16.PACK_AB R228, R233, R228 ;  /* 0x000000e4e9e4723e */ /* 0x000fe200000010ff */
[----:B------:R-:W-:Y:S01]  /*3870*/  IMAD.WIDE.U32 R232, R239, R243, c[0x0][0x210] ;  /* 0x00008400efe87625 */ /* 0x000fe200078e00f3 */
[----:B------:R-:W-:-:S03]  /*3880*/  F2FP.BF16.PACK_AB R229, R0, R229 ;  /* 0x000000e500e5723e */ /* 0x000fc600000010ff */
[C---:B------:R-:W-:Y:S02]  /*3890*/  FADD.FTZ R0, -R244.reuse, R224 ;  /* 0x000000e0f4007221 */ /* 0x040fe40000010100 */
[C---:B------:R-:W-:Y:S01]  /*38a0*/  FADD.FTZ R224, -R244.reuse, R225 ;  /* 0x000000e1f4e07221 */ /* 0x040fe20000010100 */
[----:B------:R1:W-:Y:S01]  /*38b0*/  STG.E.128 [R232.64], R228 ;  /* 0x000000e4e8007986 */ /* 0x0003e2000c101d04 */
[C---:B------:R-:W-:Y:S02]  /*38c0*/  FMUL.FTZ R0, R3.reuse, R0 ;  /* 0x0000000003007220 */ /* 0x040fe40000410000 */
[C---:B------:R-:W-:Y:S02]  /*38d0*/  FADD.FTZ R234, -R244.reuse, R227 ;  /* 0x000000e3f4ea7221 */ /* 0x040fe40000010100 */
[----:B------:R-:W-:Y:S02]  /*38e0*/  FADD.FTZ R227, -R244, R221 ;  /* 0x000000ddf4e37221 */ /* 0x000fe40000010100 */
[----:B------:R-:W-:-:S02]  /*38f0*/  FMUL.FTZ R221, R3, R220 ;  /* 0x000000dc03dd7220 */ /* 0x000fc40000410000 */
[----:B-1----:R-:W-:Y:S02]  /*3900*/  FMUL.FTZ R228, R3, R224 ;  /* 0x000000e003e47220 */ /* 0x002fe40000410000 */
[----:B------:R-:W-:Y:S02]  /*3910*/  FFMA.FTZ R224, R108, R0, R20 ;  /* 0x000000006ce07223 */ /* 0x000fe40000010014 */
[----:B------:R-:W-:Y:S02]  /*3920*/  FFMA.FTZ R225, R109, R228, R21 ;  /* 0x000000e46de17223 */ /* 0x000fe40000010015 */
[C---:B------:R-:W-:Y:S02]  /*3930*/  FMUL.FTZ R230, R3.reuse, R226 ;  /* 0x000000e203e67220 */ /* 0x040fe40000410000 */
[----:B------:R-:W-:Y:S01]  /*3940*/  FMUL.FTZ R229, R3, R234 ;  /* 0x000000ea03e57220 */ /* 0x000fe20000410000 */
[----:B------:R-:W-:Y:S01]  /*3950*/  F2FP.BF16.PACK_AB R224, R225, R224 ;  /* 0x000000e0e1e0723e */ /* 0x000fe200000010ff */
[----:B------:R-:W-:-:S02]  /*3960*/  FADD.FTZ R231, -R244, R222 ;  /* 0x000000def4e77221 */ /* 0x000fc40000010100 */
[----:B------:R-:W-:Y:S02]  /*3970*/  FADD.FTZ R232, -R244, R223 ;  /* 0x000000dff4e87221 */ /* 0x000fe40000010100 */
[----:B------:R-:W-:Y:S02]  /*3980*/  FFMA.FTZ R225, R110, R230, R22 ;  /* 0x000000e66ee17223 */ /* 0x000fe40000010016 */
[----:B------:R-:W-:Y:S02]  /*3990*/  FFMA.FTZ R226, R111, R229, R23 ;  /* 0x000000e56fe27223 */ /* 0x000fe40000010017 */
[C---:B------:R-:W-:Y:S02]  /*39a0*/  FMUL.FTZ R220, R3.reuse, R227 ;  /* 0x000000e303dc7220 */ /* 0x040fe40000410000 */
[C---:B------:R-:W-:Y:S02]  /*39b0*/  FMUL.FTZ R231, R3.reuse, R231 ;  /* 0x000000e703e77220 */ /* 0x040fe40000410000 */
[----:B------:R-:W-:Y:S01]  /*39c0*/  FMUL.FTZ R232, R3, R232 ;  /* 0x000000e803e87220 */ /* 0x000fe20000410000 */
[----:B------:R-:W-:Y:S01]  /*39d0*/  F2FP.BF16.PACK_AB R225, R226, R225 ;  /* 0x000000e1e2e1723e */ /* 0x000fe200000010ff */
        /* <DEDUP_REMOVED lines=8> */
[C---:B------:R-:W-:Y:S02]  /*3a60*/  FADD.FTZ R234, -R244.reuse, R203 ;  /* 0x000000cbf4ea7221 */ /* 0x040fe40000010100 */
[----:B------:R-:W-:Y:S02]  /*3a70*/  FFMA.FTZ R203, R157, R220, R73 ;  /* 0x000000dc9dcb7223 */ /* 0x000fe40000010049 */
[----:B------:R-:W-:Y:S02]  /*3a80*/  FMUL.FTZ R220, R3, R205 ;  /* 0x000000cd03dc7220 */ /* 0x000fe40000410000 */
[----:B------:R-:W-:Y:S02]  /*3a90*/  FADD.FTZ R233, -R244, R202 ;  /* 0x000000caf4e97221 */ /* 0x000fe40000010100 */
[----:B------:R-:W-:Y:S02]  /*3aa0*/  FFMA.FTZ R202, R118, R218, R30 ;  /* 0x000000da76ca7223 */ /* 0x000fe4000001001e */
[----:B-1----:R-:W-:-:S02]  /*3ab0*/  FADD.FTZ R222, -R244, R196 ;  /* 0x000000c4f4de7221 */ /* 0x002fc40000010100 */
[C---:B------:R-:W-:Y:S02]  /*3ac0*/  FADD.FTZ R223, -R244.reuse, R197 ;  /* 0x000000c5f4df7221 */ /* 0x040fe40000010100 */
[C---:B------:R-:W-:Y:S02]  /*3ad0*/  FADD.FTZ R226, -R244.reuse, R200 ;  /* 0x000000c8f4e27221 */ /* 0x040fe40000010100 */
[C---:B------:R-:W-:Y:S02]  /*3ae0*/  FADD.FTZ R227, -R244.reuse, R201 ;  /* 0x000000c9f4e37221 */ /* 0x040fe40000010100 */
[----:B------:R-:W-:Y:S02]  /*3af0*/  FADD.FTZ R224, -R244, R198 ;  /* 0x000000c6f4e07221 */ /* 0x000fe40000010100 */
[----:B------:R-:W-:Y:S02]  /*3b00*/  FFMA.FTZ R196, R152, R0, R68 ;  /* 0x0000000098c47223 */ /* 0x000fe40000010044 */
[----:B------:R-:W-:-:S02]  /*3b10*/  FFMA.FTZ R197, R154, R230, R70 ;  /* 0x000000e69ac57223 */ /* 0x000fc40000010046 */
[----:B------:R-:W-:Y:S02]  /*3b20*/  FFMA.FTZ R200, R155, R229, R71 ;  /* 0x000000e59bc87223 */ /* 0x000fe40000010047 */
[----:B------:R-:W-:Y:S02]  /*3b30*/  FFMA.FTZ R201, R153, R228, R69 ;  /* 0x000000e499c97223 */ /* 0x000fe40000010045 */
[----:B------:R-:W-:Y:S02]  /*3b40*/  FFMA.FTZ R198, R156, R221, R72 ;  /* 0x000000dd9cc67223 */ /* 0x000fe40000010048 */
[----:B------:R-:W-:Y:S02]  /*3b50*/  FADD.FTZ R0, -R244, R215 ;  /* 0x000000d7f4007221 */ /* 0x000fe40000010100 */
[C---:B------:R-:W-:Y:S01]  /*3b60*/  FMUL.FTZ R215, R3.reuse, R216 ;  /* 0x000000d803d77220 */ /* 0x040fe20000410000 */
[----:B------:R-:W-:Y:S01]  /*3b70*/  F2FP.BF16.PACK_AB R197, R200, R197 ;  /* 0x000000c5c8c5723e */ /* 0x000fe200000010ff */
[----:B------:R-:W-:Y:S01]  /*3b80*/  FMUL.FTZ R216, R3, R204 ;  /* 0x000000cc03d87220 */ /* 0x000fe20000410000 */
[----:B------:R-:W-:Y:S01]  /*3b90*/  F2FP.BF16.PACK_AB R196, R201, R196 ;  /* 0x000000c4c9c4723e */ /* 0x000fe200000010ff */
[----:B------:R-:W-:Y:S01]  /*3ba0*/  FFMA.FTZ R200, R116, R215, R28 ;  /* 0x000000d774c87223 */ /* 0x000fe2000001001c */
[----:B------:R-:W-:Y:S01]  /*3bb0*/  F2FP.BF16.PACK_AB R198, R203, R198 ;  /* 0x000000c6cbc6723e */ /* 0x000fe200000010ff */
[----:B------:R-:W-:-:S02]  /*3bc0*/  FFMA.FTZ R201, R117, R217, R29 ;  /* 0x000000d975c97223 */ /* 0x000fc4000001001d */
[----:B------:R-:W-:Y:S02]  /*3bd0*/  FFMA.FTZ R203, R119, R219, R31 ;  /* 0x000000db77cb7223 */ /* 0x000fe4000001001f */
[----:B------:R-:W-:Y:S02]  /*3be0*/  FADD.FTZ R225, -R244, R199 ;  /* 0x000000c7f4e17221 */ /* 0x000fe40000010100 */
[----:B------:R-:W-:Y:S02]  /*3bf0*/  FFMA.FTZ R204, R120, R216, R32 ;  /* 0x000000d878cc7223 */ /* 0x000fe40000010020 */
[----:B------:R-:W-:Y:S02]  /*3c00*/  FFMA.FTZ R205, R121, R220, R33 ;  /* 0x000000dc79cd7223 */ /* 0x000fe40000010021 */
[----:B------:R-:W-:Y:S02]  /*3c10*/  FFMA.FTZ R199, R158, R231, R74 ;  /* 0x000000e79ec77223 */ /* 0x000fe4000001004a */
[----:B------:R-:W-:-:S02]  /*3c20*/  FFMA.FTZ R232, R159, R232, R75 ;  /* 0x000000e89fe87223 */ /* 0x000fc4000001004b */
[C---:B------:R-:W-:Y:S02]  /*3c30*/  FMUL.FTZ R221, R3.reuse, R206 ;  /* 0x000000ce03dd7220 */ /* 0x040fe40000410000 */
[----:B------:R-:W-:Y:S01]  /*3c40*/  FMUL.FTZ R228, R3, R207 ;  /* 0x000000cf03e47220 */ /* 0x000fe20000410000 */
[----:B------:R-:W-:Y:S01]  /*3c50*/  F2FP.BF16.PACK_AB R200, R201, R200 ;  /* 0x000000c8c9c8723e */ /* 0x000fe200000010ff */
[----:B------:R-:W-:Y:S01]  /*3c60*/  FFMA.FTZ R206, R122, R221, R34 ;  /* 0x000000dd7ace7223 */ /* 0x000fe20000010022 */
[----:B------:R-:W-:Y:S01]  /*3c70*/  F2FP.BF16.PACK_AB R201, R203, R202 ;  /* 0x000000cacbc9723e */ /* 0x000fe200000010ff */
[----:B------:R-:W-:Y:S01]  /*3c80*/  FFMA.FTZ R207, R123, R228, R35 ;  /* 0x000000e47bcf7223 */ /* 0x000fe20000010023 */
[----:B------:R-:W-:Y:S01]  /*3c90*/  F2FP.BF16.PACK_AB R202, R205, R204 ;  /* 0x000000cccdca723e */ /* 0x000fe200000010ff */
[----:B------:R-:W-:Y:S01]  /*3ca0*/  IMAD.WIDE.U32 R204, R246, R243, c[0x0][0x210] ;  /* 0x00008400f6cc7625 */ /* 0x000fe200078e00f3 */
[----:B------:R-:W-:-:S03]  /*3cb0*/  F2FP.BF16.PACK_AB R199, R232, R199 ;  /* 0x000000c7e8c7723e */ /* 0x000fc600000010ff */
[C---:B------:R-:W-:Y:S02]  /*3cc0*/  FADD.FTZ R210, -R244.reuse, R210 ;  /* 0x000000d2f4d27221 */ /* 0x040fe40000010100 */
[C---:B------:R-:W-:Y:S02]  /*3cd0*/  FADD.FTZ R211, -R244.reuse, R211 ;  /* 0x000000d3f4d37221 */ /* 0x040fe40000010100 */
[C---:B------:R-:W-:Y:S02]  /*3ce0*/  FADD.FTZ R212, -R244.reuse, R212 ;  /* 0x000000d4f4d47221 */ /* 0x040fe40000010100 */
[C---:B------:R-:W-:Y:S02]  /*3cf0*/  FADD.FTZ R213, -R244.reuse, R213 ;  /* 0x000000d5f4d57221 */ /* 0x040fe40000010100 */
[----:B------:R-:W-:Y:S02]  /*3d00*/  FADD.FTZ R214, -R244, R214 ;  /* 0x000000d6f4d67221 */ /* 0x000fe40000010100 */
[----:B------:R-:W-:-:S02]  /*3d10*/  FMUL.FTZ R208, R3, R208 ;  /* 0x000000d003d07220 */ /* 0x000fc40000410000 */
[----:B------:R-:W-:Y:S01]  /*3d20*/  FMUL.FTZ R209, R3, R209 ;  /* 0x000000d103d17220 */ /* 0x000fe20000410000 */
[----:B------:R-:W-:Y:S01]  /*3d30*/  F2FP.BF16.PACK_AB R203, R207, R206 ;  /* 0x000000cecfcb723e */ /* 0x000fe200000010ff */
[C---:B------:R-:W-:Y:S01]  /*3d40*/  FMUL.FTZ R229, R3.reuse, R222 ;  /* 0x000000de03e57220 */ /* 0x040fe20000410000 */
[----:B------:R1:W-:Y:S01]  /*3d50*/  STG.E.128 [R204.64], R196 ;  /* 0x000000c4cc007986 */ /* 0x0003e2000c101d04 */
[C---:B------:R-:W-:Y:S02]  /*3d60*/  FMUL.FTZ R230, R3.reuse, R223 ;  /* 0x000000df03e67220 */ /* 0x040fe40000410000 */
[C---:B------:R-:W-:Y:S02]  /*3d70*/  FMUL.FTZ R231, R3.reuse, R224 ;  /* 0x000000e003e77220 */ /* 0x040fe40000410000 */
[C---:B------:R-:W-:Y:S02]  /*3d80*/  FMUL.FTZ R232, R3.reuse, R225 ;  /* 0x000000e103e87220 */ /* 0x040fe40000410000 */
[----:B------:R-:W-:-:S02]  /*3d90*/  FMUL.FTZ R222, R3, R226 ;  /* 0x000000e203de7220 */ /* 0x000fc40000410000 */
[----:B------:R-:W-:-:S04]  /*3da0*/  IMAD.WIDE.U32 R206, R245, R243, c[0x0][0x208] ;  /* 0x00008200f5ce7625 */ /* 0x000fc800078e00f3 */
        /* <DEDUP_REMOVED lines=11> */
[----:B------:R-:W-:-:S02]  /*3e60*/  FFMA.FTZ R3, R165, R220, R81 ;  /* 0x000000dca5037223 */ /* 0x000fc40000010051 */
[----:B------:R-:W-:Y:S02]  /*3e70*/  FFMA.FTZ R217, R124, R208, R36 ;  /* 0x000000d07cd97223 */ /* 0x000fe40000010024 */
[----:B-1----:R-:W-:Y:S01]  /*3e80*/  FFMA.FTZ R204, R125, R209, R37 ;  /* 0x000000d17dcc7223 */ /* 0x002fe20000010025 */
[----:B------:R1:W-:Y:S01]  /*3e90*/  STG.E.128 [R206.64], R200 ;  /* 0x000000c8ce007986 */ /* 0x0003e2000c101d04 */
[----:B------:R-:W-:Y:S01]  /*3ea0*/  F2FP.BF16.PACK_AB R198, R3, R216 ;  /* 0x000000d803c6723e */ /* 0x000fe200000010ff */
[----:B------:R-:W-:Y:S02]  /*3eb0*/  FFMA.FTZ R3, R128, R229, R40 ;  /* 0x000000e580037223 */ /* 0x000fe40000010028 */
[----:B------:R-:W-:Y:S02]  /*3ec0*/  FFMA.FTZ R205, R173, R230, R89 ;  /* 0x000000e6adcd7223 */ /* 0x000fe40000010059 */
[----:B------:R-:W-:Y:S02]  /*3ed0*/  FFMA.FTZ R215, R160, R215, R76 ;  /* 0x000000d7a0d77223 */ /* 0x000fe4000001004c */
[----:B------:R-:W-:-:S02]  /*3ee0*/  FFMA.FTZ R218, R162, R218, R78 ;  /* 0x000000daa2da7223 */ /* 0x000fc4000001004e */
[----:B------:R-:W-:Y:S02]  /*3ef0*/  FFMA.FTZ R219, R163, R219, R79 ;  /* 0x000000dba3db7223 */ /* 0x000fe4000001004f */
[----:B------:R-:W-:Y:S01]  /*3f00*/  FFMA.FTZ R216, R131, R232, R43 ;  /* 0x000000e883d87223 */ /* 0x000fe2000001002b */
[----:B-1----:R-:W-:Y:S01]  /*3f10*/  F2FP.BF16.PACK_AB R200, R204, R217 ;  /* 0x000000d9ccc8723e */ /* 0x002fe200000010ff */
        /* <DEDUP_REMOVED lines=21> */
[----:B------:R-:W-:Y:S02]  /*4070*/  F2FP.BF16.PACK_AB R205, R208, R205 ;  /* 0x000000cdd0cd723e */ /* 0x000fe400000010ff */
[----:B------:R-:W-:-:S02]  /*4080*/  F2FP.BF16.PACK_AB R204, R209, R204 ;  /* 0x000000ccd1cc723e */ /* 0x000fc400000010ff */
[----:B------:R-:W-:Y:S02]  /*4090*/  F2FP.BF16.PACK_AB R208, R210, R3 ;  /* 0x00000003d2d0723e */ /* 0x000fe400000010ff */
[----:B------:R-:W-:Y:S01]  /*40a0*/  F2FP.BF16.PACK_AB R209, R216, R211 ;  /* 0x000000d3d8d1723e */ /* 0x000fe200000010ff */
[-C--:B------:R-:W-:Y:S01]  /*40b0*/  FFMA.FTZ R211, R138, R214.reuse, R50 ;  /* 0x000000d68ad37223 */ /* 0x080fe20000010032 */
[----:B------:R-:W-:Y:S01]  /*40c0*/  F2FP.BF16.PACK_AB R210, R218, R215 ;  /* 0x000000d7dad2723e */ /* 0x000fe200000010ff */
[----:B------:R-:W-:Y:S02]  /*40d0*/  FFMA.FTZ R215, R182, R214, R98 ;  /* 0x000000d6b6d77223 */ /* 0x000fe40000010062 */
[----:B------:R-:W-:Y:S02]  /*40e0*/  FFMA.FTZ R221, R166, R221, R82 ;  /* 0x000000dda6dd7223 */ /* 0x000fe40000010052 */
[----:B------:R-:W-:Y:S02]  /*40f0*/  FFMA.FTZ R228, R167, R228, R83 ;  /* 0x000000e4a7e47223 */ /* 0x000fe40000010053 */
        /* <DEDUP_REMOVED lines=13> */
[----:B------:R-:W-:Y:S01]  /*41d0*/  IMAD.WIDE.U32 R216, R245, R243, c[0x0][0x210] ;  /* 0x00008400f5d87625 */ /* 0x000fe200078e00f3 */
[----:B------:R-:W-:Y:S02]  /*41e0*/  F2FP.BF16.PACK_AB R207, R232, R207 ;  /* 0x000000cfe8cf723e */ /* 0x000fe400000010ff */
[----:B------:R-:W-:Y:S01]  /*41f0*/  F2FP.BF16.PACK_AB R212, R223, R222 ;  /* 0x000000dedfd4723e */ /* 0x000fe200000010ff */
[----:B------:R-:W-:Y:S01]  /*4200*/  IMAD.WIDE.U32 R218, R250, R243, c[0x0][0x208] ;  /* 0x00008200fada7625 */ /* 0x000fe200078e00f3 */
[----:B------:R-:W-:-:S03]  /*4210*/  F2FP.BF16.PACK_AB R215, R0, R215 ;  /* 0x000000d700d7723e */ /* 0x000fc600000010ff */
[-C--:B------:R-:W-:Y:S01]  /*4220*/  IMAD.WIDE.U32 R250, R250, R243.reuse, c[0x0][0x210] ;  /* 0x00008400fafa7625 */ /* 0x080fe200078e00f3 */
[----:B------:R-:W-:Y:S01]  /*4230*/  F2FP.BF16.PACK_AB R213, R213, R224 ;  /* 0x000000e0d5d5723e */ /* 0x000fe200000010ff */
[----:B------:R0:W-:Y:S02]  /*4240*/  STG.E.128 [R216.64], R196 ;  /* 0x000000c4d8007986 */ /* 0x0001e4000c101d04 */
[----:B------:R-:W-:-:S04]  /*4250*/  IMAD.WIDE.U32 R220, R247, R243, c[0x0][0x208] ;  /* 0x00008200f7dc7625 */ /* 0x000fc800078e00f3 */
[----:B------:R-:W-:Y:S01]  /*4260*/  IMAD.WIDE.U32 R222, R247, R243, c[0x0][0x210] ;  /* 0x00008400f7de7625 */ /* 0x000fe200078e00f3 */
[----:B------:R-:W-:Y:S01]  /*4270*/  MOV R243, 0x4 ;  /* 0x0000000400f37802 */ /* 0x000fe20000000f00 */
[----:B------:R0:W-:Y:S04]  /*4280*/  STG.E.128 [R218.64], R200 ;  /* 0x000000c8da007986 */ /* 0x0001e8000c101d04 */
[----:B------:R0:W-:Y:S01]  /*4290*/  STG.E.128 [R250.64], R204 ;  /* 0x000000ccfa007986 */ /* 0x0001e2000c101d04 */
[----:B------:R-:W-:-:S03]  /*42a0*/  IMAD R2, R243, c[0x0][0x160], R2 ;  /* 0x00005800f3027a24 */ /* 0x000fc600078e0202 */
[----:B------:R0:W-:Y:S04]  /*42b0*/  STG.E.128 [R220.64], R208 ;  /* 0x000000d0dc007986 */ /* 0x0001e8000c101d04 */
[----:B------:R0:W-:Y:S01]  /*42c0*/  STG.E.128 [R222.64], R212 ;  /* 0x000000d4de007986 */ /* 0x0001e2000c101d04 */
[----:B------:R-:W-:-:S13]  /*42d0*/  ISETP.GE.AND P0, PT, R2, c[0x0][0x164], PT ;  /* 0x0000590002007a0c */ /* 0x000fda0003f06270 */
[----:B0----5:R-:W-:Y:S01]  /*42e0*/  @P0 CALL.REL.NOINC `(.L_x_16112) ;  /* 0x0000001000000944 */ /* 0x021fe20003c00000 */
[----:B------:R-:W-:Y:S05]  /*42f0*/  BRA `(.L_x_16113) ;  /* 0xffffc51000007947 */ /* 0x000fea000383ffff */
.L_x_16112:
[----:B------:R-:W-:Y:S05]  /*4300*/  EXIT ;  /* 0x000000000000794d */ /* 0x000fea0003800000 */
.L_x_16110:
[----:B0-----:R-:W-:Y:S01]  /*4310*/  HFMA2.MMA R3, -RZ, RZ, 0, 5.9604644775390625e-08 ;  /* 0x00000001ff037435 */ /* 0x001fe200000001ff */
[----:B------:R-:W-:Y:S02]  /*4320*/  MOV R252, 0x1f ;  /* 0x0000001f00fc7802 */ /* 0x000fe40000000f00 */
[----:B------:R-:W-:Y:S02]  /*4330*/  MOV R249, 0xffffffff ;  /* 0xffffffff00f97802 */ /* 0x000fe40000000f00 */
[----:B------:R-:W-:Y:S02]  /*4340*/  MOV R248, 0x4360 ;  /* 0x0000436000f87802 */ /* 0x000fe40000000f00 */
[----:B-----5:R-:W-:Y:S05]  /*4350*/  CALL.REL.NOINC `($__internal_33_$__cuda_sm70_shflsync_bfly_p) ;  /* 0x0000098000007944 */ /* 0x020fea0003c00000 */
[----:B-1----:R-:W-:Y:S05]  /*4360*/  BRA `(.L_x_16114) ;  /* 0xffffe51000007947 */ /* 0x002fea000383ffff */
.L_x_16111:
[----:B------:R-:W-:Y:S01]  /*4370*/  HFMA2.MMA R3, -RZ, RZ, 0, 1.1920928955078125e-07 ;  /* 0x00000002ff037435 */ /* 0x000fe200000001ff */
[----:B------:R-:W-:Y:S02]  /*4380*/  MOV R252, 0x1f ;  /* 0x0000001f00fc7802 */ /* 0x000fe40000000f00 */
[----:B------:R-:W-:Y:S02]  /*4390*/  MOV R249, 0xffffffff ;  /* 0xffffffff00f97802 */ /* 0x000fe40000000f00 */
[----:B------:R-:W-:-:S02]  /*43a0*/  MOV R248, 0x43c0 ;  /* 0x000043c000f87802 */ /* 0x000fc40000000f00 */
[----:B-----5:R-:W-:Y:S05]  /*43b0*/  CALL.REL.NOINC `($__internal_33_$__cuda_sm70_shflsync_bfly_p) ;  /* 0x0000092000007944 */ /* 0x020fea0003c00000 */
[----:B-1----:R-:W-:Y:S01]  /*43c0*/  FADD.FTZ R244, R244, R3 ;  /* 0x00000003f4f47221 */ /* 0x002fe20000010000 */
[----:B------:R-:W-:Y:S01]  /*43d0*/  HFMA2.MMA R3, -RZ, RZ, 0, 2.384185791015625e-07 ;  /* 0x00000004ff037435 */ /* 0x000fe200000001ff */
[----:B------:R-:W-:-:S02]  /*43e0*/  MOV R252, 0x1f ;  /* 0x0000001f00fc7802 */ /* 0x000fc40000000f00 */
[----:B------:R-:W-:Y:S02]  /*43f0*/  MOV R249, 0xffffffff ;  /* 0xffffffff00f97802 */ /* 0x000fe40000000f00 */
[----:B------:R-:W-:Y:S02]  /*4400*/  MOV R248, 0x4420 ;  /* 0x0000442000f87802 */ /* 0x000fe40000000f00 */
[----:B------:R-:W-:Y:S05]  /*4410*/  CALL.REL.NOINC `($__internal_33_$__cuda_sm70_shflsync_bfly_p) ;  /* 0x000008c000007944 */ /* 0x000fea0003c00000 */
[----:B-1----:R-:W-:Y:S01]  /*4420*/  FADD.FTZ R244, R244, R3 ;  /* 0x00000003f4f47221 */ /* 0x002fe20000010000 */
[----:B------:R-:W-:Y:S01]  /*4430*/  HFMA2.MMA R3, -RZ, RZ, 0, 4.76837158203125e-07 ;  /* 0x00000008ff037435 */ /* 0x000fe200000001ff */
[----:B------:R-:W-:Y:S02]  /*4440*/  MOV R252, 0x1f ;  /* 0x0000001f00fc7802 */ /* 0x000fe40000000f00 */
[----:B------:R-:W-:Y:S02]  /*4450*/  MOV R249, 0xffffffff ;  /* 0xffffffff00f97802 */ /* 0x000fe40000000f00 */
[----:B------:R-:W-:Y:S02]  /*4460*/  MOV R248, 0x4480 ;  /* 0x0000448000f87802 */ /* 0x000fe40000000f00 */
[----:B------:R-:W-:Y:S05]  /*4470*/  CALL.REL.NOINC `($__internal_33_$__cuda_sm70_shflsync_bfly_p) ;  /* 0x0000086000007944 */ /* 0x000fea0003c00000 */
[----:B-1----:R-:W-:Y:S01]  /*4480*/  FADD.FTZ R244, R244, R3 ;  /* 0x00000003f4f47221 */ /* 0x002fe20000010000 */
[----:B------:R-:W-:Y:S01]  /*4490*/  HFMA2.MMA R3, -RZ, RZ, 0, 9.5367431640625e-07 ;  /* 0x00000010ff037435 */ /* 0x000fe200000001ff */
[----:B------:R-:W-:-:S02]  /*44a0*/  MOV R252, 0x1f ;  /* 0x0000001f00fc7802 */ /* 0x000fc40000000f00 */
[----:B------:R-:W-:Y:S02]  /*44b0*/  MOV R249, 0xffffffff ;  /* 0xffffffff00f97802 */ /* 0x000fe40000000f00 */
[----:B------:R-:W-:Y:S02]  /*44c0*/  MOV R248, 0x44e0 ;  /* 0x000044e000f87802 */ /* 0x000fe40000000f00 */
[----:B------:R-:W-:Y:S05]  /*44d0*/  CALL.REL.NOINC `($__internal_33_$__cuda_sm70_shflsync_bfly_p) ;  /* 0x0000080000007944 */ /* 0x000fea0003c00000 */
[----:B-1----:R-:W-:Y:S01]  /*44e0*/  FADD.FTZ R3, R244, R3 ;  /* 0x00000003f4037221 */ /* 0x002fe20000010000 */
[----:B------:R-:W-:Y:S02]  /*44f0*/  MOV R252, 0x1f ;  /* 0x0000001f00fc7802 */ /* 0x000fe40000000f00 */
[----:B------:R-:W-:Y:S01]  /*4500*/  MOV R249, 0xffffffff ;  /* 0xffffffff00f97802 */ /* 0x000fe20000000f00 */
[----:B------:R-:W-:Y:S01]  /*4510*/  FMUL.FTZ R251, R3, c[0x0][0x1e0] ;  /* 0x0000780003fb7a20 */ /* 0x000fe20000410000 */
[----:B------:R-:W-:-:S03]  /*4520*/  MOV R248, 0x4b50 ;  /* 0x00004b5000f87802 */ /* 0x000fc60000000f00 */
        /* <DEDUP_REMOVED lines=96> */
[----:B------:R-:W-:-:S06]  /*4b30*/  HFMA2.MMA R3, -RZ, RZ, 0, 5.9604644775390625e-08 ;  /* 0x00000001ff037435 */ /* 0x000fcc00000001ff */
[----:B------:R-:W-:Y:S05]  /*4b40*/  CALL.REL.NOINC `($__internal_33_$__cuda_sm70_shflsync_bfly_p) ;  /* 0x0000019000007944 */ /* 0x000fea0003c00000 */
[----:B-1----:R-:W-:Y:S01]  /*4b50*/  FADD.FTZ R244, R244, R3 ;  /* 0x00000003f4f47221 */ /* 0x002fe20000010000 */
[----:B------:R-:W-:Y:S01]  /*4b60*/  HFMA2.MMA R3, -RZ, RZ, 0, 1.1920928955078125e-07 ;  /* 0x00000002ff037435 */ /* 0x000fe200000001ff */
[----:B------:R-:W-:Y:S02]  /*4b70*/  MOV R252, 0x1f ;  /* 0x0000001f00fc7802 */ /* 0x000fe40000000f00 */
[----:B------:R-:W-:Y:S02]  /*4b80*/  MOV R249, 0xffffffff ;  /* 0xffffffff00f97802 */ /* 0x000fe40000000f00 */
[----:B------:R-:W-:Y:S02]  /*4b90*/  MOV R248, 0x4bb0 ;  /* 0x00004bb000f87802 */ /* 0x000fe40000000f00 */
[----:B------:R-:W-:Y:S05]  /*4ba0*/  CALL.REL.NOINC `($__internal_33_$__cuda_sm70_shflsync_bfly_p) ;  /* 0x0000013000007944 */ /* 0x000fea0003c00000 */
[----:B-1----:R-:W-:Y:S01]  /*4bb0*/  FADD.FTZ R244, R244, R3 ;  /* 0x00000003f4f47221 */ /* 0x002fe20000010000 */
[----:B------:R-:W-:Y:S01]  /*4bc0*/  HFMA2.MMA R3, -RZ, RZ, 0, 2.384185791015625e-07 ;  /* 0x00000004ff037435 */ /* 0x000fe200000001ff */
[----:B------:R-:W-:Y:S02]  /*4bd0*/  MOV R252, 0x1f ;  /* 0x0000001f00fc7802 */ /* 0x000fe40000000f00 */
[----:B------:R-:W-:-:S02]  /*4be0*/  MOV R249, 0xffffffff ;  /* 0xffffffff00f97802 */ /* 0x000fc40000000f00 */
        /* <DEDUP_REMOVED lines=10> */
[----:B------:R-:W-:Y:S02]  /*4c90*/  MOV R252, 0x1f ;  /* 0x0000001f00fc7802 */ /* 0x000fe40000000f00 */
[----:B------:R-:W-:-:S02]  /*4ca0*/  MOV R249, 0xffffffff ;  /* 0xffffffff00f97802 */ /* 0x000fc40000000f00 */
[----:B------:R-:W-:Y:S02]  /*4cb0*/  MOV R248, 0x4cd0 ;  /* 0x00004cd000f87802 */ /* 0x000fe40000000f00 */
[----:B------:R-:W-:Y:S05]  /*4cc0*/  CALL.REL.NOINC `($__internal_33_$__cuda_sm70_shflsync_bfly_p) ;  /* 0x0000001000007944 */ /* 0x000fea0003c00000 */
[----:B-1----:R-:W-:Y:S05]  /*4cd0*/  BRA `(.L_x_16115) ;  /* 0xffffe2e000007947 */ /* 0x002fea000383ffff */
        .weak           $__internal_33_$__cuda_sm70_shflsync_bfly_p
        .type           $__internal_33_$__cuda_sm70_shflsync_bfly_p,@function
        .size           $__internal_33_$__cuda_sm70_shflsync_bfly_p,(.L_x_39477 - $__internal_33_$__cuda_sm70_shflsync_bfly_p)
$__internal_33_$__cuda_sm70_shflsync_bfly_p:
[----:B------:R-:W-:Y:S04]  /*4ce0*/  WARPSYNC R249 ;  /* 0x000000f900007348 */ /* 0x000fe80003800000 */
[----:B------:R0:W1:Y:S02]  /*4cf0*/  SHFL.BFLY PT, R3, R244, R3, R252 ;  /* 0x0c000003f4037389 */ /* 0x00006400000e00fc */
[----:B0-----:R-:W-:-:S06]  /*4d00*/  HFMA2.MMA R249, -RZ, RZ, 0, 0 ;  /* 0x00000000fff97435 */ /* 0x001fcc00000001ff */
[----:B------:R-:W-:Y:S05]  /*4d10*/  RET.REL.NODEC R248 `(_ZN10layer_norm31ln_parallel_residual_fwd_kernelINS_13Kernel_traitsIf13__nv_bfloat16fS2_fjLj1536ELj1ELj4ELj1ELj16ENS_18Kernel_traits_baseILj1536EfS2_fS2_fjLj128EEEEELb0ELb0ELb1EEEvNS_9FwdParamsE) ;  /* 0xffffb2e0f8007950 */ /* 0x000fea0003c3ffff */
.L_x_16116:
        /* <DEDUP_REMOVED lines=14> */
.L_x_39477:


//--------------------- .text._ZN10layer_norm31ln_parallel_residual_fwd_kernelINS_13Kernel_traitsIf13__nv_bfloat16fS2_fjLj1536ELj1ELj4ELj1ELj16ENS_18Kernel_traits_baseILj1536EfS2_fS2_fjLj128EEEEELb0ELb1ELb0EEEvNS_9FwdParamsE --------------------------
	.section	.text._ZN10layer_norm31ln_parallel_residual_fwd_kernelINS_13Kernel_traitsIf13__nv_bfloat16fS2_fjLj1536ELj1ELj4ELj1ELj16ENS_18Kernel_traits_baseILj1536EfS2_fS2_fjLj128EEEEELb0ELb1ELb0EEEvNS_9FwdParamsE,"ax",@progbits
	.sectioninfo	@"SHI_REGISTERS=180"
	.align	128
        .global         _ZN10layer_norm31ln_parallel_residual_fwd_kernelINS_13Kernel_traitsIf13__nv_bfloat16fS2_fjLj1536ELj1ELj4ELj1ELj16ENS_18Kernel_traits_baseILj1536EfS2_fS2_fjLj128EEEEELb0ELb1ELb0EEEvNS_9FwdParamsE
        .type           _ZN10layer_norm31ln_parallel_residual_fwd_kernelINS_13Kernel_traitsIf13__nv_bfloat16fS2_fjLj1536ELj1ELj4ELj1ELj16ENS_18Kernel_traits_baseILj1536EfS2_fS2_fjLj128EEEEELb0ELb1ELb0EEEvNS_9FwdParamsE,@function
        .size           _ZN10layer_norm31ln_parallel_residual_fwd_kernelINS_13Kernel_traitsIf13__nv_bfloat16fS2_fjLj1536ELj1ELj4ELj1ELj16ENS_18Kernel_traits_baseILj1536EfS2_fS2_fjLj128EEEEELb0ELb1ELb0EEEvNS_9FwdParamsE,(.L_x_39478 - _ZN10layer_norm31ln_parallel_residual_fwd_kernelINS_13Kernel_traitsIf13__nv_bfloat16fS2_fjLj1536ELj1ELj4ELj1ELj16ENS_18Kernel_traits_baseILj1536EfS2_fS2_fjLj128EEEEELb0ELb1ELb0EEEvNS_9FwdParamsE)
        .other          _ZN10layer_norm31ln_parallel_residual_fwd_kernelINS_13Kernel_traitsIf13__nv_bfloat16fS2_fjLj1536ELj1ELj4ELj1ELj16ENS_18Kernel_traits_baseILj1536EfS2_fS2_fjLj128EEEEELb0ELb1ELb0EEEvNS_9FwdParamsE,@"STO_CUDA_ENTRY STV_DEFAULT"
_ZN10layer_norm31ln_parallel_residual_fwd_kernelINS_13Kernel_traitsIf13__nv_bfloat16fS2_fjLj1536ELj1ELj4ELj1ELj16ENS_18Kernel_traits_baseILj1536EfS2_fS2_fjLj128EEEEELb0ELb1ELb0EEEvNS_9FwdParamsE:
.text._ZN10layer_norm31ln_parallel_residual_fwd_kernelINS_13Kernel_traitsIf13__nv_bfloat16fS2_fjLj1536ELj1ELj4ELj1ELj16ENS_18Kernel_traits_baseILj1536EfS2_fS2_fjLj128EEEEELb0ELb1ELb0EEEvNS_9FwdParamsE:
        /* <DEDUP_REMOVED lines=36> */
.L_x_16118:
[----:B-1----:R-:W-:Y:S05]  /*0240*/  BSYNC B0 ;  /* 0x0000000000007941 */ /* 0x002fea0003800000 */
.L_x_16117:
[----:B------:R-:W-:Y:S01]  /*0250*/  BSSY B0, `(.L_x_16119) ;  /* 0x0000011000007945 */ /* 0x000fe20003800000 */
[----:B------:R-:W-:Y:S05]  /*0260*/  @!P6 BRA `(.L_x_16120) ;  /* 0x000000f00000e947 */ /* 0x000fea0003800000 */
[----:B------:R-:W-:Y:S01]  /*0270*/  ISETP.NE.U32.AND P1, PT, RZ, c[0x0][0x218], PT ;  /* 0x00008600ff007a0c */ /* 0x000fe20003f25070 */
[----:B------:R-:W-:Y:S01]  /*0280*/  CS2R R22, SRZ ;  /* 0x0000000000167805 */ /* 0x000fe2000001ff00 */
[----:B------:R-:W-:Y:S01]  /*0290*/  MOV R37, 0x20 ;  /* 0x0000002000257802 */ /* 0x000fe20000000f00 */
[----:B0-----:R-:W-:Y:S01]  /*02a0*/  CS2R R20, SRZ ;  /* 0x0000000000147805 */ /* 0x001fe2000001ff00 */
        /* <DEDUP_REMOVED lines=11> */
.L_x_16120:
[----:B------:R-:W-:Y:S05]  /*0360*/  BSYNC B0 ;  /* 0x0000000000007941 */ /* 0x000fea0003800000 */
.L_x_16119:
[----:B------:R-:W-:Y:S01]  /*0370*/  BSSY B0, `(.L_x_16121) ;  /* 0x0000011000007945 */ /* 0x000fe20003800000 */
[----:B------:R-:W-:Y:S05]  /*0380*/  @!P5 BRA `(.L_x_16122) ;  /* 0x000000f00000d947 */ /* 0x000fea0003800000 */
[----:B------:R-:W-:Y:S01]  /*0390*/  ISETP.NE.U32.AND P1, PT, RZ, c[0x0][0x218], PT ;  /* 0x00008600ff007a0c */ /* 0x000fe20003f25070 */
[----:B------:R-:W-:Y:S01]  /*03a0*/  HFMA2.MMA R53, -RZ, RZ, 0, 1.9073486328125e-06 ;  /* 0x00000020ff357435 */ /* 0x000fe200000001ff */
[----:B------:R-:W-:Y:S01]  /*03b0*/  CS2R R38, SRZ ;  /* 0x0000000000267805 */ /* 0x000fe2000001ff00 */
[----:B0-----:R-:W-:Y:S01]  /*03c0*/  CS2R R36, SRZ ;  /* 0x0000000000247805 */ /* 0x001fe2000001ff00 */
        /* <DEDUP_REMOVED lines=10> */
[----:B------:R-:W-:-:S03]  /*0470*/  IADD3 R88, R88, 0x20, RZ ;  /* 0x0000002058587810 */ /* 0x000fc60007ffe0ff */
.L_x_16122:
[----:B------:R-:W-:Y:S05]  /*0480*/  BSYNC B0 ;  /* 0x0000000000007941 */ /* 0x000fea0003800000 */
.L_x_16121:
        /* <DEDUP_REMOVED lines=17> */
.L_x_16124:
[----:B------:R-:W-:Y:S05]  /*05a0*/  BSYNC B0 ;  /* 0x0000000000007941 */ /* 0x000fea0003800000 */
.L_x_16123:
        /* <DEDUP_REMOVED lines=17> */
.L_x_16126:
[----:B------:R-:W-:Y:S05]  /*06c0*/  BSYNC B0 ;  /* 0x0000000000007941 */ /* 0x000fea0003800000 */
.L_x_16125:
[----:B------:R-:W-:Y:S01]  /*06d0*/  ISETP.GE.U32.AND P1, PT, R0, 0xc0, PT ;  /* 0x000000c00000780c */ /* 0x000fe20003f26070 */
[----:B------:R-:W-:Y:S01]  /*06e0*/  BSSY B0, `(.L_x_16127) ;  /* 0x0000013000007945 */ /* 0x000fe20003800000 */
[----:B0-----:R-:W-:-:S04]  /*06f0*/  SHF.R.U32.HI R2, RZ, 0x5, R86 ;  /* 0x00000005ff027819 */ /* 0x001fc80000011656 */
[----:B------:R-:W-:Y:S02]  /*0700*/  LEA R102, R87, R2, 0x2 ;  /* 0x0000000257667211 */ /* 0x000fe400078e10ff */
[----:B------:R-:W-:-:S05]  /*0710*/  P2R R2, PR, RZ, 0x2 ;  /* 0x00000002ff027803 */ /* 0x000fca0000000000 */
[----:B------:R-:W-:Y:S05]  /*0720*/  @!P1 BRA `(.L_x_16128) ;  /* 0x000000e000009947 */ /* 0x000fea0003800000 */
[----:B------:R-:W-:Y:S01]  /*0730*/  ISETP.NE.U32.AND P1, PT, RZ, c[0x0][0x218], PT ;  /* 0x00008600ff007a0c */ /* 0x000fe20003f25070 */
[----:B------:R-:W-:Y:S01]  /*0740*/  CS2R R86, SRZ ;  /* 0x0000000000567805 */ /* 0x000fe2000001ff00 */
[----:B------:R-:W-:Y:S01]  /*0750*/  MOV R3, 0x20 ;  /* 0x0000002000037802 */ /* 0x000fe20000000f00 */
[----:B------:R-:W-:Y:S01]  /*0760*/  CS2R R84, SRZ ;  /* 0x0000000000547805 */ /* 0x000fe2000001ff00 */
[----:B------:R-:W-:Y:S01]  /*0770*/  ISETP.NE.AND.EX P1, PT, RZ, c[0x0][0x21c], PT, P1 ;  /* 0x00008700ff007a0c */ /* 0x000fe20003f25310 */
[----:B------:R-:W-:Y:S02]  /*0780*/  CS2R R90, SRZ ;  /* 0x00000000005a7805 */ /* 0x000fe4000001ff00 */
[----:B------:R-:W-:-:S05]  /*0790*/  IMAD.WIDE.U32 R2, R88, R3, c[0x0][0x1b0] ;  /* 0x00006c0058027625 */ /* 0x000fca00078e0003 */
[----:B------:R0:W5:Y:S04]  /*07a0*/  LDG.E.128 R92, [R2.64] ;  /* 0x00000004025c7981 */ /* 0x000168000c1e1d00 */
[----:B------:R0:W5:Y:S01]  /*07b0*/  LDG.E.128 R96, [R2.64+0x10] ;  /* 0x0000100402607981 */ /* 0x000162000c1e1d00 */
[----:B------:R-:W-:-:S04]  /*07c0*/  @P1 LEA R100, P2, R88, c[0x0][0x218], 0x5 ;  /* 0x0000860058641a11 */ /* 0x000fc800078428ff */
[----:B------:R-:W-:Y:S02]  /*07d0*/  @P1 LEA.HI.X R101, R88, c[0x0][0x21c], RZ, 0x5, P2 ;  /* 0x0000870058651a11 */ /* 0x000fe400010f2cff */
[----:B------:R-:W-:-:S03]  /*07e0*/  CS2R R88, SRZ ;  /* 0x0000000000587805 */ /* 0x000fc6000001ff00 */
[----:B------:R0:W5:Y:S04]  /*07f0*/  @P1 LDG.E.128 R84, [R100.64] ;  /* 0x0000000464541981 */ /* 0x000168000c1e1d00 */
[----:B------:R0:W5:Y:S02]  /*0800*/  @P1 LDG.E.128 R88, [R100.64+0x10] ;  /* 0x0000100464581981 */ /* 0x000164000c1e1d00 */
.L_x_16128:
[----:B------:R-:W-:Y:S05]  /*0810*/  BSYNC B0 ;  /* 0x0000000000007941 */ /* 0x000fea0003800000 */
.L_x_16127:
[----:B------:R-:W-:-:S13]  /*0820*/  ISETP.GE.AND P1, PT, R102, c[0x0][0x164], PT ;  /* 0x0000590066007a0c */ /* 0x000fda0003f26270 */
[----:B------:R-:W-:Y:S05]  /*0830*/  @P1 EXIT ;  /* 0x000000000000194d */ /* 0x000fea0003800000 */
[----:B0-----:R-:W-:Y:S01]  /*0840*/  MOV R2, R102 ;  /* 0x0000006600027202 */ /* 0x001fe20000000f00 */
[----:B------:R-:W-:-:S03]  /*0850*/  ULDC.U8 UR6, c[0x0][0x1f0] ;  /* 0x00007c0000067ab9 */ /* 0x000fc60000000000 */
.L_x_16252:
        /* <DEDUP_REMOVED lines=30> */
.L_x_16131:
[----:B0----5:R-:W-:-:S05]  /*0a40*/  PRMT R133, RZ, 0x5410, R160 ;  /* 0x00005410ff857816 */ /* 0x021fca00000000a0 */
[----:B------:R-:W-:-:S04]  /*0a50*/  FADD.FTZ R132, R133, R132 ;  /* 0x0000008485847221 */ /* 0x000fc80000010000 */
[----:B------:R-:W-:Y:S02]  /*0a60*/  @P1 FADD.FTZ R132, R100, R132 ;  /* 0x0000008464841221 */ /* 0x000fe40000010000 */
.L_x_16132:
[----:B------:R-:W-:Y:S01]  /*0a70*/  PRMT R133, RZ, 0x7610, R164 ;  /* 0x00007610ff857816 */ /* 0x000fe200000000a4 */
[----:B------:R-:W-:Y:S05]  /*0a80*/  @P2 BRA `(.L_x_16133) ;  /* 0x0000003000002947 */ /* 0x000fea0003800000 */
[----:B------:R-:W-:Y:S05]  /*0a90*/  @!P1 BRA `(.L_x_16134) ;  /* 0x0000005000009947 */ /* 0x000fea0003800000 */
[----:B-----5:R-:W-:Y:S01]  /*0aa0*/  FADD.FTZ R133, R101, R133 ;  /* 0x0000008565857221 */ /* 0x020fe20000010000 */
[----:B------:R-:W-:Y:S05]  /*0ab0*/  BRA `(.L_x_16134) ;  /* 0x0000003000007947 */ /* 0x000fea0003800000 */
.L_x_16133:
[----:B-----5:R-:W-:-:S05]  /*0ac0*/  PRMT R134, RZ, 0x7610, R160 ;  /* 0x00007610ff867816 */ /* 0x020fca00000000a0 */
[----:B------:R-:W-:-:S04]  /*0ad0*/  FADD.FTZ R133, R134, R133 ;  /* 0x0000008586857221 */ /* 0x000fc80000010000 */
[----:B------:R-:W-:Y:S02]  /*0ae0*/  @P1 FADD.FTZ R133, R101, R133 ;  /* 0x0000008565851221 */ /* 0x000fe40000010000 */
.L_x_16134:
[----:B------:R-:W-:Y:S01]  /*0af0*/  PRMT R134, RZ, 0x5410, R165 ;  /* 0x00005410ff867816 */ /* 0x000fe200000000a5 */
[----:B------:R-:W-:Y:S05]  /*0b00*/  @P2 BRA `(.L_x_16135) ;  /* 0x0000003000002947 */ /* 0x000fea0003800000 */
[----:B------:R-:W-:Y:S05]  /*0b10*/  @!P1 BRA `(.L_x_16136) ;  /* 0x0000005000009947 */ /* 0x000fea0003800000 */
[----:B-----5:R-:W-:Y:S01]  /*0b20*/  FADD.FTZ R134, R102, R134 ;  /* 0x0000008666867221 */ /* 0x020fe20000010000 */
[----:B------:R-:W-:Y:S05]  /*0b30*/  BRA `(.L_x_16136) ;  /* 0x0000003000007947 */ /* 0x000fea0003800000 */
.L_x_16135:
[----:B-----5:R-:W-:-:S05]  /*0b40*/  PRMT R135, RZ, 0x5410, R161 ;  /* 0x00005410ff877816 */ /* 0x020fca00000000a1 */
[----:B------:R-:W-:-:S04]  /*0b50*/  FADD.FTZ R134, R135, R134 ;  /* 0x0000008687867221 */ /* 0x000fc80000010000 */
[----:B------:R-:W-:Y:S02]  /*0b60*/  @P1 FADD.FTZ R134, R102, R134 ;  /* 0x0000008666861221 */ /* 0x000fe40000010000 */
.L_x_16136:
[----:B------:R-:W-:Y:S01]  /*0b70*/  PRMT R135, RZ, 0x7610, R165 ;  /* 0x00007610ff877816 */ /* 0x000fe200000000a5 */
[----:B------:R-:W-:Y:S05]  /*0b80*/  @P2 BRA `(.L_x_16137) ;  /* 0x0000003000002947 */ /* 0x000fea0003800000 */
[----:B------:R-:W-:Y:S05]  /*0b90*/  @!P1 BRA `(.L_x_16138) ;  /* 0x0000005000009947 */ /* 0x000fea0003800000 */
[----:B-----5:R-:W-:Y:S01]  /*0ba0*/  FADD.FTZ R135, R103, R135 ;  /* 0x0000008767877221 */ /* 0x020fe20000010000 */
[----:B------:R-:W-:Y:S05]  /*0bb0*/  BRA `(.L_x_16138) ;  /* 0x0000003000007947 */ /* 0x000fea0003800000 */
.L_x_16137:
[----:B-----5:R-:W-:-:S05]  /*0bc0*/  PRMT R136, RZ, 0x7610, R161 ;  /* 0x00007610ff887816 */ /* 0x020fca00000000a1 */
[----:B------:R-:W-:-:S04]  /*0bd0*/  FADD.FTZ R135, R136, R135 ;  /* 0x0000008788877221 */ /* 0x000fc80000010000 */
[----:B------:R-:W-:Y:S02]  /*0be0*/  @P1 FADD.FTZ R135, R103, R135 ;  /* 0x0000008767871221 */ /* 0x000fe40000010000 */
.L_x_16138:
[----:B------:R-:W-:Y:S01]  /*0bf0*/  PRMT R136, RZ, 0x5410, R166 ;  /* 0x00005410ff887816 */ /* 0x000fe200000000a6 */
[----:B------:R-:W-:Y:S05]  /*0c00*/  @P2 BRA `(.L_x_16139) ;  /* 0x0000003000002947 */ /* 0x000fea0003800000 */
[----:B------:R-:W-:Y:S05]  /*0c10*/  @!P1 BRA `(.L_x_16140) ;  /* 0x0000005000009947 */ /* 0x000fea0003800000 */
[----:B-----5:R-:W-:Y:S01]  /*0c20*/  FADD.FTZ R136, R104, R136 ;  /* 0x0000008868887221 */ /* 0x020fe20000010000 */
[----:B------:R-:W-:Y:S05]  /*0c30*/  BRA `(.L_x_16140) ;  /* 0x0000003000007947 */ /* 0x000fea0003800000 */
.L_x_16139:
[----:B-----5:R-:W-:-:S05]  /*0c40*/  PRMT R137, RZ, 0x5410, R162 ;  /* 0x00005410ff897816 */ /* 0x020fca00000000a2 */
[----:B------:R-:W-:-:S04]  /*0c50*/  FADD.FTZ R136, R137, R136 ;  /* 0x0000008889887221 */ /* 0x000fc80000010000 */
[----:B------:R-:W-:Y:S02]  /*0c60*/  @P1 FADD.FTZ R136, R104, R136 ;  /* 0x0000008868881221 */ /* 0x000fe40000010000 */
.L_x_16140:
[----:B------:R-:W-:Y:S01]  /*0c70*/  PRMT R137, RZ, 0x7610, R166 ;  /* 0x00007610ff897816 */ /* 0x000fe200000000a6 */
[----:B------:R-:W-:Y:S05]  /*0c80*/  @P2 BRA `(.L_x_16141) ;  /* 0x0000003000002947 */ /* 0x000fea0003800000 */
[----:B------:R-:W-:Y:S05]  /*0c90*/  @!P1 BRA `(.L_x_16142) ;  /* 0x0000005000009947 */ /* 0x000fea0003800000 */
[----:B-----5:R-:W-:Y:S01]  /*0ca0*/  FADD.FTZ R137, R105, R137 ;  /* 0x0000008969897221 */ /* 0x020fe20000010000 */
[----:B------:R-:W-:Y:S05]  /*0cb0*/  BRA `(.L_x_16142) ;  /* 0x0000003000007947 */ /* 0x000fea0003800000 */
.L_x_16141:
[----:B-----5:R-:W-:-:S05]  /*0cc0*/  PRMT R138, RZ, 0x7610, R162 ;  /* 0x00007610ff8a7816 */ /* 0x020fca00000000a2 */
[----:B------:R-:W-:-:S04]  /*0cd0*/  FADD.FTZ R137, R138, R137 ;  /* 0x000000898a897221 */ /* 0x000fc80000010000 */
[----:B------:R-:W-:Y:S02]  /*0ce0*/  @P1 FADD.FTZ R137, R105, R137 ;  /* 0x0000008969891221 */ /* 0x000fe40000010000 */
.L_x_16142:
[----:B------:R-:W-:Y:S01]  /*0cf0*/  PRMT R138, RZ, 0x5410, R167 ;  /* 0x00005410ff8a7816 */ /* 0x000fe200000000a7 */
[----:B------:R-:W-:Y:S05]  /*0d00*/  @P2 BRA `(.L_x_16143) ;  /* 0x0000003000002947 */ /* 0x000fea0003800000 */
[----:B------:R-:W-:Y:S05]  /*0d10*/  @!P1 BRA `(.L_x_16144) ;  /* 0x0000005000009947 */ /* 0x000fea0003800000 */
[----:B-----5:R-:W-:Y:S01]  /*0d20*/  FADD.FTZ R138, R106, R138 ;  /* 0x0000008a6a8a7221 */ /* 0x020fe20000010000 */
[----:B------:R-:W-:Y:S05]  /*0d30*/  BRA `(.L_x_16144) ;  /* 0x0000003000007947 */ /* 0x000fea0003800000 */
.L_x_16143:
[----:B-----5:R-:W-:-:S05]  /*0d40*/  PRMT R139, RZ, 0x5410, R163 ;  /* 0x00005410ff8b7816 */ /* 0x020fca00000000a3 */
[----:B------:R-:W-:-:S04]  /*0d50*/  FADD.FTZ R138, R139, R138 ;  /* 0x0000008a8b8a7221 */ /* 0x000fc80000010000 */
[----:B------:R-:W-:Y:S02]  /*0d60*/  @P1 FADD.FTZ R138, R106, R138 ;  /* 0x0000008a6a8a1221 */ /* 0x000fe40000010000 */
.L_x_16144:
[----:B------:R-:W-:Y:S01]  /*0d70*/  PRMT R139, RZ, 0x7610, R167 ;  /* 0x00007610ff8b7816 */ /* 0x000fe200000000a7 */
[----:B------:R-:W-:Y:S05]  /*0d80*/  @P2 BRA `(.L_x_16145) ;  /* 0x0000003000002947 */ /* 0x000fea0003800000 */
[----:B------:R-:W-:Y:S05]  /*0d90*/  @!P1 BRA `(.L_x_16146) ;  /* 0x0000005000009947 */ /* 0x000fea0003800000 */
[----:B-----5:R-:W-:Y:S01]  /*0da0*/  FADD.FTZ R139, R107, R139 ;  /* 0x0000008b6b8b7221 */ /* 0x020fe20000010000 */
[----:B------:R-:W-:Y:S05]  /*0db0*/  BRA `(.L_x_16146) ;  /* 0x0000003000007947 */ /* 0x000fea0003800000 */
.L_x_16145:
[----:B-----5:R-:W-:-:S05]  /*0dc0*/  PRMT R158, RZ, 0x7610, R163 ;  /* 0x00007610ff9e7816 */ /* 0x020fca00000000a3 */
[----:B------:R-:W-:-:S04]  /*0dd0*/  FADD.FTZ R139, R158, R139 ;  /* 0x0000008b9e8b7221 */ /* 0x000fc80000010000 */
[----:B------:R-:W-:Y:S02]  /*0de0*/  @P1 FADD.FTZ R139, R107, R139 ;  /* 0x0000008b6b8b1221 */ /* 0x000fe40000010000 */
.L_x_16146:
[C---:B------:R-:W-:Y:S02]  /*0df0*/  LEA R158, P1, R3.reuse, c[0x0][0x188], 0x5 ;  /* 0x00006200039e7a11 */ /* 0x040fe400078228ff */
[C---:B------:R-:W-:Y:S02]  /*0e00*/  IADD3 R157, R3.reuse, 0x20, RZ ;  /* 0x00000020039d7810 */ /* 0x040fe40007ffe0ff */
[----:B------:R-:W-:-:S05]  /*0e10*/  LEA.HI.X R159, R3, c[0x0][0x18c], RZ, 0x5, P1 ;  /* 0x00006300039f7a11 */ /* 0x000fca00008f2cff */
[----:B------:R0:W-:Y:S04]  /*0e20*/  STG.E.128 [R158.64], R132 ;  /* 0x000000849e007986 */ /* 0x0001e8000c101d04 */
[----:B------:R0:W-:Y:S02]  /*0e30*/  STG.E.128 [R158.64+0x10], R136 ;  /* 0x000010889e007986 */ /* 0x0001e4000c101d04 */
.L_x_16130:
[----:B------:R-:W-:Y:S05]  /*0e40*/  BSYNC B0 ;  /* 0x0000000000007941 */ /* 0x000fea0003800000 */
.L_x_16129:
        /* <DEDUP_REMOVED lines=8> */
[----:B------:R-:W-:Y:S01]  /*0ed0*/  MOV R140, 0x10 ;  /* 0x00000010008c7802 */ /* 0x000fe20000000f00 */
[----:B-----5:R1:W5:Y:S01]  /*0ee0*/  @P2 LDG.E.128 R160, [R144.64] ;  /* 0x0000000490a02981 */ /* 0x020362000c1e1d00 */
[----:B------:R-:W-:-:S03]  /*0ef0*/  ISETP.NE.AND.EX P1, PT, RZ, c[0x0][0x184], PT, P1 ;  /* 0x00006100ff007a0c */ /* 0x000fc60003f25310 */
[----:B------:R-:W-:-:S05]  /*0f00*/  IMAD.WIDE.U32 R140, R157, R140, c[0x0][0x170] ;  /* 0x00005c009d8c7625 */ /* 0x000fca00078e008c */
[----:B------:R-:W2:Y:S05]  /*0f10*/  LDG.E.128 R164, [R140.64] ;  /* 0x000000048ca47981 */ /* 0x000eaa000c1e1d00 */
        /* <DEDUP_REMOVED lines=8> */
[----:B-1----:R-:W-:Y:S05]  /*0fa0*/  @!P1 BRA `(.L_x_16150) ;  /* 0x0000005000009947 */ /* 0x002fea0003800000 */
[----:B-----5:R-:W-:Y:S01]  /*0fb0*/  FADD.FTZ R140, R100, R140 ;  /* 0x0000008c648c7221 */ /* 0x020fe20000010000 */
[----:B------:R-:W-:Y:S05]  /*0fc0*/  BRA `(.L_x_16150) ;  /* 0x0000003000007947 */ /* 0x000fea0003800000 */
.L_x_16149:
[----:B-1---5:R-:W-:-:S05]  /*0fd0*/  PRMT R141, RZ, 0x5410, R160 ;  /* 0x00005410ff8d7816 */ /* 0x022fca00000000a0 */
[----:B------:R-:W-:-:S04]  /*0fe0*/  FADD.FTZ R140, R141, R140 ;  /* 0x0000008c8d8c7221 */ /* 0x000fc80000010000 */
[----:B------:R-:W-:Y:S02]  /*0ff0*/  @P1 FADD.FTZ R140, R100, R140 ;  /* 0x0000008c648c1221 */ /* 0x000fe40000010000 */
.L_x_16150:
[----:B------:R-:W-:Y:S01]  /*1000*/  PRMT R141, RZ, 0x7610, R164 ;  /* 0x00007610ff8d7816 */ /* 0x000fe200000000a4 */
[----:B------:R-:W-:Y:S05]  /*1010*/  @P2 BRA `(.L_x_16151) ;  /* 0x0000003000002947 */ /* 0x000fea0003800000 */
[----:B------:R-:W-:Y:S05]  /*1020*/  @!P1 BRA `(.L_x_16152) ;  /* 0x0000005000009947 */ /* 0x000fea0003800000 */
[----:B-----5:R-:W-:Y:S01]  /*1030*/  FADD.FTZ R141, R101, R141 ;  /* 0x0000008d658d7221 */ /* 0x020fe20000010000 */
[----:B------:R-:W-:Y:S05]  /*1040*/  BRA `(.L_x_16152) ;  /* 0x0000003000007947 */ /* 0x000fea0003800000 */
.L_x_16151:
[----:B-----5:R-:W-:-:S05]  /*1050*/  PRMT R142, RZ, 0x7610, R160 ;  /* 0x00007610ff8e7816 */ /* 0x020fca00000000a0 */
[----:B------:R-:W-:-:S04]  /*1060*/  FADD.FTZ R141, R142, R141 ;  /* 0x0000008d8e8d7221 */ /* 0x000fc80000010000 */
[----:B------:R-:W-:Y:S02]  /*1070*/  @P1 FADD.FTZ R141, R101, R141 ;  /* 0x0000008d658d1221 */ /* 0x000fe40000010000 */
.L_x_16152:
[----:B------:R-:W-:Y:S01]  /*1080*/  PRMT R142, RZ, 0x5410, R165 ;  /* 0x00005410ff8e7816 */ /* 0x000fe200000000a5 */
[----:B------:R-:W-:Y:S05]  /*1090*/  @P2 BRA `(.L_x_16153) ;  /* 0x0000003000002947 */ /* 0x000fea0003800000 */
[----:B------:R-:W-:Y:S05]  /*10a0*/  @!P1 BRA `(.L_x_16154) ;  /* 0x0000005000009947 */ /* 0x000fea0003800000 */
[----:B-----5:R-:W-:Y:S01]  /*10b0*/  FADD.FTZ R142, R102, R142 ;  /* 0x0000008e668e7221 */ /* 0x020fe20000010000 */
[----:B------:R-:W-:Y:S05]  /*10c0*/  BRA `(.L_x_16154) ;  /* 0x0000003000007947 */ /* 0x000fea0003800000 */
.L_x_16153:
[----:B-----5:R-:W-:-:S05]  /*10d0*/  PRMT R143, RZ, 0x5410, R161 ;  /* 0x00005410ff8f7816 */ /* 0x020fca00000000a1 */
[----:B------:R-:W-:-:S04]  /*10e0*/  FADD.FTZ R142, R143, R142 ;  /* 0x0000008e8f8e7221 */ /* 0x000fc80000010000 */
[----:B------:R-:W-:Y:S02]  /*10f0*/  @P1 FADD.FTZ R142, R102, R142 ;  /* 0x0000008e668e1221 */ /* 0x000fe40000010000 */
.L_x_16154:
[----:B------:R-:W-:Y:S01]  /*1100*/  PRMT R143, RZ, 0x7610, R165 ;  /* 0x00007610ff8f7816 */ /* 0x000fe200000000a5 */
[----:B------:R-:W-:Y:S05]  /*1110*/  @P2 BRA `(.L_x_16155) ;  /* 0x0000003000002947 */ /* 0x000fea0003800000 */
[----:B------:R-:W-:Y:S05]  /*1120*/  @!P1 BRA `(.L_x_16156) ;  /* 0x0000005000009947 */ /* 0x000fea0003800000 */
[----:B-----5:R-:W-:Y:S01]  /*1130*/  FADD.FTZ R143, R103, R143 ;  /* 0x0000008f678f7221 */ /* 0x020fe20000010000 */
[----:B------:R-:W-:Y:S05]  /*1140*/  BRA `(.L_x_16156) ;  /* 0x0000003000007947 */ /* 0x000fea0003800000 */
.L_x_16155:
[----:B-----5:R-:W-:-:S05]  /*1150*/  PRMT R144, RZ, 0x7610, R161 ;  /* 0x00007610ff907816 */ /* 0x020fca00000000a1 */
[----:B------:R-:W-:-:S04]  /*1160*/  FADD.FTZ R143, R144, R143 ;  /* 0x0000008f908f7221 */ /* 0x000fc80000010000 */
[----:B------:R-:W-:Y:S02]  /*1170*/  @P1 FADD.FTZ R143, R103, R143 ;  /* 0x0000008f678f1221 */ /* 0x000fe40000010000 */
.L_x_16156:
[----:B------:R-:W-:Y:S01]  /*1180*/  PRMT R144, RZ, 0x5410, R166 ;  /* 0x00005410ff907816 */ /* 0x000fe200000000a6 */
[----:B------:R-:W-:Y:S05]  /*1190*/  @P2 BRA `(.L_x_16157) ;  /* 0x0000003000002947 */ /* 0x000fea0003800000 */
[----:B------:R-:W-:Y:S05]  /*11a0*/  @!P1 BRA `(.L_x_16158) ;  /* 0x0000005000009947 */ /* 0x000fea0003800000 */
[----:B-----5:R-:W-:Y:S01]  /*11b0*/  FADD.FTZ R144, R104, R144 ;  /* 0x0000009068907221 */ /* 0x020fe20000010000 */
[----:B------:R-:W-:Y:S05]  /*11c0*/  BRA `(.L_x_16158) ;  /* 0x0000003000007947 */ /* 0x000fea0003800000 */
.L_x_16157:
[----:B-----5:R-:W-:-:S05]  /*11d0*/  PRMT R145, RZ, 0x5410, R162 ;  /* 0x00005410ff917816 */ /* 0x020fca00000000a2 */
[----:B------:R-:W-:-:S04]  /*11e0*/  FADD.FTZ R144, R145, R144 ;  /* 0x0000009091907221 */ /* 0x000fc80000010000 */
[----:B------:R-:W-:Y:S02]  /*11f0*/  @P1 FADD.FTZ R144, R104, R144 ;  /* 0x0000009068901221 */ /* 0x000fe40000010000 */
.L_x_16158:
[----:B------:R-:W-:Y:S01]  /*1200*/  PRMT R145, RZ, 0x7610, R166 ;  /* 0x00007610ff917816 */ /* 0x000fe200000000a6 */
[----:B------:R-:W-:Y:S05]  /*1210*/  @P2 BRA `(.L_x_16159) ;  /* 0x0000003000002947 */ /* 0x000fea0003800000 */
[----:B------:R-:W-:Y:S05]  /*1220*/  @!P1 BRA `(.L_x_16160) ;  /* 0x0000005000009947 */ /* 0x000fea0003800000 */
[----:B-----5:R-:W-:Y:S01]  /*1230*/  FADD.FTZ R145, R105, R145 ;  /* 0x0000009169917221 */ /* 0x020fe20000010000 */
[----:B------:R-:W-:Y:S05]  /*1240*/  BRA `(.L_x_16160) ;  /* 0x0000003000007947 */ /* 0x000fea0003800000 */
.L_x_16159:
[----:B-----5:R-:W-:-:S05]  /*1250*/  PRMT R146, RZ, 0x7610, R162 ;  /* 0x00007610ff927816 */ /* 0x020fca00000000a2 */
[----:B------:R-:W-:-:S04]  /*1260*/  FADD.FTZ R145, R146, R145 ;  /* 0x0000009192917221 */ /* 0x000fc80000010000 */
[----:B------:R-:W-:Y:S02]  /*1270*/  @P1 FADD.FTZ R145, R105, R145 ;  /* 0x0000009169911221 */ /* 0x000fe40000010000 */
.L_x_16160:
[----:B------:R-:W-:Y:S01]  /*1280*/  PRMT R146, RZ, 0x5410, R167 ;  /* 0x00005410ff927816 */ /* 0x000fe200000000a7 */
[----:B------:R-:W-:Y:S05]  /*1290*/  @P2 BRA `(.L_x_16161) ;  /* 0x0000003000002947 */ /* 0x000fea0003800000 */
[----:B------:R-:W-:Y:S05]  /*12a0*/  @!P1 BRA `(.L_x_16162) ;  /* 0x0000005000009947 */ /* 0x000fea0003800000 */
[----:B-----5:R-:W-:Y:S01]  /*12b0*/  FADD.FTZ R146, R106, R146 ;  /* 0x000000926a927221 */ /* 0x020fe20000010000 */
[----:B------:R-:W-:Y:S05]  /*12c0*/  BRA `(.L_x_16162) ;  /* 0x0000003000007947 */ /* 0x000fea0003800000 */
.L_x_16161:
[----:B-----5:R-:W-:-:S05]  /*12d0*/  PRMT R147, RZ, 0x5410, R163 ;  /* 0x00005410ff937816 */ /* 0x020fca00000000a3 */
[----:B------:R-:W-:-:S04]  /*12e0*/  FADD.FTZ R146, R147, R146 ;  /* 0x0000009293927221 */ /* 0x000fc80000010000 */
[----:B------:R-:W-:Y:S02]  /*12f0*/  @P1 FADD.FTZ R146, R106, R146 ;  /* 0x000000926a921221 */ /* 0x000fe40000010000 */
.L_x_16162:
[----:B------:R-:W-:Y:S01]  /*1300*/  PRMT R147, RZ, 0x7610, R167 ;  /* 0x00007610ff937816 */ /* 0x000fe200000000a7 */
[----:B------:R-:W-:Y:S05]  /*1310*/  @P2 BRA `(.L_x_16163) ;  /* 0x0000003000002947 */ /* 0x000fea0003800000 */
[----:B------:R-:W-:Y:S05]  /*1320*/  @!P1 BRA `(.L_x_16164) ;  /* 0x0000005000009947 */ /* 0x000fea0003800000 */
[----:B-----5:R-:W-:Y:S01]  /*1330*/  FADD.FTZ R147, R107, R147 ;  /* 0x000000936b937221 */ /* 0x020fe20000010000 */
[----:B------:R-:W-:Y:S05]  /*1340*/  BRA `(.L_x_16164) ;  /* 0x0000003000007947 */ /* 0x000fea0003800000 */
.L_x_16163:
[----:B0----5:R-:W-:-:S05]  /*1350*/  PRMT R158, RZ, 0x7610, R163 ;  /* 0x00007610ff9e7816 */ /* 0x021fca00000000a3 */
[----:B------:R-:W-:-:S04]  /*1360*/  FADD.FTZ R147, R158, R147 ;  /* 0x000000939e937221 */ /* 0x000fc80000010000 */
[----:B------:R-:W-:Y:S02]  /*1370*/  @P1 FADD.FTZ R147, R107, R147 ;  /* 0x000000936b931221 */ /* 0x000fe40000010000 */
.L_x_16164:
[----:B0-----:R-:W-:-:S04]  /*1380*/  LEA R158, P1, R157, c[0x0][0x188], 0x5 ;  /* 0x000062009d9e7a11 */ /* 0x001fc800078228ff */
[C---:B------:R-:W-:Y:S02]  /*1390*/  LEA.HI.X R159, R157.reuse, c[0x0][0x18c], RZ, 0x5, P1 ;  /* 0x000063009d9f7a11 */ /* 0x040fe400008f2cff */
[----:B------:R-:W-:-:S03]  /*13a0*/  IADD3 R157, R157, 0x20, RZ ;  /* 0x000000209d9d7810 */ /* 0x000fc60007ffe0ff */
[----:B------:R0:W-:Y:S04]  /*13b0*/  STG.E.128 [R158.64], R140 ;  /* 0x0000008c9e007986 */ /* 0x0001e8000c101d04 */
[----:B------:R0:W-:Y:S02]  /*13c0*/  STG.E.128 [R158.64+0x10], R144 ;  /* 0x000010909e007986 */ /* 0x0001e4000c101d04 */
.L_x_16148:
[----:B------:R-:W-:Y:S05]  /*13d0*/  BSYNC B0 ;  /* 0x0000000000007941 */ /* 0x000fea0003800000 */
.L_x_16147:
        /* <DEDUP_REMOVED lines=24> */
.L_x_16167:
[----:B-1---5:R-:W-:-:S05]  /*1560*/  PRMT R109, RZ, 0x5410, R160 ;  /* 0x00005410ff6d7816 */ /* 0x022fca00000000a0 */
[----:B------:R-:W-:-:S04]  /*1570*/  FADD.FTZ R108, R109, R108 ;  /* 0x0000006c6d6c7221 */ /* 0x000fc80000010000 */
[----:B------:R-:W-:Y:S02]  /*1580*/  @P1 FADD.FTZ R108, R100, R108 ;  /* 0x0000006c646c1221 */ /* 0x000fe40000010000 */
.L_x_16168:
[----:B------:R-:W-:Y:S01]  /*1590*/  PRMT R109, RZ, 0x7610, R112 ;  /* 0x00007610ff6d7816 */ /* 0x000fe20000000070 */
[----:B------:R-:W-:Y:S05]  /*15a0*/  @P2 BRA `(.L_x_16169) ;  /* 0x0000003000002947 */ /* 0x000fea0003800000 */
[----:B------:R-:W-:Y:S05]  /*15b0*/  @!P1 BRA `(.L_x_16170) ;  /* 0x0000005000009947 */ /* 0x000fea0003800000 */
[----:B-----5:R-:W-:Y:S01]  /*15c0*/  FADD.FTZ R109, R101, R109 ;  /* 0x0000006d656d7221 */ /* 0x020fe20000010000 */
[----:B------:R-:W-:Y:S05]  /*15d0*/  BRA `(.L_x_16170) ;  /* 0x0000003000007947 */ /* 0x000fea0003800000 */
.L_x_16169:
[----:B-----5:R-:W-:-:S05]  /*15e0*/  PRMT R110, RZ, 0x7610, R160 ;  /* 0x00007610ff6e7816 */ /* 0x020fca00000000a0 */
[----:B------:R-:W-:-:S04]  /*15f0*/  FADD.FTZ R109, R110, R109 ;  /* 0x0000006d6e6d7221 */ /* 0x000fc80000010000 */
[----:B------:R-:W-:Y:S02]  /*1600*/  @P1 FADD.FTZ R109, R101, R109 ;  /* 0x0000006d656d1221 */ /* 0x000fe40000010000 */
.L_x_16170:
[----:B------:R-:W-:Y:S01]  /*1610*/  PRMT R110, RZ, 0x5410, R113 ;  /* 0x00005410ff6e7816 */ /* 0x000fe20000000071 */
[----:B------:R-:W-:Y:S05]  /*1620*/  @P2 BRA `(.L_x_16171) ;  /* 0x0000003000002947 */ /* 0x000fea0003800000 */
[----:B------:R-:W-:Y:S05]  /*1630*/  @!P1 BRA `(.L_x_16172) ;  /* 0x0000005000009947 */ /* 0x000fea0003800000 */
[----:B-----5:R-:W-:Y:S01]  /*1640*/  FADD.FTZ R110, R102, R110 ;  /* 0x0000006e666e7221 */ /* 0x020fe20000010000 */
[----:B------:R-:W-:Y:S05]  /*1650*/  BRA `(.L_x_16172) ;  /* 0x0000003000007947 */ /* 0x000fea0003800000 */
.L_x_16171:
[----:B-----5:R-:W-:-:S05]  /*1660*/  PRMT R111, RZ, 0x5410, R161 ;  /* 0x00005410ff6f7816 */ /* 0x020fca00000000a1 */
[----:B------:R-:W-:-:S04]  /*1670*/  FADD.FTZ R110, R111, R110 ;  /* 0x0000006e6f6e7221 */ /* 0x000fc80000010000 */
[----:B------:R-:W-:Y:S02]  /*1680*/  @P1 FADD.FTZ R110, R102, R110 ;  /* 0x0000006e666e1221 */ /* 0x000fe40000010000 */
.L_x_16172:
[----:B------:R-:W-:Y:S01]  /*1690*/  PRMT R111, RZ, 0x7610, R113 ;  /* 0x00007610ff6f7816 */ /* 0x000fe20000000071 */
[----:B------:R-:W-:Y:S05]  /*16a0*/  @P2 BRA `(.L_x_16173) ;  /* 0x0000003000002947 */ /* 0x000fea0003800000 */
[----:B------:R-:W-:Y:S05]  /*16b0*/  @!P1 BRA `(.L_x_16174) ;  /* 0x0000005000009947 */ /* 0x000fea0003800000 */
[----:B-----5:R-:W-:Y:S01]  /*16c0*/  FADD.FTZ R111, R103, R111 ;  /* 0x0000006f676f7221 */ /* 0x020fe20000010000 */
[----:B------:R-:W-:Y:S05]  /*16d0*/  BRA `(.L_x_16174) ;  /* 0x0000003000007947 */ /* 0x000fea0003800000 */
.L_x_16173:
[----:B-----5:R-:W-:-:S05]  /*16e0*/  PRMT R112, RZ, 0x7610, R161 ;  /* 0x00007610ff707816 */ /* 0x020fca00000000a1 */
[----:B------:R-:W-:-:S04]  /*16f0*/  FADD.FTZ R111, R112, R111 ;  /* 0x0000006f706f7221 */ /* 0x000fc80000010000 */
[----:B------:R-:W-:Y:S02]  /*1700*/  @P1 FADD.FTZ R111, R103, R111 ;  /* 0x0000006f676f1221 */ /* 0x000fe40000010000 */
.L_x_16174:
[----:B------:R-:W-:Y:S01]  /*1710*/  PRMT R112, RZ, 0x5410, R114 ;  /* 0x00005410ff707816 */ /* 0x000fe20000000072 */
[----:B------:R-:W-:Y:S05]  /*1720*/  @P2 BRA `(.L_x_16175) ;  /* 0x0000003000002947 */ /* 0x000fea0003800000 */
[----:B------:R-:W-:Y:S05]  /*1730*/  @!P1 BRA `(.L_x_16176) ;  /* 0x0000005000009947 */ /* 0x000fea0003800000 */
[----:B-----5:R-:W-:Y:S01]  /*1740*/  FADD.FTZ R112, R104, R112 ;  /* 0x0000007068707221 */ /* 0x020fe20000010000 */
[----:B------:R-:W-:Y:S05]  /*1750*/  BRA `(.L_x_16176) ;  /* 0x0000003000007947 */ /* 0x000fea0003800000 */
.L_x_16175:
[----:B-----5:R-:W-:-:S05]  /*1760*/  PRMT R113, RZ, 0x5410, R162 ;  /* 0x00005410ff717816 */ /* 0x020fca00000000a2 */
[----:B------:R-:W-:-:S04]  /*1770*/  FADD.FTZ R112, R113, R112 ;  /* 0x0000007071707221 */ /* 0x000fc80000010000 */
[----:B------:R-:W-:Y:S02]  /*1780*/  @P1 FADD.FTZ R112, R104, R112 ;  /* 0x0000007068701221 */ /* 0x000fe40000010000 */
.L_x_16176:
[----:B------:R-:W-:Y:S01]  /*1790*/  PRMT R113, RZ, 0x7610, R114 ;  /* 0x00007610ff717816 */ /* 0x000fe20000000072 */
[----:B------:R-:W-:Y:S05]  /*17a0*/  @P2 BRA `(.L_x_16177) ;  /* 0x0000003000002947 */ /* 0x000fea0003800000 */
[----:B------:R-:W-:Y:S05]  /*17b0*/  @!P1 BRA `(.L_x_16178) ;  /* 0x0000005000009947 */ /* 0x000fea0003800000 */
[----:B-----5:R-:W-:Y:S01]  /*17c0*/  FADD.FTZ R113, R105, R113 ;  /* 0x0000007169717221 */ /* 0x020fe20000010000 */
[----:B------:R-:W-:Y:S05]  /*17d0*/  BRA `(.L_x_16178) ;  /* 0x0000003000007947 */ /* 0x000fea0003800000 */
.L_x_16177:
[----:B-----5:R-:W-:-:S05]  /*17e0*/  PRMT R114, RZ, 0x7610, R162 ;  /* 0x00007610ff727816 */ /* 0x020fca00000000a2 */
[----:B------:R-:W-:-:S04]  /*17f0*/  FADD.FTZ R113, R114, R113 ;  /* 0x0000007172717221 */ /* 0x000fc80000010000 */
[----:B------:R-:W-:Y:S02]  /*1800*/  @P1 FADD.FTZ R113, R105, R113 ;  /* 0x0000007169711221 */ /* 0x000fe40000010000 */
.L_x_16178:
[----:B------:R-:W-:Y:S01]  /*1810*/  PRMT R114, RZ, 0x5410, R115 ;  /* 0x00005410ff727816 */ /* 0x000fe20000000073 */
[----:B------:R-:W-:Y:S05]  /*1820*/  @P2 BRA `(.L_x_16179) ;  /* 0x0000003000002947 */ /* 0x000fea0003800000 */
[----:B------:R-:W-:Y:S05]  /*1830*/  @!P1 BRA `(.L_x_16180) ;  /* 0x0000005000009947 */ /* 0x000fea0003800000 */
[----:B-----5:R-:W-:Y:S01]  /*1840*/  FADD.FTZ R114, R106, R114 ;  /* 0x000000726a727221 */ /* 0x020fe20000010000 */
[----:B------:R-:W-:Y:S05]  /*1850*/  BRA `(.L_x_16180) ;  /* 0x0000003000007947 */ /* 0x000fea0003800000 */
.L_x_16179:
[----:B0----5:R-:W-:-:S05]  /*1860*/  PRMT R159, RZ, 0x5410, R163 ;  /* 0x00005410ff9f7816 */ /* 0x021fca00000000a3 */
[----:B------:R-:W-:-:S04]  /*1870*/  FADD.FTZ R114, R159, R114 ;  /* 0x000000729f727221 */ /* 0x000fc80000010000 */
[----:B------:R-:W-:Y:S02]  /*1880*/  @P1 FADD.FTZ R114, R106, R114 ;  /* 0x000000726a721221 */ /* 0x000fe40000010000 */
.L_x_16180:
[----:B------:R-:W-:Y:S01]  /*1890*/  PRMT R115, RZ, 0x7610, R115 ;  /* 0x00007610ff737816 */ /* 0x000fe20000000073 */
[----:B------:R-:W-:Y:S05]  /*18a0*/  @P2 BRA `(.L_x_16181) ;  /* 0x0000003000002947 */ /* 0x000fea0003800000 */
[----:B------:R-:W-:Y:S05]  /*18b0*/  @!P1 BRA `(.L_x_16182) ;  /* 0x0000005000009947 */ /* 0x000fea0003800000 */
[----:B-----5:R-:W-:Y:S01]  /*18c0*/  FADD.FTZ R115, R107, R115 ;  /* 0x000000736b737221 */ /* 0x020fe20000010000 */
[----:B------:R-:W-:Y:S05]  /*18d0*/  BRA `(.L_x_16182) ;  /* 0x0000003000007947 */ /* 0x000fea0003800000 */
.L_x_16181:
[----:B0----5:R-:W-:-:S05]  /*18e0*/  PRMT R158, RZ, 0x7610, R163 ;  /* 0x00007610ff9e7816 */ /* 0x021fca00000000a3 */
[----:B------:R-:W-:-:S04]  /*18f0*/  FADD.FTZ R115, R158, R115 ;  /* 0x000000739e737221 */ /* 0x000fc80000010000 */
[----:B------:R-:W-:Y:S02]  /*1900*/  @P1 FADD.FTZ R115, R107, R115 ;  /* 0x000000736b731221 */ /* 0x000fe40000010000 */
.L_x_16182:
[----:B0-----:R-:W-:-:S04]  /*1910*/  LEA R158, P1, R157, c[0x0][0x188], 0x5 ;  /* 0x000062009d9e7a11 */ /* 0x001fc800078228ff */
[C---:B------:R-:W-:Y:S02]  /*1920*/  LEA.HI.X R159, R157.reuse, c[0x0][0x18c], RZ, 0x5, P1 ;  /* 0x000063009d9f7a11 */ /* 0x040fe400008f2cff */
[----:B------:R-:W-:-:S03]  /*1930*/  IADD3 R157, R157, 0x20, RZ ;  /* 0x000000209d9d7810 */ /* 0x000fc60007ffe0ff */
[----:B------:R0:W-:Y:S04]  /*1940*/  STG.E.128 [R158.64], R108 ;  /* 0x0000006c9e007986 */ /* 0x0001e8000c101d04 */
[----:B------:R0:W-:Y:S02]  /*1950*/  STG.E.128 [R158.64+0x10], R112 ;  /* 0x000010709e007986 */ /* 0x0001e4000c101d04 */
.L_x_16166:
[----:B------:R-:W-:Y:S05]  /*1960*/  BSYNC B0 ;  /* 0x0000000000007941 */ /* 0x000fea0003800000 */
.L_x_16165:
        /* <DEDUP_REMOVED lines=24> */
.L_x_16185:
[----:B-1---5:R-:W-:-:S05]  /*1af0*/  PRMT R117, RZ, 0x5410, R160 ;  /* 0x00005410ff757816 */ /* 0x022fca00000000a0 */
[----:B------:R-:W-:-:S04]  /*1b00*/  FADD.FTZ R116, R117, R116 ;  /* 0x0000007475747221 */ /* 0x000fc80000010000 */
[----:B------:R-:W-:Y:S02]  /*1b10*/  @P1 FADD.FTZ R116, R100, R116 ;  /* 0x0000007464741221 */ /* 0x000fe40000010000 */
.L_x_16186:
[----:B------:R-:W-:Y:S01]  /*1b20*/  PRMT R117, RZ, 0x7610, R120 ;  /* 0x00007610ff757816 */ /* 0x000fe20000000078 */
[----:B------:R-:W-:Y:S05]  /*1b30*/  @P2 BRA `(.L_x_16187) ;  /* 0x0000003000002947 */ /* 0x000fea0003800000 */
[----:B------:R-:W-:Y:S05]  /*1b40*/  @!P1 BRA `(.L_x_16188) ;  /* 0x0000005000009947 */ /* 0x000fea0003800000 */
[----:B-----5:R-:W-:Y:S01]  /*1b50*/  FADD.FTZ R117, R101, R117 ;  /* 0x0000007565757221 */ /* 0x020fe20000010000 */
[----:B------:R-:W-:Y:S05]  /*1b60*/  BRA `(.L_x_16188) ;  /* 0x0000003000007947 */ /* 0x000fea0003800000 */
.L_x_16187:
[----:B-----5:R-:W-:-:S05]  /*1b70*/  PRMT R118, RZ, 0x7610, R160 ;  /* 0x00007610ff767816 */ /* 0x020fca00000000a0 */
[----:B------:R-:W-:-:S04]  /*1b80*/  FADD.FTZ R117, R118, R117 ;  /* 0x0000007576757221 */ /* 0x000fc80000010000 */
[----:B------:R-:W-:Y:S02]  /*1b90*/  @P1 FADD.FTZ R117, R101, R117 ;  /* 0x0000007565751221 */ /* 0x000fe40000010000 */
.L_x_16188:
[----:B------:R-:W-:Y:S01]  /*1ba0*/  PRMT R118, RZ, 0x5410, R121 ;  /* 0x00005410ff767816 */ /* 0x000fe20000000079 */
[----:B------:R-:W-:Y:S05]  /*1bb0*/  @P2 BRA `(.L_x_16189) ;  /* 0x0000003000002947 */ /* 0x000fea0003800000 */
[----:B------:R-:W-:Y:S05]  /*1bc0*/  @!P1 BRA `(.L_x_16190) ;  /* 0x0000005000009947 */ /* 0x000fea0003800000 */
[----:B-----5:R-:W-:Y:S01]  /*1bd0*/  FADD.FTZ R118, R102, R118 ;  /* 0x0000007666767221 */ /* 0x020fe20000010000 */
[----:B------:R-:W-:Y:S05]  /*1be0*/  BRA `(.L_x_16190) ;  /* 0x0000003000007947 */ /* 0x000fea0003800000 */
.L_x_16189:
[----:B-----5:R-:W-:-:S05]  /*1bf0*/  PRMT R119, RZ, 0x5410, R161 ;  /* 0x00005410ff777816 */ /* 0x020fca00000000a1 */
[----:B------:R-:W-:-:S04]  /*1c00*/  FADD.FTZ R118, R119, R118 ;  /* 0x0000007677767221 */ /* 0x000fc80000010000 */
[----:B------:R-:W-:Y:S02]  /*1c10*/  @P1 FADD.FTZ R118, R102, R118 ;  /* 0x0000007666761221 */ /* 0x000fe40000010000 */
.L_x_16190:
[----:B------:R-:W-:Y:S01]  /*1c20*/  PRMT R119, RZ, 0x7610, R121 ;  /* 0x00007610ff777816 */ /* 0x000fe20000000079 */
[----:B------:R-:W-:Y:S05]  /*1c30*/  @P2 BRA `(.L_x_16191) ;  /* 0x0000003000002947 */ /* 0x000fea0003800000 */
[----:B------:R-:W-:Y:S05]  /*1c40*/  @!P1 BRA `(.L_x_16192) ;  /* 0x0000005000009947 */ /* 0x000fea0003800000 */
[----:B-----5:R-:W-:Y:S01]  /*1c50*/  FADD.FTZ R119, R103, R119 ;  /* 0x0000007767777221 */ /* 0x020fe20000010000 */
[----:B------:R-:W-:Y:S05]  /*1c60*/  BRA `(.L_x_16192) ;  /* 0x0000003000007947 */ /* 0x000fea0003800000 */
.L_x_16191:
[----:B-----5:R-:W-:-:S05]  /*1c70*/  PRMT R120, RZ, 0x7610, R161 ;  /* 0x00007610ff787816 */ /* 0x020fca00000000a1 */
[----:B------:R-:W-:-:S04]  /*1c80*/  FADD.FTZ R119, R120, R119 ;  /* 0x0000007778777221 */ /* 0x000fc80000010000 */
[----:B------:R-:W-:Y:S02]  /*1c90*/  @P1 FADD.FTZ R119, R103, R119 ;  /* 0x0000007767771221 */ /* 0x000fe40000010000 */
.L_x_16192:
[----:B------:R-:W-:Y:S01]  /*1ca0*/  PRMT R120, RZ, 0x5410, R122 ;  /* 0x00005410ff787816 */ /* 0x000fe2000000007a */
[----:B------:R-:W-:Y:S05]  /*1cb0*/  @P2 BRA `(.L_x_16193) ;  /* 0x0000003000002947 */ /* 0x000fea0003800000 */
[----:B------:R-:W-:Y:S05]  /*1cc0*/  @!P1 BRA `(.L_x_16194) ;  /* 0x0000005000009947 */ /* 0x000fea0003800000 */
[----:B-----5:R-:W-:Y:S01]  /*1cd0*/  FADD.FTZ R120, R104, R120 ;  /* 0x0000007868787221 */ /* 0x020fe20000010000 */
[----:B------:R-:W-:Y:S05]  /*1ce0*/  BRA `(.L_x_16194) ;  /* 0x0000003000007947 */ /* 0x000fea0003800000 */
.L_x_16193:
[----:B-----5:R-:W-:-:S05]  /*1cf0*/  PRMT R121, RZ, 0x5410, R162 ;  /* 0x00005410ff797816 */ /* 0x020fca00000000a2 */
[----:B------:R-:W-:-:S04]  /*1d00*/  FADD.FTZ R120, R121, R120 ;  /* 0x0000007879787221 */ /* 0x000fc80000010000 */
[----:B------:R-:W-:Y:S02]  /*1d10*/  @P1 FADD.FTZ R120, R104, R120 ;  /* 0x0000007868781221 */ /* 0x000fe40000010000 */
.L_x_16194:
[----:B------:R-:W-:Y:S01]  /*1d20*/  PRMT R121, RZ, 0x7610, R122 ;  /* 0x00007610ff797816 */ /* 0x000fe2000000007a */
[----:B------:R-:W-:Y:S05]  /*1d30*/  @P2 BRA `(.L_x_16195) ;  /* 0x0000003000002947 */ /* 0x000fea0003800000 */
[----:B------:R-:W-:Y:S05]  /*1d40*/  @!P1 BRA `(.L_x_16196) ;  /* 0x0000005000009947 */ /* 0x000fea0003800000 */
[----:B-----5:R-:W-:Y:S01]  /*1d50*/  FADD.FTZ R121, R105, R121 ;  /* 0x0000007969797221 */ /* 0x020fe20000010000 */
[----:B------:R-:W-:Y:S05]  /*1d60*/  BRA `(.L_x_16196) ;  /* 0x0000003000007947 */ /* 0x000fea0003800000 */
.L_x_16195:
[----:B-----5:R-:W-:-:S05]  /*1d70*/  PRMT R122, RZ, 0x7610, R162 ;  /* 0x00007610ff7a7816 */ /* 0x020fca00000000a2 */
[----:B------:R-:W-:-:S04]  /*1d80*/  FADD.FTZ R121, R122, R121 ;  /* 0x000000797a797221 */ /* 0x000fc80000010000 */
[----:B------:R-:W-:Y:S02]  /*1d90*/  @P1 FADD.FTZ R121, R105, R121 ;  /* 0x0000007969791221 */ /* 0x000fe40000010000 */
.L_x_16196:
[----:B------:R-:W-:Y:S01]  /*1da0*/  PRMT R122, RZ, 0x5410, R123 ;  /* 0x00005410ff7a7816 */ /* 0x000fe2000000007b */
[----:B------:R-:W-:Y:S05]  /*1db0*/  @P2 BRA `(.L_x_16197) ;  /* 0x0000003000002947 */ /* 0x000fea0003800000 */
[----:B------:R-:W-:Y:S05]  /*1dc0*/  @!P1 BRA `(.L_x_16198) ;  /* 0x0000005000009947 */ /* 0x000fea0003800000 */
[----:B-----5:R-:W-:Y:S01]  /*1dd0*/  FADD.FTZ R122, R106, R122 ;  /* 0x0000007a6a7a7221 */ /* 0x020fe20000010000 */
[----:B------:R-:W-:Y:S05]  /*1de0*/  BRA `(.L_x_16198) ;  /* 0x0000003000007947 */ /* 0x000fea0003800000 */
.L_x_16197:
[----:B0----5:R-:W-:-:S05]  /*1df0*/  PRMT R159, RZ, 0x5410, R163 ;  /* 0x00005410ff9f7816 */ /* 0x021fca00000000a3 */
[----:B------:R-:W-:-:S04]  /*1e00*/  FADD.FTZ R122, R159, R122 ;  /* 0x0000007a9f7a7221 */ /* 0x000fc80000010000 */
[----:B------:R-:W-:Y:S02]  /*1e10*/  @P1 FADD.FTZ R122, R106, R122 ;  /* 0x0000007a6a7a1221 */ /* 0x000fe40000010000 */
.L_x_16198:
[----:B------:R-:W-:Y:S01]  /*1e20*/  PRMT R123, RZ, 0x7610, R123 ;  /* 0x00007610ff7b7816 */ /* 0x000fe2000000007b */
[----:B------:R-:W-:Y:S05]  /*1e30*/  @P2 BRA `(.L_x_16199) ;  /* 0x0000003000002947 */ /* 0x000fea0003800000 */
[----:B------:R-:W-:Y:S05]  /*1e40*/  @!P1 BRA `(.L_x_16200) ;  /* 0x0000005000009947 */ /* 0x000fea0003800000 */
[----:B-----5:R-:W-:Y:S01]  /*1e50*/  FADD.FTZ R123, R107, R123 ;  /* 0x0000007b6b7b7221 */ /* 0x020fe20000010000 */
[----:B------:R-:W-:Y:S05]  /*1e60*/  BRA `(.L_x_16200) ;  /* 0x0000003000007947 */ /* 0x000fea0003800000 */
.L_x_16199:
[----:B0----5:R-:W-:-:S05]  /*1e70*/  PRMT R158, RZ, 0x7610, R163 ;  /* 0x00007610ff9e7816 */ /* 0x021fca00000000a3 */
[----:B------:R-:W-:-:S04]  /*1e80*/  FADD.FTZ R123, R158, R123 ;  /* 0x0000007b9e7b7221 */ /* 0x000fc80000010000 */
[----:B------:R-:W-:Y:S02]  /*1e90*/  @P1 FADD.FTZ R123, R107, R123 ;  /* 0x0000007b6b7b1221 */ /* 0x000fe40000010000 */
.L_x_16200:
[----:B0-----:R-:W-:-:S04]  /*1ea0*/  LEA R158, P1, R157, c[0x0][0x188], 0x5 ;  /* 0x000062009d9e7a11 */ /* 0x001fc800078228ff */
[C---:B------:R-:W-:Y:S02]  /*1eb0*/  LEA.HI.X R159, R157.reuse, c[0x0][0x18c], RZ, 0x5, P1 ;  /* 0x000063009d9f7a11 */ /* 0x040fe400008f2cff */
[----:B------:R-:W-:-:S03]  /*1ec0*/  IADD3 R157, R157, 0x20, RZ ;  /* 0x000000209d9d7810 */ /* 0x000fc60007ffe0ff */
[----:B------:R0:W-:Y:S04]  /*1ed0*/  STG.E.128 [R158.64], R116 ;  /* 0x000000749e007986 */ /* 0x0001e8000c101d04 */
[----:B------:R0:W-:Y:S02]  /*1ee0*/  STG.E.128 [R158.64+0x10], R120 ;  /* 0x000010789e007986 */ /* 0x0001e4000c101d04 */
.L_x_16184:
[----:B------:R-:W-:Y:S05]  /*1ef0*/  BSYNC B0 ;  /* 0x0000000000007941 */ /* 0x000fea0003800000 */
.L_x_16183:
        /* <DEDUP_REMOVED lines=24> */
.L_x_16203:
[----:B-1---5:R-:W-:-:S05]  /*2080*/  PRMT R125, RZ, 0x5410, R160 ;  /* 0x00005410ff7d7816 */ /* 0x022fca00000000a0 */
[----:B------:R-:W-:-:S04]  /*2090*/  FADD.FTZ R124, R125, R124 ;  /* 0x0000007c7d7c7221 */ /* 0x000fc80000010000 */
[----:B------:R-:W-:Y:S02]  /*20a0*/  @P1 FADD.FTZ R124, R100, R124 ;  /* 0x0000007c647c1221 */ /* 0x000fe40000010000 */
.L_x_16204:
[----:B------:R-:W-:Y:S01]  /*20b0*/  PRMT R125, RZ, 0x7610, R128 ;  /* 0x00007610ff7d7816 */ /* 0x000fe20000000080 */
[----:B------:R-:W-:Y:S05]  /*20c0*/  @P2 BRA `(.L_x_16205) ;  /* 0x0000003000002947 */ /* 0x000fea0003800000 */
[----:B------:R-:W-:Y:S05]  /*20d0*/  @!P1 BRA `(.L_x_16206) ;  /* 0x0000005000009947 */ /* 0x000fea0003800000 */
[----:B-----5:R-:W-:Y:S01]  /*20e0*/  FADD.FTZ R125, R101, R125 ;  /* 0x0000007d657d7221 */ /* 0x020fe20000010000 */
[----:B------:R-:W-:Y:S05]  /*20f0*/  BRA `(.L_x_16206) ;  /* 0x0000003000007947 */ /* 0x000fea0003800000 */
.L_x_16205:
[----:B-----5:R-:W-:-:S05]  /*2100*/  PRMT R126, RZ, 0x7610, R160 ;  /* 0x00007610ff7e7816 */ /* 0x020fca00000000a0 */
[----:B------:R-:W-:-:S04]  /*2110*/  FADD.FTZ R125, R126, R125 ;  /* 0x0000007d7e7d7221 */ /* 0x000fc80000010000 */
[----:B------:R-:W-:Y:S02]  /*2120*/  @P1 FADD.FTZ R125, R101, R125 ;  /* 0x0000007d657d1221 */ /* 0x000fe40000010000 */
.L_x_16206:
[----:B------:R-:W-:Y:S01]  /*2130*/  PRMT R126, RZ, 0x5410, R129 ;  /* 0x00005410ff7e7816 */ /* 0x000fe20000000081 */
[----:B------:R-:W-:Y:S05]  /*2140*/  @P2 BRA `(.L_x_16207) ;  /* 0x0000003000002947 */ /* 0x000fea0003800000 */
[----:B------:R-:W-:Y:S05]  /*2150*/  @!P1 BRA `(.L_x_16208) ;  /* 0x0000005000009947 */ /* 0x000fea0003800000 */
[----:B-----5:R-:W-:Y:S01]  /*2160*/  FADD.FTZ R126, R102, R126 ;  /* 0x0000007e667e7221 */ /* 0x020fe20000010000 */
[----:B------:R-:W-:Y:S05]  /*2170*/  BRA `(.L_x_16208) ;  /* 0x0000003000007947 */ /* 0x000fea0003800000 */
.L_x_16207:
[----:B-----5:R-:W-:-:S05]  /*2180*/  PRMT R127, RZ, 0x5410, R161 ;  /* 0x00005410ff7f7816 */ /* 0x020fca00000000a1 */
[----:B------:R-:W-:-:S04]  /*2190*/  FADD.FTZ R126, R127, R126 ;  /* 0x0000007e7f7e7221 */ /* 0x000fc80000010000 */
[----:B------:R-:W-:Y:S02]  /*21a0*/  @P1 FADD.FTZ R126, R102, R126 ;  /* 0x0000007e667e1221 */ /* 0x000fe40000010000 */
.L_x_16208:
[----:B------:R-:W-:Y:S01]  /*21b0*/  PRMT R127, RZ, 0x7610, R129 ;  /* 0x00007610ff7f7816 */ /* 0x000fe20000000081 */
[----:B------:R-:W-:Y:S05]  /*21c0*/  @P2 BRA `(.L_x_16209) ;  /* 0x0000003000002947 */ /* 0x000fea0003800000 */
[----:B------:R-:W-:Y:S05]  /*21d0*/  @!P1 BRA `(.L_x_16210) ;  /* 0x0000005000009947 */ /* 0x000fea0003800000 */
[----:B-----5:R-:W-:Y:S01]  /*21e0*/  FADD.FTZ R127, R103, R127 ;  /* 0x0000007f677f7221 */ /* 0x020fe20000010000 */
[----:B------:R-:W-:Y:S05]  /*21f0*/  BRA `(.L_x_16210) ;  /* 0x0000003000007947 */ /* 0x000fea0003800000 */
.L_x_16209:
[----:B-----5:R-:W-:-:S05]  /*2200*/  PRMT R128, RZ, 0x7610, R161 ;  /* 0x00007610ff807816 */ /* 0x020fca00000000a1 */
[----:B------:R-:W-:-:S04]  /*2210*/  FADD.FTZ R127, R128, R127 ;  /* 0x0000007f807f7221 */ /* 0x000fc80000010000 */
[----:B------:R-:W-:Y:S02]  /*2220*/  @P1 FADD.FTZ R127, R103, R127 ;  /* 0x0000007f677f1221 */ /* 0x000fe40000010000 */
.L_x_16210:
[----:B------:R-:W-:Y:S01]  /*2230*/  PRMT R128, RZ, 0x5410, R130 ;  /* 0x00005410ff807816 */ /* 0x000fe20000000082 */
[----:B------:R-:W-:Y:S05]  /*2240*/  @P2 BRA `(.L_x_16211) ;  /* 0x0000003000002947 */ /* 0x000fea0003800000 */
[----:B------:R-:W-:Y:S05]  /*2250*/  @!P1 BRA `(.L_x_16212) ;  /* 0x0000005000009947 */ /* 0x000fea0003800000 */
[----:B-----5:R-:W-:Y:S01]  /*2260*/  FADD.FTZ R128, R104, R128 ;  /* 0x0000008068807221 */ /* 0x020fe20000010000 */
[----:B------:R-:W-:Y:S05]  /*2270*/  BRA `(.L_x_16212) ;  /* 0x0000003000007947 */ /* 0x000fea0003800000 */
.L_x_16211:
[----:B-----5:R-:W-:-:S05]  /*2280*/  PRMT R129, RZ, 0x5410, R162 ;  /* 0x00005410ff817816 */ /* 0x020fca00000000a2 */
[----:B------:R-:W-:-:S04]  /*2290*/  FADD.FTZ R128, R129, R128 ;  /* 0x0000008081807221 */ /* 0x000fc80000010000 */
[----:B------:R-:W-:Y:S02]  /*22a0*/  @P1 FADD.FTZ R128, R104, R128 ;  /* 0x0000008068801221 */ /* 0x000fe40000010000 */
.L_x_16212:
[----:B------:R-:W-:Y:S01]  /*22b0*/  PRMT R129, RZ, 0x7610, R130 ;  /* 0x00007610ff817816 */ /* 0x000fe20000000082 */
[----:B------:R-:W-:Y:S05]  /*22c0*/  @P2 BRA `(.L_x_16213) ;  /* 0x0000003000002947 */ /* 0x000fea0003800000 */
[----:B------:R-:W-:Y:S05]  /*22d0*/  @!P1 BRA `(.L_x_16214) ;  /* 0x0000005000009947 */ /* 0x000fea0003800000 */
[----:B-----5:R-:W-:Y:S01]  /*22e0*/  FADD.FTZ R129, R105, R129 ;  /* 0x0000008169817221 */ /* 0x020fe20000010000 */
[----:B------:R-:W-:Y:S05]  /*22f0*/  BRA `(.L_x_16214) ;  /* 0x0000003000007947 */ /* 0x000fea0003800000 */
.L_x_16213:
[----:B-----5:R-:W-:-:S05]  /*2300*/  PRMT R130, RZ, 0x7610, R162 ;  /* 0x00007610ff827816 */ /* 0x020fca00000000a2 */
[----:B------:R-:W-:-:S04]  /*2310*/  FADD.FTZ R129, R130, R129 ;  /* 0x0000008182817221 */ /* 0x000fc80000010000 */
[----:B------:R-:W-:Y:S02]  /*2320*/  @P1 FADD.FTZ R129, R105, R129 ;  /* 0x0000008169811221 */ /* 0x000fe40000010000 */
.L_x_16214:
[----:B------:R-:W-:Y:S01]  /*2330*/  PRMT R130, RZ, 0x5410, R131 ;  /* 0x00005410ff827816 */ /* 0x000fe20000000083 */
[----:B------:R-:W-:Y:S05]  /*2340*/  @P2 BRA `(.L_x_16215) ;  /* 0x0000003000002947 */ /* 0x000fea0003800000 */
[----:B------:R-:W-:Y:S05]  /*2350*/  @!P1 BRA `(.L_x_16216) ;  /* 0x0000005000009947 */ /* 0x000fea0003800000 */
[----:B-----5:R-:W-:Y:S01]  /*2360*/  FADD.FTZ R130, R106, R130 ;  /* 0x000000826a827221 */ /* 0x020fe20000010000 */
[----:B------:R-:W-:Y:S05]  /*2370*/  BRA `(.L_x_16216) ;  /* 0x0000003000007947 */ /* 0x000fea0003800000 */
.L_x_16215:
[----:B0----5:R-:W-:-:S05]  /*2380*/  PRMT R159, RZ, 0x5410, R163 ;  /* 0x00005410ff9f7816 */ /* 0x021fca00000000a3 */
[----:B------:R-:W-:-:S04]  /*2390*/  FADD.FTZ R130, R159, R130 ;  /* 0x000000829f827221 */ /* 0x000fc80000010000 */
[----:B------:R-:W-:Y:S02]  /*23a0*/  @P1 FADD.FTZ R130, R106, R130 ;  /* 0x000000826a821221 */ /* 0x000fe40000010000 */
.L_x_16216:
[----:B------:R-:W-:Y:S01]  /*23b0*/  PRMT R131, RZ, 0x7610, R131 ;  /* 0x00007610ff837816 */ /* 0x000fe20000000083 */
[----:B------:R-:W-:Y:S05]  /*23c0*/  @P2 BRA `(.L_x_16217) ;  /* 0x0000003000002947 */ /* 0x000fea0003800000 */
[----:B------:R-:W-:Y:S05]  /*23d0*/  @!P1 BRA `(.L_x_16218) ;  /* 0x0000005000009947 */ /* 0x000fea0003800000 */
[----:B-----5:R-:W-:Y:S01]  /*23e0*/  FADD.FTZ R131, R107, R131 ;  /* 0x000000836b837221 */ /* 0x020fe20000010000 */
[----:B------:R-:W-:Y:S05]  /*23f0*/  BRA `(.L_x_16218) ;  /* 0x0000003000007947 */ /* 0x000fea0003800000 */
.L_x_16217:
[----:B0----5:R-:W-:-:S05]  /*2400*/  PRMT R158, RZ, 0x7610, R163 ;  /* 0x00007610ff9e7816 */ /* 0x021fca00000000a3 */
[----:B------:R-:W-:-:S04]  /*2410*/  FADD.FTZ R131, R158, R131 ;  /* 0x000000839e837221 */ /* 0x000fc80000010000 */
[----:B------:R-:W-:Y:S02]  /*2420*/  @P1 FADD.FTZ R131, R107, R131 ;  /* 0x000000836b831221 */ /* 0x000fe40000010000 */
.L_x_16218:
[----:B0-----:R-:W-:-:S04]  /*2430*/  LEA R158, P1, R157, c[0x0][0x188], 0x5 ;  /* 0x000062009d9e7a11 */ /* 0x001fc800078228ff */
[C---:B------:R-:W-:Y:S02]  /*2440*/  LEA.HI.X R159, R157.reuse, c[0x0][0x18c], RZ, 0x5, P1 ;  /* 0x000063009d9f7a11 */ /* 0x040fe400008f2cff */
[----:B------:R-:W-:-:S03]  /*2450*/  IADD3 R157, R157, 0x20, RZ ;  /* 0x000000209d9d7810 */ /* 0x000fc60007ffe0ff */
[----:B------:R0:W-:Y:S04]  /*2460*/  STG.E.128 [R158.64], R124 ;  /* 0x0000007c9e007986 */ /* 0x0001e8000c101d04 */
[----:B------:R0:W-:Y:S02]  /*2470*/  STG.E.128 [R158.64+0x10], R128 ;  /* 0x000010809e007986 */ /* 0x0001e4000c101d04 */
.L_x_16202:
[----:B------:R-:W-:Y:S05]  /*2480*/  BSYNC B0 ;  /* 0x0000000000007941 */ /* 0x000fea0003800000 */
.L_x_16201:
        /* <DEDUP_REMOVED lines=24> */
.L_x_16221:
[----:B-1---5:R-:W-:-:S05]  /*2610*/  PRMT R149, RZ, 0x5410, R160 ;  /* 0x00005410ff957816 */ /* 0x022fca00000000a0 */
[----:B------:R-:W-:-:S04]  /*2620*/  FADD.FTZ R148, R149, R148 ;  /* 0x0000009495947221 */ /* 0x000fc80000010000 */
[----:B------:R-:W-:Y:S02]  /*2630*/  @P1 FADD.FTZ R148, R100, R148 ;  /* 0x0000009464941221 */ /* 0x000fe40000010000 */
.L_x_16222:
[----:B------:R-:W-:Y:S01]  /*2640*/  PRMT R149, RZ, 0x7610, R164 ;  /* 0x00007610ff957816 */ /* 0x000fe200000000a4 */
[----:B------:R-:W-:Y:S05]  /*2650*/  @P2 BRA `(.L_x_16223) ;  /* 0x0000003000002947 */ /* 0x000fea0003800000 */
[----:B------:R-:W-:Y:S05]  /*2660*/  @!P1 BRA `(.L_x_16224) ;  /* 0x0000005000009947 */ /* 0x000fea0003800000 */
[----:B-----5:R-:W-:Y:S01]  /*2670*/  FADD.FTZ R149, R101, R149 ;  /* 0x0000009565957221 */ /* 0x020fe20000010000 */
[----:B------:R-:W-:Y:S05]  /*2680*/  BRA `(.L_x_16224) ;  /* 0x0000003000007947 */ /* 0x000fea0003800000 */
.L_x_16223:
[----:B-----5:R-:W-:-:S05]  /*2690*/  PRMT R150, RZ, 0x7610, R160 ;  /* 0x00007610ff967816 */ /* 0x020fca00000000a0 */
[----:B------:R-:W-:-:S04]  /*26a0*/  FADD.FTZ R149, R150, R149 ;  /* 0x0000009596957221 */ /* 0x000fc80000010000 */
[----:B------:R-:W-:Y:S02]  /*26b0*/  @P1 FADD.FTZ R149, R101, R149 ;  /* 0x0000009565951221 */ /* 0x000fe40000010000 */
.L_x_16224:
[----:B------:R-:W-:Y:S01]  /*26c0*/  PRMT R150, RZ, 0x5410, R165 ;  /* 0x00005410ff967816 */ /* 0x000fe200000000a5 */
[----:B------:R-:W-:Y:S05]  /*26d0*/  @P2 BRA `(.L_x_16225) ;  /* 0x0000003000002947 */ /* 0x000fea0003800000 */
[----:B------:R-:W-:Y:S05]  /*26e0*/  @!P1 BRA `(.L_x_16226) ;  /* 0x0000005000009947 */ /* 0x000fea0003800000 */
[----:B-----5:R-:W-:Y:S01]  /*26f0*/  FADD.FTZ R150, R102, R150 ;  /* 0x0000009666967221 */ /* 0x020fe20000010000 */
[----:B------:R-:W-:Y:S05]  /*2700*/  BRA `(.L_x_16226) ;  /* 0x0000003000007947 */ /* 0x000fea0003800000 */
.L_x_16225:
[----:B-----5:R-:W-:-:S05]  /*2710*/  PRMT R151, RZ, 0x5410, R161 ;  /* 0x00005410ff977816 */ /* 0x020fca00000000a1 */
[----:B------:R-:W-:-:S04]  /*2720*/  FADD.FTZ R150, R151, R150 ;  /* 0x0000009697967221 */ /* 0x000fc80000010000 */
[----:B------:R-:W-:Y:S02]  /*2730*/  @P1 FADD.FTZ R150, R102, R150 ;  /* 0x0000009666961221 */ /* 0x000fe40000010000 */
.L_x_16226:
[----:B------:R-:W-:Y:S01]  /*2740*/  PRMT R151, RZ, 0x7610, R165 ;  /* 0x00007610ff977816 */ /* 0x000fe200000000a5 */
[----:B------:R-:W-:Y:S05]  /*2750*/  @P2 BRA `(.L_x_16227) ;  /* 0x0000003000002947 */ /* 0x000fea0003800000 */
[----:B------:R-:W-:Y:S05]  /*2760*/  @!P1 BRA `(.L_x_16228) ;  /* 0x0000005000009947 */ /* 0x000fea0003800000 */
[----:B-----5:R-:W-:Y:S01]  /*2770*/  FADD.FTZ R151, R103, R151 ;  /* 0x0000009767977221 */ /* 0x020fe20000010000 */
[----:B------:R-:W-:Y:S05]  /*2780*/  BRA `(.L_x_16228) ;  /* 0x0000003000007947 */ /* 0x000fea0003800000 */
.L_x_16227:
[----:B-----5:R-:W-:-:S05]  /*2790*/  PRMT R152, RZ, 0x7610, R161 ;  /* 0x00007610ff987816 */ /* 0x020fca00000000a1 */
[----:B------:R-:W-:-:S04]  /*27a0*/  FADD.FTZ R151, R152, R151 ;  /* 0x0000009798977221 */ /* 0x000fc80000010000 */
[----:B------:R-:W-:Y:S02]  /*27b0*/  @P1 FADD.FTZ R151, R103, R151 ;  /* 0x0000009767971221 */ /* 0x000fe40000010000 */
.L_x_16228:
[----:B------:R-:W-:Y:S01]  /*27c0*/  PRMT R152, RZ, 0x5410, R166 ;  /* 0x00005410ff987816 */ /* 0x000fe200000000a6 */
[----:B------:R-:W-:Y:S05]  /*27d0*/  @P2 BRA `(.L_x_16229) ;  /* 0x0000003000002947 */ /* 0x000fea0003800000 */
[----:B------:R-:W-:Y:S05]  /*27e0*/  @!P1 BRA `(.L_x_16230) ;  /* 0x0000005000009947 */ /* 0x000fea0003800000 */
[----:B-----5:R-:W-:Y:S01]  /*27f0*/  FADD.FTZ R152, R104, R152 ;  /* 0x0000009868987221 */ /* 0x020fe20000010000 */
[----:B------:R-:W-:Y:S05]  /*2800*/  BRA `(.L_x_16230) ;  /* 0x0000003000007947 */ /* 0x000fea0003800000 */
.L_x_16229:
[----:B-----5:R-:W-:-:S05]  /*2810*/  PRMT R153, RZ, 0x5410, R162 ;  /* 0x00005410ff997816 */ /* 0x020fca00000000a2 */
[----:B------:R-:W-:-:S04]  /*2820*/  FADD.FTZ R152, R153, R152 ;  /* 0x0000009899987221 */ /* 0x000fc80000010000 */
[----:B------:R-:W-:Y:S02]  /*2830*/  @P1 FADD.FTZ R152, R104, R152 ;  /* 0x0000009868981221 */ /* 0x000fe40000010000 */
.L_x_16230:
[----:B------:R-:W-:Y:S01]  /*2840*/  PRMT R153, RZ, 0x7610, R166 ;  /* 0x00007610ff997816 */ /* 0x000fe200000000a6 */
[----:B------:R-:W-:Y:S05]  /*2850*/  @P2 BRA `(.L_x_16231) ;  /* 0x0000003000002947 */ /* 0x000fea0003800000 */
[----:B------:R-:W-:Y:S05]  /*2860*/  @!P1 BRA `(.L_x_16232) ;  /* 0x0000005000009947 */ /* 0x000fea0003800000 */
[----:B-----5:R-:W-:Y:S01]  /*2870*/  FADD.FTZ R153, R105, R153 ;  /* 0x0000009969997221 */ /* 0x020fe20000010000 */
[----:B------:R-:W-:Y:S05]  /*2880*/  BRA `(.L_x_16232) ;  /* 0x0000003000007947 */ /* 0x000fea0003800000 */
.L_x_16231:
[----:B-----5:R-:W-:-:S05]  /*2890*/  PRMT R154, RZ, 0x7610, R162 ;  /* 0x00007610ff9a7816 */ /* 0x020fca00000000a2 */
[----:B------:R-:W-:-:S04]  /*28a0*/  FADD.FTZ R153, R154, R153 ;  /* 0x000000999a997221 */ /* 0x000fc80000010000 */
[----:B------:R-:W-:Y:S02]  /*28b0*/  @P1 FADD.FTZ R153, R105, R153 ;  /* 0x0000009969991221 */ /* 0x000fe40000010000 */
.L_x_16232:
[----:B------:R-:W-:Y:S01]  /*28c0*/  PRMT R154, RZ, 0x5410, R167 ;  /* 0x00005410ff9a7816 */ /* 0x000fe200000000a7 */
[----:B------:R-:W-:Y:S05]  /*28d0*/  @P2 BRA `(.L_x_16233) ;  /* 0x0000003000002947 */ /* 0x000fea0003800000 */
[----:B------:R-:W-:Y:S05]  /*28e0*/  @!P1 BRA `(.L_x_16234) ;  /* 0x0000005000009947 */ /* 0x000fea0003800000 */
[----:B-----5:R-:W-:Y:S01]  /*28f0*/  FADD.FTZ R154, R106, R154 ;  /* 0x0000009a6a9a7221 */ /* 0x020fe20000010000 */
[----:B------:R-:W-:Y:S05]  /*2900*/  BRA `(.L_x_16234) ;  /* 0x0000003000007947 */ /* 0x000fea0003800000 */
.L_x_16233:
[----:B-----5:R-:W-:-:S05]  /*2910*/  PRMT R155, RZ, 0x5410, R163 ;  /* 0x00005410ff9b7816 */ /* 0x020fca00000000a3 */
[----:B------:R-:W-:-:S04]  /*2920*/  FADD.FTZ R154, R155, R154 ;  /* 0x0000009a9b9a7221 */ /* 0x000fc80000010000 */
[----:B------:R-:W-:Y:S02]  /*2930*/  @P1 FADD.FTZ R154, R106, R154 ;  /* 0x0000009a6a9a1221 */ /* 0x000fe40000010000 */
.L_x_16234:
[----:B------:R-:W-:Y:S01]  /*2940*/  PRMT R155, RZ, 0x7610, R167 ;  /* 0x00007610ff9b7816 */ /* 0x000fe200000000a7 */
[----:B------:R-:W-:Y:S05]  /*2950*/  @P2 BRA `(.L_x_16235) ;  /* 0x0000003000002947 */ /* 0x000fea0003800000 */
[----:B------:R-:W-:Y:S05]  /*2960*/  @!P1 BRA `(.L_x_16236) ;  /* 0x0000005000009947 */ /* 0x000fea0003800000 */
[----:B-----5:R-:W-:Y:S01]  /*2970*/  FADD.FTZ R155, R107, R155 ;  /* 0x0000009b6b9b7221 */ /* 0x020fe20000010000 */
[----:B------:R-:W-:Y:S05]  /*2980*/  BRA `(.L_x_16236) ;  /* 0x0000003000007947 */ /* 0x000fea0003800000 */
.L_x_16235:
[----:B0----5:R-:W-:-:S05]  /*2990*/  PRMT R158, RZ, 0x7610, R163 ;  /* 0x00007610ff9e7816 */ /* 0x021fca00000000a3 */
[----:B------:R-:W-:-:S04]  /*29a0*/  FADD.FTZ R155, R158, R155 ;  /* 0x0000009b9e9b7221 */ /* 0x000fc80000010000 */
[----:B------:R-:W-:Y:S02]  /*29b0*/  @P1 FADD.FTZ R155, R107, R155 ;  /* 0x0000009b6b9b1221 */ /* 0x000fe40000010000 */
.L_x_16236:
[----:B0-----:R-:W-:-:S04]  /*29c0*/  LEA R158, P1, R157, c[0x0][0x188], 0x5 ;  /* 0x000062009d9e7a11 */ /* 0x001fc800078228ff */
[----:B------:R-:W-:-:S05]  /*29d0*/  LEA.HI.X R159, R157, c[0x0][0x18c], RZ, 0x5, P1 ;  /* 0x000063009d9f7a11 */ /* 0x000fca00008f2cff */
[----:B------:R0:W-:Y:S04]  /*29e0*/  STG.E.128 [R158.64], R148 ;  /* 0x000000949e007986 */ /* 0x0001e8000c101d04 */
[----:B------:R0:W-:Y:S02]  /*29f0*/  STG.E.128 [R158.64+0x10], R152 ;  /* 0x000010989e007986 */ /* 0x0001e4000c101d04 */
.L_x_16220:
[----:B------:R-:W-:Y:S05]  /*2a00*/  BSYNC B0 ;  /* 0x0000000000007941 */ /* 0x000fea0003800000 */
.L_x_16219:
        /* <DEDUP_REMOVED lines=57> */
.L_x_16253:
        /* <DEDUP_REMOVED lines=117> */
.L_x_16254:
[C---:B------:R-:W-:Y:S01]  /*34f0*/  FMUL.FTZ R157, R156.reuse, R156 ;  /* 0x0000009c9c9d7220 */ /* 0x040fe20000410000 */
[----:B------:R-:W-:Y:S01]  /*3500*/  ISETP.NE.AND P1, PT, RZ, UR6, PT ;  /* 0x00000006ff007c0c */ /* 0x000fe2000bf25270 */
[----:B-1----:R-:W-:Y:S01]  /*3510*/  FADD.FTZ R165, R165, R166 ;  /* 0x000000a6a5a57221 */ /* 0x002fe20000010000 */
[----:B------:R-:W-:Y:S01]  /*3520*/  MOV R158, c[0x0][0x1e0] ;  /* 0x00007800009e7a02 */ /* 0x000fe20000000f00 */
[----:B------:R-:W-:Y:S01]  /*3530*/  BSSY B0, `(.L_x_16239) ;  /* 0x000002d000007945 */ /* 0x000fe20003800000 */
[----:B------:R-:W-:Y:S02]  /*3540*/  FSEL R159, R157, RZ, P1 ;  /* 0x000000ff9d9f7208 */ /* 0x000fe40000800000 */
[----:B------:R-:W-:Y:S01]  /*3550*/  @!P6 MOV R167, 0x4 ;  /* 0x0000000400a7e802 */ /* 0x000fe20000000f00 */
[----:B------:R-:W-:Y:S01]  /*3560*/  FFMA.FTZ R158, R165, R158, c[0x0][0x228] ;  /* 0x00008a00a59e7623 */ /* 0x000fe2000001009e */
[----:B------:R-:W-:Y:S02]  /*3570*/  @!P6 MOV R165, 0x4 ;  /* 0x0000000400a5e802 */ /* 0x000fe40000000f00 */
[----:B------:R-:W-:Y:S01]  /*3580*/  FSEL R157, R156, RZ, !P1 ;  /* 0x000000ff9c9d7208 */ /* 0x000fe20004800000 */
[----:B------:R-:W-:-:S02]  /*3590*/  FADD.FTZ R158, R158, R159 ;  /* 0x0000009f9e9e7221 */ /* 0x000fc40000010000 */
[----:B------:R-:W-:-:S04]  /*35a0*/  @!P6 IMAD.WIDE R164, R2, R165, c[0x0][0x1a0] ;  /* 0x0000680002a4e625 */ /* 0x000fc800078e02a5 */
[----:B------:R-:W1:Y:S01]  /*35b0*/  MUFU.RSQ R158, R158 ;  /* 0x0000009e009e7308 */ /* 0x000e620000001400 */
[----:B0-----:R-:W-:Y:S01]  /*35c0*/  @!P6 IMAD.WIDE R166, R2, R167, c[0x0][0x1a8] ;  /* 0x00006a0002a6e625 */ /* 0x001fe200078e02a7 */
[----:B------:R0:W-:Y:S04]  /*35d0*/  @!P6 STG.E [R164.64], R156 ;  /* 0x0000009ca400e986 */ /* 0x0001e8000c101904 */
[----:B-1----:R0:W-:Y:S01]  /*35e0*/  @!P6 STG.E [R166.64], R158 ;  /* 0x0000009ea600e986 */ /* 0x0021e2000c101904 */
[----:B------:R-:W-:Y:S05]  /*35f0*/  @!P0 BRA `(.L_x_16240) ;  /* 0x0000020000008947 */ /* 0x000fea0003800000 */
[--C-:B0-----:R-:W-:Y:S01]  /*3600*/  FADD.FTZ R167, R134, -R157.reuse ;  /* 0x8000009d86a77221 */ /* 0x101fe20000010000 */
[----:B------:R-:W-:Y:S01]  /*3610*/  HFMA2.MMA R170, -RZ, RZ, 0, 9.5367431640625e-07 ;  /* 0x00000010ffaa7435 */ /* 0x000fe200000001ff */
[--C-:B------:R-:W-:Y:S02]  /*3620*/  FADD.FTZ R169, R135, -R157.reuse ;  /* 0x8000009d87a97221 */ /* 0x100fe40000010000 */
[----:B------:R-:W-:-:S02]  /*3630*/  FADD.FTZ R159, R132, -R157 ;  /* 0x8000009d849f7221 */ /* 0x000fc40000010000 */
[--C-:B------:R-:W-:Y:S02]  /*3640*/  FADD.FTZ R165, R133, -R157.reuse ;  /* 0x8000009d85a57221 */ /* 0x100fe40000010000 */
[--C-:B------:R-:W-:Y:S02]  /*3650*/  FADD.FTZ R171, R136, -R157.reuse ;  /* 0x8000009d88ab7221 */ /* 0x100fe40000010000 */
[--C-:B------:R-:W-:Y:S02]  /*3660*/  FADD.FTZ R173, R137, -R157.reuse ;  /* 0x8000009d89ad7221 */ /* 0x100fe40000010000 */
[--C-:B------:R-:W-:Y:S02]  /*3670*/  FADD.FTZ R175, R138, -R157.reuse ;  /* 0x8000009d8aaf7221 */ /* 0x100fe40000010000 */
[----:B------:R-:W-:Y:S02]  /*3680*/  FADD.FTZ R177, R139, -R157 ;  /* 0x8000009d8bb17221 */ /* 0x000fe40000010000 */
[----:B------:R-:W-:-:S02]  /*3690*/  FMUL.FTZ R167, R158, R167 ;  /* 0x000000a79ea77220 */ /* 0x000fc40000410000 */
[C---:B------:R-:W-:Y:S02]  /*36a0*/  FMUL.FTZ R164, R158.reuse, R169 ;  /* 0x000000a99ea47220 */ /* 0x040fe40000410000 */
[C---:B------:R-:W-:Y:S02]  /*36b0*/  FMUL.FTZ R159, R158.reuse, R159 ;  /* 0x0000009f9e9f7220 */ /* 0x040fe40000410000 */
[C---:B------:R-:W-:Y:S02]  /*36c0*/  FMUL.FTZ R156, R158.reuse, R165 ;  /* 0x000000a59e9c7220 */ /* 0x040fe40000410000 */
[C---:B------:R-:W-:Y:S02]  /*36d0*/  FMUL.FTZ R171, R158.reuse, R171 ;  /* 0x000000ab9eab7220 */ /* 0x040fe40000410000 */
[C---:B------:R-:W-:Y:S02]  /*36e0*/  FMUL.FTZ R166, R158.reuse, R173 ;  /* 0x000000ad9ea67220 */ /* 0x040fe40000410000 */
[----:B------:R-:W-:-:S02]  /*36f0*/  FMUL.FTZ R175, R158, R175 ;  /* 0x000000af9eaf7220 */ /* 0x000fc40000410000 */
[----:B------:R-:W-:Y:S02]  /*3700*/  FMUL.FTZ R168, R158, R177 ;  /* 0x000000b19ea87220 */ /* 0x000fe40000410000 */
[----:B-----5:R-:W-:Y:S02]  /*3710*/  FFMA.FTZ R167, R14, R167, R6 ;  /* 0x000000a70ea77223 */ /* 0x020fe40000010006 */
        /* <DEDUP_REMOVED lines=10> */
[C---:B------:R-:W-:Y:S01]  /*37c0*/  IMAD.WIDE.U32 R164, R3.reuse, R170, c[0x0][0x208] ;  /* 0x0000820003a47625 */ /* 0x040fe200078e00aa */
[----:B------:R-:W-:Y:S02]  /*37d0*/  IADD3 R3, R3, 0x20, RZ ;  /* 0x0000002003037810 */ /* 0x000fe40007ffe0ff */
[----:B------:R-:W-:-:S05]  /*37e0*/  F2FP.BF16.PACK_AB R175, R168, R175 ;  /* 0x000000afa8af723e */ /* 0x000fca00000010ff */
[----:B------:R0:W-:Y:S02]  /*37f0*/  STG.E.128 [R164.64], R172 ;  /* 0x000000aca4007986 */ /* 0x0001e4000c101d04 */
.L_x_16240:
[----:B------:R-:W-:Y:S05]  /*3800*/  BSYNC B0 ;  /* 0x0000000000007941 */ /* 0x000fea0003800000 */
.L_x_16239:
[----:B------:R-:W-:Y:S01]  /*3810*/  ISETP.GE.U32.AND P1, PT, R0, 0x40, PT ;  /* 0x000000400000780c */ /* 0x000fe20003f26070 */
[----:B------:R-:W-:-:S12]  /*3820*/  BSSY B0, `(.L_x_16241) ;  /* 0x0000022000007945 */ /* 0x000fd80003800000 */
[----:B------:R-:W-:Y:S05]  /*3830*/  @!P1 BRA `(.L_x_16242) ;  /* 0x0000020000009947 */ /* 0x000fea0003800000 */
[--C-:B0-----:R-:W-:Y:S01]  /*3840*/  FADD.FTZ R167, R142, -R157.reuse ;  /* 0x8000009d8ea77221 */ /* 0x101fe20000010000 */
        /* <DEDUP_REMOVED lines=31> */
.L_x_16242:
[----:B------:R-:W-:Y:S05]  /*3a40*/  BSYNC B0 ;  /* 0x0000000000007941 */ /* 0x000fea0003800000 */
.L_x_16241:
[----:B------:R-:W-:Y:S01]  /*3a50*/  ISETP.GE.U32.AND P1, PT, R0, 0x60, PT ;  /* 0x000000600000780c */ /* 0x000fe20003f26070 */
[----:B------:R-:W-:-:S12]  /*3a60*/  BSSY B0, `(.L_x_16243) ;  /* 0x0000022000007945 */ /* 0x000fd80003800000 */
[----:B------:R-:W-:Y:S05]  /*3a70*/  @!P1 BRA `(.L_x_16244) ;  /* 0x0000020000009947 */ /* 0x000fea0003800000 */
[--C-:B0-----:R-:W-:Y:S01]  /*3a80*/  FADD.FTZ R167, R110, -R157.reuse ;  /* 0x8000009d6ea77221 */ /* 0x101fe20000010000 */
        /* <DEDUP_REMOVED lines=31> */
.L_x_16244:
[----:B------:R-:W-:Y:S05]  /*3c80*/  BSYNC B0 ;  /* 0x0000000000007941 */ /* 0x000fea0003800000 */
.L_x_16243:
        /* <DEDUP_REMOVED lines=35> */
.L_x_16246:
[----:B------:R-:W-:Y:S05]  /*3ec0*/  BSYNC B0 ;  /* 0x0000000000007941 */ /* 0x000fea0003800000 */
.L_x_16245:
        /* <DEDUP_REMOVED lines=35> */
.L_x_16248:
[----:B------:R-:W-:Y:S05]  /*4100*/  BSYNC B0 ;  /* 0x0000000000007941 */ /* 0x000fea0003800000 */
.L_x_16247:
[----:B------:R-:W-:Y:S01]  /*4110*/  ISETP.GE.U32.AND P1, PT, R0, 0xc0, PT ;  /* 0x000000c00000780c */ /* 0x000fe20003f26070 */
[----:B------:R-:W-:-:S12]  /*4120*/  BSSY B0, `(.L_x_16249) ;  /* 0x0000021000007945 */ /* 0x000fd80003800000 */
[----:B------:R-:W-:Y:S05]  /*4130*/  @!P1 BRA `(.L_x_16250) ;  /* 0x000001f000009947 */ /* 0x000fea0003800000 */
[--C-:B------:R-:W-:Y:S01]  /*4140*/  FADD.FTZ R159, R148, -R157.reuse ;  /* 0x8000009d949f7221 */ /* 0x100fe20000010000 */
[----:B------:R-:W-:Y:S01]  /*4150*/  MOV R168, 0x10 ;  /* 0x0000001000a87802 */ /* 0x000fe20000000f00 */
[--C-:B0-----:R-:W-:Y:S02]  /*4160*/  FADD.FTZ R165, R149, -R157.reuse ;  /* 0x8000009d95a57221 */ /* 0x101fe40000010000 */
        /* <DEDUP_REMOVED lines=28> */
.L_x_16250:
[----:B------:R-:W-:Y:S05]  /*4330*/  BSYNC B0 ;  /* 0x0000000000007941 */ /* 0x000fea0003800000 */
.L_x_16249:
[----:B------:R-:W-:-:S10]  /*4340*/  HFMA2.MMA R3, -RZ, RZ, 0, 2.384185791015625e-07 ;  /* 0x00000004ff037435 */ /* 0x000fd400000001ff */
[----:B------:R-:W-:-:S05]  /*4350*/  IMAD R2, R3, c[0x0][0x160], R2 ;  /* 0x0000580003027a24 */ /* 0x000fca00078e0202 */
[----:B------:R-:W-:-:S13]  /*4360*/  ISETP.GE.AND P1, PT, R2, c[0x0][0x164], PT ;  /* 0x0000590002007a0c */ /* 0x000fda0003f26270 */
[----:B0----5:R-:W-:Y:S01]  /*4370*/  @P1 CALL.REL.NOINC `(.L_x_16251) ;  /* 0x0000001000001944 */ /* 0x021fe20003c00000 */
[----:B------:R-:W-:Y:S05]  /*4380*/  BRA `(.L_x_16252) ;  /* 0xffffc4d000007947 */ /* 0x000fea000383ffff */
.L_x_16251:
[----:B------:R-:W-:Y:S05]  /*4390*/  EXIT ;  /* 0x000000000000794d */ /* 0x000fea0003800000 */
.L_x_16237:
[----:B------:R-:W-:Y:S01]  /*43a0*/  HFMA2.MMA R165, -RZ, RZ, 0, 1.847743988037109375e-06 ;  /* 0x0000001fffa57435 */ /* 0x000fe200000001ff */
[----:B------:R-:W-:Y:S02]  /*43b0*/  MOV R168, 0x1 ;  /* 0x0000000100a87802 */ /* 0x000fe40000000f00 */
[----:B------:R-:W-:Y:S02]  /*43c0*/  MOV R170, 0xffffffff ;  /* 0xffffffff00aa7802 */ /* 0x000fe40000000f00 */
[----:B------:R-:W-:Y:S02]  /*43d0*/  MOV R158, 0x43f0 ;  /* 0x000043f0009e7802 */ /* 0x000fe40000000f00 */
[----:B-----5:R-:W-:Y:S05]  /*43e0*/  CALL.REL.NOINC `($__internal_34_$__cuda_sm70_shflsync_bfly_p) ;  /* 0x000009c000007944 */ /* 0x020fea0003c00000 */
[----:B-1----:R-:W-:Y:S01]  /*43f0*/  MOV R156, R165 ;  /* 0x000000a5009c7202 */ /* 0x002fe20000000f00 */
[----:B0-----:R-:W-:Y:S05]  /*4400*/  BRA `(.L_x_16253) ;  /* 0xffffe99000007947 */ /* 0x001fea000383ffff */
.L_x_16238:
[----:B------:R-:W-:Y:S01]  /*4410*/  HFMA2.MMA R168, -RZ, RZ, 0, 1.1920928955078125e-07 ;  /* 0x00000002ffa87435 */ /* 0x000fe200000001ff */
[----:B------:R-:W-:Y:S02]  /*4420*/  MOV R165, 0x1f ;  /* 0x0000001f00a57802 */ /* 0x000fe40000000f00 */
[----:B------:R-:W-:Y:S02]  /*4430*/  MOV R170, 0xffffffff ;  /* 0xffffffff00aa7802 */ /* 0x000fe40000000f00 */
[----:B------:R-:W-:-:S02]  /*4440*/  MOV R158, 0x4460 ;  /* 0x00004460009e7802 */ /* 0x000fc40000000f00 */
[----:B-----5:R-:W-:Y:S05]  /*4450*/  CALL.REL.NOINC `($__internal_34_$__cuda_sm70_shflsync_bfly_p) ;  /* 0x0000095000007944 */ /* 0x020fea0003c00000 */
[----:B0-----:R-:W-:Y:S01]  /*4460*/  HFMA2.MMA R168, -RZ, RZ, 0, 2.384185791015625e-07 ;  /* 0x00000004ffa87435 */ /* 0x001fe200000001ff */
[----:B-1----:R-:W-:Y:S01]  /*4470*/  FADD.FTZ R157, R157, R165 ;  /* 0x000000a59d9d7221 */ /* 0x002fe20000010000 */
[----:B------:R-:W-:-:S02]  /*4480*/  MOV R165, 0x1f ;  /* 0x0000001f00a57802 */ /* 0x000fc40000000f00 */
[----:B------:R-:W-:Y:S02]  /*4490*/  MOV R170, 0xffffffff ;  /* 0xffffffff00aa7802 */ /* 0x000fe40000000f00 */
[----:B------:R-:W-:Y:S02]  /*44a0*/  MOV R158, 0x44c0 ;  /* 0x000044c0009e7802 */ /* 0x000fe40000000f00 */
[----:B------:R-:W-:Y:S05]  /*44b0*/  CALL.REL.NOINC `($__internal_34_$__cuda_sm70_shflsync_bfly_p) ;  /* 0x000008f000007944 */ /* 0x000fea0003c00000 */
[----:B0-----:R-:W-:Y:S01]  /*44c0*/  HFMA2.MMA R168, -RZ, RZ, 0, 4.76837158203125e-07 ;  /* 0x00000008ffa87435 */ /* 0x001fe200000001ff */
[----:B-1----:R-:W-:Y:S01]  /*44d0*/  FADD.FTZ R157, R157, R165 ;  /* 0x000000a59d9d7221 */ /* 0x002fe20000010000 */
[----:B------:R-:W-:Y:S02]  /*44e0*/  MOV R165, 0x1f ;  /* 0x0000001f00a57802 */ /* 0x000fe40000000f00 */
[----:B------:R-:W-:Y:S02]  /*44f0*/  MOV R170, 0xffffffff ;  /* 0xffffffff00aa7802 */ /* 0x000fe40000000f00 */
[----:B------:R-:W-:Y:S02]  /*4500*/  MOV R158, 0x4520 ;  /* 0x00004520009e7802 */ /* 0x000fe40000000f00 */
[----:B------:R-:W-:Y:S05]  /*4510*/  CALL.REL.NOINC `($__internal_34_$__cuda_sm70_shflsync_bfly_p) ;  /* 0x0000089000007944 */ /* 0x000fea0003c00000 */
[----:B0-----:R-:W-:Y:S01]  /*4520*/  HFMA2.MMA R168, -RZ, RZ, 0, 9.5367431640625e-07 ;  /* 0x00000010ffa87435 */ /* 0x001fe200000001ff */
[----:B-1----:R-:W-:Y:S01]  /*4530*/  FADD.FTZ R157, R157, R165 ;  /* 0x000000a59d9d7221 */ /* 0x002fe20000010000 */
[----:B------:R-:W-:-:S02]  /*4540*/  MOV R165, 0x1f ;  /* 0x0000001f00a57802 */ /* 0x000fc40000000f00 */
[----:B------:R-:W-:Y:S02]  /*4550*/  MOV R170, 0xffffffff ;  /* 0xffffffff00aa7802 */ /* 0x000fe40000000f00 */
[----:B------:R-:W-:Y:S02]  /*4560*/  MOV R158, 0x4580 ;  /* 0x00004580009e7802 */ /* 0x000fe40000000f00 */
[----:B------:R-:W-:Y:S05]  /*4570*/  CALL.REL.NOINC `($__internal_34_$__cuda_sm70_shflsync_bfly_p) ;  /* 0x0000083000007944 */ /* 0x000fea0003c00000 */
[----:B-1----:R-:W-:Y:S01]  /*4580*/  FADD.FTZ R156, R157, R165 ;  /* 0x000000a59d9c7221 */ /* 0x002fe20000010000 */
[----:B0-----:R-:W-:Y:S01]  /*4590*/  HFMA2.MMA R168, -RZ, RZ, 0, 5.9604644775390625e-08 ;  /* 0x00000001ffa87435 */ /* 0x001fe200000001ff */
[----:B------:R-:W-:Y:S02]  /*45a0*/  MOV R165, 0x1f ;  /* 0x0000001f00a57802 */ /* 0x000fe40000000f00 */
[----:B------:R-:W-:Y:S01]  /*45b0*/  FMUL.FTZ R156, R156, c[0x0][0x1e0] ;  /* 0x000078009c9c7a20 */ /* 0x000fe20000410000 */
[----:B------:R-:W-:-:S03]  /*45c0*/  MOV R170, 0xffffffff ;  /* 0xffffffff00aa7802 */ /* 0x000fc60000000f00 */
        /* <DEDUP_REMOVED lines=99> */
[----:B------:R-:W-:Y:S05]  /*4c00*/  CALL.REL.NOINC `($__internal_34_$__cuda_sm70_shflsync_bfly_p) ;  /* 0x000001a000007944 */ /* 0x000fea0003c00000 */
[----:B0-----:R-:W-:Y:S01]  /*4c10*/  HFMA2.MMA R168, -RZ, RZ, 0, 1.1920928955078125e-07 ;  /* 0x00000002ffa87435 */ /* 0x001fe200000001ff */
[----:B-1----:R-:W-:Y:S01]  /*4c20*/  FADD.FTZ R157, R164, R165 ;  /* 0x000000a5a49d7221 */ /* 0x002fe20000010000 */
[----:B------:R-:W-:Y:S02]  /*4c30*/  MOV R165, 0x1f ;  /* 0x0000001f00a57802 */ /* 0x000fe40000000f00 */
[----:B------:R-:W-:Y:S02]  /*4c40*/  MOV R170, 0xffffffff ;  /* 0xffffffff00aa7802 */ /* 0x000fe40000000f00 */
[----:B------:R-:W-:Y:S02]  /*4c50*/  MOV R158, 0x4c70 ;  /* 0x00004c70009e7802 */ /* 0x000fe40000000f00 */
[----:B------:R-:W-:Y:S05]  /*4c60*/  CALL.REL.NOINC `($__internal_34_$__cuda_sm70_shflsync_bfly_p) ;  /* 0x0000014000007944 */ /* 0x000fea0003c00000 */
[----:B0-----:R-:W-:Y:S01]  /*4c70*/  HFMA2.MMA R168, -RZ, RZ, 0, 2.384185791015625e-07 ;  /* 0x00000004ffa87435 */ /* 0x001fe200000001ff */
[----:B-1----:R-:W-:Y:S01]  /*4c80*/  FADD.FTZ R157, R157, R165 ;  /* 0x000000a59d9d7221 */ /* 0x002fe20000010000 */
[----:B------:R-:W-:Y:S02]  /*4c90*/  MOV R165, 0x1f ;  /* 0x0000001f00a57802 */ /* 0x000fe40000000f00 */
[----:B------:R-:W-:-:S02]  /*4ca0*/  MOV R170, 0xffffffff ;  /* 0xffffffff00aa7802 */ /* 0x000fc40000000f00 */
        /* <DEDUP_REMOVED lines=8> */
[----:B-1----:R-:W-:Y:S01]  /*4d30*/  FADD.FTZ R166, R157, R165 ;  /* 0x000000a59da67221 */ /* 0x002fe20000010000 */
[----:B0-----:R-:W-:Y:S01]  /*4d40*/  HFMA2.MMA R168, -RZ, RZ, 0, 9.5367431640625e-07 ;  /* 0x00000010ffa87435 */ /* 0x001fe200000001ff */
[----:B------:R-:W-:Y:S02]  /*4d50*/  MOV R165, 0x1f ;  /* 0x0000001f00a57802 */ /* 0x000fe40000000f00 */
[----:B------:R-:W-:-:S02]  /*4d60*/  MOV R170, 0xffffffff ;  /* 0xffffffff00aa7802 */ /* 0x000fc40000000f00 */
[----:B------:R-:W-:Y:S02]  /*4d70*/  MOV R157, R166 ;  /* 0x000000a6009d7202 */ /* 0x000fe40000000f00 */
[----:B------:R-:W-:Y:S02]  /*4d80*/  MOV R158, 0x4da0 ;  /* 0x00004da0009e7802 */ /* 0x000fe40000000f00 */
[----:B------:R-:W-:Y:S05]  /*4d90*/  CALL.REL.NOINC `($__internal_34_$__cuda_sm70_shflsync_bfly_p) ;  /* 0x0000001000007944 */ /* 0x000fea0003c00000 */
[----:B01----:R-:W-:Y:S05]  /*4da0*/  BRA `(.L_x_16254) ;  /* 0xffffe74000007947 */ /* 0x003fea000383ffff */
        .weak           $__internal_34_$__cuda_sm70_shflsync_bfly_p
        .type           $__internal_34_$__cuda_sm70_shflsync_bfly_p,@function
        .size           $__internal_34_$__cuda_sm70_shflsync_bfly_p,(.L_x_39478 - $__internal_34_$__cuda_sm70_shflsync_bfly_p)
$__internal_34_$__cuda_sm70_shflsync_bfly_p:
[----:B------:R-:W-:Y:S01]  /*4db0*/  HFMA2.MMA R159, -RZ, RZ, 0, 0 ;  /* 0x00000000ff9f7435 */ /* 0x000fe200000001ff */
[----:B------:R-:W-:Y:S04]  /*4dc0*/  WARPSYNC R170 ;  /* 0x000000aa00007348 */ /* 0x000fe80003800000 */
[----:B------:R0:W1:Y:S01]  /*4dd0*/  SHFL.BFLY PT, R165, R157, R168, R165 ;  /* 0x0c0000a89da57389 */ /* 0x00006200000e00a5 */
[----:B------:R-:W-:Y:S05]  /*4de0*/  RET.REL.NODEC R158 `(_ZN10layer_norm31ln_parallel_residual_fwd_kernelINS_13Kernel_traitsIf13__nv_bfloat16fS2_fjLj1536ELj1ELj4ELj1ELj16ENS_18Kernel_traits_baseILj1536EfS2_fS2_fjLj128EEEEELb0ELb1ELb0EEEvNS_9FwdParamsE) ;  /* 0xffffb2109e007950 */ /* 0x000fea0003c3ffff */
.L_x_16255:
        /* <DEDUP_REMOVED lines=9> */
.L_x_39478:


//--------------------- .text._ZN10layer_norm31ln_parallel_residual_fwd_kernelINS_13Kernel_traitsIf13__nv_bfloat16fS2_fjLj1536ELj1ELj4ELj1ELj16ENS_18Kernel_traits_baseILj1536EfS2_fS2_fjLj128EEEEELb0ELb1ELb1EEEvNS_9FwdParamsE --------------------------
	.section	.text._ZN10layer_norm31ln_parallel_residual_fwd_kernelINS_13Kernel_traitsIf13__nv_bfloat16fS2_fjLj1536ELj1ELj4ELj1ELj16ENS_18Kernel_traits_baseILj1536EfS2_fS2_fjLj128EEEEELb0ELb1ELb1EEEvNS_9FwdParamsE,"ax",@progbits
	.sectioninfo	@"SHI_REGISTERS=192"
	.align	128
        .global         _ZN10layer_norm31ln_parallel_residual_fwd_kernelINS_13Kernel_traitsIf13__nv_bfloat16fS2_fjLj1536ELj1ELj4ELj1ELj16ENS_18Kernel_traits_baseILj1536EfS2_fS2_fjLj128EEEEELb0ELb1ELb1EEEvNS_9FwdParamsE
        .type           _ZN10layer_norm31ln_parallel_residual_fwd_kernelINS_13Kernel_traitsIf13__nv_bfloat16fS2_fjLj1536ELj1ELj4ELj1ELj16ENS_18Kernel_traits_baseILj1536EfS2_fS2_fjLj128EEEEELb0ELb1ELb1EEEvNS_9FwdParamsE,@function
        .size           _ZN10layer_norm31ln_parallel_residual_fwd_kernelINS_13Kernel_traitsIf13__nv_bfloat16fS2_fjLj1536ELj1ELj4ELj1ELj16ENS_18Kernel_traits_baseILj1536EfS2_fS2_fjLj128EEEEELb0ELb1ELb1EEEvNS_9FwdParamsE,(.L_x_39479 - _ZN10layer_norm31ln_parallel_residual_fwd_kernelINS_13Kernel_traitsIf13__nv_bfloat16fS2_fjLj1536ELj1ELj4ELj1ELj16ENS_18Kernel_traits_baseILj1536EfS2_fS2_fjLj128EEEEELb0ELb1ELb1EEEvNS_9FwdParamsE)
        .other          _ZN10layer_norm31ln_parallel_residual_fwd_kernelINS_13Kernel_traitsIf13__nv_bfloat16fS2_fjLj1536ELj1ELj4ELj1ELj16ENS_18Kernel_traits_baseILj1536EfS2_fS2_fjLj128EEEEELb0ELb1ELb1EEEvNS_9FwdParamsE,@"STO_CUDA_ENTRY STV_DEFAULT"
_ZN10layer_norm31ln_parallel_residual_fwd_kernelINS_13Kernel_traitsIf13__nv_bfloat16fS2_fjLj1536ELj1ELj4ELj1ELj16ENS_18Kernel_traits_baseILj1536EfS2_fS2_fjLj128EEEEELb0ELb1ELb1EEEvNS_9FwdParamsE:
.text._ZN10layer_norm31ln_parallel_residual_fwd_kernelINS_13Kernel_traitsIf13__nv_bfloat16fS2_fjLj1536ELj1ELj4ELj1ELj16ENS_18Kernel_traits_baseILj1536EfS2_fS2_fjLj128EEEEELb0ELb1ELb1EEEvNS_9FwdParamsE:
        /* <DEDUP_REMOVED lines=64> */
[----:B------:R-:W-:Y:S01]  /*0400*/  LOP3.LUT R0, R99, 0x1f, RZ, 0xc0, !PT ;  /* 0x0000001f63007812 */ /* 0x000fe200078ec0ff */
[----:B------:R-:W-:Y:S01]  /*0410*/  ULDC.U8 UR6, c[0x0][0x1f0] ;  /* 0x00007c0000067ab9 */ /* 0x000fe20000000000 */
[----:B0-----:R-:W-:-:S05]  /*0420*/  MOV R2, R98 ;  /* 0x0000006200027202 */ /* 0x001fca0000000f00 */
.L_x_16355:
[----:B------:R-:W-:Y:S01]  /*0430*/  IMAD R3, R2, c[0x0][0x168], RZ ;  /* 0x00005a0002037a24 */ /* 0x000fe200078e02ff */
[----:B------:R-:W-:Y:S01]  /*0440*/  ISETP.NE.U32.AND P0, PT, RZ, c[0x0][0x178], PT ;  /* 0x00005e00ff007a0c */ /* 0x000fe20003f05070 */
[----:B------:R-:W-:Y:S01]  /*0450*/  HFMA2.MMA R152, -RZ, RZ, 0, 9.5367431640625e-07 ;  /* 0x00000010ff987435 */ /* 0x000fe200000001ff */
[----:B------:R-:W-:-:S02]  /*0460*/  ISETP.NE.U32.AND P1, PT, RZ, c[0x0][0x180], PT ;  /* 0x00006000ff007a0c */ /* 0x000fc40003f25070 */
[----:B------:R-:W-:Y:S02]  /*0470*/  ISETP.NE.AND.EX P0, PT, RZ, c[0x0][0x17c], PT, P0 ;  /* 0x00005f00ff007a0c */ /* 0x000fe40003f05300 */
[----:B------:R-:W-:Y:S02]  /*0480*/  ISETP.NE.AND.EX P1, PT, RZ, c[0x0][0x184], PT, P1 ;  /* 0x00006100ff007a0c */ /* 0x000fe40003f25310 */
[----:B------:R-:W-:-:S04]  /*0490*/  SHF.R.S32.HI R112, RZ, 0x1f, R3 ;  /* 0x0000001fff707819 */ /* 0x000fc80000011403 */
[----:B------:R-:W-:-:S04]  /*04a0*/  LEA.HI R3, R112, R3, RZ, 0x3 ;  /* 0x0000000370037211 */ /* 0x000fc800078f18ff */
[----:B------:R-:W-:-:S04]  /*04b0*/  LEA.HI.SX32 R3, R3, R0, 0x1d ;  /* 0x0000000003037211 */ /* 0x000fc800078feaff */
[C---:B------:R-:W-:Y:S01]  /*04c0*/  @P0 LEA R116, P2, R3.reuse, c[0x0][0x178], 0x4 ;  /* 0x00005e0003740a11 */ /* 0x040fe200078420ff */
[C---:B------:R-:W-:Y:S01]  /*04d0*/  IMAD.WIDE.U32 R112, R3.reuse, R152, c[0x0][0x170] ;  /* 0x00005c0003707625 */ /* 0x040fe200078e0098 */
[C---:B------:R-:W-:Y:S02]  /*04e0*/  @P1 LEA R114, P3, R3.reuse, c[0x0][0x180], 0x5 ;  /* 0x0000600003721a11 */ /* 0x040fe400078628ff */
[C---:B------:R-:W-:Y:S02]  /*04f0*/  @P0 LEA.HI.X R117, R3.reuse, c[0x0][0x17c], RZ, 0x4, P2 ;  /* 0x00005f0003750a11 */ /* 0x040fe400010f24ff */
[----:B------:R-:W-:Y:S01]  /*0500*/  @P1 LEA.HI.X R115, R3, c[0x0][0x184], RZ, 0x5, P3 ;  /* 0x0000610003731a11 */ /* 0x000fe200018f2cff */
[----:B------:R-:W2:Y:S04]  /*0510*/  LDG.E.128 R120, [R112.64] ;  /* 0x0000000470787981 */ /* 0x000ea8000c1e1d00 */
[----:B-----5:R0:W5:Y:S04]  /*0520*/  @P0 LDG.E.128 R100, [R116.64] ;  /* 0x0000000474640981 */ /* 0x020168000c1e1d00 */
[----:B-1----:R0:W5:Y:S04]  /*0530*/  @P1 LDG.E.128 R96, [R114.64] ;  /* 0x0000000472601981 */ /* 0x002168000c1e1d00 */
        /* <DEDUP_REMOVED lines=8> */
.L_x_16256:
[----:B0----5:R-:W-:-:S05]  /*05c0*/  PRMT R113, RZ, 0x5410, R100 ;  /* 0x00005410ff717816 */ /* 0x021fca0000000064 */
[----:B------:R-:W-:-:S04]  /*05d0*/  FADD.FTZ R112, R112, R113 ;  /* 0x0000007170707221 */ /* 0x000fc80000010000 */
[----:B------:R-:W-:Y:S02]  /*05e0*/  @P1 FADD.FTZ R112, R96, R112 ;  /* 0x0000007060701221 */ /* 0x000fe40000010000 */
.L_x_16257:
[----:B------:R-:W-:Y:S01]  /*05f0*/  PRMT R113, RZ, 0x7610, R120 ;  /* 0x00007610ff717816 */ /* 0x000fe20000000078 */
[----:B------:R-:W-:Y:S05]  /*0600*/  @P2 BRA `(.L_x_16258) ;  /* 0x0000003000002947 */ /* 0x000fea0003800000 */
[----:B------:R-:W-:Y:S05]  /*0610*/  @!P1 BRA `(.L_x_16259) ;  /* 0x0000005000009947 */ /* 0x000fea0003800000 */
[----:B-----5:R-:W-:Y:S01]  /*0620*/  FADD.FTZ R113, R97, R113 ;  /* 0x0000007161717221 */ /* 0x020fe20000010000 */
[----:B------:R-:W-:Y:S05]  /*0630*/  BRA `(.L_x_16259) ;  /* 0x0000003000007947 */ /* 0x000fea0003800000 */
.L_x_16258:
[----:B-----5:R-:W-:-:S05]  /*0640*/  PRMT R114, RZ, 0x7610, R100 ;  /* 0x00007610ff727816 */ /* 0x020fca0000000064 */
[----:B------:R-:W-:-:S04]  /*0650*/  FADD.FTZ R113, R113, R114 ;  /* 0x0000007271717221 */ /* 0x000fc80000010000 */
[----:B------:R-:W-:Y:S02]  /*0660*/  @P1 FADD.FTZ R113, R97, R113 ;  /* 0x0000007161711221 */ /* 0x000fe40000010000 */
.L_x_16259:
[----:B------:R-:W-:Y:S01]  /*0670*/  PRMT R114, RZ, 0x5410, R121 ;  /* 0x00005410ff727816 */ /* 0x000fe20000000079 */
[----:B------:R-:W-:Y:S05]  /*0680*/  @P2 BRA `(.L_x_16260) ;  /* 0x0000003000002947 */ /* 0x000fea0003800000 */
[----:B------:R-:W-:Y:S05]  /*0690*/  @!P1 BRA `(.L_x_16261) ;  /* 0x0000005000009947 */ /* 0x000fea0003800000 */
[----:B-----5:R-:W-:Y:S01]  /*06a0*/  FADD.FTZ R114, R98, R114 ;  /* 0x0000007262727221 */ /* 0x020fe20000010000 */
[----:B------:R-:W-:Y:S05]  /*06b0*/  BRA `(.L_x_16261) ;  /* 0x0000003000007947 */ /* 0x000fea0003800000 */
.L_x_16260:
[----:B-----5:R-:W-:-:S05]  /*06c0*/  PRMT R115, RZ, 0x5410, R101 ;  /* 0x00005410ff737816 */ /* 0x020fca0000000065 */
[----:B------:R-:W-:-:S04]  /*06d0*/  FADD.FTZ R114, R114, R115 ;  /* 0x0000007372727221 */ /* 0x000fc80000010000 */
[----:B------:R-:W-:Y:S02]  /*06e0*/  @P1 FADD.FTZ R114, R98, R114 ;  /* 0x0000007262721221 */ /* 0x000fe40000010000 */
.L_x_16261:
[----:B------:R-:W-:Y:S01]  /*06f0*/  PRMT R115, RZ, 0x7610, R121 ;  /* 0x00007610ff737816 */ /* 0x000fe20000000079 */
[----:B------:R-:W-:Y:S05]  /*0700*/  @P2 BRA `(.L_x_16262) ;  /* 0x0000003000002947 */ /* 0x000fea0003800000 */
[----:B------:R-:W-:Y:S05]  /*0710*/  @!P1 BRA `(.L_x_16263) ;  /* 0x0000005000009947 */ /* 0x000fea0003800000 */
[----:B-----5:R-:W-:Y:S01]  /*0720*/  FADD.FTZ R115, R99, R115 ;  /* 0x0000007363737221 */ /* 0x020fe20000010000 */
[----:B------:R-:W-:Y:S05]  /*0730*/  BRA `(.L_x_16263) ;  /* 0x0000003000007947 */ /* 0x000fea0003800000 */
.L_x_16262:
[----:B-----5:R-:W-:-:S05]  /*0740*/  PRMT R116, RZ, 0x7610, R101 ;  /* 0x00007610ff747816 */ /* 0x020fca0000000065 */
[----:B------:R-:W-:-:S04]  /*0750*/  FADD.FTZ R115, R115, R116 ;  /* 0x0000007473737221 */ /* 0x000fc80000010000 */
[----:B------:R-:W-:Y:S02]  /*0760*/  @P1 FADD.FTZ R115, R99, R115 ;  /* 0x0000007363731221 */ /* 0x000fe40000010000 */
.L_x_16263:
[----:B------:R-:W-:Y:S01]  /*0770*/  PRMT R116, RZ, 0x5410, R122 ;  /* 0x00005410ff747816 */ /* 0x000fe2000000007a */
[----:B------:R-:W-:Y:S05]  /*0780*/  @P2 BRA `(.L_x_16264) ;  /* 0x0000003000002947 */ /* 0x000fea0003800000 */
[----:B------:R-:W-:Y:S05]  /*0790*/  @!P1 BRA `(.L_x_16265) ;  /* 0x0000005000009947 */ /* 0x000fea0003800000 */
[----:B-----5:R-:W-:Y:S01]  /*07a0*/  FADD.FTZ R116, R108, R116 ;  /* 0x000000746c747221 */ /* 0x020fe20000010000 */
[----:B------:R-:W-:Y:S05]  /*07b0*/  BRA `(.L_x_16265) ;  /* 0x0000003000007947 */ /* 0x000fea0003800000 */
.L_x_16264:
[----:B-----5:R-:W-:-:S05]  /*07c0*/  PRMT R117, RZ, 0x5410, R102 ;  /* 0x00005410ff757816 */ /* 0x020fca0000000066 */
[----:B------:R-:W-:-:S04]  /*07d0*/  FADD.FTZ R116, R116, R117 ;  /* 0x0000007574747221 */ /* 0x000fc80000010000 */
[----:B------:R-:W-:Y:S02]  /*07e0*/  @P1 FADD.FTZ R116, R108, R116 ;  /* 0x000000746c741221 */ /* 0x000fe40000010000 */
.L_x_16265:
[----:B------:R-:W-:Y:S01]  /*07f0*/  PRMT R117, RZ, 0x7610, R122 ;  /* 0x00007610ff757816 */ /* 0x000fe2000000007a */
[----:B------:R-:W-:Y:S05]  /*0800*/  @P2 BRA `(.L_x_16266) ;  /* 0x0000003000002947 */ /* 0x000fea0003800000 */
[----:B------:R-:W-:Y:S05]  /*0810*/  @!P1 BRA `(.L_x_16267) ;  /* 0x0000005000009947 */ /* 0x000fea0003800000 */
[----:B-----5:R-:W-:Y:S01]  /*0820*/  FADD.FTZ R117, R109, R117 ;  /* 0x000000756d757221 */ /* 0x020fe20000010000 */
[----:B------:R-:W-:Y:S05]  /*0830*/  BRA `(.L_x_16267) ;  /* 0x0000003000007947 */ /* 0x000fea0003800000 */
.L_x_16266:
[----:B-----5:R-:W-:-:S05]  /*0840*/  PRMT R118, RZ, 0x7610, R102 ;  /* 0x00007610ff767816 */ /* 0x020fca0000000066 */
[----:B------:R-:W-:-:S04]  /*0850*/  FADD.FTZ R117, R117, R118 ;  /* 0x0000007675757221 */ /* 0x000fc80000010000 */
[----:B------:R-:W-:Y:S02]  /*0860*/  @P1 FADD.FTZ R117, R109, R117 ;  /* 0x000000756d751221 */ /* 0x000fe40000010000 */
.L_x_16267:
[----:B------:R-:W-:Y:S01]  /*0870*/  PRMT R118, RZ, 0x5410, R123 ;  /* 0x00005410ff767816 */ /* 0x000fe2000000007b */
[----:B------:R-:W-:Y:S05]  /*0880*/  @P2 BRA `(.L_x_16268) ;  /* 0x0000003000002947 */ /* 0x000fea0003800000 */
[----:B------:R-:W-:Y:S05]  /*0890*/  @!P1 BRA `(.L_x_16269) ;  /* 0x0000005000009947 */ /* 0x000fea0003800000 */
[----:B-----5:R-:W-:Y:S01]  /*08a0*/  FADD.FTZ R118, R110, R118 ;  /* 0x000000766e767221 */ /* 0x020fe20000010000 */
[----:B------:R-:W-:Y:S05]  /*08b0*/  BRA `(.L_x_16269) ;  /* 0x0000003000007947 */ /* 0x000fea0003800000 */
.L_x_16268:
[----:B-----5:R-:W-:-:S05]  /*08c0*/  PRMT R119, RZ, 0x5410, R103 ;  /* 0x00005410ff777816 */ /* 0x020fca0000000067 */
[----:B------:R-:W-:-:S04]  /*08d0*/  FADD.FTZ R118, R118, R119 ;  /* 0x0000007776767221 */ /* 0x000fc80000010000 */
[----:B------:R-:W-:Y:S02]  /*08e0*/  @P1 FADD.FTZ R118, R110, R118 ;  /* 0x000000766e761221 */ /* 0x000fe40000010000 */
.L_x_16269:
[----:B------:R-:W-:Y:S01]  /*08f0*/  PRMT R119, RZ, 0x7610, R123 ;  /* 0x00007610ff777816 */ /* 0x000fe2000000007b */
[----:B------:R-:W-:Y:S05]  /*0900*/  @P2 BRA `(.L_x_16270) ;  /* 0x0000003000002947 */ /* 0x000fea0003800000 */
[----:B------:R-:W-:Y:S05]  /*0910*/  @!P1 BRA `(.L_x_16271) ;  /* 0x0000005000009947 */ /* 0x000fea0003800000 */
[----:B-----5:R-:W-:Y:S01]  /*0920*/  FADD.FTZ R119, R111, R119 ;  /* 0x000000776f777221 */ /* 0x020fe20000010000 */
[----:B------:R-:W-:Y:S05]  /*0930*/  BRA `(.L_x_16271) ;  /* 0x0000003000007947 */ /* 0x000fea0003800000 */
.L_x_16270:
[----:B-----5:R-:W-:-:S05]  /*0940*/  PRMT R120, RZ, 0x7610, R103 ;  /* 0x00007610ff787816 */ /* 0x020fca0000000067 */
[----:B------:R-:W-:-:S04]  /*0950*/  FADD.FTZ R119, R119, R120 ;  /* 0x0000007877777221 */ /* 0x000fc80000010000 */
[----:B------:R-:W-:Y:S02]  /*0960*/  @P1 FADD.FTZ R119, R111, R119 ;  /* 0x000000776f771221 */ /* 0x000fe40000010000 */
.L_x_16271:
[C---:B------:R-:W-:Y:S02]  /*0970*/  LEA R120, P3, R3.reuse, c[0x0][0x188], 0x5 ;  /* 0x0000620003787a11 */ /* 0x040fe400078628ff */
[C---:B------:R-:W-:Y:S02]  /*0980*/  IADD3 R160, R3.reuse, 0x20, RZ ;  /* 0x0000002003a07810 */ /* 0x040fe40007ffe0ff */
[----:B------:R-:W-:Y:S02]  /*0990*/  LEA.HI.X R121, R3, c[0x0][0x18c], RZ, 0x5, P3 ;  /* 0x0000630003797a11 */ /* 0x000fe400018f2cff */
[C---:B------:R-:W-:Y:S01]  /*09a0*/  @P0 LEA R126, P3, R160.reuse, c[0x0][0x178], 0x4 ;  /* 0x00005e00a07e0a11 */ /* 0x040fe200078620ff */
[C---:B------:R-:W-:Y:S01]  /*09b0*/  IMAD.WIDE.U32 R122, R160.reuse, R152, c[0x0][0x170] ;  /* 0x00005c00a07a7625 */ /* 0x040fe200078e0098 */
[C---:B------:R-:W-:Y:S01]  /*09c0*/  @P1 LEA R124, P4, R160.reuse, c[0x0][0x180], 0x5 ;  /* 0x00006000a07c1a11 */ /* 0x040fe200078828ff */
[----:B------:R-:W-:Y:S01]  /*09d0*/  STG.E.128 [R120.64], R112 ;  /* 0x0000007078007986 */ /* 0x000fe2000c101d04 */
[----:B------:R-:W-:-:S02]  /*09e0*/  @P0 LEA.HI.X R127, R160, c[0x0][0x17c], RZ, 0x4, P3 ;  /* 0x00005f00a07f0a11 */ /* 0x000fc400018f24ff */
[----:B------:R-:W-:Y:S01]  /*09f0*/  @P1 LEA.HI.X R125, R160, c[0x0][0x184], RZ, 0x5, P4 ;  /* 0x00006100a07d1a11 */ /* 0x000fe200020f2cff */
        /* <DEDUP_REMOVED lines=10> */
.L_x_16272:
[----:B-1---5:R-:W-:-:S05]  /*0aa0*/  PRMT R121, RZ, 0x5410, R100 ;  /* 0x00005410ff797816 */ /* 0x022fca0000000064 */
[----:B------:R-:W-:-:S04]  /*0ab0*/  FADD.FTZ R120, R121, R120 ;  /* 0x0000007879787221 */ /* 0x000fc80000010000 */
[----:B------:R-:W-:Y:S02]  /*0ac0*/  @P1 FADD.FTZ R120, R96, R120 ;  /* 0x0000007860781221 */ /* 0x000fe40000010000 */
.L_x_16273:
[----:B------:R-:W-:Y:S01]  /*0ad0*/  PRMT R121, RZ, 0x7610, R128 ;  /* 0x00007610ff797816 */ /* 0x000fe20000000080 */
[----:B------:R-:W-:Y:S05]  /*0ae0*/  @P2 BRA `(.L_x_16274) ;  /* 0x0000003000002947 */ /* 0x000fea0003800000 */
[----:B------:R-:W-:Y:S05]  /*0af0*/  @!P1 BRA `(.L_x_16275) ;  /* 0x0000005000009947 */ /* 0x000fea0003800000 */
[----:B-----5:R-:W-:Y:S01]  /*0b00*/  FADD.FTZ R121, R97, R121 ;  /* 0x0000007961797221 */ /* 0x020fe20000010000 */
[----:B------:R-:W-:Y:S05]  /*0b10*/  BRA `(.L_x_16275) ;  /* 0x0000003000007947 */ /* 0x000fea0003800000 */
.L_x_16274:
[----:B-----5:R-:W-:-:S05]  /*0b20*/  PRMT R122, RZ, 0x7610, R100 ;  /* 0x00007610ff7a7816 */ /* 0x020fca0000000064 */
[----:B------:R-:W-:-:S04]  /*0b30*/  FADD.FTZ R121, R122, R121 ;  /* 0x000000797a797221 */ /* 0x000fc80000010000 */
[----:B------:R-:W-:Y:S02]  /*0b40*/  @P1 FADD.FTZ R121, R97, R121 ;  /* 0x0000007961791221 */ /* 0x000fe40000010000 */
.L_x_16275:
[----:B------:R-:W-:Y:S01]  /*0b50*/  PRMT R122, RZ, 0x5410, R129 ;  /* 0x00005410ff7a7816 */ /* 0x000fe20000000081 */
[----:B------:R-:W-:Y:S05]  /*0b60*/  @P2 BRA `(.L_x_16276) ;  /* 0x0000003000002947 */ /* 0x000fea0003800000 */
[----:B------:R-:W-:Y:S05]  /*0b70*/  @!P1 BRA `(.L_x_16277) ;  /* 0x0000005000009947 */ /* 0x000fea0003800000 */
[----:B-----5:R-:W-:Y:S01]  /*0b80*/  FADD.FTZ R122, R98, R122 ;  /* 0x0000007a627a7221 */ /* 0x020fe20000010000 */
[----:B------:R-:W-:Y:S05]  /*0b90*/  BRA `(.L_x_16277) ;  /* 0x0000003000007947 */ /* 0x000fea0003800000 */
.L_x_16276:
[----:B-----5:R-:W-:-:S05]  /*0ba0*/  PRMT R123, RZ, 0x5410, R101 ;  /* 0x00005410ff7b7816 */ /* 0x020fca0000000065 */
[----:B------:R-:W-:-:S04]  /*0bb0*/  FADD.FTZ R122, R123, R122 ;  /* 0x0000007a7b7a7221 */ /* 0x000fc80000010000 */
[----:B------:R-:W-:Y:S02]  /*0bc0*/  @P1 FADD.FTZ R122, R98, R122 ;  /* 0x0000007a627a1221 */ /* 0x000fe40000010000 */
.L_x_16277:
[----:B------:R-:W-:Y:S01]  /*0bd0*/  PRMT R123, RZ, 0x7610, R129 ;  /* 0x00007610ff7b7816 */ /* 0x000fe20000000081 */
[----:B------:R-:W-:Y:S05]  /*0be0*/  @P2 BRA `(.L_x_16278) ;  /* 0x0000003000002947 */ /* 0x000fea0003800000 */
[----:B------:R-:W-:Y:S05]  /*0bf0*/  @!P1 BRA `(.L_x_16279) ;  /* 0x0000005000009947 */ /* 0x000fea0003800000 */
[----:B-----5:R-:W-:Y:S01]  /*0c00*/  FADD.FTZ R123, R99, R123 ;  /* 0x0000007b637b7221 */ /* 0x020fe20000010000 */
[----:B------:R-:W-:Y:S05]  /*0c10*/  BRA `(.L_x_16279) ;  /* 0x0000003000007947 */ /* 0x000fea0003800000 */
.L_x_16278:
[----:B-----5:R-:W-:-:S05]  /*0c20*/  PRMT R124, RZ, 0x7610, R101 ;  /* 0x00007610ff7c7816 */ /* 0x020fca0000000065 */
[----:B------:R-:W-:-:S04]  /*0c30*/  FADD.FTZ R123, R124, R123 ;  /* 0x0000007b7c7b7221 */ /* 0x000fc80000010000 */
[----:B------:R-:W-:Y:S02]  /*0c40*/  @P1 FADD.FTZ R123, R99, R123 ;  /* 0x0000007b637b1221 */ /* 0x000fe40000010000 */
.L_x_16279:
[----:B------:R-:W-:Y:S01]  /*0c50*/  PRMT R124, RZ, 0x5410, R130 ;  /* 0x00005410ff7c7816 */ /* 0x000fe20000000082 */
[----:B------:R-:W-:Y:S05]  /*0c60*/  @P2 BRA `(.L_x_16280) ;  /* 0x0000003000002947 */ /* 0x000fea0003800000 */
[----:B------:R-:W-:Y:S05]  /*0c70*/  @!P1 BRA `(.L_x_16281) ;  /* 0x0000005000009947 */ /* 0x000fea0003800000 */
[----:B-----5:R-:W-:Y:S01]  /*0c80*/  FADD.FTZ R124, R108, R124 ;  /* 0x0000007c6c7c7221 */ /* 0x020fe20000010000 */
[----:B------:R-:W-:Y:S05]  /*0c90*/  BRA `(.L_x_16281) ;  /* 0x0000003000007947 */ /* 0x000fea0003800000 */
.L_x_16280:
[----:B-----5:R-:W-:-:S05]  /*0ca0*/  PRMT R125, RZ, 0x5410, R102 ;  /* 0x00005410ff7d7816 */ /* 0x020fca0000000066 */
[----:B------:R-:W-:-:S04]  /*0cb0*/  FADD.FTZ R124, R125, R124 ;  /* 0x0000007c7d7c7221 */ /* 0x000fc80000010000 */
[----:B------:R-:W-:Y:S02]  /*0cc0*/  @P1 FADD.FTZ R124, R108, R124 ;  /* 0x0000007c6c7c1221 */ /* 0x000fe40000010000 */
.L_x_16281:
[----:B------:R-:W-:Y:S01]  /*0cd0*/  PRMT R125, RZ, 0x7610, R130 ;  /* 0x00007610ff7d7816 */ /* 0x000fe20000000082 */
[----:B------:R-:W-:Y:S05]  /*0ce0*/  @P2 BRA `(.L_x_16282) ;  /* 0x0000003000002947 */ /* 0x000fea0003800000 */
[----:B------:R-:W-:Y:S05]  /*0cf0*/  @!P1 BRA `(.L_x_16283) ;  /* 0x0000005000009947 */ /* 0x000fea0003800000 */
[----:B-----5:R-:W-:Y:S01]  /*0d00*/  FADD.FTZ R125, R109, R125 ;  /* 0x0000007d6d7d7221 */ /* 0x020fe20000010000 */
[----:B------:R-:W-:Y:S05]  /*0d10*/  BRA `(.L_x_16283) ;  /* 0x0000003000007947 */ /* 0x000fea0003800000 */
.L_x_16282:
[----:B-----5:R-:W-:-:S05]  /*0d20*/  PRMT R126, RZ, 0x7610, R102 ;  /* 0x00007610ff7e7816 */ /* 0x020fca0000000066 */
[----:B------:R-:W-:-:S04]  /*0d30*/  FADD.FTZ R125, R126, R125 ;  /* 0x0000007d7e7d7221 */ /* 0x000fc80000010000 */
[----:B------:R-:W-:Y:S02]  /*0d40*/  @P1 FADD.FTZ R125, R109, R125 ;  /* 0x0000007d6d7d1221 */ /* 0x000fe40000010000 */
.L_x_16283:
[----:B------:R-:W-:Y:S01]  /*0d50*/  PRMT R126, RZ, 0x5410, R131 ;  /* 0x00005410ff7e7816 */ /* 0x000fe20000000083 */
[----:B------:R-:W-:Y:S05]  /*0d60*/  @P2 BRA `(.L_x_16284) ;  /* 0x0000003000002947 */ /* 0x000fea0003800000 */
[----:B------:R-:W-:Y:S05]  /*0d70*/  @!P1 BRA `(.L_x_16285) ;  /* 0x0000005000009947 */ /* 0x000fea0003800000 */
[----:B-----5:R-:W-:Y:S01]  /*0d80*/  FADD.FTZ R126, R110, R126 ;  /* 0x0000007e6e7e7221 */ /* 0x020fe20000010000 */
[----:B------:R-:W-:Y:S05]  /*0d90*/  BRA `(.L_x_16285) ;  /* 0x0000003000007947 */ /* 0x000fea0003800000 */
.L_x_16284:
[----:B-----5:R-:W-:-:S05]  /*0da0*/  PRMT R127, RZ, 0x5410, R103 ;  /* 0x00005410ff7f7816 */ /* 0x020fca0000000067 */
[----:B------:R-:W-:-:S04]  /*0db0*/  FADD.FTZ R126, R127, R126 ;  /* 0x0000007e7f7e7221 */ /* 0x000fc80000010000 */
[----:B------:R-:W-:Y:S02]  /*0dc0*/  @P1 FADD.FTZ R126, R110, R126 ;  /* 0x0000007e6e7e1221 */ /* 0x000fe40000010000 */
.L_x_16285:
[----:B------:R-:W-:Y:S01]  /*0dd0*/  PRMT R127, RZ, 0x7610, R131 ;  /* 0x00007610ff7f7816 */ /* 0x000fe20000000083 */
[----:B------:R-:W-:Y:S05]  /*0de0*/  @P2 BRA `(.L_x_16286) ;  /* 0x0000003000002947 */ /* 0x000fea0003800000 */
[----:B------:R-:W-:Y:S05]  /*0df0*/  @!P1 BRA `(.L_x_16287) ;  /* 0x0000005000009947 */ /* 0x000fea0003800000 */
[----:B-----5:R-:W-:Y:S01]  /*0e00*/  FADD.FTZ R127, R111, R127 ;  /* 0x0000007f6f7f7221 */ /* 0x020fe20000010000 */
[----:B------:R-:W-:Y:S05]  /*0e10*/  BRA `(.L_x_16287) ;  /* 0x0000003000007947 */ /* 0x000fea0003800000 */
.L_x_16286:
[----:B-----5:R-:W-:-:S05]  /*0e20*/  PRMT R128, RZ, 0x7610, R103 ;  /* 0x00007610ff807816 */ /* 0x020fca0000000067 */
[----:B------:R-:W-:-:S04]  /*0e30*/  FADD.FTZ R127, R128, R127 ;  /* 0x0000007f807f7221 */ /* 0x000fc80000010000 */
[----:B------:R-:W-:Y:S02]  /*0e40*/  @P1 FADD.FTZ R127, R111, R127 ;  /* 0x0000007f6f7f1221 */ /* 0x000fe40000010000 */
.L_x_16287:
[C---:B------:R-:W-:Y:S02]  /*0e50*/  LEA R128, P3, R160.reuse, c[0x0][0x188], 0x5 ;  /* 0x00006200a0807a11 */ /* 0x040fe400078628ff */
[----:B------:R-:W-:Y:S02]  /*0e60*/  IADD3 R162, R3, 0x40, RZ ;  /* 0x0000004003a27810 */ /* 0x000fe40007ffe0ff */
        /* <DEDUP_REMOVED lines=17> */
.L_x_16288:
[----:B-1---5:R-:W-:-:S05]  /*0f80*/  PRMT R129, RZ, 0x5410, R100 ;  /* 0x00005410ff817816 */ /* 0x022fca0000000064 */
[----:B------:R-:W-:-:S04]  /*0f90*/  FADD.FTZ R128, R129, R128 ;  /* 0x0000008081807221 */ /* 0x000fc80000010000 */
[----:B------:R-:W-:Y:S02]  /*0fa0*/  @P1 FADD.FTZ R128, R96, R128 ;  /* 0x0000008060801221 */ /* 0x000fe40000010000 */
.L_x_16289:
[----:B------:R-:W-:Y:S01]  /*0fb0*/  PRMT R129, RZ, 0x7610, R136 ;  /* 0x00007610ff817816 */ /* 0x000fe20000000088 */
[----:B------:R-:W-:Y:S05]  /*0fc0*/  @P2 BRA `(.L_x_16290) ;  /* 0x0000003000002947 */ /* 0x000fea0003800000 */
[----:B------:R-:W-:Y:S05]  /*0fd0*/  @!P1 BRA `(.L_x_16291) ;  /* 0x0000005000009947 */ /* 0x000fea0003800000 */
[----:B-----5:R-:W-:Y:S01]  /*0fe0*/  FADD.FTZ R129, R97, R129 ;  /* 0x0000008161817221 */ /* 0x020fe20000010000 */
[----:B------:R-:W-:Y:S05]  /*0ff0*/  BRA `(.L_x_16291) ;  /* 0x0000003000007947 */ /* 0x000fea0003800000 */
.L_x_16290:
[----:B-----5:R-:W-:-:S05]  /*1000*/  PRMT R130, RZ, 0x7610, R100 ;  /* 0x00007610ff827816 */ /* 0x020fca0000000064 */
[----:B------:R-:W-:-:S04]  /*1010*/  FADD.FTZ R129, R130, R129 ;  /* 0x0000008182817221 */ /* 0x000fc80000010000 */
[----:B------:R-:W-:Y:S02]  /*1020*/  @P1 FADD.FTZ R129, R97, R129 ;  /* 0x0000008161811221 */ /* 0x000fe40000010000 */
.L_x_16291:
[----:B------:R-:W-:Y:S01]  /*1030*/  PRMT R130, RZ, 0x5410, R137 ;  /* 0x00005410ff827816 */ /* 0x000fe20000000089 */
[----:B------:R-:W-:Y:S05]  /*1040*/  @P2 BRA `(.L_x_16292) ;  /* 0x0000003000002947 */ /* 0x000fea0003800000 */
[----:B------:R-:W-:Y:S05]  /*1050*/  @!P1 BRA `(.L_x_16293) ;  /* 0x0000005000009947 */ /* 0x000fea0003800000 */
[----:B-----5:R-:W-:Y:S01]  /*1060*/  FADD.FTZ R130, R98, R130 ;  /* 0x0000008262827221 */ /* 0x020fe20000010000 */
[----:B------:R-:W-:Y:S05]  /*1070*/  BRA `(.L_x_16293) ;  /* 0x0000003000007947 */ /* 0x000fea0003800000 */
.L_x_16292:
[----:B-----5:R-:W-:-:S05]  /*1080*/  PRMT R131, RZ, 0x5410, R101 ;  /* 0x00005410ff837816 */ /* 0x020fca0000000065 */
[----:B------:R-:W-:-:S04]  /*1090*/  FADD.FTZ R130, R131, R130 ;  /* 0x0000008283827221 */ /* 0x000fc80000010000 */
[----:B------:R-:W-:Y:S02]  /*10a0*/  @P1 FADD.FTZ R130, R98, R130 ;  /* 0x0000008262821221 */ /* 0x000fe40000010000 */
.L_x_16293:
[----:B------:R-:W-:Y:S01]  /*10b0*/  PRMT R131, RZ, 0x7610, R137 ;  /* 0x00007610ff837816 */ /* 0x000fe20000000089 */
[----:B------:R-:W-:Y:S05]  /*10c0*/  @P2 BRA `(.L_x_16294) ;  /* 0x0000003000002947 */ /* 0x000fea0003800000 */
[----:B------:R-:W-:Y:S05]  /*10d0*/  @!P1 BRA `(.L_x_16295) ;  /* 0x0000005000009947 */ /* 0x000fea0003800000 */
[----:B-----5:R-:W-:Y:S01]  /*10e0*/  FADD.FTZ R131, R99, R131 ;  /* 0x0000008363837221 */ /* 0x020fe20000010000 */
[----:B------:R-:W-:Y:S05]  /*10f0*/  BRA `(.L_x_16295) ;  /* 0x0000003000007947 */ /* 0x000fea0003800000 */
.L_x_16294:
[----:B-----5:R-:W-:-:S05]  /*1100*/  PRMT R132, RZ, 0x7610, R101 ;  /* 0x00007610ff847816 */ /* 0x020fca0000000065 */
[----:B------:R-:W-:-:S04]  /*1110*/  FADD.FTZ R131, R132, R131 ;  /* 0x0000008384837221 */ /* 0x000fc80000010000 */
[----:B------:R-:W-:Y:S02]  /*1120*/  @P1 FADD.FTZ R131, R99, R131 ;  /* 0x0000008363831221 */ /* 0x000fe40000010000 */
.L_x_16295:
[----:B------:R-:W-:Y:S01]  /*1130*/  PRMT R132, RZ, 0x5410, R138 ;  /* 0x00005410ff847816 */ /* 0x000fe2000000008a */
[----:B------:R-:W-:Y:S05]  /*1140*/  @P2 BRA `(.L_x_16296) ;  /* 0x0000003000002947 */ /* 0x000fea0003800000 */
[----:B------:R-:W-:Y:S05]  /*1150*/  @!P1 BRA `(.L_x_16297) ;  /* 0x0000005000009947 */ /* 0x000fea0003800000 */
[----:B-----5:R-:W-:Y:S01]  /*1160*/  FADD.FTZ R132, R108, R132 ;  /* 0x000000846c847221 */ /* 0x020fe20000010000 */
[----:B------:R-:W-:Y:S05]  /*1170*/  BRA `(.L_x_16297) ;  /* 0x0000003000007947 */ /* 0x000fea0003800000 */
.L_x_16296:
[----:B-----5:R-:W-:-:S05]  /*1180*/  PRMT R133, RZ, 0x5410, R102 ;  /* 0x00005410ff857816 */ /* 0x020fca0000000066 */
[----:B------:R-:W-:-:S04]  /*1190*/  FADD.FTZ R132, R133, R132 ;  /* 0x0000008485847221 */ /* 0x000fc80000010000 */
[----:B------:R-:W-:Y:S02]  /*11a0*/  @P1 FADD.FTZ R132, R108, R132 ;  /* 0x000000846c841221 */ /* 0x000fe40000010000 */
.L_x_16297:
[----:B------:R-:W-:Y:S01]  /*11b0*/  PRMT R133, RZ, 0x7610, R138 ;  /* 0x00007610ff857816 */ /* 0x000fe2000000008a */
[----:B------:R-:W-:Y:S05]  /*11c0*/  @P2 BRA `(.L_x_16298) ;  /* 0x0000003000002947 */ /* 0x000fea0003800000 */
[----:B------:R-:W-:Y:S05]  /*11d0*/  @!P1 BRA `(.L_x_16299) ;  /* 0x0000005000009947 */ /* 0x000fea0003800000 */
[----:B-----5:R-:W-:Y:S01]  /*11e0*/  FADD.FTZ R133, R109, R133 ;  /* 0x000000856d857221 */ /* 0x020fe20000010000 */
[----:B------:R-:W-:Y:S05]  /*11f0*/  BRA `(.L_x_16299) ;  /* 0x0000003000007947 */ /* 0x000fea0003800000 */
.L_x_16298:
[----:B-----5:R-:W-:-:S05]  /*1200*/  PRMT R134, RZ, 0x7610, R102 ;  /* 0x00007610ff867816 */ /* 0x020fca0000000066 */
[----:B------:R-:W-:-:S04]  /*1210*/  FADD.FTZ R133, R134, R133 ;  /* 0x0000008586857221 */ /* 0x000fc80000010000 */
[----:B------:R-:W-:Y:S02]  /*1220*/  @P1 FADD.FTZ R133, R109, R133 ;  /* 0x000000856d851221 */ /* 0x000fe40000010000 */
.L_x_16299:
[----:B------:R-:W-:Y:S01]  /*1230*/  PRMT R134, RZ, 0x5410, R139 ;  /* 0x00005410ff867816 */ /* 0x000fe2000000008b */
[----:B------:R-:W-:Y:S05]  /*1240*/  @P2 BRA `(.L_x_16300) ;  /* 0x0000003000002947 */ /* 0x000fea0003800000 */
[----:B------:R-:W-:Y:S05]  /*1250*/  @!P1 BRA `(.L_x_16301) ;  /* 0x0000005000009947 */ /* 0x000fea0003800000 */
[----:B-----5:R-:W-:Y:S01]  /*1260*/  FADD.FTZ R134, R110, R134 ;  /* 0x000000866e867221 */ /* 0x020fe20000010000 */
[----:B------:R-:W-:Y:S05]  /*1270*/  BRA `(.L_x_16301) ;  /* 0x0000003000007947 */ /* 0x000fea0003800000 */
.L_x_16300:
[----:B-----5:R-:W-:-:S05]  /*1280*/  PRMT R135, RZ, 0x5410, R103 ;  /* 0x00005410ff877816 */ /* 0x020fca0000000067 */
[----:B------:R-:W-:-:S04]  /*1290*/  FADD.FTZ R134, R135, R134 ;  /* 0x0000008687867221 */ /* 0x000fc80000010000 */
[----:B------:R-:W-:Y:S02]  /*12a0*/  @P1 FADD.FTZ R134, R110, R134 ;  /* 0x000000866e861221 */ /* 0x000fe40000010000 */
.L_x_16301:
[----:B------:R-:W-:Y:S01]  /*12b0*/  PRMT R135, RZ, 0x7610, R139 ;  /* 0x00007610ff877816 */ /* 0x000fe2000000008b */
[----:B------:R-:W-:Y:S05]  /*12c0*/  @P2 BRA `(.L_x_16302) ;  /* 0x0000003000002947 */ /* 0x000fea0003800000 */
[----:B------:R-:W-:Y:S05]  /*12d0*/  @!P1 BRA `(.L_x_16303) ;  /* 0x0000005000009947 */ /* 0x000fea0003800000 */
[----:B-----5:R-:W-:Y:S01]  /*12e0*/  FADD.FTZ R135, R111, R135 ;  /* 0x000000876f877221 */ /* 0x020fe20000010000 */
[----:B------:R-:W-:Y:S05]  /*12f0*/  BRA `(.L_x_16303) ;  /* 0x0000003000007947 */ /* 0x000fea0003800000 */
.L_x_16302:
[----:B-----5:R-:W-:-:S05]  /*1300*/  PRMT R136, RZ, 0x7610, R103 ;  /* 0x00007610ff887816 */ /* 0x020fca0000000067 */
[----:B------:R-:W-:-:S04]  /*1310*/  FADD.FTZ R135, R136, R135 ;  /* 0x0000008788877221 */ /* 0x000fc80000010000 */
[----:B------:R-:W-:Y:S02]  /*1320*/  @P1 FADD.FTZ R135, R111, R135 ;  /* 0x000000876f871221 */ /* 0x000fe40000010000 */
.L_x_16303:
        /* <DEDUP_REMOVED lines=19> */
.L_x_16304:
[----:B-1---5:R-:W-:-:S05]  /*1460*/  PRMT R137, RZ, 0x5410, R100 ;  /* 0x00005410ff897816 */ /* 0x022fca0000000064 */
[----:B------:R-:W-:-:S04]  /*1470*/  FADD.FTZ R136, R137, R136 ;  /* 0x0000008889887221 */ /* 0x000fc80000010000 */
[----:B------:R-:W-:Y:S02]  /*1480*/  @P1 FADD.FTZ R136, R96, R136 ;  /* 0x0000008860881221 */ /* 0x000fe40000010000 */
.L_x_16305:
[----:B------:R-:W-:Y:S01]  /*1490*/  PRMT R137, RZ, 0x7610, R144 ;  /* 0x00007610ff897816 */ /* 0x000fe20000000090 */
[----:B------:R-:W-:Y:S05]  /*14a0*/  @P2 BRA `(.L_x_16306) ;  /* 0x0000003000002947 */ /* 0x000fea0003800000 */
[----:B------:R-:W-:Y:S05]  /*14b0*/  @!P1 BRA `(.L_x_16307) ;  /* 0x0000005000009947 */ /* 0x000fea0003800000 */
[----:B-----5:R-:W-:Y:S01]  /*14c0*/  FADD.FTZ R137, R97, R137 ;  /* 0x0000008961897221 */ /* 0x020fe20000010000 */
[----:B------:R-:W-:Y:S05]  /*14d0*/  BRA `(.L_x_16307) ;  /* 0x0000003000007947 */ /* 0x000fea0003800000 */
.L_x_16306:
[----:B-----5:R-:W-:-:S05]  /*14e0*/  PRMT R138, RZ, 0x7610, R100 ;  /* 0x00007610ff8a7816 */ /* 0x020fca0000000064 */
[----:B------:R-:W-:-:S04]  /*14f0*/  FADD.FTZ R137, R138, R137 ;  /* 0x000000898a897221 */ /* 0x000fc80000010000 */
[----:B------:R-:W-:Y:S02]  /*1500*/  @P1 FADD.FTZ R137, R97, R137 ;  /* 0x0000008961891221 */ /* 0x000fe40000010000 */
.L_x_16307:
[----:B------:R-:W-:Y:S01]  /*1510*/  PRMT R138, RZ, 0x5410, R145 ;  /* 0x00005410ff8a7816 */ /* 0x000fe20000000091 */
[----:B------:R-:W-:Y:S05]  /*1520*/  @P2 BRA `(.L_x_16308) ;  /* 0x0000003000002947 */ /* 0x000fea0003800000 */
[----:B------:R-:W-:Y:S05]  /*1530*/  @!P1 BRA `(.L_x_16309) ;  /* 0x0000005000009947 */ /* 0x000fea0003800000 */
[----:B-----5:R-:W-:Y:S01]  /*1540*/  FADD.FTZ R138, R98, R138 ;  /* 0x0000008a628a7221 */ /* 0x020fe20000010000 */
[----:B------:R-:W-:Y:S05]  /*1550*/  BRA `(.L_x_16309) ;  /* 0x0000003000007947 */ /* 0x000fea0003800000 */
.L_x_16308:
[----:B-----5:R-:W-:-:S05]  /*1560*/  PRMT R139, RZ, 0x5410, R101 ;  /* 0x00005410ff8b7816 */ /* 0x020fca0000000065 */
[----:B------:R-:W-:-:S04]  /*1570*/  FADD.FTZ R138, R139, R138 ;  /* 0x0000008a8b8a7221 */ /* 0x000fc80000010000 */
[----:B------:R-:W-:Y:S02]  /*1580*/  @P1 FADD.FTZ R138, R98, R138 ;  /* 0x0000008a628a1221 */ /* 0x000fe40000010000 */
.L_x_16309:
[----:B------:R-:W-:Y:S01]  /*1590*/  PRMT R139, RZ, 0x7610, R145 ;  /* 0x00007610ff8b7816 */ /* 0x000fe20000000091 */
[----:B------:R-:W-:Y:S05]  /*15a0*/  @P2 BRA `(.L_x_16310) ;  /* 0x0000003000002947 */ /* 0x000fea0003800000 */
[----:B------:R-:W-:Y:S05]  /*15b0*/  @!P1 BRA `(.L_x_16311) ;  /* 0x0000005000009947 */ /* 0x000fea0003800000 */
[----:B-----5:R-:W-:Y:S01]  /*15c0*/  FADD.FTZ R139, R99, R139 ;  /* 0x0000008b638b7221 */ /* 0x020fe20000010000 */
[----:B------:R-:W-:Y:S05]  /*15d0*/  BRA `(.L_x_16311) ;  /* 0x0000003000007947 */ /* 0x000fea0003800000 */
.L_x_16310:
[----:B-----5:R-:W-:-:S05]  /*15e0*/  PRMT R140, RZ, 0x7610, R101 ;  /* 0x00007610ff8c7816 */ /* 0x020fca0000000065 */
[----:B------:R-:W-:-:S04]  /*15f0*/  FADD.FTZ R139, R140, R139 ;  /* 0x0000008b8c8b7221 */ /* 0x000fc80000010000 */
[----:B------:R-:W-:Y:S02]  /*1600*/  @P1 FADD.FTZ R139, R99, R139 ;  /* 0x0000008b638b1221 */ /* 0x000fe40000010000 */
.L_x_16311:
[----:B------:R-:W-:Y:S01]  /*1610*/  PRMT R140, RZ, 0x5410, R146 ;  /* 0x00005410ff8c7816 */ /* 0x000fe20000000092 */
[----:B------:R-:W-:Y:S05]  /*1620*/  @P2 BRA `(.L_x_16312) ;  /* 0x0000003000002947 */ /* 0x000fea0003800000 */
[----:B------:R-:W-:Y:S05]  /*1630*/  @!P1 BRA `(.L_x_16313) ;  /* 0x0000005000009947 */ /* 0x000fea0003800000 */
[----:B-----5:R-:W-:Y:S01]  /*1640*/  FADD.FTZ R140, R108, R140 ;  /* 0x0000008c6c8c7221 */ /* 0x020fe20000010000 */
[----:B------:R-:W-:Y:S05]  /*1650*/  BRA `(.L_x_16313) ;  /* 0x0000003000007947 */ /* 0x000fea0003800000 */
.L_x_16312:
[----:B-----5:R-:W-:-:S05]  /*1660*/  PRMT R141, RZ, 0x5410, R102 ;  /* 0x00005410ff8d7816 */ /* 0x020fca0000000066 */
[----:B------:R-:W-:-:S04]  /*1670*/  FADD.FTZ R140, R141, R140 ;  /* 0x0000008c8d8c7221 */ /* 0x000fc80000010000 */
[----:B------:R-:W-:Y:S02]  /*1680*/  @P1 FADD.FTZ R140, R108, R140 ;  /* 0x0000008c6c8c1221 */ /* 0x000fe40000010000 */
.L_x_16313:
[----:B------:R-:W-:Y:S01]  /*1690*/  PRMT R141, RZ, 0x7610, R146 ;  /* 0x00007610ff8d7816 */ /* 0x000fe20000000092 */
[----:B------:R-:W-:Y:S05]  /*16a0*/  @P2 BRA `(.L_x_16314) ;  /* 0x0000003000002947 */ /* 0x000fea0003800000 */
[----:B------:R-:W-:Y:S05]  /*16b0*/  @!P1 BRA `(.L_x_16315) ;  /* 0x0000005000009947 */ /* 0x000fea0003800000 */
[----:B-----5:R-:W-:Y:S01]  /*16c0*/  FADD.FTZ R141, R109, R141 ;  /* 0x0000008d6d8d7221 */ /* 0x020fe20000010000 */
[----:B------:R-:W-:Y:S05]  /*16d0*/  BRA `(.L_x_16315) ;  /* 0x0000003000007947 */ /* 0x000fea0003800000 */
.L_x_16314:
[----:B-----5:R-:W-:-:S05]  /*16e0*/  PRMT R142, RZ, 0x7610, R102 ;  /* 0x00007610ff8e7816 */ /* 0x020fca0000000066 */
[----:B------:R-:W-:-:S04]  /*16f0*/  FADD.FTZ R141, R142, R141 ;  /* 0x0000008d8e8d7221 */ /* 0x000fc80000010000 */
[----:B------:R-:W-:Y:S02]  /*1700*/  @P1 FADD.FTZ R141, R109, R141 ;  /* 0x0000008d6d8d1221 */ /* 0x000fe40000010000 */
.L_x_16315:
[----:B------:R-:W-:Y:S01]  /*1710*/  PRMT R142, RZ, 0x5410, R147 ;  /* 0x00005410ff8e7816 */ /* 0x000fe20000000093 */
[----:B------:R-:W-:Y:S05]  /*1720*/  @P2 BRA `(.L_x_16316) ;  /* 0x0000003000002947 */ /* 0x000fea0003800000 */
[----:B------:R-:W-:Y:S05]  /*1730*/  @!P1 BRA `(.L_x_16317) ;  /* 0x0000005000009947 */ /* 0x000fea0003800000 */
[----:B-----5:R-:W-:Y:S01]  /*1740*/  FADD.FTZ R142, R110, R142 ;  /* 0x0000008e6e8e7221 */ /* 0x020fe20000010000 */
[----:B------:R-:W-:Y:S05]  /*1750*/  BRA `(.L_x_16317) ;  /* 0x0000003000007947 */ /* 0x000fea0003800000 */
.L_x_16316:
[----:B-----5:R-:W-:-:S05]  /*1760*/  PRMT R143, RZ, 0x5410, R103 ;  /* 0x00005410ff8f7816 */ /* 0x020fca0000000067 */
[----:B------:R-:W-:-:S04]  /*1770*/  FADD.FTZ R142, R143, R142 ;  /* 0x0000008e8f8e7221 */ /* 0x000fc80000010000 */
[----:B------:R-:W-:Y:S02]  /*1780*/  @P1 FADD.FTZ R142, R110, R142 ;  /* 0x0000008e6e8e1221 */ /* 0x000fe40000010000 */
.L_x_16317:
[----:B------:R-:W-:Y:S01]  /*1790*/  PRMT R143, RZ, 0x7610, R147 ;  /* 0x00007610ff8f7816 */ /* 0x000fe20000000093 */
[----:B------:R-:W-:Y:S05]  /*17a0*/  @P2 BRA `(.L_x_16318) ;  /* 0x0000003000002947 */ /* 0x000fea0003800000 */
[----:B------:R-:W-:Y:S05]  /*17b0*/  @!P1 BRA `(.L_x_16319) ;  /* 0x0000005000009947 */ /* 0x000fea0003800000 */
[----:B-----5:R-:W-:Y:S01]  /*17c0*/  FADD.FTZ R143, R111, R143 ;  /* 0x0000008f6f8f7221 */ /* 0x020fe20000010000 */
[----:B------:R-:W-:Y:S05]  /*17d0*/  BRA `(.L_x_16319) ;  /* 0x0000003000007947 */ /* 0x000fea0003800000 */
.L_x_16318:
[----:B-----5:R-:W-:-:S05]  /*17e0*/  PRMT R144, RZ, 0x7610, R103 ;  /* 0x00007610ff907816 */ /* 0x020fca0000000067 */
[----:B------:R-:W-:-:S04]  /*17f0*/  FADD.FTZ R143, R144, R143 ;  /* 0x0000008f908f7221 */ /* 0x000fc80000010000 */
[----:B------:R-:W-:Y:S02]  /*1800*/  @P1 FADD.FTZ R143, R111, R143 ;  /* 0x0000008f6f8f1221 */ /* 0x000fe40000010000 */
.L_x_16319:
[----:B------:R-:W-:Y:S02]  /*1810*/  LEA R144, P3, R161, c[0x0][0x188], 0x5 ;  /* 0x00006200a1907a11 */ /* 0x000fe400078628ff */
        /* <DEDUP_REMOVED lines=18> */
.L_x_16320:
[----:B-1---5:R-:W-:-:S05]  /*1940*/  PRMT R145, RZ, 0x5410, R100 ;  /* 0x00005410ff917816 */ /* 0x022fca0000000064 */
[----:B------:R-:W-:-:S04]  /*1950*/  FADD.FTZ R144, R145, R144 ;  /* 0x0000009091907221 */ /* 0x000fc80000010000 */
[----:B------:R-:W-:Y:S02]  /*1960*/  @P1 FADD.FTZ R144, R96, R144 ;  /* 0x0000009060901221 */ /* 0x000fe40000010000 */
.L_x_16321:
[----:B------:R-:W-:Y:S01]  /*1970*/  PRMT R145, RZ, 0x7610, R156 ;  /* 0x00007610ff917816 */ /* 0x000fe2000000009c */
[----:B------:R-:W-:Y:S05]  /*1980*/  @P2 BRA `(.L_x_16322) ;  /* 0x0000003000002947 */ /* 0x000fea0003800000 */
[----:B------:R-:W-:Y:S05]  /*1990*/  @!P1 BRA `(.L_x_16323) ;  /* 0x0000005000009947 */ /* 0x000fea0003800000 */
[----:B-----5:R-:W-:Y:S01]  /*19a0*/  FADD.FTZ R145, R97, R145 ;  /* 0x0000009161917221 */ /* 0x020fe20000010000 */
[----:B------:R-:W-:Y:S05]  /*19b0*/  BRA `(.L_x_16323) ;  /* 0x0000003000007947 */ /* 0x000fea0003800000 */
.L_x_16322:
[----:B-----5:R-:W-:-:S05]  /*19c0*/  PRMT R146, RZ, 0x7610, R100 ;  /* 0x00007610ff927816 */ /* 0x020fca0000000064 */
[----:B------:R-:W-:-:S04]  /*19d0*/  FADD.FTZ R145, R146, R145 ;  /* 0x0000009192917221 */ /* 0x000fc80000010000 */
[----:B------:R-:W-:Y:S02]  /*19e0*/  @P1 FADD.FTZ R145, R97, R145 ;  /* 0x0000009161911221 */ /* 0x000fe40000010000 */
.L_x_16323:
[----:B------:R-:W-:Y:S01]  /*19f0*/  PRMT R146, RZ, 0x5410, R157 ;  /* 0x00005410ff927816 */ /* 0x000fe2000000009d */
[----:B------:R-:W-:Y:S05]  /*1a00*/  @P2 BRA `(.L_x_16324) ;  /* 0x0000003000002947 */ /* 0x000fea0003800000 */
[----:B------:R-:W-:Y:S05]  /*1a10*/  @!P1 BRA `(.L_x_16325) ;  /* 0x0000005000009947 */ /* 0x000fea0003800000 */
[----:B-----5:R-:W-:Y:S01]  /*1a20*/  FADD.FTZ R146, R98, R146 ;  /* 0x0000009262927221 */ /* 0x020fe20000010000 */
[----:B------:R-:W-:Y:S05]  /*1a30*/  BRA `(.L_x_16325) ;  /* 0x0000003000007947 */ /* 0x000fea0003800000 */
.L_x_16324:
[----:B-----5:R-:W-:-:S05]  /*1a40*/  PRMT R147, RZ, 0x5410, R101 ;  /* 0x00005410ff937816 */ /* 0x020fca0000000065 */
[----:B------:R-:W-:-:S04]  /*1a50*/  FADD.FTZ R146, R147, R146 ;  /* 0x0000009293927221 */ /* 0x000fc80000010000 */
[----:B------:R-:W-:Y:S02]  /*1a60*/  @P1 FADD.FTZ R146, R98, R146 ;  /* 0x0000009262921221 */ /* 0x000fe40000010000 */
.L_x_16325:
[----:B------:R-:W-:Y:S01]  /*1a70*/  PRMT R147, RZ, 0x7610, R157 ;  /* 0x00007610ff937816 */ /* 0x000fe2000000009d */
[----:B------:R-:W-:Y:S05]  /*1a80*/  @P2 BRA `(.L_x_16326) ;  /* 0x0000003000002947 */ /* 0x000fea0003800000 */
[----:B------:R-:W-:Y:S05]  /*1a90*/  @!P1 BRA `(.L_x_16327) ;  /* 0x0000005000009947 */ /* 0x000fea0003800000 */
[----:B-----5:R-:W-:Y:S01]  /*1aa0*/  FADD.FTZ R147, R99, R147 ;  /* 0x0000009363937221 */ /* 0x020fe20000010000 */
[----:B------:R-:W-:Y:S05]  /*1ab0*/  BRA `(.L_x_16327) ;  /* 0x0000003000007947 */ /* 0x000fea0003800000 */
.L_x_16326:
[----:B-----5:R-:W-:-:S05]  /*1ac0*/  PRMT R148, RZ, 0x7610, R101 ;  /* 0x00007610ff947816 */ /* 0x020fca0000000065 */
[----:B------:R-:W-:-:S04]  /*1ad0*/  FADD.FTZ R147, R148, R147 ;  /* 0x0000009394937221 */ /* 0x000fc80000010000 */
[----:B------:R-:W-:Y:S02]  /*1ae0*/  @P1 FADD.FTZ R147, R99, R147 ;  /* 0x0000009363931221 */ /* 0x000fe40000010000 */
.L_x_16327:
[----:B------:R-:W-:Y:S01]  /*1af0*/  PRMT R148, RZ, 0x5410, R158 ;  /* 0x00005410ff947816 */ /* 0x000fe2000000009e */
[----:B------:R-:W-:Y:S05]  /*1b00*/  @P2 BRA `(.L_x_16328) ;  /* 0x0000003000002947 */ /* 0x000fea0003800000 */
[----:B------:R-:W-:Y:S05]  /*1b10*/  @!P1 BRA `(.L_x_16329) ;  /* 0x0000005000009947 */ /* 0x000fea0003800000 */
[----:B-----5:R-:W-:Y:S01]  /*1b20*/  FADD.FTZ R148, R108, R148 ;  /* 0x000000946c947221 */ /* 0x020fe20000010000 */
[----:B------:R-:W-:Y:S05]  /*1b30*/  BRA `(.L_x_16329) ;  /* 0x0000003000007947 */ /* 0x000fea0003800000 */
.L_x_16328:
[----:B-----5:R-:W-:-:S05]  /*1b40*/  PRMT R149, RZ, 0x5410, R102 ;  /* 0x00005410ff957816 */ /* 0x020fca0000000066 */
[----:B------:R-:W-:-:S04]  /*1b50*/  FADD.FTZ R148, R149, R148 ;  /* 0x0000009495947221 */ /* 0x000fc80000010000 */
[----:B------:R-:W-:Y:S02]  /*1b60*/  @P1 FADD.FTZ R148, R108, R148 ;  /* 0x000000946c941221 */ /* 0x000fe40000010000 */
.L_x_16329:
[----:B------:R-:W-:Y:S01]  /*1b70*/  PRMT R149, RZ, 0x7610, R158 ;  /* 0x00007610ff957816 */ /* 0x000fe2000000009e */
[----:B------:R-:W-:Y:S05]  /*1b80*/  @P2 BRA `(.L_x_16330) ;  /* 0x0000003000002947 */ /* 0x000fea0003800000 */
[----:B------:R-:W-:Y:S05]  /*1b90*/  @!P1 BRA `(.L_x_16331) ;  /* 0x0000005000009947 */ /* 0x000fea0003800000 */
[----:B-----5:R-:W-:Y:S01]  /*1ba0*/  FADD.FTZ R149, R109, R149 ;  /* 0x000000956d957221 */ /* 0x020fe20000010000 */
[----:B------:R-:W-:Y:S05]  /*1bb0*/  BRA `(.L_x_16331) ;  /* 0x0000003000007947 */ /* 0x000fea0003800000 */
.L_x_16330:
[----:B-----5:R-:W-:-:S05]  /*1bc0*/  PRMT R150, RZ, 0x7610, R102 ;  /* 0x00007610ff967816 */ /* 0x020fca0000000066 */
[----:B------:R-:W-:-:S04]  /*1bd0*/  FADD.FTZ R149, R150, R149 ;  /* 0x0000009596957221 */ /* 0x000fc80000010000 */
[----:B------:R-:W-:Y:S02]  /*1be0*/  @P1 FADD.FTZ R149, R109, R149 ;  /* 0x000000956d951221 */ /* 0x000fe40000010000 */
.L_x_16331:
[----:B------:R-:W-:Y:S01]  /*1bf0*/  PRMT R150, RZ, 0x5410, R159 ;  /* 0x00005410ff967816 */ /* 0x000fe2000000009f */
[----:B------:R-:W-:Y:S05]  /*1c00*/  @P2 BRA `(.L_x_16332) ;  /* 0x0000003000002947 */ /* 0x000fea0003800000 */
[----:B------:R-:W-:Y:S05]  /*1c10*/  @!P1 BRA `(.L_x_16333) ;  /* 0x0000005000009947 */ /* 0x000fea0003800000 */
[----:B-----5:R-:W-:Y:S01]  /*1c20*/  FADD.FTZ R150, R110, R150 ;  /* 0x000000966e967221 */ /* 0x020fe20000010000 */
[----:B------:R-:W-:Y:S05]  /*1c30*/  BRA `(.L_x_16333) ;  /* 0x0000003000007947 */ /* 0x000fea0003800000 */
.L_x_16332:
[----:B-----5:R-:W-:-:S05]  /*1c40*/  PRMT R151, RZ, 0x5410, R103 ;  /* 0x00005410ff977816 */ /* 0x020fca0000000067 */
[----:B------:R-:W-:-:S04]  /*1c50*/  FADD.FTZ R150, R151, R150 ;  /* 0x0000009697967221 */ /* 0x000fc80000010000 */
[----:B------:R-:W-:Y:S02]  /*1c60*/  @P1 FADD.FTZ R150, R110, R150 ;  /* 0x000000966e961221 */ /* 0x000fe40000010000 */
.L_x_16333:
[----:B------:R-:W-:Y:S01]  /*1c70*/  PRMT R151, RZ, 0x7610, R159 ;  /* 0x00007610ff977816 */ /* 0x000fe2000000009f */
[----:B------:R-:W-:Y:S05]  /*1c80*/  @P2 BRA `(.L_x_16334) ;  /* 0x0000003000002947 */ /* 0x000fea0003800000 */
[----:B------:R-:W-:Y:S05]  /*1c90*/  @!P1 BRA `(.L_x_16335) ;  /* 0x0000005000009947 */ /* 0x000fea0003800000 */
[----:B-----5:R-:W-:Y:S01]  /*1ca0*/  FADD.FTZ R151, R111, R151 ;  /* 0x000000976f977221 */ /* 0x020fe20000010000 */
[----:B------:R-:W-:Y:S05]  /*1cb0*/  BRA `(.L_x_16335) ;  /* 0x0000003000007947 */ /* 0x000fea0003800000 */
.L_x_16334:
[----:B-----5:R-:W-:-:S05]  /*1cc0*/  PRMT R154, RZ, 0x7610, R103 ;  /* 0x00007610ff9a7816 */ /* 0x020fca0000000067 */
[----:B------:R-:W-:-:S04]  /*1cd0*/  FADD.FTZ R151, R154, R151 ;  /* 0x000000979a977221 */ /* 0x000fc80000010000 */
[----:B------:R-:W-:Y:S02]  /*1ce0*/  @P1 FADD.FTZ R151, R111, R151 ;  /* 0x000000976f971221 */ /* 0x000fe40000010000 */
.L_x_16335:
[----:B------:R-:W-:Y:S02]  /*1cf0*/  LEA R154, P3, R163, c[0x0][0x188], 0x5 ;  /* 0x00006200a39a7a11 */ /* 0x000fe400078628ff */
[----:B------:R-:W-:Y:S02]  /*1d00*/  IADD3 R164, R3, 0xa0, RZ ;  /* 0x000000a003a47810 */ /* 0x000fe40007ffe0ff */
[----:B------:R-:W-:Y:S02]  /*1d10*/  LEA.HI.X R155, R163, c[0x0][0x18c], RZ, 0x5, P3 ;  /* 0x00006300a39b7a11 */ /* 0x000fe400018f2cff */
[C---:B------:R-:W-:Y:S01]  /*1d20*/  @P0 LEA R158, P3, R164.reuse, c[0x0][0x178], 0x4 ;  /* 0x00005e00a49e0a11 */ /* 0x040fe200078620ff */
[C---:B------:R-:W-:Y:S01]  /*1d30*/  IMAD.WIDE.U32 R152, R164.reuse, R152, c[0x0][0x170] ;  /* 0x00005c00a4987625 */ /* 0x040fe200078e0098 */
[C---:B------:R-:W-:Y:S01]  /*1d40*/  @P1 LEA R156, P4, R164.reuse, c[0x0][0x180], 0x5 ;  /* 0x00006000a49c1a11 */ /* 0x040fe200078828ff */
[----:B------:R0:W-:Y:S01]  /*1d50*/  STG.E.128 [R154.64], R144 ;  /* 0x000000909a007986 */ /* 0x0001e2000c101d04 */
[----:B------:R-:W-:-:S02]  /*1d60*/  @P0 LEA.HI.X R159, R164, c[0x0][0x17c], RZ, 0x4, P3 ;  /* 0x00005f00a49f0a11 */ /* 0x000fc400018f24ff */
[----:B------:R-:W-:Y:S01]  /*1d70*/  @P1 LEA.HI.X R157, R164, c[0x0][0x184], RZ, 0x5, P4 ;  /* 0x00006100a49d1a11 */ /* 0x000fe200020f2cff */
[----:B------:R0:W-:Y:S04]  /*1d80*/  STG.E.128 [R154.64+0x10], R148 ;  /* 0x000010949a007986 */ /* 0x0001e8000c101d04 */
[----:B------:R-:W2:Y:S04]  /*1d90*/  LDG.E.128 R168, [R152.64] ;  /* 0x0000000498a87981 */ /* 0x000ea8000c1e1d00 */
[----:B-----5:R0:W5:Y:S04]  /*1da0*/  @P0 LDG.E.128 R100, [R158.64] ;  /* 0x000000049e640981 */ /* 0x020168000c1e1d00 */
[----:B------:R2:W5:Y:S04]  /*1db0*/  @P1 LDG.E.128 R96, [R156.64] ;  /* 0x000000049c601981 */ /* 0x000568000c1e1d00 */
[----:B------:R2:W5:Y:S02]  /*1dc0*/  @P1 LDG.E.128 R108, [R156.64+0x10] ;  /* 0x000010049c6c1981 */ /* 0x000564000c1e1d00 */
[----:B--2---:R-:W-:Y:S01]  /*1dd0*/  PRMT R156, RZ, 0x5410, R168 ;  /* 0x00005410ff9c7816 */ /* 0x004fe200000000a8 */
[----:B------:R-:W-:Y:S05]  /*1de0*/  @P2 BRA `(.L_x_16336) ;  /* 0x0000003000002947 */ /* 0x000fea0003800000 */
[----:B0-----:R-:W-:Y:S05]  /*1df0*/  @!P1 BRA `(.L_x_16337) ;  /* 0x0000005000009947 */ /* 0x001fea0003800000 */
[----:B-----5:R-:W-:Y:S01]  /*1e00*/  FADD.FTZ R156, R96, R156 ;  /* 0x0000009c609c7221 */ /* 0x020fe20000010000 */
[----:B------:R-:W-:Y:S05]  /*1e10*/  BRA `(.L_x_16337) ;  /* 0x0000003000007947 */ /* 0x000fea0003800000 */
.L_x_16336:
[----:B0----5:R-:W-:-:S05]  /*1e20*/  PRMT R153, RZ, 0x5410, R100 ;  /* 0x00005410ff997816 */ /* 0x021fca0000000064 */
[----:B------:R-:W-:-:S04]  /*1e30*/  FADD.FTZ R156, R153, R156 ;  /* 0x0000009c999c7221 */ /* 0x000fc80000010000 */
[----:B------:R-:W-:Y:S02]  /*1e40*/  @P1 FADD.FTZ R156, R96, R156 ;  /* 0x0000009c609c1221 */ /* 0x000fe40000010000 */
.L_x_16337:
[----:B------:R-:W-:Y:S01]  /*1e50*/  PRMT R157, RZ, 0x7610, R168 ;  /* 0x00007610ff9d7816 */ /* 0x000fe200000000a8 */
[----:B------:R-:W-:Y:S05]  /*1e60*/  @P2 BRA `(.L_x_16338) ;  /* 0x0000003000002947 */ /* 0x000fea0003800000 */
[----:B------:R-:W-:Y:S05]  /*1e70*/  @!P1 BRA `(.L_x_16339) ;  /* 0x0000005000009947 */ /* 0x000fea0003800000 */
[----:B-----5:R-:W-:Y:S01]  /*1e80*/  FADD.FTZ R157, R97, R157 ;  /* 0x0000009d619d7221 */ /* 0x020fe20000010000 */
[----:B------:R-:W-:Y:S05]  /*1e90*/  BRA `(.L_x_16339) ;  /* 0x0000003000007947 */ /* 0x000fea0003800000 */
.L_x_16338:
[----:B-----5:R-:W-:-:S05]  /*1ea0*/  PRMT R152, RZ, 0x7610, R100 ;  /* 0x00007610ff987816 */ /* 0x020fca0000000064 */
[----:B------:R-:W-:-:S04]  /*1eb0*/  FADD.FTZ R157, R152, R157 ;  /* 0x0000009d989d7221 */ /* 0x000fc80000010000 */
[----:B------:R-:W-:Y:S02]  /*1ec0*/  @P1 FADD.FTZ R157, R97, R157 ;  /* 0x0000009d619d1221 */ /* 0x000fe40000010000 */
.L_x_16339:
[----:B------:R-:W-:Y:S01]  /*1ed0*/  PRMT R158, RZ, 0x5410, R169 ;  /* 0x00005410ff9e7816 */ /* 0x000fe200000000a9 */
[----:B------:R-:W-:Y:S05]  /*1ee0*/  @P2 BRA `(.L_x_16340) ;  /* 0x0000003000002947 */ /* 0x000fea0003800000 */
[----:B------:R-:W-:Y:S05]  /*1ef0*/  @!P1 BRA `(.L_x_16341) ;  /* 0x0000005000009947 */ /* 0x000fea0003800000 */
[----:B-----5:R-:W-:Y:S01]  /*1f00*/  FADD.FTZ R158, R98, R158 ;  /* 0x0000009e629e7221 */ /* 0x020fe20000010000 */
[----:B------:R-:W-:Y:S05]  /*1f10*/  BRA `(.L_x_16341) ;  /* 0x0000003000007947 */ /* 0x000fea0003800000 */
.L_x_16340:
[----:B-----5:R-:W-:-:S05]  /*1f20*/  PRMT R153, RZ, 0x5410, R101 ;  /* 0x00005410ff997816 */ /* 0x020fca0000000065 */
[----:B------:R-:W-:-:S04]  /*1f30*/  FADD.FTZ R158, R153, R158 ;  /* 0x0000009e999e7221 */ /* 0x000fc80000010000 */
[----:B------:R-:W-:Y:S02]  /*1f40*/  @P1 FADD.FTZ R158, R98, R158 ;  /* 0x0000009e629e1221 */ /* 0x000fe40000010000 */
.L_x_16341:
[----:B------:R-:W-:Y:S01]  /*1f50*/  PRMT R159, RZ, 0x7610, R169 ;  /* 0x00007610ff9f7816 */ /* 0x000fe200000000a9 */
[----:B------:R-:W-:Y:S05]  /*1f60*/  @P2 BRA `(.L_x_16342) ;  /* 0x0000003000002947 */ /* 0x000fea0003800000 */
[----:B------:R-:W-:Y:S05]  /*1f70*/  @!P1 BRA `(.L_x_16343) ;  /* 0x0000005000009947 */ /* 0x000fea0003800000 */
[----:B-----5:R-:W-:Y:S01]  /*1f80*/  FADD.FTZ R159, R99, R159 ;  /* 0x0000009f639f7221 */ /* 0x020fe20000010000 */
[----:B------:R-:W-:Y:S05]  /*1f90*/  BRA `(.L_x_16343) ;  /* 0x0000003000007947 */ /* 0x000fea0003800000 */
.L_x_16342:
[----:B-----5:R-:W-:-:S05]  /*1fa0*/  PRMT R152, RZ, 0x7610, R101 ;  /* 0x00007610ff987816 */ /* 0x020fca0000000065 */
[----:B------:R-:W-:-:S04]  /*1fb0*/  FADD.FTZ R159, R152, R159 ;  /* 0x0000009f989f7221 */ /* 0x000fc80000010000 */
[----:B------:R-:W-:Y:S02]  /*1fc0*/  @P1 FADD.FTZ R159, R99, R159 ;  /* 0x0000009f639f1221 */ /* 0x000fe40000010000 */
.L_x_16343:
[----:B------:R-:W-:Y:S01]  /*1fd0*/  PRMT R152, RZ, 0x5410, R170 ;  /* 0x00005410ff987816 */ /* 0x000fe200000000aa */
[----:B------:R-:W-:Y:S05]  /*1fe0*/  @P2 BRA `(.L_x_16344) ;  /* 0x0000003000002947 */ /* 0x000fea0003800000 */
[----:B------:R-:W-:Y:S05]  /*1ff0*/  @!P1 BRA `(.L_x_16345) ;  /* 0x0000005000009947 */ /* 0x000fea0003800000 */
[----:B-----5:R-:W-:Y:S01]  /*2000*/  FADD.FTZ R152, R108, R152 ;  /* 0x000000986c987221 */ /* 0x020fe20000010000 */
[----:B------:R-:W-:Y:S05]  /*2010*/  BRA `(.L_x_16345) ;  /* 0x0000003000007947 */ /* 0x000fea0003800000 */
.L_x_16344:
[----:B-----5:R-:W-:-:S05]  /*2020*/  PRMT R153, RZ, 0x5410, R102 ;  /* 0x00005410ff997816 */ /* 0x020fca0000000066 */
[----:B------:R-:W-:-:S04]  /*2030*/  FADD.FTZ R152, R153, R152 ;  /* 0x0000009899987221 */ /* 0x000fc80000010000 */
[----:B------:R-:W-:Y:S02]  /*2040*/  @P1 FADD.FTZ R152, R108, R152 ;  /* 0x000000986c981221 */ /* 0x000fe40000010000 */
.L_x_16345:
[----:B------:R-:W-:Y:S01]  /*2050*/  PRMT R153, RZ, 0x7610, R170 ;  /* 0x00007610ff997816 */ /* 0x000fe200000000aa */
[----:B------:R-:W-:Y:S05]  /*2060*/  @P2 BRA `(.L_x_16346) ;  /* 0x0000003000002947 */ /* 0x000fea0003800000 */
[----:B------:R-:W-:Y:S05]  /*2070*/  @!P1 BRA `(.L_x_16347) ;  /* 0x0000005000009947 */ /* 0x000fea0003800000 */
[----:B-----5:R-:W-:Y:S01]  /*2080*/  FADD.FTZ R153, R109, R153 ;  /* 0x000000996d997221 */ /* 0x020fe20000010000 */
[----:B------:R-:W-:Y:S05]  /*2090*/  BRA `(.L_x_16347) ;  /* 0x0000003000007947 */ /* 0x000fea0003800000 */
.L_x_16346:
[----:B-----5:R-:W-:-:S05]  /*20a0*/  PRMT R154, RZ, 0x7610, R102 ;  /* 0x00007610ff9a7816 */ /* 0x020fca0000000066 */
[----:B------:R-:W-:-:S04]  /*20b0*/  FADD.FTZ R153, R154, R153 ;  /* 0x000000999a997221 */ /* 0x000fc80000010000 */
[----:B------:R-:W-:Y:S02]  /*20c0*/  @P1 FADD.FTZ R153, R109, R153 ;  /* 0x000000996d991221 */ /* 0x000fe40000010000 */
.L_x_16347:
[----:B------:R-:W-:Y:S01]  /*20d0*/  PRMT R154, RZ, 0x5410, R171 ;  /* 0x00005410ff9a7816 */ /* 0x000fe200000000ab */
[----:B------:R-:W-:Y:S05]  /*20e0*/  @P2 BRA `(.L_x_16348) ;  /* 0x0000003000002947 */ /* 0x000fea0003800000 */
[----:B------:R-:W-:Y:S05]  /*20f0*/  @!P1 BRA `(.L_x_16349) ;  /* 0x0000005000009947 */ /* 0x000fea0003800000 */
[----:B-----5:R-:W-:Y:S01]  /*2100*/  FADD.FTZ R154, R110, R154 ;  /* 0x0000009a6e9a7221 */ /* 0x020fe20000010000 */
[----:B------:R-:W-:Y:S05]  /*2110*/  BRA `(.L_x_16349) ;  /* 0x0000003000007947 */ /* 0x000fea0003800000 */
.L_x_16348:
[----:B-----5:R-:W-:-:S05]  /*2120*/  PRMT R155, RZ, 0x5410, R103 ;  /* 0x00005410ff9b7816 */ /* 0x020fca0000000067 */
[----:B------:R-:W-:-:S04]  /*2130*/  FADD.FTZ R154, R155, R154 ;  /* 0x0000009a9b9a7221 */ /* 0x000fc80000010000 */
[----:B------:R-:W-:Y:S02]  /*2140*/  @P1 FADD.FTZ R154, R110, R154 ;  /* 0x0000009a6e9a1221 */ /* 0x000fe40000010000 */
.L_x_16349:
[----:B------:R-:W-:Y:S01]  /*2150*/  PRMT R155, RZ, 0x7610, R171 ;  /* 0x00007610ff9b7816 */ /* 0x000fe200000000ab */
[----:B------:R-:W-:Y:S05]  /*2160*/  @P2 BRA `(.L_x_16350) ;  /* 0x0000003000002947 */ /* 0x000fea0003800000 */
[----:B------:R-:W-:Y:S05]  /*2170*/  @!P1 BRA `(.L_x_16351) ;  /* 0x0000005000009947 */ /* 0x000fea0003800000 */
[----:B-----5:R-:W-:Y:S01]  /*2180*/  FADD.FTZ R155, R111, R155 ;  /* 0x0000009b6f9b7221 */ /* 0x020fe20000010000 */
[----:B------:R-:W-:Y:S05]  /*2190*/  BRA `(.L_x_16351) ;  /* 0x0000003000007947 */ /* 0x000fea0003800000 */
.L_x_16350:
[----:B-----5:R-:W-:-:S05]  /*21a0*/  PRMT R166, RZ, 0x7610, R103 ;  /* 0x00007610ffa67816 */ /* 0x020fca0000000067 */
[----:B------:R-:W-:-:S04]  /*21b0*/  FADD.FTZ R155, R166, R155 ;  /* 0x0000009ba69b7221 */ /* 0x000fc80000010000 */
[----:B------:R-:W-:Y:S02]  /*21c0*/  @P1 FADD.FTZ R155, R111, R155 ;  /* 0x0000009b6f9b1221 */ /* 0x000fe40000010000 */
.L_x_16351:
        /* <DEDUP_REMOVED lines=55> */
.L_x_16356:
        /* <DEDUP_REMOVED lines=116> */
.L_x_16357:
[----:B01----:R-:W-:Y:S01]  /*2c80*/  FADD.FTZ R171, R170, R171 ;  /* 0x000000abaaab7221 */ /* 0x003fe20000010000 */
[----:B------:R-:W-:Y:S01]  /*2c90*/  MOV R166, c[0x0][0x1e0] ;  /* 0x0000780000a67a02 */ /* 0x000fe20000000f00 */
[----:B------:R-:W-:Y:S01]  /*2ca0*/  FMUL.FTZ R170, R165, R165 ;  /* 0x000000a5a5aa7220 */ /* 0x000fe20000410000 */
[----:B------:R-:W-:Y:S01]  /*2cb0*/  ISETP.NE.AND P0, PT, RZ, UR6, PT ;  /* 0x00000006ff007c0c */ /* 0x000fe2000bf05270 */
[----:B------:R-:W-:Y:S02]  /*2cc0*/  HFMA2.MMA R167, -RZ, RZ, 0, 2.384185791015625e-07 ;  /* 0x00000004ffa77435 */ /* 0x000fe400000001ff */
[----:B------:R-:W-:Y:S01]  /*2cd0*/  FFMA.FTZ R166, R171, R166, c[0x0][0x228] ;  /* 0x00008a00aba67623 */ /* 0x000fe200000100a6 */
[----:B------:R-:W-:Y:S02]  /*2ce0*/  FSEL R171, R170, RZ, P0 ;  /* 0x000000ffaaab7208 */ /* 0x000fe40000000000 */
[----:B------:R-:W-:-:S03]  /*2cf0*/  FSEL R170, R165, RZ, !P0 ;  /* 0x000000ffa5aa7208 */ /* 0x000fc60004000000 */
[----:B------:R-:W-:Y:S02]  /*2d00*/  FADD.FTZ R166, R166, R171 ;  /* 0x000000aba6a67221 */ /* 0x000fe40000010000 */
[----:B------:R-:W-:Y:S02]  /*2d10*/  FADD.FTZ R116, -R170, R116 ;  /* 0x00000074aa747221 */ /* 0x000fe40000010100 */
[----:B------:R-:W0:Y:S01]  /*2d20*/  MUFU.RSQ R189, R166 ;  /* 0x000000a600bd7308 */ /* 0x000e220000001400 */
[----:B------:R-:W-:-:S04]  /*2d30*/  @!P1 IMAD.WIDE R168, R2, R167, c[0x0][0x1a0] ;  /* 0x0000680002a89625 */ /* 0x000fc800078e02a7 */
[C---:B------:R-:W-:Y:S01]  /*2d40*/  FADD.FTZ R114, -R170.reuse, R114 ;  /* 0x00000072aa727221 */ /* 0x040fe20000010100 */
[----:B------:R1:W-:Y:S01]  /*2d50*/  @!P1 STG.E [R168.64], R165 ;  /* 0x000000a5a8009986 */ /* 0x0003e2000c101904 */
[C---:B------:R-:W-:Y:S02]  /*2d60*/  FADD.FTZ R117, -R170.reuse, R117 ;  /* 0x00000075aa757221 */ /* 0x040fe40000010100 */
[C---:B------:R-:W-:Y:S02]  /*2d70*/  FADD.FTZ R173, -R170.reuse, R115 ;  /* 0x00000073aaad7221 */ /* 0x040fe40000010100 */
[C---:B------:R-:W-:Y:S02]  /*2d80*/  FADD.FTZ R171, -R170.reuse, R112 ;  /* 0x00000070aaab7221 */ /* 0x040fe40000010100 */
[C---:B------:R-:W-:Y:S02]  /*2d90*/  FADD.FTZ R172, -R170.reuse, R113 ;  /* 0x00000071aaac7221 */ /* 0x040fe40000010100 */
[----:B------:R-:W-:-:S02]  /*2da0*/  FADD.FTZ R174, -R170, R119 ;  /* 0x00000077aaae7221 */ /* 0x000fc40000010100 */
[----:B------:R-:W-:Y:S02]  /*2db0*/  FADD.FTZ R118, -R170, R118 ;  /* 0x00000076aa767221 */ /* 0x000fe40000010100 */
[----:B------:R-:W-:-:S04]  /*2dc0*/  @!P1 IMAD.WIDE R112, R2, R167, c[0x0][0x1a8] ;  /* 0x00006a0002709625 */ /* 0x000fc800078e02a7 */
[C---:B0-----:R-:W-:Y:S01]  /*2dd0*/  FMUL.FTZ R119, R189.reuse, R116 ;  /* 0x00000074bd777220 */ /* 0x041fe20000410000 */
[----:B------:R0:W-:Y:S01]  /*2de0*/  @!P1 STG.E [R112.64], R189 ;  /* 0x000000bd70009986 */ /* 0x0001e2000c101904 */
[C---:B------:R-:W-:Y:S02]  /*2df0*/  FMUL.FTZ R115, R189.reuse, R114 ;  /* 0x00000072bd737220 */ /* 0x040fe40000410000 */
[C---:B------:R-:W-:Y:S02]  /*2e00*/  FMUL.FTZ R116, R189.reuse, R117 ;  /* 0x00000075bd747220 */ /* 0x040fe40000410000 */
[----:B------:R-:W-:Y:S02]  /*2e10*/  FMUL.FTZ R114, R189, R173 ;  /* 0x000000adbd727220 */ /* 0x000fe40000410000 */
[C---:B-1----:R-:W-:Y:S02]  /*2e20*/  FADD.FTZ R165, -R170.reuse, R121 ;  /* 0x00000079aaa57221 */ /* 0x042fe40000010100 */
[----:B------:R-:W-:-:S02]  /*2e30*/  FADD.FTZ R120, -R170, R120 ;  /* 0x00000078aa787221 */ /* 0x000fc40000010100 */
[C---:B------:R-:W-:Y:S02]  /*2e40*/  FADD.FTZ R122, -R170.reuse, R122 ;  /* 0x0000007aaa7a7221 */ /* 0x040fe40000010100 */
[C---:B------:R-:W-:Y:S02]  /*2e50*/  FADD.FTZ R124, -R170.reuse, R124 ;  /* 0x0000007caa7c7221 */ /* 0x040fe40000010100 */
[----:B------:R-:W-:Y:S02]  /*2e60*/  FMUL.FTZ R121, R189, R118 ;  /* 0x00000076bd797220 */ /* 0x000fe40000410000 */
[C---:B------:R-:W-:Y:S02]  /*2e70*/  FADD.FTZ R169, -R170.reuse, R125 ;  /* 0x0000007daaa97221 */ /* 0x040fe40000010100 */
[C---:B------:R-:W-:Y:S02]  /*2e80*/  FADD.FTZ R126, -R170.reuse, R126 ;  /* 0x0000007eaa7e7221 */ /* 0x040fe40000010100 */
[----:B------:R-:W-:-:S02]  /*2e90*/  FADD.FTZ R175, -R170, R127 ;  /* 0x0000007faaaf7221 */ /* 0x000fc40000010100 */
[----:B------:R-:W-:Y:S02]  /*2ea0*/  FFMA.FTZ R118, R57, R116, R9 ;  /* 0x0000007439767223 */ /* 0x000fe40000010009 */
[C---:B------:R-:W-:Y:S02]  /*2eb0*/  FADD.FTZ R134, -R170.reuse, R134 ;  /* 0x00000086aa867221 */ /* 0x040fe40000010100 */
[----:B------:R-:W-:Y:S02]  /*2ec0*/  FADD.FTZ R179, -R170, R135 ;  /* 0x00000087aab37221 */ /* 0x000fe40000010100 */
[C---:B------:R-:W-:Y:S02]  /*2ed0*/  FMUL.FTZ R171, R189.reuse, R171 ;  /* 0x000000abbdab7220 */ /* 0x040fe40000410000 */
[----:B------:R-:W-:Y:S02]  /*2ee0*/  FMUL.FTZ R172, R189, R172 ;  /* 0x000000acbdac7220 */ /* 0x000fe40000410000 */
[----:B0-----:R-:W-:-:S02]  /*2ef0*/  FFMA.FTZ R113, R54, R115, R6 ;  /* 0x0000007336717223 */ /* 0x001fc40000010006 */
[----:B------:R-:W-:Y:S02]  /*2f00*/  FFMA.FTZ R116, R55, R114, R7 ;  /* 0x0000007237747223 */ /* 0x000fe40000010007 */
[----:B------:R-:W-:Y:S02]  /*2f10*/  FADD.FTZ R168, -R170, R123 ;  /* 0x0000007baaa87221 */ /* 0x000fe40000010100 */
[----:B------:R-:W-:Y:S01]  /*2f20*/  FFMA.FTZ R119, R56, R119, R8 ;  /* 0x0000007738777223 */ /* 0x000fe20000010008 */
[----:B------:R-:W-:Y:S01]  /*2f30*/  F2FP.BF16.PACK_AB R113, R116, R113 ;  /* 0x000000717471723e */ /* 0x000fe200000010ff */
[----:B------:R-:W-:Y:S02]  /*2f40*/  FADD.FTZ R176, -R170, R129 ;  /* 0x00000081aab07221 */ /* 0x000fe40000010100 */
[C---:B------:R-:W-:Y:S01]  /*2f50*/  FMUL.FTZ R123, R189.reuse, R120 ;  /* 0x00000078bd7b7220 */ /* 0x040fe20000410000 */
[----:B------:R-:W-:Y:S01]  /*2f60*/  F2FP.BF16.PACK_AB R114, R118, R119 ;  /* 0x000000777672723e */ /* 0x000fe200000010ff */
[----:B------:R-:W-:-:S02]  /*2f70*/  FMUL.FTZ R125, R189, R122 ;  /* 0x0000007abd7d7220 */ /* 0x000fc40000410000 */
[C---:B------:R-:W-:Y:S02]  /*2f80*/  FMUL.FTZ R127, R189.reuse, R124 ;  /* 0x0000007cbd7f7220 */ /* 0x040fe40000410000 */
[C---:B------:R-:W-:Y:S02]  /*2f90*/  FADD.FTZ R132, -R170.reuse, R132 ;  /* 0x00000084aa847221 */ /* 0x040fe40000010100 */
[C---:B------:R-:W-:Y:S02]  /*2fa0*/  FADD.FTZ R178, -R170.reuse, R133 ;  /* 0x00000085aab27221 */ /* 0x040fe40000010100 */
[----:B------:R-:W-:Y:S02]  /*2fb0*/  FADD.FTZ R180, -R170, R137 ;  /* 0x00000089aab47221 */ /* 0x000fe40000010100 */
        /* <DEDUP_REMOVED lines=8> */
[C---:B------:R-:W-:Y:S02]  /*3040*/  FADD.FTZ R128, -R170.reuse, R128 ;  /* 0x00000080aa807221 */ /* 0x040fe40000010100 */
[C---:B------:R-:W-:Y:S01]  /*3050*/  FADD.FTZ R130, -R170.reuse, R130 ;  /* 0x00000082aa827221 */ /* 0x040fe20000010100 */
[----:B------:R-:W-:Y:S01]  /*3060*/  F2FP.BF16.PACK_AB R112, R117, R112 ;  /* 0x000000707570723e */ /* 0x000fe200000010ff */
[----:B------:R-:W-:Y:S02]  /*3070*/  FADD.FTZ R177, -R170, R131 ;  /* 0x00000083aab17221 */ /* 0x000fe40000010100 */
[----:B------:R-:W-:Y:S02]  /*3080*/  FFMA.FTZ R116, R60, R123, R12 ;  /* 0x0000007b3c747223 */ /* 0x000fe4000001000c */
        /* <DEDUP_REMOVED lines=8> */
[----:B------:R-:W-:Y:S01]  /*3110*/  FMUL.FTZ R174, R189, R174 ;  /* 0x000000aebdae7220 */ /* 0x000fe20000410000 */
[----:B------:R-:W-:Y:S01]  /*3120*/  LEA R124, P0, R3, c[0x0][0x208], 0x4 ;  /* 0x00008200037c7a11 */ /* 0x000fe200078020ff */
        /* <DEDUP_REMOVED lines=8> */
[C---:B------:R-:W-:Y:S01]  /*31b0*/  FMUL.FTZ R176, R189.reuse, R176 ;  /* 0x000000b0bdb07220 */ /* 0x040fe20000410000 */
[C---:B------:R-:W-:Y:S01]  /*31c0*/  LEA R126, P1, R160.reuse, c[0x0][0x208], 0x4 ;  /* 0x00008200a07e7a11 */ /* 0x040fe200078220ff */
[C---:B------:R-:W-:Y:S02]  /*31d0*/  FMUL.FTZ R133, R189.reuse, R130 ;  /* 0x00000082bd857220 */ /* 0x040fe40000410000 */
[----:B------:R-:W-:Y:S01]  /*31e0*/  FMUL.FTZ R128, R189, R177 ;  /* 0x000000b1bd807220 */ /* 0x000fe20000410000 */
[----:B------:R-:W-:Y:S01]  /*31f0*/  LEA.HI.X R127, R160, c[0x0][0x20c], RZ, 0x4, P1 ;  /* 0x00008300a07f7a11 */ /* 0x000fe200008f24ff */
        /* <DEDUP_REMOVED lines=9> */
[----:B------:R-:W-:Y:S01]  /*3290*/  LEA.HI.X R125, R3, c[0x0][0x20c], RZ, 0x4, P0 ;  /* 0x00008300037d7a11 */ /* 0x000fe200000f24ff */
[----:B------:R-:W-:Y:S01]  /*32a0*/  FFMA.FTZ R121, R70, R133, R22 ;  /* 0x0000008546797223 */ /* 0x000fe20000010016 */
[----:B------:R-:W-:Y:S01]  /*32b0*/  F2FP.BF16.PACK_AB R117, R168, R117 ;  /* 0x00000075a875723e */ /* 0x000fe200000010ff */
[----:B------:R-:W-:Y:S01]  /*32c0*/  FFMA.FTZ R130, R71, R128, R23 ;  /* 0x0000008047827223 */ /* 0x000fe20000010017 */
[----:B------:R-:W-:Y:S01]  /*32d0*/  LEA R128, P2, R162, c[0x0][0x208], 0x4 ;  /* 0x00008200a2807a11 */ /* 0x000fe200078420ff */
[C---:B------:R-:W-:Y:S01]  /*32e0*/  FADD.FTZ R148, -R170.reuse, R148 ;  /* 0x00000094aa947221 */ /* 0x040fe20000010100 */
[----:B------:R-:W-:Y:S01]  /*32f0*/  F2FP.BF16.PACK_AB R120, R129, R120 ;  /* 0x000000788178723e */ /* 0x000fe200000010ff */
[----:B------:R-:W-:Y:S01]  /*3300*/  FADD.FTZ R186, -R170, R149 ;  /* 0x00000095aaba7221 */ /* 0x000fe20000010100 */
[----:B------:R-:W-:Y:S01]  /*3310*/  F2FP.BF16.PACK_AB R121, R130, R121 ;  /* 0x000000798279723e */ /* 0x000fe200000010ff */
[----:B------:R-:W-:Y:S01]  /*3320*/  FADD.FTZ R136, -R170, R136 ;  /* 0x00000088aa887221 */ /* 0x000fe20000010100 */
[----:B------:R-:W-:Y:S01]  /*3330*/  LEA.HI.X R129, R162, c[0x0][0x20c], RZ, 0x4, P2 ;  /* 0x00008300a2817a11 */ /* 0x000fe200010f24ff */
[C---:B------:R-:W-:Y:S01]  /*3340*/  FADD.FTZ R138, -R170.reuse, R138 ;  /* 0x0000008aaa8a7221 */ /* 0x040fe20000010100 */
[----:B------:R0:W-:Y:S01]  /*3350*/  STG.E.128 [R124.64], R112 ;  /* 0x000000707c007986 */ /* 0x0001e2000c101d04 */
[----:B------:R-:W-:-:S02]  /*3360*/  FADD.FTZ R181, -R170, R139 ;  /* 0x0000008baab57221 */ /* 0x000fc40000010100 */
[C---:B------:R-:W-:Y:S01]  /*3370*/  FADD.FTZ R140, -R170.reuse, R140 ;  /* 0x0000008caa8c7221 */ /* 0x040fe20000010100 */
[----:B------:R-:W-:Y:S01]  /*3380*/  STG.E.128 [R126.64], R116 ;  /* 0x000000747e007986 */ /* 0x000fe2000c101d04 */
[C---:B------:R-:W-:Y:S02]  /*3390*/  FADD.FTZ R182, -R170.reuse, R141 ;  /* 0x0000008daab67221 */ /* 0x040fe40000010100 */
[C---:B------:R-:W-:Y:S01]  /*33a0*/  FADD.FTZ R142, -R170.reuse, R142 ;  /* 0x0000008eaa8e7221 */ /* 0x040fe20000010100 */
[----:B------:R1:W-:Y:S01]  /*33b0*/  STG.E.128 [R128.64], R120 ;  /* 0x0000007880007986 */ /* 0x0003e2000c101d04 */
[C---:B------:R-:W-:Y:S02]  /*33c0*/  FADD.FTZ R183, -R170.reuse, R143 ;  /* 0x0000008faab77221 */ /* 0x040fe40000010100 */
[C---:B------:R-:W-:Y:S02]  /*33d0*/  FADD.FTZ R144, -R170.reuse, R144 ;  /* 0x00000090aa907221 */ /* 0x040fe40000010100 */
[----:B------:R-:W-:-:S02]  /*33e0*/  FADD.FTZ R184, -R170, R145 ;  /* 0x00000091aab87221 */ /* 0x000fc40000010100 */
[C---:B------:R-:W-:Y:S02]  /*33f0*/  FADD.FTZ R146, -R170.reuse, R146 ;  /* 0x00000092aa927221 */ /* 0x040fe40000010100 */
[----:B------:R-:W-:Y:S01]  /*3400*/  FADD.FTZ R185, -R170, R147 ;  /* 0x00000093aab97221 */ /* 0x000fe20000010100 */
[----:B0-----:R-:W-:Y:S01]  /*3410*/  LEA R124, P2, R164, c[0x0][0x208], 0x4 ;  /* 0x00008200a47c7a11 */ /* 0x001fe200078420ff */
[C---:B------:R-:W-:Y:S02]  /*3420*/  FADD.FTZ R150, -R170.reuse, R150 ;  /* 0x00000096aa967221 */ /* 0x040fe40000010100 */
[----:B------:R-:W-:Y:S01]  /*3430*/  FADD.FTZ R187, -R170, R151 ;  /* 0x00000097aabb7221 */ /* 0x000fe20000010100 */
[----:B------:R-:W-:Y:S01]  /*3440*/  LEA.HI.X R125, R164, c[0x0][0x20c], RZ, 0x4, P2 ;  /* 0x00008300a47d7a11 */ /* 0x000fe200010f24ff */
[C---:B------:R-:W-:Y:S02]  /*3450*/  FADD.FTZ R156, -R170.reuse, R156 ;  /* 0x0000009caa9c7221 */ /* 0x040fe40000010100 */
[C---:B------:R-:W-:Y:S01]  /*3460*/  FADD.FTZ R157, -R170.reuse, R157 ;  /* 0x0000009daa9d7221 */ /* 0x040fe20000010100 */
[----:B-1----:R-:W-:Y:S01]  /*3470*/  LEA R120, P0, R161, c[0x0][0x208], 0x4 ;  /* 0x00008200a1787a11 */ /* 0x002fe200078020ff */
[C---:B------:R-:W-:Y:S01]  /*3480*/  FADD.FTZ R158, -R170.reuse, R158 ;  /* 0x0000009eaa9e7221 */ /* 0x040fe20000010100 */
[----:B------:R-:W-:Y:S01]  /*3490*/  LEA R122, P1, R163, c[0x0][0x208], 0x4 ;  /* 0x00008200a37a7a11 */ /* 0x000fe200078220ff */
[----:B------:R-:W-:-:S02]  /*34a0*/  FADD.FTZ R159, -R170, R159 ;  /* 0x0000009faa9f7221 */ /* 0x000fc40000010100 */
[C---:B------:R-:W-:Y:S01]  /*34b0*/  FADD.FTZ R152, -R170.reuse, R152 ;  /* 0x00000098aa987221 */ /* 0x040fe20000010100 */
[----:B------:R-:W-:Y:S01]  /*34c0*/  LEA.HI.X R123, R163, c[0x0][0x20c], RZ, 0x4, P1 ;  /* 0x00008300a37b7a11 */ /* 0x000fe200008f24ff */
        /* <DEDUP_REMOVED lines=32> */
[----:B------:R-:W-:Y:S01]  /*36d0*/  FFMA.FTZ R141, R78, R141, R30 ;  /* 0x0000008d4e8d7223 */ /* 0x000fe2000001001e */
[----:B------:R-:W-:Y:S01]  /*36e0*/  LEA.HI.X R121, R161, c[0x0][0x20c], RZ, 0x4, P0 ;  /* 0x00008300a1797a11 */ /* 0x000fe200000f24ff */
        /* <DEDUP_REMOVED lines=37> */
.L_x_16354:
[----:B------:R-:W-:Y:S05]  /*3940*/  EXIT ;  /* 0x000000000000794d */ /* 0x000fea0003800000 */
.L_x_16352:
[----:B0-----:R-:W-:Y:S01]  /*3950*/  HFMA2.MMA R168, -RZ, RZ, 0, 1.847743988037109375e-06 ;  /* 0x0000001fffa87435 */ /* 0x001fe200000001ff */
[----:B------:R-:W-:-:S02]  /*3960*/  MOV R170, 0x1 ;  /* 0x0000000100aa7802 */ /* 0x000fc40000000f00 */
[----:B------:R-:W-:Y:S02]  /*3970*/  MOV R169, 0xffffffff ;  /* 0xffffffff00a97802 */ /* 0x000fe40000000f00 */
[----:B------:R-:W-:Y:S02]  /*3980*/  MOV R166, 0x39a0 ;  /* 0x000039a000a67802 */ /* 0x000fe40000000f00 */
[----:B-----5:R-:W-:Y:S05]  /*3990*/  CALL.REL.NOINC `($__internal_35_$__cuda_sm70_shflsync_bfly_p) ;  /* 0x0000099000007944 */ /* 0x020fea0003c00000 */
[----:B-1----:R-:W-:Y:S01]  /*39a0*/  MOV R165, R170 ;  /* 0x000000aa00a57202 */ /* 0x002fe20000000f00 */
[----:B0-----:R-:W-:Y:S05]  /*39b0*/  BRA `(.L_x_16356) ;  /* 0xffffeb8000007947 */ /* 0x001fea000383ffff */
.L_x_16353:
[----:B------:R-:W-:Y:S01]  /*39c0*/  HFMA2.MMA R170, -RZ, RZ, 0, 1.1920928955078125e-07 ;  /* 0x00000002ffaa7435 */ /* 0x000fe200000001ff */
[----:B------:R-:W-:Y:S02]  /*39d0*/  MOV R168, 0x1f ;  /* 0x0000001f00a87802 */ /* 0x000fe40000000f00 */
[----:B------:R-:W-:Y:S02]  /*39e0*/  MOV R169, 0xffffffff ;  /* 0xffffffff00a97802 */ /* 0x000fe40000000f00 */
[----:B------:R-:W-:Y:S02]  /*39f0*/  MOV R166, 0x3a10 ;  /* 0x00003a1000a67802 */ /* 0x000fe40000000f00 */
[----:B-----5:R-:W-:Y:S05]  /*3a00*/  CALL.REL.NOINC `($__internal_35_$__cuda_sm70_shflsync_bfly_p) ;  /* 0x0000092000007944 */ /* 0x020fea0003c00000 */
[----:B01----:R-:W-:Y:S01]  /*3a10*/  FADD.FTZ R171, R171, R170 ;  /* 0x000000aaabab7221 */ /* 0x003fe20000010000 */
[----:B------:R-:W-:Y:S01]  /*3a20*/  HFMA2.MMA R170, -RZ, RZ, 0, 2.384185791015625e-07 ;  /* 0x00000004ffaa7435 */ /* 0x000fe200000001ff */
[----:B------:R-:W-:-:S02]  /*3a30*/  MOV R168, 0x1f ;  /* 0x0000001f00a87802 */ /* 0x000fc40000000f00 */
[----:B------:R-:W-:Y:S02]  /*3a40*/  MOV R169, 0xffffffff ;  /* 0xffffffff00a97802 */ /* 0x000fe40000000f00 */
[----:B------:R-:W-:Y:S02]  /*3a50*/  MOV R166, 0x3a70 ;  /* 0x00003a7000a67802 */ /* 0x000fe40000000f00 */
[----:B------:R-:W-:Y:S05]  /*3a60*/  CALL.REL.NOINC `($__internal_35_$__cuda_sm70_shflsync_bfly_p) ;  /* 0x000008c000007944 */ /* 0x000fea0003c00000 */
[----:B01----:R-:W-:Y:S01]  /*3a70*/  FADD.FTZ R171, R171, R170 ;  /* 0x000000aaabab7221 */ /* 0x003fe20000010000 */
[----:B------:R-:W-:Y:S01]  /*3a80*/  HFMA2.MMA R170, -RZ, RZ, 0, 4.76837158203125e-07 ;  /* 0x00000008ffaa7435 */ /* 0x000fe200000001ff */
[----:B------:R-:W-:Y:S02]  /*3a90*/  MOV R168, 0x1f ;  /* 0x0000001f00a87802 */ /* 0x000fe40000000f00 */
[----:B------:R-:W-:Y:S02]  /*3aa0*/  MOV R169, 0xffffffff ;  /* 0xffffffff00a97802 */ /* 0x000fe40000000f00 */
[----:B------:R-:W-:Y:S02]  /*3ab0*/  MOV R166, 0x3ad0 ;  /* 0x00003ad000a67802 */ /* 0x000fe40000000f00 */
[----:B------:R-:W-:Y:S05]  /*3ac0*/  CALL.REL.NOINC `($__internal_35_$__cuda_sm70_shflsync_bfly_p) ;  /* 0x0000086000007944 */ /* 0x000fea0003c00000 */
[----:B01----:R-:W-:Y:S01]  /*3ad0*/  FADD.FTZ R171, R171, R170 ;  /* 0x000000aaabab7221 */ /* 0x003fe20000010000 */
[----:B------:R-:W-:Y:S01]  /*3ae0*/  HFMA2.MMA R170, -RZ, RZ, 0, 9.5367431640625e-07 ;  /* 0x00000010ffaa7435 */ /* 0x000fe200000001ff */
[----:B------:R-:W-:-:S02]  /*3af0*/  MOV R168, 0x1f ;  /* 0x0000001f00a87802 */ /* 0x000fc40000000f00 */
[----:B------:R-:W-:Y:S02]  /*3b00*/  MOV R169, 0xffffffff ;  /* 0xffffffff00a97802 */ /* 0x000fe40000000f00 */
[----:B------:R-:W-:Y:S02]  /*3b10*/  MOV R166, 0x3b30 ;  /* 0x00003b3000a67802 */ /* 0x000fe40000000f00 */
[----:B------:R-:W-:Y:S05]  /*3b20*/  CALL.REL.NOINC `($__internal_35_$__cuda_sm70_shflsync_bfly_p) ;  /* 0x0000080000007944 */ /* 0x000fea0003c00000 */
        /* <DEDUP_REMOVED lines=102> */
[----:B------:R-:W-:Y:S05]  /*4190*/  CALL.REL.NOINC `($__internal_35_$__cuda_sm70_shflsync_bfly_p) ;  /* 0x0000019000007944 */ /* 0x000fea0003c00000 */
[----:B01----:R-:W-:Y:S01]  /*41a0*/  FADD.FTZ R171, R171, R170 ;  /* 0x000000aaabab7221 */ /* 0x003fe20000010000 */
[----:B------:R-:W-:Y:S01]  /*41b0*/  HFMA2.MMA R170, -RZ, RZ, 0, 1.1920928955078125e-07 ;  /* 0x00000002ffaa7435 */ /* 0x000fe200000001ff */
[----:B------:R-:W-:Y:S02]  /*41c0*/  MOV R168, 0x1f ;  /* 0x0000001f00a87802 */ /* 0x000fe40000000f00 */
[----:B------:R-:W-:Y:S02]  /*41d0*/  MOV R169, 0xffffffff ;  /* 0xffffffff00a97802 */ /* 0x000fe40000000f00 */
[----:B------:R-:W-:Y:S02]  /*41e0*/  MOV R166, 0x4200 ;  /* 0x0000420000a67802 */ /* 0x000fe40000000f00 */
[----:B------:R-:W-:Y:S05]  /*41f0*/  CALL.REL.NOINC `($__internal_35_$__cuda_sm70_shflsync_bfly_p) ;  /* 0x0000013000007944 */ /* 0x000fea0003c00000 */
[----:B01----:R-:W-:Y:S01]  /*4200*/  FADD.FTZ R171, R171, R170 ;  /* 0x000000aaabab7221 */ /* 0x003fe20000010000 */
[----:B------:R-:W-:Y:S01]  /*4210*/  HFMA2.MMA R170, -RZ, RZ, 0, 2.384185791015625e-07 ;  /* 0x00000004ffaa7435 */ /* 0x000fe200000001ff */
[----:B------:R-:W-:Y:S02]  /*4220*/  MOV R168, 0x1f ;  /* 0x0000001f00a87802 */ /* 0x000fe40000000f00 */
[----:B------:R-:W-:-:S02]  /*4230*/  MOV R169, 0xffffffff ;  /* 0xffffffff00a97802 */ /* 0x000fc40000000f00 */
        /* <DEDUP_REMOVED lines=10> */
[----:B------:R-:W-:Y:S02]  /*42e0*/  MOV R168, 0x1f ;  /* 0x0000001f00a87802 */ /* 0x000fe40000000f00 */
[----:B------:R-:W-:-:S02]  /*42f0*/  MOV R169, 0xffffffff ;  /* 0xffffffff00a97802 */ /* 0x000fc40000000f00 */
[----:B------:R-:W-:Y:S02]  /*4300*/  MOV R166, 0x4320 ;  /* 0x0000432000a67802 */ /* 0x000fe40000000f00 */
[----:B------:R-:W-:Y:S05]  /*4310*/  CALL.REL.NOINC `($__internal_35_$__cuda_sm70_shflsync_bfly_p) ;  /* 0x0000001000007944 */ /* 0x000fea0003c00000 */
[----:B01----:R-:W-:Y:S05]  /*4320*/  BRA `(.L_x_16357) ;  /* 0xffffe95000007947 */ /* 0x003fea000383ffff */
        .weak           $__internal_35_$__cuda_sm70_shflsync_bfly_p
        .type           $__internal_35_$__cuda_sm70_shflsync_bfly_p,@function
        .size           $__internal_35_$__cuda_sm70_shflsync_bfly_p,(.L_x_39479 - $__internal_35_$__cuda_sm70_shflsync_bfly_p)
$__internal_35_$__cuda_sm70_shflsync_bfly_p:
[----:B------:R-:W-:Y:S01]  /*4330*/  HFMA2.MMA R167, -RZ, RZ, 0, 0 ;  /* 0x00000000ffa77435 */ /* 0x000fe200000001ff */
[----:B------:R-:W-:Y:S04]  /*4340*/  WARPSYNC R169 ;  /* 0x000000a900007348 */ /* 0x000fe80003800000 */
[----:B------:R0:W1:Y:S01]  /*4350*/  SHFL.BFLY PT, R170, R171, R170, R168 ;  /* 0x0c0000aaabaa7389 */ /* 0x00006200000e00a8 */
[----:B------:R-:W-:Y:S05]  /*4360*/  RET.REL.NODEC R166 `(_ZN10layer_norm31ln_parallel_residual_fwd_kernelINS_13Kernel_traitsIf13__nv_bfloat16fS2_fjLj1536ELj1ELj4ELj1ELj16ENS_18Kernel_traits_baseILj1536EfS2_fS2_fjLj128EEEEELb0ELb1ELb1EEEvNS_9FwdParamsE) ;  /* 0xffffbc90a6007950 */ /* 0x000fea0003c3ffff */
.L_x_16358:
        /* <DEDUP_REMOVED lines=9> */
.L_x_39479:


//--------------------- .text._ZN10layer_norm31ln_parallel_residual_fwd_kernelINS_13Kernel_traitsIf13__nv_bfloat16fS2_fjLj1536ELj1ELj4ELj1ELj16ENS_18Kernel_traits_baseILj1536EfS2_fS2_fjLj128EEEEELb1ELb0ELb0EEEvNS_9FwdParamsE --------------------------
	.section	.text._ZN10layer_norm31ln_parallel_residual_fwd_kernelINS_13Kernel_traitsIf13__nv_bfloat16fS2_fjLj1536ELj1ELj4ELj1ELj16ENS_18Kernel_traits_baseILj1536EfS2_fS2_fjLj128EEEEELb1ELb0ELb0EEEvNS_9FwdParamsE,"ax",@progbits
	.sectioninfo	@"SHI_REGISTERS=255"
	.align	128
        .global         _ZN10layer_norm31ln_parallel_residual_fwd_kernelINS_13Kernel_traitsIf13__nv_bfloat16fS2_fjLj1536ELj1ELj4ELj1ELj16ENS_18Kernel_traits_baseILj1536EfS2_fS2_fjLj128EEEEELb1ELb0ELb0EEEvNS_9FwdParamsE
        .type           _ZN10layer_norm31ln_parallel_residual_fwd_kernelINS_13Kernel_traitsIf13__nv_bfloat16fS2_fjLj1536ELj1ELj4ELj1ELj16ENS_18Kernel_traits_baseILj1536EfS2_fS2_fjLj128EEEEELb1ELb0ELb0EEEvNS_9FwdParamsE,@function
        .size           _ZN10layer_norm31ln_parallel_residual_fwd_kernelINS_13Kernel_traitsIf13__nv_bfloat16fS2_fjLj1536ELj1ELj4ELj1ELj16ENS_18Kernel_traits_baseILj1536EfS2_fS2_fjLj128EEEEELb1ELb0ELb0EEEvNS_9FwdParamsE,(.L_x_39480 - _ZN10layer_norm31ln_parallel_residual_fwd_kernelINS_13Kernel_traitsIf13__nv_bfloat16fS2_fjLj1536ELj1ELj4ELj1ELj16ENS_18Kernel_traits_baseILj1536EfS2_fS2_fjLj128EEEEELb1ELb0ELb0EEEvNS_9FwdParamsE)
        .other          _ZN10layer_norm31ln_parallel_residual_fwd_kernelINS_13Kernel_traitsIf13__nv_bfloat16fS2_fjLj1536ELj1ELj4ELj1ELj16ENS_18Kernel_traits_baseILj1536EfS2_fS2_fjLj128EEEEELb1ELb0ELb0EEEvNS_9FwdParamsE,@"STO_CUDA_ENTRY STV_DEFAULT"
_ZN10layer_norm31ln_parallel_residual_fwd_kernelINS_13Kernel_traitsIf13__nv_bfloat16fS2_fjLj1536ELj1ELj4ELj1ELj16ENS_18Kernel_traits_baseILj1536EfS2_fS2_fjLj128EEEEELb1ELb0ELb0EEEvNS_9FwdParamsE:
.text._ZN10layer_norm31ln_parallel_residual_fwd_kernelINS_13Kernel_traitsIf13__nv_bfloat16fS2_fjLj1536ELj1ELj4ELj1ELj16ENS_18Kernel_traits_baseILj1536EfS2_fS2_fjLj128EEEEELb1ELb0ELb0EEEvNS_9FwdParamsE:
        /* <DEDUP_REMOVED lines=39> */
[----:B------:R-:W-:Y:S01]  /*0270*/  UIADD3 UR15, UR4, 0x78dde6e4, URZ ;  /* 0x78dde6e4040f7890 */ /* 0x000fe2000fffe03f */
[----:B------:R-:W-:Y:S01]  /*0280*/  LOP3.LUT R12, R2, 0x1f, RZ, 0x3c, !PT ;  /* 0x0000001f020c7812 */ /* 0x000fe200078e3cff */
[----:B------:R-:W-:Y:S01]  /*0290*/  UIADD3 UR16, UR5, -0x126145ec, URZ ;  /* 0xed9eba1405107890 */ /* 0x000fe2000fffe03f */
[----:B------:R-:W-:Y:S01]  /*02a0*/  LOP3.LUT R6, R11, UR9, R8, 0x96, !PT ;  /* 0x000000090b067c12 */ /* 0x000fe2000f8e9608 */
        /* <DEDUP_REMOVED lines=23> */
[----:B------:R-:W-:-:S03]  /*0420*/  LEA.HI.SX32 R233, R233, R12, 0x1d ;  /* 0x0000000ce9e97211 */ /* 0x000fc600078feaff */
[----:B------:R-:W-:Y:S01]  /*0430*/  IMAD.WIDE.U32 R10, R10, -0x326172a9, RZ ;  /* 0xcd9e8d570a0a7825 */ /* 0x000fe200078e00ff */
[C---:B------:R-:W-:Y:S02]  /*0440*/  LOP3.LUT P2, RZ, R233.reuse, 0xffffffe0, RZ, 0xc0, !PT ;  /* 0xffffffe0e9ff7812 */ /* 0x040fe4000784c0ff */
[C---:B------:R-:W-:Y:S02]  /*0450*/  ISETP.GE.U32.AND P5, PT, R233.reuse, 0x40, PT ;  /* 0x00000040e900780c */ /* 0x040fe40003fa6070 */
[C---:B------:R-:W-:Y:S02]  /*0460*/  ISETP.GE.U32.AND P4, PT, R233.reuse, 0x60, PT ;  /* 0x00000060e900780c */ /* 0x040fe40003f86070 */
[----:B------:R-:W-:Y:S02]  /*0470*/  ISETP.GE.U32.AND P3, PT, R233, 0x80, PT ;  /* 0x00000080e900780c */ /* 0x000fe40003f66070 */
[----:B------:R-:W-:Y:S02]  /*0480*/  LOP3.LUT R14, R5, UR18, R6, 0x96, !PT ;  /* 0x00000012050e7c12 */ /* 0x000fe4000f8e9606 */
[----:B------:R-:W-:-:S03]  /*0490*/  LOP3.LUT R12, R11, UR17, R8, 0x96, !PT ;  /* 0x000000110b0c7c12 */ /* 0x000fc6000f8e9608 */
[----:B------:R-:W-:Y:S01]  /*04a0*/  @P2 LOP3.LUT R16, R16, 0x20, RZ, 0xfc, !PT ;  /* 0x0000002010102812 */ /* 0x000fe200078efcff */
[----:B------:R-:W-:-:S03]  /*04b0*/  IMAD.WIDE.U32 R14, R14, -0x326172a9, RZ ;  /* 0xcd9e8d570e0e7825 */ /* 0x000fc600078e00ff */
[----:B------:R-:W-:Y:S01]  /*04c0*/  LOP3.LUT R16, R16, 0xfffffbff, RZ, 0xc0, !PT ;  /* 0xfffffbff10107812 */ /* 0x000fe200078ec0ff */
[----:B------:R-:W-:Y:S01]  /*04d0*/  IMAD.WIDE.U32 R12, R12, -0x2daee0ad, RZ ;  /* 0xd2511f530c0c7825 */ /* 0x000fe200078e00ff */
[----:B------:R-:W-:Y:S02]  /*04e0*/  LOP3.LUT R10, R15, UR19, R10, 0x96, !PT ;  /* 0x000000130f0a7c12 */ /* 0x000fe4000f8e960a */
[----:B------:R-:W-:Y:S02]  /*04f0*/  @P5 LOP3.LUT R16, R16, 0x400, RZ, 0xfc, !PT ;  /* 0x0000040010105812 */ /* 0x000fe400078efcff */
[----:B------:R-:W-:Y:S02]  /*0500*/  LOP3.LUT R11, R13, UR20, R4, 0x96, !PT ;  /* 0x000000140d0b7c12 */ /* 0x000fe4000f8e9604 */
        /* <DEDUP_REMOVED lines=44> */
.L_x_16360:
[----:B------:R-:W-:Y:S05]  /*07d0*/  BSYNC B0 ;  /* 0x0000000000007941 */ /* 0x000fea0003800000 */
.L_x_16359:
        /* <DEDUP_REMOVED lines=37> */
.L_x_16362:
[----:B------:R-:W-:Y:S05]  /*0a30*/  BSYNC B0 ;  /* 0x0000000000007941 */ /* 0x000fea0003800000 */
.L_x_16361:
        /* <DEDUP_REMOVED lines=37> */
.L_x_16364:
[----:B------:R-:W-:Y:S05]  /*0c90*/  BSYNC B0 ;  /* 0x0000000000007941 */ /* 0x000fea0003800000 */
.L_x_16363:
        /* <DEDUP_REMOVED lines=26> */
[----:B------:R0:W5:Y:S04]  /*0e40*/  LDG.E.128 R88, [R8.64+0x10] ;  /* 0x0000100608587981 */ /* 0x000168000c1e1d00 */
[----:B------:R1:W5:Y:S04]  /*0e50*/  @P1 LDG.E.128 R76, [R6.64] ;  /* 0x00000006064c1981 */ /* 0x000368000c1e1d00 */
[----:B------:R1:W5:Y:S04]  /*0e60*/  @P1 LDG.E.128 R80, [R6.64+0x10] ;  /* 0x0000100606501981 */ /* 0x000368000c1e1d00 */
[----:B------:R1:W2:Y:S04]  /*0e70*/  LDG.E.128 R92, [R4.64] ;  /* 0x00000006045c7981 */ /* 0x0002a8000c1e1d00 */
[----:B------:R0:W5:Y:S04]  /*0e80*/  LDG.E.128 R84, [R8.64] ;  /* 0x0000000608547981 */ /* 0x000168000c1e1d00 */
[----:B-1----:R-:W3:Y:S01]  /*0e90*/  LDG.E.128 R4, [R4.64+0x10] ;  /* 0x0000100604047981 */ /* 0x002ee2000c1e1d00 */
[----:B------:R-:W-:-:S03]  /*0ea0*/  IADD3 R2, R2, 0x20, RZ ;  /* 0x0000002002027810 */ /* 0x000fc60007ffe0ff */
[----:B---3--:R0:W-:Y:S04]  /*0eb0*/  STL.64 [R1], R4 ;  /* 0x0000000401007387 */ /* 0x0081e80000100a00 */
[----:B------:R0:W-:Y:S04]  /*0ec0*/  STL.64 [R1+0x8], R6 ;  /* 0x0000080601007387 */ /* 0x0001e80000100a00 */
[----:B--2---:R0:W-:Y:S04]  /*0ed0*/  STL.64 [R1+0x10], R92 ;  /* 0x0000105c01007387 */ /* 0x0041e80000100a00 */
[----:B------:R0:W-:Y:S02]  /*0ee0*/  STL.64 [R1+0x18], R94 ;  /* 0x0000185e01007387 */ /* 0x0001e40000100a00 */
.L_x_16366:
[----:B------:R-:W-:Y:S05]  /*0ef0*/  BSYNC B0 ;  /* 0x0000000000007941 */ /* 0x000fea0003800000 */
.L_x_16365:
        /* <DEDUP_REMOVED lines=41> */
.L_x_16368:
[----:B------:R-:W-:Y:S05]  /*1190*/  BSYNC B0 ;  /* 0x0000000000007941 */ /* 0x000fea0003800000 */
.L_x_16367:
        /* <DEDUP_REMOVED lines=41> */
.L_x_16370:
[----:B------:R-:W-:Y:S05]  /*1430*/  BSYNC B0 ;  /* 0x0000000000007941 */ /* 0x000fea0003800000 */
.L_x_16369:
[----:B------:R-:W-:Y:S02]  /*1440*/  ISETP.GE.AND P0, PT, R232, c[0x0][0x164], PT ;  /* 0x00005900e8007a0c */ /* 0x000fe40003f06270 */
[----:B------:R-:W-:-:S02]  /*1450*/  LOP3.LUT R133, R133, UR23, R6, 0x96, !PT ;  /* 0x0000001785857c12 */ /* 0x000fc4000f8e9606 */
[----:B------:R-:W-:-:S09]  /*1460*/  LOP3.LUT R5, R15, UR24, R4, 0x96, !PT ;  /* 0x000000180f057c12 */ /* 0x000fd2000f8e9604 */
[----:B------:R-:W-:Y:S05]  /*1470*/  @P0 EXIT ;  /* 0x000000000000094d */ /* 0x000fea0003800000 */
[----:B------:R-:W-:Y:S01]  /*1480*/  IMAD R15, R132, -0x326172a9, RZ ;  /* 0xcd9e8d57840f7824 */ /* 0x000fe200078e02ff */
[----:B------:R-:W-:Y:S01]  /*1490*/  BSSY B0, `(.L_x_16371) ;  /* 0x00023f4000007945 */ /* 0x000fe20003800000 */
[----:B------:R-:W-:Y:S01]  /*14a0*/  IMAD.HI.U32 R4, R5, -0x326172a9, RZ ;  /* 0xcd9e8d5705047827 */ /* 0x000fe200078e00ff */
[----:B0-----:R-:W-:Y:S01]  /*14b0*/  LOP3.LUT R13, R0, 0x3, RZ, 0xc0, !PT ;  /* 0x00000003000d7812 */ /* 0x001fe200078ec0ff */
[----:B------:R-:W-:Y:S02]  /*14c0*/  ULDC.U8 UR8, c[0x0][0x1f0] ;  /* 0x00007c0000087ab9 */ /* 0x000fe40000000000 */
[----:B------:R-:W-:Y:S01]  /*14d0*/  IMAD R11, R14, -0x2daee0ad, RZ ;  /* 0xd2511f530e0b7824 */ /* 0x000fe200078e02ff */
[----:B------:R-:W-:Y:S01]  /*14e0*/  LOP3.LUT R15, R4, UR25, R15, 0x96, !PT ;  /* 0x00000019040f7c12 */ /* 0x000fe2000f8e960f */
[----:B------:R-:W-:-:S04]  /*14f0*/  IMAD.HI.U32 R2, R133, -0x2daee0ad, RZ ;  /* 0xd2511f5385027827 */ /* 0x000fc800078e00ff */
[----:B------:R-:W-:Y:S01]  /*1500*/  IMAD R14, R5, -0x326172a9, RZ ;  /* 0xcd9e8d57050e7824 */ /* 0x000fe200078e02ff */
[----:B------:R-:W-:Y:S01]  /*1510*/  LOP3.LUT R11, R2, UR26, R11, 0x96, !PT ;  /* 0x0000001a020b7c12 */ /* 0x000fe2000f8e960b */
[----:B------:R-:W-:Y:S02]  /*1520*/  IMAD R12, R133, -0x2daee0ad, RZ ;  /* 0xd2511f53850c7824 */ /* 0x000fe400078e02ff */
[----:B------:R-:W-:Y:S02]  /*1530*/  IMAD.MOV.U32 R10, RZ, RZ, RZ ;  /* 0x000000ffff0a7224 */ /* 0x000fe400078e00ff */
.L_x_17172:
        /* <DEDUP_REMOVED lines=21> */
[----:B------:R-:W-:-:S05]  /*1690*/  @P0 LEA.HI.X R147, R9, c[0x0][0x184], RZ, 0x5, P1 ;  /* 0x0000610009930a11 */ /* 0x000fca00008f2cff */
[----:B------:R1:W5:Y:S04]  /*16a0*/  @P0 LDG.E.128 R136, [R146.64] ;  /* 0x0000000692880981 */ /* 0x000368000c1e1d00 */
[----:B------:R1:W5:Y:S01]  /*16b0*/  @P0 LDG.E.128 R140, [R146.64+0x10] ;  /* 0x00001006928c0981 */ /* 0x000362000c1e1d00 */
[----:B------:R-:W-:Y:S01]  /*16c0*/  ISETP.NE.AND P1, PT, R13, 0x1, PT ;  /* 0x000000010d00780c */ /* 0x000fe20003f25270 */
[----:B0-----:R-:W-:-:S04]  /*16d0*/  IMAD.MOV.U32 R144, RZ, RZ, 0x10 ;  /* 0x00000010ff907424 */ /* 0x001fc800078e00ff */
[----:B------:R-:W-:-:S05]  /*16e0*/  IMAD.WIDE.U32 R144, R9, R144, c[0x0][0x170] ;  /* 0x00005c0009907625 */ /* 0x000fca00078e0090 */
[----:B------:R0:W5:Y:S02]  /*16f0*/  LDG.E.128 R148, [R144.64] ;  /* 0x0000000690947981 */ /* 0x000164000c1e1d00 */
[----:B0-----:R-:W-:Y:S01]  /*1700*/  IADD3 R145, R13, 0x1, RZ ;  /* 0x000000010d917810 */ /* 0x001fe20007ffe0ff */
        /* <DEDUP_REMOVED lines=9> */
.L_x_16375:
[----:B-1----:R-:W-:Y:S02]  /*17a0*/  IMAD.MOV.U32 R144, RZ, RZ, R14 ;  /* 0x000000ffff907224 */ /* 0x002fe400078e000e */
.L_x_16376:
[----:B------:R-:W-:Y:S05]  /*17b0*/  BSYNC B2 ;  /* 0x0000000000027941 */ /* 0x000fea0003800000 */
.L_x_16374:
        /* <DEDUP_REMOVED lines=16> */
.L_x_16380:
[----:B------:R-:W-:Y:S05]  /*18c0*/  BSYNC B3 ;  /* 0x0000000000037941 */ /* 0x000fea0003800000 */
.L_x_16379:
        /* <DEDUP_REMOVED lines=42> */
.L_x_16378:
[----:B------:R-:W-:Y:S05]  /*1b70*/  BSYNC B2 ;  /* 0x0000000000027941 */ /* 0x000fea0003800000 */
.L_x_16377:
        /* <DEDUP_REMOVED lines=17> */
.L_x_16381:
        /* <DEDUP_REMOVED lines=12> */
.L_x_16384:
[----:B------:R-:W-:Y:S02]  /*1d50*/  IMAD.MOV.U32 R8, RZ, RZ, R14 ;  /* 0x000000ffff087224 */ /* 0x000fe400078e000e */
.L_x_16385:
[----:B------:R-:W-:Y:S05]  /*1d60*/  BSYNC B2 ;  /* 0x0000000000027941 */ /* 0x000fea0003800000 */
.L_x_16383:
        /* <DEDUP_REMOVED lines=16> */
.L_x_16389:
[----:B------:R-:W-:Y:S05]  /*1e70*/  BSYNC B3 ;  /* 0x0000000000037941 */ /* 0x000fea0003800000 */
.L_x_16388:
        /* <DEDUP_REMOVED lines=42> */
.L_x_16387:
[----:B------:R-:W-:Y:S05]  /*2120*/  BSYNC B2 ;  /* 0x0000000000027941 */ /* 0x000fea0003800000 */
.L_x_16386:
[----:B------:R-:W0:Y:S02]  /*2130*/  I2F.U32 R8, R8 ;  /* 0x0000000800087306 */ /* 0x000e240000201000 */
[----:B0-----:R-:W-:-:S05]  /*2140*/  FFMA.FTZ R8, R8, R212, 1.1641532182693481445e-10 ;  /* 0x2f00000008087423 */ /* 0x001fca00000100d4 */
[----:B------:R-:W-:Y:S02]  /*2150*/  FSETP.GTU.FTZ.AND P2, PT, R8, c[0x0][0x1e4], PT ;  /* 0x0000790008007a0b */ /* 0x000fe40003f5c000 */
[----:B------:R-:W-:-:S05]  /*2160*/  PRMT R8, RZ, 0x5410, R132 ;  /* 0x00005410ff087816 */ /* 0x000fca0000000084 */
[----:B------:R-:W-:-:S05]  /*2170*/  FMUL.FTZ R8, R8, c[0x0][0x1e8] ;  /* 0x00007a0008087a20 */ /* 0x000fca0000410000 */
[----:B------:R-:W-:-:S05]  /*2180*/  FSEL R8, R8, RZ, !P2 ;  /* 0x000000ff08087208 */ /* 0x000fca0005000000 */
[----:B------:R-:W-:Y:S01]  /*2190*/  FADD.FTZ R144, R8, R144 ;  /* 0x0000009008907221 */ /* 0x000fe20000010000 */
[----:B------:R-:W-:-:S03]  /*21a0*/  SEL R8, RZ, 0x1, P2 ;  /* 0x00000001ff087807 */ /* 0x000fc60001000000 */
[----:B------:R-:W-:Y:S02]  /*21b0*/  @P0 FADD.FTZ R144, R136, R144 ;  /* 0x0000009088900221 */ /* 0x000fe40000010000 */
.L_x_16382:
        /* <DEDUP_REMOVED lines=12> */
.L_x_16391:
[----:B------:R-:W-:Y:S02]  /*2280*/  IMAD.MOV.U32 R13, RZ, RZ, R14 ;  /* 0x000000ffff0d7224 */ /* 0x000fe400078e000e */
.L_x_16392:
[----:B------:R-:W-:Y:S05]  /*2290*/  BSYNC B2 ;  /* 0x0000000000027941 */ /* 0x000fea0003800000 */
.L_x_16390:
        /* <DEDUP_REMOVED lines=16> */
.L_x_16396:
[----:B------:R-:W-:Y:S05]  /*23a0*/  BSYNC B3 ;  /* 0x0000000000037941 */ /* 0x000fea0003800000 */
.L_x_16395:
        /* <DEDUP_REMOVED lines=41> */
[----:B------:R-:W-:Y:S01]  /*2640*/  LOP3.LUT R15, R15, UR25, R146, 0x96, !PT ;  /* 0x000000190f0f7c12 */ /* 0x000fe2000f8e9692 */
[----:B------:R-:W-:Y:S02]  /*2650*/  IMAD.MOV.U32 R146, RZ, RZ, RZ ;  /* 0x000000ffff927224 */ /* 0x000fe400078e00ff */
.L_x_16394:
[----:B------:R-:W-:Y:S05]  /*2660*/  BSYNC B2 ;  /* 0x0000000000027941 */ /* 0x000fea0003800000 */
.L_x_16393:
        /* <DEDUP_REMOVED lines=14> */
.L_x_16397:
        /* <DEDUP_REMOVED lines=12> */
.L_x_16400:
[----:B------:R-:W-:Y:S02]  /*2810*/  IMAD.MOV.U32 R7, RZ, RZ, R14 ;  /* 0x000000ffff077224 */ /* 0x000fe400078e000e */
.L_x_16401:
[----:B------:R-:W-:Y:S05]  /*2820*/  BSYNC B2 ;  /* 0x0000000000027941 */ /* 0x000fea0003800000 */
.L_x_16399:
        /* <DEDUP_REMOVED lines=16> */
.L_x_16405:
[----:B------:R-:W-:Y:S05]  /*2930*/  BSYNC B3 ;  /* 0x0000000000037941 */ /* 0x000fea0003800000 */
.L_x_16404:
        /* <DEDUP_REMOVED lines=42> */
.L_x_16403:
[----:B------:R-:W-:Y:S05]  /*2be0*/  BSYNC B2 ;  /* 0x0000000000027941 */ /* 0x000fea0003800000 */
.L_x_16402:
        /* <DEDUP_REMOVED lines=9> */
.L_x_16398:
        /* <DEDUP_REMOVED lines=12> */
.L_x_16407:
[----:B------:R-:W-:Y:S02]  /*2d40*/  IMAD.MOV.U32 R13, RZ, RZ, R14 ;  /* 0x000000ffff0d7224 */ /* 0x000fe400078e000e */
.L_x_16408:
[----:B------:R-:W-:Y:S05]  /*2d50*/  BSYNC B2 ;  /* 0x0000000000027941 */ /* 0x000fea0003800000 */
.L_x_16406:
        /* <DEDUP_REMOVED lines=16> */
.L_x_16412:
[----:B------:R-:W-:Y:S05]  /*2e60*/  BSYNC B3 ;  /* 0x0000000000037941 */ /* 0x000fea0003800000 */
.L_x_16411:
        /* <DEDUP_REMOVED lines=43> */
.L_x_16410:
[----:B------:R-:W-:Y:S05]  /*3120*/  BSYNC B2 ;  /* 0x0000000000027941 */ /* 0x000fea0003800000 */
.L_x_16409:
        /* <DEDUP_REMOVED lines=14> */
.L_x_16413:
        /* <DEDUP_REMOVED lines=12> */
.L_x_16416:
[----:B------:R-:W-:Y:S02]  /*32d0*/  IMAD.MOV.U32 R6, RZ, RZ, R14 ;  /* 0x000000ffff067224 */ /* 0x000fe400078e000e */
.L_x_16417:
[----:B------:R-:W-:Y:S05]  /*32e0*/  BSYNC B2 ;  /* 0x0000000000027941 */ /* 0x000fea0003800000 */
.L_x_16415:
        /* <DEDUP_REMOVED lines=16> */
.L_x_16421:
[----:B------:R-:W-:Y:S05]  /*33f0*/  BSYNC B3 ;  /* 0x0000000000037941 */ /* 0x000fea0003800000 */
.L_x_16420:
        /* <DEDUP_REMOVED lines=42> */
.L_x_16419:
[----:B------:R-:W-:Y:S05]  /*36a0*/  BSYNC B2 ;  /* 0x0000000000027941 */ /* 0x000fea0003800000 */
.L_x_16418:
        /* <DEDUP_REMOVED lines=9> */
.L_x_16414:
        /* <DEDUP_REMOVED lines=12> */
.L_x_16423:
[----:B------:R-:W-:Y:S02]  /*3800*/  IMAD.MOV.U32 R13, RZ, RZ, R14 ;  /* 0x000000ffff0d7224 */ /* 0x000fe400078e000e */
.L_x_16424:
[----:B------:R-:W-:Y:S05]  /*3810*/  BSYNC B2 ;  /* 0x0000000000027941 */ /* 0x000fea0003800000 */
.L_x_16422:
        /* <DEDUP_REMOVED lines=16> */
.L_x_16428:
[----:B------:R-:W-:Y:S05]  /*3920*/  BSYNC B3 ;  /* 0x0000000000037941 */ /* 0x000fea0003800000 */
.L_x_16427:
        /* <DEDUP_REMOVED lines=43> */
.L_x_16426:
[----:B------:R-:W-:Y:S05]  /*3be0*/  BSYNC B2 ;  /* 0x0000000000027941 */ /* 0x000fea0003800000 */
.L_x_16425:
        /* <DEDUP_REMOVED lines=14> */
.L_x_16429:
        /* <DEDUP_REMOVED lines=12> */
.L_x_16432:
[----:B------:R-:W-:Y:S02]  /*3d90*/  IMAD.MOV.U32 R5, RZ, RZ, R14 ;  /* 0x000000ffff057224 */ /* 0x000fe400078e000e */
.L_x_16433:
[----:B------:R-:W-:Y:S05]  /*3da0*/  BSYNC B2 ;  /* 0x0000000000027941 */ /* 0x000fea0003800000 */
.L_x_16431:
        /* <DEDUP_REMOVED lines=16> */
.L_x_16437:
[----:B------:R-:W-:Y:S05]  /*3eb0*/  BSYNC B3 ;  /* 0x0000000000037941 */ /* 0x000fea0003800000 */
.L_x_16436:
        /* <DEDUP_REMOVED lines=42> */
.L_x_16435:
[----:B------:R-:W-:Y:S05]  /*4160*/  BSYNC B2 ;  /* 0x0000000000027941 */ /* 0x000fea0003800000 */
.L_x_16434:
        /* <DEDUP_REMOVED lines=9> */
.L_x_16430:
        /* <DEDUP_REMOVED lines=12> */
.L_x_16439:
[----:B------:R-:W-:Y:S02]  /*42c0*/  IMAD.MOV.U32 R13, RZ, RZ, R14 ;  /* 0x000000ffff0d7224 */ /* 0x000fe400078e000e */
.L_x_16440:
[----:B------:R-:W-:Y:S05]  /*42d0*/  BSYNC B2 ;  /* 0x0000000000027941 */ /* 0x000fea0003800000 */
.L_x_16438:
        /* <DEDUP_REMOVED lines=16> */
.L_x_16444:
[----:B------:R-:W-:Y:S05]  /*43e0*/  BSYNC B3 ;  /* 0x0000000000037941 */ /* 0x000fea0003800000 */
.L_x_16443:
        /* <DEDUP_REMOVED lines=43> */
.L_x_16442:
[----:B------:R-:W-:Y:S05]  /*46a0*/  BSYNC B2 ;  /* 0x0000000000027941 */ /* 0x000fea0003800000 */
.L_x_16441:
        /* <DEDUP_REMOVED lines=12> */
.L_x_16445:
        /* <DEDUP_REMOVED lines=12> */
.L_x_16448:
[----:B------:R-:W-:Y:S02]  /*4830*/  IMAD.MOV.U32 R4, RZ, RZ, R14 ;  /* 0x000000ffff047224 */ /* 0x000fe400078e000e */
.L_x_16449:
[----:B------:R-:W-:Y:S05]  /*4840*/  BSYNC B2 ;  /* 0x0000000000027941 */ /* 0x000fea0003800000 */
.L_x_16447:
        /* <DEDUP_REMOVED lines=16> */
.L_x_16453:
[----:B------:R-:W-:Y:S05]  /*4950*/  BSYNC B3 ;  /* 0x0000000000037941 */ /* 0x000fea0003800000 */
.L_x_16452:
        /* <DEDUP_REMOVED lines=42> */
.L_x_16451:
[----:B------:R-:W-:Y:S05]  /*4c00*/  BSYNC B2 ;  /* 0x0000000000027941 */ /* 0x000fea0003800000 */
.L_x_16450:
        /* <DEDUP_REMOVED lines=9> */
.L_x_16446:
        /* <DEDUP_REMOVED lines=12> */
.L_x_16455:
[----:B------:R-:W-:Y:S02]  /*4d60*/  IMAD.MOV.U32 R13, RZ, RZ, R14 ;  /* 0x000000ffff0d7224 */ /* 0x000fe400078e000e */
.L_x_16456:
[----:B------:R-:W-:Y:S05]  /*4d70*/  BSYNC B2 ;  /* 0x0000000000027941 */ /* 0x000fea0003800000 */
.L_x_16454:
        /* <DEDUP_REMOVED lines=16> */
.L_x_16460:
[----:B------:R-:W-:Y:S05]  /*4e80*/  BSYNC B3 ;  /* 0x0000000000037941 */ /* 0x000fea0003800000 */
.L_x_16459:
        /* <DEDUP_REMOVED lines=43> */
.L_x_16458:
[----:B------:R-:W-:Y:S05]  /*5140*/  BSYNC B2 ;  /* 0x0000000000027941 */ /* 0x000fea0003800000 */
.L_x_16457:
        /* <DEDUP_REMOVED lines=12> */
.L_x_16461:
        /* <DEDUP_REMOVED lines=12> */
.L_x_16464:
[----:B------:R-:W-:Y:S02]  /*52d0*/  IMAD.MOV.U32 R3, RZ, RZ, R14 ;  /* 0x000000ffff037224 */ /* 0x000fe400078e000e */
.L_x_16465:
[----:B------:R-:W-:Y:S05]  /*52e0*/  BSYNC B2 ;  /* 0x0000000000027941 */ /* 0x000fea0003800000 */
.L_x_16463:
        /* <DEDUP_REMOVED lines=16> */
.L_x_16469:
[----:B------:R-:W-:Y:S05]  /*53f0*/  BSYNC B3 ;  /* 0x0000000000037941 */ /* 0x000fea0003800000 */
.L_x_16468:
        /* <DEDUP_REMOVED lines=42> */
.L_x_16467:
[----:B------:R-:W-:Y:S05]  /*56a0*/  BSYNC B2 ;  /* 0x0000000000027941 */ /* 0x000fea0003800000 */
.L_x_16466:
        /* <DEDUP_REMOVED lines=9> */
.L_x_16462:
        /* <DEDUP_REMOVED lines=12> */
.L_x_16471:
[----:B------:R-:W-:Y:S02]  /*5800*/  IMAD.MOV.U32 R13, RZ, RZ, R14 ;  /* 0x000000ffff0d7224 */ /* 0x000fe400078e000e */
.L_x_16472:
[----:B------:R-:W-:Y:S05]  /*5810*/  BSYNC B2 ;  /* 0x0000000000027941 */ /* 0x000fea0003800000 */
.L_x_16470:
        /* <DEDUP_REMOVED lines=16> */
.L_x_16476:
[----:B------:R-:W-:Y:S05]  /*5920*/  BSYNC B3 ;  /* 0x0000000000037941 */ /* 0x000fea0003800000 */
.L_x_16475:
        /* <DEDUP_REMOVED lines=43> */
.L_x_16474:
[----:B------:R-:W-:Y:S05]  /*5be0*/  BSYNC B2 ;  /* 0x0000000000027941 */ /* 0x000fea0003800000 */
.L_x_16473:
        /* <DEDUP_REMOVED lines=12> */
.L_x_16477:
        /* <DEDUP_REMOVED lines=12> */
.L_x_16480:
[----:B------:R-:W-:Y:S02]  /*5d70*/  IMAD.MOV.U32 R2, RZ, RZ, R14 ;  /* 0x000000ffff027224 */ /* 0x000fe400078e000e */
.L_x_16481:
[----:B------:R-:W-:Y:S05]  /*5d80*/  BSYNC B2 ;  /* 0x0000000000027941 */ /* 0x000fea0003800000 */
.L_x_16479:
        /* <DEDUP_REMOVED lines=16> */
.L_x_16485:
[----:B------:R-:W-:Y:S05]  /*5e90*/  BSYNC B3 ;  /* 0x0000000000037941 */ /* 0x000fea0003800000 */
.L_x_16484:
        /* <DEDUP_REMOVED lines=42> */
.L_x_16483:
[----:B------:R-:W-:Y:S05]  /*6140*/  BSYNC B2 ;  /* 0x0000000000027941 */ /* 0x000fea0003800000 */
.L_x_16482:
        /* <DEDUP_REMOVED lines=9> */
.L_x_16478:
        /* <DEDUP_REMOVED lines=12> */
.L_x_16487:
[----:B------:R-:W-:Y:S02]  /*62a0*/  IMAD.MOV.U32 R13, RZ, RZ, R14 ;  /* 0x000000ffff0d7224 */ /* 0x000fe400078e000e */
.L_x_16488:
[----:B------:R-:W-:Y:S05]  /*62b0*/  BSYNC B2 ;  /* 0x0000000000027941 */ /* 0x000fea0003800000 */
.L_x_16486:
        /* <DEDUP_REMOVED lines=16> */
.L_x_16492:
[----:B------:R-:W-:Y:S05]  /*63c0*/  BSYNC B3 ;  /* 0x0000000000037941 */ /* 0x000fea0003800000 */
.L_x_16491:
        /* <DEDUP_REMOVED lines=43> */
.L_x_16490:
[----:B------:R-:W-:Y:S05]  /*6680*/  BSYNC B2 ;  /* 0x0000000000027941 */ /* 0x000fea0003800000 */
.L_x_16489:
        /* <DEDUP_REMOVED lines=12> */
.L_x_16493:
        /* <DEDUP_REMOVED lines=12> */
.L_x_16496:
[----:B------:R-:W-:Y:S02]  /*6810*/  IMAD.MOV.U32 R0, RZ, RZ, R14 ;  /* 0x000000ffff007224 */ /* 0x000fe400078e000e */
.L_x_16497:
[----:B------:R-:W-:Y:S05]  /*6820*/  BSYNC B2 ;  /* 0x0000000000027941 */ /* 0x000fea0003800000 */
.L_x_16495:
        /* <DEDUP_REMOVED lines=16> */
.L_x_16501:
[----:B------:R-:W-:Y:S05]  /*6930*/  BSYNC B3 ;  /* 0x0000000000037941 */ /* 0x000fea0003800000 */
.L_x_16500:
        /* <DEDUP_REMOVED lines=42> */
.L_x_16499:
[----:B------:R-:W-:Y:S05]  /*6be0*/  BSYNC B2 ;  /* 0x0000000000027941 */ /* 0x000fea0003800000 */
.L_x_16498:
        /* <DEDUP_REMOVED lines=9> */
.L_x_16494:
[----:B------:R-:W-:Y:S01]  /*6c80*/  SEL R193, RZ, 0x10000, P4 ;  /* 0x00010000ffc17807 */ /* 0x000fe20002000000 */
[----:B------:R-:W-:Y:S01]  /*6c90*/  IMAD.SHL.U32 R215, R9, 0x8, RZ ;  /* 0x0000000809d77824 */ /* 0x000fe200078e00ff */
[C---:B------:R-:W-:Y:S02]  /*6ca0*/  LOP3.LUT P4, RZ, R16.reuse, 0x1, RZ, 0xc0, !PT ;  /* 0x0000000110ff7812 */ /* 0x040fe4000788c0ff */
[----:B------:R-:W-:Y:S02]  /*6cb0*/  SEL R192, RZ, 0x1000000, P5 ;  /* 0x01000000ffc07807 */ /* 0x000fe40002800000 */
[----:B------:R-:W-:Y:S02]  /*6cc0*/  SEL R194, RZ, 0x1, P4 ;  /* 0x00000001ffc27807 */ /* 0x000fe40002000000 */
[----:B------:R-:W-:Y:S02]  /*6cd0*/  SEL R195, RZ, 0x100, P3 ;  /* 0x00000100ffc37807 */ /* 0x000fe40001800000 */
[----:B------:R-:W-:Y:S01]  /*6ce0*/  LOP3.LUT P0, RZ, R16, 0x4, RZ, 0xc0, !PT ;  /* 0x0000000410ff7812 */ /* 0x000fe2000780c0ff */
[----:B------:R-:W-:Y:S01]  /*6cf0*/  IMAD.WIDE.U32 R212, R194, 0x1000000, RZ ;  /* 0x01000000c2d47825 */ /* 0x000fe200078e00ff */
[----:B------:R-:W-:-:S02]  /*6d00*/  LOP3.LUT R192, R195, R192, R193, 0xfe, !PT ;  /* 0x000000c0c3c07212 */ /* 0x000fc400078efec1 */
[----:B------:R-:W-:Y:S02]  /*6d10*/  SEL R193, RZ, 0x1, P2 ;  /* 0x00000001ffc17807 */ /* 0x000fe40001000000 */
[C---:B------:R-:W-:Y:S02]  /*6d20*/  LOP3.LUT P5, RZ, R16.reuse, 0x2, RZ, 0xc0, !PT ;  /* 0x0000000210ff7812 */ /* 0x040fe400078ac0ff */
[----:B------:R-:W-:Y:S02]  /*6d30*/  LOP3.LUT R213, R213, R192, R193, 0xfe, !PT ;  /* 0x000000c0d5d57212 */ /* 0x000fe400078efec1 */
[----:B------:R-:W-:Y:S02]  /*6d40*/  SEL R192, RZ, 0x1, P5 ;  /* 0x00000001ffc07807 */ /* 0x000fe40002800000 */
[----:B------:R-:W-:Y:S02]  /*6d50*/  SEL R194, RZ, 0x1, P0 ;  /* 0x00000001ffc27807 */ /* 0x000fe40000000000 */
[----:B------:R-:W-:Y:S01]  /*6d60*/  LOP3.LUT P6, RZ, R16, 0x8, RZ, 0xc0, !PT ;  /* 0x0000000810ff7812 */ /* 0x000fe200078cc0ff */
[----:B------:R-:W-:Y:S01]  /*6d70*/  IMAD.WIDE.U32 R192, R192, 0x10000, RZ ;  /* 0x00010000c0c07825 */ /* 0x000fe200078e00ff */
[----:B------:R-:W-:-:S02]  /*6d80*/  SHF.L.U64.HI R214, R9, 0x3, RZ ;  /* 0x0000000309d67819 */ /* 0x000fc400000102ff */
        /* <DEDUP_REMOVED lines=34> */
.L_x_16502:
[----:B0-----:R-:W-:Y:S02]  /*6fb0*/  IADD3 R192, R9, 0x20, RZ ;  /* 0x0000002009c07810 */ /* 0x001fe40007ffe0ff */
.L_x_16373:
[----:B------:R-:W-:Y:S05]  /*6fc0*/  BSYNC B1 ;  /* 0x0000000000017941 */ /* 0x000fea0003800000 */
.L_x_16372:
[----:B------:R-:W-:Y:S01]  /*6fd0*/  LOP3.LUT P0, RZ, R16, 0x400, RZ, 0xc0, !PT ;  /* 0x0000040010ff7812 */ /* 0x000fe2000780c0ff */
[----:B------:R-:W-:-:S12]  /*6fe0*/  BSSY B1, `(.L_x_16503) ;  /* 0x00005a0000017945 */ /* 0x000fd80003800000 */
        /* <DEDUP_REMOVED lines=29> */
.L_x_16506:
[----:B-1----:R-:W-:Y:S02]  /*71c0*/  IMAD.MOV.U32 R154, RZ, RZ, R14 ;  /* 0x000000ffff9a7224 */ /* 0x002fe400078e000e */
.L_x_16507:
[----:B------:R-:W-:Y:S05]  /*71d0*/  BSYNC B2 ;  /* 0x0000000000027941 */ /* 0x000fea0003800000 */
.L_x_16505:
        /* <DEDUP_REMOVED lines=16> */
.L_x_16511:
[----:B------:R-:W-:Y:S05]  /*72e0*/  BSYNC B3 ;  /* 0x0000000000037941 */ /* 0x000fea0003800000 */
.L_x_16510:
        /* <DEDUP_REMOVED lines=42> */
.L_x_16509:
[----:B------:R-:W-:Y:S05]  /*7590*/  BSYNC B2 ;  /* 0x0000000000027941 */ /* 0x000fea0003800000 */
.L_x_16508:
        /* <DEDUP_REMOVED lines=17> */
.L_x_16512:
        /* <DEDUP_REMOVED lines=12> */
.L_x_16515:
[----:B------:R-:W-:Y:S02]  /*7770*/  IMAD.MOV.U32 R8, RZ, RZ, R14 ;  /* 0x000000ffff087224 */ /* 0x000fe400078e000e */
.L_x_16516:
[----:B------:R-:W-:Y:S05]  /*7780*/  BSYNC B2 ;  /* 0x0000000000027941 */ /* 0x000fea0003800000 */
.L_x_16514:
        /* <DEDUP_REMOVED lines=16> */
.L_x_16520:
[----:B------:R-:W-:Y:S05]  /*7890*/  BSYNC B3 ;  /* 0x0000000000037941 */ /* 0x000fea0003800000 */
.L_x_16519:
        /* <DEDUP_REMOVED lines=42> */
.L_x_16518:
[----:B------:R-:W-:Y:S05]  /*7b40*/  BSYNC B2 ;  /* 0x0000000000027941 */ /* 0x000fea0003800000 */
.L_x_16517:
        /* <DEDUP_REMOVED lines=9> */
.L_x_16513:
        /* <DEDUP_REMOVED lines=12> */
.L_x_16522:
[----:B------:R-:W-:Y:S02]  /*7ca0*/  IMAD.MOV.U32 R13, RZ, RZ, R14 ;  /* 0x000000ffff0d7224 */ /* 0x000fe400078e000e */
.L_x_16523:
[----:B------:R-:W-:Y:S05]  /*7cb0*/  BSYNC B2 ;  /* 0x0000000000027941 */ /* 0x000fea0003800000 */
.L_x_16521:
        /* <DEDUP_REMOVED lines=16> */
.L_x_16527:
[----:B------:R-:W-:Y:S05]  /*7dc0*/  BSYNC B3 ;  /* 0x0000000000037941 */ /* 0x000fea0003800000 */
.L_x_16526:
        /* <DEDUP_REMOVED lines=43> */
.L_x_16525:
[----:B------:R-:W-:Y:S05]  /*8080*/  BSYNC B2 ;  /* 0x0000000000027941 */ /* 0x000fea0003800000 */
.L_x_16524:
        /* <DEDUP_REMOVED lines=14> */
.L_x_16528:
        /* <DEDUP_REMOVED lines=12> */
.L_x_16531:
[----:B------:R-:W-:Y:S02]  /*8230*/  IMAD.MOV.U32 R7, RZ, RZ, R14 ;  /* 0x000000ffff077224 */ /* 0x000fe400078e000e */
.L_x_16532:
[----:B------:R-:W-:Y:S05]  /*8240*/  BSYNC B2 ;  /* 0x0000000000027941 */ /* 0x000fea0003800000 */
.L_x_16530:
        /* <DEDUP_REMOVED lines=16> */
.L_x_16536:
[----:B------:R-:W-:Y:S05]  /*8350*/  BSYNC B3 ;  /* 0x0000000000037941 */ /* 0x000fea0003800000 */
.L_x_16535:
        /* <DEDUP_REMOVED lines=42> */
.L_x_16534:
[----:B------:R-:W-:Y:S05]  /*8600*/  BSYNC B2 ;  /* 0x0000000000027941 */ /* 0x000fea0003800000 */
.L_x_16533:
        /* <DEDUP_REMOVED lines=9> */
.L_x_16529:
        /* <DEDUP_REMOVED lines=12> */
.L_x_16538:
[----:B------:R-:W-:Y:S02]  /*8760*/  IMAD.MOV.U32 R13, RZ, RZ, R14 ;  /* 0x000000ffff0d7224 */ /* 0x000fe400078e000e */
.L_x_16539:
[----:B------:R-:W-:Y:S05]  /*8770*/  BSYNC B2 ;  /* 0x0000000000027941 */ /* 0x000fea0003800000 */
.L_x_16537:
        /* <DEDUP_REMOVED lines=16> */
.L_x_16543:
[----:B------:R-:W-:Y:S05]  /*8880*/  BSYNC B3 ;  /* 0x0000000000037941 */ /* 0x000fea0003800000 */
.L_x_16542:
        /* <DEDUP_REMOVED lines=43> */
.L_x_16541:
[----:B------:R-:W-:Y:S05]  /*8b40*/  BSYNC B2 ;  /* 0x0000000000027941 */ /* 0x000fea0003800000 */
.L_x_16540:
        /* <DEDUP_REMOVED lines=14> */
.L_x_16544:
        /* <DEDUP_REMOVED lines=12> */
.L_x_16547:
[----:B------:R-:W-:Y:S02]  /*8cf0*/  IMAD.MOV.U32 R6, RZ, RZ, R14 ;  /* 0x000000ffff067224 */ /* 0x000fe400078e000e */
.L_x_16548:
[----:B------:R-:W-:Y:S05]  /*8d00*/  BSYNC B2 ;  /* 0x0000000000027941 */ /* 0x000fea0003800000 */
.L_x_16546:
        /* <DEDUP_REMOVED lines=16> */
.L_x_16552:
[----:B------:R-:W-:Y:S05]  /*8e10*/  BSYNC B3 ;  /* 0x0000000000037941 */ /* 0x000fea0003800000 */
.L_x_16551:
        /* <DEDUP_REMOVED lines=42> */
.L_x_16550:
[----:B------:R-:W-:Y:S05]  /*90c0*/  BSYNC B2 ;  /* 0x0000000000027941 */ /* 0x000fea0003800000 */
.L_x_16549:
        /* <DEDUP_REMOVED lines=9> */
.L_x_16545:
        /* <DEDUP_REMOVED lines=12> */
.L_x_16554:
[----:B------:R-:W-:Y:S02]  /*9220*/  IMAD.MOV.U32 R13, RZ, RZ, R14 ;  /* 0x000000ffff0d7224 */ /* 0x000fe400078e000e */
.L_x_16555:
[----:B------:R-:W-:Y:S05]  /*9230*/  BSYNC B2 ;  /* 0x0000000000027941 */ /* 0x000fea0003800000 */
.L_x_16553:
        /* <DEDUP_REMOVED lines=16> */
.L_x_16559:
[----:B------:R-:W-:Y:S05]  /*9340*/  BSYNC B3 ;  /* 0x0000000000037941 */ /* 0x000fea0003800000 */
.L_x_16558:
        /* <DEDUP_REMOVED lines=43> */
.L_x_16557:
[----:B------:R-:W-:Y:S05]  /*9600*/  BSYNC B2 ;  /* 0x0000000000027941 */ /* 0x000fea0003800000 */
.L_x_16556:
        /* <DEDUP_REMOVED lines=14> */
.L_x_16560:
        /* <DEDUP_REMOVED lines=12> */
.L_x_16563:
[----:B------:R-:W-:Y:S02]  /*97b0*/  IMAD.MOV.U32 R5, RZ, RZ, R14 ;  /* 0x000000ffff057224 */ /* 0x000fe400078e000e */
.L_x_16564:
[----:B------:R-:W-:Y:S05]  /*97c0*/  BSYNC B2 ;  /* 0x0000000000027941 */ /* 0x000fea0003800000 */
.L_x_16562:
        /* <DEDUP_REMOVED lines=16> */
.L_x_16568:
[----:B------:R-:W-:Y:S05]  /*98d0*/  BSYNC B3 ;  /* 0x0000000000037941 */ /* 0x000fea0003800000 */
.L_x_16567:
        /* <DEDUP_REMOVED lines=42> */
.L_x_16566:
[----:B------:R-:W-:Y:S05]  /*9b80*/  BSYNC B2 ;  /* 0x0000000000027941 */ /* 0x000fea0003800000 */
.L_x_16565:
        /* <DEDUP_REMOVED lines=9> */
.L_x_16561:
        /* <DEDUP_REMOVED lines=12> */
.L_x_16570:
[----:B------:R-:W-:Y:S02]  /*9ce0*/  IMAD.MOV.U32 R13, RZ, RZ, R14 ;  /* 0x000000ffff0d7224 */ /* 0x000fe400078e000e */
.L_x_16571:
[----:B------:R-:W-:Y:S05]  /*9cf0*/  BSYNC B2 ;  /* 0x0000000000027941 */ /* 0x000fea0003800000 */
.L_x_16569:
        /* <DEDUP_REMOVED lines=16> */
.L_x_16575:
[----:B------:R-:W-:Y:S05]  /*9e00*/  BSYNC B3 ;  /* 0x0000000000037941 */ /* 0x000fea0003800000 */
.L_x_16574:
        /* <DEDUP_REMOVED lines=43> */
.L_x_16573:
[----:B------:R-:W-:Y:S05]  /*a0c0*/  BSYNC B2 ;  /* 0x0000000000027941 */ /* 0x000fea0003800000 */
.L_x_16572:
        /* <DEDUP_REMOVED lines=12> */
.L_x_16576:
        /* <DEDUP_REMOVED lines=12> */
.L_x_16579:
[----:B------:R-:W-:Y:S02]  /*a250*/  IMAD.MOV.U32 R4, RZ, RZ, R14 ;  /* 0x000000ffff047224 */ /* 0x000fe400078e000e */
.L_x_16580:
[----:B------:R-:W-:Y:S05]  /*a260*/  BSYNC B2 ;  /* 0x0000000000027941 */ /* 0x000fea0003800000 */
.L_x_16578:
        /* <DEDUP_REMOVED lines=16> */
.L_x_16584:
[----:B------:R-:W-:Y:S05]  /*a370*/  BSYNC B3 ;  /* 0x0000000000037941 */ /* 0x000fea0003800000 */
.L_x_16583:
        /* <DEDUP_REMOVED lines=42> */
.L_x_16582:
[----:B------:R-:W-:Y:S05]  /*a620*/  BSYNC B2 ;  /* 0x0000000000027941 */ /* 0x000fea0003800000 */
.L_x_16581:
        /* <DEDUP_REMOVED lines=9> */
.L_x_16577:
        /* <DEDUP_REMOVED lines=12> */
.L_x_16586:
[----:B------:R-:W-:Y:S02]  /*a780*/  IMAD.MOV.U32 R13, RZ, RZ, R14 ;  /* 0x000000ffff0d7224 */ /* 0x000fe400078e000e */
.L_x_16587:
[----:B------:R-:W-:Y:S05]  /*a790*/  BSYNC B2 ;  /* 0x0000000000027941 */ /* 0x000fea0003800000 */
.L_x_16585:
        /* <DEDUP_REMOVED lines=16> */
.L_x_16591:
[----:B------:R-:W-:Y:S05]  /*a8a0*/  BSYNC B3 ;  /* 0x0000000000037941 */ /* 0x000fea0003800000 */
.L_x_16590:
        /* <DEDUP_REMOVED lines=43> */
.L_x_16589:
[----:B------:R-:W-:Y:S05]  /*ab60*/  BSYNC B2 ;  /* 0x0000000000027941 */ /* 0x000fea0003800000 */
.L_x_16588:
        /* <DEDUP_REMOVED lines=12> */
.L_x_16592:
        /* <DEDUP_REMOVED lines=12> */
.L_x_16595:
[----:B------:R-:W-:Y:S02]  /*acf0*/  IMAD.MOV.U32 R3, RZ, RZ, R14 ;  /* 0x000000ffff037224 */ /* 0x000fe400078e000e */
.L_x_16596:
[----:B------:R-:W-:Y:S05]  /*ad00*/  BSYNC B2 ;  /* 0x0000000000027941 */ /* 0x000fea0003800000 */
.L_x_16594:
        /* <DEDUP_REMOVED lines=16> */
.L_x_16600:
[----:B------:R-:W-:Y:S05]  /*ae10*/  BSYNC B3 ;  /* 0x0000000000037941 */ /* 0x000fea0003800000 */
.L_x_16599:
        /* <DEDUP_REMOVED lines=42> */
.L_x_16598:
[----:B------:R-:W-:Y:S05]  /*b0c0*/  BSYNC B2 ;  /* 0x0000000000027941 */ /* 0x000fea0003800000 */
.L_x_16597:
        /* <DEDUP_REMOVED lines=9> */
.L_x_16593:
        /* <DEDUP_REMOVED lines=12> */
.L_x_16602:
[----:B------:R-:W-:Y:S02]  /*b220*/  IMAD.MOV.U32 R13, RZ, RZ, R14 ;  /* 0x000000ffff0d7224 */ /* 0x000fe400078e000e */
.L_x_16603:
[----:B------:R-:W-:Y:S05]  /*b230*/  BSYNC B2 ;  /* 0x0000000000027941 */ /* 0x000fea0003800000 */
.L_x_16601:
        /* <DEDUP_REMOVED lines=16> */
.L_x_16607:
[----:B------:R-:W-:Y:S05]  /*b340*/  BSYNC B3 ;  /* 0x0000000000037941 */ /* 0x000fea0003800000 */
.L_x_16606:
        /* <DEDUP_REMOVED lines=43> */
.L_x_16605:
[----:B------:R-:W-:Y:S05]  /*b600*/  BSYNC B2 ;  /* 0x0000000000027941 */ /* 0x000fea0003800000 */
.L_x_16604:
        /* <DEDUP_REMOVED lines=12> */
.L_x_16608:
        /* <DEDUP_REMOVED lines=12> */
.L_x_16611:
[----:B------:R-:W-:Y:S02]  /*b790*/  IMAD.MOV.U32 R2, RZ, RZ, R14 ;  /* 0x000000ffff027224 */ /* 0x000fe400078e000e */
.L_x_16612:
[----:B------:R-:W-:Y:S05]  /*b7a0*/  BSYNC B2 ;  /* 0x0000000000027941 */ /* 0x000fea0003800000 */
.L_x_16610:
        /* <DEDUP_REMOVED lines=16> */
.L_x_16616:
[----:B------:R-:W-:Y:S05]  /*b8b0*/  BSYNC B3 ;  /* 0x0000000000037941 */ /* 0x000fea0003800000 */
.L_x_16615:
        /* <DEDUP_REMOVED lines=42> */
.L_x_16614:
[----:B------:R-:W-:Y:S05]  /*bb60*/  BSYNC B2 ;  /* 0x0000000000027941 */ /* 0x000fea0003800000 */
.L_x_16613:
        /* <DEDUP_REMOVED lines=9> */
.L_x_16609:
        /* <DEDUP_REMOVED lines=12> */
.L_x_16618:
[----:B------:R-:W-:Y:S02]  /*bcc0*/  IMAD.MOV.U32 R13, RZ, RZ, R14 ;  /* 0x000000ffff0d7224 */ /* 0x000fe400078e000e */
.L_x_16619:
[----:B------:R-:W-:Y:S05]  /*bcd0*/  BSYNC B2 ;  /* 0x0000000000027941 */ /* 0x000fea0003800000 */
.L_x_16617:
        /* <DEDUP_REMOVED lines=16> */
.L_x_16623:
[----:B------:R-:W-:Y:S05]  /*bde0*/  BSYNC B3 ;  /* 0x0000000000037941 */ /* 0x000fea0003800000 */
.L_x_16622:
        /* <DEDUP_REMOVED lines=43> */
.L_x_16621:
[----:B------:R-:W-:Y:S05]  /*c0a0*/  BSYNC B2 ;  /* 0x0000000000027941 */ /* 0x000fea0003800000 */
.L_x_16620:
        /* <DEDUP_REMOVED lines=12> */
.L_x_16624:
        /* <DEDUP_REMOVED lines=12> */
.L_x_16627:
[----:B------:R-:W-:Y:S02]  /*c230*/  IMAD.MOV.U32 R0, RZ, RZ, R14 ;  /* 0x000000ffff007224 */ /* 0x000fe400078e000e */
.L_x_16628:
[----:B------:R-:W-:Y:S05]  /*c240*/  BSYNC B2 ;  /* 0x0000000000027941 */ /* 0x000fea0003800000 */
.L_x_16626:
        /* <DEDUP_REMOVED lines=16> */
.L_x_16632:
[----:B------:R-:W-:Y:S05]  /*c350*/  BSYNC B3 ;  /* 0x0000000000037941 */ /* 0x000fea0003800000 */
.L_x_16631:
        /* <DEDUP_REMOVED lines=42> */
.L_x_16630:
[----:B------:R-:W-:Y:S05]  /*c600*/  BSYNC B2 ;  /* 0x0000000000027941 */ /* 0x000fea0003800000 */
.L_x_16629:
        /* <DEDUP_REMOVED lines=9> */
.L_x_16625:
        /* <DEDUP_REMOVED lines=14> */
[C---:B------:R-:W-:Y:S01]  /*c780*/  LOP3.LUT P6, RZ, R16.reuse, 0x8, RZ, 0xc0, !PT ;  /* 0x0000000810ff7812 */ /* 0x040fe200078cc0ff */
[----:B------:R-:W-:Y:S01]  /*c790*/  IMAD.WIDE.U32 R212, R193, 0x10000, RZ ;  /* 0x00010000c1d47825 */ /* 0x000fe200078e00ff */
[----:B------:R-:W-:-:S03]  /*c7a0*/  LOP3.LUT P1, RZ, R16, 0x10, RZ, 0xc0, !PT ;  /* 0x0000001010ff7812 */ /* 0x000fc6000782c0ff */
[----:B------:R-:W-:-:S05]  /*c7b0*/  IMAD.WIDE.U32 R194, R194, 0x100, RZ ;  /* 0x00000100c2c27825 */ /* 0x000fca00078e00ff */
[----:B------:R-:W-:Y:S02]  /*c7c0*/  LOP3.LUT R193, R194, R214, R212, 0xfe, !PT ;  /* 0x000000d6c2c17212 */ /* 0x000fe400078efed4 */
[C---:B------:R-:W-:Y:S02]  /*c7d0*/  LEA R212, P0, R192.reuse, c[0x0][0x188], 0x5 ;  /* 0x00006200c0d47a11 */ /* 0x040fe400078028ff */
[----:B------:R-:W-:Y:S02]  /*c7e0*/  LOP3.LUT R195, R195, R215, R213, 0xfe, !PT ;  /* 0x000000d7c3c37212 */ /* 0x000fe400078efed5 */
[----:B------:R-:W-:Y:S02]  /*c7f0*/  LEA.HI.X R213, R192, c[0x0][0x18c], RZ, 0x5, P0 ;  /* 0x00006300c0d57a11 */ /* 0x000fe400000f2cff */
[----:B------:R-:W-:-:S03]  /*c800*/  SEL R194, RZ, 0x1, P6 ;  /* 0x00000001ffc27807 */ /* 0x000fc60003000000 */
[----:B------:R-:W-:Y:S01]  /*c810*/  STG.E.128 [R212.64], R152 ;  /* 0x00000098d4007986 */ /* 0x000fe2000c101d06 */
[----:B------:R-:W-:Y:S02]  /*c820*/  LOP3.LUT R194, R193, R194, RZ, 0xfc, !PT ;  /* 0x000000c2c1c27212 */ /* 0x000fe400078efcff */
[----:B------:R-:W-:Y:S01]  /*c830*/  SHF.L.U64.HI R193, R192, 0x3, RZ ;  /* 0x00000003c0c17819 */ /* 0x000fe200000102ff */
[----:B------:R0:W-:Y:S02]  /*c840*/  STG.E.128 [R212.64+0x10], R156 ;  /* 0x0000109cd4007986 */ /* 0x0001e4000c101d06 */
[----:B0-----:R-:W-:-:S04]  /*c850*/  IADD3 R212, P0, R234, c[0x0][0x190], RZ ;  /* 0x00006400ead47a10 */ /* 0x001fc80007f1e0ff */
        /* <DEDUP_REMOVED lines=23> */
.L_x_16633:
[----:B------:R-:W-:Y:S02]  /*c9d0*/  IADD3 R192, R192, 0x20, RZ ;  /* 0x00000020c0c07810 */ /* 0x000fe40007ffe0ff */
.L_x_16504:
[----:B------:R-:W-:Y:S05]  /*c9e0*/  BSYNC B1 ;  /* 0x0000000000017941 */ /* 0x000fea0003800000 */
.L_x_16503:
        /* <DEDUP_REMOVED lines=18> */
[----:B-1----:R-:W-:-:S04]  /*cb10*/  IMAD.MOV.U32 R160, RZ, RZ, 0x10 ;  /* 0x00000010ffa07424 */ /* 0x002fc800078e00ff */
[----:B------:R-:W-:-:S05]  /*cb20*/  IMAD.WIDE.U32 R160, R192, R160, c[0x0][0x170] ;  /* 0x00005c00c0a07625 */ /* 0x000fca00078e00a0 */
[----:B------:R1:W5:Y:S02]  /*cb30*/  LDG.E.128 R164, [R160.64] ;  /* 0x00000006a0a47981 */ /* 0x000364000c1e1d00 */
[----:B-1----:R-:W-:Y:S01]  /*cb40*/  IADD3 R161, R13, 0x1, RZ ;  /* 0x000000010da17810 */ /* 0x002fe20007ffe0ff */
[----:B------:R-:W-:Y:S05]  /*cb50*/  @!P1 BRA `(.L_x_16637) ;  /* 0x0000008000009947 */ /* 0x000fea0003800000 */
[----:B--2---:R-:W-:Y:S01]  /*cb60*/  ISETP.NE.AND P1, PT, R13, 0x2, PT ;  /* 0x000000020d00780c */ /* 0x004fe20003f25270 */
[----:B------:R-:W-:-:S12]  /*cb70*/  IMAD.MOV.U32 R162, RZ, RZ, R11 ;  /* 0x000000ffffa27224 */ /* 0x000fd800078e000b */
[----:B------:R-:W-:Y:S05]  /*cb80*/  @!P1 BRA `(.L_x_16638) ;  /* 0x0000006000009947 */ /* 0x000fea0003800000 */
[----:B------:R-:W-:Y:S01]  /*cb90*/  ISETP.NE.AND P1, PT, R13, 0x3, PT ;  /* 0x000000030d00780c */ /* 0x000fe20003f25270 */
[----:B------:R-:W-:-:S12]  /*cba0*/  IMAD.MOV.U32 R162, RZ, RZ, R15 ;  /* 0x000000ffffa27224 */ /* 0x000fd800078e000f */
[----:B------:R-:W-:Y:S05]  /*cbb0*/  @P1 BRA `(.L_x_16638) ;  /* 0x0000003000001947 */ /* 0x000fea0003800000 */
[----:B------:R-:W-:Y:S01]  /*cbc0*/  IMAD.MOV.U32 R162, RZ, RZ, R12 ;  /* 0x000000ffffa27224 */ /* 0x000fe200078e000c */
[----:B------:R-:W-:Y:S05]  /*cbd0*/  BRA `(.L_x_16638) ;  /* 0x0000001000007947 */ /* 0x000fea0003800000 */
.L_x_16637:
[----:B--2---:R-:W-:Y:S02]  /*cbe0*/  IMAD.MOV.U32 R162, RZ, RZ, R14 ;  /* 0x000000ffffa27224 */ /* 0x004fe400078e000e */
.L_x_16638:
[----:B------:R-:W-:Y:S05]  /*cbf0*/  BSYNC B2 ;  /* 0x0000000000027941 */ /* 0x000fea0003800000 */
.L_x_16636:
        /* <DEDUP_REMOVED lines=16> */
.L_x_16642:
[----:B------:R-:W-:Y:S05]  /*cd00*/  BSYNC B3 ;  /* 0x0000000000037941 */ /* 0x000fea0003800000 */
.L_x_16641:
        /* <DEDUP_REMOVED lines=42> */
.L_x_16640:
[----:B------:R-:W-:Y:S05]  /*cfb0*/  BSYNC B2 ;  /* 0x0000000000027941 */ /* 0x000fea0003800000 */
.L_x_16639:
[----:B------:R-:W1:Y:S01]  /*cfc0*/  I2F.U32 R13, R162 ;  /* 0x000000a2000d7306 */ /* 0x000e620000201000 */
[----:B------:R-:W-:Y:S01]  /*cfd0*/  IMAD.MOV.U32 R214, RZ, RZ, 0x2f800000 ;  /* 0x2f800000ffd67424 */ /* 0x000fe200078e00ff */
[----:B------:R-:W-:Y:S02]  /*cfe0*/  ISETP.NE.U32.AND P1, PT, RZ, c[0x0][0x178], PT ;  /* 0x00005e00ff007a0c */ /* 0x000fe40003f25070 */
[----:B------:R-:W-:Y:S02]  /*cff0*/  LOP3.LUT R16, R16, 0xfffffff7, RZ, 0xc0, !PT ;  /* 0xfffffff710107812 */ /* 0x000fe400078ec0ff */
[----:B------:R-:W-:Y:S01]  /*d000*/  ISETP.NE.AND.EX P1, PT, RZ, c[0x0][0x17c], PT, P1 ;  /* 0x00005f00ff007a0c */ /* 0x000fe20003f25310 */
[----:B-1----:R-:W-:-:S05]  /*d010*/  FFMA.FTZ R13, R13, R214, 1.1641532182693481445e-10 ;  /* 0x2f0000000d0d7423 */ /* 0x002fca00000100d6 */
        /* <DEDUP_REMOVED lines=8> */
[----:B------:R-:W-:Y:S01]  /*d0a0*/  MOV R163, R161 ;  /* 0x000000a100a37202 */ /* 0x000fe20000000f00 */
[----:B------:R-:W-:Y:S01]  /*d0b0*/  FADD.FTZ R160, R136, R160 ;  /* 0x000000a088a07221 */ /* 0x000fe20000010000 */
[----:B------:R-:W-:Y:S05]  /*d0c0*/  BRA `(.L_x_16644) ;  /* 0x0000053000007947 */ /* 0x000fea0003800000 */
.L_x_16643:
        /* <DEDUP_REMOVED lines=12> */
.L_x_16646:
[----:B------:R-:W-:Y:S02]  /*d190*/  IMAD.MOV.U32 R8, RZ, RZ, R14 ;  /* 0x000000ffff087224 */ /* 0x000fe400078e000e */
.L_x_16647:
[----:B------:R-:W-:Y:S05]  /*d1a0*/  BSYNC B2 ;  /* 0x0000000000027941 */ /* 0x000fea0003800000 */
.L_x_16645:
        /* <DEDUP_REMOVED lines=16> */
.L_x_16651:
[----:B------:R-:W-:Y:S05]  /*d2b0*/  BSYNC B3 ;  /* 0x0000000000037941 */ /* 0x000fea0003800000 */
.L_x_16650:
        /* <DEDUP_REMOVED lines=42> */
.L_x_16649:
[----:B------:R-:W-:Y:S05]  /*d560*/  BSYNC B2 ;  /* 0x0000000000027941 */ /* 0x000fea0003800000 */
.L_x_16648:
[----:B------:R-:W1:Y:S02]  /*d570*/  I2F.U32 R8, R8 ;  /* 0x0000000800087306 */ /* 0x000e640000201000 */
[----:B-1----:R-:W-:-:S05]  /*d580*/  FFMA.FTZ R8, R8, R214, 1.1641532182693481445e-10 ;  /* 0x2f00000008087423 */ /* 0x002fca00000100d6 */
[----:B------:R-:W-:Y:S02]  /*d590*/  FSETP.GTU.FTZ.AND P2, PT, R8, c[0x0][0x1e4], PT ;  /* 0x0000790008007a0b */ /* 0x000fe40003f5c000 */
[----:B------:R-:W-:-:S05]  /*d5a0*/  PRMT R8, RZ, 0x5410, R132 ;  /* 0x00005410ff087816 */ /* 0x000fca0000000084 */
[----:B------:R-:W-:-:S05]  /*d5b0*/  FMUL.FTZ R8, R8, c[0x0][0x1e8] ;  /* 0x00007a0008087a20 */ /* 0x000fca0000410000 */
[----:B------:R-:W-:-:S05]  /*d5c0*/  FSEL R8, R8, RZ, !P2 ;  /* 0x000000ff08087208 */ /* 0x000fca0005000000 */
[----:B------:R-:W-:Y:S01]  /*d5d0*/  FADD.FTZ R160, R8, R160 ;  /* 0x000000a008a07221 */ /* 0x000fe20000010000 */
[----:B------:R-:W-:-:S03]  /*d5e0*/  SEL R8, RZ, 0x1, P2 ;  /* 0x00000001ff087807 */ /* 0x000fc60001000000 */
[----:B------:R-:W-:Y:S02]  /*d5f0*/  @P0 FADD.FTZ R160, R136, R160 ;  /* 0x000000a088a00221 */ /* 0x000fe40000010000 */
.L_x_16644:
        /* <DEDUP_REMOVED lines=12> */
.L_x_16653:
[----:B------:R-:W-:Y:S02]  /*d6c0*/  IMAD.MOV.U32 R13, RZ, RZ, R14 ;  /* 0x000000ffff0d7224 */ /* 0x000fe400078e000e */
.L_x_16654:
[----:B------:R-:W-:Y:S05]  /*d6d0*/  BSYNC B2 ;  /* 0x0000000000027941 */ /* 0x000fea0003800000 */
.L_x_16652:
        /* <DEDUP_REMOVED lines=16> */
.L_x_16658:
[----:B------:R-:W-:Y:S05]  /*d7e0*/  BSYNC B3 ;  /* 0x0000000000037941 */ /* 0x000fea0003800000 */
.L_x_16657:
        /* <DEDUP_REMOVED lines=8> */
[----:B0-----:R-:W-:-:S03]  /*d870*/  IMAD.WIDE.U32 R194, R12, -0x2daee0ad, RZ ;  /* 0xd2511f530cc27825 */ /* 0x001fc600078e00ff */
        /* <DEDUP_REMOVED lines=34> */
.L_x_16656:
[----:B------:R-:W-:Y:S05]  /*daa0*/  BSYNC B2 ;  /* 0x0000000000027941 */ /* 0x000fea0003800000 */
.L_x_16655:
[----:B------:R-:W1:Y:S01]  /*dab0*/  I2F.U32 R13, R13 ;  /* 0x0000000d000d7306 */ /* 0x000e620000201000 */
[----:B------:R-:W-:Y:S01]  /*dac0*/  LOP3.LUT R16, R16, 0xfffffffb, RZ, 0xc0, !PT ;  /* 0xfffffffb10107812 */ /* 0x000fe200078ec0ff */
[----:B-1----:R-:W-:-:S05]  /*dad0*/  FFMA.FTZ R13, R13, R214, 1.1641532182693481445e-10 ;  /* 0x2f0000000d0d7423 */ /* 0x002fca00000100d6 */
        /* <DEDUP_REMOVED lines=11> */
.L_x_16659:
        /* <DEDUP_REMOVED lines=12> */
.L_x_16662:
[----:B------:R-:W-:Y:S02]  /*dc50*/  IMAD.MOV.U32 R7, RZ, RZ, R14 ;  /* 0x000000ffff077224 */ /* 0x000fe400078e000e */
.L_x_16663:
[----:B------:R-:W-:Y:S05]  /*dc60*/  BSYNC B2 ;  /* 0x0000000000027941 */ /* 0x000fea0003800000 */
.L_x_16661:
        /* <DEDUP_REMOVED lines=16> */
.L_x_16667:
[----:B------:R-:W-:Y:S05]  /*dd70*/  BSYNC B3 ;  /* 0x0000000000037941 */ /* 0x000fea0003800000 */
.L_x_16666:
        /* <DEDUP_REMOVED lines=42> */
.L_x_16665:
[----:B------:R-:W-:Y:S05]  /*e020*/  BSYNC B2 ;  /* 0x0000000000027941 */ /* 0x000fea0003800000 */
.L_x_16664:
        /* <DEDUP_REMOVED lines=9> */
.L_x_16660:
        /* <DEDUP_REMOVED lines=12> */
.L_x_16669:
[----:B------:R-:W-:Y:S02]  /*e180*/  IMAD.MOV.U32 R13, RZ, RZ, R14 ;  /* 0x000000ffff0d7224 */ /* 0x000fe400078e000e */
.L_x_16670:
[----:B------:R-:W-:Y:S05]  /*e190*/  BSYNC B2 ;  /* 0x0000000000027941 */ /* 0x000fea0003800000 */
.L_x_16668:
        /* <DEDUP_REMOVED lines=16> */
.L_x_16674:
[----:B------:R-:W-:Y:S05]  /*e2a0*/  BSYNC B3 ;  /* 0x0000000000037941 */ /* 0x000fea0003800000 */
.L_x_16673:
        /* <DEDUP_REMOVED lines=43> */
.L_x_16672:
[----:B------:R-:W-:Y:S05]  /*e560*/  BSYNC B2 ;  /* 0x0000000000027941 */ /* 0x000fea0003800000 */
.L_x_16671:
        /* <DEDUP_REMOVED lines=14> */
.L_x_16675:
        /* <DEDUP_REMOVED lines=12> */
.L_x_16678:
[----:B------:R-:W-:Y:S02]  /*e710*/  IMAD.MOV.U32 R6, RZ, RZ, R14 ;  /* 0x000000ffff067224 */ /* 0x000fe400078e000e */
.L_x_16679:
[----:B------:R-:W-:Y:S05]  /*e720*/  BSYNC B2 ;  /* 0x0000000000027941 */ /* 0x000fea0003800000 */
.L_x_16677:
        /* <DEDUP_REMOVED lines=16> */
.L_x_16683:
[----:B------:R-:W-:Y:S05]  /*e830*/  BSYNC B3 ;  /* 0x0000000000037941 */ /* 0x000fea0003800000 */
.L_x_16682:
[----:B------:R-:W-:Y:S01]  /*e840*/  LOP3.LUT R12, R11, UR5, R10, 0x96, !PT ;  /* 0x000000050b0c7c12 */ /* 0x000fe2000f8e960a */
[----:B------:R-:W-:-:S04]  /*e850*/  IMAD.HI.U32 R15, R19, -0x326172a9, RZ ;  /* 0xcd9e8d57130f7827 */ /* 0x000fc800078e00ff */
[----:B------:R-:W-:Y:S01]  /*e860*/  IMAD R11, R19, -0x326172a9, RZ ;  /* 0xcd9e8d57130b7824 */ /* 0x000fe200078e02ff */
[----:B------:R-:W-:Y:S01]  /*e870*/  LOP3.LUT R15, R15, UR4, R17, 0x96, !PT ;  /* 0x000000040f0f7c12 */ /* 0x000fe2000f8e9611 */
[----:B------:R-:W-:-:S04]  /*e880*/  IMAD.WIDE.U32 R12, R12, -0x326172a9, RZ ;  /* 0xcd9e8d570c0c7825 */ /* 0x000fc800078e00ff */
[----:B0-----:R-:W-:Y:S01]  /*e890*/  IMAD.WIDE.U32 R194, R15, -0x2daee0ad, RZ ;  /* 0xd2511f530fc27825 */ /* 0x001fe200078e00ff */
        /* <DEDUP_REMOVED lines=36> */
.L_x_16681:
[----:B------:R-:W-:Y:S05]  /*eae0*/  BSYNC B2 ;  /* 0x0000000000027941 */ /* 0x000fea0003800000 */
.L_x_16680:
        /* <DEDUP_REMOVED lines=9> */
.L_x_16676:
        /* <DEDUP_REMOVED lines=12> */
.L_x_16685:
[----:B------:R-:W-:Y:S02]  /*ec40*/  IMAD.MOV.U32 R13, RZ, RZ, R14 ;  /* 0x000000ffff0d7224 */ /* 0x000fe400078e000e */
.L_x_16686:
[----:B------:R-:W-:Y:S05]  /*ec50*/  BSYNC B2 ;  /* 0x0000000000027941 */ /* 0x000fea0003800000 */
.L_x_16684:
        /* <DEDUP_REMOVED lines=16> */
.L_x_16690:
[----:B------:R-:W-:Y:S05]  /*ed60*/  BSYNC B3 ;  /* 0x0000000000037941 */ /* 0x000fea0003800000 */
.L_x_16689:
        /* <DEDUP_REMOVED lines=43> */
.L_x_16688:
[----:B------:R-:W-:Y:S05]  /*f020*/  BSYNC B2 ;  /* 0x0000000000027941 */ /* 0x000fea0003800000 */
.L_x_16687:
        /* <DEDUP_REMOVED lines=14> */
.L_x_16691:
        /* <DEDUP_REMOVED lines=12> */
.L_x_16694:
[----:B------:R-:W-:Y:S02]  /*f1d0*/  IMAD.MOV.U32 R5, RZ, RZ, R14 ;  /* 0x000000ffff057224 */ /* 0x000fe400078e000e */
.L_x_16695:
[----:B------:R-:W-:Y:S05]  /*f1e0*/  BSYNC B2 ;  /* 0x0000000000027941 */ /* 0x000fea0003800000 */
.L_x_16693:
        /* <DEDUP_REMOVED lines=16> */
.L_x_16699:
[----:B------:R-:W-:Y:S05]  /*f2f0*/  BSYNC B3 ;  /* 0x0000000000037941 */ /* 0x000fea0003800000 */
.L_x_16698:
        /* <DEDUP_REMOVED lines=42> */
.L_x_16697:
[----:B------:R-:W-:Y:S05]  /*f5a0*/  BSYNC B2 ;  /* 0x0000000000027941 */ /* 0x000fea0003800000 */
.L_x_16696:
        /* <DEDUP_REMOVED lines=9> */
.L_x_16692:
        /* <DEDUP_REMOVED lines=12> */
.L_x_16701:
[----:B------:R-:W-:Y:S02]  /*f700*/  IMAD.MOV.U32 R13, RZ, RZ, R14 ;  /* 0x000000ffff0d7224 */ /* 0x000fe400078e000e */
.L_x_16702:
[----:B------:R-:W-:Y:S05]  /*f710*/  BSYNC B2 ;  /* 0x0000000000027941 */ /* 0x000fea0003800000 */
.L_x_16700:
        /* <DEDUP_REMOVED lines=16> */
.L_x_16706:
[----:B------:R-:W-:Y:S05]  /*f820*/  BSYNC B3 ;  /* 0x0000000000037941 */ /* 0x000fea0003800000 */
.L_x_16705:
        /* <DEDUP_REMOVED lines=43> */
.L_x_16704:
[----:B------:R-:W-:Y:S05]  /*fae0*/  BSYNC B2 ;  /* 0x0000000000027941 */ /* 0x000fea0003800000 */
.L_x_16703:
[----:B------:R-:W1:Y:S02]  /*faf0*/  I2F.U32 R13, R13 ;  /* 0x0000000d000d7306 */ /* 0x000e640000201000 */
[----:B-1----:R-:W-:-:S05]  /*fb00*/  FFMA.FTZ R13, R13, R214, 1.1641532182693481445e-10 ;  /* 0x2f0000000d0d7423 */ /* 0x002fca00000100d6 */
        /* <DEDUP_REMOVED lines=10> */
.L_x_16707:
        /* <DEDUP_REMOVED lines=12> */
.L_x_16710:
[----:B------:R-:W-:Y:S02]  /*fc70*/  IMAD.MOV.U32 R4, RZ, RZ, R14 ;  /* 0x000000ffff047224 */ /* 0x000fe400078e000e */
.L_x_16711:
[----:B------:R-:W-:Y:S05]  /*fc80*/  BSYNC B2 ;  /* 0x0000000000027941 */ /* 0x000fea0003800000 */
.L_x_16709:
        /* <DEDUP_REMOVED lines=16> */
.L_x_16715:
[----:B------:R-:W-:Y:S05]  /*fd90*/  BSYNC B3 ;  /* 0x0000000000037941 */ /* 0x000fea0003800000 */
.L_x_16714:
        /* <DEDUP_REMOVED lines=42> */
.L_x_16713:
[----:B------:R-:W-:Y:S05]  /*10040*/  BSYNC B2 ;  /* 0x0000000000027941 */ /* 0x000fea0003800000 */
.L_x_16712:
        /* <DEDUP_REMOVED lines=9> */
.L_x_16708:
        /* <DEDUP_REMOVED lines=12> */
.L_x_16717:
[----:B------:R-:W-:Y:S02]  /*101a0*/  IMAD.MOV.U32 R13, RZ, RZ, R14 ;  /* 0x000000ffff0d7224 */ /* 0x000fe400078e000e */
.L_x_16718:
[----:B------:R-:W-:Y:S05]  /*101b0*/  BSYNC B2 ;  /* 0x0000000000027941 */ /* 0x000fea0003800000 */
.L_x_16716:
        /* <DEDUP_REMOVED lines=16> */
.L_x_16722:
[----:B------:R-:W-:Y:S05]  /*102c0*/  BSYNC B3 ;  /* 0x0000000000037941 */ /* 0x000fea0003800000 */
.L_x_16721:
        /* <DEDUP_REMOVED lines=43> */
.L_x_16720:
[----:B------:R-:W-:Y:S05]  /*10580*/  BSYNC B2 ;  /* 0x0000000000027941 */ /* 0x000fea0003800000 */
.L_x_16719:
        /* <DEDUP_REMOVED lines=12> */
.L_x_16723:
        /* <DEDUP_REMOVED lines=12> */
.L_x_16726:
[----:B------:R-:W-:Y:S02]  /*10710*/  IMAD.MOV.U32 R3, RZ, RZ, R14 ;  /* 0x000000ffff037224 */ /* 0x000fe400078e000e */
.L_x_16727:
[----:B------:R-:W-:Y:S05]  /*10720*/  BSYNC B2 ;  /* 0x0000000000027941 */ /* 0x000fea0003800000 */
.L_x_16725:
        /* <DEDUP_REMOVED lines=16> */
.L_x_16731:
[----:B------:R-:W-:Y:S05]  /*10830*/  BSYNC B3 ;  /* 0x0000000000037941 */ /* 0x000fea0003800000 */
.L_x_16730:
        /* <DEDUP_REMOVED lines=42> */
.L_x_16729:
[----:B------:R-:W-:Y:S05]  /*10ae0*/  BSYNC B2 ;  /* 0x0000000000027941 */ /* 0x000fea0003800000 */
.L_x_16728:
        /* <DEDUP_REMOVED lines=9> */
.L_x_16724:
        /* <DEDUP_REMOVED lines=12> */
.L_x_16733:
[----:B------:R-:W-:Y:S02]  /*10c40*/  IMAD.MOV.U32 R13, RZ, RZ, R14 ;  /* 0x000000ffff0d7224 */ /* 0x000fe400078e000e */
.L_x_16734:
[----:B------:R-:W-:Y:S05]  /*10c50*/  BSYNC B2 ;  /* 0x0000000000027941 */ /* 0x000fea0003800000 */
.L_x_16732:
        /* <DEDUP_REMOVED lines=16> */
.L_x_16738:
[----:B------:R-:W-:Y:S05]  /*10d60*/  BSYNC B3 ;  /* 0x0000000000037941 */ /* 0x000fea0003800000 */
.L_x_16737:
        /* <DEDUP_REMOVED lines=43> */
.L_x_16736:
[----:B------:R-:W-:Y:S05]  /*11020*/  BSYNC B2 ;  /* 0x0000000000027941 */ /* 0x000fea0003800000 */
.L_x_16735:
[----:B------:R-:W1:Y:S02]  /*11030*/  I2F.U32 R13, R13 ;  /* 0x0000000d000d7306 */ /* 0x000e640000201000 */
[----:B-1----:R-:W-:-:S05]  /*11040*/  FFMA.FTZ R13, R13, R214, 1.1641532182693481445e-10 ;  /* 0x2f0000000d0d7423 */ /* 0x002fca00000100d6 */
[----:B------:R-:W-:Y:S02]  /*11050*/  FSETP.GTU.FTZ.AND P4, PT, R13, c[0x0][0x1e4], PT ;  /* 0x000079000d007a0b */ /* 0x000fe40003f9c000 */
[----:B------:R-:W-:-:S05]  /*11060*/  PRMT R13, RZ, 0x5410, R167 ;  /* 0x00005410ff0d7816 */ /* 0x000fca00000000a7 */
[----:B------:R-:W-:-:S05]  /*11070*/  FMUL.FTZ R13, R13, c[0x0][0x1e8] ;  /* 0x00007a000d0d7a20 */ /* 0x000fca0000410000 */
[----:B------:R-:W-:Y:S01]  /*11080*/  FSEL R166, R13, RZ, !P4 ;  /* 0x000000ff0da67208 */ /* 0x000fe20006000000 */
[----:B------:R-:W-:Y:S05]  /*11090*/  @P1 BRA `(.L_x_16739) ;  /* 0x0000005000001947 */ /* 0x000fea0003800000 */
[----:B0-----:R-:W-:Y:S01]  /*110a0*/  IMAD.MOV.U32 R194, RZ, RZ, R193 ;  /* 0x000000ffffc27224 */ /* 0x001fe200078e00c1 */
[----:B------:R-:W-:Y:S05]  /*110b0*/  @!P0 BRA `(.L_x_16740) ;  /* 0x0000056000008947 */ /* 0x000fea0003800000 */
[----:B------:R-:W-:Y:S02]  /*110c0*/  IMAD.MOV.U32 R194, RZ, RZ, R193 ;  /* 0x000000ffffc27224 */ /* 0x000fe400078e00c1 */
[----:B------:R-:W-:Y:S01]  /*110d0*/  FADD.FTZ R166, R142, R166 ;  /* 0x000000a68ea67221 */ /* 0x000fe20000010000 */
[----:B------:R-:W-:Y:S05]  /*110e0*/  BRA `(.L_x_16740) ;  /* 0x0000053000007947 */ /* 0x000fea0003800000 */
.L_x_16739:
[C---:B------:R-:W-:Y:S01]  /*110f0*/  ISETP.NE.AND P5, PT, R193.reuse, 0x1, PT ;  /* 0x00000001c100780c */ /* 0x040fe20003fa5270 */
[----:B------:R-:W-:Y:S01]  /*11100*/  BSSY B2, `(.L_x_16741) ;  /* 0x000000c000027945 */ /* 0x000fe20003800000 */
[----:B0-----:R-:W-:-:S11]  /*11110*/  IADD3 R194, R193, 0x1, RZ ;  /* 0x00000001c1c27810 */ /* 0x001fd60007ffe0ff */
        /* <DEDUP_REMOVED lines=9> */
.L_x_16742:
[----:B------:R-:W-:Y:S02]  /*111b0*/  IMAD.MOV.U32 R2, RZ, RZ, R14 ;  /* 0x000000ffff027224 */ /* 0x000fe400078e000e */
.L_x_16743:
[----:B------:R-:W-:Y:S05]  /*111c0*/  BSYNC B2 ;  /* 0x0000000000027941 */ /* 0x000fea0003800000 */
.L_x_16741:
        /* <DEDUP_REMOVED lines=16> */
.L_x_16747:
[----:B------:R-:W-:Y:S05]  /*112d0*/  BSYNC B3 ;  /* 0x0000000000037941 */ /* 0x000fea0003800000 */
.L_x_16746:
        /* <DEDUP_REMOVED lines=42> */
.L_x_16745:
[----:B------:R-:W-:Y:S05]  /*11580*/  BSYNC B2 ;  /* 0x0000000000027941 */ /* 0x000fea0003800000 */
.L_x_16744:
        /* <DEDUP_REMOVED lines=9> */
.L_x_16740:
        /* <DEDUP_REMOVED lines=12> */
.L_x_16749:
[----:B------:R-:W-:Y:S02]  /*116e0*/  IMAD.MOV.U32 R13, RZ, RZ, R14 ;  /* 0x000000ffff0d7224 */ /* 0x000fe400078e000e */
.L_x_16750:
[----:B------:R-:W-:Y:S05]  /*116f0*/  BSYNC B2 ;  /* 0x0000000000027941 */ /* 0x000fea0003800000 */
.L_x_16748:
        /* <DEDUP_REMOVED lines=16> */
.L_x_16754:
[----:B------:R-:W-:Y:S05]  /*11800*/  BSYNC B3 ;  /* 0x0000000000037941 */ /* 0x000fea0003800000 */
.L_x_16753:
        /* <DEDUP_REMOVED lines=43> */
.L_x_16752:
[----:B------:R-:W-:Y:S05]  /*11ac0*/  BSYNC B2 ;  /* 0x0000000000027941 */ /* 0x000fea0003800000 */
.L_x_16751:
        /* <DEDUP_REMOVED lines=12> */
.L_x_16755:
        /* <DEDUP_REMOVED lines=12> */
.L_x_16758:
[----:B------:R-:W-:Y:S02]  /*11c50*/  IMAD.MOV.U32 R0, RZ, RZ, R14 ;  /* 0x000000ffff007224 */ /* 0x000fe400078e000e */
.L_x_16759:
[----:B------:R-:W-:Y:S05]  /*11c60*/  BSYNC B2 ;  /* 0x0000000000027941 */ /* 0x000fea0003800000 */
.L_x_16757:
        /* <DEDUP_REMOVED lines=16> */
.L_x_16763:
[----:B------:R-:W-:Y:S05]  /*11d70*/  BSYNC B3 ;  /* 0x0000000000037941 */ /* 0x000fea0003800000 */
.L_x_16762:
        /* <DEDUP_REMOVED lines=42> */
.L_x_16761:
[----:B------:R-:W-:Y:S05]  /*12020*/  BSYNC B2 ;  /* 0x0000000000027941 */ /* 0x000fea0003800000 */
.L_x_16760:
        /* <DEDUP_REMOVED lines=9> */
.L_x_16756:
        /* <DEDUP_REMOVED lines=51> */
.L_x_16764:
[----:B------:R-:W-:Y:S02]  /*123f0*/  IADD3 R192, R192, 0x20, RZ ;  /* 0x00000020c0c07810 */ /* 0x000fe40007ffe0ff */
.L_x_16635:
[----:B------:R-:W-:Y:S05]  /*12400*/  BSYNC B1 ;  /* 0x0000000000017941 */ /* 0x000fea0003800000 */
.L_x_16634:
        /* <DEDUP_REMOVED lines=31> */
.L_x_16768:
[----:B--2---:R-:W-:Y:S02]  /*12600*/  IMAD.MOV.U32 R170, RZ, RZ, R14 ;  /* 0x000000ffffaa7224 */ /* 0x004fe400078e000e */
.L_x_16769:
[----:B------:R-:W-:Y:S05]  /*12610*/  BSYNC B2 ;  /* 0x0000000000027941 */ /* 0x000fea0003800000 */
.L_x_16767:
        /* <DEDUP_REMOVED lines=16> */
.L_x_16773:
[----:B------:R-:W-:Y:S05]  /*12720*/  BSYNC B3 ;  /* 0x0000000000037941 */ /* 0x000fea0003800000 */
.L_x_16772:
        /* <DEDUP_REMOVED lines=42> */
.L_x_16771:
[----:B------:R-:W-:Y:S05]  /*129d0*/  BSYNC B2 ;  /* 0x0000000000027941 */ /* 0x000fea0003800000 */
.L_x_16770:
        /* <DEDUP_REMOVED lines=17> */
.L_x_16774:
        /* <DEDUP_REMOVED lines=12> */
.L_x_16777:
[----:B------:R-:W-:Y:S02]  /*12bb0*/  IMAD.MOV.U32 R8, RZ, RZ, R14 ;  /* 0x000000ffff087224 */ /* 0x000fe400078e000e */
.L_x_16778:
[----:B------:R-:W-:Y:S05]  /*12bc0*/  BSYNC B2 ;  /* 0x0000000000027941 */ /* 0x000fea0003800000 */
.L_x_16776:
        /* <DEDUP_REMOVED lines=16> */
.L_x_16782:
[----:B------:R-:W-:Y:S05]  /*12cd0*/  BSYNC B3 ;  /* 0x0000000000037941 */ /* 0x000fea0003800000 */
.L_x_16781:
        /* <DEDUP_REMOVED lines=42> */
.L_x_16780:
[----:B------:R-:W-:Y:S05]  /*12f80*/  BSYNC B2 ;  /* 0x0000000000027941 */ /* 0x000fea0003800000 */
.L_x_16779:
        /* <DEDUP_REMOVED lines=9> */
.L_x_16775:
        /* <DEDUP_REMOVED lines=12> */
.L_x_16784:
[----:B------:R-:W-:Y:S02]  /*130e0*/  IMAD.MOV.U32 R13, RZ, RZ, R14 ;  /* 0x000000ffff0d7224 */ /* 0x000fe400078e000e */
.L_x_16785:
[----:B------:R-:W-:Y:S05]  /*130f0*/  BSYNC B2 ;  /* 0x0000000000027941 */ /* 0x000fea0003800000 */
.L_x_16783:
        /* <DEDUP_REMOVED lines=16> */
.L_x_16789:
[----:B------:R-:W-:Y:S05]  /*13200*/  BSYNC B3 ;  /* 0x0000000000037941 */ /* 0x000fea0003800000 */
.L_x_16788:
        /* <DEDUP_REMOVED lines=43> */
.L_x_16787:
[----:B------:R-:W-:Y:S05]  /*134c0*/  BSYNC B2 ;  /* 0x0000000000027941 */ /* 0x000fea0003800000 */
.L_x_16786:
        /* <DEDUP_REMOVED lines=14> */
.L_x_16790:
        /* <DEDUP_REMOVED lines=12> */
.L_x_16793:
[----:B------:R-:W-:Y:S02]  /*13670*/  IMAD.MOV.U32 R7, RZ, RZ, R14 ;  /* 0x000000ffff077224 */ /* 0x000fe400078e000e */
.L_x_16794:
[----:B------:R-:W-:Y:S05]  /*13680*/  BSYNC B2 ;  /* 0x0000000000027941 */ /* 0x000fea0003800000 */
.L_x_16792:
        /* <DEDUP_REMOVED lines=16> */
.L_x_16798:
[----:B------:R-:W-:Y:S05]  /*13790*/  BSYNC B3 ;  /* 0x0000000000037941 */ /* 0x000fea0003800000 */
.L_x_16797:
        /* <DEDUP_REMOVED lines=42> */
.L_x_16796:
[----:B------:R-:W-:Y:S05]  /*13a40*/  BSYNC B2 ;  /* 0x0000000000027941 */ /* 0x000fea0003800000 */
.L_x_16795:
        /* <DEDUP_REMOVED lines=9> */
.L_x_16791:
        /* <DEDUP_REMOVED lines=12> */
.L_x_16800:
[----:B------:R-:W-:Y:S02]  /*13ba0*/  IMAD.MOV.U32 R13, RZ, RZ, R14 ;  /* 0x000000ffff0d7224 */ /* 0x000fe400078e000e */
.L_x_16801:
[----:B------:R-:W-:Y:S05]  /*13bb0*/  BSYNC B2 ;  /* 0x0000000000027941 */ /* 0x000fea0003800000 */
.L_x_16799:
        /* <DEDUP_REMOVED lines=16> */
.L_x_16805:
[----:B------:R-:W-:Y:S05]  /*13cc0*/  BSYNC B3 ;  /* 0x0000000000037941 */ /* 0x000fea0003800000 */
.L_x_16804:
        /* <DEDUP_REMOVED lines=43> */
.L_x_16803:
[----:B------:R-:W-:Y:S05]  /*13f80*/  BSYNC B2 ;  /* 0x0000000000027941 */ /* 0x000fea0003800000 */
.L_x_16802:
        /* <DEDUP_REMOVED lines=14> */
.L_x_16806:
        /* <DEDUP_REMOVED lines=12> */
.L_x_16809:
[----:B------:R-:W-:Y:S02]  /*14130*/  IMAD.MOV.U32 R6, RZ, RZ, R14 ;  /* 0x000000ffff067224 */ /* 0x000fe400078e000e */
.L_x_16810:
[----:B------:R-:W-:Y:S05]  /*14140*/  BSYNC B2 ;  /* 0x0000000000027941 */ /* 0x000fea0003800000 */
.L_x_16808:
        /* <DEDUP_REMOVED lines=16> */
.L_x_16814:
[----:B------:R-:W-:Y:S05]  /*14250*/  BSYNC B3 ;  /* 0x0000000000037941 */ /* 0x000fea0003800000 */
.L_x_16813:
        /* <DEDUP_REMOVED lines=42> */
.L_x_16812:
[----:B------:R-:W-:Y:S05]  /*14500*/  BSYNC B2 ;  /* 0x0000000000027941 */ /* 0x000fea0003800000 */
.L_x_16811:
        /* <DEDUP_REMOVED lines=9> */
.L_x_16807:
        /* <DEDUP_REMOVED lines=12> */
.L_x_16816:
[----:B------:R-:W-:Y:S02]  /*14660*/  IMAD.MOV.U32 R13, RZ, RZ, R14 ;  /* 0x000000ffff0d7224 */ /* 0x000fe400078e000e */
.L_x_16817:
[----:B------:R-:W-:Y:S05]  /*14670*/  BSYNC B2 ;  /* 0x0000000000027941 */ /* 0x000fea0003800000 */
.L_x_16815:
        /* <DEDUP_REMOVED lines=16> */
.L_x_16821:
[----:B------:R-:W-:Y:S05]  /*14780*/  BSYNC B3 ;  /* 0x0000000000037941 */ /* 0x000fea0003800000 */
.L_x_16820:
        /* <DEDUP_REMOVED lines=43> */
.L_x_16819:
[----:B------:R-:W-:Y:S05]  /*14a40*/  BSYNC B2 ;  /* 0x0000000000027941 */ /* 0x000fea0003800000 */
.L_x_16818:
        /* <DEDUP_REMOVED lines=14> */
.L_x_16822:
        /* <DEDUP_REMOVED lines=12> */
.L_x_16825:
[----:B------:R-:W-:Y:S02]  /*14bf0*/  IMAD.MOV.U32 R5, RZ, RZ, R14 ;  /* 0x000000ffff057224 */ /* 0x000fe400078e000e */
.L_x_16826:
[----:B------:R-:W-:Y:S05]  /*14c00*/  BSYNC B2 ;  /* 0x0000000000027941 */ /* 0x000fea0003800000 */
.L_x_16824:
        /* <DEDUP_REMOVED lines=16> */
.L_x_16830:
[----:B------:R-:W-:Y:S05]  /*14d10*/  BSYNC B3 ;  /* 0x0000000000037941 */ /* 0x000fea0003800000 */
.L_x_16829:
        /* <DEDUP_REMOVED lines=37> */
[----:B------:R-:W-:-:S04]  /*14f70*/  HFMA2.MMA R173, -RZ, RZ, 0, 0 ;  /* 0x00000000ffad7435 */ /* 0x000fc800000001ff */
[----:B------:R-:W-:-:S05]  /*14f80*/  IMAD.WIDE.U32 R12, R11, -0x2daee0ad, RZ ;  /* 0xd2511f530b0c7825 */ /* 0x000fca00078e00ff */
[----:B------:R-:W-:Y:S01]  /*14f90*/  LOP3.LUT R11, R13, UR26, R14, 0x96, !PT ;  /* 0x0000001a0d0b7c12 */ /* 0x000fe2000f8e960e */
[----:B------:R-:W-:-:S05]  /*14fa0*/  IMAD.WIDE.U32 R14, R15, -0x326172a9, RZ ;  /* 0xcd9e8d570f0e7825 */ /* 0x000fca00078e00ff */
[----:B------:R-:W-:Y:S02]  /*14fb0*/  LOP3.LUT R15, R15, UR25, R172, 0x96, !PT ;  /* 0x000000190f0f7c12 */ /* 0x000fe4000f8e96ac */
.L_x_16828:
[----:B------:R-:W-:Y:S05]  /*14fc0*/  BSYNC B2 ;  /* 0x0000000000027941 */ /* 0x000fea0003800000 */
.L_x_16827:
        /* <DEDUP_REMOVED lines=9> */
.L_x_16823:
        /* <DEDUP_REMOVED lines=12> */
.L_x_16832:
[----:B------:R-:W-:Y:S02]  /*15120*/  IMAD.MOV.U32 R13, RZ, RZ, R14 ;  /* 0x000000ffff0d7224 */ /* 0x000fe400078e000e */
.L_x_16833:
[----:B------:R-:W-:Y:S05]  /*15130*/  BSYNC B2 ;  /* 0x0000000000027941 */ /* 0x000fea0003800000 */
.L_x_16831:
        /* <DEDUP_REMOVED lines=16> */
.L_x_16837:
[----:B------:R-:W-:Y:S05]  /*15240*/  BSYNC B3 ;  /* 0x0000000000037941 */ /* 0x000fea0003800000 */
.L_x_16836:
        /* <DEDUP_REMOVED lines=43> */
.L_x_16835:
[----:B------:R-:W-:Y:S05]  /*15500*/  BSYNC B2 ;  /* 0x0000000000027941 */ /* 0x000fea0003800000 */
.L_x_16834:
        /* <DEDUP_REMOVED lines=12> */
.L_x_16838:
        /* <DEDUP_REMOVED lines=12> */
.L_x_16841:
[----:B------:R-:W-:Y:S02]  /*15690*/  IMAD.MOV.U32 R4, RZ, RZ, R14 ;  /* 0x000000ffff047224 */ /* 0x000fe400078e000e */
.L_x_16842:
[----:B------:R-:W-:Y:S05]  /*156a0*/  BSYNC B2 ;  /* 0x0000000000027941 */ /* 0x000fea0003800000 */
.L_x_16840:
        /* <DEDUP_REMOVED lines=16> */
.L_x_16846:
[----:B------:R-:W-:Y:S05]  /*157b0*/  BSYNC B3 ;  /* 0x0000000000037941 */ /* 0x000fea0003800000 */
.L_x_16845:
        /* <DEDUP_REMOVED lines=42> */
.L_x_16844:
[----:B------:R-:W-:Y:S05]  /*15a60*/  BSYNC B2 ;  /* 0x0000000000027941 */ /* 0x000fea0003800000 */
.L_x_16843:
        /* <DEDUP_REMOVED lines=9> */
.L_x_16839:
        /* <DEDUP_REMOVED lines=12> */
.L_x_16848:
[----:B------:R-:W-:Y:S02]  /*15bc0*/  IMAD.MOV.U32 R13, RZ, RZ, R14 ;  /* 0x000000ffff0d7224 */ /* 0x000fe400078e000e */
.L_x_16849:
[----:B------:R-:W-:Y:S05]  /*15bd0*/  BSYNC B2 ;  /* 0x0000000000027941 */ /* 0x000fea0003800000 */
.L_x_16847:
        /* <DEDUP_REMOVED lines=16> */
.L_x_16853:
[----:B------:R-:W-:Y:S05]  /*15ce0*/  BSYNC B3 ;  /* 0x0000000000037941 */ /* 0x000fea0003800000 */
.L_x_16852:
        /* <DEDUP_REMOVED lines=43> */
.L_x_16851:
[----:B------:R-:W-:Y:S05]  /*15fa0*/  BSYNC B2 ;  /* 0x0000000000027941 */ /* 0x000fea0003800000 */
.L_x_16850:
        /* <DEDUP_REMOVED lines=12> */
.L_x_16854:
        /* <DEDUP_REMOVED lines=12> */
.L_x_16857:
[----:B------:R-:W-:Y:S02]  /*16130*/  IMAD.MOV.U32 R3, RZ, RZ, R14 ;  /* 0x000000ffff037224 */ /* 0x000fe400078e000e */
.L_x_16858:
[----:B------:R-:W-:Y:S05]  /*16140*/  BSYNC B2 ;  /* 0x0000000000027941 */ /* 0x000fea0003800000 */
.L_x_16856:
        /* <DEDUP_REMOVED lines=16> */
.L_x_16862:
[----:B------:R-:W-:Y:S05]  /*16250*/  BSYNC B3 ;  /* 0x0000000000037941 */ /* 0x000fea0003800000 */
.L_x_16861:
        /* <DEDUP_REMOVED lines=42> */
.L_x_16860:
[----:B------:R-:W-:Y:S05]  /*16500*/  BSYNC B2 ;  /* 0x0000000000027941 */ /* 0x000fea0003800000 */
.L_x_16859:
        /* <DEDUP_REMOVED lines=9> */
.L_x_16855:
        /* <DEDUP_REMOVED lines=12> */
.L_x_16864:
[----:B------:R-:W-:Y:S02]  /*16660*/  IMAD.MOV.U32 R13, RZ, RZ, R14 ;  /* 0x000000ffff0d7224 */ /* 0x000fe400078e000e */
.L_x_16865:
[----:B------:R-:W-:Y:S05]  /*16670*/  BSYNC B2 ;  /* 0x0000000000027941 */ /* 0x000fea0003800000 */
.L_x_16863:
        /* <DEDUP_REMOVED lines=16> */
.L_x_16869:
[----:B------:R-:W-:Y:S05]  /*16780*/  BSYNC B3 ;  /* 0x0000000000037941 */ /* 0x000fea0003800000 */
.L_x_16868:
        /* <DEDUP_REMOVED lines=43> */
.L_x_16867:
[----:B------:R-:W-:Y:S05]  /*16a40*/  BSYNC B2 ;  /* 0x0000000000027941 */ /* 0x000fea0003800000 */
.L_x_16866:
        /* <DEDUP_REMOVED lines=12> */
.L_x_16870:
        /* <DEDUP_REMOVED lines=12> */
.L_x_16873:
[----:B------:R-:W-:Y:S02]  /*16bd0*/  IMAD.MOV.U32 R2, RZ, RZ, R14 ;  /* 0x000000ffff027224 */ /* 0x000fe400078e000e */
.L_x_16874:
[----:B------:R-:W-:Y:S05]  /*16be0*/  BSYNC B2 ;  /* 0x0000000000027941 */ /* 0x000fea0003800000 */
.L_x_16872:
        /* <DEDUP_REMOVED lines=16> */
.L_x_16878:
[----:B------:R-:W-:Y:S05]  /*16cf0*/  BSYNC B3 ;  /* 0x0000000000037941 */ /* 0x000fea0003800000 */
.L_x_16877:
        /* <DEDUP_REMOVED lines=42> */
.L_x_16876:
[----:B------:R-:W-:Y:S05]  /*16fa0*/  BSYNC B2 ;  /* 0x0000000000027941 */ /* 0x000fea0003800000 */
.L_x_16875:
        /* <DEDUP_REMOVED lines=9> */
.L_x_16871:
        /* <DEDUP_REMOVED lines=12> */
.L_x_16880:
[----:B------:R-:W-:Y:S02]  /*17100*/  IMAD.MOV.U32 R13, RZ, RZ, R14 ;  /* 0x000000ffff0d7224 */ /* 0x000fe400078e000e */
.L_x_16881:
[----:B------:R-:W-:Y:S05]  /*17110*/  BSYNC B2 ;  /* 0x0000000000027941 */ /* 0x000fea0003800000 */
.L_x_16879:
        /* <DEDUP_REMOVED lines=16> */
.L_x_16885:
[----:B------:R-:W-:Y:S05]  /*17220*/  BSYNC B3 ;  /* 0x0000000000037941 */ /* 0x000fea0003800000 */
.L_x_16884:
        /* <DEDUP_REMOVED lines=43> */
.L_x_16883:
[----:B------:R-:W-:Y:S05]  /*174e0*/  BSYNC B2 ;  /* 0x0000000000027941 */ /* 0x000fea0003800000 */
.L_x_16882:
        /* <DEDUP_REMOVED lines=12> */
.L_x_16886:
        /* <DEDUP_REMOVED lines=12> */
.L_x_16889:
[----:B------:R-:W-:Y:S02]  /*17670*/  IMAD.MOV.U32 R0, RZ, RZ, R14 ;  /* 0x000000ffff007224 */ /* 0x000fe400078e000e */
.L_x_16890:
[----:B------:R-:W-:Y:S05]  /*17680*/  BSYNC B2 ;  /* 0x0000000000027941 */ /* 0x000fea0003800000 */
.L_x_16888:
        /* <DEDUP_REMOVED lines=16> */
.L_x_16894:
[----:B------:R-:W-:Y:S05]  /*17790*/  BSYNC B3 ;  /* 0x0000000000037941 */ /* 0x000fea0003800000 */
.L_x_16893:
        /* <DEDUP_REMOVED lines=42> */
.L_x_16892:
[----:B------:R-:W-:Y:S05]  /*17a40*/  BSYNC B2 ;  /* 0x0000000000027941 */ /* 0x000fea0003800000 */
.L_x_16891:
        /* <DEDUP_REMOVED lines=9> */
.L_x_16887:
        /* <DEDUP_REMOVED lines=51> */
.L_x_16895:
[----:B------:R-:W-:Y:S02]  /*17e10*/  IADD3 R192, R192, 0x20, RZ ;  /* 0x00000020c0c07810 */ /* 0x000fe40007ffe0ff */
.L_x_16766:
[----:B------:R-:W-:Y:S05]  /*17e20*/  BSYNC B1 ;  /* 0x0000000000017941 */ /* 0x000fea0003800000 */
.L_x_16765:
        /* <DEDUP_REMOVED lines=31> */
.L_x_16899:
[----:B--2---:R-:W-:Y:S02]  /*18020*/  IMAD.MOV.U32 R178, RZ, RZ, R14 ;  /* 0x000000ffffb27224 */ /* 0x004fe400078e000e */
.L_x_16900:
[----:B------:R-:W-:Y:S05]  /*18030*/  BSYNC B2 ;  /* 0x0000000000027941 */ /* 0x000fea0003800000 */
.L_x_16898:
        /* <DEDUP_REMOVED lines=16> */
.L_x_16904:
[----:B------:R-:W-:Y:S05]  /*18140*/  BSYNC B3 ;  /* 0x0000000000037941 */ /* 0x000fea0003800000 */
.L_x_16903:
        /* <DEDUP_REMOVED lines=42> */
.L_x_16902:
[----:B------:R-:W-:Y:S05]  /*183f0*/  BSYNC B2 ;  /* 0x0000000000027941 */ /* 0x000fea0003800000 */
.L_x_16901:
        /* <DEDUP_REMOVED lines=17> */
.L_x_16905:
        /* <DEDUP_REMOVED lines=12> */
.L_x_16908:
[----:B------:R-:W-:Y:S02]  /*185d0*/  IMAD.MOV.U32 R8, RZ, RZ, R14 ;  /* 0x000000ffff087224 */ /* 0x000fe400078e000e */
.L_x_16909:
[----:B------:R-:W-:Y:S05]  /*185e0*/  BSYNC B2 ;  /* 0x0000000000027941 */ /* 0x000fea0003800000 */
.L_x_16907:
        /* <DEDUP_REMOVED lines=16> */
.L_x_16913:
[----:B------:R-:W-:Y:S05]  /*186f0*/  BSYNC B3 ;  /* 0x0000000000037941 */ /* 0x000fea0003800000 */
.L_x_16912:
        /* <DEDUP_REMOVED lines=42> */
.L_x_16911:
[----:B------:R-:W-:Y:S05]  /*189a0*/  BSYNC B2 ;  /* 0x0000000000027941 */ /* 0x000fea0003800000 */
.L_x_16910:
        /* <DEDUP_REMOVED lines=9> */
.L_x_16906:
        /* <DEDUP_REMOVED lines=12> */
.L_x_16915:
[----:B------:R-:W-:Y:S02]  /*18b00*/  IMAD.MOV.U32 R13, RZ, RZ, R14 ;  /* 0x000000ffff0d7224 */ /* 0x000fe400078e000e */
.L_x_16916:
[----:B------:R-:W-:Y:S05]  /*18b10*/  BSYNC B2 ;  /* 0x0000000000027941 */ /* 0x000fea0003800000 */
.L_x_16914:
        /* <DEDUP_REMOVED lines=16> */
.L_x_16920:
[----:B------:R-:W-:Y:S05]  /*18c20*/  BSYNC B3 ;  /* 0x0000000000037941 */ /* 0x000fea0003800000 */
.L_x_16919:
        /* <DEDUP_REMOVED lines=43> */
.L_x_16918:
[----:B------:R-:W-:Y:S05]  /*18ee0*/  BSYNC B2 ;  /* 0x0000000000027941 */ /* 0x000fea0003800000 */
.L_x_16917:
        /* <DEDUP_REMOVED lines=14> */
.L_x_16921:
        /* <DEDUP_REMOVED lines=12> */
.L_x_16924:
[----:B------:R-:W-:Y:S02]  /*19090*/  IMAD.MOV.U32 R7, RZ, RZ, R14 ;  /* 0x000000ffff077224 */ /* 0x000fe400078e000e */
.L_x_16925:
[----:B------:R-:W-:Y:S05]  /*190a0*/  BSYNC B2 ;  /* 0x0000000000027941 */ /* 0x000fea0003800000 */
.L_x_16923:
        /* <DEDUP_REMOVED lines=16> */
.L_x_16929:
[----:B------:R-:W-:Y:S05]  /*191b0*/  BSYNC B3 ;  /* 0x0000000000037941 */ /* 0x000fea0003800000 */
.L_x_16928:
        /* <DEDUP_REMOVED lines=42> */
.L_x_16927:
[----:B------:R-:W-:Y:S05]  /*19460*/  BSYNC B2 ;  /* 0x0000000000027941 */ /* 0x000fea0003800000 */
.L_x_16926:
        /* <DEDUP_REMOVED lines=9> */
.L_x_16922:
        /* <DEDUP_REMOVED lines=12> */
.L_x_16931:
[----:B------:R-:W-:Y:S02]  /*195c0*/  IMAD.MOV.U32 R13, RZ, RZ, R14 ;  /* 0x000000ffff0d7224 */ /* 0x000fe400078e000e */
.L_x_16932:
[----:B------:R-:W-:Y:S05]  /*195d0*/  BSYNC B2 ;  /* 0x0000000000027941 */ /* 0x000fea0003800000 */
.L_x_16930:
        /* <DEDUP_REMOVED lines=16> */
.L_x_16936:
[----:B------:R-:W-:Y:S05]  /*196e0*/  BSYNC B3 ;  /* 0x0000000000037941 */ /* 0x000fea0003800000 */
.L_x_16935:
        /* <DEDUP_REMOVED lines=43> */
.L_x_16934:
[----:B------:R-:W-:Y:S05]  /*199a0*/  BSYNC B2 ;  /* 0x0000000000027941 */ /* 0x000fea0003800000 */
.L_x_16933:
        /* <DEDUP_REMOVED lines=14> */
.L_x_16937:
        /* <DEDUP_REMOVED lines=12> */
.L_x_16940:
[----:B------:R-:W-:Y:S02]  /*19b50*/  IMAD.MOV.U32 R6, RZ, RZ, R14 ;  /* 0x000000ffff067224 */ /* 0x000fe400078e000e */
.L_x_16941:
[----:B------:R-:W-:Y:S05]  /*19b60*/  BSYNC B2 ;  /* 0x0000000000027941 */ /* 0x000fea0003800000 */
.L_x_16939:
        /* <DEDUP_REMOVED lines=16> */
.L_x_16945:
[----:B------:R-:W-:Y:S05]  /*19c70*/  BSYNC B3 ;  /* 0x0000000000037941 */ /* 0x000fea0003800000 */
.L_x_16944:
        /* <DEDUP_REMOVED lines=42> */
.L_x_16943:
[----:B------:R-:W-:Y:S05]  /*19f20*/  BSYNC B2 ;  /* 0x0000000000027941 */ /* 0x000fea0003800000 */
.L_x_16942:
        /* <DEDUP_REMOVED lines=9> */
.L_x_16938:
        /* <DEDUP_REMOVED lines=12> */
.L_x_16947:
[----:B------:R-:W-:Y:S02]  /*1a080*/  IMAD.MOV.U32 R13, RZ, RZ, R14 ;  /* 0x000000ffff0d7224 */ /* 0x000fe400078e000e */
.L_x_16948:
[----:B------:R-:W-:Y:S05]  /*1a090*/  BSYNC B2 ;  /* 0x0000000000027941 */ /* 0x000fea0003800000 */
.L_x_16946:
        /* <DEDUP_REMOVED lines=16> */
.L_x_16952:
[----:B------:R-:W-:Y:S05]  /*1a1a0*/  BSYNC B3 ;  /* 0x0000000000037941 */ /* 0x000fea0003800000 */
.L_x_16951:
        /* <DEDUP_REMOVED lines=43> */
.L_x_16950:
[----:B------:R-:W-:Y:S05]  /*1a460*/  BSYNC B2 ;  /* 0x0000000000027941 */ /* 0x000fea0003800000 */
.L_x_16949:
        /* <DEDUP_REMOVED lines=14> */
.L_x_16953:
        /* <DEDUP_REMOVED lines=12> */
.L_x_16956:
[----:B------:R-:W-:Y:S02]  /*1a610*/  IMAD.MOV.U32 R5, RZ, RZ, R14 ;  /* 0x000000ffff057224 */ /* 0x000fe400078e000e */
.L_x_16957:
[----:B------:R-:W-:Y:S05]  /*1a620*/  BSYNC B2 ;  /* 0x0000000000027941 */ /* 0x000fea0003800000 */
.L_x_16955:
        /* <DEDUP_REMOVED lines=16> */
.L_x_16961:
[----:B------:R-:W-:Y:S05]  /*1a730*/  BSYNC B3 ;  /* 0x0000000000037941 */ /* 0x000fea0003800000 */
.L_x_16960:
        /* <DEDUP_REMOVED lines=42> */
.L_x_16959:
[----:B------:R-:W-:Y:S05]  /*1a9e0*/  BSYNC B2 ;  /* 0x0000000000027941 */ /* 0x000fea0003800000 */
.L_x_16958:
        /* <DEDUP_REMOVED lines=9> */
.L_x_16954:
        /* <DEDUP_REMOVED lines=12> */
.L_x_16963:
[----:B------:R-:W-:Y:S02]  /*1ab40*/  IMAD.MOV.U32 R13, RZ, RZ, R14 ;  /* 0x000000ffff0d7224 */ /* 0x000fe400078e000e */
.L_x_16964:
[----:B------:R-:W-:Y:S05]  /*1ab50*/  BSYNC B2 ;  /* 0x0000000000027941 */ /* 0x000fea0003800000 */
.L_x_16962:
        /* <DEDUP_REMOVED lines=16> */
.L_x_16968:
[----:B------:R-:W-:Y:S05]  /*1ac60*/  BSYNC B3 ;  /* 0x0000000000037941 */ /* 0x000fea0003800000 */
.L_x_16967:
        /* <DEDUP_REMOVED lines=43> */
.L_x_16966:
[----:B------:R-:W-:Y:S05]  /*1af20*/  BSYNC B2 ;  /* 0x0000000000027941 */ /* 0x000fea0003800000 */
.L_x_16965:
        /* <DEDUP_REMOVED lines=12> */
.L_x_16969:
        /* <DEDUP_REMOVED lines=12> */
.L_x_16972:
[----:B------:R-:W-:Y:S02]  /*1b0b0*/  IMAD.MOV.U32 R4, RZ, RZ, R14 ;  /* 0x000000ffff047224 */ /* 0x000fe400078e000e */
.L_x_16973:
[----:B------:R-:W-:Y:S05]  /*1b0c0*/  BSYNC B2 ;  /* 0x0000000000027941 */ /* 0x000fea0003800000 */
.L_x_16971:
        /* <DEDUP_REMOVED lines=16> */
.L_x_16977:
[----:B------:R-:W-:Y:S05]  /*1b1d0*/  BSYNC B3 ;  /* 0x0000000000037941 */ /* 0x000fea0003800000 */
.L_x_16976:
        /* <DEDUP_REMOVED lines=42> */
.L_x_16975:
[----:B------:R-:W-:Y:S05]  /*1b480*/  BSYNC B2 ;  /* 0x0000000000027941 */ /* 0x000fea0003800000 */
.L_x_16974:
        /* <DEDUP_REMOVED lines=9> */
.L_x_16970:
        /* <DEDUP_REMOVED lines=12> */
.L_x_16979:
[----:B------:R-:W-:Y:S02]  /*1b5e0*/  IMAD.MOV.U32 R13, RZ, RZ, R14 ;  /* 0x000000ffff0d7224 */ /* 0x000fe400078e000e */
.L_x_16980:
[----:B------:R-:W-:Y:S05]  /*1b5f0*/  BSYNC B2 ;  /* 0x0000000000027941 */ /* 0x000fea0003800000 */
.L_x_16978:
        /* <DEDUP_REMOVED lines=16> */
.L_x_16984:
[----:B------:R-:W-:Y:S05]  /*1b700*/  BSYNC B3 ;  /* 0x0000000000037941 */ /* 0x000fea0003800000 */
.L_x_16983:
        /* <DEDUP_REMOVED lines=43> */
.L_x_16982:
[----:B------:R-:W-:Y:S05]  /*1b9c0*/  BSYNC B2 ;  /* 0x0000000000027941 */ /* 0x000fea0003800000 */
.L_x_16981:
        /* <DEDUP_REMOVED lines=12> */
.L_x_16985:
        /* <DEDUP_REMOVED lines=12> */
.L_x_16988:
[----:B------:R-:W-:Y:S02]  /*1bb50*/  IMAD.MOV.U32 R3, RZ, RZ, R14 ;  /* 0x000000ffff037224 */ /* 0x000fe400078e000e */
.L_x_16989:
[----:B------:R-:W-:Y:S05]  /*1bb60*/  BSYNC B2 ;  /* 0x0000000000027941 */ /* 0x000fea0003800000 */
.L_x_16987:
        /* <DEDUP_REMOVED lines=16> */
.L_x_16993:
[----:B------:R-:W-:Y:S05]  /*1bc70*/  BSYNC B3 ;  /* 0x0000000000037941 */ /* 0x000fea0003800000 */
.L_x_16992:
        /* <DEDUP_REMOVED lines=42> */
.L_x_16991:
[----:B------:R-:W-:Y:S05]  /*1bf20*/  BSYNC B2 ;  /* 0x0000000000027941 */ /* 0x000fea0003800000 */
.L_x_16990:
        /* <DEDUP_REMOVED lines=9> */
.L_x_16986:
        /* <DEDUP_REMOVED lines=12> */
.L_x_16995:
[----:B------:R-:W-:Y:S02]  /*1c080*/  IMAD.MOV.U32 R13, RZ, RZ, R14 ;  /* 0x000000ffff0d7224 */ /* 0x000fe400078e000e */
.L_x_16996:
[----:B------:R-:W-:Y:S05]  /*1c090*/  BSYNC B2 ;  /* 0x0000000000027941 */ /* 0x000fea0003800000 */
.L_x_16994:
        /* <DEDUP_REMOVED lines=16> */
.L_x_17000:
[----:B------:R-:W-:Y:S05]  /*1c1a0*/  BSYNC B3 ;  /* 0x0000000000037941 */ /* 0x000fea0003800000 */
.L_x_16999:
        /* <DEDUP_REMOVED lines=43> */
.L_x_16998:
[----:B------:R-:W-:Y:S05]  /*1c460*/  BSYNC B2 ;  /* 0x0000000000027941 */ /* 0x000fea0003800000 */
.L_x_16997:
        /* <DEDUP_REMOVED lines=12> */
.L_x_17001:
        /* <DEDUP_REMOVED lines=12> */
.L_x_17004:
[----:B------:R-:W-:Y:S02]  /*1c5f0*/  IMAD.MOV.U32 R2, RZ, RZ, R14 ;  /* 0x000000ffff027224 */ /* 0x000fe400078e000e */
.L_x_17005:
[----:B------:R-:W-:Y:S05]  /*1c600*/  BSYNC B2 ;  /* 0x0000000000027941 */ /* 0x000fea0003800000 */
.L_x_17003:
        /* <DEDUP_REMOVED lines=16> */
.L_x_17009:
[----:B------:R-:W-:Y:S05]  /*1c710*/  BSYNC B3 ;  /* 0x0000000000037941 */ /* 0x000fea0003800000 */
.L_x_17008:
        /* <DEDUP_REMOVED lines=42> */
.L_x_17007:
[----:B------:R-:W-:Y:S05]  /*1c9c0*/  BSYNC B2 ;  /* 0x0000000000027941 */ /* 0x000fea0003800000 */
.L_x_17006:
        /* <DEDUP_REMOVED lines=9> */
.L_x_17002:
        /* <DEDUP_REMOVED lines=12> */
.L_x_17011:
[----:B------:R-:W-:Y:S02]  /*1cb20*/  IMAD.MOV.U32 R13, RZ, RZ, R14 ;  /* 0x000000ffff0d7224 */ /* 0x000fe400078e000e */
.L_x_17012:
[----:B------:R-:W-:Y:S05]  /*1cb30*/  BSYNC B2 ;  /* 0x0000000000027941 */ /* 0x000fea0003800000 */
.L_x_17010:
        /* <DEDUP_REMOVED lines=16> */
.L_x_17016:
[----:B------:R-:W-:Y:S05]  /*1cc40*/  BSYNC B3 ;  /* 0x0000000000037941 */ /* 0x000fea0003800000 */
.L_x_17015:
        /* <DEDUP_REMOVED lines=43> */
.L_x_17014:
[----:B------:R-:W-:Y:S05]  /*1cf00*/  BSYNC B2 ;  /* 0x0000000000027941 */ /* 0x000fea0003800000 */
.L_x_17013:
        /* <DEDUP_REMOVED lines=12> */
.L_x_17017:
        /* <DEDUP_REMOVED lines=12> */
.L_x_17020:
[----:B------:R-:W-:Y:S02]  /*1d090*/  IMAD.MOV.U32 R0, RZ, RZ, R14 ;  /* 0x000000ffff007224 */ /* 0x000fe400078e000e */
.L_x_17021:
[----:B------:R-:W-:Y:S05]  /*1d0a0*/  BSYNC B2 ;  /* 0x0000000000027941 */ /* 0x000fea0003800000 */
.L_x_17019:
        /* <DEDUP_REMOVED lines=16> */
.L_x_17025:
[----:B------:R-:W-:Y:S05]  /*1d1b0*/  BSYNC B3 ;  /* 0x0000000000037941 */ /* 0x000fea0003800000 */
.L_x_17024:
        /* <DEDUP_REMOVED lines=42> */
.L_x_17023:
[----:B------:R-:W-:Y:S05]  /*1d460*/  BSYNC B2 ;  /* 0x0000000000027941 */ /* 0x000fea0003800000 */
.L_x_17022:
        /* <DEDUP_REMOVED lines=9> */
.L_x_17018:
        /* <DEDUP_REMOVED lines=51> */
.L_x_17026:
[----:B------:R-:W-:Y:S02]  /*1d830*/  IADD3 R192, R192, 0x20, RZ ;  /* 0x00000020c0c07810 */ /* 0x000fe40007ffe0ff */
.L_x_16897:
[----:B------:R-:W-:Y:S05]  /*1d840*/  BSYNC B1 ;  /* 0x0000000000017941 */ /* 0x000fea0003800000 */
.L_x_16896:
        /* <DEDUP_REMOVED lines=31> */
.L_x_17030:
[----:B--2---:R-:W-:Y:S02]  /*1da40*/  IMAD.MOV.U32 R186, RZ, RZ, R14 ;  /* 0x000000ffffba7224 */ /* 0x004fe400078e000e */
.L_x_17031:
[----:B------:R-:W-:Y:S05]  /*1da50*/  BSYNC B2 ;  /* 0x0000000000027941 */ /* 0x000fea0003800000 */
.L_x_17029:
        /* <DEDUP_REMOVED lines=16> */
.L_x_17035:
[----:B------:R-:W-:Y:S05]  /*1db60*/  BSYNC B3 ;  /* 0x0000000000037941 */ /* 0x000fea0003800000 */
.L_x_17034:
        /* <DEDUP_REMOVED lines=42> */
.L_x_17033:
[----:B------:R-:W-:Y:S05]  /*1de10*/  BSYNC B2 ;  /* 0x0000000000027941 */ /* 0x000fea0003800000 */
.L_x_17032:
        /* <DEDUP_REMOVED lines=17> */
.L_x_17036:
        /* <DEDUP_REMOVED lines=12> */
.L_x_17039:
[----:B------:R-:W-:Y:S02]  /*1dff0*/  IMAD.MOV.U32 R8, RZ, RZ, R14 ;  /* 0x000000ffff087224 */ /* 0x000fe400078e000e */
.L_x_17040:
[----:B------:R-:W-:Y:S05]  /*1e000*/  BSYNC B2 ;  /* 0x0000000000027941 */ /* 0x000fea0003800000 */
.L_x_17038:
        /* <DEDUP_REMOVED lines=16> */
.L_x_17044:
[----:B------:R-:W-:Y:S05]  /*1e110*/  BSYNC B3 ;  /* 0x0000000000037941 */ /* 0x000fea0003800000 */
.L_x_17043:
        /* <DEDUP_REMOVED lines=42> */
.L_x_17042:
[----:B------:R-:W-:Y:S05]  /*1e3c0*/  BSYNC B2 ;  /* 0x0000000000027941 */ /* 0x000fea0003800000 */
.L_x_17041:
        /* <DEDUP_REMOVED lines=9> */
.L_x_17037:
        /* <DEDUP_REMOVED lines=12> */
.L_x_17046:
[----:B------:R-:W-:Y:S02]  /*1e520*/  IMAD.MOV.U32 R13, RZ, RZ, R14 ;  /* 0x000000ffff0d7224 */ /* 0x000fe400078e000e */
.L_x_17047:
[----:B------:R-:W-:Y:S05]  /*1e530*/  BSYNC B2 ;  /* 0x0000000000027941 */ /* 0x000fea0003800000 */
.L_x_17045:
        /* <DEDUP_REMOVED lines=16> */
.L_x_17051:
[----:B------:R-:W-:Y:S05]  /*1e640*/  BSYNC B3 ;  /* 0x0000000000037941 */ /* 0x000fea0003800000 */
.L_x_17050:
        /* <DEDUP_REMOVED lines=43> */
.L_x_17049:
[----:B------:R-:W-:Y:S05]  /*1e900*/  BSYNC B2 ;  /* 0x0000000000027941 */ /* 0x000fea0003800000 */
.L_x_17048:
        /* <DEDUP_REMOVED lines=14> */
.L_x_17052:
        /* <DEDUP_REMOVED lines=12> */
.L_x_17055:
[----:B------:R-:W-:Y:S02]  /*1eab0*/  IMAD.MOV.U32 R7, RZ, RZ, R14 ;  /* 0x000000ffff077224 */ /* 0x000fe400078e000e */
.L_x_17056:
[----:B------:R-:W-:Y:S05]  /*1eac0*/  BSYNC B2 ;  /* 0x0000000000027941 */ /* 0x000fea0003800000 */
.L_x_17054:
        /* <DEDUP_REMOVED lines=16> */
.L_x_17060:
[----:B------:R-:W-:Y:S05]  /*1ebd0*/  BSYNC B3 ;  /* 0x0000000000037941 */ /* 0x000fea0003800000 */
.L_x_17059:
        /* <DEDUP_REMOVED lines=42> */
.L_x_17058:
[----:B------:R-:W-:Y:S05]  /*1ee80*/  BSYNC B2 ;  /* 0x0000000000027941 */ /* 0x000fea0003800000 */
.L_x_17057:
        /* <DEDUP_REMOVED lines=9> */
.L_x_17053:
        /* <DEDUP_REMOVED lines=12> */
.L_x_17062:
[----:B------:R-:W-:Y:S02]  /*1efe0*/  IMAD.MOV.U32 R13, RZ, RZ, R14 ;  /* 0x000000ffff0d7224 */ /* 0x000fe400078e000e */
.L_x_17063:
[----:B------:R-:W-:Y:S05]  /*1eff0*/  BSYNC B2 ;  /* 0x0000000000027941 */ /* 0x000fea0003800000 */
.L_x_17061:
        /* <DEDUP_REMOVED lines=16> */
.L_x_17067:
[----:B------:R-:W-:Y:S05]  /*1f100*/  BSYNC B3 ;  /* 0x0000000000037941 */ /* 0x000fea0003800000 */
.L_x_17066:
        /* <DEDUP_REMOVED lines=43> */
.L_x_17065:
[----:B------:R-:W-:Y:S05]  /*1f3c0*/  BSYNC B2 ;  /* 0x0000000000027941 */ /* 0x000fea0003800000 */
.L_x_17064:
        /* <DEDUP_REMOVED lines=14> */
.L_x_17068:
        /* <DEDUP_REMOVED lines=12> */
.L_x_17071:
[----:B------:R-:W-:Y:S02]  /*1f570*/  IMAD.MOV.U32 R6, RZ, RZ, R14 ;  /* 0x000000ffff067224 */ /* 0x000fe400078e000e */
.L_x_17072:
[----:B------:R-:W-:Y:S05]  /*1f580*/  BSYNC B2 ;  /* 0x0000000000027941 */ /* 0x000fea0003800000 */
.L_x_17070:
        /* <DEDUP_REMOVED lines=16> */
.L_x_17076:
[----:B------:R-:W-:Y:S05]  /*1f690*/  BSYNC B3 ;  /* 0x0000000000037941 */ /* 0x000fea0003800000 */
.L_x_17075:
        /* <DEDUP_REMOVED lines=42> */
.L_x_17074:
[----:B------:R-:W-:Y:S05]  /*1f940*/  BSYNC B2 ;  /* 0x0000000000027941 */ /* 0x000fea0003800000 */
.L_x_17073:
        /* <DEDUP_REMOVED lines=9> */
.L_x_17069:
        /* <DEDUP_REMOVED lines=12> */
.L_x_17078:
[----:B------:R-:W-:Y:S02]  /*1faa0*/  IMAD.MOV.U32 R13, RZ, RZ, R14 ;  /* 0x000000ffff0d7224 */ /* 0x000fe400078e000e */
.L_x_17079:
[----:B------:R-:W-:Y:S05]  /*1fab0*/  BSYNC B2 ;  /* 0x0000000000027941 */ /* 0x000fea0003800000 */
.L_x_17077:
        /* <DEDUP_REMOVED lines=16> */
.L_x_17083:
[----:B------:R-:W-:Y:S05]  /*1fbc0*/  BSYNC B3 ;  /* 0x0000000000037941 */ /* 0x000fea0003800000 */
.L_x_17082:
        /* <DEDUP_REMOVED lines=43> */
.L_x_17081:
[----:B------:R-:W-:Y:S05]  /*1fe80*/  BSYNC B2 ;  /* 0x0000000000027941 */ /* 0x000fea0003800000 */
.L_x_17080:
        /* <DEDUP_REMOVED lines=14> */
.L_x_17084:
        /* <DEDUP_REMOVED lines=12> */
.L_x_17087:
[----:B------:R-:W-:Y:S02]  /*20030*/  IMAD.MOV.U32 R5, RZ, RZ, R14 ;  /* 0x000000ffff057224 */ /* 0x000fe400078e000e */
.L_x_17088:
[----:B------:R-:W-:Y:S05]  /*20040*/  BSYNC B2 ;  /* 0x0000000000027941 */ /* 0x000fea0003800000 */
.L_x_17086:
        /* <DEDUP_REMOVED lines=16> */
.L_x_17092:
[----:B------:R-:W-:Y:S05]  /*20150*/  BSYNC B3 ;  /* 0x0000000000037941 */ /* 0x000fea0003800000 */
.L_x_17091:
        /* <DEDUP_REMOVED lines=42> */
.L_x_17090:
[----:B------:R-:W-:Y:S05]  /*20400*/  BSYNC B2 ;  /* 0x0000000000027941 */ /* 0x000fea0003800000 */
.L_x_17089:
        /* <DEDUP_REMOVED lines=9> */
.L_x_17085:
        /* <DEDUP_REMOVED lines=12> */
.L_x_17094:
[----:B------:R-:W-:Y:S02]  /*20560*/  IMAD.MOV.U32 R13, RZ, RZ, R14 ;  /* 0x000000ffff0d7224 */ /* 0x000fe400078e000e */
.L_x_17095:
[----:B------:R-:W-:Y:S05]  /*20570*/  BSYNC B2 ;  /* 0x0000000000027941 */ /* 0x000fea0003800000 */
.L_x_17093:
        /* <DEDUP_REMOVED lines=16> */
.L_x_17099:
[----:B------:R-:W-:Y:S05]  /*20680*/  BSYNC B3 ;  /* 0x0000000000037941 */ /* 0x000fea0003800000 */
.L_x_17098:
        /* <DEDUP_REMOVED lines=43> */
.L_x_17097:
[----:B------:R-:W-:Y:S05]  /*20940*/  BSYNC B2 ;  /* 0x0000000000027941 */ /* 0x000fea0003800000 */
.L_x_17096:
        /* <DEDUP_REMOVED lines=12> */
.L_x_17100:
        /* <DEDUP_REMOVED lines=12> */
.L_x_17103:
[----:B------:R-:W-:Y:S02]  /*20ad0*/  IMAD.MOV.U32 R4, RZ, RZ, R14 ;  /* 0x000000ffff047224 */ /* 0x000fe400078e000e */
.L_x_17104:
[----:B------:R-:W-:Y:S05]  /*20ae0*/  BSYNC B2 ;  /* 0x0000000000027941 */ /* 0x000fea0003800000 */
.L_x_17102:
        /* <DEDUP_REMOVED lines=16> */
.L_x_17108:
[----:B------:R-:W-:Y:S05]  /*20bf0*/  BSYNC B3 ;  /* 0x0000000000037941 */ /* 0x000fea0003800000 */
.L_x_17107:
        /* <DEDUP_REMOVED lines=42> */
.L_x_17106:
[----:B------:R-:W-:Y:S05]  /*20ea0*/  BSYNC B2 ;  /* 0x0000000000027941 */ /* 0x000fea0003800000 */
.L_x_17105:
        /* <DEDUP_REMOVED lines=9> */
.L_x_17101:
        /* <DEDUP_REMOVED lines=12> */
.L_x_17110:
[----:B------:R-:W-:Y:S02]  /*21000*/  IMAD.MOV.U32 R13, RZ, RZ, R14 ;  /* 0x000000ffff0d7224 */ /* 0x000fe400078e000e */
.L_x_17111:
[----:B------:R-:W-:Y:S05]  /*21010*/  BSYNC B2 ;  /* 0x0000000000027941 */ /* 0x000fea0003800000 */
.L_x_17109:
        /* <DEDUP_REMOVED lines=16> */
.L_x_17115:
[----:B------:R-:W-:Y:S05]  /*21120*/  BSYNC B3 ;  /* 0x0000000000037941 */ /* 0x000fea0003800000 */
.L_x_17114:
        /* <DEDUP_REMOVED lines=43> */
.L_x_17113:
[----:B------:R-:W-:Y:S05]  /*213e0*/  BSYNC B2 ;  /* 0x0000000000027941 */ /* 0x000fea0003800000 */
.L_x_17112:
        /* <DEDUP_REMOVED lines=12> */
.L_x_17116:
        /* <DEDUP_REMOVED lines=12> */
.L_x_17119:
[----:B------:R-:W-:Y:S02]  /*21570*/  IMAD.MOV.U32 R3, RZ, RZ, R14 ;  /* 0x000000ffff037224 */ /* 0x000fe400078e000e */
.L_x_17120:
[----:B------:R-:W-:Y:S05]  /*21580*/  BSYNC B2 ;  /* 0x0000000000027941 */ /* 0x000fea0003800000 */
.L_x_17118:
        /* <DEDUP_REMOVED lines=16> */
.L_x_17124:
[----:B------:R-:W-:Y:S05]  /*21690*/  BSYNC B3 ;  /* 0x0000000000037941 */ /* 0x000fea0003800000 */
.L_x_17123:
        /* <DEDUP_REMOVED lines=42> */
.L_x_17122:
[----:B------:R-:W-:Y:S05]  /*21940*/  BSYNC B2 ;  /* 0x0000000000027941 */ /* 0x000fea0003800000 */
.L_x_17121:
        /* <DEDUP_REMOVED lines=9> */
.L_x_17117:
        /* <DEDUP_REMOVED lines=12> */
.L_x_17126:
[----:B------:R-:W-:Y:S02]  /*21aa0*/  IMAD.MOV.U32 R13, RZ, RZ, R14 ;  /* 0x000000ffff0d7224 */ /* 0x000fe400078e000e */
.L_x_17127:
[----:B------:R-:W-:Y:S05]  /*21ab0*/  BSYNC B2 ;  /* 0x0000000000027941 */ /* 0x000fea0003800000 */
.L_x_17125:
        /* <DEDUP_REMOVED lines=16> */
.L_x_17131:
[----:B------:R-:W-:Y:S05]  /*21bc0*/  BSYNC B3 ;  /* 0x0000000000037941 */ /* 0x000fea0003800000 */
.L_x_17130:
        /* <DEDUP_REMOVED lines=43> */
.L_x_17129:
[----:B------:R-:W-:Y:S05]  /*21e80*/  BSYNC B2 ;  /* 0x0000000000027941 */ /* 0x000fea0003800000 */
.L_x_17128:
        /* <DEDUP_REMOVED lines=12> */
.L_x_17132:
        /* <DEDUP_REMOVED lines=12> */
.L_x_17135:
[----:B------:R-:W-:Y:S02]  /*22010*/  IMAD.MOV.U32 R2, RZ, RZ, R14 ;  /* 0x000000ffff027224 */ /* 0x000fe400078e000e */
.L_x_17136:
[----:B------:R-:W-:Y:S05]  /*22020*/  BSYNC B2 ;  /* 0x0000000000027941 */ /* 0x000fea0003800000 */
.L_x_17134:
        /* <DEDUP_REMOVED lines=16> */
.L_x_17140:
[----:B------:R-:W-:Y:S05]  /*22130*/  BSYNC B3 ;  /* 0x0000000000037941 */ /* 0x000fea0003800000 */
.L_x_17139:
        /* <DEDUP_REMOVED lines=42> */
.L_x_17138:
[----:B------:R-:W-:Y:S05]  /*223e0*/  BSYNC B2 ;  /* 0x0000000000027941 */ /* 0x000fea0003800000 */
.L_x_17137:
        /* <DEDUP_REMOVED lines=9> */
.L_x_17133:
        /* <DEDUP_REMOVED lines=12> */
.L_x_17142:
[----:B------:R-:W-:Y:S02]  /*22540*/  IMAD.MOV.U32 R13, RZ, RZ, R14 ;  /* 0x000000ffff0d7224 */ /* 0x000fe400078e000e */
.L_x_17143:
[----:B------:R-:W-:Y:S05]  /*22550*/  BSYNC B2 ;  /* 0x0000000000027941 */ /* 0x000fea0003800000 */
.L_x_17141:
        /* <DEDUP_REMOVED lines=16> */
.L_x_17147:
[----:B------:R-:W-:Y:S05]  /*22660*/  BSYNC B3 ;  /* 0x0000000000037941 */ /* 0x000fea0003800000 */
.L_x_17146:
        /* <DEDUP_REMOVED lines=43> */
.L_x_17145:
[----:B------:R-:W-:Y:S05]  /*22920*/  BSYNC B2 ;  /* 0x0000000000027941 */ /* 0x000fea0003800000 */
.L_x_17144:
        /* <DEDUP_REMOVED lines=12> */
.L_x_17148:
        /* <DEDUP_REMOVED lines=12> */
.L_x_17151:
[----:B------:R-:W-:Y:S02]  /*22ab0*/  IMAD.MOV.U32 R0, RZ, RZ, R14 ;  /* 0x000000ffff007224 */ /* 0x000fe400078e000e */
.L_x_17152:
[----:B------:R-:W-:Y:S05]  /*22ac0*/  BSYNC B2 ;  /* 0x0000000000027941 */ /* 0x000fea0003800000 */
.L_x_17150:
        /* <DEDUP_REMOVED lines=16> */
.L_x_17156:
[----:B------:R-:W-:Y:S05]  /*22bd0*/  BSYNC B3 ;  /* 0x0000000000037941 */ /* 0x000fea0003800000 */
.L_x_17155:
        /* <DEDUP_REMOVED lines=42> */
.L_x_17154:
[----:B------:R-:W-:Y:S05]  /*22e80*/  BSYNC B2 ;  /* 0x0000000000027941 */ /* 0x000fea0003800000 */
.L_x_17153:
        /* <DEDUP_REMOVED lines=9> */
.L_x_17149:
[----:B------:R-:W-:Y:S02]  /*22f20*/  SEL R194, RZ, 0x10000, P4 ;  /* 0x00010000ffc27807 */ /* 0x000fe40002000000 */
        /* <DEDUP_REMOVED lines=17> */
[----:B------:R-:W-:Y:S01]  /*23040*/  LOP3.LUT R195, R195, R215, R213, 0xfe, !PT ;  /* 0x000000d7c3c37212 */ /* 0x000fe200078efed5 */
[C---:B------:R-:W-:Y:S01]  /*23050*/  IMAD.SHL.U32 R215, R192.reuse, 0x8, RZ ;  /* 0x00000008c0d77824 */ /* 0x040fe200078e00ff */
[C---:B------:R-:W-:Y:S02]  /*23060*/  LEA R212, P0, R192.reuse, c[0x0][0x188], 0x5 ;  /* 0x00006200c0d47a11 */ /* 0x040fe400078028ff */
[----:B------:R-:W-:Y:S02]  /*23070*/  SEL R194, RZ, 0x1, P6 ;  /* 0x00000001ffc27807 */ /* 0x000fe40003000000 */
[----:B------:R-:W-:Y:S02]  /*23080*/  LEA.HI.X R213, R192, c[0x0][0x18c], RZ, 0x5, P0 ;  /* 0x00006300c0d57a11 */ /* 0x000fe400000f2cff */
[----:B------:R-:W-:-:S02]  /*23090*/  SHF.R.U32.HI R214, RZ, 0x1d, R192 ;  /* 0x0000001dffd67819 */ /* 0x000fc400000116c0 */
[----:B------:R-:W-:Y:S01]  /*230a0*/  IADD3 R192, P0, R215, c[0x0][0x190], RZ ;  /* 0x00006400d7c07a10 */ /* 0x000fe20007f1e0ff */
[----:B------:R0:W-:Y:S01]  /*230b0*/  STG.E.128 [R212.64], R184 ;  /* 0x000000b8d4007986 */ /* 0x0001e2000c101d06 */
[----:B------:R-:W-:Y:S02]  /*230c0*/  LOP3.LUT R194, R193, R194, RZ, 0xfc, !PT ;  /* 0x000000c2c1c27212 */ /* 0x000fe400078efcff */
[----:B------:R-:W-:Y:S01]  /*230d0*/  IADD3.X R193, R214, c[0x0][0x194], RZ, P0, !PT ;  /* 0x00006500d6c17a10 */ /* 0x000fe200007fe4ff */
[----:B------:R0:W-:Y:S04]  /*230e0*/  STG.E.128 [R212.64+0x10], R188 ;  /* 0x000010bcd4007986 */ /* 0x0001e8000c101d06 */
[----:B------:R0:W-:Y:S01]  /*230f0*/  STG.E.64 [R192.64], R194 ;  /* 0x000000c2c0007986 */ /* 0x0001e2000c101b06 */
[----:B------:R-:W-:Y:S05]  /*23100*/  @!P1 BRA `(.L_x_17028) ;  /* 0x0000014000009947 */ /* 0x000fea0003800000 */
[----:B0-----:R-:W-:Y:S01]  /*23110*/  IMAD.U32 R192, R2, 0x10000, RZ ;  /* 0x0001000002c07824 */ /* 0x001fe200078e00ff */
[----:B------:R-:W-:-:S02]  /*23120*/  LOP3.LUT R193, R0, 0xffff, RZ, 0xc0, !PT ;  /* 0x0000ffff00c17812 */ /* 0x000fc400078ec0ff */
[----:B------:R-:W-:Y:S02]  /*23130*/  LOP3.LUT R194, R6, 0xff, RZ, 0xc0, !PT ;  /* 0x000000ff06c27812 */ /* 0x000fe400078ec0ff */
[----:B------:R-:W-:Y:S02]  /*23140*/  LOP3.LUT R192, R192, 0xff0000, RZ, 0xc0, !PT ;  /* 0x00ff0000c0c07812 */ /* 0x000fe400078ec0ff */
[----:B------:R-:W-:Y:S01]  /*23150*/  LOP3.LUT R212, R7, 0xff, RZ, 0xc0, !PT ;  /* 0x000000ff07d47812 */ /* 0x000fe200078ec0ff */
[----:B------:R-:W-:Y:S01]  /*23160*/  IMAD.WIDE.U32 R194, R194, 0x10000, RZ ;  /* 0x00010000c2c27825 */ /* 0x000fe200078e00ff */
[----:B------:R-:W-:Y:S02]  /*23170*/  PRMT R193, R192, 0x4210, R193 ;  /* 0x00004210c0c17816 */ /* 0x000fe400000000c1 */
        /* <DEDUP_REMOVED lines=13> */
.L_x_17028:
[----:B------:R-:W-:Y:S05]  /*23250*/  BSYNC B1 ;  /* 0x0000000000017941 */ /* 0x000fea0003800000 */
.L_x_17027:
        /* <DEDUP_REMOVED lines=58> */
.L_x_17173:
        /* <DEDUP_REMOVED lines=118> */
.L_x_17174:
[----:B------:R-:W-:Y:S01]  /*23d60*/  @!P0 IMAD.MOV.U32 R192, RZ, RZ, 0x4 ;  /* 0x00000004ffc08424 */ /* 0x000fe200078e00ff */
[----:B------:R-:W-:Y:S01]  /*23d70*/  ISETP.NE.AND P1, PT, RZ, UR8, PT ;  /* 0x00000008ff007c0c */ /* 0x000fe2000bf25270 */
[----:B-1----:R-:W-:Y:S01]  /*23d80*/  FADD.FTZ R194, R194, R212 ;  /* 0x000000d4c2c27221 */ /* 0x002fe20000010000 */
[----:B------:R-:W-:Y:S01]  /*23d90*/  LOP3.LUT P2, RZ, R16, 0x20, RZ, 0xc0, !PT ;  /* 0x0000002010ff7812 */ /* 0x000fe2000784c0ff */
[----:B------:R-:W-:Y:S01]  /*23da0*/  @!P0 IMAD.WIDE R192, R232, R192, c[0x0][0x1a0] ;  /* 0x00006800e8c08625 */ /* 0x000fe200078e02c0 */
[----:B------:R-:W-:Y:S01]  /*23db0*/  BSSY B1, `(.L_x_17159) ;  /* 0x000004b000017945 */ /* 0x000fe20003800000 */
[----:B0-----:R-:W-:-:S03]  /*23dc0*/  FSEL R212, R195, RZ, !P1 ;  /* 0x000000ffc3d47208 */ /* 0x001fc60004800000 */
[----:B------:R0:W-:Y:S02]  /*23dd0*/  @!P0 STG.E [R192.64], R195 ;  /* 0x000000c3c0008986 */ /* 0x0001e4000c101906 */
[----:B0-----:R-:W-:-:S04]  /*23de0*/  IMAD.MOV.U32 R192, RZ, RZ, c[0x0][0x1e0] ;  /* 0x00007800ffc07624 */ /* 0x001fc800078e00ff */
[----:B------:R-:W-:Y:S02]  /*23df0*/  FFMA.FTZ R194, R194, R192, c[0x0][0x228] ;  /* 0x00008a00c2c27623 */ /* 0x000fe400000100c0 */
[----:B------:R-:W-:-:S05]  /*23e00*/  FMUL.FTZ R192, R195, R195 ;  /* 0x000000c3c3c07220 */ /* 0x000fca0000410000 */
        /* <DEDUP_REMOVED lines=11> */
[----:B------:R-:W4:Y:S01]  /*23ec0*/  LDL R248, [R1+0x84] ;  /* 0x0000840001f87983 */ /* 0x000f220000100800 */
[----:B0-----:R-:W-:-:S02]  /*23ed0*/  FADD.FTZ R192, R144, -R212 ;  /* 0x800000d490c07221 */ /* 0x001fc40000010000 */
[--C-:B------:R-:W-:Y:S01]  /*23ee0*/  FADD.FTZ R193, R146, -R212.reuse ;  /* 0x800000d492c17221 */ /* 0x100fe20000010000 */
[----:B------:R-:W4:Y:S01]  /*23ef0*/  LDL R249, [R1+0x80] ;  /* 0x0000800001f97983 */ /* 0x000f220000100800 */
[----:B------:R-:W-:Y:S02]  /*23f00*/  FMUL.FTZ R234, R213, R192 ;  /* 0x000000c0d5ea7220 */ /* 0x000fe40000410000 */
[--C-:B------:R-:W-:Y:S01]  /*23f10*/  FADD.FTZ R192, R147, -R212.reuse ;  /* 0x800000d493c07221 */ /* 0x100fe20000010000 */
[----:B------:R-:W4:Y:S01]  /*23f20*/  LDL R250, [R1+0x8c] ;  /* 0x00008c0001fa7983 */ /* 0x000f220000100800 */
[----:B------:R-:W-:Y:S02]  /*23f30*/  FADD.FTZ R194, R145, -R212 ;  /* 0x800000d491c27221 */ /* 0x000fe40000010000 */
[C---:B------:R-:W-:Y:S01]  /*23f40*/  FMUL.FTZ R244, R213.reuse, R193 ;  /* 0x000000c1d5f47220 */ /* 0x040fe20000410000 */
[----:B------:R-:W4:Y:S01]  /*23f50*/  LDL R252, [R1+0x7c] ;  /* 0x00007c0001fc7983 */ /* 0x000f220000100800 */
[----:B------:R-:W-:-:S02]  /*23f60*/  FMUL.FTZ R245, R213, R192 ;  /* 0x000000c0d5f57220 */ /* 0x000fc40000410000 */
[----:B------:R-:W-:Y:S01]  /*23f70*/  FMUL.FTZ R235, R213, R194 ;  /* 0x000000c2d5eb7220 */ /* 0x000fe20000410000 */
[----:B------:R-:W4:Y:S01]  /*23f80*/  LDL R251, [R1+0x74] ;  /* 0x0000740001fb7983 */ /* 0x000f220000100800 */
[----:B--2--5:R-:W-:Y:S02]  /*23f90*/  FFMA.FTZ R193, R215, R244, R22 ;  /* 0x000000f4d7c17223 */ /* 0x024fe40000010016 */
[----:B---3--:R-:W-:Y:S02]  /*23fa0*/  FFMA.FTZ R194, R214, R245, R23 ;  /* 0x000000f5d6c27223 */ /* 0x008fe40000010017 */
[----:B----4-:R-:W-:-:S03]  /*23fb0*/  FFMA.FTZ R192, R247, R234, R20 ;  /* 0x000000eaf7c07223 */ /* 0x010fc60000010014 */
[----:B------:R-:W-:Y:S01]  /*23fc0*/  F2FP.BF16.PACK_AB R193, R194, R193 ;  /* 0x000000c1c2c1723e */ /* 0x000fe200000010ff */
[----:B------:R-:W-:Y:S02]  /*23fd0*/  FFMA.FTZ R195, R246, R235, R21 ;  /* 0x000000ebf6c37223 */ /* 0x000fe40000010015 */
[----:B------:R-:W-:-:S03]  /*23fe0*/  FADD.FTZ R194, R149, -R212 ;  /* 0x800000d495c27221 */ /* 0x000fc60000010000 */
[----:B------:R-:W-:Y:S01]  /*23ff0*/  F2FP.BF16.PACK_AB R192, R195, R192 ;  /* 0x000000c0c3c0723e */ /* 0x000fe200000010ff */
[--C-:B------:R-:W-:Y:S02]  /*24000*/  FADD.FTZ R195, R148, -R212.reuse ;  /* 0x800000d494c37221 */ /* 0x100fe40000010000 */
[C---:B------:R-:W-:Y:S02]  /*24010*/  FMUL.FTZ R247, R213.reuse, R194 ;  /* 0x000000c2d5f77220 */ /* 0x040fe40000410000 */
[----:B------:R-:W-:Y:S02]  /*24020*/  FADD.FTZ R215, R150, -R212 ;  /* 0x800000d496d77221 */ /* 0x000fe40000010000 */
[C---:B------:R-:W-:Y:S02]  /*24030*/  FMUL.FTZ R246, R213.reuse, R195 ;  /* 0x000000c3d5f67220 */ /* 0x040fe40000410000 */
[----:B------:R-:W-:Y:S02]  /*24040*/  FFMA.FTZ R195, R248, R247, R25 ;  /* 0x000000f7f8c37223 */ /* 0x000fe40000010019 */
[----:B------:R-:W-:-:S02]  /*24050*/  FMUL.FTZ R248, R213, R215 ;  /* 0x000000d7d5f87220 */ /* 0x000fc40000410000 */
[----:B------:R-:W2:Y:S01]  /*24060*/  LDL R215, [R1+0x88] ;  /* 0x0000880001d77983 */ /* 0x000ea20000100800 */
[----:B------:R-:W-:Y:S02]  /*24070*/  FADD.FTZ R214, R151, -R212 ;  /* 0x800000d497d67221 */ /* 0x000fe40000010000 */
[----:B------:R-:W-:Y:S02]  /*24080*/  FFMA.FTZ R194, R249, R246, R24 ;  /* 0x000000f6f9c27223 */ /* 0x000fe40000010018 */
[----:B------:R-:W-:-:S03]  /*24090*/  FMUL.FTZ R249, R213, R214 ;  /* 0x000000d6d5f97220 */ /* 0x000fc60000410000 */
[----:B------:R-:W-:Y:S01]  /*240a0*/  F2FP.BF16.PACK_AB R194, R195, R194 ;  /* 0x000000c2c3c2723e */ /* 0x000fe200000010ff */
[----:B------:R-:W-:Y:S02]  /*240b0*/  FFMA.FTZ R214, R250, R249, R27 ;  /* 0x000000f9fad67223 */ /* 0x000fe4000001001b */
[----:B------:R-:W-:Y:S02]  /*240c0*/  IMAD.MOV.U32 R250, RZ, RZ, 0x10 ;  /* 0x00000010fffa7424 */ /* 0x000fe400078e00ff */
[----:B--2---:R-:W-:-:S05]  /*240d0*/  FFMA.FTZ R195, R215, R248, R26 ;  /* 0x000000f8d7c37223 */ /* 0x004fca000001001a */
        /* <DEDUP_REMOVED lines=24> */
.L_x_17160:
[----:B------:R-:W-:Y:S05]  /*24260*/  BSYNC B1 ;  /* 0x0000000000017941 */ /* 0x000fea0003800000 */
.L_x_17159:
[----:B------:R-:W-:Y:S01]  /*24270*/  LOP3.LUT P0, RZ, R16, 0x400, RZ, 0xc0, !PT ;  /* 0x0000040010ff7812 */ /* 0x000fe2000780c0ff */
[----:B------:R-:W-:-:S12]  /*24280*/  BSSY B1, `(.L_x_17161) ;  /* 0x0000038000017945 */ /* 0x000fd80003800000 */
[----:B------:R-:W-:Y:S05]  /*24290*/  @!P0 BRA `(.L_x_17162) ;  /* 0x0000036000008947 */ /* 0x000fea0003800000 */
[--C-:B0-----:R-:W-:Y:S01]  /*242a0*/  FADD.FTZ R192, R152, -R212.reuse ;  /* 0x800000d498c07221 */ /* 0x101fe20000010000 */
        /* <DEDUP_REMOVED lines=53> */
.L_x_17162:
[----:B------:R-:W-:Y:S05]  /*24600*/  BSYNC B1 ;  /* 0x0000000000017941 */ /* 0x000fea0003800000 */
.L_x_17161:
        /* <DEDUP_REMOVED lines=57> */
.L_x_17164:
[----:B------:R-:W-:Y:S05]  /*249a0*/  BSYNC B1 ;  /* 0x0000000000017941 */ /* 0x000fea0003800000 */
.L_x_17163:
        /* <DEDUP_REMOVED lines=40> */
[----:B------:R-:W2:Y:S04]  /*24c30*/  LDL R214, [R1] ;  /* 0x0000000001d67983 */ /* 0x000ea80000100800 */
        /* <DEDUP_REMOVED lines=16> */
.L_x_17166:
[----:B------:R-:W-:Y:S05]  /*24d40*/  BSYNC B1 ;  /* 0x0000000000017941 */ /* 0x000fea0003800000 */
.L_x_17165:
[----:B------:R-:W-:Y:S01]  /*24d50*/  LOP3.LUT P0, RZ, R16, 0x80, RZ, 0xc0, !PT ;  /* 0x0000008010ff7812 */ /* 0x000fe2000780c0ff */
        /* <DEDUP_REMOVED lines=48> */
.L_x_17168:
[----:B------:R-:W-:Y:S05]  /*25060*/  BSYNC B1 ;  /* 0x0000000000017941 */ /* 0x000fea0003800000 */
.L_x_17167:
[----:B------:R-:W-:Y:S01]  /*25070*/  LOP3.LUT P0, RZ, R16, 0x40, RZ, 0xc0, !PT ;  /* 0x0000004010ff7812 */ /* 0x000fe2000780c0ff */
[----:B------:R-:W-:-:S12]  /*25080*/  BSSY B1, `(.L_x_17169) ;  /* 0x000002f000017945 */ /* 0x000fd80003800000 */
[----:B------:R-:W-:Y:S05]  /*25090*/  @!P0 BRA `(.L_x_17170) ;  /* 0x000002d000008947 */ /* 0x000fea0003800000 */
[--C-:B------:R-:W-:Y:S02]  /*250a0*/  FADD.FTZ R234, R184, -R212.reuse ;  /* 0x800000d4b8ea7221 */ /* 0x100fe40000010000 */
        /* <DEDUP_REMOVED lines=27> */
[----:B------:R-:W-:Y:S02]  /*25260*/  FFMA.FTZ R195, R226, R246, R122 ;  /* 0x000000f6e2c37223 */ /* 0x000fe4000001007a */
[----:B------:R-:W-:-:S03]  /*25270*/  FFMA.FTZ R215, R221, R215, R125 ;  /* 0x000000d7ddd77223 */ /* 0x000fc6000001007d */
        /* <DEDUP_REMOVED lines=11> */
[----:B------:R-:W-:Y:S01]  /*25330*/  IMAD.WIDE.U32 R212, R9, R248, c[0x0][0x210] ;  /* 0x0000840009d47625 */ /* 0x000fe200078e00f8 */
[----:B------:R-:W-:Y:S02]  /*25340*/  F2FP.BF16.PACK_AB R192, R215, R192 ;  /* 0x000000c0d7c0723e */ /* 0x000fe400000010ff */
[----:B------:R-:W-:-:S05]  /*25350*/  F2FP.BF16.PACK_AB R193, R214, R193 ;  /* 0x000000c1d6c1723e */ /* 0x000fca00000010ff */
[----:B------:R0:W-:Y:S02]  /*25360*/  STG.E.128 [R212.64], R192 ;  /* 0x000000c0d4007986 */ /* 0x0001e4000c101d06 */
.L_x_17170:
[----:B------:R-:W-:Y:S05]  /*25370*/  BSYNC B1 ;  /* 0x0000000000017941 */ /* 0x000fea0003800000 */
.L_x_17169:
[----:B------:R-:W-:-:S04]  /*25380*/  IMAD.MOV.U32 R9, RZ, RZ, 0x4 ;  /* 0x00000004ff097424 */ /* 0x000fc800078e00ff */
[----:B------:R-:W-:-:S05]  /*25390*/  IMAD R232, R9, c[0x0][0x160], R232 ;  /* 0x0000580009e87a24 */ /* 0x000fca00078e02e8 */
[----:B------:R-:W-:-:S13]  /*253a0*/  ISETP.GE.AND P0, PT, R232, c[0x0][0x164], PT ;  /* 0x00005900e8007a0c */ /* 0x000fda0003f06270 */
[----:B0----5:R-:W-:Y:S01]  /*253b0*/  @P0 CALL.REL.NOINC `(.L_x_17171) ;  /* 0x0000001000000944 */ /* 0x021fe20003c00000 */
[----:B------:R-:W-:Y:S05]  /*253c0*/  BRA `(.L_x_17172) ;  /* 0xfffdc17000007947 */ /* 0x000fea000383ffff */
.L_x_17171:
[----:B------:R-:W-:Y:S05]  /*253d0*/  BSYNC B0 ;  /* 0x0000000000007941 */ /* 0x000fea0003800000 */
.L_x_16371:
[----:B------:R-:W-:Y:S05]  /*253e0*/  EXIT ;  /* 0x000000000000794d */ /* 0x000fea0003800000 */
.L_x_17157:
[----:B------:R-:W-:Y:S01]  /*253f0*/  IMAD.MOV.U32 R212, RZ, RZ, R195 ;  /* 0x000000ffffd47224 */ /* 0x000fe200078e00c3 */
[----:B------:R-:W-:Y:S01]  /*25400*/  MOV R192, 0x25450 ;  /* 0x0002545000c07802 */ /* 0x000fe20000000f00 */
[----:B------:R-:W-:Y:S02]  /*25410*/  IMAD.MOV.U32 R194, RZ, RZ, 0x1 ;  /* 0x00000001ffc27424 */ /* 0x000fe400078e00ff */
[----:B------:R-:W-:Y:S02]  /*25420*/  IMAD.MOV.U32 R213, RZ, RZ, 0x1f ;  /* 0x0000001fffd57424 */ /* 0x000fe400078e00ff */
[----:B------:R-:W-:Y:S02]  /*25430*/  IMAD.MOV.U32 R193, RZ, RZ, -0x1 ;  /* 0xffffffffffc17424 */ /* 0x000fe400078e00ff */
[----:B-----5:R-:W-:Y:S05]  /*25440*/  CALL.REL.NOINC `($__internal_36_$__cuda_sm70_shflsync_bfly_p) ;  /* 0x000009e000007944 */ /* 0x020fea0003c00000 */
[----:B-1----:R-:W-:Y:S05]  /*25450*/  BRA `(.L_x_17173) ;  /* 0xffffe1a000007947 */ /* 0x002fea000383ffff */
.L_x_17158:
[----:B------:R-:W-:Y:S01]  /*25460*/  IMAD.MOV.U32 R212, RZ, RZ, R195 ;  /* 0x000000ffffd47224 */ /* 0x000fe200078e00c3 */
[----:B------:R-:W-:Y:S01]  /*25470*/  MOV R192, 0x254c0 ;  /* 0x000254c000c07802 */ /* 0x000fe20000000f00 */
[----:B------:R-:W-:Y:S02]  /*25480*/  IMAD.MOV.U32 R194, RZ, RZ, 0x2 ;  /* 0x00000002ffc27424 */ /* 0x000fe400078e00ff */
[----:B------:R-:W-:-:S02]  /*25490*/  IMAD.MOV.U32 R213, RZ, RZ, 0x1f ;  /* 0x0000001fffd57424 */ /* 0x000fc400078e00ff */
[----:B------:R-:W-:Y:S02]  /*254a0*/  IMAD.MOV.U32 R193, RZ, RZ, -0x1 ;  /* 0xffffffffffc17424 */ /* 0x000fe400078e00ff */
[----:B-----5:R-:W-:Y:S05]  /*254b0*/  CALL.REL.NOINC `($__internal_36_$__cuda_sm70_shflsync_bfly_p) ;  /* 0x0000097000007944 */ /* 0x020fea0003c00000 */
[----:B-1----:R-:W-:Y:S01]  /*254c0*/  FADD.FTZ R195, R195, R194 ;  /* 0x000000c2c3c37221 */ /* 0x002fe20000010000 */
[----:B------:R-:W-:Y:S01]  /*254d0*/  MOV R192, 0x25530 ;  /* 0x0002553000c07802 */ /* 0x000fe20000000f00 */
[----:B------:R-:W-:Y:S02]  /*254e0*/  IMAD.MOV.U32 R194, RZ, RZ, 0x4 ;  /* 0x00000004ffc27424 */ /* 0x000fe400078e00ff */
[----:B------:R-:W-:Y:S02]  /*254f0*/  IMAD.MOV.U32 R213, RZ, RZ, 0x1f ;  /* 0x0000001fffd57424 */ /* 0x000fe400078e00ff */
[----:B------:R-:W-:Y:S02]  /*25500*/  IMAD.MOV.U32 R193, RZ, RZ, -0x1 ;  /* 0xffffffffffc17424 */ /* 0x000fe400078e00ff */
[----:B------:R-:W-:Y:S02]  /*25510*/  IMAD.MOV.U32 R212, RZ, RZ, R195 ;  /* 0x000000ffffd47224 */ /* 0x000fe400078e00c3 */
[----:B------:R-:W-:Y:S05]  /*25520*/  CALL.REL.NOINC `($__internal_36_$__cuda_sm70_shflsync_bfly_p) ;  /* 0x0000090000007944 */ /* 0x000fea0003c00000 */
[----:B-1----:R-:W-:Y:S01]  /*25530*/  FADD.FTZ R195, R195, R194 ;  /* 0x000000c2c3c37221 */ /* 0x002fe20000010000 */
[----:B------:R-:W-:Y:S01]  /*25540*/  MOV R192, 0x255a0 ;  /* 0x000255a000c07802 */ /* 0x000fe20000000f00 */
[----:B------:R-:W-:-:S02]  /*25550*/  IMAD.MOV.U32 R194, RZ, RZ, 0x8 ;  /* 0x00000008ffc27424 */ /* 0x000fc400078e00ff */
[----:B------:R-:W-:Y:S02]  /*25560*/  IMAD.MOV.U32 R213, RZ, RZ, 0x1f ;  /* 0x0000001fffd57424 */ /* 0x000fe400078e00ff */
[----:B------:R-:W-:Y:S02]  /*25570*/  IMAD.MOV.U32 R193, RZ, RZ, -0x1 ;  /* 0xffffffffffc17424 */ /* 0x000fe400078e00ff */
[----:B------:R-:W-:Y:S02]  /*25580*/  IMAD.MOV.U32 R212, RZ, RZ, R195 ;  /* 0x000000ffffd47224 */ /* 0x000fe400078e00c3 */
[----:B------:R-:W-:Y:S05]  /*25590*/  CALL.REL.NOINC `($__internal_36_$__cuda_sm70_shflsync_bfly_p) ;  /* 0x0000089000007944 */ /* 0x000fea0003c00000 */
[----:B-1----:R-:W-:Y:S01]  /*255a0*/  FADD.FTZ R195, R195, R194 ;  /* 0x000000c2c3c37221 */ /* 0x002fe20000010000 */
[----:B------:R-:W-:Y:S01]  /*255b0*/  MOV R192, 0x25610 ;  /* 0x0002561000c07802 */ /* 0x000fe20000000f00 */
[----:B------:R-:W-:Y:S02]  /*255c0*/  IMAD.MOV.U32 R194, RZ, RZ, 0x10 ;  /* 0x00000010ffc27424 */ /* 0x000fe400078e00ff */
[----:B------:R-:W-:Y:S02]  /*255d0*/  IMAD.MOV.U32 R213, RZ, RZ, 0x1f ;  /* 0x0000001fffd57424 */ /* 0x000fe400078e00ff */
[----:B------:R-:W-:-:S02]  /*255e0*/  IMAD.MOV.U32 R193, RZ, RZ, -0x1 ;  /* 0xffffffffffc17424 */ /* 0x000fc400078e00ff */
[----:B------:R-:W-:Y:S02]  /*255f0*/  IMAD.MOV.U32 R212, RZ, RZ, R195 ;  /* 0x000000ffffd47224 */ /* 0x000fe400078e00c3 */
[----:B------:R-:W-:Y:S05]  /*25600*/  CALL.REL.NOINC `($__internal_36_$__cuda_sm70_shflsync_bfly_p) ;  /* 0x0000082000007944 */ /* 0x000fea0003c00000 */
        /* <DEDUP_REMOVED lines=104> */
[----:B------:R-:W-:Y:S05]  /*25c90*/  CALL.REL.NOINC `($__internal_36_$__cuda_sm70_shflsync_bfly_p) ;  /* 0x0000019000007944 */ /* 0x000fea0003c00000 */
[----:B-1----:R-:W-:Y:S01]  /*25ca0*/  FADD.FTZ R212, R212, R194 ;  /* 0x000000c2d4d47221 */ /* 0x002fe20000010000 */
[----:B------:R-:W-:Y:S01]  /*25cb0*/  MOV R192, 0x25d00 ;  /* 0x00025d0000c07802 */ /* 0x000fe20000000f00 */
[----:B------:R-:W-:Y:S02]  /*25cc0*/  IMAD.MOV.U32 R194, RZ, RZ, 0x2 ;  /* 0x00000002ffc27424 */ /* 0x000fe400078e00ff */
[----:B------:R-:W-:Y:S02]  /*25cd0*/  IMAD.MOV.U32 R213, RZ, RZ, 0x1f ;  /* 0x0000001fffd57424 */ /* 0x000fe400078e00ff */
[----:B------:R-:W-:Y:S02]  /*25ce0*/  IMAD.MOV.U32 R193, RZ, RZ, -0x1 ;  /* 0xffffffffffc17424 */ /* 0x000fe400078e00ff */
[----:B------:R-:W-:Y:S05]  /*25cf0*/  CALL.REL.NOINC `($__internal_36_$__cuda_sm70_shflsync_bfly_p) ;  /* 0x0000013000007944 */ /* 0x000fea0003c00000 */
[----:B-1----:R-:W-:Y:S01]  /*25d00*/  FADD.FTZ R212, R212, R194 ;  /* 0x000000c2d4d47221 */ /* 0x002fe20000010000 */
[----:B------:R-:W-:Y:S01]  /*25d10*/  MOV R192, 0x25d60 ;  /* 0x00025d6000c07802 */ /* 0x000fe20000000f00 */
[----:B------:R-:W-:-:S02]  /*25d20*/  IMAD.MOV.U32 R194, RZ, RZ, 0x4 ;  /* 0x00000004ffc27424 */ /* 0x000fc400078e00ff */
[----:B------:R-:W-:Y:S02]  /*25d30*/  IMAD.MOV.U32 R213, RZ, RZ, 0x1f ;  /* 0x0000001fffd57424 */ /* 0x000fe400078e00ff */
        /* <DEDUP_REMOVED lines=14> */
[----:B-1----:R-:W-:Y:S05]  /*25e20*/  BRA `(.L_x_17174) ;  /* 0xffffdf3000007947 */ /* 0x002fea000383ffff */
        .weak           $__internal_36_$__cuda_sm70_shflsync_bfly_p
        .type           $__internal_36_$__cuda_sm70_shflsync_bfly_p,@function
        .size           $__internal_36_$__cuda_sm70_shflsync_bfly_p,(.L_x_39480 - $__internal_36_$__cuda_sm70_shflsync_bfly_p)
$__internal_36_$__cuda_sm70_shflsync_bfly_p:
[----:B------:R-:W-:Y:S04]  /*25e30*/  WARPSYNC R193 ;  /* 0x000000c100007348 */ /* 0x000fe80003800000 */
[----:B------:R0:W1:Y:S02]  /*25e40*/  SHFL.BFLY PT, R194, R212, R194, R213 ;  /* 0x0c0000c2d4c27389 */ /* 0x00006400000e00d5 */
[----:B0-----:R-:W-:-:S04]  /*25e50*/  IMAD.MOV.U32 R193, RZ, RZ, 0x0 ;  /* 0x00000000ffc17424 */ /* 0x001fc800078e00ff */
[----:B------:R-:W-:Y:S05]  /*25e60*/  RET.REL.NODEC R192 `(_ZN10layer_norm31ln_parallel_residual_fwd_kernelINS_13Kernel_traitsIf13__nv_bfloat16fS2_fjLj1536ELj1ELj4ELj1ELj16ENS_18Kernel_traits_baseILj1536EfS2_fS2_fjLj128EEEEELb1ELb0ELb0EEEvNS_9FwdParamsE) ;  /* 0xfffda190c0007950 */ /* 0x000fea0003c3ffff */
.L_x_17175:
        /* <DEDUP_REMOVED lines=9> */
.L_x_39480:


//--------------------- .text._ZN10layer_norm31ln_parallel_residual_fwd_kernelINS_13Kernel_traitsIf13__nv_bfloat16fS2_fjLj1536ELj1ELj4ELj1ELj16ENS_18Kernel_traits_baseILj1536EfS2_fS2_fjLj128EEEEELb1ELb0ELb1EEEvNS_9FwdParamsE --------------------------
	.section	.text._ZN10layer_norm31ln_parallel_residual_fwd_kernelINS_13Kernel_traitsIf13__nv_bfloat16fS2_fjLj1536ELj1ELj4ELj1ELj16ENS_18Kernel_traits_baseILj1536EfS2_fS2_fjLj128EEEEELb1ELb0ELb1EEEvNS_9FwdParamsE,"ax",@progbits
	.sectioninfo	@"SHI_REGISTERS=255"
	.align	128
        .global         _ZN10layer_norm31ln_parallel_residual_fwd_kernelINS_13Kernel_traitsIf13__nv_bfloat16fS2_fjLj1536ELj1ELj4ELj1ELj16ENS_18Kernel_traits_baseILj1536EfS2_fS2_fjLj128EEEEELb1ELb0ELb1EEEvNS_9FwdParamsE
        .type           _ZN10layer_norm31ln_parallel_residual_fwd_kernelINS_13Kernel_traitsIf13__nv_bfloat16fS2_fjLj1536ELj1ELj4ELj1ELj16ENS_18Kernel_traits_baseILj1536EfS2_fS2_fjLj128EEEEELb1ELb0ELb1EEEvNS_9FwdParamsE,@function
        .size           _ZN10layer_norm31ln_parallel_residual_fwd_kernelINS_13Kernel_traitsIf13__nv_bfloat16fS2_fjLj1536ELj1ELj4ELj1ELj16ENS_18Kernel_traits_baseILj1536EfS2_fS2_fjLj128EEEEELb1ELb0ELb1EEEvNS_9FwdParamsE,(.L_x_39481 - _ZN10layer_norm31ln_parallel_residual_fwd_kernelINS_13Kernel_traitsIf13__nv_bfloat16fS2_fjLj1536ELj1ELj4ELj1ELj16ENS_18Kernel_traits_baseILj1536EfS2_fS2_fjLj128EEEEELb1ELb0ELb1EEEvNS_9FwdParamsE)
        .other          _ZN10layer_norm31ln_parallel_residual_fwd_kernelINS_13Kernel_traitsIf13__nv_bfloat16fS2_fjLj1536ELj1ELj4ELj1ELj16ENS_18Kernel_traits_baseILj1536EfS2_fS2_fjLj128EEEEELb1ELb0ELb1EEEvNS_9FwdParamsE,@"STO_CUDA_ENTRY STV_DEFAULT"
_ZN10layer_norm31ln_parallel_residual_fwd_kernelINS_13Kernel_traitsIf13__nv_bfloat16fS2_fjLj1536ELj1ELj4ELj1ELj16ENS_18Kernel_traits_baseILj1536EfS2_fS2_fjLj128EEEEELb1ELb0ELb1EEEvNS_9FwdParamsE:
.text._ZN10layer_norm31ln_parallel_residual_fwd_kernelINS_13Kernel_traitsIf13__nv_bfloat16fS2_fjLj1536ELj1ELj4ELj1ELj16ENS_18Kernel_traits_baseILj1536EfS2_fS2_fjLj128EEEEELb1ELb0ELb1EEEvNS_9FwdParamsE:
[----:B------:R-:W-:Y:S02]  /*0000*/  IMAD.MOV.U32 R1, RZ, RZ, c[0x0][0x28] ;  /* 0x00000a00ff017624 */ /* 0x000fe400078e00ff */
[----:B------:R-:W-:Y:S01]  /*0010*/  ULDC.U8 UR4, c[0x0][0x244] ;  /* 0x0000910000047ab9 */ /* 0x000fe20000000000 */
[----:B------:R-:W-:Y:S01]  /*0020*/  IMAD.MOV.U32 R0, RZ, RZ, c[0x0][0x238] ;  /* 0x00008e00ff007624 */ /* 0x000fe200078e00ff */
[----:B------:R-:W-:Y:S01]  /*0030*/  ISETP.NE.AND P0, PT, RZ, UR4, PT ;  /* 0x00000004ff007c0c */ /* 0x000fe2000bf05270 */
[----:B------:R-:W-:Y:S01]  /*0040*/  ULDC.64 UR4, c[0x0][0x230] ;  /* 0x00008c0000047ab9 */ /* 0x000fe20000000a00 */
[----:B------:R-:W-:Y:S01]  /*0050*/  IMAD.MOV.U32 R13, RZ, RZ, c[0x0][0x23c] ;  /* 0x00008f00ff0d7624 */ /* 0x000fe200078e00ff */
[----:B------:R-:W-:Y:S01]  /*0060*/  ULDC.64 UR6, c[0x0][0x118] ;  /* 0x0000460000067ab9 */ /* 0x000fe20000000a00 */
[----:B------:R-:W-:Y:S01]  /*0070*/  IMAD.U32 R2, RZ, RZ, UR4 ;  /* 0x00000004ff027e24 */ /* 0x000fe2000f8e00ff */
[----:B------:R-:W-:Y:S01]  /*0080*/  IADD3 R1, R1, -0x90, RZ ;  /* 0xffffff7001017810 */ /* 0x000fe20007ffe0ff */
[----:B------:R-:W-:-:S07]  /*0090*/  IMAD.U32 R3, RZ, RZ, UR5 ;  /* 0x00000005ff037e24 */ /* 0x000fce000f8e00ff */
[----:B------:R-:W2:Y:S01]  /*00a0*/  @P0 LDG.E.64 R2, [R2.64] ;  /* 0x0000000602020981 */ /* 0x000ea2000c1e1b00 */
[----:B------:R-:W-:Y:S01]  /*00b0*/  @P0 IMAD.MOV.U32 R8, RZ, RZ, R0 ;  /* 0x000000ffff080224 */ /* 0x000fe200078e0000 */
[----:B------:R-:W-:-:S05]  /*00c0*/  @P0 MOV R9, R13 ;  /* 0x0000000d00090202 */ /* 0x000fca0000000f00 */
        /* <DEDUP_REMOVED lines=8> */
[----:B------:R-:W1:Y:S01]  /*0150*/  S2R R11, SR_CTAID.X ;  /* 0x00000000000b7919 */ /* 0x000e620000002500 */
        /* <DEDUP_REMOVED lines=18> */
[--C-:B0-----:R-:W-:Y:S01]  /*0280*/  SHF.R.U32.HI R226, RZ, 0x5, R252.reuse ;  /* 0x00000005ffe27819 */ /* 0x101fe200000116fc */
[----:B-1----:R-:W-:Y:S01]  /*0290*/  IMAD R213, R11, c[0x0][0x0], R252 ;  /* 0x000000000bd57a24 */ /* 0x002fe200078e02fc */
[----:B------:R-:W-:Y:S01]  /*02a0*/  CS2R R154, SRZ ;  /* 0x00000000009a7805 */ /* 0x000fe2000001ff00 */
[----:B------:R-:W-:Y:S01]  /*02b0*/  CS2R R152, SRZ ;  /* 0x0000000000987805 */ /* 0x000fe2000001ff00 */
[----:B------:R-:W-:Y:S01]  /*02c0*/  CS2R R150, SRZ ;  /* 0x0000000000967805 */ /* 0x000fe2000001ff00 */
[----:B------:R-:W-:Y:S01]  /*02d0*/  IMAD.WIDE.U32 R6, R213, -0x326172a9, RZ ;  /* 0xcd9e8d57d5067825 */ /* 0x000fe200078e00ff */
        /* <DEDUP_REMOVED lines=21> */
[----:B------:R-:W-:Y:S01]  /*0430*/  IMAD R226, R11, 0x4, R226 ;  /* 0x000000040be27824 */ /* 0x000fe200078e02e2 */
[----:B--2---:R-:W0:Y:S01]  /*0440*/  @P0 R2UR UR4, R2 ;  /* 0x00000000020403c2 */ /* 0x004e2200000e0000 */
[----:B---3--:R-:W-:-:S07]  /*0450*/  @P0 IADD3 R0, P1, R4, c[0x0][0x240], RZ ;  /* 0x0000900004000a10 */ /* 0x008fce0007f3e0ff */
[----:B------:R1:W2:Y:S01]  /*0460*/  @P0 R2UR UR5, R3 ;  /* 0x00000000030503c2 */ /* 0x0002a200000e0000 */
[----:B------:R-:W-:Y:S01]  /*0470*/  @P0 IMAD.X R13, RZ, RZ, R5, P1 ;  /* 0x000000ffff0d0224 */ /* 0x000fe200008e0605 */
[----:B------:R-:W-:-:S04]  /*0480*/  ISETP.NE.U32.AND P0, PT, RZ, c[0x0][0x218], PT ;  /* 0x00008600ff007a0c */ /* 0x000fc80003f05070 */
[--C-:B------:R-:W-:Y:S02]  /*0490*/  SHF.R.U64 R15, R0, 0x2, R13.reuse ;  /* 0x00000002000f7819 */ /* 0x100fe4000000120d */
[----:B------:R-:W-:Y:S02]  /*04a0*/  SHF.R.U32.HI R13, RZ, 0x2, R13 ;  /* 0x00000002ff0d7819 */ /* 0x000fe4000001160d */
[----:B------:R-:W-:Y:S01]  /*04b0*/  ISETP.NE.AND.EX P0, PT, RZ, c[0x0][0x21c], PT, P0 ;  /* 0x00008700ff007a0c */ /* 0x000fe20003f05300 */
[----:B------:R-:W-:Y:S01]  /*04c0*/  IMAD.WIDE.U32 R4, R15, -0x2daee0ad, RZ ;  /* 0xd2511f530f047825 */ /* 0x000fe200078e00ff */
[----:B0-----:R-:W-:Y:S01]  /*04d0*/  LOP3.LUT R7, R7, UR4, R13, 0x96, !PT ;  /* 0x0000000407077c12 */ /* 0x001fe2000f8e960d */
[----:B------:R-:W-:Y:S02]  /*04e0*/  UIADD3 UR9, UR4, -0x61c88647, URZ ;  /* 0x9e3779b904097890 */ /* 0x000fe4000fffe03f */
[----:B------:R-:W-:Y:S02]  /*04f0*/  UIADD3 UR11, UR4, 0x3c6ef372, URZ ;  /* 0x3c6ef372040b7890 */ /* 0x000fe4000fffe03f */
[----:B-1----:R-:W-:Y:S01]  /*0500*/  IMAD.WIDE.U32 R2, R7, -0x2daee0ad, RZ ;  /* 0xd2511f5307027825 */ /* 0x002fe200078e00ff */
[----:B------:R-:W-:Y:S01]  /*0510*/  UIADD3 UR13, UR4, -0x255992d5, URZ ;  /* 0xdaa66d2b040d7890 */ /* 0x000fe2000fffe03f */
[----:B--2---:R-:W-:Y:S01]  /*0520*/  LOP3.LUT R8, R5, UR5, RZ, 0x3c, !PT ;  /* 0x0000000505087c12 */ /* 0x004fe2000f8e3cff */
[----:B------:R-:W-:-:S02]  /*0530*/  UIADD3 UR10, UR5, -0x4498517b, URZ ;  /* 0xbb67ae85050a7890 */ /* 0x000fc4000fffe03f */
[----:B------:R-:W-:Y:S02]  /*0540*/  UIADD3 UR12, UR5, 0x76cf5d0a, URZ ;  /* 0x76cf5d0a050c7890 */ /* 0x000fe4000fffe03f */
[----:B------:R-:W-:Y:S01]  /*0550*/  IMAD.WIDE.U32 R8, R8, -0x326172a9, RZ ;  /* 0xcd9e8d5708087825 */ /* 0x000fe200078e00ff */
[----:B------:R-:W-:Y:S01]  /*0560*/  UIADD3 UR14, UR5, 0x32370b8f, URZ ;  /* 0x32370b8f050e7890 */ /* 0x000fe2000fffe03f */
[----:B------:R-:W-:Y:S01]  /*0570*/  LOP3.LUT R7, R3, UR10, R4, 0x96, !PT ;  /* 0x0000000a03077c12 */ /* 0x000fe2000f8e9604 */
[----:B------:R-:W-:Y:S02]  /*0580*/  UIADD3 UR15, UR4, 0x78dde6e4, URZ ;  /* 0x78dde6e4040f7890 */ /* 0x000fe4000fffe03f */
[----:B------:R-:W-:Y:S01]  /*0590*/  LOP3.LUT R4, R9, UR9, R6, 0x96, !PT ;  /* 0x0000000909047c12 */ /* 0x000fe2000f8e9606 */
[----:B------:R-:W-:Y:S01]  /*05a0*/  UIADD3 UR16, UR5, -0x126145ec, URZ ;  /* 0xed9eba1405107890 */ /* 0x000fe2000fffe03f */
[----:B------:R-:W-:Y:S01]  /*05b0*/  IMAD.WIDE.U32 R6, R7, -0x326172a9, RZ ;  /* 0xcd9e8d5707067825 */ /* 0x000fe200078e00ff */
[----:B------:R-:W-:-:S02]  /*05c0*/  UIADD3 UR18, UR5, -0x56f99767, URZ ;  /* 0xa906689905127890 */ /* 0x000fc4000fffe03f */
[----:B------:R-:W-:Y:S01]  /*05d0*/  UIADD3 UR17, UR4, 0x1715609d, URZ ;  /* 0x1715609d04117890 */ /* 0x000fe2000fffe03f */
[----:B------:R-:W-:Y:S01]  /*05e0*/  IMAD.WIDE.U32 R4, R4, -0x2daee0ad, RZ ;  /* 0xd2511f5304047825 */ /* 0x000fe200078e00ff */
[----:B------:R-:W-:Y:S01]  /*05f0*/  LOP3.LUT R3, R7, UR11, R8, 0x96, !PT ;  /* 0x0000000b07037c12 */ /* 0x000fe2000f8e9608 */
[----:B------:R-:W-:Y:S02]  /*0600*/  UIADD3 UR19, UR4, -0x4ab325aa, URZ ;  /* 0xb54cda5604137890 */ /* 0x000fe4000fffe03f */
[----:B------:R-:W-:Y:S01]  /*0610*/  UIADD3 UR20, UR5, 0x646e171e, URZ ;  /* 0x646e171e05147890 */ /* 0x000fe2000fffe03f */
[----:B------:R-:W-:Y:S01]  /*0620*/  LOP3.LUT R8, R5, UR12, R2, 0x96, !PT ;  /* 0x0000000c05087c12 */ /* 0x000fe2000f8e9602 */
[----:B------:R-:W-:Y:S01]  /*0630*/  IMAD.WIDE.U32 R2, R3, -0x2daee0ad, RZ ;  /* 0xd2511f5303027825 */ /* 0x000fe200078e00ff */
[----:B------:R-:W-:Y:S02]  /*0640*/  UIADD3 UR21, UR4, 0x5384540f, URZ ;  /* 0x5384540f04157890 */ /* 0x000fe4000fffe03f */
[----:B------:R-:W-:Y:S01]  /*0650*/  UIADD3 UR22, UR5, 0x1fd5c5a3, URZ ;  /* 0x1fd5c5a305167890 */ /* 0x000fe2000fffe03f */
[----:B------:R-:W-:Y:S01]  /*0660*/  IMAD.WIDE.U32 R8, R8, -0x326172a9, RZ ;  /* 0xcd9e8d5708087825 */ /* 0x000fe200078e00ff */
[----:B------:R-:W-:Y:S01]  /*0670*/  LOP3.LUT R7, R3, UR14, R4, 0x96, !PT ;  /* 0x0000000e03077c12 */ /* 0x000fe2000f8e9604 */
[----:B------:R-:W-:-:S02]  /*0680*/  UIADD3 UR24, UR5, -0x24c28bd8, URZ ;  /* 0xdb3d742805187890 */ /* 0x000fc4000fffe03f */
        /* <DEDUP_REMOVED lines=24> */
[----:B------:R-:W-:Y:S02]  /*0810*/  IADD3 R2, P1, R5, c[0x0][0x218], RZ ;  /* 0x0000860005027a10 */ /* 0x000fe40007f3e0ff */
[----:B------:R-:W-:-:S03]  /*0820*/  LOP3.LUT R252, R252, 0x1f, RZ, 0xc0, !PT ;  /* 0x0000001ffcfc7812 */ /* 0x000fc600078ec0ff */
[----:B------:R-:W-:Y:S02]  /*0830*/  IMAD.X R3, RZ, RZ, c[0x0][0x21c], P1 ;  /* 0x00008700ff037624 */ /* 0x000fe400008e06ff */
[----:B------:R-:W-:-:S03]  /*0840*/  IMAD.SHL.U32 R4, R252, 0x20, RZ ;  /* 0x00000020fc047824 */ /* 0x000fc600078e00ff */
        /* <DEDUP_REMOVED lines=13> */
[C---:B------:R-:W-:Y:S02]  /*0920*/  IADD3 R6, P1, R4.reuse, c[0x0][0x220], RZ ;  /* 0x0000880004067a10 */ /* 0x040fe40007f3e0ff */
[----:B------:R-:W-:Y:S02]  /*0930*/  ISETP.NE.AND.EX P0, PT, RZ, c[0x0][0x224], PT, P0 ;  /* 0x00008900ff007a0c */ /* 0x000fe40003f05300 */
[----:B------:R-:W-:Y:S01]  /*0940*/  IADD3 R4, P3, R4, c[0x0][0x1b8], RZ ;  /* 0x00006e0004047a10 */ /* 0x000fe20007f7e0ff */
[----:B------:R-:W-:Y:S01]  /*0950*/  IMAD.X R7, RZ, RZ, c[0x0][0x224], P1 ;  /* 0x00008900ff077624 */ /* 0x000fe200008e06ff */
[----:B------:R-:W-:Y:S02]  /*0960*/  ISETP.GE.AND P1, PT, R226, c[0x0][0x164], PT ;  /* 0x00005900e2007a0c */ /* 0x000fe40003f26270 */
[----:B0-----:R-:W-:Y:S01]  /*0970*/  IADD3 R2, P2, R5, c[0x0][0x1b0], RZ ;  /* 0x00006c0005027a10 */ /* 0x001fe20007f5e0ff */
[----:B------:R-:W-:-:S03]  /*0980*/  IMAD.X R5, RZ, RZ, c[0x0][0x1bc], P3 ;  /* 0x00006f00ff057624 */ /* 0x000fc600018e06ff */
[----:B------:R-:W-:-:S03]  /*0990*/  IADD3.X R3, RZ, c[0x0][0x1b4], RZ, P2, !PT ;  /* 0x00006d00ff037a10 */ /* 0x000fc600017fe4ff */
        /* <DEDUP_REMOVED lines=18> */
[----:B------:R-:W4:Y:S04]  /*0ac0*/  LDG.E.128 R16, [R4.64+0x410] ;  /* 0x0004100604107981 */ /* 0x000f28000c1e1d00 */
[----:B------:R-:W4:Y:S04]  /*0ad0*/  LDG.E.128 R20, [R4.64+0x400] ;  /* 0x0004000604147981 */ /* 0x000f28000c1e1d00 */
[----:B------:R-:W4:Y:S04]  /*0ae0*/  LDG.E.128 R28, [R4.64] ;  /* 0x00000006041c7981 */ /* 0x000f28000c1e1d00 */
[----:B------:R-:W4:Y:S04]  /*0af0*/  LDG.E.128 R24, [R4.64+0x10] ;  /* 0x0000100604187981 */ /* 0x000f28000c1e1d00 */
        /* <DEDUP_REMOVED lines=8> */
[----:B------:R-:W-:Y:S01]  /*0b80*/  UIADD3 UR25, UR4, -0x700cb87f, URZ ;  /* 0x8ff3478104197890 */ /* 0x000fe2000fffe03f */
[----:B------:R-:W-:Y:S01]  /*0b90*/  IMAD R214, R214, -0x2daee0ad, RZ ;  /* 0xd2511f53d6d67824 */ /* 0x000fe200078e02ff */
[----:B------:R-:W-:Y:S01]  /*0ba0*/  UIADD3 UR26, UR5, -0x695add53, URZ ;  /* 0x96a522ad051a7890 */ /* 0x000fe2000fffe03f */
[----:B------:R1:W5:Y:S01]  /*0bb0*/  LDG.E.128 R244, [R2.64+0x810] ;  /* 0x0008100602f47981 */ /* 0x000362000c1e1d00 */
[----:B------:R-:W-:-:S03]  /*0bc0*/  IMAD R215, R215, -0x326172a9, RZ ;  /* 0xcd9e8d57d7d77824 */ /* 0x000fc600078e02ff */
[----:B------:R1:W5:Y:S04]  /*0bd0*/  LDG.E.128 R232, [R2.64+0xc00] ;  /* 0x000c000602e87981 */ /* 0x000368000c1e1d00 */
[----:B------:R1:W5:Y:S04]  /*0be0*/  LDG.E.128 R228, [R2.64+0xc10] ;  /* 0x000c100602e47981 */ /* 0x000368000c1e1d00 */
[----:B------:R1:W5:Y:S04]  /*0bf0*/  LDG.E.128 R104, [R2.64+0x1000] ;  /* 0x0010000602687981 */ /* 0x000368000c1e1d00 */
[----:B------:R1:W5:Y:S04]  /*0c00*/  LDG.E.128 R100, [R2.64+0x1010] ;  /* 0x0010100602647981 */ /* 0x000368000c1e1d00 */
[----:B------:R1:W5:Y:S04]  /*0c10*/  LDG.E.128 R96, [R2.64+0x1400] ;  /* 0x0014000602607981 */ /* 0x000368000c1e1d00 */
[----:B------:R1:W5:Y:S01]  /*0c20*/  LDG.E.128 R92, [R2.64+0x1410] ;  /* 0x00141006025c7981 */ /* 0x000362000c1e1d00 */
[----:B------:R-:W-:Y:S01]  /*0c30*/  BSSY B0, `(.L_x_17176) ;  /* 0x0002418000007945 */ /* 0x000fe20003800000 */
[----:B------:R-:W-:Y:S01]  /*0c40*/  LOP3.LUT R219, R0, 0x3, RZ, 0xc0, !PT ;  /* 0x0000000300db7812 */ /* 0x000fe200078ec0ff */
[----:B------:R-:W-:-:S02]  /*0c50*/  IMAD R14, R8, -0x2daee0ad, RZ ;  /* 0xd2511f53080e7824 */ /* 0x000fc400078e02ff */
[----:B------:R-:W-:Y:S02]  /*0c60*/  IMAD.MOV.U32 R12, RZ, RZ, RZ ;  /* 0x000000ffff0c7224 */ /* 0x000fe400078e00ff */
[----:B-1----:R-:W-:-:S04]  /*0c70*/  IMAD.HI.U32 R2, R212, -0x326172a9, RZ ;  /* 0xcd9e8d57d4027827 */ /* 0x002fc800078e00ff */
[----:B------:R-:W-:Y:S01]  /*0c80*/  IMAD.HI.U32 R3, R8, -0x2daee0ad, RZ ;  /* 0xd2511f5308037827 */ /* 0x000fe200078e00ff */
[----:B------:R-:W-:-:S03]  /*0c90*/  LOP3.LUT R215, R2, UR25, R215, 0x96, !PT ;  /* 0x0000001902d77c12 */ /* 0x000fc6000f8e96d7 */
[----:B------:R-:W-:Y:S01]  /*0ca0*/  IMAD R212, R212, -0x326172a9, RZ ;  /* 0xcd9e8d57d4d47824 */ /* 0x000fe200078e02ff */
[----:B------:R-:W-:Y:S01]  /*0cb0*/  LOP3.LUT R214, R3, UR26, R214, 0x96, !PT ;  /* 0x0000001a03d67c12 */ /* 0x000fe2000f8e96d6 */
[----:B------:R-:W-:Y:S01]  /*0cc0*/  ULDC.U8 UR8, c[0x0][0x1f0] ;  /* 0x00007c0000087ab9 */ /* 0x000fe20000000000 */
        /* <DEDUP_REMOVED lines=15> */
[----:B------:R0:W-:Y:S04]  /*0dc0*/  STL.64 [R1+0x28], R22 ;  /* 0x0000281601007387 */ /* 0x0001e80000100a00 */
[----:B------:R0:W-:Y:S04]  /*0dd0*/  STL.64 [R1+0x50], R24 ;  /* 0x0000501801007387 */ /* 0x0001e80000100a00 */
[----:B------:R0:W-:Y:S02]  /*0de0*/  STL.64 [R1+0x58], R26 ;  /* 0x0000581a01007387 */ /* 0x0001e40000100a00 */
.L_x_17954:
        /* <DEDUP_REMOVED lines=12> */
[C---:B0-----:R-:W-:Y:S01]  /*0eb0*/  @P3 LEA R16, P1, R11.reuse, c[0x0][0x178], 0x4 ;  /* 0x00005e000b103a11 */ /* 0x041fe200078220ff */
        /* <DEDUP_REMOVED lines=19> */
.L_x_17178:
[----:B0-----:R-:W-:Y:S02]  /*0ff0*/  MOV R0, R212 ;  /* 0x000000d400007202 */ /* 0x001fe40000000f00 */
.L_x_17179:
[----:B------:R-:W-:Y:S05]  /*1000*/  BSYNC B1 ;  /* 0x0000000000017941 */ /* 0x000fea0003800000 */
.L_x_17177:
        /* <DEDUP_REMOVED lines=16> */
.L_x_17183:
[----:B------:R-:W-:Y:S05]  /*1110*/  BSYNC B2 ;  /* 0x0000000000027941 */ /* 0x000fea0003800000 */
.L_x_17182:
        /* <DEDUP_REMOVED lines=44> */
.L_x_17181:
[----:B------:R-:W-:Y:S05]  /*13e0*/  BSYNC B1 ;  /* 0x0000000000017941 */ /* 0x000fea0003800000 */
.L_x_17180:
[----:B------:R0:W1:Y:S01]  /*13f0*/  I2F.U32 R21, R0 ;  /* 0x0000000000157306 */ /* 0x0000620000201000 */
[----:B------:R-:W-:Y:S01]  /*1400*/  HFMA2.MMA R248, -RZ, RZ, 0.1171875, 0 ;  /* 0x2f800000fff87435 */ /* 0x000fe200000001ff */
[----:B------:R-:W-:Y:S02]  /*1410*/  ISETP.NE.U32.AND P1, PT, RZ, c[0x0][0x178], PT ;  /* 0x00005e00ff007a0c */ /* 0x000fe40003f25070 */
[----:B------:R-:W-:Y:S02]  /*1420*/  LOP3.LUT R10, R10, 0xffffffef, RZ, 0xc0, !PT ;  /* 0xffffffef0a0a7812 */ /* 0x000fe400078ec0ff */
[----:B------:R-:W-:-:S02]  /*1430*/  ISETP.NE.AND.EX P6, PT, RZ, c[0x0][0x17c], PT, P1 ;  /* 0x00005f00ff007a0c */ /* 0x000fc40003fc5310 */
        /* <DEDUP_REMOVED lines=13> */
.L_x_17184:
        /* <DEDUP_REMOVED lines=12> */
.L_x_17187:
[----:B------:R-:W-:Y:S02]  /*15d0*/  IMAD.MOV.U32 R9, RZ, RZ, R212 ;  /* 0x000000ffff097224 */ /* 0x000fe400078e00d4 */
.L_x_17188:
[----:B------:R-:W-:Y:S05]  /*15e0*/  BSYNC B1 ;  /* 0x0000000000017941 */ /* 0x000fea0003800000 */
.L_x_17186:
        /* <DEDUP_REMOVED lines=16> */
.L_x_17192:
[----:B------:R-:W-:Y:S05]  /*16f0*/  BSYNC B2 ;  /* 0x0000000000027941 */ /* 0x000fea0003800000 */
.L_x_17191:
        /* <DEDUP_REMOVED lines=44> */
.L_x_17190:
[----:B------:R-:W-:Y:S05]  /*19c0*/  BSYNC B1 ;  /* 0x0000000000017941 */ /* 0x000fea0003800000 */
.L_x_17189:
        /* <DEDUP_REMOVED lines=10> */
.L_x_17185:
        /* <DEDUP_REMOVED lines=12> */
.L_x_17194:
[----:B------:R-:W-:Y:S02]  /*1b30*/  IMAD.MOV.U32 R20, RZ, RZ, R212 ;  /* 0x000000ffff147224 */ /* 0x000fe400078e00d4 */
.L_x_17195:
[----:B------:R-:W-:Y:S05]  /*1b40*/  BSYNC B1 ;  /* 0x0000000000017941 */ /* 0x000fea0003800000 */
.L_x_17193:
        /* <DEDUP_REMOVED lines=16> */
.L_x_17199:
[----:B------:R-:W-:Y:S05]  /*1c50*/  BSYNC B2 ;  /* 0x0000000000027941 */ /* 0x000fea0003800000 */
.L_x_17198:
        /* <DEDUP_REMOVED lines=44> */
.L_x_17197:
[----:B------:R-:W-:Y:S05]  /*1f20*/  BSYNC B1 ;  /* 0x0000000000017941 */ /* 0x000fea0003800000 */
.L_x_17196:
        /* <DEDUP_REMOVED lines=13> */
.L_x_17200:
        /* <DEDUP_REMOVED lines=12> */
.L_x_17203:
[----:B------:R-:W-:Y:S02]  /*20c0*/  MOV R8, R212 ;  /* 0x000000d400087202 */ /* 0x000fe40000000f00 */
.L_x_17204:
[----:B------:R-:W-:Y:S05]  /*20d0*/  BSYNC B1 ;  /* 0x0000000000017941 */ /* 0x000fea0003800000 */
.L_x_17202:
        /* <DEDUP_REMOVED lines=16> */
.L_x_17208:
[----:B------:R-:W-:Y:S05]  /*21e0*/  BSYNC B2 ;  /* 0x0000000000027941 */ /* 0x000fea0003800000 */
.L_x_17207:
        /* <DEDUP_REMOVED lines=44> */
.L_x_17206:
[----:B------:R-:W-:Y:S05]  /*24b0*/  BSYNC B1 ;  /* 0x0000000000017941 */ /* 0x000fea0003800000 */
.L_x_17205:
        /* <DEDUP_REMOVED lines=10> */
.L_x_17201:
        /* <DEDUP_REMOVED lines=12> */
.L_x_17210:
[----:B------:R-:W-:Y:S02]  /*2620*/  IMAD.MOV.U32 R20, RZ, RZ, R212 ;  /* 0x000000ffff147224 */ /* 0x000fe400078e00d4 */
.L_x_17211:
[----:B------:R-:W-:Y:S05]  /*2630*/  BSYNC B1 ;  /* 0x0000000000017941 */ /* 0x000fea0003800000 */
.L_x_17209:
        /* <DEDUP_REMOVED lines=16> */
.L_x_17215:
[----:B------:R-:W-:Y:S05]  /*2740*/  BSYNC B2 ;  /* 0x0000000000027941 */ /* 0x000fea0003800000 */
.L_x_17214:
        /* <DEDUP_REMOVED lines=44> */
.L_x_17213:
[----:B------:R-:W-:Y:S05]  /*2a10*/  BSYNC B1 ;  /* 0x0000000000017941 */ /* 0x000fea0003800000 */
.L_x_17212:
        /* <DEDUP_REMOVED lines=13> */
.L_x_17216:
        /* <DEDUP_REMOVED lines=12> */
.L_x_17219:
[----:B------:R-:W-:Y:S02]  /*2bb0*/  IMAD.MOV.U32 R7, RZ, RZ, R212 ;  /* 0x000000ffff077224 */ /* 0x000fe400078e00d4 */
.L_x_17220:
[----:B------:R-:W-:Y:S05]  /*2bc0*/  BSYNC B1 ;  /* 0x0000000000017941 */ /* 0x000fea0003800000 */
.L_x_17218:
        /* <DEDUP_REMOVED lines=16> */
.L_x_17224:
[----:B------:R-:W-:Y:S05]  /*2cd0*/  BSYNC B2 ;  /* 0x0000000000027941 */ /* 0x000fea0003800000 */
.L_x_17223:
        /* <DEDUP_REMOVED lines=44> */
.L_x_17222:
[----:B------:R-:W-:Y:S05]  /*2fa0*/  BSYNC B1 ;  /* 0x0000000000017941 */ /* 0x000fea0003800000 */
.L_x_17221:
        /* <DEDUP_REMOVED lines=10> */
.L_x_17217:
        /* <DEDUP_REMOVED lines=12> */
.L_x_17226:
[----:B------:R-:W-:Y:S02]  /*3110*/  IMAD.MOV.U32 R21, RZ, RZ, R212 ;  /* 0x000000ffff157224 */ /* 0x000fe400078e00d4 */
.L_x_17227:
[----:B------:R-:W-:Y:S05]  /*3120*/  BSYNC B1 ;  /* 0x0000000000017941 */ /* 0x000fea0003800000 */
.L_x_17225:
        /* <DEDUP_REMOVED lines=16> */
.L_x_17231:
[----:B------:R-:W-:Y:S05]  /*3230*/  BSYNC B2 ;  /* 0x0000000000027941 */ /* 0x000fea0003800000 */
.L_x_17230:
        /* <DEDUP_REMOVED lines=44> */
.L_x_17229:
[----:B------:R-:W-:Y:S05]  /*3500*/  BSYNC B1 ;  /* 0x0000000000017941 */ /* 0x000fea0003800000 */
.L_x_17228:
        /* <DEDUP_REMOVED lines=12> */
.L_x_17232:
        /* <DEDUP_REMOVED lines=12> */
.L_x_17235:
[----:B------:R-:W-:Y:S02]  /*3690*/  IMAD.MOV.U32 R6, RZ, RZ, R212 ;  /* 0x000000ffff067224 */ /* 0x000fe400078e00d4 */
.L_x_17236:
[----:B------:R-:W-:Y:S05]  /*36a0*/  BSYNC B1 ;  /* 0x0000000000017941 */ /* 0x000fea0003800000 */
.L_x_17234:
        /* <DEDUP_REMOVED lines=16> */
.L_x_17240:
[----:B------:R-:W-:Y:S05]  /*37b0*/  BSYNC B2 ;  /* 0x0000000000027941 */ /* 0x000fea0003800000 */
.L_x_17239:
        /* <DEDUP_REMOVED lines=44> */
.L_x_17238:
[----:B------:R-:W-:Y:S05]  /*3a80*/  BSYNC B1 ;  /* 0x0000000000017941 */ /* 0x000fea0003800000 */
.L_x_17237:
        /* <DEDUP_REMOVED lines=10> */
.L_x_17233:
        /* <DEDUP_REMOVED lines=12> */
.L_x_17242:
[----:B------:R-:W-:Y:S02]  /*3bf0*/  IMAD.MOV.U32 R17, RZ, RZ, R212 ;  /* 0x000000ffff117224 */ /* 0x000fe400078e00d4 */
.L_x_17243:
[----:B------:R-:W-:Y:S05]  /*3c00*/  BSYNC B1 ;  /* 0x0000000000017941 */ /* 0x000fea0003800000 */
.L_x_17241:
        /* <DEDUP_REMOVED lines=16> */
.L_x_17247:
[----:B------:R-:W-:Y:S05]  /*3d10*/  BSYNC B2 ;  /* 0x0000000000027941 */ /* 0x000fea0003800000 */
.L_x_17246:
        /* <DEDUP_REMOVED lines=44> */
.L_x_17245:
[----:B------:R-:W-:Y:S05]  /*3fe0*/  BSYNC B1 ;  /* 0x0000000000017941 */ /* 0x000fea0003800000 */
.L_x_17244:
        /* <DEDUP_REMOVED lines=12> */
.L_x_17248:
        /* <DEDUP_REMOVED lines=12> */
.L_x_17251:
[----:B------:R-:W-:Y:S02]  /*4170*/  IMAD.MOV.U32 R5, RZ, RZ, R212 ;  /* 0x000000ffff057224 */ /* 0x000fe400078e00d4 */
.L_x_17252:
[----:B------:R-:W-:Y:S05]  /*4180*/  BSYNC B1 ;  /* 0x0000000000017941 */ /* 0x000fea0003800000 */
.L_x_17250:
        /* <DEDUP_REMOVED lines=16> */
.L_x_17256:
[----:B------:R-:W-:Y:S05]  /*4290*/  BSYNC B2 ;  /* 0x0000000000027941 */ /* 0x000fea0003800000 */
.L_x_17255:
        /* <DEDUP_REMOVED lines=40> */
[----:B------:R-:W-:Y:S01]  /*4520*/  IMAD.WIDE.U32 R22, R23, -0x2daee0ad, RZ ;  /* 0xd2511f5317167825 */ /* 0x000fe200078e00ff */
[----:B------:R-:W-:-:S03]  /*4530*/  MOV R212, R26 ;  /* 0x0000001a00d47202 */ /* 0x000fc60000000f00 */
[----:B------:R-:W-:Y:S01]  /*4540*/  IMAD.MOV.U32 R14, RZ, RZ, R22 ;  /* 0x000000ffff0e7224 */ /* 0x000fe200078e0016 */
[----:B------:R-:W-:Y:S02]  /*4550*/  LOP3.LUT R214, R23, UR26, R24, 0x96, !PT ;  /* 0x0000001a17d67c12 */ /* 0x000fe4000f8e9618 */
.L_x_17254:
[----:B------:R-:W-:Y:S05]  /*4560*/  BSYNC B1 ;  /* 0x0000000000017941 */ /* 0x000fea0003800000 */
.L_x_17253:
        /* <DEDUP_REMOVED lines=10> */
.L_x_17249:
        /* <DEDUP_REMOVED lines=12> */
.L_x_17258:
[----:B------:R-:W-:Y:S02]  /*46d0*/  IMAD.MOV.U32 R17, RZ, RZ, R212 ;  /* 0x000000ffff117224 */ /* 0x000fe400078e00d4 */
.L_x_17259:
[----:B------:R-:W-:Y:S05]  /*46e0*/  BSYNC B1 ;  /* 0x0000000000017941 */ /* 0x000fea0003800000 */
.L_x_17257:
        /* <DEDUP_REMOVED lines=16> */
.L_x_17263:
[----:B------:R-:W-:Y:S05]  /*47f0*/  BSYNC B2 ;  /* 0x0000000000027941 */ /* 0x000fea0003800000 */
.L_x_17262:
        /* <DEDUP_REMOVED lines=44> */
.L_x_17261:
[----:B------:R-:W-:Y:S05]  /*4ac0*/  BSYNC B1 ;  /* 0x0000000000017941 */ /* 0x000fea0003800000 */
.L_x_17260:
        /* <DEDUP_REMOVED lines=12> */
.L_x_17264:
        /* <DEDUP_REMOVED lines=12> */
.L_x_17267:
[----:B------:R-:W-:Y:S02]  /*4c50*/  IMAD.MOV.U32 R4, RZ, RZ, R212 ;  /* 0x000000ffff047224 */ /* 0x000fe400078e00d4 */
.L_x_17268:
[----:B------:R-:W-:Y:S05]  /*4c60*/  BSYNC B1 ;  /* 0x0000000000017941 */ /* 0x000fea0003800000 */
.L_x_17266:
        /* <DEDUP_REMOVED lines=16> */
.L_x_17272:
[----:B------:R-:W-:Y:S05]  /*4d70*/  BSYNC B2 ;  /* 0x0000000000027941 */ /* 0x000fea0003800000 */
.L_x_17271:
        /* <DEDUP_REMOVED lines=44> */
.L_x_17270:
[----:B------:R-:W-:Y:S05]  /*5040*/  BSYNC B1 ;  /* 0x0000000000017941 */ /* 0x000fea0003800000 */
.L_x_17269:
        /* <DEDUP_REMOVED lines=10> */
.L_x_17265:
        /* <DEDUP_REMOVED lines=12> */
.L_x_17274:
[----:B------:R-:W-:Y:S02]  /*51b0*/  MOV R17, R212 ;  /* 0x000000d400117202 */ /* 0x000fe40000000f00 */
.L_x_17275:
[----:B------:R-:W-:Y:S05]  /*51c0*/  BSYNC B1 ;  /* 0x0000000000017941 */ /* 0x000fea0003800000 */
.L_x_17273:
        /* <DEDUP_REMOVED lines=16> */
.L_x_17279:
[----:B------:R-:W-:Y:S05]  /*52d0*/  BSYNC B2 ;  /* 0x0000000000027941 */ /* 0x000fea0003800000 */
.L_x_17278:
        /* <DEDUP_REMOVED lines=44> */
.L_x_17277:
[----:B------:R-:W-:Y:S05]  /*55a0*/  BSYNC B1 ;  /* 0x0000000000017941 */ /* 0x000fea0003800000 */
.L_x_17276:
[----:B------:R-:W0:Y:S02]  /*55b0*/  I2F.U32 R17, R17 ;  /* 0x0000001100117306 */ /* 0x000e240000201000 */
[----:B0-----:R-:W-:Y:S01]  /*55c0*/  FFMA.FTZ R18, R17, R248, 1.1641532182693481445e-10 ;  /* 0x2f00000011127423 */ /* 0x001fe200000100f8 */
[----:B------:R-:W-:-:S04]  /*55d0*/  PRMT R17, RZ, 0x5410, R19 ;  /* 0x00005410ff117816 */ /* 0x000fc80000000013 */
[----:B------:R-:W-:Y:S01]  /*55e0*/  FSETP.GTU.FTZ.AND P4, PT, R18, c[0x0][0x1e4], PT ;  /* 0x0000790012007a0b */ /* 0x000fe20003f9c000 */
[----:B------:R-:W-:-:S05]  /*55f0*/  FMUL.FTZ R50, R17, c[0x0][0x1e8] ;  /* 0x00007a0011327a20 */ /* 0x000fca0000410000 */
[----:B------:R-:W-:Y:S01]  /*5600*/  FSEL R50, R50, RZ, !P4 ;  /* 0x000000ff32327208 */ /* 0x000fe20006000000 */
[----:B------:R-:W-:Y:S05]  /*5610*/  @P6 BRA `(.L_x_17280) ;  /* 0x0000005000006947 */ /* 0x000fea0003800000 */
[----:B------:R-:W-:Y:S01]  /*5620*/  MOV R18, R21 ;  /* 0x0000001500127202 */ /* 0x000fe20000000f00 */
[----:B------:R-:W-:Y:S05]  /*5630*/  @!P0 BRA `(.L_x_17281) ;  /* 0x0000059000008947 */ /* 0x000fea0003800000 */
[----:B------:R-:W-:Y:S02]  /*5640*/  IMAD.MOV.U32 R18, RZ, RZ, R21 ;  /* 0x000000ffff127224 */ /* 0x000fe400078e0015 */
[----:B------:R-:W-:Y:S01]  /*5650*/  FADD.FTZ R50, R58, R50 ;  /* 0x000000323a327221 */ /* 0x000fe20000010000 */
[----:B------:R-:W-:Y:S05]  /*5660*/  BRA `(.L_x_17281) ;  /* 0x0000056000007947 */ /* 0x000fea0003800000 */
.L_x_17280:
        /* <DEDUP_REMOVED lines=12> */
.L_x_17283:
[----:B------:R-:W-:Y:S02]  /*5730*/  IMAD.MOV.U32 R3, RZ, RZ, R212 ;  /* 0x000000ffff037224 */ /* 0x000fe400078e00d4 */
.L_x_17284:
[----:B------:R-:W-:Y:S05]  /*5740*/  BSYNC B1 ;  /* 0x0000000000017941 */ /* 0x000fea0003800000 */
.L_x_17282:
        /* <DEDUP_REMOVED lines=16> */
.L_x_17288:
[----:B------:R-:W-:Y:S05]  /*5850*/  BSYNC B2 ;  /* 0x0000000000027941 */ /* 0x000fea0003800000 */
.L_x_17287:
        /* <DEDUP_REMOVED lines=44> */
.L_x_17286:
[----:B------:R-:W-:Y:S05]  /*5b20*/  BSYNC B1 ;  /* 0x0000000000017941 */ /* 0x000fea0003800000 */
.L_x_17285:
        /* <DEDUP_REMOVED lines=10> */
.L_x_17281:
        /* <DEDUP_REMOVED lines=12> */
.L_x_17290:
[----:B------:R-:W-:Y:S02]  /*5c90*/  IMAD.MOV.U32 R17, RZ, RZ, R212 ;  /* 0x000000ffff117224 */ /* 0x000fe400078e00d4 */
.L_x_17291:
[----:B------:R-:W-:Y:S05]  /*5ca0*/  BSYNC B1 ;  /* 0x0000000000017941 */ /* 0x000fea0003800000 */
.L_x_17289:
        /* <DEDUP_REMOVED lines=16> */
.L_x_17295:
[----:B------:R-:W-:Y:S05]  /*5db0*/  BSYNC B2 ;  /* 0x0000000000027941 */ /* 0x000fea0003800000 */
.L_x_17294:
        /* <DEDUP_REMOVED lines=44> */
.L_x_17293:
[----:B------:R-:W-:Y:S05]  /*6080*/  BSYNC B1 ;  /* 0x0000000000017941 */ /* 0x000fea0003800000 */
.L_x_17292:
        /* <DEDUP_REMOVED lines=13> */
.L_x_17296:
        /* <DEDUP_REMOVED lines=12> */
.L_x_17299:
[----:B------:R-:W-:Y:S02]  /*6220*/  IMAD.MOV.U32 R2, RZ, RZ, R212 ;  /* 0x000000ffff027224 */ /* 0x000fe400078e00d4 */
.L_x_17300:
[----:B------:R-:W-:Y:S05]  /*6230*/  BSYNC B1 ;  /* 0x0000000000017941 */ /* 0x000fea0003800000 */
.L_x_17298:
        /* <DEDUP_REMOVED lines=18> */
.L_x_17304:
[----:B------:R-:W-:Y:S05]  /*6360*/  BSYNC B2 ;  /* 0x0000000000027941 */ /* 0x000fea0003800000 */
.L_x_17303:
        /* <DEDUP_REMOVED lines=44> */
.L_x_17302:
[----:B------:R-:W-:Y:S05]  /*6630*/  BSYNC B1 ;  /* 0x0000000000017941 */ /* 0x000fea0003800000 */
.L_x_17301:
        /* <DEDUP_REMOVED lines=10> */
.L_x_17297:
[----:B------:R-:W-:Y:S01]  /*66e0*/  SEL R18, RZ, 0x1000000, P5 ;  /* 0x01000000ff127807 */ /* 0x000fe20002800000 */
[----:B------:R-:W-:Y:S01]  /*66f0*/  IMAD.SHL.U32 R23, R11, 0x8, RZ ;  /* 0x000000080b177824 */ /* 0x000fe200078e00ff */
[----:B------:R-:W-:Y:S02]  /*6700*/  SEL R17, RZ, 0x10000, P4 ;  /* 0x00010000ff117807 */ /* 0x000fe40002000000 */
[----:B------:R-:W-:Y:S02]  /*6710*/  ISETP.NE.AND P5, PT, R0, RZ, PT ;  /* 0x000000ff0000720c */ /* 0x000fe40003fa5270 */
[----:B------:R-:W-:Y:S02]  /*6720*/  ISETP.NE.AND P4, PT, R16, RZ, PT ;  /* 0x000000ff1000720c */ /* 0x000fe40003f85270 */
[----:B------:R-:W-:Y:S02]  /*6730*/  SEL R0, RZ, 0x100, P3 ;  /* 0x00000100ff007807 */ /* 0x000fe40001800000 */
[----:B------:R-:W-:-:S02]  /*6740*/  SEL R16, RZ, 0x1, P1 ;  /* 0x00000001ff107807 */ /* 0x000fc40000800000 */
[----:B------:R-:W-:Y:S02]  /*6750*/  ISETP.NE.AND P3, PT, R20, RZ, PT ;  /* 0x000000ff1400720c */ /* 0x000fe40003f65270 */
[----:B------:R-:W-:Y:S01]  /*6760*/  LOP3.LUT R0, R0, R18, R17, 0xfe, !PT ;  /* 0x0000001200007212 */ /* 0x000fe200078efe11 */
[----:B------:R-:W-:Y:S01]  /*6770*/  IMAD.WIDE.U32 R16, R16, 0x1000000, RZ ;  /* 0x0100000010107825 */ /* 0x000fe200078e00ff */
[----:B------:R-:W-:Y:S02]  /*6780*/  SEL R19, RZ, 0x1, P2 ;  /* 0x00000001ff137807 */ /* 0x000fe40001000000 */
[----:B------:R-:W-:Y:S02]  /*6790*/  SEL R18, RZ, 0x1, P3 ;  /* 0x00000001ff127807 */ /* 0x000fe40001800000 */
[----:B------:R-:W-:Y:S02]  /*67a0*/  SEL R20, RZ, 0x1, P4 ;  /* 0x00000001ff147807 */ /* 0x000fe40002000000 */
[----:B------:R-:W-:Y:S01]  /*67b0*/  LOP3.LUT R17, R17, R0, R19, 0xfe, !PT ;  /* 0x0000000011117212 */ /* 0x000fe200078efe13 */
[----:B------:R-:W-:Y:S01]  /*67c0*/  IMAD.WIDE.U32 R18, R18, 0x10000, RZ ;  /* 0x0001000012127825 */ /* 0x000fe200078e00ff */
[----:B------:R-:W-:-:S03]  /*67d0*/  LOP3.LUT P6, RZ, R10, 0x20, RZ, 0xc0, !PT ;  /* 0x000000200aff7812 */ /* 0x000fc600078cc0ff */
[----:B------:R-:W-:-:S05]  /*67e0*/  IMAD.WIDE.U32 R20, R20, 0x100, RZ ;  /* 0x0000010014147825 */ /* 0x000fca00078e00ff */
[----:B------:R-:W-:Y:S02]  /*67f0*/  LOP3.LUT R0, R20, R16, R18, 0xfe, !PT ;  /* 0x0000001014007212 */ /* 0x000fe400078efe12 */
[----:B------:R-:W-:Y:S02]  /*6800*/  LEA R16, P1, R11, c[0x0][0x188], 0x5 ;  /* 0x000062000b107a11 */ /* 0x000fe400078228ff */
[----:B------:R-:W-:Y:S02]  /*6810*/  LOP3.LUT R19, R21, R17, R19, 0xfe, !PT ;  /* 0x0000001115137212 */ /* 0x000fe400078efe13 */
[----:B------:R-:W-:Y:S02]  /*6820*/  LEA.HI.X R17, R11, c[0x0][0x18c], RZ, 0x5, P1 ;  /* 0x000063000b117a11 */ /* 0x000fe400008f2cff */
[----:B------:R-:W-:-:S03]  /*6830*/  SEL R21, RZ, 0x1, P5 ;  /* 0x00000001ff157807 */ /* 0x000fc60002800000 */
[----:B------:R-:W-:Y:S01]  /*6840*/  STG.E.128 [R16.64], R52 ;  /* 0x0000003410007986 */ /* 0x000fe2000c101d06 */
[----:B------:R-:W-:Y:S02]  /*6850*/  LOP3.LUT R18, R0, R21, RZ, 0xfc, !PT ;  /* 0x0000001500127212 */ /* 0x000fe400078efcff */
[----:B------:R-:W-:Y:S01]  /*6860*/  SHF.R.U32.HI R0, RZ, 0x1d, R11 ;  /* 0x0000001dff007819 */ /* 0x000fe2000001160b */
[----:B------:R0:W-:Y:S02]  /*6870*/  STG.E.128 [R16.64+0x10], R48 ;  /* 0x0000103010007986 */ /* 0x0001e4000c101d06 */
[----:B0-----:R-:W-:-:S04]  /*6880*/  IADD3 R16, P1, R23, c[0x0][0x190], RZ ;  /* 0x0000640017107a10 */ /* 0x001fc80007f3e0ff */
[----:B------:R-:W-:-:S05]  /*6890*/  IADD3.X R17, R0, c[0x0][0x194], RZ, P1, !PT ;  /* 0x0000650000117a10 */ /* 0x000fca0000ffe4ff */
[----:B------:R0:W-:Y:S01]  /*68a0*/  STG.E.64 [R16.64], R18 ;  /* 0x0000001210007986 */ /* 0x0001e2000c101b06 */
[----:B------:R-:W-:Y:S05]  /*68b0*/  @!P6 BRA `(.L_x_17305) ;  /* 0x000001400000e947 */ /* 0x000fea0003800000 */
[----:B0-----:R-:W-:Y:S02]  /*68c0*/  SHF.L.U32 R16, R3, 0x10, RZ ;  /* 0x0000001003107819 */ /* 0x001fe400000006ff */
[----:B------:R-:W-:Y:S02]  /*68d0*/  LOP3.LUT R18, R7, 0xff, RZ, 0xc0, !PT ;  /* 0x000000ff07127812 */ /* 0x000fe400078ec0ff */
[----:B------:R-:W-:Y:S02]  /*68e0*/  LOP3.LUT R17, R16, 0xff0000, RZ, 0xc0, !PT ;  /* 0x00ff000010117812 */ /* 0x000fe400078ec0ff */
[----:B------:R-:W-:Y:S01]  /*68f0*/  LOP3.LUT R16, R2, 0xffff, RZ, 0xc0, !PT ;  /* 0x0000ffff02107812 */ /* 0x000fe200078ec0ff */
[----:B------:R-:W-:-:S03]  /*6900*/  IMAD.WIDE.U32 R18, R18, 0x10000, RZ ;  /* 0x0001000012127825 */ /* 0x000fc600078e00ff */
[----:B------:R-:W-:Y:S02]  /*6910*/  PRMT R17, R17, 0x4210, R16 ;  /* 0x0000421011117816 */ /* 0x000fe40000000010 */
[----:B------:R-:W-:-:S04]  /*6920*/  PRMT R16, R4, 0x7104, RZ ;  /* 0x0000710404107816 */ /* 0x000fc800000000ff */
[----:B------:R-:W-:Y:S02]  /*6930*/  LOP3.LUT R20, R17, 0xff00, R16, 0xf8, !PT ;  /* 0x0000ff0011147812 */ /* 0x000fe400078ef810 */
[----:B------:R-:W-:Y:S02]  /*6940*/  LOP3.LUT R16, R6, 0xff, RZ, 0xc0, !PT ;  /* 0x000000ff06107812 */ /* 0x000fe400078ec0ff */
[----:B------:R-:W-:Y:S02]  /*6950*/  LOP3.LUT R25, R20, 0xff, R5, 0xf8, !PT ;  /* 0x000000ff14197812 */ /* 0x000fe400078ef805 */
[----:B------:R-:W-:Y:S01]  /*6960*/  LOP3.LUT R20, R8, 0xff, RZ, 0xc0, !PT ;  /* 0x000000ff08147812 */ /* 0x000fe200078ec0ff */
[----:B------:R-:W-:-:S04]  /*6970*/  IMAD.WIDE.U32 R16, R16, 0x1000000, RZ ;  /* 0x0100000010107825 */ /* 0x000fc800078e00ff */
[----:B------:R-:W-:Y:S01]  /*6980*/  IMAD.WIDE.U32 R20, R20, 0x100, RZ ;  /* 0x0000010014147825 */ /* 0x000fe200078e00ff */
[----:B------:R-:W-:-:S04]  /*6990*/  LOP3.LUT R17, R19, R25, R17, 0xfe, !PT ;  /* 0x0000001913117212 */ /* 0x000fc800078efe11 */
[----:B------:R-:W-:Y:S02]  /*69a0*/  LOP3.LUT R16, R20, R16, R18, 0xfe, !PT ;  /* 0x0000001014107212 */ /* 0x000fe400078efe12 */
[----:B------:R-:W-:Y:S02]  /*69b0*/  IADD3 R18, P1, R23, c[0x0][0x198], RZ ;  /* 0x0000660017127a10 */ /* 0x000fe40007f3e0ff */
[----:B------:R-:W-:Y:S02]  /*69c0*/  LOP3.LUT R17, R17, R21, RZ, 0xfc, !PT ;  /* 0x0000001511117212 */ /* 0x000fe400078efcff */
[----:B------:R-:W-:Y:S02]  /*69d0*/  IADD3.X R19, R0, c[0x0][0x19c], RZ, P1, !PT ;  /* 0x0000670000137a10 */ /* 0x000fe40000ffe4ff */
[----:B------:R-:W-:-:S05]  /*69e0*/  LOP3.LUT R16, R16, 0xff, R9, 0xf8, !PT ;  /* 0x000000ff10107812 */ /* 0x000fca00078ef809 */
[----:B------:R0:W-:Y:S02]  /*69f0*/  STG.E.64 [R18.64], R16 ;  /* 0x0000001012007986 */ /* 0x0001e4000c101b06 */
.L_x_17305:
[----:B------:R-:W-:Y:S01]  /*6a00*/  IADD3 R216, R11, 0x20, RZ ;  /* 0x000000200bd87810 */ /* 0x000fe20007ffe0ff */
[----:B0-----:R-:W-:-:S04]  /*6a10*/  @P0 IMAD.MOV.U32 R17, RZ, RZ, 0x20 ;  /* 0x00000020ff110424 */ /* 0x001fc800078e00ff */
[----:B------:R-:W-:-:S05]  /*6a20*/  @P0 IMAD.WIDE.U32 R16, R216, R17, c[0x0][0x180] ;  /* 0x00006000d8100625 */ /* 0x000fca00078e0011 */
[----:B------:R0:W5:Y:S04]  /*6a30*/  @P0 LDG.E.128 R60, [R16.64] ;  /* 0x00000006103c0981 */ /* 0x000168000c1e1d00 */
[----:B------:R0:W5:Y:S02]  /*6a40*/  @P0 LDG.E.128 R56, [R16.64+0x10] ;  /* 0x0000100610380981 */ /* 0x000164000c1e1d00 */
        /* <DEDUP_REMOVED lines=16> */
.L_x_17307:
[----:B------:R-:W-:Y:S02]  /*6b50*/  IMAD.MOV.U32 R0, RZ, RZ, R212 ;  /* 0x000000ffff007224 */ /* 0x000fe400078e00d4 */
.L_x_17308:
[----:B------:R-:W-:Y:S05]  /*6b60*/  BSYNC B1 ;  /* 0x0000000000017941 */ /* 0x000fea0003800000 */
.L_x_17306:
        /* <DEDUP_REMOVED lines=16> */
.L_x_17312:
[----:B------:R-:W-:Y:S05]  /*6c70*/  BSYNC B2 ;  /* 0x0000000000027941 */ /* 0x000fea0003800000 */
.L_x_17311:
        /* <DEDUP_REMOVED lines=44> */
.L_x_17310:
[----:B------:R-:W-:Y:S05]  /*6f40*/  BSYNC B1 ;  /* 0x0000000000017941 */ /* 0x000fea0003800000 */
.L_x_17309:
        /* <DEDUP_REMOVED lines=15> */
.L_x_17313:
        /* <DEDUP_REMOVED lines=12> */
.L_x_17316:
[----:B------:R-:W-:Y:S02]  /*7100*/  IMAD.MOV.U32 R0, RZ, RZ, R212 ;  /* 0x000000ffff007224 */ /* 0x000fe400078e00d4 */
.L_x_17317:
[----:B------:R-:W-:Y:S05]  /*7110*/  BSYNC B1 ;  /* 0x0000000000017941 */ /* 0x000fea0003800000 */
.L_x_17315:
        /* <DEDUP_REMOVED lines=16> */
.L_x_17321:
[----:B------:R-:W-:Y:S05]  /*7220*/  BSYNC B2 ;  /* 0x0000000000027941 */ /* 0x000fea0003800000 */
.L_x_17320:
        /* <DEDUP_REMOVED lines=44> */
.L_x_17319:
[----:B------:R-:W-:Y:S05]  /*74f0*/  BSYNC B1 ;  /* 0x0000000000017941 */ /* 0x000fea0003800000 */
.L_x_17318:
        /* <DEDUP_REMOVED lines=8> */
[----:B------:R-:W-:Y:S02]  /*7580*/  @P0 FADD.FTZ R44, R60, R44 ;  /* 0x0000002c3c2c0221 */ /* 0x000fe40000010000 */
.L_x_17314:
        /* <DEDUP_REMOVED lines=12> */
.L_x_17323:
[----:B------:R-:W-:Y:S02]  /*7650*/  IMAD.MOV.U32 R0, RZ, RZ, R212 ;  /* 0x000000ffff007224 */ /* 0x000fe400078e00d4 */
.L_x_17324:
[----:B------:R-:W-:Y:S05]  /*7660*/  BSYNC B1 ;  /* 0x0000000000017941 */ /* 0x000fea0003800000 */
.L_x_17322:
        /* <DEDUP_REMOVED lines=16> */
.L_x_17328:
[----:B------:R-:W-:Y:S05]  /*7770*/  BSYNC B2 ;  /* 0x0000000000027941 */ /* 0x000fea0003800000 */
.L_x_17327:
        /* <DEDUP_REMOVED lines=44> */
.L_x_17326:
[----:B------:R-:W-:Y:S05]  /*7a40*/  BSYNC B1 ;  /* 0x0000000000017941 */ /* 0x000fea0003800000 */
.L_x_17325:
        /* <DEDUP_REMOVED lines=14> */
.L_x_17329:
        /* <DEDUP_REMOVED lines=12> */
.L_x_17332:
[----:B------:R-:W-:Y:S02]  /*7bf0*/  IMAD.MOV.U32 R0, RZ, RZ, R212 ;  /* 0x000000ffff007224 */ /* 0x000fe400078e00d4 */
.L_x_17333:
[----:B------:R-:W-:Y:S05]  /*7c00*/  BSYNC B1 ;  /* 0x0000000000017941 */ /* 0x000fea0003800000 */
.L_x_17331:
        /* <DEDUP_REMOVED lines=16> */
.L_x_17337:
[----:B------:R-:W-:Y:S05]  /*7d10*/  BSYNC B2 ;  /* 0x0000000000027941 */ /* 0x000fea0003800000 */
.L_x_17336:
        /* <DEDUP_REMOVED lines=44> */
.L_x_17335:
[----:B------:R-:W-:Y:S05]  /*7fe0*/  BSYNC B1 ;  /* 0x0000000000017941 */ /* 0x000fea0003800000 */
.L_x_17334:
[----:B------:R0:W1:Y:S02]  /*7ff0*/  I2F.U32 R21, R0 ;  /* 0x0000000000157306 */ /* 0x0000640000201000 */
[----:B0-----:R-:W-:-:S05]  /*8000*/  PRMT R0, RZ, 0x7610, R64 ;  /* 0x00007610ff007816 */ /* 0x001fca0000000040 */
[----:B------:R-:W-:Y:S02]  /*8010*/  FMUL.FTZ R8, R0, c[0x0][0x1e8] ;  /* 0x00007a0000087a20 */ /* 0x000fe40000410000 */
[----:B-1----:R-:W-:-:S05]  /*8020*/  FFMA.FTZ R21, R21, R248, 1.1641532182693481445e-10 ;  /* 0x2f00000015157423 */ /* 0x002fca00000100f8 */
[----:B------:R-:W-:-:S04]  /*8030*/  FSETP.GTU.FTZ.AND P1, PT, R21, c[0x0][0x1e4], PT ;  /* 0x0000790015007a0b */ /* 0x000fc80003f3c000 */
[----:B------:R-:W-:-:S05]  /*8040*/  FSEL R8, R8, RZ, !P1 ;  /* 0x000000ff08087208 */ /* 0x000fca0004800000 */
[----:B------:R-:W-:Y:S01]  /*8050*/  FADD.FTZ R45, R45, R8 ;  /* 0x000000082d2d7221 */ /* 0x000fe20000010000 */
[----:B------:R-:W-:-:S03]  /*8060*/  SEL R8, RZ, 0x1, P1 ;  /* 0x00000001ff087807 */ /* 0x000fc60000800000 */
[----:B------:R-:W-:Y:S02]  /*8070*/  @P0 FADD.FTZ R45, R61, R45 ;  /* 0x0000002d3d2d0221 */ /* 0x000fe40000010000 */
.L_x_17330:
        /* <DEDUP_REMOVED lines=12> */
.L_x_17339:
[----:B------:R-:W-:Y:S02]  /*8140*/  MOV R0, R212 ;  /* 0x000000d400007202 */ /* 0x000fe40000000f00 */
.L_x_17340:
[----:B------:R-:W-:Y:S05]  /*8150*/  BSYNC B1 ;  /* 0x0000000000017941 */ /* 0x000fea0003800000 */
.L_x_17338:
        /* <DEDUP_REMOVED lines=16> */
.L_x_17344:
[----:B------:R-:W-:Y:S05]  /*8260*/  BSYNC B2 ;  /* 0x0000000000027941 */ /* 0x000fea0003800000 */
.L_x_17343:
        /* <DEDUP_REMOVED lines=44> */
.L_x_17342:
[----:B------:R-:W-:Y:S05]  /*8530*/  BSYNC B1 ;  /* 0x0000000000017941 */ /* 0x000fea0003800000 */
.L_x_17341:
        /* <DEDUP_REMOVED lines=14> */
.L_x_17345:
        /* <DEDUP_REMOVED lines=12> */
.L_x_17348:
[----:B------:R-:W-:Y:S02]  /*86e0*/  IMAD.MOV.U32 R0, RZ, RZ, R212 ;  /* 0x000000ffff007224 */ /* 0x000fe400078e00d4 */
.L_x_17349:
[----:B------:R-:W-:Y:S05]  /*86f0*/  BSYNC B1 ;  /* 0x0000000000017941 */ /* 0x000fea0003800000 */
.L_x_17347:
        /* <DEDUP_REMOVED lines=16> */
.L_x_17353:
[----:B------:R-:W-:Y:S05]  /*8800*/  BSYNC B2 ;  /* 0x0000000000027941 */ /* 0x000fea0003800000 */
.L_x_17352:
        /* <DEDUP_REMOVED lines=44> */
.L_x_17351:
[----:B------:R-:W-:Y:S05]  /*8ad0*/  BSYNC B1 ;  /* 0x0000000000017941 */ /* 0x000fea0003800000 */
.L_x_17350:
        /* <DEDUP_REMOVED lines=9> */
.L_x_17346:
        /* <DEDUP_REMOVED lines=12> */
.L_x_17355:
[----:B------:R-:W-:Y:S02]  /*8c30*/  IMAD.MOV.U32 R0, RZ, RZ, R212 ;  /* 0x000000ffff007224 */ /* 0x000fe400078e00d4 */
.L_x_17356:
[----:B------:R-:W-:Y:S05]  /*8c40*/  BSYNC B1 ;  /* 0x0000000000017941 */ /* 0x000fea0003800000 */
.L_x_17354:
        /* <DEDUP_REMOVED lines=16> */
.L_x_17360:
[----:B------:R-:W-:Y:S05]  /*8d50*/  BSYNC B2 ;  /* 0x0000000000027941 */ /* 0x000fea0003800000 */
.L_x_17359:
        /* <DEDUP_REMOVED lines=44> */
.L_x_17358:
[----:B------:R-:W-:Y:S05]  /*9020*/  BSYNC B1 ;  /* 0x0000000000017941 */ /* 0x000fea0003800000 */
.L_x_17357:
        /* <DEDUP_REMOVED lines=12> */
.L_x_17361:
        /* <DEDUP_REMOVED lines=12> */
.L_x_17364:
[----:B------:R-:W-:Y:S02]  /*91b0*/  IMAD.MOV.U32 R0, RZ, RZ, R212 ;  /* 0x000000ffff007224 */ /* 0x000fe400078e00d4 */
.L_x_17365:
[----:B------:R-:W-:Y:S05]  /*91c0*/  BSYNC B1 ;  /* 0x0000000000017941 */ /* 0x000fea0003800000 */
.L_x_17363:
        /* <DEDUP_REMOVED lines=16> */
.L_x_17369:
[----:B------:R-:W-:Y:S05]  /*92d0*/  BSYNC B2 ;  /* 0x0000000000027941 */ /* 0x000fea0003800000 */
.L_x_17368:
        /* <DEDUP_REMOVED lines=44> */
.L_x_17367:
[----:B------:R-:W-:Y:S05]  /*95a0*/  BSYNC B1 ;  /* 0x0000000000017941 */ /* 0x000fea0003800000 */
.L_x_17366:
        /* <DEDUP_REMOVED lines=9> */
.L_x_17362:
        /* <DEDUP_REMOVED lines=12> */
.L_x_17371:
[----:B------:R-:W-:Y:S02]  /*9700*/  IMAD.MOV.U32 R0, RZ, RZ, R212 ;  /* 0x000000ffff007224 */ /* 0x000fe400078e00d4 */
.L_x_17372:
[----:B------:R-:W-:Y:S05]  /*9710*/  BSYNC B1 ;  /* 0x0000000000017941 */ /* 0x000fea0003800000 */
.L_x_17370:
        /* <DEDUP_REMOVED lines=16> */
.L_x_17376:
[----:B------:R-:W-:Y:S05]  /*9820*/  BSYNC B2 ;  /* 0x0000000000027941 */ /* 0x000fea0003800000 */
.L_x_17375:
        /* <DEDUP_REMOVED lines=44> */
.L_x_17374:
[----:B------:R-:W-:Y:S05]  /*9af0*/  BSYNC B1 ;  /* 0x0000000000017941 */ /* 0x000fea0003800000 */
.L_x_17373:
        /* <DEDUP_REMOVED lines=12> */
.L_x_17377:
        /* <DEDUP_REMOVED lines=12> */
.L_x_17380:
[----:B------:R-:W-:Y:S02]  /*9c80*/  MOV R0, R212 ;  /* 0x000000d400007202 */ /* 0x000fe40000000f00 */
.L_x_17381:
[----:B------:R-:W-:Y:S05]  /*9c90*/  BSYNC B1 ;  /* 0x0000000000017941 */ /* 0x000fea0003800000 */
.L_x_17379:
        /* <DEDUP_REMOVED lines=16> */
.L_x_17385:
[----:B------:R-:W-:Y:S05]  /*9da0*/  BSYNC B2 ;  /* 0x0000000000027941 */ /* 0x000fea0003800000 */
.L_x_17384:
        /* <DEDUP_REMOVED lines=44> */
.L_x_17383:
[----:B------:R-:W-:Y:S05]  /*a070*/  BSYNC B1 ;  /* 0x0000000000017941 */ /* 0x000fea0003800000 */
.L_x_17382:
        /* <DEDUP_REMOVED lines=9> */
.L_x_17378:
        /* <DEDUP_REMOVED lines=12> */
.L_x_17387:
[----:B------:R-:W-:Y:S02]  /*a1d0*/  IMAD.MOV.U32 R0, RZ, RZ, R212 ;  /* 0x000000ffff007224 */ /* 0x000fe400078e00d4 */
.L_x_17388:
[----:B------:R-:W-:Y:S05]  /*a1e0*/  BSYNC B1 ;  /* 0x0000000000017941 */ /* 0x000fea0003800000 */
.L_x_17386:
        /* <DEDUP_REMOVED lines=16> */
.L_x_17392:
[----:B------:R-:W-:Y:S05]  /*a2f0*/  BSYNC B2 ;  /* 0x0000000000027941 */ /* 0x000fea0003800000 */
.L_x_17391:
        /* <DEDUP_REMOVED lines=44> */
.L_x_17390:
[----:B------:R-:W-:Y:S05]  /*a5c0*/  BSYNC B1 ;  /* 0x0000000000017941 */ /* 0x000fea0003800000 */
.L_x_17389:
        /* <DEDUP_REMOVED lines=12> */
.L_x_17393:
        /* <DEDUP_REMOVED lines=12> */
.L_x_17396:
[----:B------:R-:W-:Y:S02]  /*a750*/  IMAD.MOV.U32 R0, RZ, RZ, R212 ;  /* 0x000000ffff007224 */ /* 0x000fe400078e00d4 */
.L_x_17397:
[----:B------:R-:W-:Y:S05]  /*a760*/  BSYNC B1 ;  /* 0x0000000000017941 */ /* 0x000fea0003800000 */
.L_x_17395:
        /* <DEDUP_REMOVED lines=16> */
.L_x_17401:
[----:B------:R-:W-:Y:S05]  /*a870*/  BSYNC B2 ;  /* 0x0000000000027941 */ /* 0x000fea0003800000 */
.L_x_17400:
        /* <DEDUP_REMOVED lines=44> */
.L_x_17399:
[----:B------:R-:W-:Y:S05]  /*ab40*/  BSYNC B1 ;  /* 0x0000000000017941 */ /* 0x000fea0003800000 */
.L_x_17398:
        /* <DEDUP_REMOVED lines=9> */
.L_x_17394:
        /* <DEDUP_REMOVED lines=12> */
.L_x_17403:
[----:B------:R-:W-:Y:S02]  /*aca0*/  IMAD.MOV.U32 R0, RZ, RZ, R212 ;  /* 0x000000ffff007224 */ /* 0x000fe400078e00d4 */
.L_x_17404:
[----:B------:R-:W-:Y:S05]  /*acb0*/  BSYNC B1 ;  /* 0x0000000000017941 */ /* 0x000fea0003800000 */
.L_x_17402:
        /* <DEDUP_REMOVED lines=16> */
.L_x_17408:
[----:B------:R-:W-:Y:S05]  /*adc0*/  BSYNC B2 ;  /* 0x0000000000027941 */ /* 0x000fea0003800000 */
.L_x_17407:
        /* <DEDUP_REMOVED lines=44> */
.L_x_17406:
[----:B------:R-:W-:Y:S05]  /*b090*/  BSYNC B1 ;  /* 0x0000000000017941 */ /* 0x000fea0003800000 */
.L_x_17405:
        /* <DEDUP_REMOVED lines=12> */
.L_x_17409:
        /* <DEDUP_REMOVED lines=12> */
.L_x_17412:
[----:B------:R-:W-:Y:S02]  /*b220*/  IMAD.MOV.U32 R0, RZ, RZ, R212 ;  /* 0x000000ffff007224 */ /* 0x000fe400078e00d4 */
.L_x_17413:
[----:B------:R-:W-:Y:S05]  /*b230*/  BSYNC B1 ;  /* 0x0000000000017941 */ /* 0x000fea0003800000 */
.L_x_17411:
        /* <DEDUP_REMOVED lines=16> */
.L_x_17417:
[----:B------:R-:W-:Y:S05]  /*b340*/  BSYNC B2 ;  /* 0x0000000000027941 */ /* 0x000fea0003800000 */
.L_x_17416:
        /* <DEDUP_REMOVED lines=44> */
.L_x_17415:
[----:B------:R-:W-:Y:S05]  /*b610*/  BSYNC B1 ;  /* 0x0000000000017941 */ /* 0x000fea0003800000 */
.L_x_17414:
        /* <DEDUP_REMOVED lines=9> */
.L_x_17410:
        /* <DEDUP_REMOVED lines=12> */
.L_x_17419:
[----:B------:R-:W-:Y:S02]  /*b770*/  IMAD.MOV.U32 R0, RZ, RZ, R212 ;  /* 0x000000ffff007224 */ /* 0x000fe400078e00d4 */
.L_x_17420:
[----:B------:R-:W-:Y:S05]  /*b780*/  BSYNC B1 ;  /* 0x0000000000017941 */ /* 0x000fea0003800000 */
.L_x_17418:
        /* <DEDUP_REMOVED lines=16> */
.L_x_17424:
[----:B------:R-:W-:Y:S05]  /*b890*/  BSYNC B2 ;  /* 0x0000000000027941 */ /* 0x000fea0003800000 */
.L_x_17423:
        /* <DEDUP_REMOVED lines=44> */
.L_x_17422:
[----:B------:R-:W-:Y:S05]  /*bb60*/  BSYNC B1 ;  /* 0x0000000000017941 */ /* 0x000fea0003800000 */
.L_x_17421:
        /* <DEDUP_REMOVED lines=13> */
.L_x_17425:
        /* <DEDUP_REMOVED lines=12> */
.L_x_17428:
[----:B------:R-:W-:Y:S02]  /*bd00*/  IMAD.MOV.U32 R0, RZ, RZ, R212 ;  /* 0x000000ffff007224 */ /* 0x000fe400078e00d4 */
.L_x_17429:
[----:B------:R-:W-:Y:S05]  /*bd10*/  BSYNC B1 ;  /* 0x0000000000017941 */ /* 0x000fea0003800000 */
.L_x_17427:
        /* <DEDUP_REMOVED lines=18> */
.L_x_17433:
[----:B------:R-:W-:Y:S05]  /*be40*/  BSYNC B2 ;  /* 0x0000000000027941 */ /* 0x000fea0003800000 */
.L_x_17432:
        /* <DEDUP_REMOVED lines=39> */
[----:B------:R-:W-:Y:S02]  /*c0c0*/  LOP3.LUT R215, R17, UR25, R20, 0x96, !PT ;  /* 0x0000001911d77c12 */ /* 0x000fe4000f8e9614 */
[----:B------:R-:W-:Y:S01]  /*c0d0*/  MOV R212, R16 ;  /* 0x0000001000d47202 */ /* 0x000fe20000000f00 */
[----:B------:R-:W-:-:S04]  /*c0e0*/  IMAD.WIDE.U32 R16, R2, -0x2daee0ad, RZ ;  /* 0xd2511f5302107825 */ /* 0x000fc800078e00ff */
[----:B------:R-:W-:Y:S01]  /*c0f0*/  IMAD.MOV.U32 R14, RZ, RZ, R16 ;  /* 0x000000ffff0e7224 */ /* 0x000fe200078e0010 */
[----:B------:R-:W-:Y:S02]  /*c100*/  LOP3.LUT R214, R17, UR26, R18, 0x96, !PT ;  /* 0x0000001a11d67c12 */ /* 0x000fe4000f8e9612 */
.L_x_17431:
[----:B------:R-:W-:Y:S05]  /*c110*/  BSYNC B1 ;  /* 0x0000000000017941 */ /* 0x000fea0003800000 */
.L_x_17430:
        /* <DEDUP_REMOVED lines=9> */
.L_x_17426:
[----:B------:R-:W-:Y:S01]  /*c1b0*/  SEL R18, RZ, 0x1000000, P5 ;  /* 0x01000000ff127807 */ /* 0x000fe20002800000 */
[----:B------:R-:W-:Y:S01]  /*c1c0*/  IMAD.MOV.U32 R250, RZ, RZ, 0x20 ;  /* 0x00000020fffa7424 */ /* 0x000fe200078e00ff */
[----:B------:R-:W-:Y:S01]  /*c1d0*/  SEL R17, RZ, 0x10000, P4 ;  /* 0x00010000ff117807 */ /* 0x000fe20002000000 */
[----:B------:R-:W-:Y:S01]  /*c1e0*/  IMAD.MOV.U32 R249, RZ, RZ, 0x8 ;  /* 0x00000008fff97424 */ /* 0x000fe200078e00ff */
        /* <DEDUP_REMOVED lines=34> */
[----:B------:R-:W-:Y:S01]  /*c410*/  LOP3.LUT R0, R0, 0xff00, R17, 0xf8, !PT ;  /* 0x0000ff0000007812 */ /* 0x000fe200078ef811 */
[----:B------:R-:W-:-:S03]  /*c420*/  IMAD.WIDE.U32 R16, R16, 0x1000000, RZ ;  /* 0x0100000010107825 */ /* 0x000fc600078e00ff */
[----:B------:R-:W-:Y:S02]  /*c430*/  LOP3.LUT R0, R0, 0xff, R5, 0xf8, !PT ;  /* 0x000000ff00007812 */ /* 0x000fe400078ef805 */
[----:B------:R-:W-:Y:S02]  /*c440*/  LOP3.LUT R16, R22, R16, R18, 0xfe, !PT ;  /* 0x0000001016107212 */ /* 0x000fe400078efe12 */
[----:B------:R-:W-:Y:S01]  /*c450*/  LOP3.LUT R0, R19, R0, R17, 0xfe, !PT ;  /* 0x0000000013007212 */ /* 0x000fe200078efe11 */
[----:B------:R-:W-:Y:S01]  /*c460*/  IMAD.WIDE.U32 R18, R216, R249, c[0x0][0x198] ;  /* 0x00006600d8127625 */ /* 0x000fe200078e00f9 */
[----:B------:R-:W-:Y:S02]  /*c470*/  LOP3.LUT R16, R16, 0xff, R9, 0xf8, !PT ;  /* 0x000000ff10107812 */ /* 0x000fe400078ef809 */
[----:B------:R-:W-:-:S05]  /*c480*/  LOP3.LUT R17, R0, R23, RZ, 0xfc, !PT ;  /* 0x0000001700117212 */ /* 0x000fca00078efcff */
[----:B------:R0:W-:Y:S02]  /*c490*/  STG.E.64 [R18.64], R16 ;  /* 0x0000001012007986 */ /* 0x0001e4000c101b06 */
.L_x_17434:
[----:B------:R-:W-:-:S05]  /*c4a0*/  IADD3 R0, R11, 0x40, RZ ;  /* 0x000000400b007810 */ /* 0x000fca0007ffe0ff */
[----:B0-----:R-:W-:-:S05]  /*c4b0*/  @P0 IMAD.WIDE.U32 R16, R0, R250, c[0x0][0x180] ;  /* 0x0000600000100625 */ /* 0x001fca00078e00fa */
        /* <DEDUP_REMOVED lines=18> */
.L_x_17436:
[----:B------:R-:W-:Y:S02]  /*c5e0*/  IMAD.MOV.U32 R20, RZ, RZ, R212 ;  /* 0x000000ffff147224 */ /* 0x000fe400078e00d4 */
.L_x_17437:
[----:B------:R-:W-:Y:S05]  /*c5f0*/  BSYNC B1 ;  /* 0x0000000000017941 */ /* 0x000fea0003800000 */
.L_x_17435:
        /* <DEDUP_REMOVED lines=16> */
.L_x_17441:
[----:B------:R-:W-:Y:S05]  /*c700*/  BSYNC B2 ;  /* 0x0000000000027941 */ /* 0x000fea0003800000 */
.L_x_17440:
        /* <DEDUP_REMOVED lines=44> */
.L_x_17439:
[----:B------:R-:W-:Y:S05]  /*c9d0*/  BSYNC B1 ;  /* 0x0000000000017941 */ /* 0x000fea0003800000 */
.L_x_17438:
        /* <DEDUP_REMOVED lines=15> */
.L_x_17442:
        /* <DEDUP_REMOVED lines=12> */
.L_x_17445:
[----:B------:R-:W-:Y:S02]  /*cb90*/  MOV R9, R212 ;  /* 0x000000d400097202 */ /* 0x000fe40000000f00 */
.L_x_17446:
[----:B------:R-:W-:Y:S05]  /*cba0*/  BSYNC B1 ;  /* 0x0000000000017941 */ /* 0x000fea0003800000 */
.L_x_17444:
        /* <DEDUP_REMOVED lines=16> */
.L_x_17450:
[----:B------:R-:W-:Y:S05]  /*ccb0*/  BSYNC B2 ;  /* 0x0000000000027941 */ /* 0x000fea0003800000 */
.L_x_17449:
        /* <DEDUP_REMOVED lines=44> */
.L_x_17448:
[----:B------:R-:W-:Y:S05]  /*cf80*/  BSYNC B1 ;  /* 0x0000000000017941 */ /* 0x000fea0003800000 */
.L_x_17447:
        /* <DEDUP_REMOVED lines=10> */
.L_x_17443:
        /* <DEDUP_REMOVED lines=12> */
.L_x_17452:
[----:B------:R-:W-:Y:S02]  /*d0f0*/  IMAD.MOV.U32 R24, RZ, RZ, R212 ;  /* 0x000000ffff187224 */ /* 0x000fe400078e00d4 */
.L_x_17453:
[----:B------:R-:W-:Y:S05]  /*d100*/  BSYNC B1 ;  /* 0x0000000000017941 */ /* 0x000fea0003800000 */
.L_x_17451:
        /* <DEDUP_REMOVED lines=16> */
.L_x_17457:
[----:B------:R-:W-:Y:S05]  /*d210*/  BSYNC B2 ;  /* 0x0000000000027941 */ /* 0x000fea0003800000 */
.L_x_17456:
        /* <DEDUP_REMOVED lines=44> */
.L_x_17455:
[----:B------:R-:W-:Y:S05]  /*d4e0*/  BSYNC B1 ;  /* 0x0000000000017941 */ /* 0x000fea0003800000 */
.L_x_17454:
        /* <DEDUP_REMOVED lines=14> */
.L_x_17458:
        /* <DEDUP_REMOVED lines=12> */
.L_x_17461:
[----:B------:R-:W-:Y:S02]  /*d690*/  IMAD.MOV.U32 R8, RZ, RZ, R212 ;  /* 0x000000ffff087224 */ /* 0x000fe400078e00d4 */
.L_x_17462:
[----:B------:R-:W-:Y:S05]  /*d6a0*/  BSYNC B1 ;  /* 0x0000000000017941 */ /* 0x000fea0003800000 */
.L_x_17460:
        /* <DEDUP_REMOVED lines=16> */
.L_x_17466:
[----:B------:R-:W-:Y:S05]  /*d7b0*/  BSYNC B2 ;  /* 0x0000000000027941 */ /* 0x000fea0003800000 */
.L_x_17465:
        /* <DEDUP_REMOVED lines=44> */
.L_x_17464:
[----:B------:R-:W-:Y:S05]  /*da80*/  BSYNC B1 ;  /* 0x0000000000017941 */ /* 0x000fea0003800000 */
.L_x_17463:
        /* <DEDUP_REMOVED lines=8> */
[----:B------:R-:W-:Y:S01]  /*db10*/  @P0 FADD.FTZ R37, R61, R37 ;  /* 0x000000253d250221 */ /* 0x000fe20000010000 */
[----:B------:R-:W-:Y:S02]  /*db20*/  PRMT R8, R16, 0x7610, R8 ;  /* 0x0000761010087816 */ /* 0x000fe40000000008 */
.L_x_17459:
        /* <DEDUP_REMOVED lines=12> */
.L_x_17468:
[----:B------:R-:W-:Y:S02]  /*dbf0*/  IMAD.MOV.U32 R16, RZ, RZ, R212 ;  /* 0x000000ffff107224 */ /* 0x000fe400078e00d4 */
.L_x_17469:
[----:B------:R-:W-:Y:S05]  /*dc00*/  BSYNC B1 ;  /* 0x0000000000017941 */ /* 0x000fea0003800000 */
.L_x_17467:
        /* <DEDUP_REMOVED lines=16> */
.L_x_17473:
[----:B------:R-:W-:Y:S05]  /*dd10*/  BSYNC B2 ;  /* 0x0000000000027941 */ /* 0x000fea0003800000 */
.L_x_17472:
        /* <DEDUP_REMOVED lines=44> */
.L_x_17471:
[----:B------:R-:W-:Y:S05]  /*dfe0*/  BSYNC B1 ;  /* 0x0000000000017941 */ /* 0x000fea0003800000 */
.L_x_17470:
        /* <DEDUP_REMOVED lines=14> */
.L_x_17474:
        /* <DEDUP_REMOVED lines=12> */
.L_x_17477:
[----:B------:R-:W-:Y:S02]  /*e190*/  IMAD.MOV.U32 R7, RZ, RZ, R212 ;  /* 0x000000ffff077224 */ /* 0x000fe400078e00d4 */
.L_x_17478:
[----:B------:R-:W-:Y:S05]  /*e1a0*/  BSYNC B1 ;  /* 0x0000000000017941 */ /* 0x000fea0003800000 */
.L_x_17476:
        /* <DEDUP_REMOVED lines=16> */
.L_x_17482:
[----:B------:R-:W-:Y:S05]  /*e2b0*/  BSYNC B2 ;  /* 0x0000000000027941 */ /* 0x000fea0003800000 */
.L_x_17481:
        /* <DEDUP_REMOVED lines=42> */
[----:B------:R-:W-:Y:S01]  /*e560*/  IMAD.MOV.U32 R21, RZ, RZ, RZ ;  /* 0x000000ffff157224 */ /* 0x000fe200078e00ff */
[----:B------:R-:W-:Y:S02]  /*e570*/  MOV R212, R20 ;  /* 0x0000001400d47202 */ /* 0x000fe40000000f00 */
.L_x_17480:
[----:B------:R-:W-:Y:S05]  /*e580*/  BSYNC B1 ;  /* 0x0000000000017941 */ /* 0x000fea0003800000 */
.L_x_17479:
        /* <DEDUP_REMOVED lines=9> */
.L_x_17475:
        /* <DEDUP_REMOVED lines=12> */
.L_x_17484:
[----:B------:R-:W-:Y:S02]  /*e6e0*/  IMAD.MOV.U32 R16, RZ, RZ, R212 ;  /* 0x000000ffff107224 */ /* 0x000fe400078e00d4 */
.L_x_17485:
[----:B------:R-:W-:Y:S05]  /*e6f0*/  BSYNC B1 ;  /* 0x0000000000017941 */ /* 0x000fea0003800000 */
.L_x_17483:
        /* <DEDUP_REMOVED lines=16> */
.L_x_17489:
[----:B------:R-:W-:Y:S05]  /*e800*/  BSYNC B2 ;  /* 0x0000000000027941 */ /* 0x000fea0003800000 */
.L_x_17488:
        /* <DEDUP_REMOVED lines=44> */
.L_x_17487:
[----:B------:R-:W-:Y:S05]  /*ead0*/  BSYNC B1 ;  /* 0x0000000000017941 */ /* 0x000fea0003800000 */
.L_x_17486:
        /* <DEDUP_REMOVED lines=12> */
.L_x_17490:
        /* <DEDUP_REMOVED lines=12> */
.L_x_17493:
[----:B------:R-:W-:Y:S02]  /*ec60*/  IMAD.MOV.U32 R6, RZ, RZ, R212 ;  /* 0x000000ffff067224 */ /* 0x000fe400078e00d4 */
.L_x_17494:
[----:B------:R-:W-:Y:S05]  /*ec70*/  BSYNC B1 ;  /* 0x0000000000017941 */ /* 0x000fea0003800000 */
.L_x_17492:
        /* <DEDUP_REMOVED lines=16> */
.L_x_17498:
[----:B------:R-:W-:Y:S05]  /*ed80*/  BSYNC B2 ;  /* 0x0000000000027941 */ /* 0x000fea0003800000 */
.L_x_17497:
        /* <DEDUP_REMOVED lines=44> */
.L_x_17496:
[----:B------:R-:W-:Y:S05]  /*f050*/  BSYNC B1 ;  /* 0x0000000000017941 */ /* 0x000fea0003800000 */
.L_x_17495:
        /* <DEDUP_REMOVED lines=9> */
.L_x_17491:
        /* <DEDUP_REMOVED lines=12> */
.L_x_17500:
[----:B------:R-:W-:Y:S02]  /*f1b0*/  IMAD.MOV.U32 R22, RZ, RZ, R212 ;  /* 0x000000ffff167224 */ /* 0x000fe400078e00d4 */
.L_x_17501:
[----:B------:R-:W-:Y:S05]  /*f1c0*/  BSYNC B1 ;  /* 0x0000000000017941 */ /* 0x000fea0003800000 */
.L_x_17499:
        /* <DEDUP_REMOVED lines=16> */
.L_x_17505:
[----:B------:R-:W-:Y:S05]  /*f2d0*/  BSYNC B2 ;  /* 0x0000000000027941 */ /* 0x000fea0003800000 */
.L_x_17504:
        /* <DEDUP_REMOVED lines=44> */
.L_x_17503:
[----:B------:R-:W-:Y:S05]  /*f5a0*/  BSYNC B1 ;  /* 0x0000000000017941 */ /* 0x000fea0003800000 */
.L_x_17502:
        /* <DEDUP_REMOVED lines=9> */
[----:B------:R-:W-:Y:S01]  /*f640*/  MOV R20, R16 ;  /* 0x0000001000147202 */ /* 0x000fe20000000f00 */
[----:B------:R-:W-:Y:S01]  /*f650*/  FADD.FTZ R32, R56, R32 ;  /* 0x0000002038207221 */ /* 0x000fe20000010000 */
[----:B------:R-:W-:Y:S05]  /*f660*/  BRA `(.L_x_17507) ;  /* 0x0000055000007947 */ /* 0x000fea0003800000 */
.L_x_17506:
        /* <DEDUP_REMOVED lines=12> */
.L_x_17509:
[----:B------:R-:W-:Y:S02]  /*f730*/  IMAD.MOV.U32 R5, RZ, RZ, R212 ;  /* 0x000000ffff057224 */ /* 0x000fe400078e00d4 */
.L_x_17510:
[----:B------:R-:W-:Y:S05]  /*f740*/  BSYNC B1 ;  /* 0x0000000000017941 */ /* 0x000fea0003800000 */
.L_x_17508:
        /* <DEDUP_REMOVED lines=16> */
.L_x_17514:
[----:B------:R-:W-:Y:S05]  /*f850*/  BSYNC B2 ;  /* 0x0000000000027941 */ /* 0x000fea0003800000 */
.L_x_17513:
        /* <DEDUP_REMOVED lines=44> */
.L_x_17512:
[----:B------:R-:W-:Y:S05]  /*fb20*/  BSYNC B1 ;  /* 0x0000000000017941 */ /* 0x000fea0003800000 */
.L_x_17511:
        /* <DEDUP_REMOVED lines=9> */
.L_x_17507:
        /* <DEDUP_REMOVED lines=12> */
.L_x_17516:
[----:B------:R-:W-:Y:S02]  /*fc80*/  MOV R16, R212 ;  /* 0x000000d400107202 */ /* 0x000fe40000000f00 */
.L_x_17517:
[----:B------:R-:W-:Y:S05]  /*fc90*/  BSYNC B1 ;  /* 0x0000000000017941 */ /* 0x000fea0003800000 */
.L_x_17515:
        /* <DEDUP_REMOVED lines=16> */
.L_x_17521:
[----:B------:R-:W-:Y:S05]  /*fda0*/  BSYNC B2 ;  /* 0x0000000000027941 */ /* 0x000fea0003800000 */
.L_x_17520:
        /* <DEDUP_REMOVED lines=44> */
.L_x_17519:
[----:B------:R-:W-:Y:S05]  /*10070*/  BSYNC B1 ;  /* 0x0000000000017941 */ /* 0x000fea0003800000 */
.L_x_17518:
        /* <DEDUP_REMOVED lines=12> */
.L_x_17522:
        /* <DEDUP_REMOVED lines=12> */
.L_x_17525:
[----:B------:R-:W-:Y:S02]  /*10200*/  IMAD.MOV.U32 R4, RZ, RZ, R212 ;  /* 0x000000ffff047224 */ /* 0x000fe400078e00d4 */
.L_x_17526:
[----:B------:R-:W-:Y:S05]  /*10210*/  BSYNC B1 ;  /* 0x0000000000017941 */ /* 0x000fea0003800000 */
.L_x_17524:
        /* <DEDUP_REMOVED lines=16> */
.L_x_17530:
[----:B------:R-:W-:Y:S05]  /*10320*/  BSYNC B2 ;  /* 0x0000000000027941 */ /* 0x000fea0003800000 */
.L_x_17529:
        /* <DEDUP_REMOVED lines=44> */
.L_x_17528:
[----:B------:R-:W-:Y:S05]  /*105f0*/  BSYNC B1 ;  /* 0x0000000000017941 */ /* 0x000fea0003800000 */
.L_x_17527:
        /* <DEDUP_REMOVED lines=9> */
.L_x_17523:
        /* <DEDUP_REMOVED lines=12> */
.L_x_17532:
[----:B------:R-:W-:Y:S02]  /*10750*/  IMAD.MOV.U32 R16, RZ, RZ, R212 ;  /* 0x000000ffff107224 */ /* 0x000fe400078e00d4 */
.L_x_17533:
[----:B------:R-:W-:Y:S05]  /*10760*/  BSYNC B1 ;  /* 0x0000000000017941 */ /* 0x000fea0003800000 */
.L_x_17531:
        /* <DEDUP_REMOVED lines=16> */
.L_x_17537:
[----:B------:R-:W-:Y:S05]  /*10870*/  BSYNC B2 ;  /* 0x0000000000027941 */ /* 0x000fea0003800000 */
.L_x_17536:
        /* <DEDUP_REMOVED lines=44> */
.L_x_17535:
[----:B------:R-:W-:Y:S05]  /*10b40*/  BSYNC B1 ;  /* 0x0000000000017941 */ /* 0x000fea0003800000 */
.L_x_17534:
        /* <DEDUP_REMOVED lines=12> */
.L_x_17538:
        /* <DEDUP_REMOVED lines=12> */
.L_x_17541:
[----:B------:R-:W-:Y:S02]  /*10cd0*/  IMAD.MOV.U32 R3, RZ, RZ, R212 ;  /* 0x000000ffff037224 */ /* 0x000fe400078e00d4 */
.L_x_17542:
[----:B------:R-:W-:Y:S05]  /*10ce0*/  BSYNC B1 ;  /* 0x0000000000017941 */ /* 0x000fea0003800000 */
.L_x_17540:
        /* <DEDUP_REMOVED lines=16> */
.L_x_17546:
[----:B------:R-:W-:Y:S05]  /*10df0*/  BSYNC B2 ;  /* 0x0000000000027941 */ /* 0x000fea0003800000 */
.L_x_17545:
        /* <DEDUP_REMOVED lines=44> */
.L_x_17544:
[----:B------:R-:W-:Y:S05]  /*110c0*/  BSYNC B1 ;  /* 0x0000000000017941 */ /* 0x000fea0003800000 */
.L_x_17543:
        /* <DEDUP_REMOVED lines=9> */
.L_x_17539:
        /* <DEDUP_REMOVED lines=12> */
.L_x_17548:
[----:B------:R-:W-:Y:S02]  /*11220*/  IMAD.MOV.U32 R18, RZ, RZ, R212 ;  /* 0x000000ffff127224 */ /* 0x000fe400078e00d4 */
.L_x_17549:
[----:B------:R-:W-:Y:S05]  /*11230*/  BSYNC B1 ;  /* 0x0000000000017941 */ /* 0x000fea0003800000 */
.L_x_17547:
        /* <DEDUP_REMOVED lines=16> */
.L_x_17553:
[----:B------:R-:W-:Y:S05]  /*11340*/  BSYNC B2 ;  /* 0x0000000000027941 */ /* 0x000fea0003800000 */
.L_x_17552:
        /* <DEDUP_REMOVED lines=44> */
.L_x_17551:
[----:B------:R-:W-:Y:S05]  /*11610*/  BSYNC B1 ;  /* 0x0000000000017941 */ /* 0x000fea0003800000 */
.L_x_17550:
        /* <DEDUP_REMOVED lines=13> */
.L_x_17554:
        /* <DEDUP_REMOVED lines=12> */
.L_x_17557:
[----:B------:R-:W-:Y:S02]  /*117b0*/  MOV R2, R212 ;  /* 0x000000d400027202 */ /* 0x000fe40000000f00 */
.L_x_17558:
[----:B------:R-:W-:Y:S05]  /*117c0*/  BSYNC B1 ;  /* 0x0000000000017941 */ /* 0x000fea0003800000 */
.L_x_17556:
        /* <DEDUP_REMOVED lines=16> */
[----:B------:R-:W-:Y:S01]  /*118d0*/  @P0 IMAD.MOV R14, RZ, RZ, R12 ;  /* 0x000000ffff0e0224 */ /* 0x000fe200078e020c */
[----:B------:R-:W-:-:S03]  /*118e0*/  LOP3.LUT P0, RZ, R10, 0x40, RZ, 0xc0, !PT ;  /* 0x000000400aff7812 */ /* 0x000fc6000780c0ff */
[----:B------:R-:W-:-:S05]  /*118f0*/  @!P6 IMAD.MOV.U32 R12, RZ, RZ, R14 ;  /* 0x000000ffff0ce224 */ /* 0x000fca00078e000e */
.L_x_17562:
[----:B------:R-:W-:Y:S05]  /*11900*/  BSYNC B2 ;  /* 0x0000000000027941 */ /* 0x000fea0003800000 */
.L_x_17561:
        /* <DEDUP_REMOVED lines=44> */
.L_x_17560:
[----:B------:R-:W-:Y:S05]  /*11bd0*/  BSYNC B1 ;  /* 0x0000000000017941 */ /* 0x000fea0003800000 */
.L_x_17559:
        /* <DEDUP_REMOVED lines=9> */
.L_x_17555:
        /* <DEDUP_REMOVED lines=8> */
[C---:B------:R-:W-:Y:S02]  /*11cf0*/  LOP3.LUT P3, RZ, R10.reuse, 0x2, RZ, 0xc0, !PT ;  /* 0x000000020aff7812 */ /* 0x040fe4000786c0ff */
[----:B------:R-:W-:Y:S02]  /*11d00*/  LOP3.LUT R17, R17, R18, R19, 0xfe, !PT ;  /* 0x0000001211117212 */ /* 0x000fe400078efe13 */
[----:B------:R-:W-:Y:S02]  /*11d10*/  SEL R18, RZ, 0x1, P3 ;  /* 0x00000001ff127807 */ /* 0x000fe40001800000 */
[----:B------:R-:W-:Y:S02]  /*11d20*/  SEL R20, RZ, 0x1, P4 ;  /* 0x00000001ff147807 */ /* 0x000fe40002000000 */
[----:B------:R-:W-:Y:S01]  /*11d30*/  LOP3.LUT P5, RZ, R10, 0x8, RZ, 0xc0, !PT ;  /* 0x000000080aff7812 */ /* 0x000fe200078ac0ff */
[----:B------:R-:W-:Y:S01]  /*11d40*/  IMAD.WIDE.U32 R18, R18, 0x10000, RZ ;  /* 0x0001000012127825 */ /* 0x000fe200078e00ff */
[----:B------:R-:W-:-:S02]  /*11d50*/  LOP3.LUT P6, RZ, R10, 0x20, RZ, 0xc0, !PT ;  /* 0x000000200aff7812 */ /* 0x000fc400078cc0ff */
[----:B------:R-:W-:Y:S01]  /*11d60*/  IADD3 R217, R11, 0x60, RZ ;  /* 0x000000600bd97810 */ /* 0x000fe20007ffe0ff */
[----:B------:R-:W-:-:S05]  /*11d70*/  IMAD.WIDE.U32 R20, R20, 0x100, RZ ;  /* 0x0000010014147825 */ /* 0x000fca00078e00ff */
[----:B------:R-:W-:Y:S02]  /*11d80*/  LOP3.LUT R18, R20, R16, R18, 0xfe, !PT ;  /* 0x0000001014127212 */ /* 0x000fe400078efe12 */
[----:B------:R-:W-:Y:S01]  /*11d90*/  LOP3.LUT R19, R21, R17, R19, 0xfe, !PT ;  /* 0x0000001115137212 */ /* 0x000fe200078efe13 */
[----:B------:R-:W-:-:S05]  /*11da0*/  IMAD.WIDE.U32 R16, R0, R250, c[0x0][0x188] ;  /* 0x0000620000107625 */ /* 0x000fca00078e00fa */
[----:B------:R-:W-:Y:S04]  /*11db0*/  STG.E.128 [R16.64], R36 ;  /* 0x0000002410007986 */ /* 0x000fe8000c101d06 */
[----:B------:R0:W-:Y:S02]  /*11dc0*/  STG.E.128 [R16.64+0x10], R32 ;  /* 0x0000102010007986 */ /* 0x0001e4000c101d06 */
[----:B0-----:R-:W-:-:S04]  /*11dd0*/  SEL R16, RZ, 0x1, P5 ;  /* 0x00000001ff107807 */ /* 0x001fc80002800000 */
[----:B------:R-:W-:Y:S01]  /*11de0*/  LOP3.LUT R18, R18, R16, RZ, 0xfc, !PT ;  /* 0x0000001012127212 */ /* 0x000fe200078efcff */
[----:B------:R-:W-:-:S05]  /*11df0*/  IMAD.WIDE.U32 R16, R0, R249, c[0x0][0x190] ;  /* 0x0000640000107625 */ /* 0x000fca00078e00f9 */
[----:B------:R0:W-:Y:S01]  /*11e00*/  STG.E.64 [R16.64], R18 ;  /* 0x0000001210007986 */ /* 0x0001e2000c101b06 */
[----:B------:R-:W-:Y:S05]  /*11e10*/  @!P6 BRA `(.L_x_17563) ;  /* 0x000001300000e947 */ /* 0x000fea0003800000 */
[----:B0-----:R-:W-:Y:S02]  /*11e20*/  SHF.L.U32 R16, R3, 0x10, RZ ;  /* 0x0000001003107819 */ /* 0x001fe400000006ff */
[----:B------:R-:W-:Y:S02]  /*11e30*/  LOP3.LUT R17, R2, 0xffff, RZ, 0xc0, !PT ;  /* 0x0000ffff02117812 */ /* 0x000fe400078ec0ff */
[----:B------:R-:W-:Y:S02]  /*11e40*/  LOP3.LUT R16, R16, 0xff0000, RZ, 0xc0, !PT ;  /* 0x00ff000010107812 */ /* 0x000fe400078ec0ff */
[----:B------:R-:W-:Y:S02]  /*11e50*/  LOP3.LUT R18, R7, 0xff, RZ, 0xc0, !PT ;  /* 0x000000ff07127812 */ /* 0x000fe400078ec0ff */
[----:B------:R-:W-:Y:S02]  /*11e60*/  PRMT R17, R16, 0x4210, R17 ;  /* 0x0000421010117816 */ /* 0x000fe40000000011 */
[----:B------:R-:W-:Y:S01]  /*11e70*/  PRMT R16, R4, 0x7104, RZ ;  /* 0x0000710404107816 */ /* 0x000fe200000000ff */
[----:B------:R-:W-:Y:S01]  /*11e80*/  IMAD.WIDE.U32 R18, R18, 0x10000, RZ ;  /* 0x0001000012127825 */ /* 0x000fe200078e00ff */
[----:B------:R-:W-:-:S02]  /*11e90*/  LOP3.LUT R20, R8, 0xff, RZ, 0xc0, !PT ;  /* 0x000000ff08147812 */ /* 0x000fc400078ec0ff */
[----:B------:R-:W-:Y:S02]  /*11ea0*/  LOP3.LUT R17, R17, 0xff00, R16, 0xf8, !PT ;  /* 0x0000ff0011117812 */ /* 0x000fe400078ef810 */
[----:B------:R-:W-:Y:S01]  /*11eb0*/  LOP3.LUT R16, R6, 0xff, RZ, 0xc0, !PT ;  /* 0x000000ff06107812 */ /* 0x000fe200078ec0ff */
[----:B------:R-:W-:Y:S01]  /*11ec0*/  IMAD.WIDE.U32 R20, R20, 0x100, RZ ;  /* 0x0000010014147825 */ /* 0x000fe200078e00ff */
        /* <DEDUP_REMOVED lines=8> */
.L_x_17563:
        /* <DEDUP_REMOVED lines=19> */
.L_x_17565:
[----:B------:R-:W-:Y:S02]  /*12080*/  IMAD.MOV.U32 R24, RZ, RZ, R212 ;  /* 0x000000ffff187224 */ /* 0x000fe400078e00d4 */
.L_x_17566:
[----:B------:R-:W-:Y:S05]  /*12090*/  BSYNC B1 ;  /* 0x0000000000017941 */ /* 0x000fea0003800000 */
.L_x_17564:
        /* <DEDUP_REMOVED lines=16> */
.L_x_17570:
[----:B------:R-:W-:Y:S05]  /*121a0*/  BSYNC B2 ;  /* 0x0000000000027941 */ /* 0x000fea0003800000 */
.L_x_17569:
        /* <DEDUP_REMOVED lines=44> */
.L_x_17568:
[----:B------:R-:W-:Y:S05]  /*12470*/  BSYNC B1 ;  /* 0x0000000000017941 */ /* 0x000fea0003800000 */
.L_x_17567:
        /* <DEDUP_REMOVED lines=15> */
.L_x_17571:
        /* <DEDUP_REMOVED lines=12> */
.L_x_17574:
[----:B------:R-:W-:Y:S02]  /*12630*/  IMAD.MOV.U32 R9, RZ, RZ, R212 ;  /* 0x000000ffff097224 */ /* 0x000fe400078e00d4 */
.L_x_17575:
[----:B------:R-:W-:Y:S05]  /*12640*/  BSYNC B1 ;  /* 0x0000000000017941 */ /* 0x000fea0003800000 */
.L_x_17573:
        /* <DEDUP_REMOVED lines=16> */
.L_x_17579:
[----:B------:R-:W-:Y:S05]  /*12750*/  BSYNC B2 ;  /* 0x0000000000027941 */ /* 0x000fea0003800000 */
.L_x_17578:
        /* <DEDUP_REMOVED lines=44> */
.L_x_17577:
[----:B------:R-:W-:Y:S05]  /*12a20*/  BSYNC B1 ;  /* 0x0000000000017941 */ /* 0x000fea0003800000 */
.L_x_17576:
        /* <DEDUP_REMOVED lines=9> */
.L_x_17572:
        /* <DEDUP_REMOVED lines=12> */
.L_x_17581:
[----:B------:R-:W-:Y:S02]  /*12b80*/  IMAD.MOV.U32 R24, RZ, RZ, R212 ;  /* 0x000000ffff187224 */ /* 0x000fe400078e00d4 */
.L_x_17582:
[----:B------:R-:W-:Y:S05]  /*12b90*/  BSYNC B1 ;  /* 0x0000000000017941 */ /* 0x000fea0003800000 */
.L_x_17580:
        /* <DEDUP_REMOVED lines=16> */
.L_x_17586:
[----:B------:R-:W-:Y:S05]  /*12ca0*/  BSYNC B2 ;  /* 0x0000000000027941 */ /* 0x000fea0003800000 */
.L_x_17585:
        /* <DEDUP_REMOVED lines=44> */
.L_x_17584:
[----:B------:R-:W-:Y:S05]  /*12f70*/  BSYNC B1 ;  /* 0x0000000000017941 */ /* 0x000fea0003800000 */
.L_x_17583:
        /* <DEDUP_REMOVED lines=14> */
.L_x_17587:
        /* <DEDUP_REMOVED lines=12> */
.L_x_17590:
[----:B------:R-:W-:Y:S02]  /*13120*/  IMAD.MOV.U32 R8, RZ, RZ, R212 ;  /* 0x000000ffff087224 */ /* 0x000fe400078e00d4 */
.L_x_17591:
[----:B------:R-:W-:Y:S05]  /*13130*/  BSYNC B1 ;  /* 0x0000000000017941 */ /* 0x000fea0003800000 */
.L_x_17589:
        /* <DEDUP_REMOVED lines=16> */
.L_x_17595:
[----:B------:R-:W-:Y:S05]  /*13240*/  BSYNC B2 ;  /* 0x0000000000027941 */ /* 0x000fea0003800000 */
.L_x_17594:
        /* <DEDUP_REMOVED lines=44> */
.L_x_17593:
[----:B------:R-:W-:Y:S05]  /*13510*/  BSYNC B1 ;  /* 0x0000000000017941 */ /* 0x000fea0003800000 */
.L_x_17592:
        /* <DEDUP_REMOVED lines=9> */
.L_x_17588:
        /* <DEDUP_REMOVED lines=12> */
.L_x_17597:
[----:B------:R-:W-:Y:S02]  /*13670*/  IMAD.MOV.U32 R16, RZ, RZ, R212 ;  /* 0x000000ffff107224 */ /* 0x000fe400078e00d4 */
.L_x_17598:
[----:B------:R-:W-:Y:S05]  /*13680*/  BSYNC B1 ;  /* 0x0000000000017941 */ /* 0x000fea0003800000 */
.L_x_17596:
        /* <DEDUP_REMOVED lines=16> */
.L_x_17602:
[----:B------:R-:W-:Y:S05]  /*13790*/  BSYNC B2 ;  /* 0x0000000000027941 */ /* 0x000fea0003800000 */
.L_x_17601:
        /* <DEDUP_REMOVED lines=44> */
.L_x_17600:
[----:B------:R-:W-:Y:S05]  /*13a60*/  BSYNC B1 ;  /* 0x0000000000017941 */ /* 0x000fea0003800000 */
.L_x_17599:
        /* <DEDUP_REMOVED lines=14> */
.L_x_17603:
        /* <DEDUP_REMOVED lines=12> */
.L_x_17606:
[----:B------:R-:W-:Y:S02]  /*13c10*/  IMAD.MOV.U32 R7, RZ, RZ, R212 ;  /* 0x000000ffff077224 */ /* 0x000fe400078e00d4 */
.L_x_17607:
[----:B------:R-:W-:Y:S05]  /*13c20*/  BSYNC B1 ;  /* 0x0000000000017941 */ /* 0x000fea0003800000 */
.L_x_17605:
        /* <DEDUP_REMOVED lines=16> */
.L_x_17611:
[----:B------:R-:W-:Y:S05]  /*13d30*/  BSYNC B2 ;  /* 0x0000000000027941 */ /* 0x000fea0003800000 */
.L_x_17610:
        /* <DEDUP_REMOVED lines=44> */
.L_x_17609:
[----:B------:R-:W-:Y:S05]  /*14000*/  BSYNC B1 ;  /* 0x0000000000017941 */ /* 0x000fea0003800000 */
.L_x_17608:
        /* <DEDUP_REMOVED lines=9> */
.L_x_17604:
        /* <DEDUP_REMOVED lines=12> */
.L_x_17613:
[----:B------:R-:W-:Y:S02]  /*14160*/  MOV R16, R212 ;  /* 0x000000d400107202 */ /* 0x000fe40000000f00 */
.L_x_17614:
[----:B------:R-:W-:Y:S05]  /*14170*/  BSYNC B1 ;  /* 0x0000000000017941 */ /* 0x000fea0003800000 */
.L_x_17612:
        /* <DEDUP_REMOVED lines=16> */
.L_x_17618:
[----:B------:R-:W-:Y:S05]  /*14280*/  BSYNC B2 ;  /* 0x0000000000027941 */ /* 0x000fea0003800000 */
.L_x_17617:
        /* <DEDUP_REMOVED lines=44> */
.L_x_17616:
[----:B------:R-:W-:Y:S05]  /*14550*/  BSYNC B1 ;  /* 0x0000000000017941 */ /* 0x000fea0003800000 */
.L_x_17615:
        /* <DEDUP_REMOVED lines=12> */
.L_x_17619:
        /* <DEDUP_REMOVED lines=12> */
.L_x_17622:
[----:B------:R-:W-:Y:S02]  /*146e0*/  IMAD.MOV.U32 R6, RZ, RZ, R212 ;  /* 0x000000ffff067224 */ /* 0x000fe400078e00d4 */
.L_x_17623:
[----:B------:R-:W-:Y:S05]  /*146f0*/  BSYNC B1 ;  /* 0x0000000000017941 */ /* 0x000fea0003800000 */
.L_x_17621:
        /* <DEDUP_REMOVED lines=16> */
.L_x_17627:
[----:B------:R-:W-:Y:S05]  /*14800*/  BSYNC B2 ;  /* 0x0000000000027941 */ /* 0x000fea0003800000 */
.L_x_17626:
        /* <DEDUP_REMOVED lines=44> */
.L_x_17625:
[----:B------:R-:W-:Y:S05]  /*14ad0*/  BSYNC B1 ;  /* 0x0000000000017941 */ /* 0x000fea0003800000 */
.L_x_17624:
        /* <DEDUP_REMOVED lines=9> */
.L_x_17620:
        /* <DEDUP_REMOVED lines=12> */
.L_x_17629:
[----:B------:R-:W-:Y:S02]  /*14c30*/  IMAD.MOV.U32 R22, RZ, RZ, R212 ;  /* 0x000000ffff167224 */ /* 0x000fe400078e00d4 */
.L_x_17630:
[----:B------:R-:W-:Y:S05]  /*14c40*/  BSYNC B1 ;  /* 0x0000000000017941 */ /* 0x000fea0003800000 */
.L_x_17628:
        /* <DEDUP_REMOVED lines=16> */
.L_x_17634:
[----:B------:R-:W-:Y:S05]  /*14d50*/  BSYNC B2 ;  /* 0x0000000000027941 */ /* 0x000fea0003800000 */
.L_x_17633:
        /* <DEDUP_REMOVED lines=44> */
.L_x_17632:
[----:B------:R-:W-:Y:S05]  /*15020*/  BSYNC B1 ;  /* 0x0000000000017941 */ /* 0x000fea0003800000 */
.L_x_17631:
        /* <DEDUP_REMOVED lines=12> */
.L_x_17635:
        /* <DEDUP_REMOVED lines=12> */
.L_x_17638:
[----:B------:R-:W-:Y:S02]  /*151b0*/  IMAD.MOV.U32 R5, RZ, RZ, R212 ;  /* 0x000000ffff057224 */ /* 0x000fe400078e00d4 */
.L_x_17639:
[----:B------:R-:W-:Y:S05]  /*151c0*/  BSYNC B1 ;  /* 0x0000000000017941 */ /* 0x000fea0003800000 */
.L_x_17637:
        /* <DEDUP_REMOVED lines=16> */
.L_x_17643:
[----:B------:R-:W-:Y:S05]  /*152d0*/  BSYNC B2 ;  /* 0x0000000000027941 */ /* 0x000fea0003800000 */
.L_x_17642:
        /* <DEDUP_REMOVED lines=44> */
.L_x_17641:
[----:B------:R-:W-:Y:S05]  /*155a0*/  BSYNC B1 ;  /* 0x0000000000017941 */ /* 0x000fea0003800000 */
.L_x_17640:
        /* <DEDUP_REMOVED lines=9> */
.L_x_17636:
        /* <DEDUP_REMOVED lines=12> */
.L_x_17645:
[----:B------:R-:W-:Y:S02]  /*15700*/  IMAD.MOV.U32 R16, RZ, RZ, R212 ;  /* 0x000000ffff107224 */ /* 0x000fe400078e00d4 */
.L_x_17646:
[----:B------:R-:W-:Y:S05]  /*15710*/  BSYNC B1 ;  /* 0x0000000000017941 */ /* 0x000fea0003800000 */
.L_x_17644:
        /* <DEDUP_REMOVED lines=16> */
.L_x_17650:
[----:B------:R-:W-:Y:S05]  /*15820*/  BSYNC B2 ;  /* 0x0000000000027941 */ /* 0x000fea0003800000 */
.L_x_17649:
        /* <DEDUP_REMOVED lines=44> */
.L_x_17648:
[----:B------:R-:W-:Y:S05]  /*15af0*/  BSYNC B1 ;  /* 0x0000000000017941 */ /* 0x000fea0003800000 */
.L_x_17647:
        /* <DEDUP_REMOVED lines=12> */
.L_x_17651:
        /* <DEDUP_REMOVED lines=12> */
.L_x_17654:
[----:B------:R-:W-:Y:S02]  /*15c80*/  MOV R4, R212 ;  /* 0x000000d400047202 */ /* 0x000fe40000000f00 */
.L_x_17655:
[----:B------:R-:W-:Y:S05]  /*15c90*/  BSYNC B1 ;  /* 0x0000000000017941 */ /* 0x000fea0003800000 */
.L_x_17653:
        /* <DEDUP_REMOVED lines=16> */
.L_x_17659:
[----:B------:R-:W-:Y:S05]  /*15da0*/  BSYNC B2 ;  /* 0x0000000000027941 */ /* 0x000fea0003800000 */
.L_x_17658:
        /* <DEDUP_REMOVED lines=44> */
.L_x_17657:
[----:B------:R-:W-:Y:S05]  /*16070*/  BSYNC B1 ;  /* 0x0000000000017941 */ /* 0x000fea0003800000 */
.L_x_17656:
        /* <DEDUP_REMOVED lines=9> */
.L_x_17652:
        /* <DEDUP_REMOVED lines=12> */
.L_x_17661:
[----:B------:R-:W-:Y:S02]  /*161d0*/  IMAD.MOV.U32 R16, RZ, RZ, R212 ;  /* 0x000000ffff107224 */ /* 0x000fe400078e00d4 */
.L_x_17662:
[----:B------:R-:W-:Y:S05]  /*161e0*/  BSYNC B1 ;  /* 0x0000000000017941 */ /* 0x000fea0003800000 */
.L_x_17660:
        /* <DEDUP_REMOVED lines=16> */
.L_x_17666:
[----:B------:R-:W-:Y:S05]  /*162f0*/  BSYNC B2 ;  /* 0x0000000000027941 */ /* 0x000fea0003800000 */
.L_x_17665:
        /* <DEDUP_REMOVED lines=44> */
.L_x_17664:
[----:B------:R-:W-:Y:S05]  /*165c0*/  BSYNC B1 ;  /* 0x0000000000017941 */ /* 0x000fea0003800000 */
.L_x_17663:
        /* <DEDUP_REMOVED lines=12> */
.L_x_17667:
        /* <DEDUP_REMOVED lines=12> */
.L_x_17670:
[----:B------:R-:W-:Y:S02]  /*16750*/  IMAD.MOV.U32 R3, RZ, RZ, R212 ;  /* 0x000000ffff037224 */ /* 0x000fe400078e00d4 */
.L_x_17671:
[----:B------:R-:W-:Y:S05]  /*16760*/  BSYNC B1 ;  /* 0x0000000000017941 */ /* 0x000fea0003800000 */
.L_x_17669:
        /* <DEDUP_REMOVED lines=16> */
.L_x_17675:
[----:B------:R-:W-:Y:S05]  /*16870*/  BSYNC B2 ;  /* 0x0000000000027941 */ /* 0x000fea0003800000 */
.L_x_17674:
        /* <DEDUP_REMOVED lines=44> */
.L_x_17673:
[----:B------:R-:W-:Y:S05]  /*16b40*/  BSYNC B1 ;  /* 0x0000000000017941 */ /* 0x000fea0003800000 */
.L_x_17672:
        /* <DEDUP_REMOVED lines=9> */
.L_x_17668:
        /* <DEDUP_REMOVED lines=12> */
.L_x_17677:
[----:B------:R-:W-:Y:S02]  /*16ca0*/  IMAD.MOV.U32 R18, RZ, RZ, R212 ;  /* 0x000000ffff127224 */ /* 0x000fe400078e00d4 */
.L_x_17678:
[----:B------:R-:W-:Y:S05]  /*16cb0*/  BSYNC B1 ;  /* 0x0000000000017941 */ /* 0x000fea0003800000 */
.L_x_17676:
        /* <DEDUP_REMOVED lines=16> */
.L_x_17682:
[----:B------:R-:W-:Y:S05]  /*16dc0*/  BSYNC B2 ;  /* 0x0000000000027941 */ /* 0x000fea0003800000 */
.L_x_17681:
        /* <DEDUP_REMOVED lines=44> */
.L_x_17680:
[----:B------:R-:W-:Y:S05]  /*17090*/  BSYNC B1 ;  /* 0x0000000000017941 */ /* 0x000fea0003800000 */
.L_x_17679:
        /* <DEDUP_REMOVED lines=13> */
.L_x_17683:
        /* <DEDUP_REMOVED lines=12> */
.L_x_17686:
[----:B------:R-:W-:Y:S02]  /*17230*/  IMAD.MOV.U32 R2, RZ, RZ, R212 ;  /* 0x000000ffff027224 */ /* 0x000fe400078e00d4 */
.L_x_17687:
[----:B------:R-:W-:Y:S05]  /*17240*/  BSYNC B1 ;  /* 0x0000000000017941 */ /* 0x000fea0003800000 */
.L_x_17685:
        /* <DEDUP_REMOVED lines=19> */
.L_x_17691:
[----:B------:R-:W-:Y:S05]  /*17380*/  BSYNC B2 ;  /* 0x0000000000027941 */ /* 0x000fea0003800000 */
.L_x_17690:
        /* <DEDUP_REMOVED lines=44> */
.L_x_17689:
[----:B------:R-:W-:Y:S05]  /*17650*/  BSYNC B1 ;  /* 0x0000000000017941 */ /* 0x000fea0003800000 */
.L_x_17688:
        /* <DEDUP_REMOVED lines=9> */
.L_x_17684:
        /* <DEDUP_REMOVED lines=46> */
.L_x_17692:
        /* <DEDUP_REMOVED lines=19> */
.L_x_17694:
[----:B------:R-:W-:Y:S02]  /*17b00*/  IMAD.MOV.U32 R204, RZ, RZ, R212 ;  /* 0x000000ffffcc7224 */ /* 0x000fe400078e00d4 */
.L_x_17695:
[----:B------:R-:W-:Y:S05]  /*17b10*/  BSYNC B1 ;  /* 0x0000000000017941 */ /* 0x000fea0003800000 */
.L_x_17693:
        /* <DEDUP_REMOVED lines=16> */
.L_x_17699:
[----:B------:R-:W-:Y:S05]  /*17c20*/  BSYNC B2 ;  /* 0x0000000000027941 */ /* 0x000fea0003800000 */
.L_x_17698:
        /* <DEDUP_REMOVED lines=44> */
.L_x_17697:
[----:B------:R-:W-:Y:S05]  /*17ef0*/  BSYNC B1 ;  /* 0x0000000000017941 */ /* 0x000fea0003800000 */
.L_x_17696:
        /* <DEDUP_REMOVED lines=15> */
.L_x_17700:
        /* <DEDUP_REMOVED lines=12> */
.L_x_17703:
[----:B------:R-:W-:Y:S02]  /*180b0*/  IMAD.MOV.U32 R9, RZ, RZ, R212 ;  /* 0x000000ffff097224 */ /* 0x000fe400078e00d4 */
.L_x_17704:
[----:B------:R-:W-:Y:S05]  /*180c0*/  BSYNC B1 ;  /* 0x0000000000017941 */ /* 0x000fea0003800000 */
.L_x_17702:
        /* <DEDUP_REMOVED lines=16> */
.L_x_17708:
[----:B------:R-:W-:Y:S05]  /*181d0*/  BSYNC B2 ;  /* 0x0000000000027941 */ /* 0x000fea0003800000 */
.L_x_17707:
        /* <DEDUP_REMOVED lines=44> */
.L_x_17706:
[----:B------:R-:W-:Y:S05]  /*184a0*/  BSYNC B1 ;  /* 0x0000000000017941 */ /* 0x000fea0003800000 */
.L_x_17705:
        /* <DEDUP_REMOVED lines=9> */
.L_x_17701:
        /* <DEDUP_REMOVED lines=12> */
.L_x_17710:
[----:B------:R-:W-:Y:S02]  /*18600*/  MOV R21, R212 ;  /* 0x000000d400157202 */ /* 0x000fe40000000f00 */
.L_x_17711:
[----:B------:R-:W-:Y:S05]  /*18610*/  BSYNC B1 ;  /* 0x0000000000017941 */ /* 0x000fea0003800000 */
.L_x_17709:
        /* <DEDUP_REMOVED lines=16> */
.L_x_17715:
[----:B------:R-:W-:Y:S05]  /*18720*/  BSYNC B2 ;  /* 0x0000000000027941 */ /* 0x000fea0003800000 */
.L_x_17714:
        /* <DEDUP_REMOVED lines=44> */
.L_x_17713:
[----:B------:R-:W-:Y:S05]  /*189f0*/  BSYNC B1 ;  /* 0x0000000000017941 */ /* 0x000fea0003800000 */
.L_x_17712:
        /* <DEDUP_REMOVED lines=14> */
.L_x_17716:
        /* <DEDUP_REMOVED lines=12> */
.L_x_17719:
[----:B------:R-:W-:Y:S02]  /*18ba0*/  IMAD.MOV.U32 R8, RZ, RZ, R212 ;  /* 0x000000ffff087224 */ /* 0x000fe400078e00d4 */
.L_x_17720:
[----:B------:R-:W-:Y:S05]  /*18bb0*/  BSYNC B1 ;  /* 0x0000000000017941 */ /* 0x000fea0003800000 */
.L_x_17718:
        /* <DEDUP_REMOVED lines=16> */
.L_x_17724:
[----:B------:R-:W-:Y:S05]  /*18cc0*/  BSYNC B2 ;  /* 0x0000000000027941 */ /* 0x000fea0003800000 */
.L_x_17723:
        /* <DEDUP_REMOVED lines=44> */
.L_x_17722:
[----:B------:R-:W-:Y:S05]  /*18f90*/  BSYNC B1 ;  /* 0x0000000000017941 */ /* 0x000fea0003800000 */
.L_x_17721:
        /* <DEDUP_REMOVED lines=9> */
.L_x_17717:
        /* <DEDUP_REMOVED lines=12> */
.L_x_17726:
[----:B------:R-:W-:Y:S02]  /*190f0*/  IMAD.MOV.U32 R16, RZ, RZ, R212 ;  /* 0x000000ffff107224 */ /* 0x000fe400078e00d4 */
.L_x_17727:
[----:B------:R-:W-:Y:S05]  /*19100*/  BSYNC B1 ;  /* 0x0000000000017941 */ /* 0x000fea0003800000 */
.L_x_17725:
        /* <DEDUP_REMOVED lines=16> */
.L_x_17731:
[----:B------:R-:W-:Y:S05]  /*19210*/  BSYNC B2 ;  /* 0x0000000000027941 */ /* 0x000fea0003800000 */
.L_x_17730:
        /* <DEDUP_REMOVED lines=44> */
.L_x_17729:
[----:B------:R-:W-:Y:S05]  /*194e0*/  BSYNC B1 ;  /* 0x0000000000017941 */ /* 0x000fea0003800000 */
.L_x_17728:
        /* <DEDUP_REMOVED lines=14> */
.L_x_17732:
        /* <DEDUP_REMOVED lines=12> */
.L_x_17735:
[----:B------:R-:W-:Y:S02]  /*19690*/  IMAD.MOV.U32 R7, RZ, RZ, R212 ;  /* 0x000000ffff077224 */ /* 0x000fe400078e00d4 */
.L_x_17736:
[----:B------:R-:W-:Y:S05]  /*196a0*/  BSYNC B1 ;  /* 0x0000000000017941 */ /* 0x000fea0003800000 */
.L_x_17734:
        /* <DEDUP_REMOVED lines=16> */
.L_x_17740:
[----:B------:R-:W-:Y:S05]  /*197b0*/  BSYNC B2 ;  /* 0x0000000000027941 */ /* 0x000fea0003800000 */
.L_x_17739:
[----:B------:R-:W-:Y:S01]  /*197c0*/  LOP3.LUT R23, R14, UR5, R12, 0x96, !PT ;  /* 0x000000050e177c12 */ /* 0x000fe2000f8e960c */
[----:B------:R-:W-:-:S04]  /*197d0*/  IMAD.HI.U32 R16, R213, -0x326172a9, RZ ;  /* 0xcd9e8d57d5107827 */ /* 0x000fc800078e00ff */
[----:B------:R-:W-:Y:S02]  /*197e0*/  IMAD R14, R213, -0x326172a9, RZ ;  /* 0xcd9e8d57d50e7824 */ /* 0x000fe400078e02ff */
[----:B------:R-:W-:Y:S01]  /*197f0*/  IMAD.WIDE.U32 R204, R23, -0x326172a9, RZ ;  /* 0xcd9e8d5717cc7825 */ /* 0x000fe200078e00ff */
[----:B------:R-:W-:-:S04]  /*19800*/  LOP3.LUT R23, R16, UR4, R13, 0x96, !PT ;  /* 0x0000000410177c12 */ /* 0x000fc8000f8e960d */
[----:B------:R-:W-:Y:S01]  /*19810*/  LOP3.LUT R16, R205, UR9, R14, 0x96, !PT ;  /* 0x00000009cd107c12 */ /* 0x000fe2000f8e960e */
[----:B------:R-:W-:Y:S02]  /*19820*/  IMAD R14, R15, -0x2daee0ad, RZ ;  /* 0xd2511f530f0e7824 */ /* 0x000fe400078e02ff */
        /* <DEDUP_REMOVED lines=37> */
.L_x_17738:
[----:B------:R-:W-:Y:S05]  /*19a80*/  BSYNC B1 ;  /* 0x0000000000017941 */ /* 0x000fea0003800000 */
.L_x_17737:
        /* <DEDUP_REMOVED lines=9> */
.L_x_17733:
        /* <DEDUP_REMOVED lines=12> */
.L_x_17742:
[----:B------:R-:W-:Y:S02]  /*19be0*/  IMAD.MOV.U32 R16, RZ, RZ, R212 ;  /* 0x000000ffff107224 */ /* 0x000fe400078e00d4 */
.L_x_17743:
[----:B------:R-:W-:Y:S05]  /*19bf0*/  BSYNC B1 ;  /* 0x0000000000017941 */ /* 0x000fea0003800000 */
.L_x_17741:
        /* <DEDUP_REMOVED lines=16> */
.L_x_17747:
[----:B------:R-:W-:Y:S05]  /*19d00*/  BSYNC B2 ;  /* 0x0000000000027941 */ /* 0x000fea0003800000 */
.L_x_17746:
        /* <DEDUP_REMOVED lines=44> */
.L_x_17745:
[----:B------:R-:W-:Y:S05]  /*19fd0*/  BSYNC B1 ;  /* 0x0000000000017941 */ /* 0x000fea0003800000 */
.L_x_17744:
        /* <DEDUP_REMOVED lines=12> */
.L_x_17748:
        /* <DEDUP_REMOVED lines=12> */
.L_x_17751:
[----:B------:R-:W-:Y:S02]  /*1a160*/  MOV R6, R212 ;  /* 0x000000d400067202 */ /* 0x000fe40000000f00 */
.L_x_17752:
[----:B------:R-:W-:Y:S05]  /*1a170*/  BSYNC B1 ;  /* 0x0000000000017941 */ /* 0x000fea0003800000 */
.L_x_17750:
        /* <DEDUP_REMOVED lines=16> */
.L_x_17756:
[----:B------:R-:W-:Y:S05]  /*1a280*/  BSYNC B2 ;  /* 0x0000000000027941 */ /* 0x000fea0003800000 */
.L_x_17755:
        /* <DEDUP_REMOVED lines=38> */
[----:B------:R-:W-:-:S04]  /*1a4f0*/  IMAD.WIDE.U32 R16, R14, -0x2daee0ad, RZ ;  /* 0xd2511f530e107825 */ /* 0x000fc800078e00ff */
[----:B------:R-:W-:Y:S01]  /*1a500*/  IMAD.MOV.U32 R14, RZ, RZ, R16 ;  /* 0x000000ffff0e7224 */ /* 0x000fe200078e0010 */
[----:B------:R-:W-:Y:S01]  /*1a510*/  LOP3.LUT R214, R17, UR26, R206, 0x96, !PT ;  /* 0x0000001a11d67c12 */ /* 0x000fe2000f8e96ce */
[----:B------:R-:W-:-:S04]  /*1a520*/  IMAD.WIDE.U32 R16, R207, -0x326172a9, RZ ;  /* 0xcd9e8d57cf107825 */ /* 0x000fc800078e00ff */
[----:B------:R-:W-:Y:S01]  /*1a530*/  IMAD.MOV.U32 R212, RZ, RZ, R16 ;  /* 0x000000ffffd47224 */ /* 0x000fe200078e0010 */
[----:B------:R-:W-:Y:S02]  /*1a540*/  LOP3.LUT R215, R17, UR25, R204, 0x96, !PT ;  /* 0x0000001911d77c12 */ /* 0x000fe4000f8e96cc */
.L_x_17754:
[----:B------:R-:W-:Y:S05]  /*1a550*/  BSYNC B1 ;  /* 0x0000000000017941 */ /* 0x000fea0003800000 */
.L_x_17753:
        /* <DEDUP_REMOVED lines=9> */
.L_x_17749:
        /* <DEDUP_REMOVED lines=12> */
.L_x_17758:
[----:B------:R-:W-:Y:S02]  /*1a6b0*/  IMAD.MOV.U32 R16, RZ, RZ, R212 ;  /* 0x000000ffff107224 */ /* 0x000fe400078e00d4 */
.L_x_17759:
[----:B------:R-:W-:Y:S05]  /*1a6c0*/  BSYNC B1 ;  /* 0x0000000000017941 */ /* 0x000fea0003800000 */
.L_x_17757:
        /* <DEDUP_REMOVED lines=16> */
.L_x_17763:
[----:B------:R-:W-:Y:S05]  /*1a7d0*/  BSYNC B2 ;  /* 0x0000000000027941 */ /* 0x000fea0003800000 */
.L_x_17762:
        /* <DEDUP_REMOVED lines=44> */
.L_x_17761:
[----:B------:R-:W-:Y:S05]  /*1aaa0*/  BSYNC B1 ;  /* 0x0000000000017941 */ /* 0x000fea0003800000 */
.L_x_17760:
        /* <DEDUP_REMOVED lines=12> */
.L_x_17764:
        /* <DEDUP_REMOVED lines=12> */
.L_x_17767:
[----:B------:R-:W-:Y:S02]  /*1ac30*/  IMAD.MOV.U32 R5, RZ, RZ, R212 ;  /* 0x000000ffff057224 */ /* 0x000fe400078e00d4 */
.L_x_17768:
[----:B------:R-:W-:Y:S05]  /*1ac40*/  BSYNC B1 ;  /* 0x0000000000017941 */ /* 0x000fea0003800000 */
.L_x_17766:
        /* <DEDUP_REMOVED lines=16> */
.L_x_17772:
[----:B------:R-:W-:Y:S05]  /*1ad50*/  BSYNC B2 ;  /* 0x0000000000027941 */ /* 0x000fea0003800000 */
.L_x_17771:
        /* <DEDUP_REMOVED lines=44> */
.L_x_17770:
[----:B------:R-:W-:Y:S05]  /*1b020*/  BSYNC B1 ;  /* 0x0000000000017941 */ /* 0x000fea0003800000 */
.L_x_17769:
        /* <DEDUP_REMOVED lines=9> */
.L_x_17765:
        /* <DEDUP_REMOVED lines=12> */
.L_x_17774:
[----:B------:R-:W-:Y:S02]  /*1b180*/  IMAD.MOV.U32 R17, RZ, RZ, R212 ;  /* 0x000000ffff117224 */ /* 0x000fe400078e00d4 */
.L_x_17775:
[----:B------:R-:W-:Y:S05]  /*1b190*/  BSYNC B1 ;  /* 0x0000000000017941 */ /* 0x000fea0003800000 */
.L_x_17773:
        /* <DEDUP_REMOVED lines=16> */
.L_x_17779:
[----:B------:R-:W-:Y:S05]  /*1b2a0*/  BSYNC B2 ;  /* 0x0000000000027941 */ /* 0x000fea0003800000 */
.L_x_17778:
        /* <DEDUP_REMOVED lines=44> */
.L_x_17777:
[----:B------:R-:W-:Y:S05]  /*1b570*/  BSYNC B1 ;  /* 0x0000000000017941 */ /* 0x000fea0003800000 */
.L_x_17776:
        /* <DEDUP_REMOVED lines=12> */
.L_x_17780:
        /* <DEDUP_REMOVED lines=12> */
.L_x_17783:
[----:B------:R-:W-:Y:S02]  /*1b700*/  IMAD.MOV.U32 R4, RZ, RZ, R212 ;  /* 0x000000ffff047224 */ /* 0x000fe400078e00d4 */
.L_x_17784:
[----:B------:R-:W-:Y:S05]  /*1b710*/  BSYNC B1 ;  /* 0x0000000000017941 */ /* 0x000fea0003800000 */
.L_x_17782:
        /* <DEDUP_REMOVED lines=16> */
.L_x_17788:
[----:B------:R-:W-:Y:S05]  /*1b820*/  BSYNC B2 ;  /* 0x0000000000027941 */ /* 0x000fea0003800000 */
.L_x_17787:
        /* <DEDUP_REMOVED lines=44> */
.L_x_17786:
[----:B------:R-:W-:Y:S05]  /*1baf0*/  BSYNC B1 ;  /* 0x0000000000017941 */ /* 0x000fea0003800000 */
.L_x_17785:
        /* <DEDUP_REMOVED lines=9> */
.L_x_17781:
        /* <DEDUP_REMOVED lines=12> */
.L_x_17790:
[----:B------:R-:W-:Y:S02]  /*1bc50*/  IMAD.MOV.U32 R18, RZ, RZ, R212 ;  /* 0x000000ffff127224 */ /* 0x000fe400078e00d4 */
.L_x_17791:
[----:B------:R-:W-:Y:S05]  /*1bc60*/  BSYNC B1 ;  /* 0x0000000000017941 */ /* 0x000fea0003800000 */
.L_x_17789:
        /* <DEDUP_REMOVED lines=16> */
.L_x_17795:
[----:B------:R-:W-:Y:S05]  /*1bd70*/  BSYNC B2 ;  /* 0x0000000000027941 */ /* 0x000fea0003800000 */
.L_x_17794:
        /* <DEDUP_REMOVED lines=44> */
.L_x_17793:
[----:B------:R-:W-:Y:S05]  /*1c040*/  BSYNC B1 ;  /* 0x0000000000017941 */ /* 0x000fea0003800000 */
.L_x_17792:
        /* <DEDUP_REMOVED lines=12> */
.L_x_17796:
        /* <DEDUP_REMOVED lines=12> */
.L_x_17799:
[----:B------:R-:W-:Y:S02]  /*1c1d0*/  IMAD.MOV.U32 R3, RZ, RZ, R212 ;  /* 0x000000ffff037224 */ /* 0x000fe400078e00d4 */
.L_x_17800:
[----:B------:R-:W-:Y:S05]  /*1c1e0*/  BSYNC B1 ;  /* 0x0000000000017941 */ /* 0x000fea0003800000 */
.L_x_17798:
        /* <DEDUP_REMOVED lines=16> */
.L_x_17804:
[----:B------:R-:W-:Y:S05]  /*1c2f0*/  BSYNC B2 ;  /* 0x0000000000027941 */ /* 0x000fea0003800000 */
.L_x_17803:
        /* <DEDUP_REMOVED lines=44> */
.L_x_17802:
[----:B------:R-:W-:Y:S05]  /*1c5c0*/  BSYNC B1 ;  /* 0x0000000000017941 */ /* 0x000fea0003800000 */
.L_x_17801:
        /* <DEDUP_REMOVED lines=9> */
.L_x_17797:
        /* <DEDUP_REMOVED lines=12> */
.L_x_17806:
[----:B------:R-:W-:Y:S02]  /*1c720*/  MOV R204, R212 ;  /* 0x000000d400cc7202 */ /* 0x000fe40000000f00 */
.L_x_17807:
[----:B------:R-:W-:Y:S05]  /*1c730*/  BSYNC B1 ;  /* 0x0000000000017941 */ /* 0x000fea0003800000 */
.L_x_17805:
        /* <DEDUP_REMOVED lines=16> */
.L_x_17811:
[----:B------:R-:W-:Y:S05]  /*1c840*/  BSYNC B2 ;  /* 0x0000000000027941 */ /* 0x000fea0003800000 */
.L_x_17810:
        /* <DEDUP_REMOVED lines=40> */
[----:B------:R-:W-:Y:S01]  /*1cad0*/  IMAD.WIDE.U32 R206, R205, -0x326172a9, RZ ;  /* 0xcd9e8d57cdce7825 */ /* 0x000fe200078e00ff */
[----:B------:R-:W-:-:S03]  /*1cae0*/  HFMA2.MMA R205, -RZ, RZ, 0, 0 ;  /* 0x00000000ffcd7435 */ /* 0x000fc600000001ff */
[----:B------:R-:W-:Y:S01]  /*1caf0*/  IMAD.MOV.U32 R212, RZ, RZ, R206 ;  /* 0x000000ffffd47224 */ /* 0x000fe200078e00ce */
[----:B------:R-:W-:Y:S02]  /*1cb00*/  LOP3.LUT R215, R207, UR25, R208, 0x96, !PT ;  /* 0x00000019cfd77c12 */ /* 0x000fe4000f8e96d0 */
.L_x_17809:
[----:B------:R-:W-:Y:S05]  /*1cb10*/  BSYNC B1 ;  /* 0x0000000000017941 */ /* 0x000fea0003800000 */
.L_x_17808:
        /* <DEDUP_REMOVED lines=13> */
.L_x_17812:
        /* <DEDUP_REMOVED lines=12> */
.L_x_17815:
[----:B------:R-:W-:Y:S02]  /*1ccb0*/  MOV R2, R212 ;  /* 0x000000d400027202 */ /* 0x000fe40000000f00 */
.L_x_17816:
[----:B------:R-:W-:Y:S05]  /*1ccc0*/  BSYNC B1 ;  /* 0x0000000000017941 */ /* 0x000fea0003800000 */
.L_x_17814:
        /* <DEDUP_REMOVED lines=19> */
.L_x_17820:
[----:B------:R-:W-:Y:S05]  /*1ce00*/  BSYNC B2 ;  /* 0x0000000000027941 */ /* 0x000fea0003800000 */
.L_x_17819:
[----:B------:R-:W-:Y:S01]  /*1ce10*/  LOP3.LUT R204, R14, UR5, R12, 0x96, !PT ;  /* 0x000000050ecc7c12 */ /* 0x000fe2000f8e960c */
[----:B------:R-:W-:Y:S01]  /*1ce20*/  IMAD.HI.U32 R206, R213, -0x326172a9, RZ ;  /* 0xcd9e8d57d5ce7827 */ /* 0x000fe200078e00ff */
[----:B------:R-:W-:-:S03]  /*1ce30*/  HFMA2.MMA R219, -RZ, RZ, 0, 0 ;  /* 0x00000000ffdb7435 */ /* 0x000fc600000001ff */
        /* <DEDUP_REMOVED lines=41> */
.L_x_17818:
[----:B------:R-:W-:Y:S05]  /*1d0d0*/  BSYNC B1 ;  /* 0x0000000000017941 */ /* 0x000fea0003800000 */
.L_x_17817:
        /* <DEDUP_REMOVED lines=9> */
.L_x_17813:
        /* <DEDUP_REMOVED lines=46> */
.L_x_17821:
[----:B0-----:R-:W-:Y:S01]  /*1d450*/  @P0 IMAD.WIDE.U32 R204, R227, R250, c[0x0][0x180] ;  /* 0x00006000e3cc0625 */ /* 0x001fe200078e00fa */
[----:B------:R-:W-:-:S04]  /*1d460*/  ISETP.NE.AND P1, PT, R219, 0x1, PT ;  /* 0x00000001db00780c */ /* 0x000fc80003f25270 */
[----:B------:R0:W5:Y:S04]  /*1d470*/  @P0 LDG.E.128 R60, [R204.64] ;  /* 0x00000006cc3c0981 */ /* 0x000168000c1e1d00 */
[----:B------:R0:W5:Y:S01]  /*1d480*/  @P0 LDG.E.128 R56, [R204.64+0x10] ;  /* 0x00001006cc380981 */ /* 0x000162000c1e1d00 */
[----:B------:R-:W-:Y:S01]  /*1d490*/  BSSY B1, `(.L_x_17822) ;  /* 0x0000010000017945 */ /* 0x000fe20003800000 */
[----:B0-----:R-:W-:-:S05]  /*1d4a0*/  @P6 IMAD.WIDE.U32 R204, R227, R220, c[0x0][0x178] ;  /* 0x00005e00e3cc6625 */ /* 0x001fca00078e00dc */
[----:B------:R0:W5:Y:S02]  /*1d4b0*/  @P6 LDG.E.128 R64, [R204.64] ;  /* 0x00000006cc406981 */ /* 0x000164000c1e1d00 */
[----:B0-----:R-:W-:-:S05]  /*1d4c0*/  IMAD.WIDE.U32 R204, R227, R220, c[0x0][0x170] ;  /* 0x00005c00e3cc7625 */ /* 0x001fca00078e00dc */
[----:B------:R0:W5:Y:S02]  /*1d4d0*/  LDG.E.128 R208, [R204.64] ;  /* 0x00000006ccd07981 */ /* 0x000164000c1e1d00 */
        /* <DEDUP_REMOVED lines=10> */
.L_x_17823:
[----:B------:R-:W-:Y:S02]  /*1d580*/  IMAD.MOV.U32 R204, RZ, RZ, R212 ;  /* 0x000000ffffcc7224 */ /* 0x000fe400078e00d4 */
.L_x_17824:
[----:B------:R-:W-:Y:S05]  /*1d590*/  BSYNC B1 ;  /* 0x0000000000017941 */ /* 0x000fea0003800000 */
.L_x_17822:
        /* <DEDUP_REMOVED lines=16> */
.L_x_17828:
[----:B------:R-:W-:Y:S05]  /*1d6a0*/  BSYNC B2 ;  /* 0x0000000000027941 */ /* 0x000fea0003800000 */
.L_x_17827:
        /* <DEDUP_REMOVED lines=44> */
.L_x_17826:
[----:B------:R-:W-:Y:S05]  /*1d970*/  BSYNC B1 ;  /* 0x0000000000017941 */ /* 0x000fea0003800000 */
.L_x_17825:
        /* <DEDUP_REMOVED lines=10> */
[----:B------:R-:W-:Y:S01]  /*1da20*/  MOV R207, R205 ;  /* 0x000000cd00cf7202 */ /* 0x000fe20000000f00 */
[----:B------:R-:W-:Y:S05]  /*1da30*/  @!P0 BRA `(.L_x_17830) ;  /* 0x0000058000008947 */ /* 0x000fea0003800000 */
[----:B------:R-:W-:Y:S02]  /*1da40*/  IMAD.MOV.U32 R207, RZ, RZ, R205 ;  /* 0x000000ffffcf7224 */ /* 0x000fe400078e00cd */
[----:B------:R-:W-:Y:S01]  /*1da50*/  FADD.FTZ R204, R60, R204 ;  /* 0x000000cc3ccc7221 */ /* 0x000fe20000010000 */
[----:B------:R-:W-:Y:S05]  /*1da60*/  BRA `(.L_x_17830) ;  /* 0x0000055000007947 */ /* 0x000fea0003800000 */
.L_x_17829:
        /* <DEDUP_REMOVED lines=12> */
.L_x_17832:
[----:B------:R-:W-:Y:S02]  /*1db30*/  IMAD.MOV.U32 R9, RZ, RZ, R212 ;  /* 0x000000ffff097224 */ /* 0x000fe400078e00d4 */
.L_x_17833:
[----:B------:R-:W-:Y:S05]  /*1db40*/  BSYNC B1 ;  /* 0x0000000000017941 */ /* 0x000fea0003800000 */
.L_x_17831:
        /* <DEDUP_REMOVED lines=16> */
.L_x_17837:
[----:B------:R-:W-:Y:S05]  /*1dc50*/  BSYNC B2 ;  /* 0x0000000000027941 */ /* 0x000fea0003800000 */
.L_x_17836:
        /* <DEDUP_REMOVED lines=44> */
.L_x_17835:
[----:B------:R-:W-:Y:S05]  /*1df20*/  BSYNC B1 ;  /* 0x0000000000017941 */ /* 0x000fea0003800000 */
.L_x_17834:
        /* <DEDUP_REMOVED lines=9> */
.L_x_17830:
        /* <DEDUP_REMOVED lines=12> */
.L_x_17839:
[----:B------:R-:W-:Y:S02]  /*1e080*/  IMAD.MOV.U32 R205, RZ, RZ, R212 ;  /* 0x000000ffffcd7224 */ /* 0x000fe400078e00d4 */
.L_x_17840:
[----:B------:R-:W-:Y:S05]  /*1e090*/  BSYNC B1 ;  /* 0x0000000000017941 */ /* 0x000fea0003800000 */
.L_x_17838:
        /* <DEDUP_REMOVED lines=16> */
.L_x_17844:
[----:B------:R-:W-:Y:S05]  /*1e1a0*/  BSYNC B2 ;  /* 0x0000000000027941 */ /* 0x000fea0003800000 */
.L_x_17843:
        /* <DEDUP_REMOVED lines=44> */
.L_x_17842:
[----:B------:R-:W-:Y:S05]  /*1e470*/  BSYNC B1 ;  /* 0x0000000000017941 */ /* 0x000fea0003800000 */
.L_x_17841:
        /* <DEDUP_REMOVED lines=14> */
.L_x_17845:
        /* <DEDUP_REMOVED lines=12> */
.L_x_17848:
[----:B------:R-:W-:Y:S02]  /*1e620*/  IMAD.MOV.U32 R8, RZ, RZ, R212 ;  /* 0x000000ffff087224 */ /* 0x000fe400078e00d4 */
.L_x_17849:
[----:B------:R-:W-:Y:S05]  /*1e630*/  BSYNC B1 ;  /* 0x0000000000017941 */ /* 0x000fea0003800000 */
.L_x_17847:
        /* <DEDUP_REMOVED lines=16> */
.L_x_17853:
[----:B------:R-:W-:Y:S05]  /*1e740*/  BSYNC B2 ;  /* 0x0000000000027941 */ /* 0x000fea0003800000 */
.L_x_17852:
        /* <DEDUP_REMOVED lines=44> */
.L_x_17851:
[----:B------:R-:W-:Y:S05]  /*1ea10*/  BSYNC B1 ;  /* 0x0000000000017941 */ /* 0x000fea0003800000 */
.L_x_17850:
        /* <DEDUP_REMOVED lines=9> */
.L_x_17846:
        /* <DEDUP_REMOVED lines=12> */
.L_x_17855:
[----:B------:R-:W-:Y:S02]  /*1eb70*/  IMAD.MOV.U32 R208, RZ, RZ, R212 ;  /* 0x000000ffffd07224 */ /* 0x000fe400078e00d4 */
.L_x_17856:
[----:B------:R-:W-:Y:S05]  /*1eb80*/  BSYNC B1 ;  /* 0x0000000000017941 */ /* 0x000fea0003800000 */
.L_x_17854:
        /* <DEDUP_REMOVED lines=16> */
.L_x_17860:
[----:B------:R-:W-:Y:S05]  /*1ec90*/  BSYNC B2 ;  /* 0x0000000000027941 */ /* 0x000fea0003800000 */
.L_x_17859:
        /* <DEDUP_REMOVED lines=44> */
.L_x_17858:
[----:B------:R-:W-:Y:S05]  /*1ef60*/  BSYNC B1 ;  /* 0x0000000000017941 */ /* 0x000fea0003800000 */
.L_x_17857:
        /* <DEDUP_REMOVED lines=14> */
.L_x_17861:
        /* <DEDUP_REMOVED lines=12> */
.L_x_17864:
[----:B------:R-:W-:Y:S02]  /*1f110*/  IMAD.MOV.U32 R7, RZ, RZ, R212 ;  /* 0x000000ffff077224 */ /* 0x000fe400078e00d4 */
.L_x_17865:
[----:B------:R-:W-:Y:S05]  /*1f120*/  BSYNC B1 ;  /* 0x0000000000017941 */ /* 0x000fea0003800000 */
.L_x_17863:
        /* <DEDUP_REMOVED lines=16> */
.L_x_17869:
[----:B------:R-:W-:Y:S05]  /*1f230*/  BSYNC B2 ;  /* 0x0000000000027941 */ /* 0x000fea0003800000 */
.L_x_17868:
[----:B------:R-:W-:Y:S01]  /*1f240*/  LOP3.LUT R208, R14, UR5, R12, 0x96, !PT ;  /* 0x000000050ed07c12 */ /* 0x000fe2000f8e960c */
[----:B------:R-:W-:-:S04]  /*1f250*/  IMAD.HI.U32 R207, R213, -0x326172a9, RZ ;  /* 0xcd9e8d57d5cf7827 */ /* 0x000fc800078e00ff */
[----:B------:R-:W-:Y:S02]  /*1f260*/  IMAD R14, R213, -0x326172a9, RZ ;  /* 0xcd9e8d57d50e7824 */ /* 0x000fe400078e02ff */
[----:B------:R-:W-:Y:S01]  /*1f270*/  IMAD.WIDE.U32 R220, R208, -0x326172a9, RZ ;  /* 0xcd9e8d57d0dc7825 */ /* 0x000fe200078e00ff */
[----:B------:R-:W-:-:S03]  /*1f280*/  LOP3.LUT R208, R207, UR4, R13, 0x96, !PT ;  /* 0x00000004cfd07c12 */ /* 0x000fc6000f8e960d */
        /* <DEDUP_REMOVED lines=39> */
.L_x_17867:
[----:B------:R-:W-:Y:S05]  /*1f500*/  BSYNC B1 ;  /* 0x0000000000017941 */ /* 0x000fea0003800000 */
.L_x_17866:
        /* <DEDUP_REMOVED lines=9> */
.L_x_17862:
        /* <DEDUP_REMOVED lines=12> */
.L_x_17871:
[----:B------:R-:W-:Y:S02]  /*1f660*/  IMAD.MOV.U32 R207, RZ, RZ, R212 ;  /* 0x000000ffffcf7224 */ /* 0x000fe400078e00d4 */
.L_x_17872:
[----:B------:R-:W-:Y:S05]  /*1f670*/  BSYNC B1 ;  /* 0x0000000000017941 */ /* 0x000fea0003800000 */
.L_x_17870:
        /* <DEDUP_REMOVED lines=16> */
.L_x_17876:
[----:B------:R-:W-:Y:S05]  /*1f780*/  BSYNC B2 ;  /* 0x0000000000027941 */ /* 0x000fea0003800000 */
.L_x_17875:
        /* <DEDUP_REMOVED lines=44> */
.L_x_17874:
[----:B------:R-:W-:Y:S05]  /*1fa50*/  BSYNC B1 ;  /* 0x0000000000017941 */ /* 0x000fea0003800000 */
.L_x_17873:
[----:B------:R-:W0:Y:S02]  /*1fa60*/  I2F.U32 R207, R207 ;  /* 0x000000cf00cf7306 */ /* 0x000e240000201000 */
[----:B0-----:R-:W-:-:S05]  /*1fa70*/  FFMA.FTZ R207, R207, R248, 1.1641532182693481445e-10 ;  /* 0x2f000000cfcf7423 */ /* 0x001fca00000100f8 */
[----:B------:R-:W-:Y:S02]  /*1fa80*/  FSETP.GTU.FTZ.AND P1, PT, R207, c[0x0][0x1e4], PT ;  /* 0x00007900cf007a0b */ /* 0x000fe40003f3c000 */
[----:B------:R-:W-:-:S05]  /*1fa90*/  PRMT R207, RZ, 0x7610, R209 ;  /* 0x00007610ffcf7816 */ /* 0x000fca00000000d1 */
        /* <DEDUP_REMOVED lines=8> */
.L_x_17877:
        /* <DEDUP_REMOVED lines=12> */
.L_x_17880:
[----:B------:R-:W-:Y:S02]  /*1fbe0*/  IMAD.MOV.U32 R6, RZ, RZ, R212 ;  /* 0x000000ffff067224 */ /* 0x000fe400078e00d4 */
.L_x_17881:
[----:B------:R-:W-:Y:S05]  /*1fbf0*/  BSYNC B1 ;  /* 0x0000000000017941 */ /* 0x000fea0003800000 */
.L_x_17879:
        /* <DEDUP_REMOVED lines=16> */
.L_x_17885:
[----:B------:R-:W-:Y:S05]  /*1fd00*/  BSYNC B2 ;  /* 0x0000000000027941 */ /* 0x000fea0003800000 */
.L_x_17884:
        /* <DEDUP_REMOVED lines=44> */
.L_x_17883:
[----:B------:R-:W-:Y:S05]  /*1ffd0*/  BSYNC B1 ;  /* 0x0000000000017941 */ /* 0x000fea0003800000 */
.L_x_17882:
        /* <DEDUP_REMOVED lines=9> */
.L_x_17878:
        /* <DEDUP_REMOVED lines=12> */
.L_x_17887:
[----:B------:R-:W-:Y:S02]  /*20130*/  IMAD.MOV.U32 R219, RZ, RZ, R212 ;  /* 0x000000ffffdb7224 */ /* 0x000fe400078e00d4 */
.L_x_17888:
[----:B------:R-:W-:Y:S05]  /*20140*/  BSYNC B1 ;  /* 0x0000000000017941 */ /* 0x000fea0003800000 */
.L_x_17886:
        /* <DEDUP_REMOVED lines=16> */
.L_x_17892:
[----:B------:R-:W-:Y:S05]  /*20250*/  BSYNC B2 ;  /* 0x0000000000027941 */ /* 0x000fea0003800000 */
.L_x_17891:
        /* <DEDUP_REMOVED lines=44> */
.L_x_17890:
[----:B------:R-:W-:Y:S05]  /*20520*/  BSYNC B1 ;  /* 0x0000000000017941 */ /* 0x000fea0003800000 */
.L_x_17889:
        /* <DEDUP_REMOVED lines=12> */
.L_x_17893:
        /* <DEDUP_REMOVED lines=12> */
.L_x_17896:
[----:B------:R-:W-:Y:S02]  /*206b0*/  IMAD.MOV.U32 R5, RZ, RZ, R212 ;  /* 0x000000ffff057224 */ /* 0x000fe400078e00d4 */
.L_x_17897:
[----:B------:R-:W-:Y:S05]  /*206c0*/  BSYNC B1 ;  /* 0x0000000000017941 */ /* 0x000fea0003800000 */
.L_x_17895:
        /* <DEDUP_REMOVED lines=16> */
.L_x_17901:
[----:B------:R-:W-:Y:S05]  /*207d0*/  BSYNC B2 ;  /* 0x0000000000027941 */ /* 0x000fea0003800000 */
.L_x_17900:
        /* <DEDUP_REMOVED lines=44> */
.L_x_17899:
[----:B------:R-:W-:Y:S05]  /*20aa0*/  BSYNC B1 ;  /* 0x0000000000017941 */ /* 0x000fea0003800000 */
.L_x_17898:
        /* <DEDUP_REMOVED lines=9> */
.L_x_17894:
        /* <DEDUP_REMOVED lines=12> */
.L_x_17903:
[----:B------:R-:W-:Y:S02]  /*20c00*/  IMAD.MOV.U32 R209, RZ, RZ, R212 ;  /* 0x000000ffffd17224 */ /* 0x000fe400078e00d4 */
.L_x_17904:
[----:B------:R-:W-:Y:S05]  /*20c10*/  BSYNC B1 ;  /* 0x0000000000017941 */ /* 0x000fea0003800000 */
.L_x_17902:
        /* <DEDUP_REMOVED lines=16> */
.L_x_17908:
[----:B------:R-:W-:Y:S05]  /*20d20*/  BSYNC B2 ;  /* 0x0000000000027941 */ /* 0x000fea0003800000 */
.L_x_17907:
        /* <DEDUP_REMOVED lines=44> */
.L_x_17906:
[----:B------:R-:W-:Y:S05]  /*20ff0*/  BSYNC B1 ;  /* 0x0000000000017941 */ /* 0x000fea0003800000 */
.L_x_17905:
        /* <DEDUP_REMOVED lines=12> */
.L_x_17909:
        /* <DEDUP_REMOVED lines=12> */
.L_x_17912:
[----:B------:R-:W-:Y:S02]  /*21180*/  IMAD.MOV.U32 R4, RZ, RZ, R212 ;  /* 0x000000ffff047224 */ /* 0x000fe400078e00d4 */
.L_x_17913:
[----:B------:R-:W-:Y:S05]  /*21190*/  BSYNC B1 ;  /* 0x0000000000017941 */ /* 0x000fea0003800000 */
.L_x_17911:
        /* <DEDUP_REMOVED lines=16> */
.L_x_17917:
[----:B------:R-:W-:Y:S05]  /*212a0*/  BSYNC B2 ;  /* 0x0000000000027941 */ /* 0x000fea0003800000 */
.L_x_17916:
        /* <DEDUP_REMOVED lines=44> */
.L_x_17915:
[----:B------:R-:W-:Y:S05]  /*21570*/  BSYNC B1 ;  /* 0x0000000000017941 */ /* 0x000fea0003800000 */
.L_x_17914:
        /* <DEDUP_REMOVED lines=9> */
.L_x_17910:
        /* <DEDUP_REMOVED lines=12> */
.L_x_17919:
[----:B------:R-:W-:Y:S02]  /*216d0*/  IMAD.MOV.U32 R210, RZ, RZ, R212 ;  /* 0x000000ffffd27224 */ /* 0x000fe400078e00d4 */
.L_x_17920:
[----:B------:R-:W-:Y:S05]  /*216e0*/  BSYNC B1 ;  /* 0x0000000000017941 */ /* 0x000fea0003800000 */
.L_x_17918:
        /* <DEDUP_REMOVED lines=16> */
.L_x_17924:
[----:B------:R-:W-:Y:S05]  /*217f0*/  BSYNC B2 ;  /* 0x0000000000027941 */ /* 0x000fea0003800000 */
.L_x_17923:
        /* <DEDUP_REMOVED lines=44> */
.L_x_17922:
[----:B------:R-:W-:Y:S05]  /*21ac0*/  BSYNC B1 ;  /* 0x0000000000017941 */ /* 0x000fea0003800000 */
.L_x_17921:
        /* <DEDUP_REMOVED lines=12> */
.L_x_17925:
        /* <DEDUP_REMOVED lines=12> */
.L_x_17928:
[----:B------:R-:W-:Y:S02]  /*21c50*/  IMAD.MOV.U32 R3, RZ, RZ, R212 ;  /* 0x000000ffff037224 */ /* 0x000fe400078e00d4 */
.L_x_17929:
[----:B------:R-:W-:Y:S05]  /*21c60*/  BSYNC B1 ;  /* 0x0000000000017941 */ /* 0x000fea0003800000 */
.L_x_17927:
        /* <DEDUP_REMOVED lines=16> */
.L_x_17933:
[----:B------:R-:W-:Y:S05]  /*21d70*/  BSYNC B2 ;  /* 0x0000000000027941 */ /* 0x000fea0003800000 */
.L_x_17932:
        /* <DEDUP_REMOVED lines=44> */
.L_x_17931:
[----:B------:R-:W-:Y:S05]  /*22040*/  BSYNC B1 ;  /* 0x0000000000017941 */ /* 0x000fea0003800000 */
.L_x_17930:
        /* <DEDUP_REMOVED lines=9> */
.L_x_17926:
        /* <DEDUP_REMOVED lines=12> */
.L_x_17935:
[----:B------:R-:W-:Y:S02]  /*221a0*/  IMAD.MOV.U32 R219, RZ, RZ, R212 ;  /* 0x000000ffffdb7224 */ /* 0x000fe400078e00d4 */
.L_x_17936:
[----:B------:R-:W-:Y:S05]  /*221b0*/  BSYNC B1 ;  /* 0x0000000000017941 */ /* 0x000fea0003800000 */
.L_x_17934:
        /* <DEDUP_REMOVED lines=16> */
.L_x_17940:
[----:B------:R-:W-:Y:S05]  /*222c0*/  BSYNC B2 ;  /* 0x0000000000027941 */ /* 0x000fea0003800000 */
.L_x_17939:
        /* <DEDUP_REMOVED lines=44> */
.L_x_17938:
[----:B------:R-:W-:Y:S05]  /*22590*/  BSYNC B1 ;  /* 0x0000000000017941 */ /* 0x000fea0003800000 */
.L_x_17937:
        /* <DEDUP_REMOVED lines=13> */
.L_x_17941:
        /* <DEDUP_REMOVED lines=12> */
.L_x_17944:
[----:B------:R-:W-:Y:S02]  /*22730*/  IMAD.MOV.U32 R2, RZ, RZ, R212 ;  /* 0x000000ffff027224 */ /* 0x000fe400078e00d4 */
.L_x_17945:
[----:B------:R-:W-:Y:S05]  /*22740*/  BSYNC B1 ;  /* 0x0000000000017941 */ /* 0x000fea0003800000 */
.L_x_17943:
        /* <DEDUP_REMOVED lines=12> */
[----:B------:R-:W-:Y:S02]  /*22810*/  @!P6 IADD3 R213, R213, 0x1, RZ ;  /* 0x00000001d5d5e810 */ /* 0x000fe40007ffe0ff */
[----:B------:R-:W-:Y:S02]  /*22820*/  @!P6 IADD3 R212, R12, 0x1, RZ ;  /* 0x000000010cd4e810 */ /* 0x000fe40007ffe0ff */
[----:B------:R-:W-:Y:S02]  /*22830*/  ISETP.NE.AND P0, PT, R213, RZ, !P6 ;  /* 0x000000ffd500720c */ /* 0x000fe40007705270 */
[----:B------:R-:W-:-:S11]  /*22840*/  @!P6 MOV R13, RZ ;  /* 0x000000ff000de202 */ /* 0x000fd60000000f00 */
[----:B------:R-:W-:Y:S01]  /*22850*/  @P0 IMAD.MOV R212, RZ, RZ, R12 ;  /* 0x000000ffffd40224 */ /* 0x000fe200078e020c */
[----:B------:R-:W-:-:S03]  /*22860*/  LOP3.LUT P0, RZ, R10, 0x40, RZ, 0xc0, !PT ;  /* 0x000000400aff7812 */ /* 0x000fc6000780c0ff */
[----:B------:R-:W-:-:S05]  /*22870*/  @!P6 IMAD.MOV.U32 R12, RZ, RZ, R212 ;  /* 0x000000ffff0ce224 */ /* 0x000fca00078e00d4 */
.L_x_17949:
[----:B------:R-:W-:Y:S05]  /*22880*/  BSYNC B2 ;  /* 0x0000000000027941 */ /* 0x000fea0003800000 */
.L_x_17948:
        /* <DEDUP_REMOVED lines=44> */
.L_x_17947:
[----:B------:R-:W-:Y:S05]  /*22b50*/  BSYNC B1 ;  /* 0x0000000000017941 */ /* 0x000fea0003800000 */
.L_x_17946:
        /* <DEDUP_REMOVED lines=9> */
.L_x_17942:
[----:B------:R-:W-:Y:S01]  /*22bf0*/  IMAD.WIDE.U32 R220, R227, R250, c[0x0][0x188] ;  /* 0x00006200e3dc7625 */ /* 0x000fe200078e00fa */
[----:B------:R-:W-:Y:S02]  /*22c00*/  SEL R222, RZ, 0x1000000, P5 ;  /* 0x01000000ffde7807 */ /* 0x000fe40002800000 */
[----:B------:R-:W-:Y:S02]  /*22c10*/  SEL R223, RZ, 0x10000, P4 ;  /* 0x00010000ffdf7807 */ /* 0x000fe40002000000 */
[----:B------:R-:W-:Y:S01]  /*22c20*/  STG.E.128 [R220.64], R204 ;  /* 0x000000ccdc007986 */ /* 0x000fe2000c101d06 */
[C---:B------:R-:W-:Y:S02]  /*22c30*/  LOP3.LUT P5, RZ, R10.reuse, 0x4, RZ, 0xc0, !PT ;  /* 0x000000040aff7812 */ /* 0x040fe400078ac0ff */
[C---:B------:R-:W-:Y:S01]  /*22c40*/  LOP3.LUT P4, RZ, R10.reuse, 0x2, RZ, 0xc0, !PT ;  /* 0x000000020aff7812 */ /* 0x040fe2000788c0ff */
[----:B------:R0:W-:Y:S01]  /*22c50*/  STG.E.128 [R220.64+0x10], R208 ;  /* 0x000010d0dc007986 */ /* 0x0001e2000c101d06 */
[----:B------:R-:W-:-:S02]  /*22c60*/  LOP3.LUT P6, RZ, R10, 0x8, RZ, 0xc0, !PT ;  /* 0x000000080aff7812 */ /* 0x000fc400078cc0ff */
[----:B------:R-:W-:Y:S02]  /*22c70*/  LOP3.LUT P0, RZ, R10, 0x20, RZ, 0xc0, !PT ;  /* 0x000000200aff7812 */ /* 0x000fe4000780c0ff */
[----:B0-----:R-:W-:-:S04]  /*22c80*/  SEL R220, RZ, 0x100, P3 ;  /* 0x00000100ffdc7807 */ /* 0x001fc80001800000 */
[----:B------:R-:W-:Y:S02]  /*22c90*/  LOP3.LUT R222, R220, R222, R223, 0xfe, !PT ;  /* 0x000000dedcde7212 */ /* 0x000fe400078efedf */
[----:B------:R-:W-:-:S05]  /*22ca0*/  SEL R220, RZ, 0x1, P1 ;  /* 0x00000001ffdc7807 */ /* 0x000fca0000800000 */
[----:B------:R-:W-:Y:S01]  /*22cb0*/  IMAD.WIDE.U32 R224, R220, 0x1000000, RZ ;  /* 0x01000000dce07825 */ /* 0x000fe200078e00ff */
[----:B------:R-:W-:-:S04]  /*22cc0*/  SEL R220, RZ, 0x1, P2 ;  /* 0x00000001ffdc7807 */ /* 0x000fc80001000000 */
[----:B------:R-:W-:Y:S02]  /*22cd0*/  LOP3.LUT R225, R225, R222, R220, 0xfe, !PT ;  /* 0x000000dee1e17212 */ /* 0x000fe400078efedc */
[----:B------:R-:W-:Y:S02]  /*22ce0*/  SEL R222, RZ, 0x1, P4 ;  /* 0x00000001ffde7807 */ /* 0x000fe40002000000 */
[----:B------:R-:W-:-:S03]  /*22cf0*/  SEL R220, RZ, 0x1, P5 ;  /* 0x00000001ffdc7807 */ /* 0x000fc60002800000 */
        /* <DEDUP_REMOVED lines=28> */
.L_x_17950:
        /* <DEDUP_REMOVED lines=51> */
.L_x_17955:
        /* <DEDUP_REMOVED lines=116> */
.L_x_17956:
[----:B------:R-:W2:Y:S04]  /*23930*/  LDL R227, [R1+0x80] ;  /* 0x0000800001e37983 */ /* 0x000ea80000100800 */
[----:B------:R-:W3:Y:S04]  /*23940*/  LDL R225, [R1+0x84] ;  /* 0x0000840001e17983 */ /* 0x000ee80000100800 */
[----:B------:R-:W4:Y:S04]  /*23950*/  LDL R250, [R1+0x88] ;  /* 0x0000880001fa7983 */ /* 0x000f280000100800 */
[----:B------:R-:W5:Y:S01]  /*23960*/  LDL R249, [R1+0x8c] ;  /* 0x00008c0001f97983 */ /* 0x000f620000100800 */
[----:B------:R-:W-:Y:S01]  /*23970*/  FMUL.FTZ R220, R224, R224 ;  /* 0x000000e0e0dc7220 */ /* 0x000fe20000410000 */
[----:B------:R-:W-:Y:S01]  /*23980*/  ISETP.NE.AND P0, PT, RZ, UR8, PT ;  /* 0x00000008ff007c0c */ /* 0x000fe2000bf05270 */
[----:B-1----:R-:W-:Y:S01]  /*23990*/  FADD.FTZ R221, R222, R223 ;  /* 0x000000dfdedd7221 */ /* 0x002fe20000010000 */
[----:B------:R-:W5:Y:S01]  /*239a0*/  LDL R248, [R1+0x7c] ;  /* 0x00007c0001f87983 */ /* 0x000f620000100800 */
[----:B------:R-:W-:Y:S01]  /*239b0*/  IMAD.MOV.U32 R222, RZ, RZ, c[0x0][0x1e0] ;  /* 0x00007800ffde7624 */ /* 0x000fe200078e00ff */
[----:B------:R-:W-:Y:S01]  /*239c0*/  FSEL R220, R220, RZ, P0 ;  /* 0x000000ffdcdc7208 */ /* 0x000fe20000000000 */
[----:B------:R-:W-:-:S02]  /*239d0*/  HFMA2.MMA R251, -RZ, RZ, 0, 2.384185791015625e-07 ;  /* 0x00000004fffb7435 */ /* 0x000fc400000001ff */
[----:B------:R-:W-:-:S04]  /*239e0*/  FFMA.FTZ R221, R221, R222, c[0x0][0x228] ;  /* 0x00008a00dddd7623 */ /* 0x000fc800000100de */
[----:B------:R-:W-:Y:S01]  /*239f0*/  FADD.FTZ R220, R221, R220 ;  /* 0x000000dcdddc7221 */ /* 0x000fe20000010000 */
[----:B------:R-:W-:-:S03]  /*23a00*/  FSEL R221, R224, RZ, !P0 ;  /* 0x000000ffe0dd7208 */ /* 0x000fc60004000000 */
[CC--:B0-----:R-:W-:Y:S02]  /*23a10*/  @!P1 IMAD.WIDE R222, R226.reuse, R251.reuse, c[0x0][0x1a0] ;  /* 0x00006800e2de9625 */ /* 0x0c1fe400078e02fb */
[----:B------:R-:W0:Y:S03]  /*23a20*/  MUFU.RSQ R220, R220 ;  /* 0x000000dc00dc7308 */ /* 0x000e260000001400 */
[----:B------:R1:W-:Y:S01]  /*23a30*/  @!P1 STG.E [R222.64], R224 ;  /* 0x000000e0de009986 */ /* 0x0003e2000c101906 */
[C---:B------:R-:W-:Y:S02]  /*23a40*/  FADD.FTZ R52, -R221.reuse, R52 ;  /* 0x00000034dd347221 */ /* 0x040fe40000010100 */
[C---:B------:R-:W-:Y:S02]  /*23a50*/  FADD.FTZ R53, -R221.reuse, R53 ;  /* 0x00000035dd357221 */ /* 0x040fe40000010100 */
[----:B-1----:R-:W-:Y:S01]  /*23a60*/  @!P1 IMAD.WIDE R222, R226, R251, c[0x0][0x1a8] ;  /* 0x00006a00e2de9625 */ /* 0x002fe200078e02fb */
[----:B------:R-:W5:Y:S03]  /*23a70*/  LDL R224, [R1+0x78] ;  /* 0x0000780001e07983 */ /* 0x000f660000100800 */
[C---:B------:R-:W-:Y:S01]  /*23a80*/  FADD.FTZ R54, -R221.reuse, R54 ;  /* 0x00000036dd367221 */ /* 0x040fe20000010100 */
[----:B0-----:R0:W-:Y:S01]  /*23a90*/  @!P1 STG.E [R222.64], R220 ;  /* 0x000000dcde009986 */ /* 0x0011e2000c101906 */
[----:B------:R-:W-:-:S02]  /*23aa0*/  FADD.FTZ R55, -R221, R55 ;  /* 0x00000037dd377221 */ /* 0x000fc40000010100 */
[C---:B0-----:R-:W-:Y:S02]  /*23ab0*/  FMUL.FTZ R222, R220.reuse, R52 ;  /* 0x00000034dcde7220 */ /* 0x041fe40000410000 */
[C---:B------:R-:W-:Y:S02]  /*23ac0*/  FMUL.FTZ R223, R220.reuse, R53 ;  /* 0x00000035dcdf7220 */ /* 0x040fe40000410000 */
[----:B--2---:R-:W-:Y:S02]  /*23ad0*/  FFMA.FTZ R52, R227, R222, R200 ;  /* 0x000000dee3347223 */ /* 0x004fe400000100c8 */
[C---:B------:R-:W-:Y:S02]  /*23ae0*/  FMUL.FTZ R227, R220.reuse, R54 ;  /* 0x00000036dce37220 */ /* 0x040fe40000410000 */
[----:B---3--:R-:W-:Y:S02]  /*23af0*/  FFMA.FTZ R53, R225, R223, R201 ;  /* 0x000000dfe1357223 */ /* 0x008fe400000100c9 */
[----:B------:R-:W-:-:S02]  /*23b00*/  FMUL.FTZ R225, R220, R55 ;  /* 0x00000037dce17220 */ /* 0x000fc40000410000 */
[----:B------:R-:W2:Y:S01]  /*23b10*/  LDL R55, [R1+0x74] ;  /* 0x0000740001377983 */ /* 0x000ea20000100800 */
[----:B------:R-:W-:Y:S01]  /*23b20*/  F2FP.BF16.PACK_AB R52, R53, R52 ;  /* 0x000000343534723e */ /* 0x000fe200000010ff */
[----:B----4-:R-:W-:Y:S02]  /*23b30*/  FFMA.FTZ R53, R250, R227, R202 ;  /* 0x000000e3fa357223 */ /* 0x010fe400000100ca */
[----:B-----5:R-:W-:Y:S02]  /*23b40*/  FFMA.FTZ R54, R249, R225, R203 ;  /* 0x000000e1f9367223 */ /* 0x020fe400000100cb */
[C---:B------:R-:W-:Y:S02]  /*23b50*/  FADD.FTZ R48, -R221.reuse, R48 ;  /* 0x00000030dd307221 */ /* 0x040fe40000010100 */
[----:B------:R-:W-:Y:S01]  /*23b60*/  FADD.FTZ R49, -R221, R49 ;  /* 0x00000031dd317221 */ /* 0x000fe20000010100 */
[----:B------:R-:W-:Y:S02]  /*23b70*/  F2FP.BF16.PACK_AB R53, R54, R53 ;  /* 0x000000353635723e */ /* 0x000fe400000010ff */
[----:B------:R-:W3:Y:S01]  /*23b80*/  LDL R54, [R1+0x70] ;  /* 0x0000700001367983 */ /* 0x000ee20000100800 */
[----:B------:R-:W-:-:S02]  /*23b90*/  FMUL.FTZ R249, R220, R48 ;  /* 0x00000030dcf97220 */ /* 0x000fc40000410000 */
[C---:B------:R-:W-:Y:S02]  /*23ba0*/  FMUL.FTZ R250, R220.reuse, R49 ;  /* 0x00000031dcfa7220 */ /* 0x040fe40000410000 */
[C---:B------:R-:W-:Y:S02]  /*23bb0*/  FADD.FTZ R50, -R221.reuse, R50 ;  /* 0x00000032dd327221 */ /* 0x040fe40000010100 */
[----:B------:R-:W-:Y:S02]  /*23bc0*/  FADD.FTZ R51, -R221, R51 ;  /* 0x00000033dd337221 */ /* 0x000fe40000010100 */
[C---:B------:R-:W-:Y:S02]  /*23bd0*/  FMUL.FTZ R50, R220.reuse, R50 ;  /* 0x00000032dc327220 */ /* 0x040fe40000410000 */
[----:B------:R-:W-:Y:S02]  /*23be0*/  FMUL.FTZ R51, R220, R51 ;  /* 0x00000033dc337220 */ /* 0x000fe40000410000 */
[----:B--2---:R-:W-:-:S02]  /*23bf0*/  FFMA.FTZ R49, R55, R250, R197 ;  /* 0x000000fa37317223 */ /* 0x004fc400000100c5 */
[----:B---3--:R-:W-:-:S05]  /*23c00*/  FFMA.FTZ R48, R54, R249, R196 ;  /* 0x000000f936307223 */ /* 0x008fca00000100c4 */
[----:B------:R-:W-:Y:S01]  /*23c10*/  F2FP.BF16.PACK_AB R54, R49, R48 ;  /* 0x000000303136723e */ /* 0x000fe200000010ff */
[----:B------:R-:W-:Y:S01]  /*23c20*/  FFMA.FTZ R48, R224, R50, R198 ;  /* 0x00000032e0307223 */ /* 0x000fe200000100c6 */
[----:B------:R-:W-:Y:S01]  /*23c30*/  SHF.R.U32.HI R224, RZ, 0x1c, R11 ;  /* 0x0000001cffe07819 */ /* 0x000fe2000001160b */
[----:B------:R-:W-:Y:S02]  /*23c40*/  FFMA.FTZ R49, R248, R51, R199 ;  /* 0x00000033f8317223 */ /* 0x000fe400000100c7 */
[----:B------:R-:W-:-:S03]  /*23c50*/  IMAD.SHL.U32 R248, R11, 0x10, RZ ;  /* 0x000000100bf87824 */ /* 0x000fc600078e00ff */
[----:B------:R-:W-:Y:S02]  /*23c60*/  F2FP.BF16.PACK_AB R55, R49, R48 ;  /* 0x000000303137723e */ /* 0x000fe400000010ff */
        /* <DEDUP_REMOVED lines=13> */
[----:B----4-:R-:W-:-:S03]  /*23d40*/  FFMA.FTZ R52, R52, R250, R149 ;  /* 0x000000fa34347223 */ /* 0x010fc60000010095 */
[----:B------:R-:W4:Y:S01]  /*23d50*/  LDL R250, [R1+0x44] ;  /* 0x0000440001fa7983 */ /* 0x000f220000100800 */
[----:B-----5:R-:W-:-:S03]  /*23d60*/  FFMA.FTZ R53, R53, R225, R155 ;  /* 0x000000e135357223 */ /* 0x020fc6000001009b */
[----:B------:R-:W5:Y:S02]  /*23d70*/  LDL R225, [R1+0x40] ;  /* 0x0000400001e17983 */ /* 0x000f640000100800 */
[----:B------:R-:W-:Y:S01]  /*23d80*/  F2FP.BF16.PACK_AB R49, R53, R49 ;  /* 0x000000313531723e */ /* 0x000fe200000010ff */
[----:B------:R-:W-:Y:S02]  /*23d90*/  FFMA.FTZ R53, R55, R223, R153 ;  /* 0x000000df37357223 */ /* 0x000fe40000010099 */
[C---:B------:R-:W-:Y:S01]  /*23da0*/  FADD.FTZ R47, -R221.reuse, R47 ;  /* 0x0000002fdd2f7221 */ /* 0x040fe20000010100 */
[----:B------:R-:W4:Y:S01]  /*23db0*/  LDL R55, [R1+0x38] ;  /* 0x0000380001377983 */ /* 0x000f220000100800 */
[C---:B------:R-:W-:Y:S02]  /*23dc0*/  FADD.FTZ R44, -R221.reuse, R44 ;  /* 0x0000002cdd2c7221 */ /* 0x040fe40000010100 */
[----:B------:R-:W-:Y:S01]  /*23dd0*/  FADD.FTZ R45, -R221, R45 ;  /* 0x0000002ddd2d7221 */ /* 0x000fe20000010100 */
[----:B------:R-:W4:Y:S01]  /*23de0*/  LDL R223, [R1+0x4] ;  /* 0x0000040001df7983 */ /* 0x000f220000100800 */
[----:B--2---:R-:W-:-:S03]  /*23df0*/  FFMA.FTZ R51, R227, R51, R151 ;  /* 0x00000033e3337223 */ /* 0x004fc60000010097 */
[----:B------:R-:W2:Y:S01]  /*23e00*/  LDL R227, [R1+0x4c] ;  /* 0x00004c0001e37983 */ /* 0x000ea20000100800 */
[----:B---3--:R-:W-:-:S03]  /*23e10*/  FFMA.FTZ R50, R249, R50, R150 ;  /* 0x00000032f9327223 */ /* 0x008fc60000010096 */
[----:B------:R-:W3:Y:S02]  /*23e20*/  LDL R249, [R1+0x48] ;  /* 0x0000480001f97983 */ /* 0x000ee40000100800 */
[----:B------:R-:W-:Y:S02]  /*23e30*/  F2FP.BF16.PACK_AB R51, R51, R50 ;  /* 0x000000323333723e */ /* 0x000fe400000010ff */
[----:B------:R-:W-:Y:S01]  /*23e40*/  F2FP.BF16.PACK_AB R50, R52, R48 ;  /* 0x000000303432723e */ /* 0x000fe200000010ff */
[----:B------:R-:W-:Y:S01]  /*23e50*/  FFMA.FTZ R48, R54, R222, R152 ;  /* 0x000000de36307223 */ /* 0x000fe20000010098 */
[----:B------:R-:W-:Y:S01]  /*23e60*/  IADD3 R52, P0, R248, c[0x0][0x210], RZ ;  /* 0x00008400f8347a10 */ /* 0x000fe20007f1e0ff */
[----:B------:R-:W3:Y:S03]  /*23e70*/  LDL R222, [R1+0x34] ;  /* 0x0000340001de7983 */ /* 0x000ee60000100800 */
[----:B------:R-:W-:Y:S01]  /*23e80*/  F2FP.BF16.PACK_AB R48, R53, R48 ;  /* 0x000000303530723e */ /* 0x000fe200000010ff */
[----:B------:R-:W3:Y:S01]  /*23e90*/  LDL R54, [R1+0x3c] ;  /* 0x00003c0001367983 */ /* 0x000ee20000100800 */
[----:B------:R-:W-:Y:S01]  /*23ea0*/  IADD3.X R53, R224, c[0x0][0x214], RZ, P0, !PT ;  /* 0x00008500e0357a10 */ /* 0x000fe200007fe4ff */
[----:B------:R-:W-:-:S02]  /*23eb0*/  FADD.FTZ R46, -R221, R46 ;  /* 0x0000002edd2e7221 */ /* 0x000fc40000010100 */
[C---:B------:R-:W-:Y:S01]  /*23ec0*/  FADD.FTZ R40, -R221.reuse, R40 ;  /* 0x00000028dd287221 */ /* 0x040fe20000010100 */
[----:B------:R-:W3:Y:S04]  /*23ed0*/  LDL R248, [R1+0x14] ;  /* 0x0000140001f87983 */ /* 0x000ee80000100800 */
[----:B------:R0:W-:Y:S01]  /*23ee0*/  STG.E.128 [R52.64], R48 ;  /* 0x0000003034007986 */ /* 0x0001e2000c101d06 */
[C---:B------:R-:W-:Y:S02]  /*23ef0*/  FADD.FTZ R41, -R221.reuse, R41 ;  /* 0x00000029dd297221 */ /* 0x040fe40000010100 */
[----:B------:R-:W-:Y:S01]  /*23f00*/  FADD.FTZ R42, -R221, R42 ;  /* 0x0000002add2a7221 */ /* 0x000fe20000010100 */
[----:B------:R-:W3:Y:S01]  /*23f10*/  LDL R224, [R1] ;  /* 0x0000000001e07983 */ /* 0x000ee20000100800 */
[----:B0-----:R-:W-:-:S03]  /*23f20*/  FMUL.FTZ R51, R220, R47 ;  /* 0x0000002fdc337220 */ /* 0x001fc60000410000 */
[----:B------:R-:W3:Y:S01]  /*23f30*/  LDL R47, [R1+0x30] ;  /* 0x00003000012f7983 */ /* 0x000ee20000100800 */
[C---:B------:R-:W-:Y:S02]  /*23f40*/  FMUL.FTZ R49, R220.reuse, R44 ;  /* 0x0000002cdc317220 */ /* 0x040fe40000410000 */
[----:B------:R-:W-:Y:S02]  /*23f50*/  FMUL.FTZ R48, R220, R45 ;  /* 0x0000002ddc307220 */ /* 0x000fe40000410000 */
[----:B-----5:R-:W-:Y:S02]  /*23f60*/  FFMA.FTZ R44, R225, R49, R192 ;  /* 0x00000031e12c7223 */ /* 0x020fe400000100c0 */
[----:B----4-:R-:W-:Y:S01]  /*23f70*/  FFMA.FTZ R45, R250, R48, R193 ;  /* 0x00000030fa2d7223 */ /* 0x010fe200000100c1 */
[----:B------:R-:W4:Y:S01]  /*23f80*/  LDL R225, [R1+0x24] ;  /* 0x0000240001e17983 */ /* 0x000f220000100800 */
[C---:B------:R-:W-:Y:S02]  /*23f90*/  FMUL.FTZ R50, R220.reuse, R46 ;  /* 0x0000002edc327220 */ /* 0x040fe40000410000 */
[----:B------:R-:W-:-:S02]  /*23fa0*/  FMUL.FTZ R52, R220, R40 ;  /* 0x00000028dc347220 */ /* 0x000fc40000410000 */
[C---:B------:R-:W-:Y:S01]  /*23fb0*/  FMUL.FTZ R53, R220.reuse, R41 ;  /* 0x00000029dc357220 */ /* 0x040fe20000410000 */
[----:B------:R-:W-:Y:S01]  /*23fc0*/  F2FP.BF16.PACK_AB R44, R45, R44 ;  /* 0x0000002c2d2c723e */ /* 0x000fe200000010ff */
[----:B------:R-:W-:Y:S01]  /*23fd0*/  FADD.FTZ R43, -R221, R43 ;  /* 0x0000002bdd2b7221 */ /* 0x000fe20000010100 */
[----:B------:R-:W5:Y:S01]  /*23fe0*/  LDL R250, [R1+0x28] ;  /* 0x0000280001fa7983 */ /* 0x000f620000100800 */
[C---:B------:R-:W-:Y:S02]  /*23ff0*/  FMUL.FTZ R42, R220.reuse, R42 ;  /* 0x0000002adc2a7220 */ /* 0x040fe40000410000 */
[----:B------:R-:W-:Y:S02]  /*24000*/  FMUL.FTZ R43, R220, R43 ;  /* 0x0000002bdc2b7220 */ /* 0x000fe40000410000 */
[----:B--2---:R-:W-:Y:S02]  /*24010*/  FFMA.FTZ R46, R227, R51, R195 ;  /* 0x00000033e32e7223 */ /* 0x004fe400000100c3 */
[----:B------:R-:W2:Y:S01]  /*24020*/  LDL R227, [R1+0x2c] ;  /* 0x00002c0001e37983 */ /* 0x000ea20000100800 */
[----:B---3--:R-:W-:-:S03]  /*24030*/  FFMA.FTZ R45, R249, R50, R194 ;  /* 0x00000032f92d7223 */ /* 0x008fc600000100c2 */
[----:B------:R-:W3:Y:S01]  /*24040*/  LDL R249, [R1+0x10] ;  /* 0x0000100001f97983 */ /* 0x000ee20000100800 */
[----:B------:R-:W-:Y:S01]  /*24050*/  FFMA.FTZ R41, R222, R53, R189 ;  /* 0x00000035de297223 */ /* 0x000fe200000100bd */
[----:B------:R-:W-:Y:S02]  /*24060*/  F2FP.BF16.PACK_AB R45, R46, R45 ;  /* 0x0000002d2e2d723e */ /* 0x000fe400000010ff */
[----:B------:R-:W3:Y:S01]  /*24070*/  LDL R222, [R1+0x8] ;  /* 0x0000080001de7983 */ /* 0x000ee20000100800 */
[----:B------:R-:W-:-:S05]  /*24080*/  FFMA.FTZ R40, R47, R52, R188 ;  /* 0x000000342f287223 */ /* 0x000fca00000100bc */
[----:B------:R-:W-:Y:S01]  /*24090*/  F2FP.BF16.PACK_AB R46, R41, R40 ;  /* 0x00000028292e723e */ /* 0x000fe200000010ff */
[----:B------:R-:W-:Y:S02]  /*240a0*/  FFMA.FTZ R40, R55, R42, R190 ;  /* 0x0000002a37287223 */ /* 0x000fe400000100be */
[----:B------:R-:W-:Y:S01]  /*240b0*/  FFMA.FTZ R41, R54, R43, R191 ;  /* 0x0000002b36297223 */ /* 0x000fe200000100bf */
[----:B------:R-:W3:Y:S01]  /*240c0*/  LDL R55, [R1+0xc] ;  /* 0x00000c0001377983 */ /* 0x000ee20000100800 */
[----:B------:R-:W-:-:S03]  /*240d0*/  IMAD.MOV.U32 R54, RZ, RZ, 0x10 ;  /* 0x00000010ff367424 */ /* 0x000fc600078e00ff */
[----:B------:R-:W-:Y:S01]  /*240e0*/  F2FP.BF16.PACK_AB R47, R41, R40 ;  /* 0x00000028292f723e */ /* 0x000fe200000010ff */
[----:B------:R-:W-:-:S05]  /*240f0*/  IMAD.WIDE.U32 R40, R216, R54, c[0x0][0x208] ;  /* 0x00008200d8287625 */ /* 0x000fca00078e0036 */
[----:B------:R0:W-:Y:S04]  /*24100*/  STG.E.128 [R40.64], R44 ;  /* 0x0000002c28007986 */ /* 0x0001e8000c101d06 */
[----:B0-----:R-:W3:Y:S04]  /*24110*/  LDL R47, [R1+0x18] ;  /* 0x00001800012f7983 */ /* 0x001ee80000100800 */
[----:B------:R-:W5:Y:S04]  /*24120*/  LDL R40, [R1+0x1c] ;  /* 0x00001c0001287983 */ /* 0x000f680000100800 */
[----:B------:R-:W5:Y:S01]  /*24130*/  LDL R41, [R1+0x20] ;  /* 0x0000200001297983 */ /* 0x000f620000100800 */
[----:B------:R-:W-:-:S02]  /*24140*/  FFMA.FTZ R44, R248, R53, R141 ;  /* 0x00000035f82c7223 */ /* 0x000fc4000001008d */
[----:B----4-:R-:W-:Y:S02]  /*24150*/  FFMA.FTZ R46, R225, R48, R145 ;  /* 0x00000030e12e7223 */ /* 0x010fe40000010091 */
        /* <DEDUP_REMOVED lines=11> */
[C---:B------:R-:W-:Y:S02]  /*24210*/  FMUL.FTZ R28, R220.reuse, R28 ;  /* 0x0000001cdc1c7220 */ /* 0x040fe40000410000 */
[C---:B------:R-:W-:Y:S02]  /*24220*/  FMUL.FTZ R29, R220.reuse, R29 ;  /* 0x0000001ddc1d7220 */ /* 0x040fe40000410000 */
[C---:B------:R-:W-:Y:S02]  /*24230*/  FMUL.FTZ R27, R220.reuse, R27 ;  /* 0x0000001bdc1b7220 */ /* 0x040fe40000410000 */
[----:B------:R-:W-:Y:S02]  /*24240*/  FADD.FTZ R20, -R221, R20 ;  /* 0x00000014dd147221 */ /* 0x000fe40000010100 */
[----:B------:R-:W-:Y:S01]  /*24250*/  FMUL.FTZ R48, R220, R48 ;  /* 0x00000030dc307220 */ /* 0x000fe20000410000 */
[----:B------:R-:W-:Y:S01]  /*24260*/  IADD3 R11, R11, 0xa0, RZ ;  /* 0x000000a00b0b7810 */ /* 0x000fe20007ffe0ff */
[----:B------:R-:W-:-:S02]  /*24270*/  IMAD R226, R251, c[0x0][0x160], R226 ;  /* 0x00005800fbe27a24 */ /* 0x000fc400078e02e2 */
[----:B--2---:R-:W-:Y:S02]  /*24280*/  FFMA.FTZ R45, R227, R51, R147 ;  /* 0x00000033e32d7223 */ /* 0x004fe40000010093 */
[----:B---3--:R-:W-:Y:S02]  /*24290*/  FFMA.FTZ R42, R47, R42, R142 ;  /* 0x0000002a2f2a7223 */ /* 0x008fe4000001008e */
[----:B-----5:R-:W-:Y:S02]  /*242a0*/  FFMA.FTZ R43, R40, R43, R143 ;  /* 0x0000002b282b7223 */ /* 0x020fe4000001008f */
[----:B------:R-:W-:-:S03]  /*242b0*/  FFMA.FTZ R40, R41, R49, R144 ;  /* 0x0000003129287223 */ /* 0x000fc60000010090 */
[----:B------:R-:W-:Y:S01]  /*242c0*/  F2FP.BF16.PACK_AB R43, R43, R42 ;  /* 0x0000002a2b2b723e */ /* 0x000fe200000010ff */
[----:B------:R-:W-:Y:S02]  /*242d0*/  FFMA.FTZ R41, R250, R50, R146 ;  /* 0x00000032fa297223 */ /* 0x000fe40000010092 */
[----:B------:R-:W-:Y:S01]  /*242e0*/  FFMA.FTZ R42, R249, R52, R140 ;  /* 0x00000034f92a7223 */ /* 0x000fe2000001008c */
[----:B------:R-:W-:Y:S02]  /*242f0*/  F2FP.BF16.PACK_AB R40, R46, R40 ;  /* 0x000000282e28723e */ /* 0x000fe400000010ff */
[----:B------:R-:W-:Y:S02]  /*24300*/  F2FP.BF16.PACK_AB R41, R45, R41 ;  /* 0x000000292d29723e */ /* 0x000fe400000010ff */
[----:B------:R-:W-:Y:S01]  /*24310*/  F2FP.BF16.PACK_AB R42, R44, R42 ;  /* 0x0000002a2c2a723e */ /* 0x000fe200000010ff */
[----:B------:R-:W-:-:S05]  /*24320*/  IMAD.WIDE.U32 R44, R216, R54, c[0x0][0x210] ;  /* 0x00008400d82c7625 */ /* 0x000fca00078e0036 */
[----:B------:R0:W-:Y:S02]  /*24330*/  STG.E.128 [R44.64], R40 ;  /* 0x000000282c007986 */ /* 0x0001e4000c101d06 */
[C---:B0-----:R-:W-:Y:S02]  /*24340*/  FMUL.FTZ R40, R220.reuse, R36 ;  /* 0x00000024dc287220 */ /* 0x041fe40000410000 */
[----:B------:R-:W-:Y:S02]  /*24350*/  FMUL.FTZ R41, R220, R37 ;  /* 0x00000025dc297220 */ /* 0x000fe40000410000 */
[----:B------:R-:W-:Y:S02]  /*24360*/  FFMA.FTZ R36, R224, R40, R184 ;  /* 0x00000028e0247223 */ /* 0x000fe400000100b8 */
[----:B------:R-:W-:Y:S02]  /*24370*/  FFMA.FTZ R37, R223, R41, R185 ;  /* 0x00000029df257223 */ /* 0x000fe400000100b9 */
[----:B------:R-:W-:-:S02]  /*24380*/  FMUL.FTZ R43, R220, R38 ;  /* 0x00000026dc2b7220 */ /* 0x000fc40000410000 */
[----:B------:R-:W-:Y:S01]  /*24390*/  FMUL.FTZ R42, R220, R39 ;  /* 0x00000027dc2a7220 */ /* 0x000fe20000410000 */
[----:B------:R-:W-:Y:S01]  /*243a0*/  F2FP.BF16.PACK_AB R36, R37, R36 ;  /* 0x000000242524723e */ /* 0x000fe200000010ff */
[C---:B------:R-:W-:Y:S02]  /*243b0*/  FADD.FTZ R39, -R221.reuse, R34 ;  /* 0x00000022dd277221 */ /* 0x040fe40000010100 */
[----:B------:R-:W-:Y:S02]  /*243c0*/  FADD.FTZ R45, -R221, R35 ;  /* 0x00000023dd2d7221 */ /* 0x000fe40000010100 */
[----:B------:R-:W-:Y:S02]  /*243d0*/  FFMA.FTZ R37, R222, R43, R186 ;  /* 0x0000002bde257223 */ /* 0x000fe400000100ba */
[----:B------:R-:W-:Y:S02]  /*243e0*/  FFMA.FTZ R38, R55, R42, R187 ;  /* 0x0000002a37267223 */ /* 0x000fe400000100bb */
[----:B------:R-:W-:-:S02]  /*243f0*/  FMUL.FTZ R35, R220, R32 ;  /* 0x00000020dc237220 */ /* 0x000fc40000410000 */
[C---:B------:R-:W-:Y:S02]  /*24400*/  FMUL.FTZ R34, R220.reuse, R33 ;  /* 0x00000021dc227220 */ /* 0x040fe40000410000 */
[C---:B------:R-:W-:Y:S02]  /*24410*/  FMUL.FTZ R44, R220.reuse, R39 ;  /* 0x00000027dc2c7220 */ /* 0x040fe40000410000 */
[----:B------:R-:W-:Y:S01]  /*24420*/  FMUL.FTZ R45, R220, R45 ;  /* 0x0000002ddc2d7220 */ /* 0x000fe20000410000 */
[----:B------:R-:W-:Y:S01]  /*24430*/  F2FP.BF16.PACK_AB R37, R38, R37 ;  /* 0x000000252625723e */ /* 0x000fe200000010ff */
[----:B------:R-:W-:Y:S02]  /*24440*/  FFMA.FTZ R38, R244, R35, R180 ;  /* 0x00000023f4267223 */ /* 0x000fe400000100b4 */
[----:B------:R-:W-:Y:S02]  /*24450*/  FFMA.FTZ R39, R245, R34, R181 ;  /* 0x00000022f5277223 */ /* 0x000fe400000100b5 */
[----:B------:R-:W-:-:S02]  /*24460*/  FFMA.FTZ R32, R246, R44, R182 ;  /* 0x0000002cf6207223 */ /* 0x000fc400000100b6 */
[----:B------:R-:W-:Y:S01]  /*24470*/  FFMA.FTZ R33, R247, R45, R183 ;  /* 0x0000002df7217223 */ /* 0x000fe200000100b7 */
[----:B------:R-:W-:-:S04]  /*24480*/  F2FP.BF16.PACK_AB R38, R39, R38 ;  /* 0x000000262726723e */ /* 0x000fc800000010ff */
[----:B------:R-:W-:Y:S01]  /*24490*/  F2FP.BF16.PACK_AB R39, R33, R32 ;  /* 0x000000202127723e */ /* 0x000fe200000010ff */
[----:B------:R-:W-:-:S05]  /*244a0*/  IMAD.WIDE.U32 R32, R0, R54, c[0x0][0x208] ;  /* 0x0000820000207625 */ /* 0x000fca00078e0036 */
[----:B------:R0:W-:Y:S01]  /*244b0*/  STG.E.128 [R32.64], R36 ;  /* 0x0000002420007986 */ /* 0x0001e2000c101d06 */
[C---:B------:R-:W-:Y:S02]  /*244c0*/  FADD.FTZ R46, -R221.reuse, R17 ;  /* 0x00000011dd2e7221 */ /* 0x040fe40000010100 */
[----:B------:R-:W-:Y:S02]  /*244d0*/  FADD.FTZ R49, -R221, R19 ;  /* 0x00000013dd317221 */ /* 0x000fe40000010100 */
[----:B------:R-:W-:Y:S02]  /*244e0*/  FFMA.FTZ R17, R242, R43, R138 ;  /* 0x0000002bf2117223 */ /* 0x000fe4000001008a */
[----:B------:R-:W-:Y:S02]  /*244f0*/  FFMA.FTZ R18, R236, R35, R132 ;  /* 0x00000023ec127223 */ /* 0x000fe40000010084 */
[----:B------:R-:W-:Y:S02]  /*24500*/  FFMA.FTZ R19, R238, R44, R134 ;  /* 0x0000002cee137223 */ /* 0x000fe40000010086 */
[----:B------:R-:W-:-:S02]  /*24510*/  FFMA.FTZ R35, R241, R41, R137 ;  /* 0x00000029f1237223 */ /* 0x000fc40000010089 */
[C---:B0-----:R-:W-:Y:S02]  /*24520*/  FADD.FTZ R32, -R221.reuse, R31 ;  /* 0x0000001fdd207221 */ /* 0x041fe40000010100 */
[C---:B------:R-:W-:Y:S02]  /*24530*/  FADD.FTZ R33, -R221.reuse, R25 ;  /* 0x00000019dd217221 */ /* 0x040fe40000010100 */
[C---:B------:R-:W-:Y:S02]  /*24540*/  FADD.FTZ R36, -R221.reuse, R26 ;  /* 0x0000001add247221 */ /* 0x040fe40000010100 */
[C---:B------:R-:W-:Y:S02]  /*24550*/  FADD.FTZ R31, -R221.reuse, R24 ;  /* 0x00000018dd1f7221 */ /* 0x040fe40000010100 */
[C---:B------:R-:W-:Y:S02]  /*24560*/  FADD.FTZ R25, -R221.reuse, R22 ;  /* 0x00000016dd197221 */ /* 0x040fe40000010100 */
[----:B------:R-:W-:-:S02]  /*24570*/  FADD.FTZ R26, -R221, R23 ;  /* 0x00000017dd1a7221 */ /* 0x000fc40000010100 */
[C---:B------:R-:W-:Y:S02]  /*24580*/  FADD.FTZ R24, -R221.reuse, R21 ;  /* 0x00000015dd187221 */ /* 0x040fe40000010100 */
[----:B------:R-:W-:Y:S02]  /*24590*/  FADD.FTZ R38, -R221, R16 ;  /* 0x00000010dd267221 */ /* 0x000fe40000010100 */
[----:B------:R-:W-:Y:S02]  /*245a0*/  FFMA.FTZ R22, R237, R34, R133 ;  /* 0x00000022ed167223 */ /* 0x000fe40000010085 */
[----:B------:R-:W-:Y:S02]  /*245b0*/  FFMA.FTZ R23, R243, R42, R139 ;  /* 0x0000002af3177223 */ /* 0x000fe4000001008b */
[----:B------:R-:W-:Y:S02]  /*245c0*/  FFMA.FTZ R16, R240, R40, R136 ;  /* 0x00000028f0107223 */ /* 0x000fe40000010088 */
[----:B------:R-:W-:Y:S01]  /*245d0*/  FFMA.FTZ R21, R239, R45, R135 ;  /* 0x0000002def157223 */ /* 0x000fe20000010087 */
[----:B------:R-:W-:-:S02]  /*245e0*/  F2FP.BF16.PACK_AB R18, R22, R18 ;  /* 0x000000121612723e */ /* 0x000fc400000010ff */
[----:B------:R-:W-:Y:S01]  /*245f0*/  F2FP.BF16.PACK_AB R17, R23, R17 ;  /* 0x000000111711723e */ /* 0x000fe200000010ff */
[----:B------:R-:W-:Y:S01]  /*24600*/  IMAD.WIDE.U32 R22, R0, R54, c[0x0][0x210] ;  /* 0x0000840000167625 */ /* 0x000fe200078e0036 */
[----:B------:R-:W-:Y:S02]  /*24610*/  F2FP.BF16.PACK_AB R19, R21, R19 ;  /* 0x000000131513723e */ /* 0x000fe400000010ff */
[----:B------:R-:W-:Y:S01]  /*24620*/  F2FP.BF16.PACK_AB R16, R35, R16 ;  /* 0x000000102310723e */ /* 0x000fe200000010ff */
[C---:B------:R-:W-:Y:S02]  /*24630*/  FMUL.FTZ R21, R220.reuse, R30 ;  /* 0x0000001edc157220 */ /* 0x040fe40000410000 */
[----:B------:R-:W-:Y:S02]  /*24640*/  FMUL.FTZ R30, R220, R32 ;  /* 0x00000020dc1e7220 */ /* 0x000fe40000410000 */
[----:B------:R0:W-:Y:S01]  /*24650*/  STG.E.128 [R22.64], R16 ;  /* 0x0000001016007986 */ /* 0x0001e2000c101d06 */
[----:B------:R-:W-:-:S02]  /*24660*/  FFMA.FTZ R32, R234, R21, R178 ;  /* 0x00000015ea207223 */ /* 0x000fc400000100b2 */
[----:B------:R-:W-:Y:S02]  /*24670*/  FFMA.FTZ R42, R235, R30, R179 ;  /* 0x0000001eeb2a7223 */ /* 0x000fe400000100b3 */
[----:B------:R-:W-:Y:S02]  /*24680*/  FFMA.FTZ R43, R232, R28, R176 ;  /* 0x0000001ce82b7223 */ /* 0x000fe400000100b0 */
[----:B------:R-:W-:Y:S02]  /*24690*/  FFMA.FTZ R44, R233, R29, R177 ;  /* 0x0000001de92c7223 */ /* 0x000fe400000100b1 */
[----:B------:R-:W-:Y:S02]  /*246a0*/  FFMA.FTZ R21, R90, R21, R130 ;  /* 0x000000155a157223 */ /* 0x000fe40000010082 */
[C---:B0-----:R-:W-:Y:S02]  /*246b0*/  FMUL.FTZ R19, R220.reuse, R31 ;  /* 0x0000001fdc137220 */ /* 0x041fe40000410000 */
[----:B------:R-:W-:-:S02]  /*246c0*/  FMUL.FTZ R18, R220, R33 ;  /* 0x00000021dc127220 */ /* 0x000fc40000410000 */
[----:B------:R-:W-:Y:S01]  /*246d0*/  FMUL.FTZ R23, R220, R36 ;  /* 0x00000024dc177220 */ /* 0x000fe20000410000 */
[----:B------:R-:W-:Y:S01]  /*246e0*/  F2FP.BF16.PACK_AB R17, R42, R32 ;  /* 0x000000202a11723e */ /* 0x000fe200000010ff */
[-C--:B------:R-:W-:Y:S02]  /*246f0*/  FFMA.FTZ R33, R228, R19.reuse, R172 ;  /* 0x00000013e4217223 */ /* 0x080fe400000100ac */
[----:B------:R-:W-:Y:S02]  /*24700*/  FFMA.FTZ R36, R229, R18, R173 ;  /* 0x00000012e5247223 */ /* 0x000fe400000100ad */
        /* <DEDUP_REMOVED lines=8> */
[----:B------:R-:W-:Y:S02]  /*24790*/  FFMA.FTZ R30, R91, R30, R131 ;  /* 0x0000001e5b1e7223 */ /* 0x000fe40000010083 */
[C---:B------:R-:W-:Y:S02]  /*247a0*/  FMUL.FTZ R45, R220.reuse, R38 ;  /* 0x00000026dc2d7220 */ /* 0x040fe40000410000 */
[----:B------:R-:W-:-:S02]  /*247b0*/  FMUL.FTZ R46, R220, R46 ;  /* 0x0000002edc2e7220 */ /* 0x000fc40000410000 */
[----:B------:R-:W-:Y:S01]  /*247c0*/  FMUL.FTZ R49, R220, R49 ;  /* 0x00000031dc317220 */ /* 0x000fe20000410000 */
[----:B------:R-:W-:Y:S01]  /*247d0*/  F2FP.BF16.PACK_AB R19, R32, R19 ;  /* 0x000000132013723e */ /* 0x000fe200000010ff */
        /* <DEDUP_REMOVED lines=15> */
[----:B------:R-:W-:-:S02]  /*248d0*/  FFMA.FTZ R25, R106, R43, R170 ;  /* 0x0000002b6a197223 */ /* 0x000fc400000100aa */
[----:B------:R-:W-:Y:S02]  /*248e0*/  FFMA.FTZ R30, R107, R44, R171 ;  /* 0x0000002c6b1e7223 */ /* 0x000fe400000100ab */
[----:B------:R-:W-:Y:S01]  /*248f0*/  FADD.FTZ R47, -R221, R206 ;  /* 0x000000cedd2f7221 */ /* 0x000fe20000010100 */
[----:B------:R-:W-:Y:S02]  /*24900*/  F2FP.BF16.PACK_AB R26, R29, R26 ;  /* 0x0000001a1d1a723e */ /* 0x000fe400000010ff */
[----:B------:R-:W-:Y:S01]  /*24910*/  F2FP.BF16.PACK_AB R27, R28, R27 ;  /* 0x0000001b1c1b723e */ /* 0x000fe200000010ff */
[----:B------:R-:W-:Y:S01]  /*24920*/  IMAD.WIDE.U32 R28, R217, R54, c[0x0][0x208] ;  /* 0x00008200d91c7625 */ /* 0x000fe200078e0036 */
[----:B------:R-:W-:Y:S02]  /*24930*/  F2FP.BF16.PACK_AB R24, R31, R24 ;  /* 0x000000181f18723e */ /* 0x000fe400000010ff */
[----:B------:R-:W-:Y:S01]  /*24940*/  F2FP.BF16.PACK_AB R25, R30, R25 ;  /* 0x000000191e19723e */ /* 0x000fe200000010ff */
[C---:B------:R-:W-:Y:S01]  /*24950*/  FADD.FTZ R37, -R221.reuse, R204 ;  /* 0x000000ccdd257221 */ /* 0x040fe20000010100 */
[----:B------:R-:W-:Y:S01]  /*24960*/  F2FP.BF16.PACK_AB R20, R32, R20 ;  /* 0x000000142014723e */ /* 0x000fe200000010ff */
[----:B------:R-:W-:-:S02]  /*24970*/  FADD.FTZ R39, -R221, R205 ;  /* 0x000000cddd277221 */ /* 0x000fc40000010100 */
[----:B------:R-:W-:-:S04]  /*24980*/  IMAD.WIDE.U32 R30, R217, R54, c[0x0][0x210] ;  /* 0x00008400d91e7625 */ /* 0x000fc800078e0036 */
[----:B------:R-:W-:Y:S02]  /*24990*/  FMUL.FTZ R38, R220, R47 ;  /* 0x0000002fdc267220 */ /* 0x000fe40000410000 */
[----:B------:R-:W-:Y:S02]  /*249a0*/  FADD.FTZ R34, -R221, R207 ;  /* 0x000000cfdd227221 */ /* 0x000fe40000010100 */
[----:B------:R-:W-:Y:S02]  /*249b0*/  FFMA.FTZ R47, R78, R48, R118 ;  /* 0x000000304e2f7223 */ /* 0x000fe40000010076 */
[----:B------:R-:W-:Y:S01]  /*249c0*/  FFMA.FTZ R49, R79, R49, R119 ;  /* 0x000000314f317223 */ /* 0x000fe20000010077 */
[----:B------:R0:W-:Y:S01]  /*249d0*/  STG.E.128 [R28.64], R16 ;  /* 0x000000101c007986 */ /* 0x0001e2000c101d06 */
[C---:B------:R-:W-:Y:S02]  /*249e0*/  FMUL.FTZ R37, R220.reuse, R37 ;  /* 0x00000025dc257220 */ /* 0x040fe40000410000 */
[C---:B------:R-:W-:Y:S01]  /*249f0*/  FMUL.FTZ R39, R220.reuse, R39 ;  /* 0x00000027dc277220 */ /* 0x040fe20000410000 */
[----:B------:R1:W-:Y:S01]  /*24a00*/  STG.E.128 [R30.64], R20 ;  /* 0x000000141e007986 */ /* 0x0003e2000c101d06 */
[----:B------:R-:W-:-:S02]  /*24a10*/  FMUL.FTZ R34, R220, R34 ;  /* 0x00000022dc227220 */ /* 0x000fc40000410000 */
[C---:B------:R-:W-:Y:S02]  /*24a20*/  FADD.FTZ R0, -R221.reuse, R208 ;  /* 0x000000d0dd007221 */ /* 0x040fe40000010100 */
[C---:B------:R-:W-:Y:S02]  /*24a30*/  FADD.FTZ R35, -R221.reuse, R209 ;  /* 0x000000d1dd237221 */ /* 0x040fe40000010100 */
[C---:B------:R-:W-:Y:S02]  /*24a40*/  FADD.FTZ R40, -R221.reuse, R210 ;  /* 0x000000d2dd287221 */ /* 0x040fe40000010100 */
[----:B------:R-:W-:Y:S02]  /*24a50*/  FADD.FTZ R41, -R221, R211 ;  /* 0x000000d3dd297221 */ /* 0x000fe40000010100 */
[----:B------:R-:W-:-:S04]  /*24a60*/  IMAD.WIDE.U32 R32, R218, R54, c[0x0][0x208] ;  /* 0x00008200da207625 */ /* 0x000fc800078e0036 */
[----:B0-----:R-:W-:Y:S01]  /*24a70*/  FFMA.FTZ R17, R97, R39, R161 ;  /* 0x0000002761117223 */ /* 0x001fe200000100a1 */
[----:B-1----:R-:W-:Y:S01]  /*24a80*/  F2FP.BF16.PACK_AB R23, R49, R47 ;  /* 0x0000002f3117723e */ /* 0x002fe200000010ff */
[----:B------:R-:W-:Y:S02]  /*24a90*/  FFMA.FTZ R47, R81, R42, R121 ;  /* 0x0000002a512f7223 */ /* 0x000fe40000010079 */
[----:B------:R-:W-:Y:S02]  /*24aa0*/  FFMA.FTZ R42, R96, R37, R160 ;  /* 0x00000025602a7223 */ /* 0x000fe400000100a0 */
[----:B------:R-:W-:Y:S02]  /*24ab0*/  FFMA.FTZ R18, R98, R38, R162 ;  /* 0x0000002662127223 */ /* 0x000fe400000100a2 */
[----:B------:R-:W-:Y:S02]  /*24ac0*/  FFMA.FTZ R19, R99, R34, R163 ;  /* 0x0000002263137223 */ /* 0x000fe400000100a3 */
[----:B------:R-:W-:-:S02]  /*24ad0*/  FMUL.FTZ R0, R220, R0 ;  /* 0x00000000dc007220 */ /* 0x000fc40000410000 */
[C---:B------:R-:W-:Y:S01]  /*24ae0*/  FMUL.FTZ R35, R220.reuse, R35 ;  /* 0x00000023dc237220 */ /* 0x040fe20000410000 */
[----:B------:R-:W-:Y:S01]  /*24af0*/  F2FP.BF16.PACK_AB R16, R17, R42 ;  /* 0x0000002a1110723e */ /* 0x000fe200000010ff */
[C---:B------:R-:W-:Y:S02]  /*24b00*/  FMUL.FTZ R40, R220.reuse, R40 ;  /* 0x00000028dc287220 */ /* 0x040fe40000410000 */
[----:B------:R-:W-:Y:S01]  /*24b10*/  FMUL.FTZ R41, R220, R41 ;  /* 0x00000029dc297220 */ /* 0x000fe20000410000 */
[----:B------:R0:W-:Y:S01]  /*24b20*/  STG.E.128 [R32.64], R24 ;  /* 0x0000001820007986 */ /* 0x0001e2000c101d06 */
[----:B------:R-:W-:Y:S01]  /*24b30*/  F2FP.BF16.PACK_AB R17, R19, R18 ;  /* 0x000000121311723e */ /* 0x000fe200000010ff */
[----:B------:R-:W-:Y:S02]  /*24b40*/  FFMA.FTZ R18, R92, R0, R156 ;  /* 0x000000005c127223 */ /* 0x000fe4000001009c */
[----:B------:R-:W-:Y:S02]  /*24b50*/  FFMA.FTZ R19, R93, R35, R157 ;  /* 0x000000235d137223 */ /* 0x000fe4000001009d */
[----:B------:R-:W-:-:S02]  /*24b60*/  IMAD.SHL.U32 R30, R11, 0x10, RZ ;  /* 0x000000100b1e7824 */ /* 0x000fc400078e00ff */
[----:B------:R-:W-:Y:S01]  /*24b70*/  FFMA.FTZ R36, R80, R36, R120 ;  /* 0x0000002450247223 */ /* 0x000fe20000010078 */
[----:B------:R-:W-:Y:S01]  /*24b80*/  F2FP.BF16.PACK_AB R18, R19, R18 ;  /* 0x000000121312723e */ /* 0x000fe200000010ff */
[----:B------:R-:W-:Y:S02]  /*24b90*/  FFMA.FTZ R43, R82, R43, R122 ;  /* 0x0000002b522b7223 */ /* 0x000fe4000001007a */
[----:B------:R-:W-:Y:S02]  /*24ba0*/  FFMA.FTZ R44, R83, R44, R123 ;  /* 0x0000002c532c7223 */ /* 0x000fe4000001007b */
[----:B0-----:R-:W-:Y:S02]  /*24bb0*/  FFMA.FTZ R26, R68, R0, R108 ;  /* 0x00000000441a7223 */ /* 0x001fe4000001006c */
        /* <DEDUP_REMOVED lines=8> */
[----:B------:R-:W-:Y:S01]  /*24c40*/  FFMA.FTZ R35, R69, R35, R109 ;  /* 0x0000002345237223 */ /* 0x000fe2000001006d */
[----:B------:R-:W-:Y:S01]  /*24c50*/  SHF.R.U32.HI R0, RZ, 0x1c, R11 ;  /* 0x0000001cff007819 */ /* 0x000fe2000001160b */
[----:B------:R-:W-:Y:S01]  /*24c60*/  FFMA.FTZ R25, R74, R38, R114 ;  /* 0x000000264a197223 */ /* 0x000fe20000010072 */
[C---:B------:R-:W-:Y:S01]  /*24c70*/  IADD3 R28, P0, R30.reuse, c[0x0][0x208], RZ ;  /* 0x000082001e1c7a10 */ /* 0x040fe20007f1e0ff */
[----:B------:R-:W-:Y:S01]  /*24c80*/  FFMA.FTZ R34, R75, R34, R115 ;  /* 0x000000224b227223 */ /* 0x000fe20000010073 */
[----:B------:R-:W-:Y:S01]  /*24c90*/  IADD3 R30, P1, R30, c[0x0][0x210], RZ ;  /* 0x000084001e1e7a10 */ /* 0x000fe20007f3e0ff */
[----:B------:R-:W-:-:S02]  /*24ca0*/  FFMA.FTZ R24, R72, R37, R112 ;  /* 0x0000002548187223 */ /* 0x000fc40000010070 */
[----:B------:R-:W-:Y:S01]  /*24cb0*/  FFMA.FTZ R39, R73, R39, R113 ;  /* 0x0000002749277223 */ /* 0x000fe20000010071 */
[----:B------:R-:W-:Y:S01]  /*24cc0*/  F2FP.BF16.PACK_AB R22, R46, R45 ;  /* 0x0000002d2e16723e */ /* 0x000fe200000010ff */
[----:B------:R-:W-:Y:S01]  /*24cd0*/  IMAD.WIDE.U32 R32, R218, R54, c[0x0][0x210] ;  /* 0x00008400da207625 */ /* 0x000fe200078e0036 */
[----:B------:R-:W-:Y:S02]  /*24ce0*/  F2FP.BF16.PACK_AB R21, R44, R43 ;  /* 0x0000002b2c15723e */ /* 0x000fe400000010ff */
[----:B------:R-:W-:Y:S02]  /*24cf0*/  F2FP.BF16.PACK_AB R20, R47, R36 ;  /* 0x000000242f14723e */ /* 0x000fe400000010ff */
[----:B------:R-:W-:Y:S02]  /*24d00*/  IADD3.X R29, R0, c[0x0][0x20c], RZ, P0, !PT ;  /* 0x00008300001d7a10 */ /* 0x000fe400007fe4ff */
        /* <DEDUP_REMOVED lines=10> */
.L_x_17953:
[----:B------:R-:W-:Y:S05]  /*24db0*/  BSYNC B0 ;  /* 0x0000000000007941 */ /* 0x000fea0003800000 */
.L_x_17176:
[----:B------:R-:W-:Y:S05]  /*24dc0*/  EXIT ;  /* 0x000000000000794d */ /* 0x000fea0003800000 */
.L_x_17951:
[----:B------:R-:W-:Y:S01]  /*24dd0*/  IMAD.MOV.U32 R222, RZ, RZ, 0x1 ;  /* 0x00000001ffde7424 */ /* 0x000fe200078e00ff */
[----:B------:R-:W-:Y:S01]  /*24de0*/  MOV R221, 0xffffffff ;  /* 0xffffffff00dd7802 */ /* 0x000fe20000000f00 */
[----:B------:R-:W-:Y:S01]  /*24df0*/  IMAD.MOV.U32 R225, RZ, RZ, 0x1f ;  /* 0x0000001fffe17424 */ /* 0x000fe200078e00ff */
[----:B------:R-:W-:Y:S02]  /*24e00*/  MOV R220, 0x24e20 ;  /* 0x00024e2000dc7802 */ /* 0x000fe40000000f00 */
[----:B------:R-:W-:Y:S05]  /*24e10*/  CALL.REL.NOINC `($__internal_37_$__cuda_sm70_shflsync_bfly_p) ;  /* 0x0000098000007944 */ /* 0x000fea0003c00000 */
[----:B-1----:R-:W-:Y:S05]  /*24e20*/  BRA `(.L_x_17955) ;  /* 0xffffe3c000007947 */ /* 0x002fea000383ffff */
.L_x_17952:
[----:B------:R-:W-:Y:S01]  /*24e30*/  IMAD.MOV.U32 R222, RZ, RZ, 0x2 ;  /* 0x00000002ffde7424 */ /* 0x000fe200078e00ff */
[----:B------:R-:W-:Y:S01]  /*24e40*/  MOV R220, 0x24e80 ;  /* 0x00024e8000dc7802 */ /* 0x000fe20000000f00 */
[----:B------:R-:W-:Y:S02]  /*24e50*/  IMAD.MOV.U32 R225, RZ, RZ, 0x1f ;  /* 0x0000001fffe17424 */ /* 0x000fe400078e00ff */
[----:B------:R-:W-:Y:S02]  /*24e60*/  IMAD.MOV.U32 R221, RZ, RZ, -0x1 ;  /* 0xffffffffffdd7424 */ /* 0x000fe400078e00ff */
[----:B------:R-:W-:Y:S05]  /*24e70*/  CALL.REL.NOINC `($__internal_37_$__cuda_sm70_shflsync_bfly_p) ;  /* 0x0000092000007944 */ /* 0x000fea0003c00000 */
[----:B-1----:R-:W-:Y:S01]  /*24e80*/  FADD.FTZ R223, R223, R222 ;  /* 0x000000dedfdf7221 */ /* 0x002fe20000010000 */
[----:B------:R-:W-:Y:S01]  /*24e90*/  MOV R221, 0xffffffff ;  /* 0xffffffff00dd7802 */ /* 0x000fe20000000f00 */
[----:B------:R-:W-:Y:S01]  /*24ea0*/  IMAD.MOV.U32 R222, RZ, RZ, 0x4 ;  /* 0x00000004ffde7424 */ /* 0x000fe200078e00ff */
[----:B------:R-:W-:Y:S01]  /*24eb0*/  MOV R220, 0x24ee0 ;  /* 0x00024ee000dc7802 */ /* 0x000fe20000000f00 */
[----:B------:R-:W-:-:S02]  /*24ec0*/  IMAD.MOV.U32 R225, RZ, RZ, 0x1f ;  /* 0x0000001fffe17424 */ /* 0x000fc400078e00ff */
[----:B------:R-:W-:Y:S05]  /*24ed0*/  CALL.REL.NOINC `($__internal_37_$__cuda_sm70_shflsync_bfly_p) ;  /* 0x000008c000007944 */ /* 0x000fea0003c00000 */
[----:B-1----:R-:W-:Y:S01]  /*24ee0*/  FADD.FTZ R223, R223, R222 ;  /* 0x000000dedfdf7221 */ /* 0x002fe20000010000 */
[----:B------:R-:W-:Y:S01]  /*24ef0*/  MOV R220, 0x24f40 ;  /* 0x00024f4000dc7802 */ /* 0x000fe20000000f00 */
[----:B------:R-:W-:-:S02]  /*24f00*/  IMAD.MOV.U32 R222, RZ, RZ, 0x8 ;  /* 0x00000008ffde7424 */ /* 0x000fc400078e00ff */
[----:B------:R-:W-:Y:S02]  /*24f10*/  IMAD.MOV.U32 R225, RZ, RZ, 0x1f ;  /* 0x0000001fffe17424 */ /* 0x000fe400078e00ff */
[----:B------:R-:W-:Y:S02]  /*24f20*/  IMAD.MOV.U32 R221, RZ, RZ, -0x1 ;  /* 0xffffffffffdd7424 */ /* 0x000fe400078e00ff */
[----:B------:R-:W-:Y:S05]  /*24f30*/  CALL.REL.NOINC `($__internal_37_$__cuda_sm70_shflsync_bfly_p) ;  /* 0x0000086000007944 */ /* 0x000fea0003c00000 */
[----:B-1----:R-:W-:Y:S01]  /*24f40*/  FADD.FTZ R223, R223, R222 ;  /* 0x000000dedfdf7221 */ /* 0x002fe20000010000 */
[----:B------:R-:W-:Y:S01]  /*24f50*/  MOV R221, 0xffffffff ;  /* 0xffffffff00dd7802 */ /* 0x000fe20000000f00 */
[----:B------:R-:W-:Y:S01]  /*24f60*/  IMAD.MOV.U32 R222, RZ, RZ, 0x10 ;  /* 0x00000010ffde7424 */ /* 0x000fe200078e00ff */
[----:B------:R-:W-:Y:S01]  /*24f70*/  MOV R220, 0x24fa0 ;  /* 0x00024fa000dc7802 */ /* 0x000fe20000000f00 */
[----:B------:R-:W-:Y:S02]  /*24f80*/  IMAD.MOV.U32 R225, RZ, RZ, 0x1f ;  /* 0x0000001fffe17424 */ /* 0x000fe400078e00ff */
[----:B------:R-:W-:Y:S05]  /*24f90*/  CALL.REL.NOINC `($__internal_37_$__cuda_sm70_shflsync_bfly_p) ;  /* 0x0000080000007944 */ /* 0x000fea0003c00000 */
[----:B-1----:R-:W-:Y:S02]  /*24fa0*/  FADD.FTZ R222, R223, R222 ;  /* 0x000000dedfde7221 */ /* 0x002fe40000010000 */
[----:B------:R-:W-:Y:S02]  /*24fb0*/  IMAD.MOV.U32 R225, RZ, RZ, 0x1f ;  /* 0x0000001fffe17424 */ /* 0x000fe400078e00ff */
[----:B------:R-:W-:-:S02]  /*24fc0*/  FMUL.FTZ R224, R222, c[0x0][0x1e0] ;  /* 0x00007800dee07a20 */ /* 0x000fc40000410000 */
[----:B------:R-:W-:Y:S02]  /*24fd0*/  IMAD.MOV.U32 R222, RZ, RZ, 0x1 ;  /* 0x00000001ffde7424 */ /* 0x000fe400078e00ff */
[C---:B------:R-:W-:Y:S02]  /*24fe0*/  FADD.FTZ R220, -R224.reuse, R52 ;  /* 0x00000034e0dc7221 */ /* 0x040fe40000010100 */
[----:B------:R-:W-:Y:S02]  /*24ff0*/  FADD.FTZ R221, -R224, R53 ;  /* 0x00000035e0dd7221 */ /* 0x000fe40000010100 */
[----:B------:R-:W-:Y:S02]  /*25000*/  FFMA.FTZ R220, R220, R220, RZ ;  /* 0x000000dcdcdc7223 */ /* 0x000fe400000100ff */
[----:B------:R-:W-:Y:S02]  /*25010*/  FADD.FTZ R223, -R224, R211 ;  /* 0x000000d3e0df7221 */ /* 0x000fe40000010100 */
[----:B------:R-:W-:-:S02]  /*25020*/  FFMA.FTZ R220, R221, R221, R220 ;  /* 0x000000dddddc7223 */ /* 0x000fc400000100dc */
        /* <DEDUP_REMOVED lines=93> */
[----:B------:R-:W-:Y:S05]  /*25600*/  CALL.REL.NOINC `($__internal_37_$__cuda_sm70_shflsync_bfly_p) ;  /* 0x0000019000007944 */ /* 0x000fea0003c00000 */
[----:B-1----:R-:W-:Y:S01]  /*25610*/  FADD.FTZ R223, R223, R222 ;  /* 0x000000dedfdf7221 */ /* 0x002fe20000010000 */
[----:B------:R-:W-:Y:S01]  /*25620*/  MOV R221, 0xffffffff ;  /* 0xffffffff00dd7802 */ /* 0x000fe20000000f00 */
[----:B------:R-:W-:Y:S01]  /*25630*/  IMAD.MOV.U32 R222, RZ, RZ, 0x2 ;  /* 0x00000002ffde7424 */ /* 0x000fe200078e00ff */
[----:B------:R-:W-:Y:S01]  /*25640*/  MOV R220, 0x25670 ;  /* 0x0002567000dc7802 */ /* 0x000fe20000000f00 */
[----:B------:R-:W-:Y:S02]  /*25650*/  IMAD.MOV.U32 R225, RZ, RZ, 0x1f ;  /* 0x0000001fffe17424 */ /* 0x000fe400078e00ff */
        /* <DEDUP_REMOVED lines=15> */
[----:B------:R-:W-:Y:S02]  /*25750*/  IMAD.MOV.U32 R222, RZ, RZ, 0x10 ;  /* 0x00000010ffde7424 */ /* 0x000fe400078e00ff */
[----:B------:R-:W-:-:S02]  /*25760*/  IMAD.MOV.U32 R225, RZ, RZ, 0x1f ;  /* 0x0000001fffe17424 */ /* 0x000fc400078e00ff */
[----:B------:R-:W-:Y:S02]  /*25770*/  IMAD.MOV.U32 R221, RZ, RZ, -0x1 ;  /* 0xffffffffffdd7424 */ /* 0x000fe400078e00ff */
[----:B------:R-:W-:Y:S05]  /*25780*/  CALL.REL.NOINC `($__internal_37_$__cuda_sm70_shflsync_bfly_p) ;  /* 0x0000001000007944 */ /* 0x000fea0003c00000 */
[----:B-1----:R-:W-:Y:S05]  /*25790*/  BRA `(.L_x_17956) ;  /* 0xffffe19000007947 */ /* 0x002fea000383ffff */
        .weak           $__internal_37_$__cuda_sm70_shflsync_bfly_p
        .type           $__internal_37_$__cuda_sm70_shflsync_bfly_p,@function
        .size           $__internal_37_$__cuda_sm70_shflsync_bfly_p,(.L_x_39481 - $__internal_37_$__cuda_sm70_shflsync_bfly_p)
$__internal_37_$__cuda_sm70_shflsync_bfly_p:
[----:B------:R-:W-:Y:S04]  /*257a0*/  WARPSYNC R221 ;  /* 0x000000dd00007348 */ /* 0x000fe80003800000 */
[----:B------:R0:W1:Y:S02]  /*257b0*/  SHFL.BFLY PT, R222, R223, R222, R225 ;  /* 0x0c0000dedfde7389 */ /* 0x00006400000e00e1 */
[----:B0-----:R-:W-:-:S04]  /*257c0*/  IMAD.MOV.U32 R221, RZ, RZ, 0x0 ;  /* 0x00000000ffdd7424 */ /* 0x001fc800078e00ff */
[----:B------:R-:W-:Y:S05]  /*257d0*/  RET.REL.NODEC R220 `(_ZN10layer_norm31ln_parallel_residual_fwd_kernelINS_13Kernel_traitsIf13__nv_bfloat16fS2_fjLj1536ELj1ELj4ELj1ELj16ENS_18Kernel_traits_baseILj1536EfS2_fS2_fjLj128EEEEELb1ELb0ELb1EEEvNS_9FwdParamsE) ;  /* 0xfffda820dc007950 */ /* 0x000fea0003c3ffff */
.L_x_17957:
        /* <DEDUP_REMOVED lines=10> */
.L_x_39481:


//--------------------- .text._ZN10layer_norm31ln_parallel_residual_fwd_kernelINS_13Kernel_traitsIf13__nv_bfloat16fS2_fjLj1536ELj1ELj4ELj1ELj16ENS_18Kernel_traits_baseILj1536EfS2_fS2_fjLj128EEEEELb1ELb1ELb0EEEvNS_9FwdParamsE --------------------------
	.section	.text._ZN10layer_norm31ln_parallel_residual_fwd_kernelINS_13Kernel_traitsIf13__nv_bfloat16fS2_fjLj1536ELj1ELj4ELj1ELj16ENS_18Kernel_traits_baseILj1536EfS2_fS2_fjLj128EEEEELb1ELb1ELb0EEEvNS_9FwdParamsE,"ax",@progbits
	.sectioninfo	@"SHI_REGISTERS=217"
	.align	128
        .global         _ZN10layer_norm31ln_parallel_residual_fwd_kernelINS_13Kernel_traitsIf13__nv_bfloat16fS2_fjLj1536ELj1ELj4ELj1ELj16ENS_18Kernel_traits_baseILj1536EfS2_fS2_fjLj128EEEEELb1ELb1ELb0EEEvNS_9FwdParamsE
        .type           _ZN10layer_norm31ln_parallel_residual_fwd_kernelINS_13Kernel_traitsIf13__nv_bfloat16fS2_fjLj1536ELj1ELj4ELj1ELj16ENS_18Kernel_traits_baseILj1536EfS2_fS2_fjLj128EEEEELb1ELb1ELb0EEEvNS_9FwdParamsE,@function
        .size           _ZN10layer_norm31ln_parallel_residual_fwd_kernelINS_13Kernel_traitsIf13__nv_bfloat16fS2_fjLj1536ELj1ELj4ELj1ELj16ENS_18Kernel_traits_baseILj1536EfS2_fS2_fjLj128EEEEELb1ELb1ELb0EEEvNS_9FwdParamsE,(.L_x_39482 - _ZN10layer_norm31ln_parallel_residual_fwd_kernelINS_13Kernel_traitsIf13__nv_bfloat16fS2_fjLj1536ELj1ELj4ELj1ELj16ENS_18Kernel_traits_baseILj1536EfS2_fS2_fjLj128EEEEELb1ELb1ELb0EEEvNS_9FwdParamsE)
        .other          _ZN10layer_norm31ln_parallel_residual_fwd_kernelINS_13Kernel_traitsIf13__nv_bfloat16fS2_fjLj1536ELj1ELj4ELj1ELj16ENS_18Kernel_traits_baseILj1536EfS2_fS2_fjLj128EEEEELb1ELb1ELb0EEEvNS_9FwdParamsE,@"STO_CUDA_ENTRY STV_DEFAULT"
_ZN10layer_norm31ln_parallel_residual_fwd_kernelINS_13Kernel_traitsIf13__nv_bfloat16fS2_fjLj1536ELj1ELj4ELj1ELj16ENS_18Kernel_traits_baseILj1536EfS2_fS2_fjLj128EEEEELb1ELb1ELb0EEEvNS_9FwdParamsE:
.text._ZN10layer_norm31ln_parallel_residual_fwd_kernelINS_13Kernel_traitsIf13__nv_bfloat16fS2_fjLj1536ELj1ELj4ELj1ELj16ENS_18Kernel_traits_baseILj1536EfS2_fS2_fjLj128EEEEELb1ELb1ELb0EEEvNS_9FwdParamsE:
        /* <DEDUP_REMOVED lines=45> */
[----:B------:R-:W-:Y:S02]  /*02d0*/  IADD3 R171, R2, 0x1715609d, RZ ;  /* 0x1715609d02ab7810 */ /* 0x000fe40007ffe0ff */
[----:B------:R-:W-:Y:S01]  /*02e0*/  IADD3 R177, R3, 0x646e171e, RZ ;  /* 0x646e171e03b17810 */ /* 0x000fe20007ffe0ff */
[----:B------:R-:W-:Y:S01]  /*02f0*/  IMAD.WIDE.U32 R10, R10, -0x326172a9, RZ ;  /* 0xcd9e8d570a0a7825 */ /* 0x000fe200078e00ff */
[----:B------:R-:W-:Y:S02]  /*0300*/  LOP3.LUT R7, R9, R4, R166, 0x96, !PT ;  /* 0x0000000409077212 */ /* 0x000fe400078e96a6 */
[----:B------:R-:W-:-:S02]  /*0310*/  IADD3 R178, R2, -0x4ab325aa, RZ ;  /* 0xb54cda5602b27810 */ /* 0x000fc40007ffe0ff */
        /* <DEDUP_REMOVED lines=49> */
.L_x_17959:
[----:B------:R-:W-:Y:S05]  /*0630*/  BSYNC B0 ;  /* 0x0000000000007941 */ /* 0x000fea0003800000 */
.L_x_17958:
[----:B------:R-:W-:Y:S01]  /*0640*/  BSSY B0, `(.L_x_17960) ;  /* 0x0000011000007945 */ /* 0x000fe20003800000 */
[----:B------:R-:W-:Y:S05]  /*0650*/  @!P5 BRA `(.L_x_17961) ;  /* 0x000000f00000d947 */ /* 0x000fea0003800000 */
[----:B------:R-:W-:Y:S01]  /*0660*/  ISETP.NE.U32.AND P0, PT, RZ, c[0x0][0x218], PT ;  /* 0x00008600ff007a0c */ /* 0x000fe20003f05070 */
[----:B------:R-:W-:Y:S01]  /*0670*/  IMAD.MOV.U32 R39, RZ, RZ, 0x20 ;  /* 0x00000020ff277424 */ /* 0x000fe200078e00ff */
[----:B0-----:R-:W-:Y:S01]  /*0680*/  CS2R R22, SRZ ;  /* 0x0000000000167805 */ /* 0x001fe2000001ff00 */
        /* <DEDUP_REMOVED lines=12> */
.L_x_17961:
[----:B------:R-:W-:Y:S05]  /*0750*/  BSYNC B0 ;  /* 0x0000000000007941 */ /* 0x000fea0003800000 */
.L_x_17960:
        /* <DEDUP_REMOVED lines=17> */
.L_x_17963:
[----:B------:R-:W-:Y:S05]  /*0870*/  BSYNC B0 ;  /* 0x0000000000007941 */ /* 0x000fea0003800000 */
.L_x_17962:
        /* <DEDUP_REMOVED lines=17> */
.L_x_17965:
[----:B------:R-:W-:Y:S05]  /*0990*/  BSYNC B0 ;  /* 0x0000000000007941 */ /* 0x000fea0003800000 */
.L_x_17964:
        /* <DEDUP_REMOVED lines=17> */
.L_x_17967:
[----:B------:R-:W-:Y:S05]  /*0ab0*/  BSYNC B0 ;  /* 0x0000000000007941 */ /* 0x000fea0003800000 */
.L_x_17966:
        /* <DEDUP_REMOVED lines=12> */
[----:B------:R-:W-:Y:S01]  /*0b80*/  HFMA2.MMA R101, -RZ, RZ, 0, 1.9073486328125e-06 ;  /* 0x00000020ff657435 */ /* 0x000fe200000001ff */
[----:B------:R-:W-:Y:S01]  /*0b90*/  CS2R R86, SRZ ;  /* 0x0000000000567805 */ /* 0x000fe2000001ff00 */
[----:B0-----:R-:W-:Y:S01]  /*0ba0*/  CS2R R84, SRZ ;  /* 0x0000000000547805 */ /* 0x001fe2000001ff00 */
[----:B------:R-:W-:Y:S01]  /*0bb0*/  ISETP.NE.AND.EX P0, PT, RZ, c[0x0][0x21c], PT, P0 ;  /* 0x00008700ff007a0c */ /* 0x000fe20003f05300 */
[----:B------:R-:W-:Y:S01]  /*0bc0*/  CS2R R90, SRZ ;  /* 0x00000000005a7805 */ /* 0x000fe2000001ff00 */
[----:B------:R-:W-:-:S11]  /*0bd0*/  CS2R R88, SRZ ;  /* 0x0000000000587805 */ /* 0x000fd6000001ff00 */
[----:B------:R-:W-:-:S04]  /*0be0*/  @P0 LEA R102, P1, R100, c[0x0][0x218], 0x5 ;  /* 0x0000860064660a11 */ /* 0x000fc800078228ff */
[C---:B------:R-:W-:Y:S01]  /*0bf0*/  @P0 LEA.HI.X R103, R100.reuse, c[0x0][0x21c], RZ, 0x5, P1 ;  /* 0x0000870064670a11 */ /* 0x040fe200008f2cff */
[----:B------:R-:W-:-:S04]  /*0c00*/  IMAD.WIDE.U32 R100, R100, R101, c[0x0][0x1b0] ;  /* 0x00006c0064647625 */ /* 0x000fc800078e0065 */
[----:B------:R0:W5:Y:S04]  /*0c10*/  @P0 LDG.E.128 R84, [R102.64] ;  /* 0x0000000466540981 */ /* 0x000168000c1e1d00 */
[----:B------:R0:W5:Y:S04]  /*0c20*/  LDG.E.128 R92, [R100.64] ;  /* 0x00000004645c7981 */ /* 0x000168000c1e1d00 */
[----:B------:R0:W5:Y:S04]  /*0c30*/  @P0 LDG.E.128 R88, [R102.64+0x10] ;  /* 0x0000100466580981 */ /* 0x000168000c1e1d00 */
[----:B------:R0:W5:Y:S02]  /*0c40*/  LDG.E.128 R96, [R100.64+0x10] ;  /* 0x0000100464607981 */ /* 0x000164000c1e1d00 */
.L_x_17969:
[----:B------:R-:W-:Y:S05]  /*0c50*/  BSYNC B0 ;  /* 0x0000000000007941 */ /* 0x000fea0003800000 */
.L_x_17968:
[----:B------:R-:W-:Y:S01]  /*0c60*/  ISETP.GE.AND P0, PT, R181, c[0x0][0x164], PT ;  /* 0x00005900b5007a0c */ /* 0x000fe20003f06270 */
[----:B0-----:R-:W-:Y:S01]  /*0c70*/  IMAD.HI.U32 R101, R188, -0x326172a9, RZ ;  /* 0xcd9e8d57bc657827 */ /* 0x001fe200078e00ff */
[----:B------:R-:W-:-:S02]  /*0c80*/  IADD3 R182, R2, -0xe443238, RZ ;  /* 0xf1bbcdc802b67810 */ /* 0x000fc40007ffe0ff */
[----:B------:R-:W-:Y:S01]  /*0c90*/  IADD3 R183, R3, -0x24c28bd8, RZ ;  /* 0xdb3d742803b77810 */ /* 0x000fe20007ffe0ff */
[----:B------:R-:W-:Y:S01]  /*0ca0*/  IMAD.HI.U32 R100, R108, -0x2daee0ad, RZ ;  /* 0xd2511f536c647827 */ /* 0x000fe200078e00ff */
[----:B------:R-:W-:Y:S02]  /*0cb0*/  LOP3.LUT R106, R101, R106, R182, 0x96, !PT ;  /* 0x0000006a656a7212 */ /* 0x000fe400078e96b6 */
        /* <DEDUP_REMOVED lines=15> */
.L_x_18770:
        /* <DEDUP_REMOVED lines=38> */
.L_x_17973:
[----:B0-----:R-:W-:Y:S02]  /*1010*/  IMAD.MOV.U32 R109, RZ, RZ, R192 ;  /* 0x000000ffff6d7224 */ /* 0x001fe400078e00c0 */
.L_x_17974:
[----:B------:R-:W-:Y:S05]  /*1020*/  BSYNC B1 ;  /* 0x0000000000017941 */ /* 0x000fea0003800000 */
.L_x_17972:
        /* <DEDUP_REMOVED lines=16> */
.L_x_17978:
[----:B------:R-:W-:Y:S05]  /*1130*/  BSYNC B2 ;  /* 0x0000000000027941 */ /* 0x000fea0003800000 */
.L_x_17977:
        /* <DEDUP_REMOVED lines=44> */
.L_x_17976:
[----:B------:R-:W-:Y:S05]  /*1400*/  BSYNC B1 ;  /* 0x0000000000017941 */ /* 0x000fea0003800000 */
.L_x_17975:
[----:B------:R0:W1:Y:S01]  /*1410*/  I2F.U32 R108, R109 ;  /* 0x0000006d006c7306 */ /* 0x0000620000201000 */
[----:B------:R-:W-:Y:S01]  /*1420*/  IMAD.MOV.U32 R157, RZ, RZ, 0x2f800000 ;  /* 0x2f800000ff9d7424 */ /* 0x000fe200078e00ff */
[----:B------:R-:W-:Y:S02]  /*1430*/  ISETP.NE.U32.AND P1, PT, RZ, c[0x0][0x178], PT ;  /* 0x00005e00ff007a0c */ /* 0x000fe40003f25070 */
[----:B------:R-:W-:Y:S02]  /*1440*/  LOP3.LUT R201, R201, 0xfffffff7, RZ, 0xc0, !PT ;  /* 0xfffffff7c9c97812 */ /* 0x000fe400078ec0ff */
[----:B------:R-:W-:-:S02]  /*1450*/  ISETP.NE.AND.EX P1, PT, RZ, c[0x0][0x17c], PT, P1 ;  /* 0x00005f00ff007a0c */ /* 0x000fc40003f25310 */
[----:B0----5:R-:W-:-:S05]  /*1460*/  PRMT R109, RZ, 0x5410, R132 ;  /* 0x00005410ff6d7816 */ /* 0x021fca0000000084 */
        /* <DEDUP_REMOVED lines=11> */
.L_x_17979:
        /* <DEDUP_REMOVED lines=12> */
.L_x_17982:
[----:B------:R-:W-:Y:S02]  /*15e0*/  IMAD.MOV.U32 R109, RZ, RZ, R192 ;  /* 0x000000ffff6d7224 */ /* 0x000fe400078e00c0 */
.L_x_17983:
[----:B------:R-:W-:Y:S05]  /*15f0*/  BSYNC B1 ;  /* 0x0000000000017941 */ /* 0x000fea0003800000 */
.L_x_17981:
        /* <DEDUP_REMOVED lines=16> */
.L_x_17987:
[----:B------:R-:W-:Y:S05]  /*1700*/  BSYNC B2 ;  /* 0x0000000000027941 */ /* 0x000fea0003800000 */
.L_x_17986:
        /* <DEDUP_REMOVED lines=44> */
.L_x_17985:
[----:B------:R-:W-:Y:S05]  /*19d0*/  BSYNC B1 ;  /* 0x0000000000017941 */ /* 0x000fea0003800000 */
.L_x_17984:
        /* <DEDUP_REMOVED lines=9> */
.L_x_17980:
        /* <DEDUP_REMOVED lines=12> */
.L_x_17989:
[----:B------:R-:W-:Y:S02]  /*1b30*/  MOV R110, R192 ;  /* 0x000000c0006e7202 */ /* 0x000fe40000000f00 */
.L_x_17990:
[----:B------:R-:W-:Y:S05]  /*1b40*/  BSYNC B1 ;  /* 0x0000000000017941 */ /* 0x000fea0003800000 */
.L_x_17988:
        /* <DEDUP_REMOVED lines=16> */
.L_x_17994:
[----:B------:R-:W-:Y:S05]  /*1c50*/  BSYNC B2 ;  /* 0x0000000000027941 */ /* 0x000fea0003800000 */
.L_x_17993:
        /* <DEDUP_REMOVED lines=44> */
.L_x_17992:
[----:B------:R-:W-:Y:S05]  /*1f20*/  BSYNC B1 ;  /* 0x0000000000017941 */ /* 0x000fea0003800000 */
.L_x_17991:
        /* <DEDUP_REMOVED lines=14> */
.L_x_17995:
        /* <DEDUP_REMOVED lines=12> */
.L_x_17998:
[----:B------:R-:W-:Y:S02]  /*20d0*/  IMAD.MOV.U32 R110, RZ, RZ, R192 ;  /* 0x000000ffff6e7224 */ /* 0x000fe400078e00c0 */
.L_x_17999:
[----:B------:R-:W-:Y:S05]  /*20e0*/  BSYNC B1 ;  /* 0x0000000000017941 */ /* 0x000fea0003800000 */
.L_x_17997:
        /* <DEDUP_REMOVED lines=16> */
.L_x_18003:
[----:B------:R-:W-:Y:S05]  /*21f0*/  BSYNC B2 ;  /* 0x0000000000027941 */ /* 0x000fea0003800000 */
.L_x_18002:
        /* <DEDUP_REMOVED lines=44> */
.L_x_18001:
[----:B------:R-:W-:Y:S05]  /*24c0*/  BSYNC B1 ;  /* 0x0000000000017941 */ /* 0x000fea0003800000 */
.L_x_18000:
        /* <DEDUP_REMOVED lines=9> */
.L_x_17996:
        /* <DEDUP_REMOVED lines=12> */
.L_x_18005:
[----:B------:R-:W-:Y:S02]  /*2620*/  IMAD.MOV.U32 R111, RZ, RZ, R192 ;  /* 0x000000ffff6f7224 */ /* 0x000fe400078e00c0 */
.L_x_18006:
[----:B------:R-:W-:Y:S05]  /*2630*/  BSYNC B1 ;  /* 0x0000000000017941 */ /* 0x000fea0003800000 */
.L_x_18004:
        /* <DEDUP_REMOVED lines=16> */
.L_x_18010:
[----:B------:R-:W-:Y:S05]  /*2740*/  BSYNC B2 ;  /* 0x0000000000027941 */ /* 0x000fea0003800000 */
.L_x_18009:
        /* <DEDUP_REMOVED lines=44> */
.L_x_18008:
[----:B------:R-:W-:Y:S05]  /*2a10*/  BSYNC B1 ;  /* 0x0000000000017941 */ /* 0x000fea0003800000 */
.L_x_18007:
        /* <DEDUP_REMOVED lines=14> */
.L_x_18011:
        /* <DEDUP_REMOVED lines=12> */
.L_x_18014:
[----:B------:R-:W-:Y:S02]  /*2bc0*/  IMAD.MOV.U32 R111, RZ, RZ, R192 ;  /* 0x000000ffff6f7224 */ /* 0x000fe400078e00c0 */
.L_x_18015:
[----:B------:R-:W-:Y:S05]  /*2bd0*/  BSYNC B1 ;  /* 0x0000000000017941 */ /* 0x000fea0003800000 */
.L_x_18013:
        /* <DEDUP_REMOVED lines=16> */
.L_x_18019:
[----:B------:R-:W-:Y:S05]  /*2ce0*/  BSYNC B2 ;  /* 0x0000000000027941 */ /* 0x000fea0003800000 */
.L_x_18018:
        /* <DEDUP_REMOVED lines=44> */
.L_x_18017:
[----:B------:R-:W-:Y:S05]  /*2fb0*/  BSYNC B1 ;  /* 0x0000000000017941 */ /* 0x000fea0003800000 */
.L_x_18016:
        /* <DEDUP_REMOVED lines=9> */
.L_x_18012:
        /* <DEDUP_REMOVED lines=12> */
.L_x_18021:
[----:B------:R-:W-:Y:S02]  /*3110*/  IMAD.MOV.U32 R132, RZ, RZ, R192 ;  /* 0x000000ffff847224 */ /* 0x000fe400078e00c0 */
.L_x_18022:
[----:B------:R-:W-:Y:S05]  /*3120*/  BSYNC B1 ;  /* 0x0000000000017941 */ /* 0x000fea0003800000 */
.L_x_18020:
        /* <DEDUP_REMOVED lines=16> */
.L_x_18026:
[----:B------:R-:W-:Y:S05]  /*3230*/  BSYNC B2 ;  /* 0x0000000000027941 */ /* 0x000fea0003800000 */
.L_x_18025:
        /* <DEDUP_REMOVED lines=44> */
.L_x_18024:
[----:B------:R-:W-:Y:S05]  /*3500*/  BSYNC B1 ;  /* 0x0000000000017941 */ /* 0x000fea0003800000 */
.L_x_18023:
        /* <DEDUP_REMOVED lines=14> */
.L_x_18027:
        /* <DEDUP_REMOVED lines=12> */
.L_x_18030:
[----:B------:R-:W-:Y:S02]  /*36b0*/  IMAD.MOV.U32 R132, RZ, RZ, R192 ;  /* 0x000000ffff847224 */ /* 0x000fe400078e00c0 */
.L_x_18031:
[----:B------:R-:W-:Y:S05]  /*36c0*/  BSYNC B1 ;  /* 0x0000000000017941 */ /* 0x000fea0003800000 */
.L_x_18029:
        /* <DEDUP_REMOVED lines=16> */
.L_x_18035:
[----:B------:R-:W-:Y:S05]  /*37d0*/  BSYNC B2 ;  /* 0x0000000000027941 */ /* 0x000fea0003800000 */
.L_x_18034:
        /* <DEDUP_REMOVED lines=44> */
.L_x_18033:
[----:B------:R-:W-:Y:S05]  /*3aa0*/  BSYNC B1 ;  /* 0x0000000000017941 */ /* 0x000fea0003800000 */
.L_x_18032:
        /* <DEDUP_REMOVED lines=9> */
.L_x_18028:
        /* <DEDUP_REMOVED lines=12> */
.L_x_18037:
[----:B------:R-:W-:Y:S02]  /*3c00*/  IMAD.MOV.U32 R133, RZ, RZ, R192 ;  /* 0x000000ffff857224 */ /* 0x000fe400078e00c0 */
.L_x_18038:
[----:B------:R-:W-:Y:S05]  /*3c10*/  BSYNC B1 ;  /* 0x0000000000017941 */ /* 0x000fea0003800000 */
.L_x_18036:
        /* <DEDUP_REMOVED lines=16> */
.L_x_18042:
[----:B------:R-:W-:Y:S05]  /*3d20*/  BSYNC B2 ;  /* 0x0000000000027941 */ /* 0x000fea0003800000 */
.L_x_18041:
        /* <DEDUP_REMOVED lines=44> */
.L_x_18040:
[----:B------:R-:W-:Y:S05]  /*3ff0*/  BSYNC B1 ;  /* 0x0000000000017941 */ /* 0x000fea0003800000 */
.L_x_18039:
        /* <DEDUP_REMOVED lines=12> */
.L_x_18043:
        /* <DEDUP_REMOVED lines=12> */
.L_x_18046:
[----:B------:R-:W-:Y:S02]  /*4180*/  IMAD.MOV.U32 R133, RZ, RZ, R192 ;  /* 0x000000ffff857224 */ /* 0x000fe400078e00c0 */
.L_x_18047:
[----:B------:R-:W-:Y:S05]  /*4190*/  BSYNC B1 ;  /* 0x0000000000017941 */ /* 0x000fea0003800000 */
.L_x_18045:
        /* <DEDUP_REMOVED lines=16> */
.L_x_18051:
[----:B------:R-:W-:Y:S05]  /*42a0*/  BSYNC B2 ;  /* 0x0000000000027941 */ /* 0x000fea0003800000 */
.L_x_18050:
        /* <DEDUP_REMOVED lines=44> */
.L_x_18049:
[----:B------:R-:W-:Y:S05]  /*4570*/  BSYNC B1 ;  /* 0x0000000000017941 */ /* 0x000fea0003800000 */
.L_x_18048:
        /* <DEDUP_REMOVED lines=9> */
.L_x_18044:
        /* <DEDUP_REMOVED lines=12> */
.L_x_18053:
[----:B------:R-:W-:Y:S02]  /*46d0*/  IMAD.MOV.U32 R202, RZ, RZ, R192 ;  /* 0x000000ffffca7224 */ /* 0x000fe400078e00c0 */
.L_x_18054:
[----:B------:R-:W-:Y:S05]  /*46e0*/  BSYNC B1 ;  /* 0x0000000000017941 */ /* 0x000fea0003800000 */
.L_x_18052:
        /* <DEDUP_REMOVED lines=16> */
.L_x_18058:
[----:B------:R-:W-:Y:S05]  /*47f0*/  BSYNC B2 ;  /* 0x0000000000027941 */ /* 0x000fea0003800000 */
.L_x_18057:
        /* <DEDUP_REMOVED lines=44> */
.L_x_18056:
[----:B------:R-:W-:Y:S05]  /*4ac0*/  BSYNC B1 ;  /* 0x0000000000017941 */ /* 0x000fea0003800000 */
.L_x_18055:
        /* <DEDUP_REMOVED lines=12> */
.L_x_18059:
        /* <DEDUP_REMOVED lines=12> */
.L_x_18062:
[----:B------:R-:W-:Y:S02]  /*4c50*/  IMAD.MOV.U32 R134, RZ, RZ, R192 ;  /* 0x000000ffff867224 */ /* 0x000fe400078e00c0 */
.L_x_18063:
[----:B------:R-:W-:Y:S05]  /*4c60*/  BSYNC B1 ;  /* 0x0000000000017941 */ /* 0x000fea0003800000 */
.L_x_18061:
        /* <DEDUP_REMOVED lines=16> */
.L_x_18067:
[----:B------:R-:W-:Y:S05]  /*4d70*/  BSYNC B2 ;  /* 0x0000000000027941 */ /* 0x000fea0003800000 */
.L_x_18066:
        /* <DEDUP_REMOVED lines=44> */
.L_x_18065:
[----:B------:R-:W-:Y:S05]  /*5040*/  BSYNC B1 ;  /* 0x0000000000017941 */ /* 0x000fea0003800000 */
.L_x_18064:
        /* <DEDUP_REMOVED lines=9> */
.L_x_18060:
        /* <DEDUP_REMOVED lines=12> */
.L_x_18069:
[----:B------:R-:W-:Y:S02]  /*51a0*/  IMAD.MOV.U32 R202, RZ, RZ, R192 ;  /* 0x000000ffffca7224 */ /* 0x000fe400078e00c0 */
.L_x_18070:
[----:B------:R-:W-:Y:S05]  /*51b0*/  BSYNC B1 ;  /* 0x0000000000017941 */ /* 0x000fea0003800000 */
.L_x_18068:
        /* <DEDUP_REMOVED lines=16> */
.L_x_18074:
[----:B------:R-:W-:Y:S05]  /*52c0*/  BSYNC B2 ;  /* 0x0000000000027941 */ /* 0x000fea0003800000 */
.L_x_18073:
        /* <DEDUP_REMOVED lines=44> */
.L_x_18072:
[----:B------:R-:W-:Y:S05]  /*5590*/  BSYNC B1 ;  /* 0x0000000000017941 */ /* 0x000fea0003800000 */
.L_x_18071:
        /* <DEDUP_REMOVED lines=12> */
.L_x_18075:
        /* <DEDUP_REMOVED lines=12> */
.L_x_18078:
[----:B------:R-:W-:Y:S02]  /*5720*/  IMAD.MOV.U32 R202, RZ, RZ, R192 ;  /* 0x000000ffffca7224 */ /* 0x000fe400078e00c0 */
.L_x_18079:
[----:B------:R-:W-:Y:S05]  /*5730*/  BSYNC B1 ;  /* 0x0000000000017941 */ /* 0x000fea0003800000 */
.L_x_18077:
        /* <DEDUP_REMOVED lines=16> */
.L_x_18083:
[----:B------:R-:W-:Y:S05]  /*5840*/  BSYNC B2 ;  /* 0x0000000000027941 */ /* 0x000fea0003800000 */
.L_x_18082:
        /* <DEDUP_REMOVED lines=44> */
.L_x_18081:
[----:B------:R-:W-:Y:S05]  /*5b10*/  BSYNC B1 ;  /* 0x0000000000017941 */ /* 0x000fea0003800000 */
.L_x_18080:
        /* <DEDUP_REMOVED lines=9> */
.L_x_18076:
        /* <DEDUP_REMOVED lines=12> */
.L_x_18085:
[----:B------:R-:W-:Y:S02]  /*5c70*/  IMAD.MOV.U32 R202, RZ, RZ, R192 ;  /* 0x000000ffffca7224 */ /* 0x000fe400078e00c0 */
.L_x_18086:
[----:B------:R-:W-:Y:S05]  /*5c80*/  BSYNC B1 ;  /* 0x0000000000017941 */ /* 0x000fea0003800000 */
.L_x_18084:
        /* <DEDUP_REMOVED lines=16> */
.L_x_18090:
[----:B------:R-:W-:Y:S05]  /*5d90*/  BSYNC B2 ;  /* 0x0000000000027941 */ /* 0x000fea0003800000 */
.L_x_18089:
        /* <DEDUP_REMOVED lines=44> */
.L_x_18088:
[----:B------:R-:W-:Y:S05]  /*6060*/  BSYNC B1 ;  /* 0x0000000000017941 */ /* 0x000fea0003800000 */
.L_x_18087:
        /* <DEDUP_REMOVED lines=12> */
.L_x_18091:
        /* <DEDUP_REMOVED lines=12> */
.L_x_18094:
[----:B------:R-:W-:Y:S02]  /*61f0*/  IMAD.MOV.U32 R158, RZ, RZ, R192 ;  /* 0x000000ffff9e7224 */ /* 0x000fe400078e00c0 */
.L_x_18095:
[----:B------:R-:W-:Y:S05]  /*6200*/  BSYNC B1 ;  /* 0x0000000000017941 */ /* 0x000fea0003800000 */
.L_x_18093:
        /* <DEDUP_REMOVED lines=16> */
.L_x_18099:
[----:B------:R-:W-:Y:S05]  /*6310*/  BSYNC B2 ;  /* 0x0000000000027941 */ /* 0x000fea0003800000 */
.L_x_18098:
        /* <DEDUP_REMOVED lines=35> */
[----:B------:R-:W-:Y:S01]  /*6550*/  LOP3.LUT R206, R187, R202, R183, 0x96, !PT ;  /* 0x000000cabbce7212 */ /* 0x000fe200078e96b7 */
[----:B------:R-:W-:-:S03]  /*6560*/  HFMA2.MMA R187, -RZ, RZ, 0, 0 ;  /* 0x00000000ffbb7435 */ /* 0x000fc600000001ff */
[----:B------:R-:W-:Y:S01]  /*6570*/  LOP3.LUT R202, R205, R208, R182, 0x96, !PT ;  /* 0x000000d0cdca7212 */ /* 0x000fe200078e96b6 */
[----:B------:R-:W-:-:S04]  /*6580*/  IMAD.WIDE.U32 R206, R206, -0x326172a9, RZ ;  /* 0xcd9e8d57cece7825 */ /* 0x000fc800078e00ff */
[----:B------:R-:W-:Y:S01]  /*6590*/  IMAD.WIDE.U32 R202, R202, -0x2daee0ad, RZ ;  /* 0xd2511f53caca7825 */ /* 0x000fe200078e00ff */
[----:B------:R-:W-:-:S03]  /*65a0*/  LOP3.LUT R188, R207, R204, R185, 0x96, !PT ;  /* 0x000000cccfbc7212 */ /* 0x000fc600078e96b9 */
[----:B------:R-:W-:Y:S01]  /*65b0*/  IMAD.MOV.U32 R192, RZ, RZ, R206 ;  /* 0x000000ffffc07224 */ /* 0x000fe200078e00ce */
[----:B------:R-:W-:Y:S01]  /*65c0*/  LOP3.LUT R186, R203, R186, R184, 0x96, !PT ;  /* 0x000000bacbba7212 */ /* 0x000fe200078e96b8 */
[----:B------:R-:W-:Y:S02]  /*65d0*/  IMAD.MOV.U32 R190, RZ, RZ, R202 ;  /* 0x000000ffffbe7224 */ /* 0x000fe400078e00ca */
.L_x_18097:
[----:B------:R-:W-:Y:S05]  /*65e0*/  BSYNC B1 ;  /* 0x0000000000017941 */ /* 0x000fea0003800000 */
.L_x_18096:
        /* <DEDUP_REMOVED lines=9> */
.L_x_18092:
        /* <DEDUP_REMOVED lines=11> */
[----:B------:R-:W-:Y:S02]  /*6730*/  SEL R157, RZ, 0x1, P0 ;  /* 0x00000001ff9d7807 */ /* 0x000fe40000000000 */
[----:B------:R-:W-:Y:S01]  /*6740*/  LOP3.LUT R210, R210, R207, R205, 0xfe, !PT ;  /* 0x000000cfd2d27212 */ /* 0x000fe200078efecd */
[----:B------:R-:W-:Y:S01]  /*6750*/  IMAD.WIDE.U32 R204, R204, 0x1000000, RZ ;  /* 0x01000000cccc7825 */ /* 0x000fe200078e00ff */
[----:B------:R-:W-:-:S02]  /*6760*/  LEA R158, P0, R191, c[0x0][0x188], 0x5 ;  /* 0x00006200bf9e7a11 */ /* 0x000fc400078028ff */
[----:B------:R-:W-:Y:S01]  /*6770*/  SEL R211, RZ, 0x1, P2 ;  /* 0x00000001ffd37807 */ /* 0x000fe20001000000 */
[----:B------:R-:W-:Y:S01]  /*6780*/  IMAD.WIDE.U32 R206, R206, 0x10000, RZ ;  /* 0x00010000cece7825 */ /* 0x000fe200078e00ff */
[C---:B------:R-:W-:Y:S02]  /*6790*/  LEA.HI.X R159, R191.reuse, c[0x0][0x18c], RZ, 0x5, P0 ;  /* 0x00006300bf9f7a11 */ /* 0x040fe400000f2cff */
[----:B------:R-:W-:Y:S01]  /*67a0*/  SHF.L.U64.HI R213, R191, 0x3, RZ ;  /* 0x00000003bfd57819 */ /* 0x000fe200000102ff */
[----:B------:R-:W-:Y:S01]  /*67b0*/  IMAD.WIDE.U32 R208, R208, 0x100, RZ ;  /* 0x00000100d0d07825 */ /* 0x000fe200078e00ff */
        /* <DEDUP_REMOVED lines=17> */
[----:B------:R-:W-:Y:S02]  /*68d0*/  LOP3.LUT R206, R195, 0xff, RZ, 0xc0, !PT ;  /* 0x000000ffc3ce7812 */ /* 0x000fe400078ec0ff */
[----:B------:R-:W-:-:S02]  /*68e0*/  LOP3.LUT R204, R194, 0xff, RZ, 0xc0, !PT ;  /* 0x000000ffc2cc7812 */ /* 0x000fc400078ec0ff */
[----:B------:R-:W-:Y:S01]  /*68f0*/  LOP3.LUT R202, R202, 0xff00, R159, 0xf8, !PT ;  /* 0x0000ff00caca7812 */ /* 0x000fe200078ef89f */
[----:B------:R-:W-:-:S03]  /*6900*/  IMAD.WIDE.U32 R158, R158, 0x1000000, RZ ;  /* 0x010000009e9e7825 */ /* 0x000fc600078e00ff */
[----:B------:R-:W-:Y:S01]  /*6910*/  LOP3.LUT R157, R202, 0xff, R197, 0xf8, !PT ;  /* 0x000000ffca9d7812 */ /* 0x000fe200078ef8c5 */
[----:B------:R-:W-:Y:S01]  /*6920*/  IMAD.WIDE.U32 R206, R206, 0x10000, RZ ;  /* 0x00010000cece7825 */ /* 0x000fe200078e00ff */
[----:B------:R-:W-:-:S03]  /*6930*/  IADD3 R202, P0, R212, c[0x0][0x198], RZ ;  /* 0x00006600d4ca7a10 */ /* 0x000fc60007f1e0ff */
[----:B------:R-:W-:Y:S01]  /*6940*/  IMAD.WIDE.U32 R204, R204, 0x100, RZ ;  /* 0x00000100cccc7825 */ /* 0x000fe200078e00ff */
[----:B------:R-:W-:Y:S02]  /*6950*/  LOP3.LUT R159, R207, R157, R159, 0xfe, !PT ;  /* 0x0000009dcf9f7212 */ /* 0x000fe400078efe9f */
[----:B------:R-:W-:Y:S02]  /*6960*/  IADD3.X R203, R213, c[0x0][0x19c], RZ, P0, !PT ;  /* 0x00006700d5cb7a10 */ /* 0x000fe400007fe4ff */
[----:B------:R-:W-:Y:S02]  /*6970*/  LOP3.LUT R158, R204, R158, R206, 0xfe, !PT ;  /* 0x0000009ecc9e7212 */ /* 0x000fe400078efece */
[----:B------:R-:W-:Y:S02]  /*6980*/  LOP3.LUT R159, R159, R205, RZ, 0xfc, !PT ;  /* 0x000000cd9f9f7212 */ /* 0x000fe400078efcff */
[----:B------:R-:W-:-:S05]  /*6990*/  LOP3.LUT R158, R158, 0xff, R193, 0xf8, !PT ;  /* 0x000000ff9e9e7812 */ /* 0x000fca00078ef8c1 */
[----:B------:R0:W-:Y:S02]  /*69a0*/  STG.E.64 [R202.64], R158 ;  /* 0x0000009eca007986 */ /* 0x0001e4000c101b04 */
.L_x_18100:
[----:B------:R-:W-:Y:S02]  /*69b0*/  IADD3 R157, R191, 0x20, RZ ;  /* 0x00000020bf9d7810 */ /* 0x000fe40007ffe0ff */
.L_x_17971:
[----:B------:R-:W-:Y:S05]  /*69c0*/  BSYNC B0 ;  /* 0x0000000000007941 */ /* 0x000fea0003800000 */
.L_x_17970:
        /* <DEDUP_REMOVED lines=31> */
.L_x_18104:
[----:B-1----:R-:W-:Y:S02]  /*6bc0*/  IMAD.MOV.U32 R113, RZ, RZ, R192 ;  /* 0x000000ffff717224 */ /* 0x002fe400078e00c0 */
.L_x_18105:
[----:B------:R-:W-:Y:S05]  /*6bd0*/  BSYNC B1 ;  /* 0x0000000000017941 */ /* 0x000fea0003800000 */
.L_x_18103:
        /* <DEDUP_REMOVED lines=16> */
.L_x_18109:
[----:B------:R-:W-:Y:S05]  /*6ce0*/  BSYNC B2 ;  /* 0x0000000000027941 */ /* 0x000fea0003800000 */
.L_x_18108:
        /* <DEDUP_REMOVED lines=44> */
.L_x_18107:
[----:B------:R-:W-:Y:S05]  /*6fb0*/  BSYNC B1 ;  /* 0x0000000000017941 */ /* 0x000fea0003800000 */
.L_x_18106:
[----:B------:R-:W0:Y:S01]  /*6fc0*/  I2F.U32 R113, R113 ;  /* 0x0000007100717306 */ /* 0x000e220000201000 */
[----:B------:R-:W-:Y:S01]  /*6fd0*/  IMAD.MOV.U32 R158, RZ, RZ, 0x2f800000 ;  /* 0x2f800000ff9e7424 */ /* 0x000fe200078e00ff */
[----:B------:R-:W-:Y:S02]  /*6fe0*/  ISETP.NE.U32.AND P1, PT, RZ, c[0x0][0x178], PT ;  /* 0x00005e00ff007a0c */ /* 0x000fe40003f25070 */
[----:B-----5:R-:W-:Y:S02]  /*6ff0*/  PRMT R114, RZ, 0x5410, R136 ;  /* 0x00005410ff727816 */ /* 0x020fe40000000088 */
[----:B------:R-:W-:-:S02]  /*7000*/  ISETP.NE.AND.EX P1, PT, RZ, c[0x0][0x17c], PT, P1 ;  /* 0x00005f00ff007a0c */ /* 0x000fc40003f25310 */
[----:B------:R-:W-:Y:S01]  /*7010*/  LOP3.LUT R201, R201, 0xfffffff7, RZ, 0xc0, !PT ;  /* 0xfffffff7c9c97812 */ /* 0x000fe200078ec0ff */
        /* <DEDUP_REMOVED lines=11> */
.L_x_18110:
        /* <DEDUP_REMOVED lines=12> */
.L_x_18113:
[----:B------:R-:W-:Y:S02]  /*7190*/  IMAD.MOV.U32 R113, RZ, RZ, R192 ;  /* 0x000000ffff717224 */ /* 0x000fe400078e00c0 */
.L_x_18114:
[----:B------:R-:W-:Y:S05]  /*71a0*/  BSYNC B1 ;  /* 0x0000000000017941 */ /* 0x000fea0003800000 */
.L_x_18112:
        /* <DEDUP_REMOVED lines=16> */
.L_x_18118:
[----:B------:R-:W-:Y:S05]  /*72b0*/  BSYNC B2 ;  /* 0x0000000000027941 */ /* 0x000fea0003800000 */
.L_x_18117:
        /* <DEDUP_REMOVED lines=44> */
.L_x_18116:
[----:B------:R-:W-:Y:S05]  /*7580*/  BSYNC B1 ;  /* 0x0000000000017941 */ /* 0x000fea0003800000 */
.L_x_18115:
        /* <DEDUP_REMOVED lines=9> */
.L_x_18111:
        /* <DEDUP_REMOVED lines=12> */
.L_x_18120:
[----:B------:R-:W-:Y:S02]  /*76e0*/  MOV R159, R192 ;  /* 0x000000c0009f7202 */ /* 0x000fe40000000f00 */
.L_x_18121:
[----:B------:R-:W-:Y:S05]  /*76f0*/  BSYNC B1 ;  /* 0x0000000000017941 */ /* 0x000fea0003800000 */
.L_x_18119:
        /* <DEDUP_REMOVED lines=16> */
.L_x_18125:
[----:B------:R-:W-:Y:S05]  /*7800*/  BSYNC B2 ;  /* 0x0000000000027941 */ /* 0x000fea0003800000 */
.L_x_18124:
        /* <DEDUP_REMOVED lines=44> */
.L_x_18123:
[----:B------:R-:W-:Y:S05]  /*7ad0*/  BSYNC B1 ;  /* 0x0000000000017941 */ /* 0x000fea0003800000 */
.L_x_18122:
        /* <DEDUP_REMOVED lines=14> */
.L_x_18126:
        /* <DEDUP_REMOVED lines=12> */
.L_x_18129:
[----:B------:R-:W-:Y:S02]  /*7c80*/  IMAD.MOV.U32 R114, RZ, RZ, R192 ;  /* 0x000000ffff727224 */ /* 0x000fe400078e00c0 */
.L_x_18130:
[----:B------:R-:W-:Y:S05]  /*7c90*/  BSYNC B1 ;  /* 0x0000000000017941 */ /* 0x000fea0003800000 */
.L_x_18128:
        /* <DEDUP_REMOVED lines=16> */
.L_x_18134:
[----:B------:R-:W-:Y:S05]  /*7da0*/  BSYNC B2 ;  /* 0x0000000000027941 */ /* 0x000fea0003800000 */
.L_x_18133:
        /* <DEDUP_REMOVED lines=44> */
.L_x_18132:
[----:B------:R-:W-:Y:S05]  /*8070*/  BSYNC B1 ;  /* 0x0000000000017941 */ /* 0x000fea0003800000 */
.L_x_18131:
        /* <DEDUP_REMOVED lines=9> */
.L_x_18127:
        /* <DEDUP_REMOVED lines=12> */
.L_x_18136:
[----:B------:R-:W-:Y:S02]  /*81d0*/  IMAD.MOV.U32 R136, RZ, RZ, R192 ;  /* 0x000000ffff887224 */ /* 0x000fe400078e00c0 */
.L_x_18137:
[----:B------:R-:W-:Y:S05]  /*81e0*/  BSYNC B1 ;  /* 0x0000000000017941 */ /* 0x000fea0003800000 */
.L_x_18135:
        /* <DEDUP_REMOVED lines=16> */
.L_x_18141:
[----:B------:R-:W-:Y:S05]  /*82f0*/  BSYNC B2 ;  /* 0x0000000000027941 */ /* 0x000fea0003800000 */
.L_x_18140:
        /* <DEDUP_REMOVED lines=44> */
.L_x_18139:
[----:B------:R-:W-:Y:S05]  /*85c0*/  BSYNC B1 ;  /* 0x0000000000017941 */ /* 0x000fea0003800000 */
.L_x_18138:
        /* <DEDUP_REMOVED lines=14> */
.L_x_18142:
        /* <DEDUP_REMOVED lines=12> */
.L_x_18145:
[----:B------:R-:W-:Y:S02]  /*8770*/  IMAD.MOV.U32 R115, RZ, RZ, R192 ;  /* 0x000000ffff737224 */ /* 0x000fe400078e00c0 */
.L_x_18146:
[----:B------:R-:W-:Y:S05]  /*8780*/  BSYNC B1 ;  /* 0x0000000000017941 */ /* 0x000fea0003800000 */
.L_x_18144:
        /* <DEDUP_REMOVED lines=16> */
.L_x_18150:
[----:B------:R-:W-:Y:S05]  /*8890*/  BSYNC B2 ;  /* 0x0000000000027941 */ /* 0x000fea0003800000 */
.L_x_18149:
        /* <DEDUP_REMOVED lines=44> */
.L_x_18148:
[----:B------:R-:W-:Y:S05]  /*8b60*/  BSYNC B1 ;  /* 0x0000000000017941 */ /* 0x000fea0003800000 */
.L_x_18147:
        /* <DEDUP_REMOVED lines=9> */
.L_x_18143:
        /* <DEDUP_REMOVED lines=12> */
.L_x_18152:
[----:B------:R-:W-:Y:S02]  /*8cc0*/  IMAD.MOV.U32 R136, RZ, RZ, R192 ;  /* 0x000000ffff887224 */ /* 0x000fe400078e00c0 */
.L_x_18153:
[----:B------:R-:W-:Y:S05]  /*8cd0*/  BSYNC B1 ;  /* 0x0000000000017941 */ /* 0x000fea0003800000 */
.L_x_18151:
        /* <DEDUP_REMOVED lines=16> */
.L_x_18157:
[----:B------:R-:W-:Y:S05]  /*8de0*/  BSYNC B2 ;  /* 0x0000000000027941 */ /* 0x000fea0003800000 */
.L_x_18156:
        /* <DEDUP_REMOVED lines=44> */
.L_x_18155:
[----:B------:R-:W-:Y:S05]  /*90b0*/  BSYNC B1 ;  /* 0x0000000000017941 */ /* 0x000fea0003800000 */
.L_x_18154:
        /* <DEDUP_REMOVED lines=14> */
.L_x_18158:
        /* <DEDUP_REMOVED lines=12> */
.L_x_18161:
[----:B------:R-:W-:Y:S02]  /*9260*/  IMAD.MOV.U32 R136, RZ, RZ, R192 ;  /* 0x000000ffff887224 */ /* 0x000fe400078e00c0 */
.L_x_18162:
[----:B------:R-:W-:Y:S05]  /*9270*/  BSYNC B1 ;  /* 0x0000000000017941 */ /* 0x000fea0003800000 */
.L_x_18160:
        /* <DEDUP_REMOVED lines=16> */
.L_x_18166:
[----:B------:R-:W-:Y:S05]  /*9380*/  BSYNC B2 ;  /* 0x0000000000027941 */ /* 0x000fea0003800000 */
.L_x_18165:
        /* <DEDUP_REMOVED lines=40> */
[----:B------:R-:W-:Y:S02]  /*9610*/  LOP3.LUT R188, R207, R204, R185, 0x96, !PT ;  /* 0x000000cccfbc7212 */ /* 0x000fe400078e96b9 */
[----:B------:R-:W-:Y:S01]  /*9620*/  MOV R192, R206 ;  /* 0x000000ce00c07202 */ /* 0x000fe20000000f00 */
[----:B------:R-:W-:Y:S01]  /*9630*/  IMAD.MOV.U32 R190, RZ, RZ, R202 ;  /* 0x000000ffffbe7224 */ /* 0x000fe200078e00ca */
[----:B------:R-:W-:Y:S02]  /*9640*/  LOP3.LUT R186, R203, R186, R184, 0x96, !PT ;  /* 0x000000bacbba7212 */ /* 0x000fe400078e96b8 */
.L_x_18164:
[----:B------:R-:W-:Y:S05]  /*9650*/  BSYNC B1 ;  /* 0x0000000000017941 */ /* 0x000fea0003800000 */
.L_x_18163:
        /* <DEDUP_REMOVED lines=9> */
.L_x_18159:
        /* <DEDUP_REMOVED lines=12> */
.L_x_18168:
[----:B------:R-:W-:Y:S02]  /*97b0*/  IMAD.MOV.U32 R159, RZ, RZ, R192 ;  /* 0x000000ffff9f7224 */ /* 0x000fe400078e00c0 */
.L_x_18169:
[----:B------:R-:W-:Y:S05]  /*97c0*/  BSYNC B1 ;  /* 0x0000000000017941 */ /* 0x000fea0003800000 */
.L_x_18167:
        /* <DEDUP_REMOVED lines=16> */
.L_x_18173:
[----:B------:R-:W-:Y:S05]  /*98d0*/  BSYNC B2 ;  /* 0x0000000000027941 */ /* 0x000fea0003800000 */
.L_x_18172:
        /* <DEDUP_REMOVED lines=44> */
.L_x_18171:
[----:B------:R-:W-:Y:S05]  /*9ba0*/  BSYNC B1 ;  /* 0x0000000000017941 */ /* 0x000fea0003800000 */
.L_x_18170:
        /* <DEDUP_REMOVED lines=12> */
.L_x_18174:
        /* <DEDUP_REMOVED lines=12> */
.L_x_18177:
[----:B------:R-:W-:Y:S02]  /*9d30*/  IMAD.MOV.U32 R137, RZ, RZ, R192 ;  /* 0x000000ffff897224 */ /* 0x000fe400078e00c0 */
.L_x_18178:
[----:B------:R-:W-:Y:S05]  /*9d40*/  BSYNC B1 ;  /* 0x0000000000017941 */ /* 0x000fea0003800000 */
.L_x_18176:
        /* <DEDUP_REMOVED lines=16> */
.L_x_18182:
[----:B------:R-:W-:Y:S05]  /*9e50*/  BSYNC B2 ;  /* 0x0000000000027941 */ /* 0x000fea0003800000 */
.L_x_18181:
        /* <DEDUP_REMOVED lines=44> */
.L_x_18180:
[----:B------:R-:W-:Y:S05]  /*a120*/  BSYNC B1 ;  /* 0x0000000000017941 */ /* 0x000fea0003800000 */
.L_x_18179:
        /* <DEDUP_REMOVED lines=9> */
.L_x_18175:
        /* <DEDUP_REMOVED lines=12> */
.L_x_18184:
[----:B------:R-:W-:Y:S02]  /*a280*/  IMAD.MOV.U32 R159, RZ, RZ, R192 ;  /* 0x000000ffff9f7224 */ /* 0x000fe400078e00c0 */
.L_x_18185:
[----:B------:R-:W-:Y:S05]  /*a290*/  BSYNC B1 ;  /* 0x0000000000017941 */ /* 0x000fea0003800000 */
.L_x_18183:
        /* <DEDUP_REMOVED lines=16> */
.L_x_18189:
[----:B------:R-:W-:Y:S05]  /*a3a0*/  BSYNC B2 ;  /* 0x0000000000027941 */ /* 0x000fea0003800000 */
.L_x_18188:
        /* <DEDUP_REMOVED lines=44> */
.L_x_18187:
[----:B------:R-:W-:Y:S05]  /*a670*/  BSYNC B1 ;  /* 0x0000000000017941 */ /* 0x000fea0003800000 */
.L_x_18186:
        /* <DEDUP_REMOVED lines=12> */
.L_x_18190:
        /* <DEDUP_REMOVED lines=12> */
.L_x_18193:
[----:B------:R-:W-:Y:S02]  /*a800*/  IMAD.MOV.U32 R138, RZ, RZ, R192 ;  /* 0x000000ffff8a7224 */ /* 0x000fe400078e00c0 */
.L_x_18194:
[----:B------:R-:W-:Y:S05]  /*a810*/  BSYNC B1 ;  /* 0x0000000000017941 */ /* 0x000fea0003800000 */
.L_x_18192:
        /* <DEDUP_REMOVED lines=16> */
.L_x_18198:
[----:B------:R-:W-:Y:S05]  /*a920*/  BSYNC B2 ;  /* 0x0000000000027941 */ /* 0x000fea0003800000 */
.L_x_18197:
        /* <DEDUP_REMOVED lines=44> */
.L_x_18196:
[----:B------:R-:W-:Y:S05]  /*abf0*/  BSYNC B1 ;  /* 0x0000000000017941 */ /* 0x000fea0003800000 */
.L_x_18195:
        /* <DEDUP_REMOVED lines=9> */
.L_x_18191:
        /* <DEDUP_REMOVED lines=12> */
.L_x_18200:
[----:B------:R-:W-:Y:S02]  /*ad50*/  IMAD.MOV.U32 R159, RZ, RZ, R192 ;  /* 0x000000ffff9f7224 */ /* 0x000fe400078e00c0 */
.L_x_18201:
[----:B------:R-:W-:Y:S05]  /*ad60*/  BSYNC B1 ;  /* 0x0000000000017941 */ /* 0x000fea0003800000 */
.L_x_18199:
        /* <DEDUP_REMOVED lines=16> */
.L_x_18205:
[----:B------:R-:W-:Y:S05]  /*ae70*/  BSYNC B2 ;  /* 0x0000000000027941 */ /* 0x000fea0003800000 */
.L_x_18204:
        /* <DEDUP_REMOVED lines=44> */
.L_x_18203:
[----:B------:R-:W-:Y:S05]  /*b140*/  BSYNC B1 ;  /* 0x0000000000017941 */ /* 0x000fea0003800000 */
.L_x_18202:
        /* <DEDUP_REMOVED lines=12> */
.L_x_18206:
        /* <DEDUP_REMOVED lines=12> */
.L_x_18209:
[----:B------:R-:W-:Y:S02]  /*b2d0*/  IMAD.MOV.U32 R159, RZ, RZ, R192 ;  /* 0x000000ffff9f7224 */ /* 0x000fe400078e00c0 */
.L_x_18210:
[----:B------:R-:W-:Y:S05]  /*b2e0*/  BSYNC B1 ;  /* 0x0000000000017941 */ /* 0x000fea0003800000 */
.L_x_18208:
        /* <DEDUP_REMOVED lines=16> */
.L_x_18214:
[----:B------:R-:W-:Y:S05]  /*b3f0*/  BSYNC B2 ;  /* 0x0000000000027941 */ /* 0x000fea0003800000 */
.L_x_18213:
        /* <DEDUP_REMOVED lines=44> */
.L_x_18212:
[----:B------:R-:W-:Y:S05]  /*b6c0*/  BSYNC B1 ;  /* 0x0000000000017941 */ /* 0x000fea0003800000 */
.L_x_18211:
[----:B------:R-:W0:Y:S02]  /*b6d0*/  I2F.U32 R159, R159 ;  /* 0x0000009f009f7306 */ /* 0x000e240000201000 */
[----:B0-----:R-:W-:Y:S01]  /*b6e0*/  FFMA.FTZ R187, R159, R158, 1.1641532182693481445e-10 ;  /* 0x2f0000009fbb7423 */ /* 0x001fe2000001009e */
[----:B------:R-:W-:-:S04]  /*b6f0*/  PRMT R159, RZ, 0x5410, R175 ;  /* 0x00005410ff9f7816 */ /* 0x000fc800000000af */
[----:B------:R-:W-:Y:S01]  /*b700*/  FSETP.GTU.FTZ.AND P5, PT, R187, c[0x0][0x1e4], PT ;  /* 0x00007900bb007a0b */ /* 0x000fe20003fbc000 */
[----:B------:R-:W-:-:S05]  /*b710*/  FMUL.FTZ R199, R159, c[0x0][0x1e8] ;  /* 0x00007a009fc77a20 */ /* 0x000fca0000410000 */
[----:B------:R-:W-:Y:S02]  /*b720*/  FSEL R187, R199, RZ, !P5 ;  /* 0x000000ffc7bb7208 */ /* 0x000fe40006800000 */
[----:B------:R-:W-:-:S03]  /*b730*/  SEL R199, RZ, 0x1, P5 ;  /* 0x00000001ffc77807 */ /* 0x000fc60002800000 */
[----:B------:R-:W-:-:S04]  /*b740*/  FADD.FTZ R138, R187, R138 ;  /* 0x0000008abb8a7221 */ /* 0x000fc80000010000 */
[----:B------:R-:W-:Y:S02]  /*b750*/  @P0 FADD.FTZ R138, R106, R138 ;  /* 0x0000008a6a8a0221 */ /* 0x000fe40000010000 */
.L_x_18207:
        /* <DEDUP_REMOVED lines=12> */
.L_x_18216:
[----:B------:R-:W-:Y:S02]  /*b820*/  IMAD.MOV.U32 R159, RZ, RZ, R192 ;  /* 0x000000ffff9f7224 */ /* 0x000fe400078e00c0 */
.L_x_18217:
[----:B------:R-:W-:Y:S05]  /*b830*/  BSYNC B1 ;  /* 0x0000000000017941 */ /* 0x000fea0003800000 */
.L_x_18215:
        /* <DEDUP_REMOVED lines=16> */
.L_x_18221:
[----:B------:R-:W-:Y:S05]  /*b940*/  BSYNC B2 ;  /* 0x0000000000027941 */ /* 0x000fea0003800000 */
.L_x_18220:
        /* <DEDUP_REMOVED lines=44> */
.L_x_18219:
[----:B------:R-:W-:Y:S05]  /*bc10*/  BSYNC B1 ;  /* 0x0000000000017941 */ /* 0x000fea0003800000 */
.L_x_18218:
        /* <DEDUP_REMOVED lines=12> */
.L_x_18222:
        /* <DEDUP_REMOVED lines=12> */
.L_x_18225:
[----:B------:R-:W-:Y:S02]  /*bda0*/  IMAD.MOV.U32 R159, RZ, RZ, R192 ;  /* 0x000000ffff9f7224 */ /* 0x000fe400078e00c0 */
.L_x_18226:
[----:B------:R-:W-:Y:S05]  /*bdb0*/  BSYNC B1 ;  /* 0x0000000000017941 */ /* 0x000fea0003800000 */
.L_x_18224:
        /* <DEDUP_REMOVED lines=16> */
.L_x_18230:
[----:B------:R-:W-:Y:S05]  /*bec0*/  BSYNC B2 ;  /* 0x0000000000027941 */ /* 0x000fea0003800000 */
.L_x_18229:
        /* <DEDUP_REMOVED lines=44> */
.L_x_18228:
[----:B------:R-:W-:Y:S05]  /*c190*/  BSYNC B1 ;  /* 0x0000000000017941 */ /* 0x000fea0003800000 */
.L_x_18227:
        /* <DEDUP_REMOVED lines=9> */
.L_x_18223:
        /* <DEDUP_REMOVED lines=51> */
.L_x_18231:
[----:B------:R-:W-:Y:S02]  /*c560*/  IADD3 R157, R157, 0x20, RZ ;  /* 0x000000209d9d7810 */ /* 0x000fe40007ffe0ff */
.L_x_18102:
[----:B------:R-:W-:Y:S05]  /*c570*/  BSYNC B0 ;  /* 0x0000000000007941 */ /* 0x000fea0003800000 */
.L_x_18101:
        /* <DEDUP_REMOVED lines=31> */
.L_x_18235:
[----:B-1----:R-:W-:Y:S02]  /*c770*/  IMAD.MOV.U32 R117, RZ, RZ, R192 ;  /* 0x000000ffff757224 */ /* 0x002fe400078e00c0 */
.L_x_18236:
[----:B------:R-:W-:Y:S05]  /*c780*/  BSYNC B1 ;  /* 0x0000000000017941 */ /* 0x000fea0003800000 */
.L_x_18234:
        /* <DEDUP_REMOVED lines=16> */
.L_x_18240:
[----:B------:R-:W-:Y:S05]  /*c890*/  BSYNC B2 ;  /* 0x0000000000027941 */ /* 0x000fea0003800000 */
.L_x_18239:
        /* <DEDUP_REMOVED lines=44> */
.L_x_18238:
[----:B------:R-:W-:Y:S05]  /*cb60*/  BSYNC B1 ;  /* 0x0000000000017941 */ /* 0x000fea0003800000 */
.L_x_18237:
        /* <DEDUP_REMOVED lines=17> */
.L_x_18241:
        /* <DEDUP_REMOVED lines=12> */
.L_x_18244:
[----:B------:R-:W-:Y:S02]  /*cd40*/  IMAD.MOV.U32 R117, RZ, RZ, R192 ;  /* 0x000000ffff757224 */ /* 0x000fe400078e00c0 */
.L_x_18245:
[----:B------:R-:W-:Y:S05]  /*cd50*/  BSYNC B1 ;  /* 0x0000000000017941 */ /* 0x000fea0003800000 */
.L_x_18243:
        /* <DEDUP_REMOVED lines=16> */
.L_x_18249:
[----:B------:R-:W-:Y:S05]  /*ce60*/  BSYNC B2 ;  /* 0x0000000000027941 */ /* 0x000fea0003800000 */
.L_x_18248:
        /* <DEDUP_REMOVED lines=44> */
.L_x_18247:
[----:B------:R-:W-:Y:S05]  /*d130*/  BSYNC B1 ;  /* 0x0000000000017941 */ /* 0x000fea0003800000 */
.L_x_18246:
        /* <DEDUP_REMOVED lines=9> */
.L_x_18242:
        /* <DEDUP_REMOVED lines=12> */
.L_x_18251:
[----:B------:R-:W-:Y:S02]  /*d290*/  MOV R159, R192 ;  /* 0x000000c0009f7202 */ /* 0x000fe40000000f00 */
.L_x_18252:
[----:B------:R-:W-:Y:S05]  /*d2a0*/  BSYNC B1 ;  /* 0x0000000000017941 */ /* 0x000fea0003800000 */
.L_x_18250:
        /* <DEDUP_REMOVED lines=16> */
.L_x_18256:
[----:B------:R-:W-:Y:S05]  /*d3b0*/  BSYNC B2 ;  /* 0x0000000000027941 */ /* 0x000fea0003800000 */
.L_x_18255:
        /* <DEDUP_REMOVED lines=44> */
.L_x_18254:
[----:B------:R-:W-:Y:S05]  /*d680*/  BSYNC B1 ;  /* 0x0000000000017941 */ /* 0x000fea0003800000 */
.L_x_18253:
        /* <DEDUP_REMOVED lines=14> */
.L_x_18257:
        /* <DEDUP_REMOVED lines=12> */
.L_x_18260:
[----:B------:R-:W-:Y:S02]  /*d830*/  IMAD.MOV.U32 R118, RZ, RZ, R192 ;  /* 0x000000ffff767224 */ /* 0x000fe400078e00c0 */
.L_x_18261:
[----:B------:R-:W-:Y:S05]  /*d840*/  BSYNC B1 ;  /* 0x0000000000017941 */ /* 0x000fea0003800000 */
.L_x_18259:
        /* <DEDUP_REMOVED lines=16> */
.L_x_18265:
[----:B------:R-:W-:Y:S05]  /*d950*/  BSYNC B2 ;  /* 0x0000000000027941 */ /* 0x000fea0003800000 */
.L_x_18264:
        /* <DEDUP_REMOVED lines=44> */
.L_x_18263:
[----:B------:R-:W-:Y:S05]  /*dc20*/  BSYNC B1 ;  /* 0x0000000000017941 */ /* 0x000fea0003800000 */
.L_x_18262:
        /* <DEDUP_REMOVED lines=9> */
.L_x_18258:
        /* <DEDUP_REMOVED lines=12> */
.L_x_18267:
[----:B------:R-:W-:Y:S02]  /*dd80*/  IMAD.MOV.U32 R140, RZ, RZ, R192 ;  /* 0x000000ffff8c7224 */ /* 0x000fe400078e00c0 */
.L_x_18268:
[----:B------:R-:W-:Y:S05]  /*dd90*/  BSYNC B1 ;  /* 0x0000000000017941 */ /* 0x000fea0003800000 */
.L_x_18266:
        /* <DEDUP_REMOVED lines=16> */
.L_x_18272:
[----:B------:R-:W-:Y:S05]  /*dea0*/  BSYNC B2 ;  /* 0x0000000000027941 */ /* 0x000fea0003800000 */
.L_x_18271:
        /* <DEDUP_REMOVED lines=44> */
.L_x_18270:
[----:B------:R-:W-:Y:S05]  /*e170*/  BSYNC B1 ;  /* 0x0000000000017941 */ /* 0x000fea0003800000 */
.L_x_18269:
        /* <DEDUP_REMOVED lines=14> */
.L_x_18273:
        /* <DEDUP_REMOVED lines=12> */
.L_x_18276:
[----:B------:R-:W-:Y:S02]  /*e320*/  IMAD.MOV.U32 R119, RZ, RZ, R192 ;  /* 0x000000ffff777224 */ /* 0x000fe400078e00c0 */
.L_x_18277:
[----:B------:R-:W-:Y:S05]  /*e330*/  BSYNC B1 ;  /* 0x0000000000017941 */ /* 0x000fea0003800000 */
.L_x_18275:
        /* <DEDUP_REMOVED lines=16> */
.L_x_18281:
[----:B------:R-:W-:Y:S05]  /*e440*/  BSYNC B2 ;  /* 0x0000000000027941 */ /* 0x000fea0003800000 */
.L_x_18280:
        /* <DEDUP_REMOVED lines=44> */
.L_x_18279:
[----:B------:R-:W-:Y:S05]  /*e710*/  BSYNC B1 ;  /* 0x0000000000017941 */ /* 0x000fea0003800000 */
.L_x_18278:
        /* <DEDUP_REMOVED lines=9> */
.L_x_18274:
        /* <DEDUP_REMOVED lines=12> */
.L_x_18283:
[----:B------:R-:W-:Y:S02]  /*e870*/  IMAD.MOV.U32 R140, RZ, RZ, R192 ;  /* 0x000000ffff8c7224 */ /* 0x000fe400078e00c0 */
.L_x_18284:
[----:B------:R-:W-:Y:S05]  /*e880*/  BSYNC B1 ;  /* 0x0000000000017941 */ /* 0x000fea0003800000 */
.L_x_18282:
        /* <DEDUP_REMOVED lines=16> */
.L_x_18288:
[----:B------:R-:W-:Y:S05]  /*e990*/  BSYNC B2 ;  /* 0x0000000000027941 */ /* 0x000fea0003800000 */
.L_x_18287:
        /* <DEDUP_REMOVED lines=44> */
.L_x_18286:
[----:B------:R-:W-:Y:S05]  /*ec60*/  BSYNC B1 ;  /* 0x0000000000017941 */ /* 0x000fea0003800000 */
.L_x_18285:
        /* <DEDUP_REMOVED lines=14> */
.L_x_18289:
        /* <DEDUP_REMOVED lines=12> */
.L_x_18292:
[----:B------:R-:W-:Y:S02]  /*ee10*/  IMAD.MOV.U32 R140, RZ, RZ, R192 ;  /* 0x000000ffff8c7224 */ /* 0x000fe400078e00c0 */
.L_x_18293:
[----:B------:R-:W-:Y:S05]  /*ee20*/  BSYNC B1 ;  /* 0x0000000000017941 */ /* 0x000fea0003800000 */
.L_x_18291:
        /* <DEDUP_REMOVED lines=16> */
.L_x_18297:
[----:B------:R-:W-:Y:S05]  /*ef30*/  BSYNC B2 ;  /* 0x0000000000027941 */ /* 0x000fea0003800000 */
.L_x_18296:
        /* <DEDUP_REMOVED lines=44> */
.L_x_18295:
[----:B------:R-:W-:Y:S05]  /*f200*/  BSYNC B1 ;  /* 0x0000000000017941 */ /* 0x000fea0003800000 */
.L_x_18294:
        /* <DEDUP_REMOVED lines=9> */
.L_x_18290:
        /* <DEDUP_REMOVED lines=12> */
.L_x_18299:
[----:B------:R-:W-:Y:S02]  /*f360*/  IMAD.MOV.U32 R159, RZ, RZ, R192 ;  /* 0x000000ffff9f7224 */ /* 0x000fe400078e00c0 */
.L_x_18300:
[----:B------:R-:W-:Y:S05]  /*f370*/  BSYNC B1 ;  /* 0x0000000000017941 */ /* 0x000fea0003800000 */
.L_x_18298:
        /* <DEDUP_REMOVED lines=16> */
.L_x_18304:
[----:B------:R-:W-:Y:S05]  /*f480*/  BSYNC B2 ;  /* 0x0000000000027941 */ /* 0x000fea0003800000 */
.L_x_18303:
        /* <DEDUP_REMOVED lines=44> */
.L_x_18302:
[----:B------:R-:W-:Y:S05]  /*f750*/  BSYNC B1 ;  /* 0x0000000000017941 */ /* 0x000fea0003800000 */
.L_x_18301:
        /* <DEDUP_REMOVED lines=12> */
.L_x_18305:
        /* <DEDUP_REMOVED lines=12> */
.L_x_18308:
[----:B------:R-:W-:Y:S02]  /*f8e0*/  IMAD.MOV.U32 R141, RZ, RZ, R192 ;  /* 0x000000ffff8d7224 */ /* 0x000fe400078e00c0 */
.L_x_18309:
[----:B------:R-:W-:Y:S05]  /*f8f0*/  BSYNC B1 ;  /* 0x0000000000017941 */ /* 0x000fea0003800000 */
.L_x_18307:
        /* <DEDUP_REMOVED lines=16> */
.L_x_18313:
[----:B------:R-:W-:Y:S05]  /*fa00*/  BSYNC B2 ;  /* 0x0000000000027941 */ /* 0x000fea0003800000 */
.L_x_18312:
        /* <DEDUP_REMOVED lines=44> */
.L_x_18311:
[----:B------:R-:W-:Y:S05]  /*fcd0*/  BSYNC B1 ;  /* 0x0000000000017941 */ /* 0x000fea0003800000 */
.L_x_18310:
        /* <DEDUP_REMOVED lines=9> */
.L_x_18306:
        /* <DEDUP_REMOVED lines=12> */
.L_x_18315:
[----:B------:R-:W-:Y:S02]  /*fe30*/  IMAD.MOV.U32 R159, RZ, RZ, R192 ;  /* 0x000000ffff9f7224 */ /* 0x000fe400078e00c0 */
.L_x_18316:
[----:B------:R-:W-:Y:S05]  /*fe40*/  BSYNC B1 ;  /* 0x0000000000017941 */ /* 0x000fea0003800000 */
.L_x_18314:
        /* <DEDUP_REMOVED lines=16> */
.L_x_18320:
[----:B------:R-:W-:Y:S05]  /*ff50*/  BSYNC B2 ;  /* 0x0000000000027941 */ /* 0x000fea0003800000 */
.L_x_18319:
        /* <DEDUP_REMOVED lines=44> */
.L_x_18318:
[----:B------:R-:W-:Y:S05]  /*10220*/  BSYNC B1 ;  /* 0x0000000000017941 */ /* 0x000fea0003800000 */
.L_x_18317:
        /* <DEDUP_REMOVED lines=12> */
.L_x_18321:
        /* <DEDUP_REMOVED lines=12> */
.L_x_18324:
[----:B------:R-:W-:Y:S02]  /*103b0*/  IMAD.MOV.U32 R142, RZ, RZ, R192 ;  /* 0x000000ffff8e7224 */ /* 0x000fe400078e00c0 */
.L_x_18325:
[----:B------:R-:W-:Y:S05]  /*103c0*/  BSYNC B1 ;  /* 0x0000000000017941 */ /* 0x000fea0003800000 */
.L_x_18323:
        /* <DEDUP_REMOVED lines=16> */
.L_x_18329:
[----:B------:R-:W-:Y:S05]  /*104d0*/  BSYNC B2 ;  /* 0x0000000000027941 */ /* 0x000fea0003800000 */
.L_x_18328:
        /* <DEDUP_REMOVED lines=44> */
.L_x_18327:
[----:B------:R-:W-:Y:S05]  /*107a0*/  BSYNC B1 ;  /* 0x0000000000017941 */ /* 0x000fea0003800000 */
.L_x_18326:
        /* <DEDUP_REMOVED lines=9> */
.L_x_18322:
        /* <DEDUP_REMOVED lines=12> */
.L_x_18331:
[----:B------:R-:W-:Y:S02]  /*10900*/  IMAD.MOV.U32 R159, RZ, RZ, R192 ;  /* 0x000000ffff9f7224 */ /* 0x000fe400078e00c0 */
.L_x_18332:
[----:B------:R-:W-:Y:S05]  /*10910*/  BSYNC B1 ;  /* 0x0000000000017941 */ /* 0x000fea0003800000 */
.L_x_18330:
        /* <DEDUP_REMOVED lines=16> */
.L_x_18336:
[----:B------:R-:W-:Y:S05]  /*10a20*/  BSYNC B2 ;  /* 0x0000000000027941 */ /* 0x000fea0003800000 */
.L_x_18335:
        /* <DEDUP_REMOVED lines=44> */
.L_x_18334:
[----:B------:R-:W-:Y:S05]  /*10cf0*/  BSYNC B1 ;  /* 0x0000000000017941 */ /* 0x000fea0003800000 */
.L_x_18333:
        /* <DEDUP_REMOVED lines=12> */
.L_x_18337:
        /* <DEDUP_REMOVED lines=12> */
.L_x_18340:
[----:B------:R-:W-:Y:S02]  /*10e80*/  IMAD.MOV.U32 R159, RZ, RZ, R192 ;  /* 0x000000ffff9f7224 */ /* 0x000fe400078e00c0 */
.L_x_18341:
[----:B------:R-:W-:Y:S05]  /*10e90*/  BSYNC B1 ;  /* 0x0000000000017941 */ /* 0x000fea0003800000 */
.L_x_18339:
        /* <DEDUP_REMOVED lines=16> */
.L_x_18345:
[----:B------:R-:W-:Y:S05]  /*10fa0*/  BSYNC B2 ;  /* 0x0000000000027941 */ /* 0x000fea0003800000 */
.L_x_18344:
        /* <DEDUP_REMOVED lines=44> */
.L_x_18343:
[----:B------:R-:W-:Y:S05]  /*11270*/  BSYNC B1 ;  /* 0x0000000000017941 */ /* 0x000fea0003800000 */
.L_x_18342:
        /* <DEDUP_REMOVED lines=9> */
.L_x_18338:
        /* <DEDUP_REMOVED lines=12> */
.L_x_18347:
[----:B------:R-:W-:Y:S02]  /*113d0*/  IMAD.MOV.U32 R159, RZ, RZ, R192 ;  /* 0x000000ffff9f7224 */ /* 0x000fe400078e00c0 */
.L_x_18348:
[----:B------:R-:W-:Y:S05]  /*113e0*/  BSYNC B1 ;  /* 0x0000000000017941 */ /* 0x000fea0003800000 */
.L_x_18346:
        /* <DEDUP_REMOVED lines=16> */
.L_x_18352:
[----:B------:R-:W-:Y:S05]  /*114f0*/  BSYNC B2 ;  /* 0x0000000000027941 */ /* 0x000fea0003800000 */
.L_x_18351:
        /* <DEDUP_REMOVED lines=44> */
.L_x_18350:
[----:B------:R-:W-:Y:S05]  /*117c0*/  BSYNC B1 ;  /* 0x0000000000017941 */ /* 0x000fea0003800000 */
.L_x_18349:
        /* <DEDUP_REMOVED lines=12> */
.L_x_18353:
        /* <DEDUP_REMOVED lines=12> */
.L_x_18356:
[----:B------:R-:W-:Y:S02]  /*11950*/  IMAD.MOV.U32 R159, RZ, RZ, R192 ;  /* 0x000000ffff9f7224 */ /* 0x000fe400078e00c0 */
.L_x_18357:
[----:B------:R-:W-:Y:S05]  /*11960*/  BSYNC B1 ;  /* 0x0000000000017941 */ /* 0x000fea0003800000 */
.L_x_18355:
        /* <DEDUP_REMOVED lines=16> */
.L_x_18361:
[----:B------:R-:W-:Y:S05]  /*11a70*/  BSYNC B2 ;  /* 0x0000000000027941 */ /* 0x000fea0003800000 */
.L_x_18360:
        /* <DEDUP_REMOVED lines=44> */
.L_x_18359:
[----:B------:R-:W-:Y:S05]  /*11d40*/  BSYNC B1 ;  /* 0x0000000000017941 */ /* 0x000fea0003800000 */
.L_x_18358:
        /* <DEDUP_REMOVED lines=9> */
.L_x_18354:
        /* <DEDUP_REMOVED lines=51> */
.L_x_18362:
[----:B------:R-:W-:Y:S02]  /*12110*/  IADD3 R157, R157, 0x20, RZ ;  /* 0x000000209d9d7810 */ /* 0x000fe40007ffe0ff */
.L_x_18233:
[----:B------:R-:W-:Y:S05]  /*12120*/  BSYNC B0 ;  /* 0x0000000000007941 */ /* 0x000fea0003800000 */
.L_x_18232:
        /* <DEDUP_REMOVED lines=31> */
.L_x_18366:
[----:B-1----:R-:W-:Y:S02]  /*12320*/  IMAD.MOV.U32 R121, RZ, RZ, R192 ;  /* 0x000000ffff797224 */ /* 0x002fe400078e00c0 */
.L_x_18367:
[----:B------:R-:W-:Y:S05]  /*12330*/  BSYNC B1 ;  /* 0x0000000000017941 */ /* 0x000fea0003800000 */
.L_x_18365:
        /* <DEDUP_REMOVED lines=16> */
.L_x_18371:
[----:B------:R-:W-:Y:S05]  /*12440*/  BSYNC B2 ;  /* 0x0000000000027941 */ /* 0x000fea0003800000 */
.L_x_18370:
        /* <DEDUP_REMOVED lines=44> */
.L_x_18369:
[----:B------:R-:W-:Y:S05]  /*12710*/  BSYNC B1 ;  /* 0x0000000000017941 */ /* 0x000fea0003800000 */
.L_x_18368:
        /* <DEDUP_REMOVED lines=17> */
.L_x_18372:
        /* <DEDUP_REMOVED lines=12> */
.L_x_18375:
[----:B------:R-:W-:Y:S02]  /*128f0*/  IMAD.MOV.U32 R121, RZ, RZ, R192 ;  /* 0x000000ffff797224 */ /* 0x000fe400078e00c0 */
.L_x_18376:
[----:B------:R-:W-:Y:S05]  /*12900*/  BSYNC B1 ;  /* 0x0000000000017941 */ /* 0x000fea0003800000 */
.L_x_18374:
        /* <DEDUP_REMOVED lines=16> */
.L_x_18380:
[----:B------:R-:W-:Y:S05]  /*12a10*/  BSYNC B2 ;  /* 0x0000000000027941 */ /* 0x000fea0003800000 */
.L_x_18379:
        /* <DEDUP_REMOVED lines=44> */
.L_x_18378:
[----:B------:R-:W-:Y:S05]  /*12ce0*/  BSYNC B1 ;  /* 0x0000000000017941 */ /* 0x000fea0003800000 */
.L_x_18377:
        /* <DEDUP_REMOVED lines=9> */
.L_x_18373:
        /* <DEDUP_REMOVED lines=12> */
.L_x_18382:
[----:B------:R-:W-:Y:S02]  /*12e40*/  MOV R159, R192 ;  /* 0x000000c0009f7202 */ /* 0x000fe40000000f00 */
.L_x_18383:
[----:B------:R-:W-:Y:S05]  /*12e50*/  BSYNC B1 ;  /* 0x0000000000017941 */ /* 0x000fea0003800000 */
.L_x_18381:
        /* <DEDUP_REMOVED lines=16> */
.L_x_18387:
[----:B------:R-:W-:Y:S05]  /*12f60*/  BSYNC B2 ;  /* 0x0000000000027941 */ /* 0x000fea0003800000 */
.L_x_18386:
        /* <DEDUP_REMOVED lines=44> */
.L_x_18385:
[----:B------:R-:W-:Y:S05]  /*13230*/  BSYNC B1 ;  /* 0x0000000000017941 */ /* 0x000fea0003800000 */
.L_x_18384:
        /* <DEDUP_REMOVED lines=14> */
.L_x_18388:
        /* <DEDUP_REMOVED lines=12> */
.L_x_18391:
[----:B------:R-:W-:Y:S02]  /*133e0*/  IMAD.MOV.U32 R122, RZ, RZ, R192 ;  /* 0x000000ffff7a7224 */ /* 0x000fe400078e00c0 */
.L_x_18392:
[----:B------:R-:W-:Y:S05]  /*133f0*/  BSYNC B1 ;  /* 0x0000000000017941 */ /* 0x000fea0003800000 */
.L_x_18390:
        /* <DEDUP_REMOVED lines=16> */
.L_x_18396:
[----:B------:R-:W-:Y:S05]  /*13500*/  BSYNC B2 ;  /* 0x0000000000027941 */ /* 0x000fea0003800000 */
.L_x_18395:
        /* <DEDUP_REMOVED lines=44> */
.L_x_18394:
[----:B------:R-:W-:Y:S05]  /*137d0*/  BSYNC B1 ;  /* 0x0000000000017941 */ /* 0x000fea0003800000 */
.L_x_18393:
        /* <DEDUP_REMOVED lines=9> */
.L_x_18389:
        /* <DEDUP_REMOVED lines=12> */
.L_x_18398:
[----:B------:R-:W-:Y:S02]  /*13930*/  IMAD.MOV.U32 R144, RZ, RZ, R192 ;  /* 0x000000ffff907224 */ /* 0x000fe400078e00c0 */
.L_x_18399:
[----:B------:R-:W-:Y:S05]  /*13940*/  BSYNC B1 ;  /* 0x0000000000017941 */ /* 0x000fea0003800000 */
.L_x_18397:
        /* <DEDUP_REMOVED lines=16> */
.L_x_18403:
[----:B------:R-:W-:Y:S05]  /*13a50*/  BSYNC B2 ;  /* 0x0000000000027941 */ /* 0x000fea0003800000 */
.L_x_18402:
        /* <DEDUP_REMOVED lines=44> */
.L_x_18401:
[----:B------:R-:W-:Y:S05]  /*13d20*/  BSYNC B1 ;  /* 0x0000000000017941 */ /* 0x000fea0003800000 */
.L_x_18400:
        /* <DEDUP_REMOVED lines=14> */
.L_x_18404:
        /* <DEDUP_REMOVED lines=12> */
.L_x_18407:
[----:B------:R-:W-:Y:S02]  /*13ed0*/  IMAD.MOV.U32 R123, RZ, RZ, R192 ;  /* 0x000000ffff7b7224 */ /* 0x000fe400078e00c0 */
.L_x_18408:
[----:B------:R-:W-:Y:S05]  /*13ee0*/  BSYNC B1 ;  /* 0x0000000000017941 */ /* 0x000fea0003800000 */
.L_x_18406:
        /* <DEDUP_REMOVED lines=16> */
.L_x_18412:
[----:B------:R-:W-:Y:S05]  /*13ff0*/  BSYNC B2 ;  /* 0x0000000000027941 */ /* 0x000fea0003800000 */
.L_x_18411:
        /* <DEDUP_REMOVED lines=44> */
.L_x_18410:
[----:B------:R-:W-:Y:S05]  /*142c0*/  BSYNC B1 ;  /* 0x0000000000017941 */ /* 0x000fea0003800000 */
.L_x_18409:
        /* <DEDUP_REMOVED lines=9> */
.L_x_18405:
        /* <DEDUP_REMOVED lines=12> */
.L_x_18414:
[----:B------:R-:W-:Y:S02]  /*14420*/  IMAD.MOV.U32 R144, RZ, RZ, R192 ;  /* 0x000000ffff907224 */ /* 0x000fe400078e00c0 */
.L_x_18415:
[----:B------:R-:W-:Y:S05]  /*14430*/  BSYNC B1 ;  /* 0x0000000000017941 */ /* 0x000fea0003800000 */
.L_x_18413:
        /* <DEDUP_REMOVED lines=16> */
.L_x_18419:
[----:B------:R-:W-:Y:S05]  /*14540*/  BSYNC B2 ;  /* 0x0000000000027941 */ /* 0x000fea0003800000 */
.L_x_18418:
        /* <DEDUP_REMOVED lines=44> */
.L_x_18417:
[----:B------:R-:W-:Y:S05]  /*14810*/  BSYNC B1 ;  /* 0x0000000000017941 */ /* 0x000fea0003800000 */
.L_x_18416:
        /* <DEDUP_REMOVED lines=14> */
.L_x_18420:
        /* <DEDUP_REMOVED lines=12> */
.L_x_18423:
[----:B------:R-:W-:Y:S02]  /*149c0*/  IMAD.MOV.U32 R144, RZ, RZ, R192 ;  /* 0x000000ffff907224 */ /* 0x000fe400078e00c0 */
.L_x_18424:
[----:B------:R-:W-:Y:S05]  /*149d0*/  BSYNC B1 ;  /* 0x0000000000017941 */ /* 0x000fea0003800000 */
.L_x_18422:
        /* <DEDUP_REMOVED lines=16> */
.L_x_18428:
[----:B------:R-:W-:Y:S05]  /*14ae0*/  BSYNC B2 ;  /* 0x0000000000027941 */ /* 0x000fea0003800000 */
.L_x_18427:
        /* <DEDUP_REMOVED lines=44> */
.L_x_18426:
[----:B------:R-:W-:Y:S05]  /*14db0*/  BSYNC B1 ;  /* 0x0000000000017941 */ /* 0x000fea0003800000 */
.L_x_18425:
        /* <DEDUP_REMOVED lines=9> */
.L_x_18421:
        /* <DEDUP_REMOVED lines=12> */
.L_x_18430:
[----:B------:R-:W-:Y:S02]  /*14f10*/  IMAD.MOV.U32 R159, RZ, RZ, R192 ;  /* 0x000000ffff9f7224 */ /* 0x000fe400078e00c0 */
.L_x_18431:
[----:B------:R-:W-:Y:S05]  /*14f20*/  BSYNC B1 ;  /* 0x0000000000017941 */ /* 0x000fea0003800000 */
.L_x_18429:
        /* <DEDUP_REMOVED lines=16> */
.L_x_18435:
[----:B------:R-:W-:Y:S05]  /*15030*/  BSYNC B2 ;  /* 0x0000000000027941 */ /* 0x000fea0003800000 */
.L_x_18434:
        /* <DEDUP_REMOVED lines=44> */
.L_x_18433:
[----:B------:R-:W-:Y:S05]  /*15300*/  BSYNC B1 ;  /* 0x0000000000017941 */ /* 0x000fea0003800000 */
.L_x_18432:
        /* <DEDUP_REMOVED lines=12> */
.L_x_18436:
        /* <DEDUP_REMOVED lines=12> */
.L_x_18439:
[----:B------:R-:W-:Y:S02]  /*15490*/  IMAD.MOV.U32 R145, RZ, RZ, R192 ;  /* 0x000000ffff917224 */ /* 0x000fe400078e00c0 */
.L_x_18440:
[----:B------:R-:W-:Y:S05]  /*154a0*/  BSYNC B1 ;  /* 0x0000000000017941 */ /* 0x000fea0003800000 */
.L_x_18438:
        /* <DEDUP_REMOVED lines=16> */
.L_x_18444:
[----:B------:R-:W-:Y:S05]  /*155b0*/  BSYNC B2 ;  /* 0x0000000000027941 */ /* 0x000fea0003800000 */
.L_x_18443:
        /* <DEDUP_REMOVED lines=44> */
.L_x_18442:
[----:B------:R-:W-:Y:S05]  /*15880*/  BSYNC B1 ;  /* 0x0000000000017941 */ /* 0x000fea0003800000 */
.L_x_18441:
        /* <DEDUP_REMOVED lines=9> */
.L_x_18437:
        /* <DEDUP_REMOVED lines=12> */
.L_x_18446:
[----:B------:R-:W-:Y:S02]  /*159e0*/  IMAD.MOV.U32 R159, RZ, RZ, R192 ;  /* 0x000000ffff9f7224 */ /* 0x000fe400078e00c0 */
.L_x_18447:
[----:B------:R-:W-:Y:S05]  /*159f0*/  BSYNC B1 ;  /* 0x0000000000017941 */ /* 0x000fea0003800000 */
.L_x_18445:
        /* <DEDUP_REMOVED lines=16> */
.L_x_18451:
[----:B------:R-:W-:Y:S05]  /*15b00*/  BSYNC B2 ;  /* 0x0000000000027941 */ /* 0x000fea0003800000 */
.L_x_18450:
        /* <DEDUP_REMOVED lines=44> */
.L_x_18449:
[----:B------:R-:W-:Y:S05]  /*15dd0*/  BSYNC B1 ;  /* 0x0000000000017941 */ /* 0x000fea0003800000 */
.L_x_18448:
        /* <DEDUP_REMOVED lines=12> */
.L_x_18452:
        /* <DEDUP_REMOVED lines=12> */
.L_x_18455:
[----:B------:R-:W-:Y:S02]  /*15f60*/  IMAD.MOV.U32 R146, RZ, RZ, R192 ;  /* 0x000000ffff927224 */ /* 0x000fe400078e00c0 */
.L_x_18456:
[----:B------:R-:W-:Y:S05]  /*15f70*/  BSYNC B1 ;  /* 0x0000000000017941 */ /* 0x000fea0003800000 */
.L_x_18454:
        /* <DEDUP_REMOVED lines=16> */
.L_x_18460:
[----:B------:R-:W-:Y:S05]  /*16080*/  BSYNC B2 ;  /* 0x0000000000027941 */ /* 0x000fea0003800000 */
.L_x_18459:
        /* <DEDUP_REMOVED lines=44> */
.L_x_18458:
[----:B------:R-:W-:Y:S05]  /*16350*/  BSYNC B1 ;  /* 0x0000000000017941 */ /* 0x000fea0003800000 */
.L_x_18457:
        /* <DEDUP_REMOVED lines=9> */
.L_x_18453:
        /* <DEDUP_REMOVED lines=12> */
.L_x_18462:
[----:B------:R-:W-:Y:S02]  /*164b0*/  IMAD.MOV.U32 R159, RZ, RZ, R192 ;  /* 0x000000ffff9f7224 */ /* 0x000fe400078e00c0 */
.L_x_18463:
[----:B------:R-:W-:Y:S05]  /*164c0*/  BSYNC B1 ;  /* 0x0000000000017941 */ /* 0x000fea0003800000 */
.L_x_18461:
        /* <DEDUP_REMOVED lines=16> */
.L_x_18467:
[----:B------:R-:W-:Y:S05]  /*165d0*/  BSYNC B2 ;  /* 0x0000000000027941 */ /* 0x000fea0003800000 */
.L_x_18466:
        /* <DEDUP_REMOVED lines=44> */
.L_x_18465:
[----:B------:R-:W-:Y:S05]  /*168a0*/  BSYNC B1 ;  /* 0x0000000000017941 */ /* 0x000fea0003800000 */
.L_x_18464:
        /* <DEDUP_REMOVED lines=12> */
.L_x_18468:
        /* <DEDUP_REMOVED lines=12> */
.L_x_18471:
[----:B------:R-:W-:Y:S02]  /*16a30*/  IMAD.MOV.U32 R159, RZ, RZ, R192 ;  /* 0x000000ffff9f7224 */ /* 0x000fe400078e00c0 */
.L_x_18472:
[----:B------:R-:W-:Y:S05]  /*16a40*/  BSYNC B1 ;  /* 0x0000000000017941 */ /* 0x000fea0003800000 */
.L_x_18470:
        /* <DEDUP_REMOVED lines=16> */
.L_x_18476:
[----:B------:R-:W-:Y:S05]  /*16b50*/  BSYNC B2 ;  /* 0x0000000000027941 */ /* 0x000fea0003800000 */
.L_x_18475:
        /* <DEDUP_REMOVED lines=44> */
.L_x_18474:
[----:B------:R-:W-:Y:S05]  /*16e20*/  BSYNC B1 ;  /* 0x0000000000017941 */ /* 0x000fea0003800000 */
.L_x_18473:
        /* <DEDUP_REMOVED lines=9> */
.L_x_18469:
        /* <DEDUP_REMOVED lines=12> */
.L_x_18478:
[----:B------:R-:W-:Y:S02]  /*16f80*/  IMAD.MOV.U32 R159, RZ, RZ, R192 ;  /* 0x000000ffff9f7224 */ /* 0x000fe400078e00c0 */
.L_x_18479:
[----:B------:R-:W-:Y:S05]  /*16f90*/  BSYNC B1 ;  /* 0x0000000000017941 */ /* 0x000fea0003800000 */
.L_x_18477:
        /* <DEDUP_REMOVED lines=16> */
.L_x_18483:
[----:B------:R-:W-:Y:S05]  /*170a0*/  BSYNC B2 ;  /* 0x0000000000027941 */ /* 0x000fea0003800000 */
.L_x_18482:
        /* <DEDUP_REMOVED lines=44> */
.L_x_18481:
[----:B------:R-:W-:Y:S05]  /*17370*/  BSYNC B1 ;  /* 0x0000000000017941 */ /* 0x000fea0003800000 */
.L_x_18480:
        /* <DEDUP_REMOVED lines=12> */
.L_x_18484:
        /* <DEDUP_REMOVED lines=12> */
.L_x_18487:
[----:B------:R-:W-:Y:S02]  /*17500*/  IMAD.MOV.U32 R159, RZ, RZ, R192 ;  /* 0x000000ffff9f7224 */ /* 0x000fe400078e00c0 */
.L_x_18488:
[----:B------:R-:W-:Y:S05]  /*17510*/  BSYNC B1 ;  /* 0x0000000000017941 */ /* 0x000fea0003800000 */
.L_x_18486:
        /* <DEDUP_REMOVED lines=16> */
.L_x_18492:
[----:B------:R-:W-:Y:S05]  /*17620*/  BSYNC B2 ;  /* 0x0000000000027941 */ /* 0x000fea0003800000 */
.L_x_18491:
        /* <DEDUP_REMOVED lines=44> */
.L_x_18490:
[----:B------:R-:W-:Y:S05]  /*178f0*/  BSYNC B1 ;  /* 0x0000000000017941 */ /* 0x000fea0003800000 */
.L_x_18489:
        /* <DEDUP_REMOVED lines=9> */
.L_x_18485:
        /* <DEDUP_REMOVED lines=51> */
.L_x_18493:
[----:B------:R-:W-:Y:S02]  /*17cc0*/  IADD3 R157, R157, 0x20, RZ ;  /* 0x000000209d9d7810 */ /* 0x000fe40007ffe0ff */
.L_x_18364:
[----:B------:R-:W-:Y:S05]  /*17cd0*/  BSYNC B0 ;  /* 0x0000000000007941 */ /* 0x000fea0003800000 */
.L_x_18363:
        /* <DEDUP_REMOVED lines=31> */
.L_x_18497:
[----:B-1----:R-:W-:Y:S02]  /*17ed0*/  IMAD.MOV.U32 R125, RZ, RZ, R192 ;  /* 0x000000ffff7d7224 */ /* 0x002fe400078e00c0 */
.L_x_18498:
[----:B------:R-:W-:Y:S05]  /*17ee0*/  BSYNC B1 ;  /* 0x0000000000017941 */ /* 0x000fea0003800000 */
.L_x_18496:
        /* <DEDUP_REMOVED lines=16> */
.L_x_18502:
[----:B------:R-:W-:Y:S05]  /*17ff0*/  BSYNC B2 ;  /* 0x0000000000027941 */ /* 0x000fea0003800000 */
.L_x_18501:
        /* <DEDUP_REMOVED lines=44> */
.L_x_18500:
[----:B------:R-:W-:Y:S05]  /*182c0*/  BSYNC B1 ;  /* 0x0000000000017941 */ /* 0x000fea0003800000 */
.L_x_18499:
        /* <DEDUP_REMOVED lines=17> */
.L_x_18503:
        /* <DEDUP_REMOVED lines=12> */
.L_x_18506:
[----:B------:R-:W-:Y:S02]  /*184a0*/  IMAD.MOV.U32 R125, RZ, RZ, R192 ;  /* 0x000000ffff7d7224 */ /* 0x000fe400078e00c0 */
.L_x_18507:
[----:B------:R-:W-:Y:S05]  /*184b0*/  BSYNC B1 ;  /* 0x0000000000017941 */ /* 0x000fea0003800000 */
.L_x_18505:
        /* <DEDUP_REMOVED lines=16> */
.L_x_18511:
[----:B------:R-:W-:Y:S05]  /*185c0*/  BSYNC B2 ;  /* 0x0000000000027941 */ /* 0x000fea0003800000 */
.L_x_18510:
        /* <DEDUP_REMOVED lines=44> */
.L_x_18509:
[----:B------:R-:W-:Y:S05]  /*18890*/  BSYNC B1 ;  /* 0x0000000000017941 */ /* 0x000fea0003800000 */
.L_x_18508:
        /* <DEDUP_REMOVED lines=9> */
.L_x_18504:
        /* <DEDUP_REMOVED lines=12> */
.L_x_18513:
[----:B------:R-:W-:Y:S02]  /*189f0*/  MOV R159, R192 ;  /* 0x000000c0009f7202 */ /* 0x000fe40000000f00 */
.L_x_18514:
[----:B------:R-:W-:Y:S05]  /*18a00*/  BSYNC B1 ;  /* 0x0000000000017941 */ /* 0x000fea0003800000 */
.L_x_18512:
        /* <DEDUP_REMOVED lines=16> */
.L_x_18518:
[----:B------:R-:W-:Y:S05]  /*18b10*/  BSYNC B2 ;  /* 0x0000000000027941 */ /* 0x000fea0003800000 */
.L_x_18517:
        /* <DEDUP_REMOVED lines=44> */
.L_x_18516:
[----:B------:R-:W-:Y:S05]  /*18de0*/  BSYNC B1 ;  /* 0x0000000000017941 */ /* 0x000fea0003800000 */
.L_x_18515:
        /* <DEDUP_REMOVED lines=14> */
.L_x_18519:
        /* <DEDUP_REMOVED lines=12> */
.L_x_18522:
[----:B------:R-:W-:Y:S02]  /*18f90*/  IMAD.MOV.U32 R126, RZ, RZ, R192 ;  /* 0x000000ffff7e7224 */ /* 0x000fe400078e00c0 */
.L_x_18523:
[----:B------:R-:W-:Y:S05]  /*18fa0*/  BSYNC B1 ;  /* 0x0000000000017941 */ /* 0x000fea0003800000 */
.L_x_18521:
        /* <DEDUP_REMOVED lines=16> */
.L_x_18527:
[----:B------:R-:W-:Y:S05]  /*190b0*/  BSYNC B2 ;  /* 0x0000000000027941 */ /* 0x000fea0003800000 */
.L_x_18526:
        /* <DEDUP_REMOVED lines=44> */
.L_x_18525:
[----:B------:R-:W-:Y:S05]  /*19380*/  BSYNC B1 ;  /* 0x0000000000017941 */ /* 0x000fea0003800000 */
.L_x_18524:
        /* <DEDUP_REMOVED lines=9> */
.L_x_18520:
        /* <DEDUP_REMOVED lines=12> */
.L_x_18529:
[----:B------:R-:W-:Y:S02]  /*194e0*/  IMAD.MOV.U32 R148, RZ, RZ, R192 ;  /* 0x000000ffff947224 */ /* 0x000fe400078e00c0 */
.L_x_18530:
[----:B------:R-:W-:Y:S05]  /*194f0*/  BSYNC B1 ;  /* 0x0000000000017941 */ /* 0x000fea0003800000 */
.L_x_18528:
        /* <DEDUP_REMOVED lines=16> */
.L_x_18534:
[----:B------:R-:W-:Y:S05]  /*19600*/  BSYNC B2 ;  /* 0x0000000000027941 */ /* 0x000fea0003800000 */
.L_x_18533:
        /* <DEDUP_REMOVED lines=44> */
.L_x_18532:
[----:B------:R-:W-:Y:S05]  /*198d0*/  BSYNC B1 ;  /* 0x0000000000017941 */ /* 0x000fea0003800000 */
.L_x_18531:
        /* <DEDUP_REMOVED lines=14> */
.L_x_18535:
        /* <DEDUP_REMOVED lines=12> */
.L_x_18538:
[----:B------:R-:W-:Y:S02]  /*19a80*/  IMAD.MOV.U32 R127, RZ, RZ, R192 ;  /* 0x000000ffff7f7224 */ /* 0x000fe400078e00c0 */
.L_x_18539:
[----:B------:R-:W-:Y:S05]  /*19a90*/  BSYNC B1 ;  /* 0x0000000000017941 */ /* 0x000fea0003800000 */
.L_x_18537:
        /* <DEDUP_REMOVED lines=16> */
.L_x_18543:
[----:B------:R-:W-:Y:S05]  /*19ba0*/  BSYNC B2 ;  /* 0x0000000000027941 */ /* 0x000fea0003800000 */
.L_x_18542:
        /* <DEDUP_REMOVED lines=44> */
.L_x_18541:
[----:B------:R-:W-:Y:S05]  /*19e70*/  BSYNC B1 ;  /* 0x0000000000017941 */ /* 0x000fea0003800000 */
.L_x_18540:
        /* <DEDUP_REMOVED lines=9> */
.L_x_18536:
        /* <DEDUP_REMOVED lines=12> */
.L_x_18545:
[----:B------:R-:W-:Y:S02]  /*19fd0*/  IMAD.MOV.U32 R148, RZ, RZ, R192 ;  /* 0x000000ffff947224 */ /* 0x000fe400078e00c0 */
.L_x_18546:
[----:B------:R-:W-:Y:S05]  /*19fe0*/  BSYNC B1 ;  /* 0x0000000000017941 */ /* 0x000fea0003800000 */
.L_x_18544:
        /* <DEDUP_REMOVED lines=16> */
.L_x_18550:
[----:B------:R-:W-:Y:S05]  /*1a0f0*/  BSYNC B2 ;  /* 0x0000000000027941 */ /* 0x000fea0003800000 */
.L_x_18549:
        /* <DEDUP_REMOVED lines=44> */
.L_x_18548:
[----:B------:R-:W-:Y:S05]  /*1a3c0*/  BSYNC B1 ;  /* 0x0000000000017941 */ /* 0x000fea0003800000 */
.L_x_18547:
        /* <DEDUP_REMOVED lines=14> */
.L_x_18551:
        /* <DEDUP_REMOVED lines=12> */
.L_x_18554:
[----:B------:R-:W-:Y:S02]  /*1a570*/  IMAD.MOV.U32 R148, RZ, RZ, R192 ;  /* 0x000000ffff947224 */ /* 0x000fe400078e00c0 */
.L_x_18555:
[----:B------:R-:W-:Y:S05]  /*1a580*/  BSYNC B1 ;  /* 0x0000000000017941 */ /* 0x000fea0003800000 */
.L_x_18553:
        /* <DEDUP_REMOVED lines=16> */
.L_x_18559:
[----:B------:R-:W-:Y:S05]  /*1a690*/  BSYNC B2 ;  /* 0x0000000000027941 */ /* 0x000fea0003800000 */
.L_x_18558:
        /* <DEDUP_REMOVED lines=44> */
.L_x_18557:
[----:B------:R-:W-:Y:S05]  /*1a960*/  BSYNC B1 ;  /* 0x0000000000017941 */ /* 0x000fea0003800000 */
.L_x_18556:
        /* <DEDUP_REMOVED lines=9> */
.L_x_18552:
        /* <DEDUP_REMOVED lines=12> */
.L_x_18561:
[----:B------:R-:W-:Y:S02]  /*1aac0*/  IMAD.MOV.U32 R159, RZ, RZ, R192 ;  /* 0x000000ffff9f7224 */ /* 0x000fe400078e00c0 */
.L_x_18562:
[----:B------:R-:W-:Y:S05]  /*1aad0*/  BSYNC B1 ;  /* 0x0000000000017941 */ /* 0x000fea0003800000 */
.L_x_18560:
        /* <DEDUP_REMOVED lines=16> */
.L_x_18566:
[----:B------:R-:W-:Y:S05]  /*1abe0*/  BSYNC B2 ;  /* 0x0000000000027941 */ /* 0x000fea0003800000 */
.L_x_18565:
        /* <DEDUP_REMOVED lines=44> */
.L_x_18564:
[----:B------:R-:W-:Y:S05]  /*1aeb0*/  BSYNC B1 ;  /* 0x0000000000017941 */ /* 0x000fea0003800000 */
.L_x_18563:
        /* <DEDUP_REMOVED lines=12> */
.L_x_18567:
        /* <DEDUP_REMOVED lines=12> */
.L_x_18570:
[----:B------:R-:W-:Y:S02]  /*1b040*/  IMAD.MOV.U32 R149, RZ, RZ, R192 ;  /* 0x000000ffff957224 */ /* 0x000fe400078e00c0 */
.L_x_18571:
[----:B------:R-:W-:Y:S05]  /*1b050*/  BSYNC B1 ;  /* 0x0000000000017941 */ /* 0x000fea0003800000 */
.L_x_18569:
        /* <DEDUP_REMOVED lines=16> */
.L_x_18575:
[----:B------:R-:W-:Y:S05]  /*1b160*/  BSYNC B2 ;  /* 0x0000000000027941 */ /* 0x000fea0003800000 */
.L_x_18574:
        /* <DEDUP_REMOVED lines=44> */
.L_x_18573:
[----:B------:R-:W-:Y:S05]  /*1b430*/  BSYNC B1 ;  /* 0x0000000000017941 */ /* 0x000fea0003800000 */
.L_x_18572:
        /* <DEDUP_REMOVED lines=9> */
.L_x_18568:
        /* <DEDUP_REMOVED lines=12> */
.L_x_18577:
[----:B------:R-:W-:Y:S02]  /*1b590*/  IMAD.MOV.U32 R159, RZ, RZ, R192 ;  /* 0x000000ffff9f7224 */ /* 0x000fe400078e00c0 */
.L_x_18578:
[----:B------:R-:W-:Y:S05]  /*1b5a0*/  BSYNC B1 ;  /* 0x0000000000017941 */ /* 0x000fea0003800000 */
.L_x_18576:
        /* <DEDUP_REMOVED lines=16> */
.L_x_18582:
[----:B------:R-:W-:Y:S05]  /*1b6b0*/  BSYNC B2 ;  /* 0x0000000000027941 */ /* 0x000fea0003800000 */
.L_x_18581:
        /* <DEDUP_REMOVED lines=44> */
.L_x_18580:
[----:B------:R-:W-:Y:S05]  /*1b980*/  BSYNC B1 ;  /* 0x0000000000017941 */ /* 0x000fea0003800000 */
.L_x_18579:
        /* <DEDUP_REMOVED lines=12> */
.L_x_18583:
        /* <DEDUP_REMOVED lines=12> */
.L_x_18586:
[----:B------:R-:W-:Y:S02]  /*1bb10*/  IMAD.MOV.U32 R150, RZ, RZ, R192 ;  /* 0x000000ffff967224 */ /* 0x000fe400078e00c0 */
.L_x_18587:
[----:B------:R-:W-:Y:S05]  /*1bb20*/  BSYNC B1 ;  /* 0x0000000000017941 */ /* 0x000fea0003800000 */
.L_x_18585:
        /* <DEDUP_REMOVED lines=16> */
.L_x_18591:
[----:B------:R-:W-:Y:S05]  /*1bc30*/  BSYNC B2 ;  /* 0x0000000000027941 */ /* 0x000fea0003800000 */
.L_x_18590:
        /* <DEDUP_REMOVED lines=44> */
.L_x_18589:
[----:B------:R-:W-:Y:S05]  /*1bf00*/  BSYNC B1 ;  /* 0x0000000000017941 */ /* 0x000fea0003800000 */
.L_x_18588:
        /* <DEDUP_REMOVED lines=9> */
.L_x_18584:
        /* <DEDUP_REMOVED lines=12> */
.L_x_18593:
[----:B------:R-:W-:Y:S02]  /*1c060*/  IMAD.MOV.U32 R159, RZ, RZ, R192 ;  /* 0x000000ffff9f7224 */ /* 0x000fe400078e00c0 */
.L_x_18594:
[----:B------:R-:W-:Y:S05]  /*1c070*/  BSYNC B1 ;  /* 0x0000000000017941 */ /* 0x000fea0003800000 */
.L_x_18592:
        /* <DEDUP_REMOVED lines=16> */
.L_x_18598:
[----:B------:R-:W-:Y:S05]  /*1c180*/  BSYNC B2 ;  /* 0x0000000000027941 */ /* 0x000fea0003800000 */
.L_x_18597:
        /* <DEDUP_REMOVED lines=44> */
.L_x_18596:
[----:B------:R-:W-:Y:S05]  /*1c450*/  BSYNC B1 ;  /* 0x0000000000017941 */ /* 0x000fea0003800000 */
.L_x_18595:
        /* <DEDUP_REMOVED lines=12> */
.L_x_18599:
        /* <DEDUP_REMOVED lines=12> */
.L_x_18602:
[----:B------:R-:W-:Y:S02]  /*1c5e0*/  IMAD.MOV.U32 R159, RZ, RZ, R192 ;  /* 0x000000ffff9f7224 */ /* 0x000fe400078e00c0 */
.L_x_18603:
[----:B------:R-:W-:Y:S05]  /*1c5f0*/  BSYNC B1 ;  /* 0x0000000000017941 */ /* 0x000fea0003800000 */
.L_x_18601:
        /* <DEDUP_REMOVED lines=16> */
.L_x_18607:
[----:B------:R-:W-:Y:S05]  /*1c700*/  BSYNC B2 ;  /* 0x0000000000027941 */ /* 0x000fea0003800000 */
.L_x_18606:
        /* <DEDUP_REMOVED lines=44> */
.L_x_18605:
[----:B------:R-:W-:Y:S05]  /*1c9d0*/  BSYNC B1 ;  /* 0x0000000000017941 */ /* 0x000fea0003800000 */
.L_x_18604:
        /* <DEDUP_REMOVED lines=9> */
.L_x_18600:
        /* <DEDUP_REMOVED lines=12> */
.L_x_18609:
[----:B------:R-:W-:Y:S02]  /*1cb30*/  IMAD.MOV.U32 R159, RZ, RZ, R192 ;  /* 0x000000ffff9f7224 */ /* 0x000fe400078e00c0 */
.L_x_18610:
[----:B------:R-:W-:Y:S05]  /*1cb40*/  BSYNC B1 ;  /* 0x0000000000017941 */ /* 0x000fea0003800000 */
.L_x_18608:
        /* <DEDUP_REMOVED lines=16> */
.L_x_18614:
[----:B------:R-:W-:Y:S05]  /*1cc50*/  BSYNC B2 ;  /* 0x0000000000027941 */ /* 0x000fea0003800000 */
.L_x_18613:
        /* <DEDUP_REMOVED lines=44> */
.L_x_18612:
[----:B------:R-:W-:Y:S05]  /*1cf20*/  BSYNC B1 ;  /* 0x0000000000017941 */ /* 0x000fea0003800000 */
.L_x_18611:
        /* <DEDUP_REMOVED lines=12> */
.L_x_18615:
        /* <DEDUP_REMOVED lines=12> */
.L_x_18618:
[----:B------:R-:W-:Y:S02]  /*1d0b0*/  IMAD.MOV.U32 R159, RZ, RZ, R192 ;  /* 0x000000ffff9f7224 */ /* 0x000fe400078e00c0 */
.L_x_18619:
[----:B------:R-:W-:Y:S05]  /*1d0c0*/  BSYNC B1 ;  /* 0x0000000000017941 */ /* 0x000fea0003800000 */
.L_x_18617:
        /* <DEDUP_REMOVED lines=16> */
.L_x_18623:
[----:B------:R-:W-:Y:S05]  /*1d1d0*/  BSYNC B2 ;  /* 0x0000000000027941 */ /* 0x000fea0003800000 */
.L_x_18622:
        /* <DEDUP_REMOVED lines=44> */
.L_x_18621:
[----:B------:R-:W-:Y:S05]  /*1d4a0*/  BSYNC B1 ;  /* 0x0000000000017941 */ /* 0x000fea0003800000 */
.L_x_18620:
        /* <DEDUP_REMOVED lines=9> */
.L_x_18616:
        /* <DEDUP_REMOVED lines=51> */
.L_x_18624:
[----:B------:R-:W-:Y:S02]  /*1d870*/  IADD3 R157, R157, 0x20, RZ ;  /* 0x000000209d9d7810 */ /* 0x000fe40007ffe0ff */
.L_x_18495:
[----:B------:R-:W-:Y:S05]  /*1d880*/  BSYNC B0 ;  /* 0x0000000000007941 */ /* 0x000fea0003800000 */
.L_x_18494:
        /* <DEDUP_REMOVED lines=31> */
.L_x_18628:
[----:B-1----:R-:W-:Y:S02]  /*1da80*/  IMAD.MOV.U32 R129, RZ, RZ, R192 ;  /* 0x000000ffff817224 */ /* 0x002fe400078e00c0 */
.L_x_18629:
[----:B------:R-:W-:Y:S05]  /*1da90*/  BSYNC B1 ;  /* 0x0000000000017941 */ /* 0x000fea0003800000 */
.L_x_18627:
        /* <DEDUP_REMOVED lines=16> */
.L_x_18633:
[----:B------:R-:W-:Y:S05]  /*1dba0*/  BSYNC B2 ;  /* 0x0000000000027941 */ /* 0x000fea0003800000 */
.L_x_18632:
        /* <DEDUP_REMOVED lines=44> */
.L_x_18631:
[----:B------:R-:W-:Y:S05]  /*1de70*/  BSYNC B1 ;  /* 0x0000000000017941 */ /* 0x000fea0003800000 */
.L_x_18630:
        /* <DEDUP_REMOVED lines=17> */
.L_x_18634:
        /* <DEDUP_REMOVED lines=12> */
.L_x_18637:
[----:B------:R-:W-:Y:S02]  /*1e050*/  IMAD.MOV.U32 R129, RZ, RZ, R192 ;  /* 0x000000ffff817224 */ /* 0x000fe400078e00c0 */
.L_x_18638:
[----:B------:R-:W-:Y:S05]  /*1e060*/  BSYNC B1 ;  /* 0x0000000000017941 */ /* 0x000fea0003800000 */
.L_x_18636:
        /* <DEDUP_REMOVED lines=16> */
.L_x_18642:
[----:B------:R-:W-:Y:S05]  /*1e170*/  BSYNC B2 ;  /* 0x0000000000027941 */ /* 0x000fea0003800000 */
.L_x_18641:
        /* <DEDUP_REMOVED lines=44> */
.L_x_18640:
[----:B------:R-:W-:Y:S05]  /*1e440*/  BSYNC B1 ;  /* 0x0000000000017941 */ /* 0x000fea0003800000 */
.L_x_18639:
        /* <DEDUP_REMOVED lines=9> */
.L_x_18635:
        /* <DEDUP_REMOVED lines=12> */
.L_x_18644:
[----:B------:R-:W-:Y:S02]  /*1e5a0*/  MOV R159, R192 ;  /* 0x000000c0009f7202 */ /* 0x000fe40000000f00 */
.L_x_18645:
[----:B------:R-:W-:Y:S05]  /*1e5b0*/  BSYNC B1 ;  /* 0x0000000000017941 */ /* 0x000fea0003800000 */
.L_x_18643:
        /* <DEDUP_REMOVED lines=16> */
.L_x_18649:
[----:B------:R-:W-:Y:S05]  /*1e6c0*/  BSYNC B2 ;  /* 0x0000000000027941 */ /* 0x000fea0003800000 */
.L_x_18648:
        /* <DEDUP_REMOVED lines=44> */
.L_x_18647:
[----:B------:R-:W-:Y:S05]  /*1e990*/  BSYNC B1 ;  /* 0x0000000000017941 */ /* 0x000fea0003800000 */
.L_x_18646:
        /* <DEDUP_REMOVED lines=14> */
.L_x_18650:
        /* <DEDUP_REMOVED lines=12> */
.L_x_18653:
[----:B------:R-:W-:Y:S02]  /*1eb40*/  IMAD.MOV.U32 R130, RZ, RZ, R192 ;  /* 0x000000ffff827224 */ /* 0x000fe400078e00c0 */
.L_x_18654:
[----:B------:R-:W-:Y:S05]  /*1eb50*/  BSYNC B1 ;  /* 0x0000000000017941 */ /* 0x000fea0003800000 */
.L_x_18652:
        /* <DEDUP_REMOVED lines=16> */
.L_x_18658:
[----:B------:R-:W-:Y:S05]  /*1ec60*/  BSYNC B2 ;  /* 0x0000000000027941 */ /* 0x000fea0003800000 */
.L_x_18657:
        /* <DEDUP_REMOVED lines=44> */
.L_x_18656:
[----:B------:R-:W-:Y:S05]  /*1ef30*/  BSYNC B1 ;  /* 0x0000000000017941 */ /* 0x000fea0003800000 */
.L_x_18655:
        /* <DEDUP_REMOVED lines=9> */
.L_x_18651:
        /* <DEDUP_REMOVED lines=12> */
.L_x_18660:
[----:B------:R-:W-:Y:S02]  /*1f090*/  IMAD.MOV.U32 R152, RZ, RZ, R192 ;  /* 0x000000ffff987224 */ /* 0x000fe400078e00c0 */
.L_x_18661:
[----:B------:R-:W-:Y:S05]  /*1f0a0*/  BSYNC B1 ;  /* 0x0000000000017941 */ /* 0x000fea0003800000 */
.L_x_18659:
        /* <DEDUP_REMOVED lines=16> */
.L_x_18665:
[----:B------:R-:W-:Y:S05]  /*1f1b0*/  BSYNC B2 ;  /* 0x0000000000027941 */ /* 0x000fea0003800000 */
.L_x_18664:
        /* <DEDUP_REMOVED lines=44> */
.L_x_18663:
[----:B------:R-:W-:Y:S05]  /*1f480*/  BSYNC B1 ;  /* 0x0000000000017941 */ /* 0x000fea0003800000 */
.L_x_18662:
        /* <DEDUP_REMOVED lines=14> */
.L_x_18666:
        /* <DEDUP_REMOVED lines=12> */
.L_x_18669:
[----:B------:R-:W-:Y:S02]  /*1f630*/  IMAD.MOV.U32 R131, RZ, RZ, R192 ;  /* 0x000000ffff837224 */ /* 0x000fe400078e00c0 */
.L_x_18670:
[----:B------:R-:W-:Y:S05]  /*1f640*/  BSYNC B1 ;  /* 0x0000000000017941 */ /* 0x000fea0003800000 */
.L_x_18668:
        /* <DEDUP_REMOVED lines=16> */
.L_x_18674:
[----:B------:R-:W-:Y:S05]  /*1f750*/  BSYNC B2 ;  /* 0x0000000000027941 */ /* 0x000fea0003800000 */
.L_x_18673:
        /* <DEDUP_REMOVED lines=44> */
.L_x_18672:
[----:B------:R-:W-:Y:S05]  /*1fa20*/  BSYNC B1 ;  /* 0x0000000000017941 */ /* 0x000fea0003800000 */
.L_x_18671:
        /* <DEDUP_REMOVED lines=9> */
.L_x_18667:
        /* <DEDUP_REMOVED lines=12> */
.L_x_18676:
[----:B------:R-:W-:Y:S02]  /*1fb80*/  IMAD.MOV.U32 R152, RZ, RZ, R192 ;  /* 0x000000ffff987224 */ /* 0x000fe400078e00c0 */
.L_x_18677:
[----:B------:R-:W-:Y:S05]  /*1fb90*/  BSYNC B1 ;  /* 0x0000000000017941 */ /* 0x000fea0003800000 */
.L_x_18675:
        /* <DEDUP_REMOVED lines=16> */
.L_x_18681:
[----:B------:R-:W-:Y:S05]  /*1fca0*/  BSYNC B2 ;  /* 0x0000000000027941 */ /* 0x000fea0003800000 */
.L_x_18680:
        /* <DEDUP_REMOVED lines=44> */
.L_x_18679:
[----:B------:R-:W-:Y:S05]  /*1ff70*/  BSYNC B1 ;  /* 0x0000000000017941 */ /* 0x000fea0003800000 */
.L_x_18678:
        /* <DEDUP_REMOVED lines=14> */
.L_x_18682:
        /* <DEDUP_REMOVED lines=12> */
.L_x_18685:
[----:B------:R-:W-:Y:S02]  /*20120*/  IMAD.MOV.U32 R152, RZ, RZ, R192 ;  /* 0x000000ffff987224 */ /* 0x000fe400078e00c0 */
.L_x_18686:
[----:B------:R-:W-:Y:S05]  /*20130*/  BSYNC B1 ;  /* 0x0000000000017941 */ /* 0x000fea0003800000 */
.L_x_18684:
        /* <DEDUP_REMOVED lines=16> */
.L_x_18690:
[----:B------:R-:W-:Y:S05]  /*20240*/  BSYNC B2 ;  /* 0x0000000000027941 */ /* 0x000fea0003800000 */
.L_x_18689:
        /* <DEDUP_REMOVED lines=44> */
.L_x_18688:
[----:B------:R-:W-:Y:S05]  /*20510*/  BSYNC B1 ;  /* 0x0000000000017941 */ /* 0x000fea0003800000 */
.L_x_18687:
        /* <DEDUP_REMOVED lines=9> */
.L_x_18683:
        /* <DEDUP_REMOVED lines=12> */
.L_x_18692:
[----:B------:R-:W-:Y:S02]  /*20670*/  IMAD.MOV.U32 R159, RZ, RZ, R192 ;  /* 0x000000ffff9f7224 */ /* 0x000fe400078e00c0 */
.L_x_18693:
[----:B------:R-:W-:Y:S05]  /*20680*/  BSYNC B1 ;  /* 0x0000000000017941 */ /* 0x000fea0003800000 */
.L_x_18691:
        /* <DEDUP_REMOVED lines=16> */
.L_x_18697:
[----:B------:R-:W-:Y:S05]  /*20790*/  BSYNC B2 ;  /* 0x0000000000027941 */ /* 0x000fea0003800000 */
.L_x_18696:
        /* <DEDUP_REMOVED lines=43> */
[----:B------:R-:W-:Y:S02]  /*20a50*/  MOV R190, R152 ;  /* 0x0000009800be7202 */ /* 0x000fe40000000f00 */
.L_x_18695:
[----:B------:R-:W-:Y:S05]  /*20a60*/  BSYNC B1 ;  /* 0x0000000000017941 */ /* 0x000fea0003800000 */
.L_x_18694:
        /* <DEDUP_REMOVED lines=12> */
.L_x_18698:
        /* <DEDUP_REMOVED lines=12> */
.L_x_18701:
[----:B------:R-:W-:Y:S02]  /*20bf0*/  IMAD.MOV.U32 R153, RZ, RZ, R192 ;  /* 0x000000ffff997224 */ /* 0x000fe400078e00c0 */
.L_x_18702:
[----:B------:R-:W-:Y:S05]  /*20c00*/  BSYNC B1 ;  /* 0x0000000000017941 */ /* 0x000fea0003800000 */
.L_x_18700:
        /* <DEDUP_REMOVED lines=16> */
.L_x_18706:
[----:B------:R-:W-:Y:S05]  /*20d10*/  BSYNC B2 ;  /* 0x0000000000027941 */ /* 0x000fea0003800000 */
.L_x_18705:
        /* <DEDUP_REMOVED lines=44> */
.L_x_18704:
[----:B------:R-:W-:Y:S05]  /*20fe0*/  BSYNC B1 ;  /* 0x0000000000017941 */ /* 0x000fea0003800000 */
.L_x_18703:
        /* <DEDUP_REMOVED lines=9> */
.L_x_18699:
        /* <DEDUP_REMOVED lines=12> */
.L_x_18708:
[----:B------:R-:W-:Y:S02]  /*21140*/  IMAD.MOV.U32 R159, RZ, RZ, R192 ;  /* 0x000000ffff9f7224 */ /* 0x000fe400078e00c0 */
.L_x_18709:
[----:B------:R-:W-:Y:S05]  /*21150*/  BSYNC B1 ;  /* 0x0000000000017941 */ /* 0x000fea0003800000 */
.L_x_18707:
        /* <DEDUP_REMOVED lines=16> */
.L_x_18713:
[----:B------:R-:W-:Y:S05]  /*21260*/  BSYNC B2 ;  /* 0x0000000000027941 */ /* 0x000fea0003800000 */
.L_x_18712:
        /* <DEDUP_REMOVED lines=44> */
.L_x_18711:
[----:B------:R-:W-:Y:S05]  /*21530*/  BSYNC B1 ;  /* 0x0000000000017941 */ /* 0x000fea0003800000 */
.L_x_18710:
        /* <DEDUP_REMOVED lines=12> */
.L_x_18714:
        /* <DEDUP_REMOVED lines=12> */
.L_x_18717:
[----:B------:R-:W-:Y:S02]  /*216c0*/  IMAD.MOV.U32 R154, RZ, RZ, R192 ;  /* 0x000000ffff9a7224 */ /* 0x000fe400078e00c0 */
.L_x_18718:
[----:B------:R-:W-:Y:S05]  /*216d0*/  BSYNC B1 ;  /* 0x0000000000017941 */ /* 0x000fea0003800000 */
.L_x_18716:
        /* <DEDUP_REMOVED lines=16> */
.L_x_18722:
[----:B------:R-:W-:Y:S05]  /*217e0*/  BSYNC B2 ;  /* 0x0000000000027941 */ /* 0x000fea0003800000 */
.L_x_18721:
        /* <DEDUP_REMOVED lines=44> */
.L_x_18720:
[----:B------:R-:W-:Y:S05]  /*21ab0*/  BSYNC B1 ;  /* 0x0000000000017941 */ /* 0x000fea0003800000 */
.L_x_18719:
        /* <DEDUP_REMOVED lines=9> */
.L_x_18715:
        /* <DEDUP_REMOVED lines=12> */
.L_x_18724:
[----:B------:R-:W-:Y:S02]  /*21c10*/  IMAD.MOV.U32 R159, RZ, RZ, R192 ;  /* 0x000000ffff9f7224 */ /* 0x000fe400078e00c0 */
.L_x_18725:
[----:B------:R-:W-:Y:S05]  /*21c20*/  BSYNC B1 ;  /* 0x0000000000017941 */ /* 0x000fea0003800000 */
.L_x_18723:
        /* <DEDUP_REMOVED lines=16> */
.L_x_18729:
[----:B------:R-:W-:Y:S05]  /*21d30*/  BSYNC B2 ;  /* 0x0000000000027941 */ /* 0x000fea0003800000 */
.L_x_18728:
        /* <DEDUP_REMOVED lines=44> */
.L_x_18727:
[----:B------:R-:W-:Y:S05]  /*22000*/  BSYNC B1 ;  /* 0x0000000000017941 */ /* 0x000fea0003800000 */
.L_x_18726:
        /* <DEDUP_REMOVED lines=12> */
.L_x_18730:
        /* <DEDUP_REMOVED lines=12> */
.L_x_18733:
[----:B------:R-:W-:Y:S02]  /*22190*/  IMAD.MOV.U32 R159, RZ, RZ, R192 ;  /* 0x000000ffff9f7224 */ /* 0x000fe400078e00c0 */
.L_x_18734:
[----:B------:R-:W-:Y:S05]  /*221a0*/  BSYNC B1 ;  /* 0x0000000000017941 */ /* 0x000fea0003800000 */
.L_x_18732:
        /* <DEDUP_REMOVED lines=16> */
.L_x_18738:
[----:B------:R-:W-:Y:S05]  /*222b0*/  BSYNC B2 ;  /* 0x0000000000027941 */ /* 0x000fea0003800000 */
.L_x_18737:
        /* <DEDUP_REMOVED lines=44> */
.L_x_18736:
[----:B------:R-:W-:Y:S05]  /*22580*/  BSYNC B1 ;  /* 0x0000000000017941 */ /* 0x000fea0003800000 */
.L_x_18735:
        /* <DEDUP_REMOVED lines=9> */
.L_x_18731:
        /* <DEDUP_REMOVED lines=12> */
.L_x_18740:
[----:B------:R-:W-:Y:S02]  /*226e0*/  IMAD.MOV.U32 R159, RZ, RZ, R192 ;  /* 0x000000ffff9f7224 */ /* 0x000fe400078e00c0 */
.L_x_18741:
[----:B------:R-:W-:Y:S05]  /*226f0*/  BSYNC B1 ;  /* 0x0000000000017941 */ /* 0x000fea0003800000 */
.L_x_18739:
        /* <DEDUP_REMOVED lines=16> */
.L_x_18745:
[----:B------:R-:W-:Y:S05]  /*22800*/  BSYNC B2 ;  /* 0x0000000000027941 */ /* 0x000fea0003800000 */
.L_x_18744:
        /* <DEDUP_REMOVED lines=44> */
.L_x_18743:
[----:B------:R-:W-:Y:S05]  /*22ad0*/  BSYNC B1 ;  /* 0x0000000000017941 */ /* 0x000fea0003800000 */
.L_x_18742:
        /* <DEDUP_REMOVED lines=12> */
.L_x_18746:
        /* <DEDUP_REMOVED lines=12> */
.L_x_18749:
[----:B------:R-:W-:Y:S02]  /*22c60*/  IMAD.MOV.U32 R159, RZ, RZ, R192 ;  /* 0x000000ffff9f7224 */ /* 0x000fe400078e00c0 */
.L_x_18750:
[----:B------:R-:W-:Y:S05]  /*22c70*/  BSYNC B1 ;  /* 0x0000000000017941 */ /* 0x000fea0003800000 */
.L_x_18748:
        /* <DEDUP_REMOVED lines=16> */
.L_x_18754:
[----:B------:R-:W-:Y:S05]  /*22d80*/  BSYNC B2 ;  /* 0x0000000000027941 */ /* 0x000fea0003800000 */
.L_x_18753:
        /* <DEDUP_REMOVED lines=44> */
.L_x_18752:
[----:B------:R-:W-:Y:S05]  /*23050*/  BSYNC B1 ;  /* 0x0000000000017941 */ /* 0x000fea0003800000 */
.L_x_18751:
        /* <DEDUP_REMOVED lines=9> */
.L_x_18747:
[----:B------:R-:W-:Y:S01]  /*230f0*/  LOP3.LUT P0, RZ, R201, 0x8, RZ, 0xc0, !PT ;  /* 0x00000008c9ff7812 */ /* 0x000fe2000780c0ff */
[----:B------:R-:W-:Y:S01]  /*23100*/  IMAD.SHL.U32 R212, R157, 0x8, RZ ;  /* 0x000000089dd47824 */ /* 0x000fe200078e00ff */
[----:B------:R-:W-:Y:S02]  /*23110*/  SEL R207, RZ, 0x1000000, P5 ;  /* 0x01000000ffcf7807 */ /* 0x000fe40002800000 */
[----:B------:R-:W-:Y:S02]  /*23120*/  SEL R210, RZ, 0x10000, P4 ;  /* 0x00010000ffd27807 */ /* 0x000fe40002000000 */
[C---:B------:R-:W-:Y:S02]  /*23130*/  LOP3.LUT P6, RZ, R201.reuse, 0x4, RZ, 0xc0, !PT ;  /* 0x00000004c9ff7812 */ /* 0x040fe400078cc0ff */
[C---:B------:R-:W-:Y:S02]  /*23140*/  LOP3.LUT P5, RZ, R201.reuse, 0x2, RZ, 0xc0, !PT ;  /* 0x00000002c9ff7812 */ /* 0x040fe400078ac0ff */
[----:B------:R-:W-:-:S02]  /*23150*/  LOP3.LUT P4, RZ, R201, 0x1, RZ, 0xc0, !PT ;  /* 0x00000001c9ff7812 */ /* 0x000fc4000788c0ff */
[----:B------:R-:W-:Y:S02]  /*23160*/  SEL R211, RZ, 0x1, P0 ;  /* 0x00000001ffd37807 */ /* 0x000fe40000000000 */
[----:B------:R-:W-:Y:S02]  /*23170*/  LEA R158, P0, R157, c[0x0][0x188], 0x5 ;  /* 0x000062009d9e7a11 */ /* 0x000fe400078028ff */
[----:B------:R-:W-:Y:S02]  /*23180*/  SEL R205, RZ, 0x100, P3 ;  /* 0x00000100ffcd7807 */ /* 0x000fe40001800000 */
[----:B------:R-:W-:Y:S02]  /*23190*/  SEL R204, RZ, 0x1, P4 ;  /* 0x00000001ffcc7807 */ /* 0x000fe40002000000 */
[----:B------:R-:W-:Y:S02]  /*231a0*/  SEL R206, RZ, 0x1, P5 ;  /* 0x00000001ffce7807 */ /* 0x000fe40002800000 */
[----:B------:R-:W-:-:S02]  /*231b0*/  SEL R208, RZ, 0x1, P6 ;  /* 0x00000001ffd07807 */ /* 0x000fc40003000000 */
[----:B------:R-:W-:Y:S02]  /*231c0*/  LEA.HI.X R159, R157, c[0x0][0x18c], RZ, 0x5, P0 ;  /* 0x000063009d9f7a11 */ /* 0x000fe400000f2cff */
[----:B------:R-:W-:Y:S01]  /*231d0*/  SHF.R.U32.HI R214, RZ, 0x1d, R157 ;  /* 0x0000001dffd67819 */ /* 0x000fe2000001169d */
[----:B------:R-:W-:Y:S01]  /*231e0*/  IMAD.WIDE.U32 R208, R208, 0x100, RZ ;  /* 0x00000100d0d07825 */ /* 0x000fe200078e00ff */
[----:B------:R-:W-:Y:S01]  /*231f0*/  LOP3.LUT R157, R205, R207, R210, 0xfe, !PT ;  /* 0x000000cfcd9d7212 */ /* 0x000fe200078efed2 */
[----:B------:R0:W-:Y:S01]  /*23200*/  STG.E.128 [R158.64], R128 ;  /* 0x000000809e007986 */ /* 0x0001e2000c101d04 */
[----:B------:R-:W-:Y:S01]  /*23210*/  SEL R213, RZ, 0x1, P2 ;  /* 0x00000001ffd57807 */ /* 0x000fe20001000000 */
[----:B------:R-:W-:Y:S01]  /*23220*/  IMAD.WIDE.U32 R204, R204, 0x1000000, RZ ;  /* 0x01000000cccc7825 */ /* 0x000fe200078e00ff */
[----:B------:R-:W-:Y:S01]  /*23230*/  IADD3 R202, P0, R212, c[0x0][0x190], RZ ;  /* 0x00006400d4ca7a10 */ /* 0x000fe20007f1e0ff */
[----:B------:R0:W-:Y:S01]  /*23240*/  STG.E.128 [R158.64+0x10], R152 ;  /* 0x000010989e007986 */ /* 0x0001e2000c101d04 */
[----:B------:R-:W-:Y:S01]  /*23250*/  LOP3.LUT P1, RZ, R201, 0x10, RZ, 0xc0, !PT ;  /* 0x00000010c9ff7812 */ /* 0x000fe2000782c0ff */
[----:B------:R-:W-:Y:S01]  /*23260*/  IMAD.WIDE.U32 R206, R206, 0x10000, RZ ;  /* 0x00010000cece7825 */ /* 0x000fe200078e00ff */
[----:B------:R-:W-:-:S02]  /*23270*/  LOP3.LUT R157, R205, R157, R213, 0xfe, !PT ;  /* 0x0000009dcd9d7212 */ /* 0x000fc400078efed5 */
[----:B------:R-:W-:Y:S02]  /*23280*/  IADD3.X R203, R214, c[0x0][0x194], RZ, P0, !PT ;  /* 0x00006500d6cb7a10 */ /* 0x000fe400007fe4ff */
[----:B------:R-:W-:Y:S02]  /*23290*/  LOP3.LUT R204, R208, R204, R206, 0xfe, !PT ;  /* 0x000000ccd0cc7212 */ /* 0x000fe400078efece */
[----:B------:R-:W-:Y:S02]  /*232a0*/  LOP3.LUT R207, R209, R157, R207, 0xfe, !PT ;  /* 0x0000009dd1cf7212 */ /* 0x000fe400078efecf */
[----:B------:R-:W-:-:S05]  /*232b0*/  LOP3.LUT R206, R204, R211, RZ, 0xfc, !PT ;  /* 0x000000d3ccce7212 */ /* 0x000fca00078efcff */
        /* <DEDUP_REMOVED lines=22> */
.L_x_18626:
[----:B------:R-:W-:Y:S05]  /*23420*/  BSYNC B0 ;  /* 0x0000000000007941 */ /* 0x000fea0003800000 */
.L_x_18625:
        /* <DEDUP_REMOVED lines=58> */
.L_x_18771:
        /* <DEDUP_REMOVED lines=118> */
.L_x_18772:
[----:B------:R-:W-:Y:S01]  /*23f30*/  FMUL.FTZ R157, R156, R156 ;  /* 0x0000009c9c9d7220 */ /* 0x000fe20000410000 */
[----:B------:R-:W-:Y:S01]  /*23f40*/  ISETP.NE.AND P0, PT, RZ, UR6, PT ;  /* 0x00000006ff007c0c */ /* 0x000fe2000bf05270 */
[----:B-1----:R-:W-:Y:S01]  /*23f50*/  FADD.FTZ R204, R204, R203 ;  /* 0x000000cbcccc7221 */ /* 0x002fe20000010000 */
[----:B------:R-:W-:Y:S01]  /*23f60*/  LOP3.LUT P1, RZ, R201, 0x20, RZ, 0xc0, !PT ;  /* 0x00000020c9ff7812 */ /* 0x000fe2000782c0ff */
[----:B------:R-:W-:Y:S01]  /*23f70*/  BSSY B0, `(.L_x_18757) ;  /* 0x000002e000007945 */ /* 0x000fe20003800000 */
[----:B------:R-:W-:Y:S01]  /*23f80*/  FSEL R158, R157, RZ, P0 ;  /* 0x000000ff9d9e7208 */ /* 0x000fe20000000000 */
[----:B------:R-:W-:Y:S01]  /*23f90*/  IMAD.MOV.U32 R157, RZ, RZ, c[0x0][0x1e0] ;  /* 0x00007800ff9d7624 */ /* 0x000fe200078e00ff */
[----:B------:R-:W-:-:S03]  /*23fa0*/  FSEL R202, R156, RZ, !P0 ;  /* 0x000000ff9cca7208 */ /* 0x000fc60004000000 */
[----:B------:R-:W-:Y:S01]  /*23fb0*/  FFMA.FTZ R157, R204, R157, c[0x0][0x228] ;  /* 0x00008a00cc9d7623 */ /* 0x000fe2000001009d */
[----:B------:R-:W-:-:S03]  /*23fc0*/  @!P5 MOV R204, 0x4 ;  /* 0x0000000400ccd802 */ /* 0x000fc60000000f00 */
[----:B------:R-:W-:Y:S02]  /*23fd0*/  FADD.FTZ R157, R157, R158 ;  /* 0x0000009e9d9d7221 */ /* 0x000fe40000010000 */
[----:B------:R-:W-:Y:S02]  /*23fe0*/  @!P5 IMAD.MOV.U32 R158, RZ, RZ, 0x4 ;  /* 0x00000004ff9ed424 */ /* 0x000fe400078e00ff */
[----:B0-----:R-:W0:Y:S01]  /*23ff0*/  MUFU.RSQ R203, R157 ;  /* 0x0000009d00cb7308 */ /* 0x001e220000001400 */
[----:B------:R-:W-:-:S04]  /*24000*/  @!P5 IMAD.WIDE R204, R181, R204, c[0x0][0x1a8] ;  /* 0x00006a00b5ccd625 */ /* 0x000fc800078e02cc */
        /* <DEDUP_REMOVED lines=20> */
[----:B-----5:R-:W-:Y:S02]  /*24150*/  FFMA.FTZ R156, R12, R157, R4 ;  /* 0x0000009d0c9c7223 */ /* 0x020fe40000010004 */
[----:B------:R-:W-:Y:S02]  /*24160*/  FFMA.FTZ R157, R13, R158, R5 ;  /* 0x0000009e0d9d7223 */ /* 0x000fe40000010005 */
[----:B------:R-:W-:Y:S02]  /*24170*/  FFMA.FTZ R158, R16, R205, R8 ;  /* 0x000000cd109e7223 */ /* 0x000fe40000010008 */
        /* <DEDUP_REMOVED lines=13> */
.L_x_18758:
[----:B------:R-:W-:Y:S05]  /*24250*/  BSYNC B0 ;  /* 0x0000000000007941 */ /* 0x000fea0003800000 */
.L_x_18757:
        /* <DEDUP_REMOVED lines=35> */
.L_x_18760:
[----:B------:R-:W-:Y:S05]  /*24490*/  BSYNC B0 ;  /* 0x0000000000007941 */ /* 0x000fea0003800000 */
.L_x_18759:
        /* <DEDUP_REMOVED lines=35> */
.L_x_18762:
[----:B------:R-:W-:Y:S05]  /*246d0*/  BSYNC B0 ;  /* 0x0000000000007941 */ /* 0x000fea0003800000 */
.L_x_18761:
        /* <DEDUP_REMOVED lines=35> */
.L_x_18764:
[----:B------:R-:W-:Y:S05]  /*24910*/  BSYNC B0 ;  /* 0x0000000000007941 */ /* 0x000fea0003800000 */
.L_x_18763:
        /* <DEDUP_REMOVED lines=35> */
.L_x_18766:
[----:B------:R-:W-:Y:S05]  /*24b50*/  BSYNC B0 ;  /* 0x0000000000007941 */ /* 0x000fea0003800000 */
.L_x_18765:
        /* <DEDUP_REMOVED lines=34> */
.L_x_18768:
[----:B------:R-:W-:Y:S05]  /*24d80*/  BSYNC B0 ;  /* 0x0000000000007941 */ /* 0x000fea0003800000 */
.L_x_18767:
[----:B01----:R-:W-:-:S04]  /*24d90*/  IMAD.MOV.U32 R156, RZ, RZ, 0x4 ;  /* 0x00000004ff9c7424 */ /* 0x003fc800078e00ff */
[----:B------:R-:W-:-:S05]  /*24da0*/  IMAD R181, R156, c[0x0][0x160], R181 ;  /* 0x000058009cb57a24 */ /* 0x000fca00078e02b5 */
[----:B------:R-:W-:-:S13]  /*24db0*/  ISETP.GE.AND P0, PT, R181, c[0x0][0x164], PT ;  /* 0x00005900b5007a0c */ /* 0x000fda0003f06270 */
[----:B-----5:R-:W-:Y:S01]  /*24dc0*/  @P0 CALL.REL.NOINC `(.L_x_18769) ;  /* 0x0000001000000944 */ /* 0x020fe20003c00000 */
[----:B------:R-:W-:Y:S05]  /*24dd0*/  BRA `(.L_x_18770) ;  /* 0xfffdbfd000007947 */ /* 0x000fea000383ffff */
.L_x_18769:
[----:B------:R-:W-:Y:S05]  /*24de0*/  EXIT ;  /* 0x000000000000794d */ /* 0x000fea0003800000 */
.L_x_18755:
[----:B------:R-:W-:Y:S01]  /*24df0*/  IMAD.MOV.U32 R204, RZ, RZ, 0x1 ;  /* 0x00000001ffcc7424 */ /* 0x000fe200078e00ff */
[----:B------:R-:W-:Y:S01]  /*24e00*/  MOV R158, 0x24e40 ;  /* 0x00024e40009e7802 */ /* 0x000fe20000000f00 */
[----:B------:R-:W-:Y:S02]  /*24e10*/  IMAD.MOV.U32 R202, RZ, RZ, 0x1f ;  /* 0x0000001fffca7424 */ /* 0x000fe400078e00ff */
[----:B------:R-:W-:Y:S02]  /*24e20*/  IMAD.MOV.U32 R205, RZ, RZ, -0x1 ;  /* 0xffffffffffcd7424 */ /* 0x000fe400078e00ff */
[----:B-----5:R-:W-:Y:S05]  /*24e30*/  CALL.REL.NOINC `($__internal_38_$__cuda_sm70_shflsync_bfly_p) ;  /* 0x000009c000007944 */ /* 0x020fea0003c00000 */
[----:B-1----:R-:W-:Y:S01]  /*24e40*/  IMAD.MOV.U32 R156, RZ, RZ, R204 ;  /* 0x000000ffff9c7224 */ /* 0x002fe200078e00cc */
[----:B0-----:R-:W-:Y:S05]  /*24e50*/  BRA `(.L_x_18771) ;  /* 0xffffe97000007947 */ /* 0x001fea000383ffff */
.L_x_18756:
[----:B------:R-:W-:Y:S01]  /*24e60*/  IMAD.MOV.U32 R204, RZ, RZ, 0x2 ;  /* 0x00000002ffcc7424 */ /* 0x000fe200078e00ff */
[----:B------:R-:W-:Y:S01]  /*24e70*/  MOV R205, 0xffffffff ;  /* 0xffffffff00cd7802 */ /* 0x000fe20000000f00 */
[----:B------:R-:W-:Y:S01]  /*24e80*/  IMAD.MOV.U32 R202, RZ, RZ, 0x1f ;  /* 0x0000001fffca7424 */ /* 0x000fe200078e00ff */
[----:B------:R-:W-:Y:S02]  /*24e90*/  MOV R158, 0x24eb0 ;  /* 0x00024eb0009e7802 */ /* 0x000fe40000000f00 */
[----:B-----5:R-:W-:Y:S05]  /*24ea0*/  CALL.REL.NOINC `($__internal_38_$__cuda_sm70_shflsync_bfly_p) ;  /* 0x0000095000007944 */ /* 0x020fea0003c00000 */
[----:B01----:R-:W-:Y:S01]  /*24eb0*/  FADD.FTZ R157, R157, R204 ;  /* 0x000000cc9d9d7221 */ /* 0x003fe20000010000 */
[----:B------:R-:W-:Y:S01]  /*24ec0*/  MOV R158, 0x24f10 ;  /* 0x00024f10009e7802 */ /* 0x000fe20000000f00 */
[----:B------:R-:W-:-:S02]  /*24ed0*/  IMAD.MOV.U32 R204, RZ, RZ, 0x4 ;  /* 0x00000004ffcc7424 */ /* 0x000fc400078e00ff */
[----:B------:R-:W-:Y:S02]  /*24ee0*/  IMAD.MOV.U32 R202, RZ, RZ, 0x1f ;  /* 0x0000001fffca7424 */ /* 0x000fe400078e00ff */
[----:B------:R-:W-:Y:S02]  /*24ef0*/  IMAD.MOV.U32 R205, RZ, RZ, -0x1 ;  /* 0xffffffffffcd7424 */ /* 0x000fe400078e00ff */
[----:B------:R-:W-:Y:S05]  /*24f00*/  CALL.REL.NOINC `($__internal_38_$__cuda_sm70_shflsync_bfly_p) ;  /* 0x000008f000007944 */ /* 0x000fea0003c00000 */
[----:B01----:R-:W-:Y:S01]  /*24f10*/  FADD.FTZ R157, R157, R204 ;  /* 0x000000cc9d9d7221 */ /* 0x003fe20000010000 */
[----:B------:R-:W-:Y:S01]  /*24f20*/  MOV R158, 0x24f70 ;  /* 0x00024f70009e7802 */ /* 0x000fe20000000f00 */
[----:B------:R-:W-:Y:S02]  /*24f30*/  IMAD.MOV.U32 R204, RZ, RZ, 0x8 ;  /* 0x00000008ffcc7424 */ /* 0x000fe400078e00ff */
[----:B------:R-:W-:Y:S02]  /*24f40*/  IMAD.MOV.U32 R202, RZ, RZ, 0x1f ;  /* 0x0000001fffca7424 */ /* 0x000fe400078e00ff */
[----:B------:R-:W-:Y:S02]  /*24f50*/  IMAD.MOV.U32 R205, RZ, RZ, -0x1 ;  /* 0xffffffffffcd7424 */ /* 0x000fe400078e00ff */
[----:B------:R-:W-:Y:S05]  /*24f60*/  CALL.REL.NOINC `($__internal_38_$__cuda_sm70_shflsync_bfly_p) ;  /* 0x0000089000007944 */ /* 0x000fea0003c00000 */
[----:B01----:R-:W-:Y:S01]  /*24f70*/  FADD.FTZ R157, R157, R204 ;  /* 0x000000cc9d9d7221 */ /* 0x003fe20000010000 */
[----:B------:R-:W-:Y:S01]  /*24f80*/  MOV R158, 0x24fd0 ;  /* 0x00024fd0009e7802 */ /* 0x000fe20000000f00 */
[----:B------:R-:W-:-:S02]  /*24f90*/  IMAD.MOV.U32 R204, RZ, RZ, 0x10 ;  /* 0x00000010ffcc7424 */ /* 0x000fc400078e00ff */
[----:B------:R-:W-:Y:S02]  /*24fa0*/  IMAD.MOV.U32 R202, RZ, RZ, 0x1f ;  /* 0x0000001fffca7424 */ /* 0x000fe400078e00ff */
[----:B------:R-:W-:Y:S02]  /*24fb0*/  IMAD.MOV.U32 R205, RZ, RZ, -0x1 ;  /* 0xffffffffffcd7424 */ /* 0x000fe400078e00ff */
[----:B------:R-:W-:Y:S05]  /*24fc0*/  CALL.REL.NOINC `($__internal_38_$__cuda_sm70_shflsync_bfly_p) ;  /* 0x0000083000007944 */ /* 0x000fea0003c00000 */
        /* <DEDUP_REMOVED lines=23> */
[----:B------:R-:W-:Y:S01]  /*25140*/  FADD.FTZ R203, R114, -R156 ;  /* 0x8000009c72cb7221 */ /* 0x000fe20000010000 */
[----:B------:R-:W-:Y:S01]  /*25150*/  FSEL R157, R157, RZ, P6 ;  /* 0x000000ff9d9d7208 */ /* 0x000fe20003000000 */
[----:B------:R-:W-:-:S04]  /*25160*/  IMAD.MOV.U32 R202, RZ, RZ, 0x1f ;  /* 0x0000001fffca7424 */ /* 0x000fc800078e00ff */
        /* <DEDUP_REMOVED lines=78> */
[----:B------:R-:W-:Y:S05]  /*25650*/  CALL.REL.NOINC `($__internal_38_$__cuda_sm70_shflsync_bfly_p) ;  /* 0x000001a000007944 */ /* 0x000fea0003c00000 */
[----:B0-----:R-:W-:Y:S01]  /*25660*/  HFMA2.MMA R202, -RZ, RZ, 0, 1.847743988037109375e-06 ;  /* 0x0000001fffca7435 */ /* 0x001fe200000001ff */
[----:B-1----:R-:W-:Y:S01]  /*25670*/  FADD.FTZ R157, R157, R204 ;  /* 0x000000cc9d9d7221 */ /* 0x002fe20000010000 */
[----:B------:R-:W-:Y:S01]  /*25680*/  MOV R158, 0x256c0 ;  /* 0x000256c0009e7802 */ /* 0x000fe20000000f00 */
[----:B------:R-:W-:Y:S02]  /*25690*/  IMAD.MOV.U32 R204, RZ, RZ, 0x2 ;  /* 0x00000002ffcc7424 */ /* 0x000fe400078e00ff */
[----:B------:R-:W-:Y:S02]  /*256a0*/  IMAD.MOV.U32 R205, RZ, RZ, -0x1 ;  /* 0xffffffffffcd7424 */ /* 0x000fe400078e00ff */
[----:B------:R-:W-:Y:S05]  /*256b0*/  CALL.REL.NOINC `($__internal_38_$__cuda_sm70_shflsync_bfly_p) ;  /* 0x0000014000007944 */ /* 0x000fea0003c00000 */
[----:B01----:R-:W-:Y:S01]  /*256c0*/  FADD.FTZ R157, R157, R204 ;  /* 0x000000cc9d9d7221 */ /* 0x003fe20000010000 */
[----:B------:R-:W-:Y:S01]  /*256d0*/  MOV R158, 0x25720 ;  /* 0x00025720009e7802 */ /* 0x000fe20000000f00 */
[----:B------:R-:W-:Y:S02]  /*256e0*/  IMAD.MOV.U32 R204, RZ, RZ, 0x4 ;  /* 0x00000004ffcc7424 */ /* 0x000fe400078e00ff */
[----:B------:R-:W-:-:S02]  /*256f0*/  IMAD.MOV.U32 R202, RZ, RZ, 0x1f ;  /* 0x0000001fffca7424 */ /* 0x000fc400078e00ff */
        /* <DEDUP_REMOVED lines=8> */
[----:B-1----:R-:W-:Y:S01]  /*25780*/  FADD.FTZ R203, R157, R204 ;  /* 0x000000cc9dcb7221 */ /* 0x002fe20000010000 */
[----:B------:R-:W-:Y:S01]  /*25790*/  MOV R158, 0x257f0 ;  /* 0x000257f0009e7802 */ /* 0x000fe20000000f00 */
[----:B------:R-:W-:Y:S02]  /*257a0*/  IMAD.MOV.U32 R204, RZ, RZ, 0x10 ;  /* 0x00000010ffcc7424 */ /* 0x000fe400078e00ff */
[----:B0-----:R-:W-:-:S02]  /*257b0*/  IMAD.MOV.U32 R202, RZ, RZ, 0x1f ;  /* 0x0000001fffca7424 */ /* 0x001fc400078e00ff */
[----:B------:R-:W-:Y:S02]  /*257c0*/  IMAD.MOV.U32 R205, RZ, RZ, -0x1 ;  /* 0xffffffffffcd7424 */ /* 0x000fe400078e00ff */
[----:B------:R-:W-:Y:S02]  /*257d0*/  IMAD.MOV.U32 R157, RZ, RZ, R203 ;  /* 0x000000ffff9d7224 */ /* 0x000fe400078e00cb */
[----:B------:R-:W-:Y:S05]  /*257e0*/  CALL.REL.NOINC `($__internal_38_$__cuda_sm70_shflsync_bfly_p) ;  /* 0x0000001000007944 */ /* 0x000fea0003c00000 */
[----:B01----:R-:W-:Y:S05]  /*257f0*/  BRA `(.L_x_18772) ;  /* 0xffffe73000007947 */ /* 0x003fea000383ffff */
        .weak           $__internal_38_$__cuda_sm70_shflsync_bfly_p
        .type           $__internal_38_$__cuda_sm70_shflsync_bfly_p,@function
        .size           $__internal_38_$__cuda_sm70_shflsync_bfly_p,(.L_x_39482 - $__internal_38_$__cuda_sm70_shflsync_bfly_p)
$__internal_38_$__cuda_sm70_shflsync_bfly_p:
[----:B------:R-:W-:Y:S01]  /*25800*/  IMAD.MOV.U32 R159, RZ, RZ, 0x0 ;  /* 0x00000000ff9f7424 */ /* 0x000fe200078e00ff */
[----:B------:R-:W-:Y:S04]  /*25810*/  WARPSYNC R205 ;  /* 0x000000cd00007348 */ /* 0x000fe80003800000 */
[----:B------:R0:W1:Y:S01]  /*25820*/  SHFL.BFLY PT, R204, R157, R204, R202 ;  /* 0x0c0000cc9dcc7389 */ /* 0x00006200000e00ca */
[----:B------:R-:W-:Y:S05]  /*25830*/  RET.REL.NODEC R158 `(_ZN10layer_norm31ln_parallel_residual_fwd_kernelINS_13Kernel_traitsIf13__nv_bfloat16fS2_fjLj1536ELj1ELj4ELj1ELj16ENS_18Kernel_traits_baseILj1536EfS2_fS2_fjLj128EEEEELb1ELb1ELb0EEEvNS_9FwdParamsE) ;  /* 0xfffda7c09e007950 */ /* 0x000fea0003c3ffff */
.L_x_18773:
        /* <DEDUP_REMOVED lines=12> */
.L_x_39482:


//--------------------- .text._ZN10layer_norm31ln_parallel_residual_fwd_kernelINS_13Kernel_traitsIf13__nv_bfloat16fS2_fjLj1536ELj1ELj4ELj1ELj16ENS_18Kernel_traits_baseILj1536EfS2_fS2_fjLj128EEEEELb1ELb1ELb1EEEvNS_9FwdParamsE --------------------------
	.section	.text._ZN10layer_norm31ln_parallel_residual_fwd_kernelINS_13Kernel_traitsIf13__nv_bfloat16fS2_fjLj1536ELj1ELj4ELj1ELj16ENS_18Kernel_traits_baseILj1536EfS2_fS2_fjLj128EEEEELb1ELb1ELb1EEEvNS_9FwdParamsE,"ax",@progbits
	.sectioninfo	@"SHI_REGISTERS=239"
	.align	128
        .global         _ZN10layer_norm31ln_parallel_residual_fwd_kernelINS_13Kernel_traitsIf13__nv_bfloat16fS2_fjLj1536ELj1ELj4ELj1ELj16ENS_18Kernel_traits_baseILj1536EfS2_fS2_fjLj128EEEEELb1ELb1ELb1EEEvNS_9FwdParamsE
        .type           _ZN10layer_norm31ln_parallel_residual_fwd_kernelINS_13Kernel_traitsIf13__nv_bfloat16fS2_fjLj1536ELj1ELj4ELj1ELj16ENS_18Kernel_traits_baseILj1536EfS2_fS2_fjLj128EEEEELb1ELb1ELb1EEEvNS_9FwdParamsE,@function
        .size           _ZN10layer_norm31ln_parallel_residual_fwd_kernelINS_13Kernel_traitsIf13__nv_bfloat16fS2_fjLj1536ELj1ELj4ELj1ELj16ENS_18Kernel_traits_baseILj1536EfS2_fS2_fjLj128EEEEELb1ELb1ELb1EEEvNS_9FwdParamsE,(.L_x_39483 - _ZN10layer_norm31ln_parallel_residual_fwd_kernelINS_13Kernel_traitsIf13__nv_bfloat16fS2_fjLj1536ELj1ELj4ELj1ELj16ENS_18Kernel_traits_baseILj1536EfS2_fS2_fjLj128EEEEELb1ELb1ELb1EEEvNS_9FwdParamsE)
        .other          _ZN10layer_norm31ln_parallel_residual_fwd_kernelINS_13Kernel_traitsIf13__nv_bfloat16fS2_fjLj1536ELj1ELj4ELj1ELj16ENS_18Kernel_traits_baseILj1536EfS2_fS2_fjLj128EEEEELb1ELb1ELb1EEEvNS_9FwdParamsE,@"STO_CUDA_ENTRY STV_DEFAULT"
_ZN10layer_norm31ln_parallel_residual_fwd_kernelINS_13Kernel_traitsIf13__nv_bfloat16fS2_fjLj1536ELj1ELj4ELj1ELj16ENS_18Kernel_traits_baseILj1536EfS2_fS2_fjLj128EEEEELb1ELb1ELb1EEEvNS_9FwdParamsE:
.text._ZN10layer_norm31ln_parallel_residual_fwd_kernelINS_13Kernel_traitsIf13__nv_bfloat16fS2_fjLj1536ELj1ELj4ELj1ELj16ENS_18Kernel_traits_baseILj1536EfS2_fS2_fjLj128EEEEELb1ELb1ELb1EEEvNS_9FwdParamsE:
[----:B------:R-:W-:Y:S02]  /*0000*/  IMAD.MOV.U32 R1, RZ, RZ, c[0x0][0x28] ;  /* 0x00000a00ff017624 */ /* 0x000fe400078e00ff */
[----:B------:R-:W0:Y:S01]  /*0010*/  S2R R15, SR_TID.X ;  /* 0x00000000000f7919 */ /* 0x000e220000002100 */
[----:B------:R-:W-:Y:S01]  /*0020*/  ISETP.NE.U32.AND P0, PT, RZ, c[0x0][0x218], PT ;  /* 0x00008600ff007a0c */ /* 0x000fe20003f05070 */
[----:B------:R-:W-:Y:S01]  /*0030*/  ULDC.U8 UR4, c[0x0][0x244] ;  /* 0x0000910000047ab9 */ /* 0x000fe20000000000 */
[----:B------:R-:W-:Y:S01]  /*0040*/  IMAD.MOV.U32 R211, RZ, RZ, c[0x0][0x238] ;  /* 0x00008e00ffd37624 */ /* 0x000fe200078e00ff */
[----:B------:R-:W-:Y:S01]  /*0050*/  ISETP.NE.AND P1, PT, RZ, UR4, PT ;  /* 0x00000004ff007c0c */ /* 0x000fe2000bf25270 */
[----:B------:R-:W-:Y:S01]  /*0060*/  IMAD.MOV.U32 R188, RZ, RZ, c[0x0][0x230] ;  /* 0x00008c00ffbc7624 */ /* 0x000fe200078e00ff */
[----:B------:R-:W-:Y:S01]  /*0070*/  ISETP.NE.AND.EX P0, PT, RZ, c[0x0][0x21c], PT, P0 ;  /* 0x00008700ff007a0c */ /* 0x000fe20003f05300 */
[----:B------:R-:W-:Y:S01]  /*0080*/  IMAD.MOV.U32 R189, RZ, RZ, c[0x0][0x234] ;  /* 0x00008d00ffbd7624 */ /* 0x000fe200078e00ff */
        /* <DEDUP_REMOVED lines=16> */
[----:B0-----:R-:W-:Y:S01]  /*0190*/  SHF.L.U32 R0, R15, 0x5, RZ ;  /* 0x000000050f007819 */ /* 0x001fe200000006ff */
[----:B------:R-:W-:Y:S01]  /*01a0*/  CS2R R140, SRZ ;  /* 0x00000000008c7805 */ /* 0x000fe2000001ff00 */
[----:B------:R-:W-:Y:S01]  /*01b0*/  CS2R R142, SRZ ;  /* 0x00000000008e7805 */ /* 0x000fe2000001ff00 */
[----:B------:R-:W-:Y:S01]  /*01c0*/  CS2R R136, SRZ ;  /* 0x0000000000887805 */ /* 0x000fe2000001ff00 */
[----:B------:R-:W-:Y:S01]  /*01d0*/  LOP3.LUT R0, R0, 0x3e0, RZ, 0xc0, !PT ;  /* 0x000003e000007812 */ /* 0x000fe200078ec0ff */
[----:B------:R-:W-:Y:S01]  /*01e0*/  CS2R R138, SRZ ;  /* 0x00000000008a7805 */ /* 0x000fe2000001ff00 */
[----:B------:R-:W-:Y:S01]  /*01f0*/  CS2R R132, SRZ ;  /* 0x0000000000847805 */ /* 0x000fe2000001ff00 */
[----:B------:R-:W-:Y:S01]  /*0200*/  CS2R R134, SRZ ;  /* 0x0000000000867805 */ /* 0x000fe2000001ff00 */
[----:B------:R-:W-:Y:S01]  /*0210*/  IADD3 R4, P2, R0, c[0x0][0x218], RZ ;  /* 0x0000860000047a10 */ /* 0x000fe20007f5e0ff */
[----:B------:R-:W-:Y:S01]  /*0220*/  CS2R R128, SRZ ;  /* 0x0000000000807805 */ /* 0x000fe2000001ff00 */
[----:B------:R-:W-:Y:S01]  /*0230*/  CS2R R130, SRZ ;  /* 0x0000000000827805 */ /* 0x000fe2000001ff00 */
[----:B------:R-:W-:Y:S01]  /*0240*/  ULDC.64 UR4, c[0x0][0x118] ;  /* 0x0000460000047ab9 */ /* 0x000fe20000000a00 */
[----:B------:R-:W0:Y:S01]  /*0250*/  S2R R6, SR_CTAID.X ;  /* 0x0000000000067919 */ /* 0x000e220000002500 */
[----:B------:R-:W-:Y:S01]  /*0260*/  IMAD.X R5, RZ, RZ, c[0x0][0x21c], P2 ;  /* 0x00008700ff057624 */ /* 0x000fe200010e06ff */
[----:B------:R-:W-:Y:S01]  /*0270*/  SHF.R.U32.HI R194, RZ, 0x5, R15 ;  /* 0x00000005ffc27819 */ /* 0x000fe2000001160f */
[----:B------:R-:W-:Y:S01]  /*0280*/  IMAD.MOV.U32 R8, RZ, RZ, c[0x0][0x23c] ;  /* 0x00008f00ff087624 */ /* 0x000fe200078e00ff */
[----:B------:R-:W5:Y:S01]  /*0290*/  @P1 LDG.E.64 R188, [R188.64] ;  /* 0x00000004bcbc1981 */ /* 0x000f62000c1e1b00 */
[----:B------:R-:W-:-:S02]  /*02a0*/  @P1 IMAD.MOV.U32 R2, RZ, RZ, R211 ;  /* 0x000000ffff021224 */ /* 0x000fc400078e00d3 */
[----:B------:R-:W-:Y:S01]  /*02b0*/  @P1 IMAD.MOV.U32 R3, RZ, RZ, R8 ;  /* 0x000000ffff031224 */ /* 0x000fe200078e0008 */
        /* <DEDUP_REMOVED lines=12> */
[----:B0-----:R-:W-:-:S03]  /*0380*/  IMAD R194, R6, 0x4, R194 ;  /* 0x0000000406c27824 */ /* 0x001fc600078e02c2 */
[----:B------:R0:W5:Y:S02]  /*0390*/  @P1 LDG.E.64 R10, [R2.64] ;  /* 0x00000004020a1981 */ /* 0x000164000c1e1b00 */
[----:B------:R-:W-:Y:S02]  /*03a0*/  ISETP.GE.AND P2, PT, R194, c[0x0][0x164], PT ;  /* 0x00005900c2007a0c */ /* 0x000fe40003f46270 */
[----:B0-----:R-:W-:-:S05]  /*03b0*/  IADD3 R2, P3, R0, c[0x0][0x1b0], RZ ;  /* 0x00006c0000027a10 */ /* 0x001fca0007f7e0ff */
[----:B------:R-:W-:-:S06]  /*03c0*/  IMAD.X R3, RZ, RZ, c[0x0][0x1b4], P3 ;  /* 0x00006d00ff037624 */ /* 0x000fcc00018e06ff */
[----:B------:R-:W-:Y:S05]  /*03d0*/  @P2 EXIT ;  /* 0x000000000000294d */ /* 0x000fea0003800000 */
[----:B-1---5:R-:W-:Y:S01]  /*03e0*/  @P1 IADD3 R211, P0, R10, c[0x0][0x240], RZ ;  /* 0x000090000ad31a10 */ /* 0x022fe20007f1e0ff */
        /* <DEDUP_REMOVED lines=12> */
[----:B------:R0:W5:Y:S01]  /*04b0*/  LDG.E.128 R108, [R2.64+0x800] ;  /* 0x00080004026c7981 */ /* 0x000162000c1e1d00 */
[----:B------:R-:W-:-:S03]  /*04c0*/  IADD3 R193, R189, -0x4498517b, RZ ;  /* 0xbb67ae85bdc17810 */ /* 0x000fc60007ffe0ff */
[----:B------:R0:W5:Y:S01]  /*04d0*/  LDG.E.128 R104, [R2.64+0x810] ;  /* 0x0008100402687981 */ /* 0x000162000c1e1d00 */
[----:B------:R-:W-:-:S03]  /*04e0*/  IMAD.WIDE.U32 R8, R8, -0x326172a9, RZ ;  /* 0xcd9e8d5708087825 */ /* 0x000fc600078e00ff */
[----:B------:R0:W5:Y:S01]  /*04f0*/  LDG.E.128 R100, [R2.64+0xc00] ;  /* 0x000c000402647981 */ /* 0x000162000c1e1d00 */
[----:B------:R-:W-:-:S03]  /*0500*/  IADD3 R192, R188, -0x61c88647, RZ ;  /* 0x9e3779b9bcc07810 */ /* 0x000fc60007ffe0ff */
[----:B------:R0:W5:Y:S04]  /*0510*/  LDG.E.128 R96, [R2.64+0xc10] ;  /* 0x000c100402607981 */ /* 0x000168000c1e1d00 */
[----:B------:R0:W5:Y:S04]  /*0520*/  LDG.E.128 R92, [R2.64+0x1000] ;  /* 0x00100004025c7981 */ /* 0x000168000c1e1d00 */
[----:B------:R0:W5:Y:S04]  /*0530*/  LDG.E.128 R88, [R2.64+0x1010] ;  /* 0x0010100402587981 */ /* 0x000168000c1e1d00 */
[----:B------:R0:W5:Y:S04]  /*0540*/  LDG.E.128 R84, [R2.64+0x1400] ;  /* 0x0014000402547981 */ /* 0x000168000c1e1d00 */
[----:B------:R0:W5:Y:S01]  /*0550*/  LDG.E.128 R80, [R2.64+0x1410] ;  /* 0x0014100402507981 */ /* 0x000162000c1e1d00 */
[----:B------:R-:W-:Y:S01]  /*0560*/  IADD3 R191, R188, 0x3c6ef372, RZ ;  /* 0x3c6ef372bcbf7810 */ /* 0x000fe20007ffe0ff */
[----:B------:R-:W-:Y:S01]  /*0570*/  IMAD.MOV.U32 R11, RZ, RZ, RZ ;  /* 0x000000ffff0b7224 */ /* 0x000fe200078e00ff */
[C---:B------:R-:W-:Y:S01]  /*0580*/  IADD3 R190, R189.reuse, 0x76cf5d0a, RZ ;  /* 0x76cf5d0abdbe7810 */ /* 0x040fe20007ffe0ff */
[----:B------:R-:W-:Y:S01]  /*0590*/  ULDC.U8 UR6, c[0x0][0x1f0] ;  /* 0x00007c0000067ab9 */ /* 0x000fe20000000000 */
[----:B------:R-:W-:-:S02]  /*05a0*/  IADD3 R187, R189, 0x32370b8f, RZ ;  /* 0x32370b8fbdbb7810 */ /* 0x000fc40007ffe0ff */
[C---:B------:R-:W-:Y:S02]  /*05b0*/  IADD3 R186, R188.reuse, -0x255992d5, RZ ;  /* 0xdaa66d2bbcba7810 */ /* 0x040fe40007ffe0ff */
[----:B------:R-:W-:Y:S01]  /*05c0*/  IADD3 R185, R188, 0x78dde6e4, RZ ;  /* 0x78dde6e4bcb97810 */ /* 0x000fe20007ffe0ff */
[----:B0-----:R-:W-:Y:S01]  /*05d0*/  IMAD.WIDE.U32 R2, R0, -0x2daee0ad, RZ ;  /* 0xd2511f5300027825 */ /* 0x001fe200078e00ff */
[C---:B------:R-:W-:Y:S02]  /*05e0*/  IADD3 R184, R189.reuse, -0x126145ec, RZ ;  /* 0xed9eba14bdb87810 */ /* 0x040fe40007ffe0ff */
[----:B------:R-:W-:Y:S02]  /*05f0*/  IADD3 R183, R189, -0x56f99767, RZ ;  /* 0xa9066899bdb77810 */ /* 0x000fe40007ffe0ff */
[----:B------:R-:W-:Y:S02]  /*0600*/  LOP3.LUT R7, R3, R4, R193, 0x96, !PT ;  /* 0x0000000403077212 */ /* 0x000fe400078e96c1 */
[----:B------:R-:W-:-:S02]  /*0610*/  LOP3.LUT R4, R9, R192, R6, 0x96, !PT ;  /* 0x000000c009047212 */ /* 0x000fc400078e9606 */
[C---:B------:R-:W-:Y:S01]  /*0620*/  IADD3 R182, R188.reuse, 0x1715609d, RZ ;  /* 0x1715609dbcb67810 */ /* 0x040fe20007ffe0ff */
[----:B------:R-:W-:Y:S01]  /*0630*/  IMAD.WIDE.U32 R6, R7, -0x326172a9, RZ ;  /* 0xcd9e8d5707067825 */ /* 0x000fe200078e00ff */
[----:B------:R-:W-:Y:S02]  /*0640*/  IADD3 R181, R188, -0x4ab325aa, RZ ;  /* 0xb54cda56bcb57810 */ /* 0x000fe40007ffe0ff */
[----:B------:R-:W-:Y:S01]  /*0650*/  IADD3 R180, R189, 0x646e171e, RZ ;  /* 0x646e171ebdb47810 */ /* 0x000fe20007ffe0ff */
[----:B------:R-:W-:Y:S01]  /*0660*/  IMAD.WIDE.U32 R4, R4, -0x2daee0ad, RZ ;  /* 0xd2511f5304047825 */ /* 0x000fe200078e00ff */
[----:B------:R-:W-:Y:S02]  /*0670*/  LOP3.LUT R3, R7, R8, R191, 0x96, !PT ;  /* 0x0000000807037212 */ /* 0x000fe400078e96bf */
[----:B------:R-:W-:Y:S02]  /*0680*/  IADD3 R23, R189, 0x1fd5c5a3, RZ ;  /* 0x1fd5c5a3bd177810 */ /* 0x000fe40007ffe0ff */
[----:B------:R-:W-:Y:S01]  /*0690*/  LOP3.LUT R8, R5, R2, R190, 0x96, !PT ;  /* 0x0000000205087212 */ /* 0x000fe200078e96be */
[----:B------:R-:W-:Y:S01]  /*06a0*/  IMAD.WIDE.U32 R2, R3, -0x2daee0ad, RZ ;  /* 0xd2511f5303027825 */ /* 0x000fe200078e00ff */
[----:B------:R-:W-:-:S02]  /*06b0*/  IADD3 R22, R188, 0x5384540f, RZ ;  /* 0x5384540fbc167810 */ /* 0x000fc40007ffe0ff */
[----:B------:R-:W-:Y:S01]  /*06c0*/  IADD3 R21, R188, -0xe443238, RZ ;  /* 0xf1bbcdc8bc157810 */ /* 0x000fe20007ffe0ff */
[----:B------:R-:W-:Y:S01]  /*06d0*/  IMAD.WIDE.U32 R8, R8, -0x326172a9, RZ ;  /* 0xcd9e8d5708087825 */ /* 0x000fe200078e00ff */
[----:B------:R-:W-:Y:S02]  /*06e0*/  LOP3.LUT R7, R3, R4, R187, 0x96, !PT ;  /* 0x0000000403077212 */ /* 0x000fe400078e96bb */
[----:B------:R-:W-:Y:S02]  /*06f0*/  IADD3 R20, R189, -0x24c28bd8, RZ ;  /* 0xdb3d7428bd147810 */ /* 0x000fe40007ffe0ff */
[----:B------:R-:W-:Y:S01]  /*0700*/  LOP3.LUT R4, R9, R6, R186, 0x96, !PT ;  /* 0x0000000609047212 */ /* 0x000fe200078e96ba */
[----:B------:R-:W-:Y:S01]  /*0710*/  IMAD.WIDE.U32 R6, R7, -0x326172a9, RZ ;  /* 0xcd9e8d5707067825 */ /* 0x000fe200078e00ff */
[----:B------:R-:W-:Y:S02]  /*0720*/  IADD3 R19, R189, -0x695add53, RZ ;  /* 0x96a522adbd137810 */ /* 0x000fe40007ffe0ff */
[----:B------:R-:W-:Y:S01]  /*0730*/  IADD3 R18, R188, -0x700cb87f, RZ ;  /* 0x8ff34781bc127810 */ /* 0x000fe20007ffe0ff */
[----:B------:R-:W-:Y:S01]  /*0740*/  IMAD.WIDE.U32 R4, R4, -0x2daee0ad, RZ ;  /* 0xd2511f5304047825 */ /* 0x000fe200078e00ff */
[----:B------:R-:W-:-:S02]  /*0750*/  LOP3.LUT R3, R7, R8, R185, 0x96, !PT ;  /* 0x0000000807037212 */ /* 0x000fc400078e96b9 */
[----:B------:R-:W-:Y:S02]  /*0760*/  LOP3.LUT R211, R211, 0x3, RZ, 0xc0, !PT ;  /* 0x00000003d3d37812 */ /* 0x000fe400078ec0ff */
        /* <DEDUP_REMOVED lines=13> */
[----:B------:R-:W-:-:S04]  /*0840*/  IMAD.HI.U32 R0, R4, -0x326172a9, RZ ;  /* 0xcd9e8d5704007827 */ /* 0x000fc800078e00ff */
[----:B------:R-:W-:Y:S01]  /*0850*/  IMAD.HI.U32 R3, R6, -0x2daee0ad, RZ ;  /* 0xd2511f5306037827 */ /* 0x000fe200078e00ff */
[----:B------:R-:W-:-:S03]  /*0860*/  LOP3.LUT R8, R0, R8, R21, 0x96, !PT ;  /* 0x0000000800087212 */ /* 0x000fc600078e9615 */
[----:B------:R-:W-:Y:S01]  /*0870*/  IMAD R0, R6, -0x2daee0ad, RZ ;  /* 0xd2511f5306007824 */ /* 0x000fe200078e02ff */
[----:B------:R-:W-:Y:S01]  /*0880*/  LOP3.LUT R2, R3, R2, R20, 0x96, !PT ;  /* 0x0000000203027212 */ /* 0x000fe200078e9614 */
[----:B------:R-:W-:Y:S02]  /*0890*/  IMAD R3, R4, -0x326172a9, RZ ;  /* 0xcd9e8d5704037824 */ /* 0x000fe400078e02ff */
[----:B------:R-:W-:-:S04]  /*08a0*/  IMAD.HI.U32 R17, R8, -0x2daee0ad, RZ ;  /* 0xd2511f5308117827 */ /* 0x000fc800078e00ff */
[----:B------:R-:W-:Y:S01]  /*08b0*/  IMAD.HI.U32 R16, R2, -0x326172a9, RZ ;  /* 0xcd9e8d5702107827 */ /* 0x000fe200078e00ff */
[----:B------:R-:W-:-:S03]  /*08c0*/  LOP3.LUT R17, R17, R0, R19, 0x96, !PT ;  /* 0x0000000011117212 */ /* 0x000fc600078e9613 */
[----:B------:R-:W-:Y:S01]  /*08d0*/  IMAD R12, R8, -0x2daee0ad, RZ ;  /* 0xd2511f53080c7824 */ /* 0x000fe200078e02ff */
[----:B------:R-:W-:Y:S01]  /*08e0*/  LOP3.LUT R16, R16, R3, R18, 0x96, !PT ;  /* 0x0000000310107212 */ /* 0x000fe200078e9612 */
[----:B------:R-:W-:Y:S02]  /*08f0*/  IMAD R10, R2, -0x326172a9, RZ ;  /* 0xcd9e8d57020a7824 */ /* 0x000fe400078e02ff */
.L_x_19551:
[----:B------:R-:W0:Y:S01]  /*0900*/  S2R R200, SR_TID.X ;  /* 0x0000000000c87919 */ /* 0x000e220000002100 */
[----:B------:R-:W-:Y:S01]  /*0910*/  ISETP.NE.U32.AND P0, PT, RZ, c[0x0][0x178], PT ;  /* 0x00005e00ff007a0c */ /* 0x000fe20003f05070 */
[----:B------:R-:W-:Y:S01]  /*0920*/  IMAD R24, R194, c[0x0][0x168], RZ ;  /* 0x00005a00c2187a24 */ /* 0x000fe200078e02ff */
[----:B------:R-:W-:Y:S01]  /*0930*/  ISETP.NE.U32.AND P1, PT, RZ, c[0x0][0x180], PT ;  /* 0x00006000ff007a0c */ /* 0x000fe20003f25070 */
[----:B------:R-:W-:Y:S01]  /*0940*/  IMAD.MOV.U32 R177, RZ, RZ, 0x10 ;  /* 0x00000010ffb17424 */ /* 0x000fe200078e00ff */
[----:B------:R-:W-:Y:S02]  /*0950*/  ISETP.NE.AND.EX P3, PT, RZ, c[0x0][0x17c], PT, P0 ;  /* 0x00005f00ff007a0c */ /* 0x000fe40003f65300 */
[----:B------:R-:W-:Y:S02]  /*0960*/  ISETP.NE.AND.EX P0, PT, RZ, c[0x0][0x184], PT, P1 ;  /* 0x00006100ff007a0c */ /* 0x000fe40003f05310 */
[----:B------:R-:W-:-:S02]  /*0970*/  SHF.R.S32.HI R25, RZ, 0x1f, R24 ;  /* 0x0000001fff197819 */ /* 0x000fc40000011418 */
        /* <DEDUP_REMOVED lines=16> */
[----:B------:R-:W-:-:S13]  /*0a80*/  ISETP.NE.AND P1, PT, R211, 0x1, PT ;  /* 0x00000001d300780c */ /* 0x000fda0003f25270 */
        /* <DEDUP_REMOVED lines=9> */
.L_x_18775:
[----:B0-----:R-:W-:Y:S02]  /*0b20*/  IMAD.MOV.U32 R36, RZ, RZ, R10 ;  /* 0x000000ffff247224 */ /* 0x001fe400078e000a */
.L_x_18776:
[----:B------:R-:W-:Y:S05]  /*0b30*/  BSYNC B0 ;  /* 0x0000000000007941 */ /* 0x000fea0003800000 */
.L_x_18774:
        /* <DEDUP_REMOVED lines=16> */
.L_x_18780:
[----:B------:R-:W-:Y:S05]  /*0c40*/  BSYNC B1 ;  /* 0x0000000000017941 */ /* 0x000fea0003800000 */
.L_x_18779:
        /* <DEDUP_REMOVED lines=40> */
[----:B------:R-:W-:Y:S02]  /*0ed0*/  HFMA2.MMA R32, -RZ, RZ, 0, 0 ;  /* 0x00000000ff207435 */ /* 0x000fe400000001ff */
[----:B------:R-:W-:Y:S01]  /*0ee0*/  IMAD.MOV.U32 R10, RZ, RZ, R34 ;  /* 0x000000ffff0a7224 */ /* 0x000fe200078e0022 */
[----:B------:R-:W-:Y:S01]  /*0ef0*/  LOP3.LUT R17, R29, R30, R19, 0x96, !PT ;  /* 0x0000001e1d117212 */ /* 0x000fe200078e9613 */
[----:B------:R-:W-:Y:S02]  /*0f00*/  IMAD.MOV.U32 R12, RZ, RZ, R28 ;  /* 0x000000ffff0c7224 */ /* 0x000fe400078e001c */
.L_x_18778:
[----:B------:R-:W-:Y:S05]  /*0f10*/  BSYNC B0 ;  /* 0x0000000000007941 */ /* 0x000fea0003800000 */
.L_x_18777:
[----:B------:R-:W0:Y:S01]  /*0f20*/  I2F.U32 R28, R36 ;  /* 0x00000024001c7306 */ /* 0x000e220000201000 */
[----:B------:R-:W-:Y:S01]  /*0f30*/  IMAD.MOV.U32 R201, RZ, RZ, 0x2f800000 ;  /* 0x2f800000ffc97424 */ /* 0x000fe200078e00ff */
[----:B------:R-:W-:Y:S02]  /*0f40*/  ISETP.NE.U32.AND P1, PT, RZ, c[0x0][0x178], PT ;  /* 0x00005e00ff007a0c */ /* 0x000fe40003f25070 */
[----:B------:R-:W-:-:S02]  /*0f50*/  LOP3.LUT R9, R9, 0xfffffff7, RZ, 0xc0, !PT ;  /* 0xfffffff709097812 */ /* 0x000fc400078ec0ff */
        /* <DEDUP_REMOVED lines=15> */
.L_x_18781:
        /* <DEDUP_REMOVED lines=12> */
.L_x_18784:
[----:B------:R-:W-:Y:S02]  /*1110*/  IMAD.MOV.U32 R36, RZ, RZ, R10 ;  /* 0x000000ffff247224 */ /* 0x000fe400078e000a */
.L_x_18785:
[----:B------:R-:W-:Y:S05]  /*1120*/  BSYNC B0 ;  /* 0x0000000000007941 */ /* 0x000fea0003800000 */
.L_x_18783:
        /* <DEDUP_REMOVED lines=16> */
.L_x_18789:
[----:B------:R-:W-:Y:S05]  /*1230*/  BSYNC B1 ;  /* 0x0000000000017941 */ /* 0x000fea0003800000 */
.L_x_18788:
        /* <DEDUP_REMOVED lines=44> */
.L_x_18787:
[----:B------:R-:W-:Y:S05]  /*1500*/  BSYNC B0 ;  /* 0x0000000000007941 */ /* 0x000fea0003800000 */
.L_x_18786:
        /* <DEDUP_REMOVED lines=9> */
.L_x_18782:
        /* <DEDUP_REMOVED lines=12> */
.L_x_18791:
[----:B------:R-:W-:Y:S02]  /*1660*/  IMAD.MOV.U32 R36, RZ, RZ, R10 ;  /* 0x000000ffff247224 */ /* 0x000fe400078e000a */
.L_x_18792:
[----:B------:R-:W-:Y:S05]  /*1670*/  BSYNC B0 ;  /* 0x0000000000007941 */ /* 0x000fea0003800000 */
.L_x_18790:
        /* <DEDUP_REMOVED lines=16> */
.L_x_18796:
[----:B------:R-:W-:Y:S05]  /*1780*/  BSYNC B1 ;  /* 0x0000000000017941 */ /* 0x000fea0003800000 */
.L_x_18795:
        /* <DEDUP_REMOVED lines=44> */
.L_x_18794:
[----:B------:R-:W-:Y:S05]  /*1a50*/  BSYNC B0 ;  /* 0x0000000000007941 */ /* 0x000fea0003800000 */
.L_x_18793:
        /* <DEDUP_REMOVED lines=14> */
.L_x_18797:
        /* <DEDUP_REMOVED lines=12> */
.L_x_18800:
[----:B------:R-:W-:Y:S02]  /*1c00*/  IMAD.MOV.U32 R36, RZ, RZ, R10 ;  /* 0x000000ffff247224 */ /* 0x000fe400078e000a */
.L_x_18801:
[----:B------:R-:W-:Y:S05]  /*1c10*/  BSYNC B0 ;  /* 0x0000000000007941 */ /* 0x000fea0003800000 */
.L_x_18799:
        /* <DEDUP_REMOVED lines=16> */
.L_x_18805:
[----:B------:R-:W-:Y:S05]  /*1d20*/  BSYNC B1 ;  /* 0x0000000000017941 */ /* 0x000fea0003800000 */
.L_x_18804:
        /* <DEDUP_REMOVED lines=44> */
.L_x_18803:
[----:B------:R-:W-:Y:S05]  /*1ff0*/  BSYNC B0 ;  /* 0x0000000000007941 */ /* 0x000fea0003800000 */
.L_x_18802:
        /* <DEDUP_REMOVED lines=9> */
.L_x_18798:
        /* <DEDUP_REMOVED lines=12> */
.L_x_18807:
[----:B------:R-:W-:Y:S02]  /*2150*/  IMAD.MOV.U32 R36, RZ, RZ, R10 ;  /* 0x000000ffff247224 */ /* 0x000fe400078e000a */
.L_x_18808:
[----:B------:R-:W-:Y:S05]  /*2160*/  BSYNC B0 ;  /* 0x0000000000007941 */ /* 0x000fea0003800000 */
.L_x_18806:
        /* <DEDUP_REMOVED lines=16> */
.L_x_18812:
[----:B------:R-:W-:Y:S05]  /*2270*/  BSYNC B1 ;  /* 0x0000000000017941 */ /* 0x000fea0003800000 */
.L_x_18811:
        /* <DEDUP_REMOVED lines=44> */
.L_x_18810:
[----:B------:R-:W-:Y:S05]  /*2540*/  BSYNC B0 ;  /* 0x0000000000007941 */ /* 0x000fea0003800000 */
.L_x_18809:
        /* <DEDUP_REMOVED lines=14> */
.L_x_18813:
        /* <DEDUP_REMOVED lines=12> */
.L_x_18816:
[----:B------:R-:W-:Y:S02]  /*26f0*/  IMAD.MOV.U32 R36, RZ, RZ, R10 ;  /* 0x000000ffff247224 */ /* 0x000fe400078e000a */
.L_x_18817:
[----:B------:R-:W-:Y:S05]  /*2700*/  BSYNC B0 ;  /* 0x0000000000007941 */ /* 0x000fea0003800000 */
.L_x_18815:
        /* <DEDUP_REMOVED lines=16> */
.L_x_18821:
[----:B------:R-:W-:Y:S05]  /*2810*/  BSYNC B1 ;  /* 0x0000000000017941 */ /* 0x000fea0003800000 */
.L_x_18820:
        /* <DEDUP_REMOVED lines=44> */
.L_x_18819:
[----:B------:R-:W-:Y:S05]  /*2ae0*/  BSYNC B0 ;  /* 0x0000000000007941 */ /* 0x000fea0003800000 */
.L_x_18818:
        /* <DEDUP_REMOVED lines=9> */
.L_x_18814:
        /* <DEDUP_REMOVED lines=12> */
.L_x_18823:
[----:B------:R-:W-:Y:S02]  /*2c40*/  IMAD.MOV.U32 R36, RZ, RZ, R10 ;  /* 0x000000ffff247224 */ /* 0x000fe400078e000a */
.L_x_18824:
[----:B------:R-:W-:Y:S05]  /*2c50*/  BSYNC B0 ;  /* 0x0000000000007941 */ /* 0x000fea0003800000 */
.L_x_18822:
        /* <DEDUP_REMOVED lines=16> */
.L_x_18828:
[----:B------:R-:W-:Y:S05]  /*2d60*/  BSYNC B1 ;  /* 0x0000000000017941 */ /* 0x000fea0003800000 */
.L_x_18827:
        /* <DEDUP_REMOVED lines=44> */
.L_x_18826:
[----:B------:R-:W-:Y:S05]  /*3030*/  BSYNC B0 ;  /* 0x0000000000007941 */ /* 0x000fea0003800000 */
.L_x_18825:
        /* <DEDUP_REMOVED lines=12> */
.L_x_18829:
        /* <DEDUP_REMOVED lines=12> */
.L_x_18832:
[----:B------:R-:W-:Y:S02]  /*31c0*/  IMAD.MOV.U32 R34, RZ, RZ, R10 ;  /* 0x000000ffff227224 */ /* 0x000fe400078e000a */
.L_x_18833:
[----:B------:R-:W-:Y:S05]  /*31d0*/  BSYNC B0 ;  /* 0x0000000000007941 */ /* 0x000fea0003800000 */
.L_x_18831:
        /* <DEDUP_REMOVED lines=16> */
.L_x_18837:
[----:B------:R-:W-:Y:S05]  /*32e0*/  BSYNC B1 ;  /* 0x0000000000017941 */ /* 0x000fea0003800000 */
.L_x_18836:
        /* <DEDUP_REMOVED lines=44> */
.L_x_18835:
[----:B------:R-:W-:Y:S05]  /*35b0*/  BSYNC B0 ;  /* 0x0000000000007941 */ /* 0x000fea0003800000 */
.L_x_18834:
        /* <DEDUP_REMOVED lines=9> */
.L_x_18830:
        /* <DEDUP_REMOVED lines=12> */
.L_x_18839:
[----:B------:R-:W-:Y:S02]  /*3710*/  IMAD.MOV.U32 R34, RZ, RZ, R10 ;  /* 0x000000ffff227224 */ /* 0x000fe400078e000a */
.L_x_18840:
[----:B------:R-:W-:Y:S05]  /*3720*/  BSYNC B0 ;  /* 0x0000000000007941 */ /* 0x000fea0003800000 */
.L_x_18838:
        /* <DEDUP_REMOVED lines=16> */
.L_x_18844:
[----:B------:R-:W-:Y:S05]  /*3830*/  BSYNC B1 ;  /* 0x0000000000017941 */ /* 0x000fea0003800000 */
.L_x_18843:
        /* <DEDUP_REMOVED lines=44> */
.L_x_18842:
[----:B------:R-:W-:Y:S05]  /*3b00*/  BSYNC B0 ;  /* 0x0000000000007941 */ /* 0x000fea0003800000 */
.L_x_18841:
        /* <DEDUP_REMOVED lines=12> */
.L_x_18845:
        /* <DEDUP_REMOVED lines=12> */
.L_x_18848:
[----:B------:R-:W-:Y:S02]  /*3c90*/  IMAD.MOV.U32 R34, RZ, RZ, R10 ;  /* 0x000000ffff227224 */ /* 0x000fe400078e000a */
.L_x_18849:
[----:B------:R-:W-:Y:S05]  /*3ca0*/  BSYNC B0 ;  /* 0x0000000000007941 */ /* 0x000fea0003800000 */
.L_x_18847:
        /* <DEDUP_REMOVED lines=16> */
.L_x_18853:
[----:B------:R-:W-:Y:S05]  /*3db0*/  BSYNC B1 ;  /* 0x0000000000017941 */ /* 0x000fea0003800000 */
.L_x_18852:
        /* <DEDUP_REMOVED lines=44> */
.L_x_18851:
[----:B------:R-:W-:Y:S05]  /*4080*/  BSYNC B0 ;  /* 0x0000000000007941 */ /* 0x000fea0003800000 */
.L_x_18850:
        /* <DEDUP_REMOVED lines=9> */
.L_x_18846:
        /* <DEDUP_REMOVED lines=12> */
.L_x_18855:
[----:B------:R-:W-:Y:S02]  /*41e0*/  IMAD.MOV.U32 R34, RZ, RZ, R10 ;  /* 0x000000ffff227224 */ /* 0x000fe400078e000a */
.L_x_18856:
[----:B------:R-:W-:Y:S05]  /*41f0*/  BSYNC B0 ;  /* 0x0000000000007941 */ /* 0x000fea0003800000 */
.L_x_18854:
        /* <DEDUP_REMOVED lines=16> */
.L_x_18860:
[----:B------:R-:W-:Y:S05]  /*4300*/  BSYNC B1 ;  /* 0x0000000000017941 */ /* 0x000fea0003800000 */
.L_x_18859:
        /* <DEDUP_REMOVED lines=44> */
.L_x_18858:
[----:B------:R-:W-:Y:S05]  /*45d0*/  BSYNC B0 ;  /* 0x0000000000007941 */ /* 0x000fea0003800000 */
.L_x_18857:
        /* <DEDUP_REMOVED lines=12> */
.L_x_18861:
        /* <DEDUP_REMOVED lines=12> */
.L_x_18864:
[----:B------:R-:W-:Y:S02]  /*4760*/  IMAD.MOV.U32 R26, RZ, RZ, R10 ;  /* 0x000000ffff1a7224 */ /* 0x000fe400078e000a */
.L_x_18865:
[----:B------:R-:W-:Y:S05]  /*4770*/  BSYNC B0 ;  /* 0x0000000000007941 */ /* 0x000fea0003800000 */
.L_x_18863:
        /* <DEDUP_REMOVED lines=16> */
.L_x_18869:
[----:B------:R-:W-:Y:S05]  /*4880*/  BSYNC B1 ;  /* 0x0000000000017941 */ /* 0x000fea0003800000 */
.L_x_18868:
        /* <DEDUP_REMOVED lines=44> */
.L_x_18867:
[----:B------:R-:W-:Y:S05]  /*4b50*/  BSYNC B0 ;  /* 0x0000000000007941 */ /* 0x000fea0003800000 */
.L_x_18866:
        /* <DEDUP_REMOVED lines=9> */
.L_x_18862:
        /* <DEDUP_REMOVED lines=12> */
.L_x_18871:
[----:B------:R-:W-:Y:S02]  /*4cb0*/  IMAD.MOV.U32 R26, RZ, RZ, R10 ;  /* 0x000000ffff1a7224 */ /* 0x000fe400078e000a */
.L_x_18872:
[----:B------:R-:W-:Y:S05]  /*4cc0*/  BSYNC B0 ;  /* 0x0000000000007941 */ /* 0x000fea0003800000 */
.L_x_18870:
        /* <DEDUP_REMOVED lines=16> */
.L_x_18876:
[----:B------:R-:W-:Y:S05]  /*4dd0*/  BSYNC B1 ;  /* 0x0000000000017941 */ /* 0x000fea0003800000 */
.L_x_18875:
        /* <DEDUP_REMOVED lines=44> */
.L_x_18874:
[----:B------:R-:W-:Y:S05]  /*50a0*/  BSYNC B0 ;  /* 0x0000000000007941 */ /* 0x000fea0003800000 */
.L_x_18873:
        /* <DEDUP_REMOVED lines=12> */
.L_x_18877:
        /* <DEDUP_REMOVED lines=12> */
.L_x_18880:
[----:B------:R-:W-:Y:S02]  /*5230*/  IMAD.MOV.U32 R26, RZ, RZ, R10 ;  /* 0x000000ffff1a7224 */ /* 0x000fe400078e000a */
.L_x_18881:
[----:B------:R-:W-:Y:S05]  /*5240*/  BSYNC B0 ;  /* 0x0000000000007941 */ /* 0x000fea0003800000 */
.L_x_18879:
        /* <DEDUP_REMOVED lines=16> */
.L_x_18885:
[----:B------:R-:W-:Y:S05]  /*5350*/  BSYNC B1 ;  /* 0x0000000000017941 */ /* 0x000fea0003800000 */
.L_x_18884:
        /* <DEDUP_REMOVED lines=44> */
.L_x_18883:
[----:B------:R-:W-:Y:S05]  /*5620*/  BSYNC B0 ;  /* 0x0000000000007941 */ /* 0x000fea0003800000 */
.L_x_18882:
        /* <DEDUP_REMOVED lines=9> */
.L_x_18878:
        /* <DEDUP_REMOVED lines=12> */
.L_x_18887:
[----:B------:R-:W-:Y:S02]  /*5780*/  IMAD.MOV.U32 R26, RZ, RZ, R10 ;  /* 0x000000ffff1a7224 */ /* 0x000fe400078e000a */
.L_x_18888:
[----:B------:R-:W-:Y:S05]  /*5790*/  BSYNC B0 ;  /* 0x0000000000007941 */ /* 0x000fea0003800000 */
.L_x_18886:
        /* <DEDUP_REMOVED lines=16> */
.L_x_18892:
[----:B------:R-:W-:Y:S05]  /*58a0*/  BSYNC B1 ;  /* 0x0000000000017941 */ /* 0x000fea0003800000 */
.L_x_18891:
        /* <DEDUP_REMOVED lines=44> */
.L_x_18890:
[----:B------:R-:W-:Y:S05]  /*5b70*/  BSYNC B0 ;  /* 0x0000000000007941 */ /* 0x000fea0003800000 */
.L_x_18889:
        /* <DEDUP_REMOVED lines=13> */
.L_x_18893:
        /* <DEDUP_REMOVED lines=12> */
.L_x_18896:
[----:B------:R-:W-:Y:S02]  /*5d10*/  IMAD.MOV.U32 R32, RZ, RZ, R10 ;  /* 0x000000ffff207224 */ /* 0x000fe400078e000a */
.L_x_18897:
[----:B------:R-:W-:Y:S05]  /*5d20*/  BSYNC B0 ;  /* 0x0000000000007941 */ /* 0x000fea0003800000 */
.L_x_18895:
        /* <DEDUP_REMOVED lines=18> */
.L_x_18901:
[----:B------:R-:W-:Y:S05]  /*5e50*/  BSYNC B1 ;  /* 0x0000000000017941 */ /* 0x000fea0003800000 */
.L_x_18900:
        /* <DEDUP_REMOVED lines=44> */
.L_x_18899:
[----:B------:R-:W-:Y:S05]  /*6120*/  BSYNC B0 ;  /* 0x0000000000007941 */ /* 0x000fea0003800000 */
.L_x_18898:
        /* <DEDUP_REMOVED lines=9> */
.L_x_18894:
[----:B------:R-:W-:Y:S01]  /*61c0*/  SEL R25, RZ, 0x10000, P4 ;  /* 0x00010000ff197807 */ /* 0x000fe20002000000 */
[----:B------:R-:W-:Y:S01]  /*61d0*/  @P0 IMAD.MOV.U32 R34, RZ, RZ, 0x20 ;  /* 0x00000020ff220424 */ /* 0x000fe200078e00ff */
        /* <DEDUP_REMOVED lines=13> */
[C---:B------:R-:W-:Y:S01]  /*62b0*/  LEA R24, P1, R195.reuse, c[0x0][0x188], 0x5 ;  /* 0x00006200c3187a11 */ /* 0x040fe200078228ff */
[----:B------:R-:W-:Y:S01]  /*62c0*/  IMAD.WIDE.U32 R30, R30, 0x100, RZ ;  /* 0x000001001e1e7825 */ /* 0x000fe200078e00ff */
[----:B------:R-:W-:Y:S02]  /*62d0*/  SHF.L.U32 R39, R195, 0x3, RZ ;  /* 0x00000003c3277819 */ /* 0x000fe400000006ff */
[----:B------:R-:W-:Y:S02]  /*62e0*/  SHF.R.U32.HI R40, RZ, 0x1d, R195 ;  /* 0x0000001dff287819 */ /* 0x000fe400000116c3 */
[----:B------:R-:W-:Y:S02]  /*62f0*/  LOP3.LUT R29, R31, R25, R29, 0xfe, !PT ;  /* 0x000000191f1d7212 */ /* 0x000fe400078efe1d */
[----:B------:R-:W-:Y:S02]  /*6300*/  LOP3.LUT R28, R30, R26, R28, 0xfe, !PT ;  /* 0x0000001a1e1c7212 */ /* 0x000fe400078efe1c */
[----:B------:R-:W-:-:S02]  /*6310*/  LEA.HI.X R25, R195, c[0x0][0x18c], RZ, 0x5, P1 ;  /* 0x00006300c3197a11 */ /* 0x000fc400008f2cff */
[----:B------:R-:W-:Y:S02]  /*6320*/  SEL R31, RZ, 0x1, P5 ;  /* 0x00000001ff1f7807 */ /* 0x000fe40002800000 */
[----:B------:R-:W-:Y:S01]  /*6330*/  IADD3 R26, P1, R39, c[0x0][0x190], RZ ;  /* 0x00006400271a7a10 */ /* 0x000fe20007f3e0ff */
[----:B------:R0:W-:Y:S01]  /*6340*/  STG.E.128 [R24.64], R64 ;  /* 0x0000004018007986 */ /* 0x0001e2000c101d04 */
[----:B------:R-:W-:Y:S02]  /*6350*/  LOP3.LUT R28, R28, R31, RZ, 0xfc, !PT ;  /* 0x0000001f1c1c7212 */ /* 0x000fe400078efcff */
[----:B------:R-:W-:Y:S01]  /*6360*/  IADD3.X R27, R40, c[0x0][0x194], RZ, P1, !PT ;  /* 0x00006500281b7a10 */ /* 0x000fe20000ffe4ff */
[----:B------:R0:W-:Y:S01]  /*6370*/  STG.E.128 [R24.64+0x10], R60 ;  /* 0x0000103c18007986 */ /* 0x0001e2000c101d04 */
        /* <DEDUP_REMOVED lines=27> */
.L_x_18902:
        /* <DEDUP_REMOVED lines=16> */
.L_x_18904:
[----:B-1----:R-:W-:Y:S02]  /*6630*/  IMAD.MOV.U32 R36, RZ, RZ, R10 ;  /* 0x000000ffff247224 */ /* 0x002fe400078e000a */
.L_x_18905:
[----:B------:R-:W-:Y:S05]  /*6640*/  BSYNC B0 ;  /* 0x0000000000007941 */ /* 0x000fea0003800000 */
.L_x_18903:
        /* <DEDUP_REMOVED lines=16> */
.L_x_18909:
[----:B------:R-:W-:Y:S05]  /*6750*/  BSYNC B1 ;  /* 0x0000000000017941 */ /* 0x000fea0003800000 */
.L_x_18908:
        /* <DEDUP_REMOVED lines=44> */
.L_x_18907:
[----:B------:R-:W-:Y:S05]  /*6a20*/  BSYNC B0 ;  /* 0x0000000000007941 */ /* 0x000fea0003800000 */
.L_x_18906:
        /* <DEDUP_REMOVED lines=15> */
.L_x_18910:
        /* <DEDUP_REMOVED lines=12> */
.L_x_18913:
[----:B------:R-:W-:Y:S02]  /*6be0*/  IMAD.MOV.U32 R36, RZ, RZ, R10 ;  /* 0x000000ffff247224 */ /* 0x000fe400078e000a */
.L_x_18914:
[----:B------:R-:W-:Y:S05]  /*6bf0*/  BSYNC B0 ;  /* 0x0000000000007941 */ /* 0x000fea0003800000 */
.L_x_18912:
        /* <DEDUP_REMOVED lines=16> */
.L_x_18918:
[----:B------:R-:W-:Y:S05]  /*6d00*/  BSYNC B1 ;  /* 0x0000000000017941 */ /* 0x000fea0003800000 */
.L_x_18917:
        /* <DEDUP_REMOVED lines=44> */
.L_x_18916:
[----:B------:R-:W-:Y:S05]  /*6fd0*/  BSYNC B0 ;  /* 0x0000000000007941 */ /* 0x000fea0003800000 */
.L_x_18915:
        /* <DEDUP_REMOVED lines=9> */
.L_x_18911:
        /* <DEDUP_REMOVED lines=12> */
.L_x_18920:
[----:B------:R-:W-:Y:S02]  /*7130*/  IMAD.MOV.U32 R36, RZ, RZ, R10 ;  /* 0x000000ffff247224 */ /* 0x000fe400078e000a */
.L_x_18921:
[----:B------:R-:W-:Y:S05]  /*7140*/  BSYNC B0 ;  /* 0x0000000000007941 */ /* 0x000fea0003800000 */
.L_x_18919:
        /* <DEDUP_REMOVED lines=16> */
.L_x_18925:
[----:B------:R-:W-:Y:S05]  /*7250*/  BSYNC B1 ;  /* 0x0000000000017941 */ /* 0x000fea0003800000 */
.L_x_18924:
        /* <DEDUP_REMOVED lines=42> */
[----:B------:R-:W-:Y:S01]  /*7500*/  LOP3.LUT R17, R29, R30, R19, 0x96, !PT ;  /* 0x0000001e1d117212 */ /* 0x000fe200078e9613 */
[----:B------:R-:W-:Y:S02]  /*7510*/  IMAD.MOV.U32 R28, RZ, RZ, RZ ;  /* 0x000000ffff1c7224 */ /* 0x000fe400078e00ff */
.L_x_18923:
[----:B------:R-:W-:Y:S05]  /*7520*/  BSYNC B0 ;  /* 0x0000000000007941 */ /* 0x000fea0003800000 */
.L_x_18922:
        /* <DEDUP_REMOVED lines=14> */
.L_x_18926:
        /* <DEDUP_REMOVED lines=12> */
.L_x_18929:
[----:B------:R-:W-:Y:S02]  /*76d0*/  MOV R36, R10 ;  /* 0x0000000a00247202 */ /* 0x000fe40000000f00 */
.L_x_18930:
[----:B------:R-:W-:Y:S05]  /*76e0*/  BSYNC B0 ;  /* 0x0000000000007941 */ /* 0x000fea0003800000 */
.L_x_18928:
        /* <DEDUP_REMOVED lines=16> */
.L_x_18934:
[----:B------:R-:W-:Y:S05]  /*77f0*/  BSYNC B1 ;  /* 0x0000000000017941 */ /* 0x000fea0003800000 */
.L_x_18933:
        /* <DEDUP_REMOVED lines=44> */
.L_x_18932:
[----:B------:R-:W-:Y:S05]  /*7ac0*/  BSYNC B0 ;  /* 0x0000000000007941 */ /* 0x000fea0003800000 */
.L_x_18931:
        /* <DEDUP_REMOVED lines=9> */
.L_x_18927:
        /* <DEDUP_REMOVED lines=12> */
.L_x_18936:
[----:B------:R-:W-:Y:S02]  /*7c20*/  IMAD.MOV.U32 R36, RZ, RZ, R10 ;  /* 0x000000ffff247224 */ /* 0x000fe400078e000a */
.L_x_18937:
[----:B------:R-:W-:Y:S05]  /*7c30*/  BSYNC B0 ;  /* 0x0000000000007941 */ /* 0x000fea0003800000 */
.L_x_18935:
        /* <DEDUP_REMOVED lines=16> */
.L_x_18941:
[----:B------:R-:W-:Y:S05]  /*7d40*/  BSYNC B1 ;  /* 0x0000000000017941 */ /* 0x000fea0003800000 */
.L_x_18940:
        /* <DEDUP_REMOVED lines=44> */
.L_x_18939:
[----:B------:R-:W-:Y:S05]  /*8010*/  BSYNC B0 ;  /* 0x0000000000007941 */ /* 0x000fea0003800000 */
.L_x_18938:
        /* <DEDUP_REMOVED lines=14> */
.L_x_18942:
        /* <DEDUP_REMOVED lines=12> */
.L_x_18945:
[----:B------:R-:W-:Y:S02]  /*81c0*/  IMAD.MOV.U32 R36, RZ, RZ, R10 ;  /* 0x000000ffff247224 */ /* 0x000fe400078e000a */
.L_x_18946:
[----:B------:R-:W-:Y:S05]  /*81d0*/  BSYNC B0 ;  /* 0x0000000000007941 */ /* 0x000fea0003800000 */
.L_x_18944:
        /* <DEDUP_REMOVED lines=16> */
.L_x_18950:
[----:B------:R-:W-:Y:S05]  /*82e0*/  BSYNC B1 ;  /* 0x0000000000017941 */ /* 0x000fea0003800000 */
.L_x_18949:
        /* <DEDUP_REMOVED lines=44> */
.L_x_18948:
[----:B------:R-:W-:Y:S05]  /*85b0*/  BSYNC B0 ;  /* 0x0000000000007941 */ /* 0x000fea0003800000 */
.L_x_18947:
        /* <DEDUP_REMOVED lines=9> */
.L_x_18943:
        /* <DEDUP_REMOVED lines=12> */
.L_x_18952:
[----:B------:R-:W-:Y:S02]  /*8710*/  MOV R36, R10 ;  /* 0x0000000a00247202 */ /* 0x000fe40000000f00 */
.L_x_18953:
[----:B------:R-:W-:Y:S05]  /*8720*/  BSYNC B0 ;  /* 0x0000000000007941 */ /* 0x000fea0003800000 */
.L_x_18951:
        /* <DEDUP_REMOVED lines=16> */
.L_x_18957:
[----:B------:R-:W-:Y:S05]  /*8830*/  BSYNC B1 ;  /* 0x0000000000017941 */ /* 0x000fea0003800000 */
.L_x_18956:
        /* <DEDUP_REMOVED lines=44> */
.L_x_18955:
[----:B------:R-:W-:Y:S05]  /*8b00*/  BSYNC B0 ;  /* 0x0000000000007941 */ /* 0x000fea0003800000 */
.L_x_18954:
        /* <DEDUP_REMOVED lines=12> */
.L_x_18958:
        /* <DEDUP_REMOVED lines=12> */
.L_x_18961:
[----:B------:R-:W-:Y:S02]  /*8c90*/  IMAD.MOV.U32 R34, RZ, RZ, R10 ;  /* 0x000000ffff227224 */ /* 0x000fe400078e000a */
.L_x_18962:
[----:B------:R-:W-:Y:S05]  /*8ca0*/  BSYNC B0 ;  /* 0x0000000000007941 */ /* 0x000fea0003800000 */
.L_x_18960:
        /* <DEDUP_REMOVED lines=16> */
.L_x_18966:
[----:B------:R-:W-:Y:S05]  /*8db0*/  BSYNC B1 ;  /* 0x0000000000017941 */ /* 0x000fea0003800000 */
.L_x_18965:
        /* <DEDUP_REMOVED lines=44> */
.L_x_18964:
[----:B------:R-:W-:Y:S05]  /*9080*/  BSYNC B0 ;  /* 0x0000000000007941 */ /* 0x000fea0003800000 */
.L_x_18963:
        /* <DEDUP_REMOVED lines=9> */
.L_x_18959:
        /* <DEDUP_REMOVED lines=12> */
.L_x_18968:
[----:B------:R-:W-:Y:S02]  /*91e0*/  IMAD.MOV.U32 R34, RZ, RZ, R10 ;  /* 0x000000ffff227224 */ /* 0x000fe400078e000a */
.L_x_18969:
[----:B------:R-:W-:Y:S05]  /*91f0*/  BSYNC B0 ;  /* 0x0000000000007941 */ /* 0x000fea0003800000 */
.L_x_18967:
        /* <DEDUP_REMOVED lines=16> */
.L_x_18973:
[----:B------:R-:W-:Y:S05]  /*9300*/  BSYNC B1 ;  /* 0x0000000000017941 */ /* 0x000fea0003800000 */
.L_x_18972:
        /* <DEDUP_REMOVED lines=44> */
.L_x_18971:
[----:B------:R-:W-:Y:S05]  /*95d0*/  BSYNC B0 ;  /* 0x0000000000007941 */ /* 0x000fea0003800000 */
.L_x_18970:
        /* <DEDUP_REMOVED lines=12> */
.L_x_18974:
        /* <DEDUP_REMOVED lines=12> */
.L_x_18977:
[----:B------:R-:W-:Y:S02]  /*9760*/  IMAD.MOV.U32 R34, RZ, RZ, R10 ;  /* 0x000000ffff227224 */ /* 0x000fe400078e000a */
.L_x_18978:
[----:B------:R-:W-:Y:S05]  /*9770*/  BSYNC B0 ;  /* 0x0000000000007941 */ /* 0x000fea0003800000 */
.L_x_18976:
        /* <DEDUP_REMOVED lines=16> */
.L_x_18982:
[----:B------:R-:W-:Y:S05]  /*9880*/  BSYNC B1 ;  /* 0x0000000000017941 */ /* 0x000fea0003800000 */
.L_x_18981:
        /* <DEDUP_REMOVED lines=44> */
.L_x_18980:
[----:B------:R-:W-:Y:S05]  /*9b50*/  BSYNC B0 ;  /* 0x0000000000007941 */ /* 0x000fea0003800000 */
.L_x_18979:
        /* <DEDUP_REMOVED lines=9> */
.L_x_18975:
        /* <DEDUP_REMOVED lines=12> */
.L_x_18984:
[----:B------:R-:W-:Y:S02]  /*9cb0*/  IMAD.MOV.U32 R34, RZ, RZ, R10 ;  /* 0x000000ffff227224 */ /* 0x000fe400078e000a */
.L_x_18985:
[----:B------:R-:W-:Y:S05]  /*9cc0*/  BSYNC B0 ;  /* 0x0000000000007941 */ /* 0x000fea0003800000 */
.L_x_18983:
        /* <DEDUP_REMOVED lines=16> */
.L_x_18989:
[----:B------:R-:W-:Y:S05]  /*9dd0*/  BSYNC B1 ;  /* 0x0000000000017941 */ /* 0x000fea0003800000 */
.L_x_18988:
        /* <DEDUP_REMOVED lines=44> */
.L_x_18987:
[----:B------:R-:W-:Y:S05]  /*a0a0*/  BSYNC B0 ;  /* 0x0000000000007941 */ /* 0x000fea0003800000 */
.L_x_18986:
        /* <DEDUP_REMOVED lines=12> */
.L_x_18990:
        /* <DEDUP_REMOVED lines=12> */
.L_x_18993:
[----:B------:R-:W-:Y:S02]  /*a230*/  MOV R26, R10 ;  /* 0x0000000a001a7202 */ /* 0x000fe40000000f00 */
.L_x_18994:
[----:B------:R-:W-:Y:S05]  /*a240*/  BSYNC B0 ;  /* 0x0000000000007941 */ /* 0x000fea0003800000 */
.L_x_18992:
        /* <DEDUP_REMOVED lines=16> */
.L_x_18998:
[----:B------:R-:W-:Y:S05]  /*a350*/  BSYNC B1 ;  /* 0x0000000000017941 */ /* 0x000fea0003800000 */
.L_x_18997:
        /* <DEDUP_REMOVED lines=44> */
.L_x_18996:
[----:B------:R-:W-:Y:S05]  /*a620*/  BSYNC B0 ;  /* 0x0000000000007941 */ /* 0x000fea0003800000 */
.L_x_18995:
        /* <DEDUP_REMOVED lines=9> */
.L_x_18991:
        /* <DEDUP_REMOVED lines=12> */
.L_x_19000:
[----:B------:R-:W-:Y:S02]  /*a780*/  IMAD.MOV.U32 R26, RZ, RZ, R10 ;  /* 0x000000ffff1a7224 */ /* 0x000fe400078e000a */
.L_x_19001:
[----:B------:R-:W-:Y:S05]  /*a790*/  BSYNC B0 ;  /* 0x0000000000007941 */ /* 0x000fea0003800000 */
.L_x_18999:
        /* <DEDUP_REMOVED lines=16> */
.L_x_19005:
[----:B------:R-:W-:Y:S05]  /*a8a0*/  BSYNC B1 ;  /* 0x0000000000017941 */ /* 0x000fea0003800000 */
.L_x_19004:
        /* <DEDUP_REMOVED lines=44> */
.L_x_19003:
[----:B------:R-:W-:Y:S05]  /*ab70*/  BSYNC B0 ;  /* 0x0000000000007941 */ /* 0x000fea0003800000 */
.L_x_19002:
        /* <DEDUP_REMOVED lines=12> */
.L_x_19006:
        /* <DEDUP_REMOVED lines=12> */
.L_x_19009:
[----:B------:R-:W-:Y:S02]  /*ad00*/  IMAD.MOV.U32 R26, RZ, RZ, R10 ;  /* 0x000000ffff1a7224 */ /* 0x000fe400078e000a */
.L_x_19010:
[----:B------:R-:W-:Y:S05]  /*ad10*/  BSYNC B0 ;  /* 0x0000000000007941 */ /* 0x000fea0003800000 */
.L_x_19008:
        /* <DEDUP_REMOVED lines=16> */
.L_x_19014:
[----:B------:R-:W-:Y:S05]  /*ae20*/  BSYNC B1 ;  /* 0x0000000000017941 */ /* 0x000fea0003800000 */
.L_x_19013:
        /* <DEDUP_REMOVED lines=44> */
.L_x_19012:
[----:B------:R-:W-:Y:S05]  /*b0f0*/  BSYNC B0 ;  /* 0x0000000000007941 */ /* 0x000fea0003800000 */
.L_x_19011:
        /* <DEDUP_REMOVED lines=9> */
.L_x_19007:
        /* <DEDUP_REMOVED lines=12> */
.L_x_19016:
[----:B------:R-:W-:Y:S02]  /*b250*/  MOV R26, R10 ;  /* 0x0000000a001a7202 */ /* 0x000fe40000000f00 */
.L_x_19017:
[----:B------:R-:W-:Y:S05]  /*b260*/  BSYNC B0 ;  /* 0x0000000000007941 */ /* 0x000fea0003800000 */
.L_x_19015:
        /* <DEDUP_REMOVED lines=16> */
.L_x_19021:
[----:B------:R-:W-:Y:S05]  /*b370*/  BSYNC B1 ;  /* 0x0000000000017941 */ /* 0x000fea0003800000 */
.L_x_19020:
        /* <DEDUP_REMOVED lines=44> */
.L_x_19019:
[----:B------:R-:W-:Y:S05]  /*b640*/  BSYNC B0 ;  /* 0x0000000000007941 */ /* 0x000fea0003800000 */
.L_x_19018:
        /* <DEDUP_REMOVED lines=13> */
.L_x_19022:
        /* <DEDUP_REMOVED lines=12> */
.L_x_19025:
[----:B------:R-:W-:Y:S02]  /*b7e0*/  IMAD.MOV.U32 R32, RZ, RZ, R10 ;  /* 0x000000ffff207224 */ /* 0x000fe400078e000a */
.L_x_19026:
[----:B------:R-:W-:Y:S05]  /*b7f0*/  BSYNC B0 ;  /* 0x0000000000007941 */ /* 0x000fea0003800000 */
.L_x_19024:
        /* <DEDUP_REMOVED lines=18> */
.L_x_19030:
[----:B------:R-:W-:Y:S05]  /*b920*/  BSYNC B1 ;  /* 0x0000000000017941 */ /* 0x000fea0003800000 */
.L_x_19029:
        /* <DEDUP_REMOVED lines=44> */
.L_x_19028:
[----:B------:R-:W-:Y:S05]  /*bbf0*/  BSYNC B0 ;  /* 0x0000000000007941 */ /* 0x000fea0003800000 */
.L_x_19027:
        /* <DEDUP_REMOVED lines=9> */
.L_x_19023:
[----:B------:R-:W-:Y:S01]  /*bc90*/  SEL R25, RZ, 0x10000, P4 ;  /* 0x00010000ff197807 */ /* 0x000fe20002000000 */
[----:B------:R-:W-:Y:S01]  /*bca0*/  IMAD.MOV.U32 R203, RZ, RZ, 0x20 ;  /* 0x00000020ffcb7424 */ /* 0x000fe200078e00ff */
[----:B------:R-:W-:Y:S01]  /*bcb0*/  SEL R26, RZ, 0x100, P3 ;  /* 0x00000100ff1a7807 */ /* 0x000fe20001800000 */
[----:B------:R-:W-:Y:S01]  /*bcc0*/  IMAD.MOV.U32 R202, RZ, RZ, 0x8 ;  /* 0x00000008ffca7424 */ /* 0x000fe200078e00ff */
[C---:B------:R-:W-:Y:S02]  /*bcd0*/  LOP3.LUT P4, RZ, R9.reuse, 0x4, RZ, 0xc0, !PT ;  /* 0x0000000409ff7812 */ /* 0x040fe4000788c0ff */
[----:B------:R-:W-:Y:S01]  /*bce0*/  LOP3.LUT P3, RZ, R9, 0x2, RZ, 0xc0, !PT ;  /* 0x0000000209ff7812 */ /* 0x000fe2000786c0ff */
[----:B------:R-:W-:Y:S01]  /*bcf0*/  IMAD.WIDE.U32 R32, R199, R202, c[0x0][0x190] ;  /* 0x00006400c7207625 */ /* 0x000fe200078e00ca */
[----:B------:R-:W-:Y:S02]  /*bd00*/  SEL R27, RZ, 0x1000000, P5 ;  /* 0x01000000ff1b7807 */ /* 0x000fe40002800000 */
        /* <DEDUP_REMOVED lines=10> */
[----:B------:R-:W-:Y:S01]  /*bdb0*/  IMAD.WIDE.U32 R30, R30, 0x100, RZ ;  /* 0x000001001e1e7825 */ /* 0x000fe200078e00ff */
[----:B------:R-:W-:Y:S02]  /*bdc0*/  LOP3.LUT P6, RZ, R9, 0x20, RZ, 0xc0, !PT ;  /* 0x0000002009ff7812 */ /* 0x000fe400078cc0ff */
[----:B------:R-:W-:Y:S01]  /*bdd0*/  IADD3 R196, R195, 0x40, RZ ;  /* 0x00000040c3c47810 */ /* 0x000fe20007ffe0ff */
[----:B------:R-:W-:Y:S01]  /*bde0*/  IMAD.WIDE.U32 R26, R199, R203, c[0x0][0x188] ;  /* 0x00006200c71a7625 */ /* 0x000fe200078e00cb */
[----:B------:R-:W-:Y:S02]  /*bdf0*/  LOP3.LUT R24, R30, R24, R28, 0xfe, !PT ;  /* 0x000000181e187212 */ /* 0x000fe400078efe1c */
[----:B------:R-:W-:Y:S01]  /*be00*/  LOP3.LUT R35, R31, R35, R29, 0xfe, !PT ;  /* 0x000000231f237212 */ /* 0x000fe200078efe1d */
[----:B------:R-:W-:Y:S01]  /*be10*/  @P0 IMAD.WIDE.U32 R30, R196, R203, c[0x0][0x180] ;  /* 0x00006000c41e0625 */ /* 0x000fe200078e00cb */
[----:B------:R-:W-:Y:S01]  /*be20*/  LOP3.LUT R34, R24, R25, RZ, 0xfc, !PT ;  /* 0x0000001918227212 */ /* 0x000fe200078efcff */
[----:B------:R0:W-:Y:S02]  /*be30*/  STG.E.128 [R26.64], R56 ;  /* 0x000000381a007986 */ /* 0x0001e4000c101d04 */
[----:B------:R-:W-:-:S02]  /*be40*/  IMAD.WIDE.U32 R24, R196, R177, c[0x0][0x170] ;  /* 0x00005c00c4187625 */ /* 0x000fc400078e00b1 */
[----:B------:R0:W-:Y:S02]  /*be50*/  STG.E.128 [R26.64+0x10], R52 ;  /* 0x000010341a007986 */ /* 0x0001e4000c101d04 */
[----:B------:R-:W-:Y:S02]  /*be60*/  @P6 IMAD.WIDE.U32 R28, R196, R177, c[0x0][0x178] ;  /* 0x00005e00c41c6625 */ /* 0x000fe400078e00b1 */
[----:B------:R0:W-:Y:S01]  /*be70*/  STG.E.64 [R32.64], R34 ;  /* 0x0000002220007986 */ /* 0x0001e2000c101b04 */
[----:B------:R-:W-:Y:S05]  /*be80*/  @!P6 BRA `(.L_x_19031) ;  /* 0x000001300000e947 */ /* 0x000fea0003800000 */
[----:B0-----:R-:W-:Y:S01]  /*be90*/  IMAD.U32 R27, R2, 0x10000, RZ ;  /* 0x00010000021b7824 */ /* 0x001fe200078e00ff */
[----:B------:R-:W-:Y:S02]  /*bea0*/  LOP3.LUT R26, R0, 0xffff, RZ, 0xc0, !PT ;  /* 0x0000ffff001a7812 */ /* 0x000fe400078ec0ff */
[----:B------:R-:W-:Y:S02]  /*beb0*/  PRMT R33, R3, 0x7104, RZ ;  /* 0x0000710403217816 */ /* 0x000fe400000000ff */
[----:B------:R-:W-:-:S02]  /*bec0*/  LOP3.LUT R27, R27, 0xff0000, RZ, 0xc0, !PT ;  /* 0x00ff00001b1b7812 */ /* 0x000fc400078ec0ff */
[----:B------:R-:W-:Y:S02]  /*bed0*/  LOP3.LUT R32, R5, 0xff, RZ, 0xc0, !PT ;  /* 0x000000ff05207812 */ /* 0x000fe400078ec0ff */
[----:B------:R-:W-:Y:S02]  /*bee0*/  PRMT R26, R27, 0x4210, R26 ;  /* 0x000042101b1a7816 */ /* 0x000fe4000000001a */
        /* <DEDUP_REMOVED lines=13> */
.L_x_19031:
        /* <DEDUP_REMOVED lines=16> */
.L_x_19033:
[----:B-1----:R-:W-:Y:S02]  /*c0c0*/  IMAD.MOV.U32 R37, RZ, RZ, R10 ;  /* 0x000000ffff257224 */ /* 0x002fe400078e000a */
.L_x_19034:
[----:B------:R-:W-:Y:S05]  /*c0d0*/  BSYNC B0 ;  /* 0x0000000000007941 */ /* 0x000fea0003800000 */
.L_x_19032:
        /* <DEDUP_REMOVED lines=16> */
.L_x_19038:
[----:B------:R-:W-:Y:S05]  /*c1e0*/  BSYNC B1 ;  /* 0x0000000000017941 */ /* 0x000fea0003800000 */
.L_x_19037:
        /* <DEDUP_REMOVED lines=44> */
.L_x_19036:
[----:B------:R-:W-:Y:S05]  /*c4b0*/  BSYNC B0 ;  /* 0x0000000000007941 */ /* 0x000fea0003800000 */
.L_x_19035:
        /* <DEDUP_REMOVED lines=15> */
.L_x_19039:
        /* <DEDUP_REMOVED lines=12> */
.L_x_19042:
[----:B------:R-:W-:Y:S02]  /*c670*/  IMAD.MOV.U32 R36, RZ, RZ, R10 ;  /* 0x000000ffff247224 */ /* 0x000fe400078e000a */
.L_x_19043:
[----:B------:R-:W-:Y:S05]  /*c680*/  BSYNC B0 ;  /* 0x0000000000007941 */ /* 0x000fea0003800000 */
.L_x_19041:
        /* <DEDUP_REMOVED lines=16> */
.L_x_19047:
[----:B------:R-:W-:Y:S05]  /*c790*/  BSYNC B1 ;  /* 0x0000000000017941 */ /* 0x000fea0003800000 */
.L_x_19046:
        /* <DEDUP_REMOVED lines=44> */
.L_x_19045:
[----:B------:R-:W-:Y:S05]  /*ca60*/  BSYNC B0 ;  /* 0x0000000000007941 */ /* 0x000fea0003800000 */
.L_x_19044:
        /* <DEDUP_REMOVED lines=9> */
.L_x_19040:
        /* <DEDUP_REMOVED lines=12> */
.L_x_19049:
[----:B------:R-:W-:Y:S02]  /*cbc0*/  IMAD.MOV.U32 R36, RZ, RZ, R10 ;  /* 0x000000ffff247224 */ /* 0x000fe400078e000a */
.L_x_19050:
[----:B------:R-:W-:Y:S05]  /*cbd0*/  BSYNC B0 ;  /* 0x0000000000007941 */ /* 0x000fea0003800000 */
.L_x_19048:
        /* <DEDUP_REMOVED lines=16> */
.L_x_19054:
[----:B------:R-:W-:Y:S05]  /*cce0*/  BSYNC B1 ;  /* 0x0000000000017941 */ /* 0x000fea0003800000 */
.L_x_19053:
        /* <DEDUP_REMOVED lines=44> */
.L_x_19052:
[----:B------:R-:W-:Y:S05]  /*cfb0*/  BSYNC B0 ;  /* 0x0000000000007941 */ /* 0x000fea0003800000 */
.L_x_19051:
        /* <DEDUP_REMOVED lines=14> */
.L_x_19055:
        /* <DEDUP_REMOVED lines=12> */
.L_x_19058:
[----:B------:R-:W-:Y:S02]  /*d160*/  IMAD.MOV.U32 R36, RZ, RZ, R10 ;  /* 0x000000ffff247224 */ /* 0x000fe400078e000a */
.L_x_19059:
[----:B------:R-:W-:Y:S05]  /*d170*/  BSYNC B0 ;  /* 0x0000000000007941 */ /* 0x000fea0003800000 */
.L_x_19057:
        /* <DEDUP_REMOVED lines=16> */
.L_x_19063:
[----:B------:R-:W-:Y:S05]  /*d280*/  BSYNC B1 ;  /* 0x0000000000017941 */ /* 0x000fea0003800000 */
.L_x_19062:
        /* <DEDUP_REMOVED lines=44> */
.L_x_19061:
[----:B------:R-:W-:Y:S05]  /*d550*/  BSYNC B0 ;  /* 0x0000000000007941 */ /* 0x000fea0003800000 */
.L_x_19060:
        /* <DEDUP_REMOVED lines=9> */
.L_x_19056:
        /* <DEDUP_REMOVED lines=12> */
.L_x_19065:
[----:B------:R-:W-:Y:S02]  /*d6b0*/  IMAD.MOV.U32 R36, RZ, RZ, R10 ;  /* 0x000000ffff247224 */ /* 0x000fe400078e000a */
.L_x_19066:
[----:B------:R-:W-:Y:S05]  /*d6c0*/  BSYNC B0 ;  /* 0x0000000000007941 */ /* 0x000fea0003800000 */
.L_x_19064:
        /* <DEDUP_REMOVED lines=16> */
.L_x_19070:
[----:B------:R-:W-:Y:S05]  /*d7d0*/  BSYNC B1 ;  /* 0x0000000000017941 */ /* 0x000fea0003800000 */
.L_x_19069:
        /* <DEDUP_REMOVED lines=44> */
.L_x_19068:
[----:B------:R-:W-:Y:S05]  /*daa0*/  BSYNC B0 ;  /* 0x0000000000007941 */ /* 0x000fea0003800000 */
.L_x_19067:
        /* <DEDUP_REMOVED lines=14> */
.L_x_19071:
        /* <DEDUP_REMOVED lines=12> */
.L_x_19074:
[----:B------:R-:W-:Y:S02]  /*dc50*/  IMAD.MOV.U32 R36, RZ, RZ, R10 ;  /* 0x000000ffff247224 */ /* 0x000fe400078e000a */
.L_x_19075:
[----:B------:R-:W-:Y:S05]  /*dc60*/  BSYNC B0 ;  /* 0x0000000000007941 */ /* 0x000fea0003800000 */
.L_x_19073:
        /* <DEDUP_REMOVED lines=16> */
.L_x_19079:
[----:B------:R-:W-:Y:S05]  /*dd70*/  BSYNC B1 ;  /* 0x0000000000017941 */ /* 0x000fea0003800000 */
.L_x_19078:
        /* <DEDUP_REMOVED lines=44> */
.L_x_19077:
[----:B------:R-:W-:Y:S05]  /*e040*/  BSYNC B0 ;  /* 0x0000000000007941 */ /* 0x000fea0003800000 */
.L_x_19076:
        /* <DEDUP_REMOVED lines=9> */
.L_x_19072:
        /* <DEDUP_REMOVED lines=12> */
.L_x_19081:
[----:B------:R-:W-:Y:S02]  /*e1a0*/  IMAD.MOV.U32 R36, RZ, RZ, R10 ;  /* 0x000000ffff247224 */ /* 0x000fe400078e000a */
.L_x_19082:
[----:B------:R-:W-:Y:S05]  /*e1b0*/  BSYNC B0 ;  /* 0x0000000000007941 */ /* 0x000fea0003800000 */
.L_x_19080:
        /* <DEDUP_REMOVED lines=16> */
.L_x_19086:
[----:B------:R-:W-:Y:S05]  /*e2c0*/  BSYNC B1 ;  /* 0x0000000000017941 */ /* 0x000fea0003800000 */
.L_x_19085:
        /* <DEDUP_REMOVED lines=44> */
.L_x_19084:
[----:B------:R-:W-:Y:S05]  /*e590*/  BSYNC B0 ;  /* 0x0000000000007941 */ /* 0x000fea0003800000 */
.L_x_19083:
        /* <DEDUP_REMOVED lines=12> */
.L_x_19087:
        /* <DEDUP_REMOVED lines=12> */
.L_x_19090:
[----:B------:R-:W-:Y:S02]  /*e720*/  IMAD.MOV.U32 R34, RZ, RZ, R10 ;  /* 0x000000ffff227224 */ /* 0x000fe400078e000a */
.L_x_19091:
[----:B------:R-:W-:Y:S05]  /*e730*/  BSYNC B0 ;  /* 0x0000000000007941 */ /* 0x000fea0003800000 */
.L_x_19089:
        /* <DEDUP_REMOVED lines=16> */
.L_x_19095:
[----:B------:R-:W-:Y:S05]  /*e840*/  BSYNC B1 ;  /* 0x0000000000017941 */ /* 0x000fea0003800000 */
.L_x_19094:
        /* <DEDUP_REMOVED lines=44> */
.L_x_19093:
[----:B------:R-:W-:Y:S05]  /*eb10*/  BSYNC B0 ;  /* 0x0000000000007941 */ /* 0x000fea0003800000 */
.L_x_19092:
        /* <DEDUP_REMOVED lines=9> */
.L_x_19088:
        /* <DEDUP_REMOVED lines=12> */
.L_x_19097:
[----:B------:R-:W-:Y:S02]  /*ec70*/  IMAD.MOV.U32 R34, RZ, RZ, R10 ;  /* 0x000000ffff227224 */ /* 0x000fe400078e000a */
.L_x_19098:
[----:B------:R-:W-:Y:S05]  /*ec80*/  BSYNC B0 ;  /* 0x0000000000007941 */ /* 0x000fea0003800000 */
.L_x_19096:
        /* <DEDUP_REMOVED lines=16> */
.L_x_19102:
[----:B------:R-:W-:Y:S05]  /*ed90*/  BSYNC B1 ;  /* 0x0000000000017941 */ /* 0x000fea0003800000 */
.L_x_19101:
        /* <DEDUP_REMOVED lines=44> */
.L_x_19100:
[----:B------:R-:W-:Y:S05]  /*f060*/  BSYNC B0 ;  /* 0x0000000000007941 */ /* 0x000fea0003800000 */
.L_x_19099:
        /* <DEDUP_REMOVED lines=12> */
.L_x_19103:
        /* <DEDUP_REMOVED lines=12> */
.L_x_19106:
[----:B------:R-:W-:Y:S02]  /*f1f0*/  IMAD.MOV.U32 R34, RZ, RZ, R10 ;  /* 0x000000ffff227224 */ /* 0x000fe400078e000a */
.L_x_19107:
[----:B------:R-:W-:Y:S05]  /*f200*/  BSYNC B0 ;  /* 0x0000000000007941 */ /* 0x000fea0003800000 */
.L_x_19105:
        /* <DEDUP_REMOVED lines=16> */
.L_x_19111:
[----:B------:R-:W-:Y:S05]  /*f310*/  BSYNC B1 ;  /* 0x0000000000017941 */ /* 0x000fea0003800000 */
.L_x_19110:
        /* <DEDUP_REMOVED lines=44> */
.L_x_19109:
[----:B------:R-:W-:Y:S05]  /*f5e0*/  BSYNC B0 ;  /* 0x0000000000007941 */ /* 0x000fea0003800000 */
.L_x_19108:
        /* <DEDUP_REMOVED lines=9> */
.L_x_19104:
        /* <DEDUP_REMOVED lines=12> */
.L_x_19113:
[----:B------:R-:W-:Y:S02]  /*f740*/  IMAD.MOV.U32 R34, RZ, RZ, R10 ;  /* 0x000000ffff227224 */ /* 0x000fe400078e000a */
.L_x_19114:
[----:B------:R-:W-:Y:S05]  /*f750*/  BSYNC B0 ;  /* 0x0000000000007941 */ /* 0x000fea0003800000 */
.L_x_19112:
        /* <DEDUP_REMOVED lines=16> */
.L_x_19118:
[----:B------:R-:W-:Y:S05]  /*f860*/  BSYNC B1 ;  /* 0x0000000000017941 */ /* 0x000fea0003800000 */
.L_x_19117:
        /* <DEDUP_REMOVED lines=44> */
.L_x_19116:
[----:B------:R-:W-:Y:S05]  /*fb30*/  BSYNC B0 ;  /* 0x0000000000007941 */ /* 0x000fea0003800000 */
.L_x_19115:
        /* <DEDUP_REMOVED lines=12> */
.L_x_19119:
        /* <DEDUP_REMOVED lines=12> */
.L_x_19122:
[----:B------:R-:W-:Y:S02]  /*fcc0*/  IMAD.MOV.U32 R26, RZ, RZ, R10 ;  /* 0x000000ffff1a7224 */ /* 0x000fe400078e000a */
.L_x_19123:
[----:B------:R-:W-:Y:S05]  /*fcd0*/  BSYNC B0 ;  /* 0x0000000000007941 */ /* 0x000fea0003800000 */
.L_x_19121:
        /* <DEDUP_REMOVED lines=16> */
.L_x_19127:
[----:B------:R-:W-:Y:S05]  /*fde0*/  BSYNC B1 ;  /* 0x0000000000017941 */ /* 0x000fea0003800000 */
.L_x_19126:
        /* <DEDUP_REMOVED lines=44> */
.L_x_19125:
[----:B------:R-:W-:Y:S05]  /*100b0*/  BSYNC B0 ;  /* 0x0000000000007941 */ /* 0x000fea0003800000 */
.L_x_19124:
        /* <DEDUP_REMOVED lines=9> */
.L_x_19120:
        /* <DEDUP_REMOVED lines=12> */
.L_x_19129:
[----:B------:R-:W-:Y:S02]  /*10210*/  MOV R26, R10 ;  /* 0x0000000a001a7202 */ /* 0x000fe40000000f00 */
.L_x_19130:
[----:B------:R-:W-:Y:S05]  /*10220*/  BSYNC B0 ;  /* 0x0000000000007941 */ /* 0x000fea0003800000 */
.L_x_19128:
        /* <DEDUP_REMOVED lines=16> */
.L_x_19134:
[----:B------:R-:W-:Y:S05]  /*10330*/  BSYNC B1 ;  /* 0x0000000000017941 */ /* 0x000fea0003800000 */
.L_x_19133:
        /* <DEDUP_REMOVED lines=44> */
.L_x_19132:
[----:B------:R-:W-:Y:S05]  /*10600*/  BSYNC B0 ;  /* 0x0000000000007941 */ /* 0x000fea0003800000 */
.L_x_19131:
        /* <DEDUP_REMOVED lines=12> */
.L_x_19135:
        /* <DEDUP_REMOVED lines=12> */
.L_x_19138:
[----:B------:R-:W-:Y:S02]  /*10790*/  IMAD.MOV.U32 R26, RZ, RZ, R10 ;  /* 0x000000ffff1a7224 */ /* 0x000fe400078e000a */
.L_x_19139:
[----:B------:R-:W-:Y:S05]  /*107a0*/  BSYNC B0 ;  /* 0x0000000000007941 */ /* 0x000fea0003800000 */
.L_x_19137:
        /* <DEDUP_REMOVED lines=16> */
.L_x_19143:
[----:B------:R-:W-:Y:S05]  /*108b0*/  BSYNC B1 ;  /* 0x0000000000017941 */ /* 0x000fea0003800000 */
.L_x_19142:
        /* <DEDUP_REMOVED lines=44> */
.L_x_19141:
[----:B------:R-:W-:Y:S05]  /*10b80*/  BSYNC B0 ;  /* 0x0000000000007941 */ /* 0x000fea0003800000 */
.L_x_19140:
        /* <DEDUP_REMOVED lines=9> */
.L_x_19136:
        /* <DEDUP_REMOVED lines=12> */
.L_x_19145:
[----:B------:R-:W-:Y:S02]  /*10ce0*/  IMAD.MOV.U32 R26, RZ, RZ, R10 ;  /* 0x000000ffff1a7224 */ /* 0x000fe400078e000a */
.L_x_19146:
[----:B------:R-:W-:Y:S05]  /*10cf0*/  BSYNC B0 ;  /* 0x0000000000007941 */ /* 0x000fea0003800000 */
.L_x_19144:
        /* <DEDUP_REMOVED lines=16> */
.L_x_19150:
[----:B------:R-:W-:Y:S05]  /*10e00*/  BSYNC B1 ;  /* 0x0000000000017941 */ /* 0x000fea0003800000 */
.L_x_19149:
        /* <DEDUP_REMOVED lines=44> */
.L_x_19148:
[----:B------:R-:W-:Y:S05]  /*110d0*/  BSYNC B0 ;  /* 0x0000000000007941 */ /* 0x000fea0003800000 */
.L_x_19147:
        /* <DEDUP_REMOVED lines=13> */
.L_x_19151:
        /* <DEDUP_REMOVED lines=12> */
.L_x_19154:
[----:B------:R-:W-:Y:S02]  /*11270*/  IMAD.MOV.U32 R32, RZ, RZ, R10 ;  /* 0x000000ffff207224 */ /* 0x000fe400078e000a */
.L_x_19155:
[----:B------:R-:W-:Y:S05]  /*11280*/  BSYNC B0 ;  /* 0x0000000000007941 */ /* 0x000fea0003800000 */
.L_x_19153:
        /* <DEDUP_REMOVED lines=18> */
.L_x_19159:
[----:B------:R-:W-:Y:S05]  /*113b0*/  BSYNC B1 ;  /* 0x0000000000017941 */ /* 0x000fea0003800000 */
.L_x_19158:
        /* <DEDUP_REMOVED lines=44> */
.L_x_19157:
[----:B------:R-:W-:Y:S05]  /*11680*/  BSYNC B0 ;  /* 0x0000000000007941 */ /* 0x000fea0003800000 */
.L_x_19156:
        /* <DEDUP_REMOVED lines=9> */
.L_x_19152:
        /* <DEDUP_REMOVED lines=21> */
[----:B------:R-:W-:Y:S01]  /*11870*/  IMAD.WIDE.U32 R32, R196, R202, c[0x0][0x190] ;  /* 0x00006400c4207625 */ /* 0x000fe200078e00ca */
[----:B------:R-:W-:Y:S01]  /*11880*/  LOP3.LUT R34, R24, R25, RZ, 0xfc, !PT ;  /* 0x0000001918227212 */ /* 0x000fe200078efcff */
[----:B------:R0:W-:Y:S02]  /*11890*/  STG.E.128 [R26.64], R48 ;  /* 0x000000301a007986 */ /* 0x0001e4000c101d04 */
[----:B------:R-:W-:-:S02]  /*118a0*/  @P0 IMAD.WIDE.U32 R30, R197, R203, c[0x0][0x180] ;  /* 0x00006000c51e0625 */ /* 0x000fc400078e00cb */
[----:B------:R0:W-:Y:S02]  /*118b0*/  STG.E.128 [R26.64+0x10], R44 ;  /* 0x0000102c1a007986 */ /* 0x0001e4000c101d04 */
[CC--:B------:R-:W-:Y:S02]  /*118c0*/  @P6 IMAD.WIDE.U32 R28, R197.reuse, R177.reuse, c[0x0][0x178] ;  /* 0x00005e00c51c6625 */ /* 0x0c0fe400078e00b1 */
[----:B------:R0:W-:Y:S02]  /*118d0*/  STG.E.64 [R32.64], R34 ;  /* 0x0000002220007986 */ /* 0x0001e4000c101b04 */
[----:B------:R-:W-:Y:S01]  /*118e0*/  IMAD.WIDE.U32 R24, R197, R177, c[0x0][0x170] ;  /* 0x00005c00c5187625 */ /* 0x000fe200078e00b1 */
[----:B------:R-:W-:Y:S05]  /*118f0*/  @!P6 BRA `(.L_x_19160) ;  /* 0x000001300000e947 */ /* 0x000fea0003800000 */
[----:B0-----:R-:W-:Y:S01]  /*11900*/  IMAD.U32 R27, R2, 0x10000, RZ ;  /* 0x00010000021b7824 */ /* 0x001fe200078e00ff */
[----:B------:R-:W-:Y:S02]  /*11910*/  LOP3.LUT R26, R0, 0xffff, RZ, 0xc0, !PT ;  /* 0x0000ffff001a7812 */ /* 0x000fe400078ec0ff */
[----:B------:R-:W-:-:S02]  /*11920*/  PRMT R33, R3, 0x7104, RZ ;  /* 0x0000710403217816 */ /* 0x000fc400000000ff */
[----:B------:R-:W-:Y:S02]  /*11930*/  LOP3.LUT R27, R27, 0xff0000, RZ, 0xc0, !PT ;  /* 0x00ff00001b1b7812 */ /* 0x000fe400078ec0ff */
        /* <DEDUP_REMOVED lines=15> */
.L_x_19160:
        /* <DEDUP_REMOVED lines=16> */
.L_x_19162:
[----:B-1----:R-:W-:Y:S02]  /*11b30*/  IMAD.MOV.U32 R37, RZ, RZ, R10 ;  /* 0x000000ffff257224 */ /* 0x002fe400078e000a */
.L_x_19163:
[----:B------:R-:W-:Y:S05]  /*11b40*/  BSYNC B0 ;  /* 0x0000000000007941 */ /* 0x000fea0003800000 */
.L_x_19161:
        /* <DEDUP_REMOVED lines=16> */
.L_x_19167:
[----:B------:R-:W-:Y:S05]  /*11c50*/  BSYNC B1 ;  /* 0x0000000000017941 */ /* 0x000fea0003800000 */
.L_x_19166:
        /* <DEDUP_REMOVED lines=44> */
.L_x_19165:
[----:B------:R-:W-:Y:S05]  /*11f20*/  BSYNC B0 ;  /* 0x0000000000007941 */ /* 0x000fea0003800000 */
.L_x_19164:
        /* <DEDUP_REMOVED lines=15> */
.L_x_19168:
        /* <DEDUP_REMOVED lines=12> */
.L_x_19171:
[----:B------:R-:W-:Y:S02]  /*120e0*/  IMAD.MOV.U32 R36, RZ, RZ, R10 ;  /* 0x000000ffff247224 */ /* 0x000fe400078e000a */
.L_x_19172:
[----:B------:R-:W-:Y:S05]  /*120f0*/  BSYNC B0 ;  /* 0x0000000000007941 */ /* 0x000fea0003800000 */
.L_x_19170:
        /* <DEDUP_REMOVED lines=16> */
.L_x_19176:
[----:B------:R-:W-:Y:S05]  /*12200*/  BSYNC B1 ;  /* 0x0000000000017941 */ /* 0x000fea0003800000 */
.L_x_19175:
        /* <DEDUP_REMOVED lines=44> */
.L_x_19174:
[----:B------:R-:W-:Y:S05]  /*124d0*/  BSYNC B0 ;  /* 0x0000000000007941 */ /* 0x000fea0003800000 */
.L_x_19173:
        /* <DEDUP_REMOVED lines=9> */
.L_x_19169:
        /* <DEDUP_REMOVED lines=12> */
.L_x_19178:
[----:B------:R-:W-:Y:S02]  /*12630*/  IMAD.MOV.U32 R36, RZ, RZ, R10 ;  /* 0x000000ffff247224 */ /* 0x000fe400078e000a */
.L_x_19179:
[----:B------:R-:W-:Y:S05]  /*12640*/  BSYNC B0 ;  /* 0x0000000000007941 */ /* 0x000fea0003800000 */
.L_x_19177:
        /* <DEDUP_REMOVED lines=16> */
.L_x_19183:
[----:B------:R-:W-:Y:S05]  /*12750*/  BSYNC B1 ;  /* 0x0000000000017941 */ /* 0x000fea0003800000 */
.L_x_19182:
        /* <DEDUP_REMOVED lines=44> */
.L_x_19181:
[----:B------:R-:W-:Y:S05]  /*12a20*/  BSYNC B0 ;  /* 0x0000000000007941 */ /* 0x000fea0003800000 */
.L_x_19180:
        /* <DEDUP_REMOVED lines=14> */
.L_x_19184:
        /* <DEDUP_REMOVED lines=12> */
.L_x_19187:
[----:B------:R-:W-:Y:S02]  /*12bd0*/  IMAD.MOV.U32 R36, RZ, RZ, R10 ;  /* 0x000000ffff247224 */ /* 0x000fe400078e000a */
.L_x_19188:
[----:B------:R-:W-:Y:S05]  /*12be0*/  BSYNC B0 ;  /* 0x0000000000007941 */ /* 0x000fea0003800000 */
.L_x_19186:
        /* <DEDUP_REMOVED lines=16> */
.L_x_19192:
[----:B------:R-:W-:Y:S05]  /*12cf0*/  BSYNC B1 ;  /* 0x0000000000017941 */ /* 0x000fea0003800000 */
.L_x_19191:
        /* <DEDUP_REMOVED lines=44> */
.L_x_19190:
[----:B------:R-:W-:Y:S05]  /*12fc0*/  BSYNC B0 ;  /* 0x0000000000007941 */ /* 0x000fea0003800000 */
.L_x_19189:
        /* <DEDUP_REMOVED lines=9> */
.L_x_19185:
        /* <DEDUP_REMOVED lines=12> */
.L_x_19194:
[----:B------:R-:W-:Y:S02]  /*13120*/  IMAD.MOV.U32 R36, RZ, RZ, R10 ;  /* 0x000000ffff247224 */ /* 0x000fe400078e000a */
.L_x_19195:
[----:B------:R-:W-:Y:S05]  /*13130*/  BSYNC B0 ;  /* 0x0000000000007941 */ /* 0x000fea0003800000 */
.L_x_19193:
        /* <DEDUP_REMOVED lines=16> */
.L_x_19199:
[----:B------:R-:W-:Y:S05]  /*13240*/  BSYNC B1 ;  /* 0x0000000000017941 */ /* 0x000fea0003800000 */
.L_x_19198:
        /* <DEDUP_REMOVED lines=44> */
.L_x_19197:
[----:B------:R-:W-:Y:S05]  /*13510*/  BSYNC B0 ;  /* 0x0000000000007941 */ /* 0x000fea0003800000 */
.L_x_19196:
        /* <DEDUP_REMOVED lines=14> */
.L_x_19200:
        /* <DEDUP_REMOVED lines=12> */
.L_x_19203:
[----:B------:R-:W-:Y:S02]  /*136c0*/  IMAD.MOV.U32 R36, RZ, RZ, R10 ;  /* 0x000000ffff247224 */ /* 0x000fe400078e000a */
.L_x_19204:
[----:B------:R-:W-:Y:S05]  /*136d0*/  BSYNC B0 ;  /* 0x0000000000007941 */ /* 0x000fea0003800000 */
.L_x_19202:
        /* <DEDUP_REMOVED lines=16> */
.L_x_19208:
[----:B------:R-:W-:Y:S05]  /*137e0*/  BSYNC B1 ;  /* 0x0000000000017941 */ /* 0x000fea0003800000 */
.L_x_19207:
        /* <DEDUP_REMOVED lines=44> */
.L_x_19206:
[----:B------:R-:W-:Y:S05]  /*13ab0*/  BSYNC B0 ;  /* 0x0000000000007941 */ /* 0x000fea0003800000 */
.L_x_19205:
        /* <DEDUP_REMOVED lines=9> */
.L_x_19201:
        /* <DEDUP_REMOVED lines=12> */
.L_x_19210:
[----:B------:R-:W-:Y:S02]  /*13c10*/  IMAD.MOV.U32 R36, RZ, RZ, R10 ;  /* 0x000000ffff247224 */ /* 0x000fe400078e000a */
.L_x_19211:
[----:B------:R-:W-:Y:S05]  /*13c20*/  BSYNC B0 ;  /* 0x0000000000007941 */ /* 0x000fea0003800000 */
.L_x_19209:
        /* <DEDUP_REMOVED lines=16> */
.L_x_19215:
[----:B------:R-:W-:Y:S05]  /*13d30*/  BSYNC B1 ;  /* 0x0000000000017941 */ /* 0x000fea0003800000 */
.L_x_19214:
        /* <DEDUP_REMOVED lines=44> */
.L_x_19213:
[----:B------:R-:W-:Y:S05]  /*14000*/  BSYNC B0 ;  /* 0x0000000000007941 */ /* 0x000fea0003800000 */
.L_x_19212:
        /* <DEDUP_REMOVED lines=12> */
.L_x_19216:
        /* <DEDUP_REMOVED lines=12> */
.L_x_19219:
[----:B------:R-:W-:Y:S02]  /*14190*/  IMAD.MOV.U32 R34, RZ, RZ, R10 ;  /* 0x000000ffff227224 */ /* 0x000fe400078e000a */
.L_x_19220:
[----:B------:R-:W-:Y:S05]  /*141a0*/  BSYNC B0 ;  /* 0x0000000000007941 */ /* 0x000fea0003800000 */
.L_x_19218:
        /* <DEDUP_REMOVED lines=16> */
.L_x_19224:
[----:B------:R-:W-:Y:S05]  /*142b0*/  BSYNC B1 ;  /* 0x0000000000017941 */ /* 0x000fea0003800000 */
.L_x_19223:
        /* <DEDUP_REMOVED lines=44> */
.L_x_19222:
[----:B------:R-:W-:Y:S05]  /*14580*/  BSYNC B0 ;  /* 0x0000000000007941 */ /* 0x000fea0003800000 */
.L_x_19221:
        /* <DEDUP_REMOVED lines=9> */
.L_x_19217:
        /* <DEDUP_REMOVED lines=12> */
.L_x_19226:
[----:B------:R-:W-:Y:S02]  /*146e0*/  MOV R34, R10 ;  /* 0x0000000a00227202 */ /* 0x000fe40000000f00 */
.L_x_19227:
[----:B------:R-:W-:Y:S05]  /*146f0*/  BSYNC B0 ;  /* 0x0000000000007941 */ /* 0x000fea0003800000 */
.L_x_19225:
        /* <DEDUP_REMOVED lines=16> */
.L_x_19231:
[----:B------:R-:W-:Y:S05]  /*14800*/  BSYNC B1 ;  /* 0x0000000000017941 */ /* 0x000fea0003800000 */
.L_x_19230:
        /* <DEDUP_REMOVED lines=44> */
.L_x_19229:
[----:B------:R-:W-:Y:S05]  /*14ad0*/  BSYNC B0 ;  /* 0x0000000000007941 */ /* 0x000fea0003800000 */
.L_x_19228:
        /* <DEDUP_REMOVED lines=12> */
.L_x_19232:
        /* <DEDUP_REMOVED lines=12> */
.L_x_19235:
[----:B------:R-:W-:Y:S02]  /*14c60*/  IMAD.MOV.U32 R34, RZ, RZ, R10 ;  /* 0x000000ffff227224 */ /* 0x000fe400078e000a */
.L_x_19236:
[----:B------:R-:W-:Y:S05]  /*14c70*/  BSYNC B0 ;  /* 0x0000000000007941 */ /* 0x000fea0003800000 */
.L_x_19234:
        /* <DEDUP_REMOVED lines=16> */
.L_x_19240:
[----:B------:R-:W-:Y:S05]  /*14d80*/  BSYNC B1 ;  /* 0x0000000000017941 */ /* 0x000fea0003800000 */
.L_x_19239:
        /* <DEDUP_REMOVED lines=44> */
.L_x_19238:
[----:B------:R-:W-:Y:S05]  /*15050*/  BSYNC B0 ;  /* 0x0000000000007941 */ /* 0x000fea0003800000 */
.L_x_19237:
        /* <DEDUP_REMOVED lines=9> */
.L_x_19233:
        /* <DEDUP_REMOVED lines=12> */
.L_x_19242:
[----:B------:R-:W-:Y:S02]  /*151b0*/  IMAD.MOV.U32 R34, RZ, RZ, R10 ;  /* 0x000000ffff227224 */ /* 0x000fe400078e000a */
.L_x_19243:
[----:B------:R-:W-:Y:S05]  /*151c0*/  BSYNC B0 ;  /* 0x0000000000007941 */ /* 0x000fea0003800000 */
.L_x_19241:
        /* <DEDUP_REMOVED lines=16> */
.L_x_19247:
[----:B------:R-:W-:Y:S05]  /*152d0*/  BSYNC B1 ;  /* 0x0000000000017941 */ /* 0x000fea0003800000 */
.L_x_19246:
        /* <DEDUP_REMOVED lines=44> */
.L_x_19245:
[----:B------:R-:W-:Y:S05]  /*155a0*/  BSYNC B0 ;  /* 0x0000000000007941 */ /* 0x000fea0003800000 */
.L_x_19244:
        /* <DEDUP_REMOVED lines=12> */
.L_x_19248:
        /* <DEDUP_REMOVED lines=12> */
.L_x_19251:
[----:B------:R-:W-:Y:S02]  /*15730*/  IMAD.MOV.U32 R26, RZ, RZ, R10 ;  /* 0x000000ffff1a7224 */ /* 0x000fe400078e000a */
.L_x_19252:
[----:B------:R-:W-:Y:S05]  /*15740*/  BSYNC B0 ;  /* 0x0000000000007941 */ /* 0x000fea0003800000 */
.L_x_19250:
        /* <DEDUP_REMOVED lines=16> */
.L_x_19256:
[----:B------:R-:W-:Y:S05]  /*15850*/  BSYNC B1 ;  /* 0x0000000000017941 */ /* 0x000fea0003800000 */
.L_x_19255:
        /* <DEDUP_REMOVED lines=44> */
.L_x_19254:
[----:B------:R-:W-:Y:S05]  /*15b20*/  BSYNC B0 ;  /* 0x0000000000007941 */ /* 0x000fea0003800000 */
.L_x_19253:
        /* <DEDUP_REMOVED lines=9> */
.L_x_19249:
        /* <DEDUP_REMOVED lines=12> */
.L_x_19258:
[----:B------:R-:W-:Y:S02]  /*15c80*/  IMAD.MOV.U32 R26, RZ, RZ, R10 ;  /* 0x000000ffff1a7224 */ /* 0x000fe400078e000a */
.L_x_19259:
[----:B------:R-:W-:Y:S05]  /*15c90*/  BSYNC B0 ;  /* 0x0000000000007941 */ /* 0x000fea0003800000 */
.L_x_19257:
        /* <DEDUP_REMOVED lines=16> */
.L_x_19263:
[----:B------:R-:W-:Y:S05]  /*15da0*/  BSYNC B1 ;  /* 0x0000000000017941 */ /* 0x000fea0003800000 */
.L_x_19262:
        /* <DEDUP_REMOVED lines=44> */
.L_x_19261:
[----:B------:R-:W-:Y:S05]  /*16070*/  BSYNC B0 ;  /* 0x0000000000007941 */ /* 0x000fea0003800000 */
.L_x_19260:
        /* <DEDUP_REMOVED lines=12> */
.L_x_19264:
        /* <DEDUP_REMOVED lines=12> */
.L_x_19267:
[----:B------:R-:W-:Y:S02]  /*16200*/  MOV R26, R10 ;  /* 0x0000000a001a7202 */ /* 0x000fe40000000f00 */
.L_x_19268:
[----:B------:R-:W-:Y:S05]  /*16210*/  BSYNC B0 ;  /* 0x0000000000007941 */ /* 0x000fea0003800000 */
.L_x_19266:
        /* <DEDUP_REMOVED lines=16> */
.L_x_19272:
[----:B------:R-:W-:Y:S05]  /*16320*/  BSYNC B1 ;  /* 0x0000000000017941 */ /* 0x000fea0003800000 */
.L_x_19271:
        /* <DEDUP_REMOVED lines=44> */
.L_x_19270:
[----:B------:R-:W-:Y:S05]  /*165f0*/  BSYNC B0 ;  /* 0x0000000000007941 */ /* 0x000fea0003800000 */
.L_x_19269:
        /* <DEDUP_REMOVED lines=9> */
.L_x_19265:
        /* <DEDUP_REMOVED lines=12> */
.L_x_19274:
[----:B------:R-:W-:Y:S02]  /*16750*/  IMAD.MOV.U32 R26, RZ, RZ, R10 ;  /* 0x000000ffff1a7224 */ /* 0x000fe400078e000a */
.L_x_19275:
[----:B------:R-:W-:Y:S05]  /*16760*/  BSYNC B0 ;  /* 0x0000000000007941 */ /* 0x000fea0003800000 */
.L_x_19273:
        /* <DEDUP_REMOVED lines=16> */
.L_x_19279:
[----:B------:R-:W-:Y:S05]  /*16870*/  BSYNC B1 ;  /* 0x0000000000017941 */ /* 0x000fea0003800000 */
.L_x_19278:
        /* <DEDUP_REMOVED lines=44> */
.L_x_19277:
[----:B------:R-:W-:Y:S05]  /*16b40*/  BSYNC B0 ;  /* 0x0000000000007941 */ /* 0x000fea0003800000 */
.L_x_19276:
        /* <DEDUP_REMOVED lines=13> */
.L_x_19280:
        /* <DEDUP_REMOVED lines=12> */
.L_x_19283:
[----:B------:R-:W-:Y:S02]  /*16ce0*/  IMAD.MOV.U32 R32, RZ, RZ, R10 ;  /* 0x000000ffff207224 */ /* 0x000fe400078e000a */
.L_x_19284:
[----:B------:R-:W-:Y:S05]  /*16cf0*/  BSYNC B0 ;  /* 0x0000000000007941 */ /* 0x000fea0003800000 */
.L_x_19282:
        /* <DEDUP_REMOVED lines=18> */
.L_x_19288:
[----:B------:R-:W-:Y:S05]  /*16e20*/  BSYNC B1 ;  /* 0x0000000000017941 */ /* 0x000fea0003800000 */
.L_x_19287:
        /* <DEDUP_REMOVED lines=44> */
.L_x_19286:
[----:B------:R-:W-:Y:S05]  /*170f0*/  BSYNC B0 ;  /* 0x0000000000007941 */ /* 0x000fea0003800000 */
.L_x_19285:
        /* <DEDUP_REMOVED lines=9> */
.L_x_19281:
        /* <DEDUP_REMOVED lines=44> */
[----:B------:R-:W-:Y:S02]  /*17450*/  LOP3.LUT R205, R26, R32, R34, 0xfe, !PT ;  /* 0x000000201acd7212 */ /* 0x000fe400078efe22 */
[----:B------:R-:W-:Y:S01]  /*17460*/  LOP3.LUT R33, R179, R27, RZ, 0xfc, !PT ;  /* 0x0000001bb3217212 */ /* 0x000fe200078efcff */
[----:B------:R-:W-:Y:S01]  /*17470*/  IMAD.WIDE.U32 R26, R197, R202, c[0x0][0x198] ;  /* 0x00006600c51a7625 */ /* 0x000fe200078e00ca */
[----:B------:R-:W-:-:S05]  /*17480*/  LOP3.LUT R32, R205, 0xff, R8, 0xf8, !PT ;  /* 0x000000ffcd207812 */ /* 0x000fca00078ef808 */
[----:B------:R0:W-:Y:S02]  /*17490*/  STG.E.64 [R26.64], R32 ;  /* 0x000000201a007986 */ /* 0x0001e4000c101b04 */
.L_x_19289:
        /* <DEDUP_REMOVED lines=16> */
.L_x_19291:
[----:B-1----:R-:W-:Y:S02]  /*175a0*/  IMAD.MOV.U32 R30, RZ, RZ, R10 ;  /* 0x000000ffff1e7224 */ /* 0x002fe400078e000a */
.L_x_19292:
[----:B------:R-:W-:Y:S05]  /*175b0*/  BSYNC B0 ;  /* 0x0000000000007941 */ /* 0x000fea0003800000 */
.L_x_19290:
        /* <DEDUP_REMOVED lines=16> */
.L_x_19296:
[----:B------:R-:W-:Y:S05]  /*176c0*/  BSYNC B1 ;  /* 0x0000000000017941 */ /* 0x000fea0003800000 */
.L_x_19295:
        /* <DEDUP_REMOVED lines=44> */
.L_x_19294:
[----:B------:R-:W-:Y:S05]  /*17990*/  BSYNC B0 ;  /* 0x0000000000007941 */ /* 0x000fea0003800000 */
.L_x_19293:
        /* <DEDUP_REMOVED lines=15> */
.L_x_19297:
        /* <DEDUP_REMOVED lines=12> */
.L_x_19300:
[----:B------:R-:W-:Y:S02]  /*17b50*/  IMAD.MOV.U32 R30, RZ, RZ, R10 ;  /* 0x000000ffff1e7224 */ /* 0x000fe400078e000a */
.L_x_19301:
[----:B------:R-:W-:Y:S05]  /*17b60*/  BSYNC B0 ;  /* 0x0000000000007941 */ /* 0x000fea0003800000 */
.L_x_19299:
        /* <DEDUP_REMOVED lines=16> */
.L_x_19305:
[----:B------:R-:W-:Y:S05]  /*17c70*/  BSYNC B1 ;  /* 0x0000000000017941 */ /* 0x000fea0003800000 */
.L_x_19304:
        /* <DEDUP_REMOVED lines=44> */
.L_x_19303:
[----:B------:R-:W-:Y:S05]  /*17f40*/  BSYNC B0 ;  /* 0x0000000000007941 */ /* 0x000fea0003800000 */
.L_x_19302:
        /* <DEDUP_REMOVED lines=9> */
.L_x_19298:
        /* <DEDUP_REMOVED lines=12> */
.L_x_19307:
[----:B------:R-:W-:Y:S02]  /*180a0*/  IMAD.MOV.U32 R30, RZ, RZ, R10 ;  /* 0x000000ffff1e7224 */ /* 0x000fe400078e000a */
.L_x_19308:
[----:B------:R-:W-:Y:S05]  /*180b0*/  BSYNC B0 ;  /* 0x0000000000007941 */ /* 0x000fea0003800000 */
.L_x_19306:
        /* <DEDUP_REMOVED lines=16> */
.L_x_19312:
[----:B------:R-:W-:Y:S05]  /*181c0*/  BSYNC B1 ;  /* 0x0000000000017941 */ /* 0x000fea0003800000 */
.L_x_19311:
        /* <DEDUP_REMOVED lines=44> */
.L_x_19310:
[----:B------:R-:W-:Y:S05]  /*18490*/  BSYNC B0 ;  /* 0x0000000000007941 */ /* 0x000fea0003800000 */
.L_x_19309:
        /* <DEDUP_REMOVED lines=14> */
.L_x_19313:
        /* <DEDUP_REMOVED lines=12> */
.L_x_19316:
[----:B------:R-:W-:Y:S02]  /*18640*/  IMAD.MOV.U32 R24, RZ, RZ, R10 ;  /* 0x000000ffff187224 */ /* 0x000fe400078e000a */
.L_x_19317:
[----:B------:R-:W-:Y:S05]  /*18650*/  BSYNC B0 ;  /* 0x0000000000007941 */ /* 0x000fea0003800000 */
.L_x_19315:
        /* <DEDUP_REMOVED lines=16> */
.L_x_19321:
[----:B------:R-:W-:Y:S05]  /*18760*/  BSYNC B1 ;  /* 0x0000000000017941 */ /* 0x000fea0003800000 */
.L_x_19320:
        /* <DEDUP_REMOVED lines=44> */
.L_x_19319:
[----:B------:R-:W-:Y:S05]  /*18a30*/  BSYNC B0 ;  /* 0x0000000000007941 */ /* 0x000fea0003800000 */
.L_x_19318:
        /* <DEDUP_REMOVED lines=9> */
.L_x_19314:
        /* <DEDUP_REMOVED lines=12> */
.L_x_19323:
[----:B------:R-:W-:Y:S02]  /*18b90*/  MOV R24, R10 ;  /* 0x0000000a00187202 */ /* 0x000fe40000000f00 */
.L_x_19324:
[----:B------:R-:W-:Y:S05]  /*18ba0*/  BSYNC B0 ;  /* 0x0000000000007941 */ /* 0x000fea0003800000 */
.L_x_19322:
        /* <DEDUP_REMOVED lines=16> */
.L_x_19328:
[----:B------:R-:W-:Y:S05]  /*18cb0*/  BSYNC B1 ;  /* 0x0000000000017941 */ /* 0x000fea0003800000 */
.L_x_19327:
        /* <DEDUP_REMOVED lines=44> */
.L_x_19326:
[----:B------:R-:W-:Y:S05]  /*18f80*/  BSYNC B0 ;  /* 0x0000000000007941 */ /* 0x000fea0003800000 */
.L_x_19325:
        /* <DEDUP_REMOVED lines=9> */
[----:B------:R-:W-:Y:S01]  /*19020*/  MOV R28, R29 ;  /* 0x0000001d001c7202 */ /* 0x000fe20000000f00 */
[----:B------:R-:W-:Y:S05]  /*19030*/  @!P0 BRA `(.L_x_19330) ;  /* 0x0000058000008947 */ /* 0x000fea0003800000 */
[----:B------:R-:W-:Y:S02]  /*19040*/  IMAD.MOV.U32 R28, RZ, RZ, R29 ;  /* 0x000000ffff1c7224 */ /* 0x000fe400078e001d */
[----:B------:R-:W-:Y:S01]  /*19050*/  FADD.FTZ R34, R74, R34 ;  /* 0x000000224a227221 */ /* 0x000fe20000010000 */
[----:B------:R-:W-:Y:S05]  /*19060*/  BRA `(.L_x_19330) ;  /* 0x0000055000007947 */ /* 0x000fea0003800000 */
.L_x_19329:
        /* <DEDUP_REMOVED lines=12> */
.L_x_19332:
[----:B------:R-:W-:Y:S02]  /*19130*/  IMAD.MOV.U32 R24, RZ, RZ, R10 ;  /* 0x000000ffff187224 */ /* 0x000fe400078e000a */
.L_x_19333:
[----:B------:R-:W-:Y:S05]  /*19140*/  BSYNC B0 ;  /* 0x0000000000007941 */ /* 0x000fea0003800000 */
.L_x_19331:
        /* <DEDUP_REMOVED lines=16> */
.L_x_19337:
[----:B------:R-:W-:Y:S05]  /*19250*/  BSYNC B1 ;  /* 0x0000000000017941 */ /* 0x000fea0003800000 */
.L_x_19336:
        /* <DEDUP_REMOVED lines=44> */
.L_x_19335:
[----:B------:R-:W-:Y:S05]  /*19520*/  BSYNC B0 ;  /* 0x0000000000007941 */ /* 0x000fea0003800000 */
.L_x_19334:
        /* <DEDUP_REMOVED lines=9> */
.L_x_19330:
        /* <DEDUP_REMOVED lines=12> */
.L_x_19339:
[----:B------:R-:W-:Y:S02]  /*19680*/  IMAD.MOV.U32 R24, RZ, RZ, R10 ;  /* 0x000000ffff187224 */ /* 0x000fe400078e000a */
.L_x_19340:
[----:B------:R-:W-:Y:S05]  /*19690*/  BSYNC B0 ;  /* 0x0000000000007941 */ /* 0x000fea0003800000 */
.L_x_19338:
        /* <DEDUP_REMOVED lines=16> */
.L_x_19344:
[----:B------:R-:W-:Y:S05]  /*197a0*/  BSYNC B1 ;  /* 0x0000000000017941 */ /* 0x000fea0003800000 */
.L_x_19343:
        /* <DEDUP_REMOVED lines=44> */
.L_x_19342:
[----:B------:R-:W-:Y:S05]  /*19a70*/  BSYNC B0 ;  /* 0x0000000000007941 */ /* 0x000fea0003800000 */
.L_x_19341:
        /* <DEDUP_REMOVED lines=12> */
.L_x_19345:
        /* <DEDUP_REMOVED lines=12> */
.L_x_19348:
[----:B------:R-:W-:Y:S02]  /*19c00*/  IMAD.MOV.U32 R28, RZ, RZ, R10 ;  /* 0x000000ffff1c7224 */ /* 0x000fe400078e000a */
.L_x_19349:
[----:B------:R-:W-:Y:S05]  /*19c10*/  BSYNC B0 ;  /* 0x0000000000007941 */ /* 0x000fea0003800000 */
.L_x_19347:
        /* <DEDUP_REMOVED lines=16> */
.L_x_19353:
[----:B------:R-:W-:Y:S05]  /*19d20*/  BSYNC B1 ;  /* 0x0000000000017941 */ /* 0x000fea0003800000 */
.L_x_19352:
        /* <DEDUP_REMOVED lines=44> */
.L_x_19351:
[----:B------:R-:W-:Y:S05]  /*19ff0*/  BSYNC B0 ;  /* 0x0000000000007941 */ /* 0x000fea0003800000 */
.L_x_19350:
        /* <DEDUP_REMOVED lines=9> */
.L_x_19346:
        /* <DEDUP_REMOVED lines=12> */
.L_x_19355:
[----:B------:R-:W-:Y:S02]  /*1a150*/  IMAD.MOV.U32 R29, RZ, RZ, R10 ;  /* 0x000000ffff1d7224 */ /* 0x000fe400078e000a */
.L_x_19356:
[----:B------:R-:W-:Y:S05]  /*1a160*/  BSYNC B0 ;  /* 0x0000000000007941 */ /* 0x000fea0003800000 */
.L_x_19354:
        /* <DEDUP_REMOVED lines=16> */
.L_x_19360:
[----:B------:R-:W-:Y:S05]  /*1a270*/  BSYNC B1 ;  /* 0x0000000000017941 */ /* 0x000fea0003800000 */
.L_x_19359:
        /* <DEDUP_REMOVED lines=44> */
.L_x_19358:
[----:B------:R-:W-:Y:S05]  /*1a540*/  BSYNC B0 ;  /* 0x0000000000007941 */ /* 0x000fea0003800000 */
.L_x_19357:
        /* <DEDUP_REMOVED lines=12> */
.L_x_19361:
        /* <DEDUP_REMOVED lines=12> */
.L_x_19364:
[----:B------:R-:W-:Y:S02]  /*1a6d0*/  MOV R29, R10 ;  /* 0x0000000a001d7202 */ /* 0x000fe40000000f00 */
.L_x_19365:
[----:B------:R-:W-:Y:S05]  /*1a6e0*/  BSYNC B0 ;  /* 0x0000000000007941 */ /* 0x000fea0003800000 */
.L_x_19363:
        /* <DEDUP_REMOVED lines=16> */
.L_x_19369:
[----:B------:R-:W-:Y:S05]  /*1a7f0*/  BSYNC B1 ;  /* 0x0000000000017941 */ /* 0x000fea0003800000 */
.L_x_19368:
        /* <DEDUP_REMOVED lines=44> */
.L_x_19367:
[----:B------:R-:W-:Y:S05]  /*1aac0*/  BSYNC B0 ;  /* 0x0000000000007941 */ /* 0x000fea0003800000 */
.L_x_19366:
        /* <DEDUP_REMOVED lines=9> */
.L_x_19362:
        /* <DEDUP_REMOVED lines=12> */
.L_x_19371:
[----:B------:R-:W-:Y:S02]  /*1ac20*/  IMAD.MOV.U32 R176, RZ, RZ, R10 ;  /* 0x000000ffffb07224 */ /* 0x000fe400078e000a */
.L_x_19372:
[----:B------:R-:W-:Y:S05]  /*1ac30*/  BSYNC B0 ;  /* 0x0000000000007941 */ /* 0x000fea0003800000 */
.L_x_19370:
        /* <DEDUP_REMOVED lines=16> */
.L_x_19376:
[----:B------:R-:W-:Y:S05]  /*1ad40*/  BSYNC B1 ;  /* 0x0000000000017941 */ /* 0x000fea0003800000 */
.L_x_19375:
        /* <DEDUP_REMOVED lines=40> */
[----:B------:R-:W-:Y:S02]  /*1afd0*/  LOP3.LUT R16, R205, R30, R18, 0x96, !PT ;  /* 0x0000001ecd107212 */ /* 0x000fe400078e9612 */
[----:B------:R-:W-:Y:S01]  /*1afe0*/  MOV R10, R204 ;  /* 0x000000cc000a7202 */ /* 0x000fe20000000f00 */
[----:B------:R-:W-:Y:S01]  /*1aff0*/  IMAD.MOV.U32 R12, RZ, RZ, R178 ;  /* 0x000000ffff0c7224 */ /* 0x000fe200078e00b2 */
[----:B------:R-:W-:Y:S02]  /*1b000*/  LOP3.LUT R17, R179, R24, R19, 0x96, !PT ;  /* 0x00000018b3117212 */ /* 0x000fe400078e9613 */
.L_x_19374:
[----:B------:R-:W-:Y:S05]  /*1b010*/  BSYNC B0 ;  /* 0x0000000000007941 */ /* 0x000fea0003800000 */
.L_x_19373:
        /* <DEDUP_REMOVED lines=12> */
.L_x_19377:
        /* <DEDUP_REMOVED lines=12> */
.L_x_19380:
[----:B------:R-:W-:Y:S02]  /*1b1a0*/  IMAD.MOV.U32 R26, RZ, RZ, R10 ;  /* 0x000000ffff1a7224 */ /* 0x000fe400078e000a */
.L_x_19381:
[----:B------:R-:W-:Y:S05]  /*1b1b0*/  BSYNC B0 ;  /* 0x0000000000007941 */ /* 0x000fea0003800000 */
.L_x_19379:
        /* <DEDUP_REMOVED lines=16> */
.L_x_19385:
[----:B------:R-:W-:Y:S05]  /*1b2c0*/  BSYNC B1 ;  /* 0x0000000000017941 */ /* 0x000fea0003800000 */
.L_x_19384:
        /* <DEDUP_REMOVED lines=44> */
.L_x_19383:
[----:B------:R-:W-:Y:S05]  /*1b590*/  BSYNC B0 ;  /* 0x0000000000007941 */ /* 0x000fea0003800000 */
.L_x_19382:
        /* <DEDUP_REMOVED lines=9> */
.L_x_19378:
        /* <DEDUP_REMOVED lines=12> */
.L_x_19387:
[----:B------:R-:W-:Y:S02]  /*1b6f0*/  IMAD.MOV.U32 R26, RZ, RZ, R10 ;  /* 0x000000ffff1a7224 */ /* 0x000fe400078e000a */
.L_x_19388:
[----:B------:R-:W-:Y:S05]  /*1b700*/  BSYNC B0 ;  /* 0x0000000000007941 */ /* 0x000fea0003800000 */
.L_x_19386:
        /* <DEDUP_REMOVED lines=16> */
.L_x_19392:
[----:B------:R-:W-:Y:S05]  /*1b810*/  BSYNC B1 ;  /* 0x0000000000017941 */ /* 0x000fea0003800000 */
.L_x_19391:
        /* <DEDUP_REMOVED lines=44> */
.L_x_19390:
[----:B------:R-:W-:Y:S05]  /*1bae0*/  BSYNC B0 ;  /* 0x0000000000007941 */ /* 0x000fea0003800000 */
.L_x_19389:
        /* <DEDUP_REMOVED lines=12> */
.L_x_19393:
        /* <DEDUP_REMOVED lines=12> */
.L_x_19396:
[----:B------:R-:W-:Y:S02]  /*1bc70*/  IMAD.MOV.U32 R26, RZ, RZ, R10 ;  /* 0x000000ffff1a7224 */ /* 0x000fe400078e000a */
.L_x_19397:
[----:B------:R-:W-:Y:S05]  /*1bc80*/  BSYNC B0 ;  /* 0x0000000000007941 */ /* 0x000fea0003800000 */
.L_x_19395:
        /* <DEDUP_REMOVED lines=16> */
.L_x_19401:
[----:B------:R-:W-:Y:S05]  /*1bd90*/  BSYNC B1 ;  /* 0x0000000000017941 */ /* 0x000fea0003800000 */
.L_x_19400:
        /* <DEDUP_REMOVED lines=44> */
.L_x_19399:
[----:B------:R-:W-:Y:S05]  /*1c060*/  BSYNC B0 ;  /* 0x0000000000007941 */ /* 0x000fea0003800000 */
.L_x_19398:
        /* <DEDUP_REMOVED lines=9> */
.L_x_19394:
        /* <DEDUP_REMOVED lines=12> */
.L_x_19403:
[----:B------:R-:W-:Y:S02]  /*1c1c0*/  IMAD.MOV.U32 R26, RZ, RZ, R10 ;  /* 0x000000ffff1a7224 */ /* 0x000fe400078e000a */
.L_x_19404:
[----:B------:R-:W-:Y:S05]  /*1c1d0*/  BSYNC B0 ;  /* 0x0000000000007941 */ /* 0x000fea0003800000 */
.L_x_19402:
        /* <DEDUP_REMOVED lines=16> */
.L_x_19408:
[----:B------:R-:W-:Y:S05]  /*1c2e0*/  BSYNC B1 ;  /* 0x0000000000017941 */ /* 0x000fea0003800000 */
.L_x_19407:
        /* <DEDUP_REMOVED lines=44> */
.L_x_19406:
[----:B------:R-:W-:Y:S05]  /*1c5b0*/  BSYNC B0 ;  /* 0x0000000000007941 */ /* 0x000fea0003800000 */
.L_x_19405:
        /* <DEDUP_REMOVED lines=13> */
.L_x_19409:
        /* <DEDUP_REMOVED lines=12> */
.L_x_19412:
[----:B------:R-:W-:Y:S02]  /*1c750*/  IMAD.MOV.U32 R26, RZ, RZ, R10 ;  /* 0x000000ffff1a7224 */ /* 0x000fe400078e000a */
.L_x_19413:
[----:B------:R-:W-:Y:S05]  /*1c760*/  BSYNC B0 ;  /* 0x0000000000007941 */ /* 0x000fea0003800000 */
.L_x_19411:
        /* <DEDUP_REMOVED lines=18> */
.L_x_19417:
[----:B------:R-:W-:Y:S05]  /*1c890*/  BSYNC B1 ;  /* 0x0000000000017941 */ /* 0x000fea0003800000 */
.L_x_19416:
        /* <DEDUP_REMOVED lines=44> */
.L_x_19415:
[----:B------:R-:W-:Y:S05]  /*1cb60*/  BSYNC B0 ;  /* 0x0000000000007941 */ /* 0x000fea0003800000 */
.L_x_19414:
        /* <DEDUP_REMOVED lines=9> */
.L_x_19410:
        /* <DEDUP_REMOVED lines=9> */
[----:B------:R-:W-:-:S02]  /*1cc90*/  SEL R178, RZ, 0x1, P3 ;  /* 0x00000001ffb27807 */ /* 0x000fc40001800000 */
[----:B------:R-:W-:Y:S02]  /*1cca0*/  SEL R24, RZ, 0x1, P4 ;  /* 0x00000001ff187807 */ /* 0x000fe40002000000 */
[----:B------:R-:W-:Y:S01]  /*1ccb0*/  LOP3.LUT R176, R176, R27, R25, 0xfe, !PT ;  /* 0x0000001bb0b07212 */ /* 0x000fe200078efe19 */
[----:B------:R-:W-:Y:S01]  /*1ccc0*/  IMAD.WIDE.U32 R26, R26, 0x1000000, RZ ;  /* 0x010000001a1a7825 */ /* 0x000fe200078e00ff */
[----:B------:R-:W-:Y:S02]  /*1ccd0*/  SEL R205, RZ, 0x1, P2 ;  /* 0x00000001ffcd7807 */ /* 0x000fe40001000000 */
[----:B------:R-:W-:Y:S01]  /*1cce0*/  LOP3.LUT P5, RZ, R9, 0x8, RZ, 0xc0, !PT ;  /* 0x0000000809ff7812 */ /* 0x000fe200078ac0ff */
[----:B------:R-:W-:Y:S01]  /*1ccf0*/  IMAD.WIDE.U32 R178, R178, 0x10000, RZ ;  /* 0x00010000b2b27825 */ /* 0x000fe200078e00ff */
[----:B------:R-:W-:Y:S02]  /*1cd00*/  LOP3.LUT R205, R27, R176, R205, 0xfe, !PT ;  /* 0x000000b01bcd7212 */ /* 0x000fe400078efecd */
[----:B------:R-:W-:Y:S01]  /*1cd10*/  SEL R27, RZ, 0x1, P5 ;  /* 0x00000001ff1b7807 */ /* 0x000fe20002800000 */
[----:B------:R-:W-:Y:S01]  /*1cd20*/  IMAD.WIDE.U32 R24, R24, 0x100, RZ ;  /* 0x0000010018187825 */ /* 0x000fe200078e00ff */
[----:B------:R-:W-:-:S02]  /*1cd30*/  LOP3.LUT P6, RZ, R9, 0x20, RZ, 0xc0, !PT ;  /* 0x0000002009ff7812 */ /* 0x000fc400078cc0ff */
[----:B------:R-:W-:Y:S02]  /*1cd40*/  IADD3 R210, R195, 0xa0, RZ ;  /* 0x000000a0c3d27810 */ /* 0x000fe40007ffe0ff */
[----:B------:R-:W-:Y:S02]  /*1cd50*/  LOP3.LUT R26, R24, R26, R178, 0xfe, !PT ;  /* 0x0000001a181a7212 */ /* 0x000fe400078efeb2 */
[----:B------:R-:W-:Y:S01]  /*1cd60*/  LOP3.LUT R179, R25, R205, R179, 0xfe, !PT ;  /* 0x000000cd19b37212 */ /* 0x000fe200078efeb3 */
[----:B------:R-:W-:Y:S01]  /*1cd70*/  IMAD.WIDE.U32 R204, R198, R202, c[0x0][0x190] ;  /* 0x00006400c6cc7625 */ /* 0x000fe200078e00ca */
[----:B------:R-:W-:-:S03]  /*1cd80*/  LOP3.LUT R178, R26, R27, RZ, 0xfc, !PT ;  /* 0x0000001b1ab27212 */ /* 0x000fc600078efcff */
        /* <DEDUP_REMOVED lines=24> */
.L_x_19418:
        /* <DEDUP_REMOVED lines=16> */
.L_x_19420:
[----:B-1----:R-:W-:Y:S02]  /*1d010*/  MOV R206, R10 ;  /* 0x0000000a00ce7202 */ /* 0x002fe40000000f00 */
.L_x_19421:
[----:B------:R-:W-:Y:S05]  /*1d020*/  BSYNC B0 ;  /* 0x0000000000007941 */ /* 0x000fea0003800000 */
.L_x_19419:
        /* <DEDUP_REMOVED lines=16> */
.L_x_19425:
[----:B------:R-:W-:Y:S05]  /*1d130*/  BSYNC B1 ;  /* 0x0000000000017941 */ /* 0x000fea0003800000 */
.L_x_19424:
        /* <DEDUP_REMOVED lines=44> */
.L_x_19423:
[----:B------:R-:W-:Y:S05]  /*1d400*/  BSYNC B0 ;  /* 0x0000000000007941 */ /* 0x000fea0003800000 */
.L_x_19422:
        /* <DEDUP_REMOVED lines=15> */
.L_x_19426:
        /* <DEDUP_REMOVED lines=12> */
.L_x_19429:
[----:B------:R-:W-:Y:S02]  /*1d5c0*/  IMAD.MOV.U32 R25, RZ, RZ, R10 ;  /* 0x000000ffff197224 */ /* 0x000fe400078e000a */
.L_x_19430:
[----:B------:R-:W-:Y:S05]  /*1d5d0*/  BSYNC B0 ;  /* 0x0000000000007941 */ /* 0x000fea0003800000 */
.L_x_19428:
        /* <DEDUP_REMOVED lines=16> */
.L_x_19434:
[----:B------:R-:W-:Y:S05]  /*1d6e0*/  BSYNC B1 ;  /* 0x0000000000017941 */ /* 0x000fea0003800000 */
.L_x_19433:
        /* <DEDUP_REMOVED lines=44> */
.L_x_19432:
[----:B------:R-:W-:Y:S05]  /*1d9b0*/  BSYNC B0 ;  /* 0x0000000000007941 */ /* 0x000fea0003800000 */
.L_x_19431:
        /* <DEDUP_REMOVED lines=9> */
.L_x_19427:
        /* <DEDUP_REMOVED lines=12> */
.L_x_19436:
[----:B------:R-:W-:Y:S02]  /*1db10*/  IMAD.MOV.U32 R211, RZ, RZ, R10 ;  /* 0x000000ffffd37224 */ /* 0x000fe400078e000a */
.L_x_19437:
[----:B------:R-:W-:Y:S05]  /*1db20*/  BSYNC B0 ;  /* 0x0000000000007941 */ /* 0x000fea0003800000 */
.L_x_19435:
        /* <DEDUP_REMOVED lines=16> */
.L_x_19441:
[----:B------:R-:W-:Y:S05]  /*1dc30*/  BSYNC B1 ;  /* 0x0000000000017941 */ /* 0x000fea0003800000 */
.L_x_19440:
        /* <DEDUP_REMOVED lines=44> */
.L_x_19439:
[----:B------:R-:W-:Y:S05]  /*1df00*/  BSYNC B0 ;  /* 0x0000000000007941 */ /* 0x000fea0003800000 */
.L_x_19438:
        /* <DEDUP_REMOVED lines=14> */
.L_x_19442:
        /* <DEDUP_REMOVED lines=12> */
.L_x_19445:
[----:B------:R-:W-:Y:S02]  /*1e0b0*/  IMAD.MOV.U32 R176, RZ, RZ, R10 ;  /* 0x000000ffffb07224 */ /* 0x000fe400078e000a */
.L_x_19446:
[----:B------:R-:W-:Y:S05]  /*1e0c0*/  BSYNC B0 ;  /* 0x0000000000007941 */ /* 0x000fea0003800000 */
.L_x_19444:
        /* <DEDUP_REMOVED lines=16> */
.L_x_19450:
[----:B------:R-:W-:Y:S05]  /*1e1d0*/  BSYNC B1 ;  /* 0x0000000000017941 */ /* 0x000fea0003800000 */
.L_x_19449:
        /* <DEDUP_REMOVED lines=44> */
.L_x_19448:
[----:B------:R-:W-:Y:S05]  /*1e4a0*/  BSYNC B0 ;  /* 0x0000000000007941 */ /* 0x000fea0003800000 */
.L_x_19447:
        /* <DEDUP_REMOVED lines=9> */
.L_x_19443:
        /* <DEDUP_REMOVED lines=12> */
.L_x_19452:
[----:B------:R-:W-:Y:S02]  /*1e600*/  IMAD.MOV.U32 R176, RZ, RZ, R10 ;  /* 0x000000ffffb07224 */ /* 0x000fe400078e000a */
.L_x_19453:
[----:B------:R-:W-:Y:S05]  /*1e610*/  BSYNC B0 ;  /* 0x0000000000007941 */ /* 0x000fea0003800000 */
.L_x_19451:
        /* <DEDUP_REMOVED lines=16> */
.L_x_19457:
[----:B------:R-:W-:Y:S05]  /*1e720*/  BSYNC B1 ;  /* 0x0000000000017941 */ /* 0x000fea0003800000 */
.L_x_19456:
        /* <DEDUP_REMOVED lines=44> */
.L_x_19455:
[----:B------:R-:W-:Y:S05]  /*1e9f0*/  BSYNC B0 ;  /* 0x0000000000007941 */ /* 0x000fea0003800000 */
.L_x_19454:
        /* <DEDUP_REMOVED lines=14> */
.L_x_19458:
        /* <DEDUP_REMOVED lines=12> */
.L_x_19461:
[----:B------:R-:W-:Y:S02]  /*1eba0*/  MOV R27, R10 ;  /* 0x0000000a001b7202 */ /* 0x000fe40000000f00 */
.L_x_19462:
[----:B------:R-:W-:Y:S05]  /*1ebb0*/  BSYNC B0 ;  /* 0x0000000000007941 */ /* 0x000fea0003800000 */
.L_x_19460:
        /* <DEDUP_REMOVED lines=16> */
.L_x_19466:
[----:B------:R-:W-:Y:S05]  /*1ecc0*/  BSYNC B1 ;  /* 0x0000000000017941 */ /* 0x000fea0003800000 */
.L_x_19465:
        /* <DEDUP_REMOVED lines=44> */
.L_x_19464:
[----:B------:R-:W-:Y:S05]  /*1ef90*/  BSYNC B0 ;  /* 0x0000000000007941 */ /* 0x000fea0003800000 */
.L_x_19463:
        /* <DEDUP_REMOVED lines=9> */
.L_x_19459:
        /* <DEDUP_REMOVED lines=12> */
.L_x_19468:
[----:B------:R-:W-:Y:S02]  /*1f0f0*/  IMAD.MOV.U32 R176, RZ, RZ, R10 ;  /* 0x000000ffffb07224 */ /* 0x000fe400078e000a */
.L_x_19469:
[----:B------:R-:W-:Y:S05]  /*1f100*/  BSYNC B0 ;  /* 0x0000000000007941 */ /* 0x000fea0003800000 */
.L_x_19467:
        /* <DEDUP_REMOVED lines=16> */
.L_x_19473:
[----:B------:R-:W-:Y:S05]  /*1f210*/  BSYNC B1 ;  /* 0x0000000000017941 */ /* 0x000fea0003800000 */
.L_x_19472:
        /* <DEDUP_REMOVED lines=44> */
.L_x_19471:
[----:B------:R-:W-:Y:S05]  /*1f4e0*/  BSYNC B0 ;  /* 0x0000000000007941 */ /* 0x000fea0003800000 */
.L_x_19470:
        /* <DEDUP_REMOVED lines=12> */
.L_x_19474:
        /* <DEDUP_REMOVED lines=12> */
.L_x_19477:
[----:B------:R-:W-:Y:S02]  /*1f670*/  IMAD.MOV.U32 R208, RZ, RZ, R10 ;  /* 0x000000ffffd07224 */ /* 0x000fe400078e000a */
.L_x_19478:
[----:B------:R-:W-:Y:S05]  /*1f680*/  BSYNC B0 ;  /* 0x0000000000007941 */ /* 0x000fea0003800000 */
.L_x_19476:
        /* <DEDUP_REMOVED lines=16> */
.L_x_19482:
[----:B------:R-:W-:Y:S05]  /*1f790*/  BSYNC B1 ;  /* 0x0000000000017941 */ /* 0x000fea0003800000 */
.L_x_19481:
        /* <DEDUP_REMOVED lines=44> */
.L_x_19480:
[----:B------:R-:W-:Y:S05]  /*1fa60*/  BSYNC B0 ;  /* 0x0000000000007941 */ /* 0x000fea0003800000 */
.L_x_19479:
        /* <DEDUP_REMOVED lines=9> */
.L_x_19475:
        /* <DEDUP_REMOVED lines=12> */
.L_x_19484:
[----:B------:R-:W-:Y:S02]  /*1fbc0*/  IMAD.MOV.U32 R211, RZ, RZ, R10 ;  /* 0x000000ffffd37224 */ /* 0x000fe400078e000a */
.L_x_19485:
[----:B------:R-:W-:Y:S05]  /*1fbd0*/  BSYNC B0 ;  /* 0x0000000000007941 */ /* 0x000fea0003800000 */
.L_x_19483:
        /* <DEDUP_REMOVED lines=16> */
.L_x_19489:
[----:B------:R-:W-:Y:S05]  /*1fce0*/  BSYNC B1 ;  /* 0x0000000000017941 */ /* 0x000fea0003800000 */
.L_x_19488:
        /* <DEDUP_REMOVED lines=44> */
.L_x_19487:
[----:B------:R-:W-:Y:S05]  /*1ffb0*/  BSYNC B0 ;  /* 0x0000000000007941 */ /* 0x000fea0003800000 */
.L_x_19486:
        /* <DEDUP_REMOVED lines=12> */
.L_x_19490:
        /* <DEDUP_REMOVED lines=12> */
.L_x_19493:
[----:B------:R-:W-:Y:S02]  /*20140*/  IMAD.MOV.U32 R177, RZ, RZ, R10 ;  /* 0x000000ffffb17224 */ /* 0x000fe400078e000a */
.L_x_19494:
[----:B------:R-:W-:Y:S05]  /*20150*/  BSYNC B0 ;  /* 0x0000000000007941 */ /* 0x000fea0003800000 */
.L_x_19492:
        /* <DEDUP_REMOVED lines=16> */
.L_x_19498:
[----:B------:R-:W-:Y:S05]  /*20260*/  BSYNC B1 ;  /* 0x0000000000017941 */ /* 0x000fea0003800000 */
.L_x_19497:
        /* <DEDUP_REMOVED lines=44> */
.L_x_19496:
[----:B------:R-:W-:Y:S05]  /*20530*/  BSYNC B0 ;  /* 0x0000000000007941 */ /* 0x000fea0003800000 */
.L_x_19495:
        /* <DEDUP_REMOVED lines=9> */
.L_x_19491:
        /* <DEDUP_REMOVED lines=12> */
.L_x_19500:
[----:B------:R-:W-:Y:S02]  /*20690*/  IMAD.MOV.U32 R211, RZ, RZ, R10 ;  /* 0x000000ffffd37224 */ /* 0x000fe400078e000a */
.L_x_19501:
[----:B------:R-:W-:Y:S05]  /*206a0*/  BSYNC B0 ;  /* 0x0000000000007941 */ /* 0x000fea0003800000 */
.L_x_19499:
        /* <DEDUP_REMOVED lines=16> */
.L_x_19505:
[----:B------:R-:W-:Y:S05]  /*207b0*/  BSYNC B1 ;  /* 0x0000000000017941 */ /* 0x000fea0003800000 */
.L_x_19504:
        /* <DEDUP_REMOVED lines=44> */
.L_x_19503:
[----:B------:R-:W-:Y:S05]  /*20a80*/  BSYNC B0 ;  /* 0x0000000000007941 */ /* 0x000fea0003800000 */
.L_x_19502:
        /* <DEDUP_REMOVED lines=12> */
.L_x_19506:
        /* <DEDUP_REMOVED lines=12> */
.L_x_19509:
[----:B------:R-:W-:Y:S02]  /*20c10*/  IMAD.MOV.U32 R178, RZ, RZ, R10 ;  /* 0x000000ffffb27224 */ /* 0x000fe400078e000a */
.L_x_19510:
[----:B------:R-:W-:Y:S05]  /*20c20*/  BSYNC B0 ;  /* 0x0000000000007941 */ /* 0x000fea0003800000 */
.L_x_19508:
        /* <DEDUP_REMOVED lines=16> */
.L_x_19514:
[----:B------:R-:W-:Y:S05]  /*20d30*/  BSYNC B1 ;  /* 0x0000000000017941 */ /* 0x000fea0003800000 */
.L_x_19513:
        /* <DEDUP_REMOVED lines=44> */
.L_x_19512:
[----:B------:R-:W-:Y:S05]  /*21000*/  BSYNC B0 ;  /* 0x0000000000007941 */ /* 0x000fea0003800000 */
.L_x_19511:
        /* <DEDUP_REMOVED lines=9> */
.L_x_19507:
        /* <DEDUP_REMOVED lines=12> */
.L_x_19516:
[----:B------:R-:W-:Y:S02]  /*21160*/  IMAD.MOV.U32 R211, RZ, RZ, R10 ;  /* 0x000000ffffd37224 */ /* 0x000fe400078e000a */
.L_x_19517:
[----:B------:R-:W-:Y:S05]  /*21170*/  BSYNC B0 ;  /* 0x0000000000007941 */ /* 0x000fea0003800000 */
.L_x_19515:
        /* <DEDUP_REMOVED lines=16> */
.L_x_19521:
[----:B------:R-:W-:Y:S05]  /*21280*/  BSYNC B1 ;  /* 0x0000000000017941 */ /* 0x000fea0003800000 */
.L_x_19520:
        /* <DEDUP_REMOVED lines=44> */
.L_x_19519:
[----:B------:R-:W-:Y:S05]  /*21550*/  BSYNC B0 ;  /* 0x0000000000007941 */ /* 0x000fea0003800000 */
.L_x_19518:
        /* <DEDUP_REMOVED lines=12> */
.L_x_19522:
        /* <DEDUP_REMOVED lines=12> */
.L_x_19525:
[----:B------:R-:W-:Y:S02]  /*216e0*/  IMAD.MOV.U32 R211, RZ, RZ, R10 ;  /* 0x000000ffffd37224 */ /* 0x000fe400078e000a */
.L_x_19526:
[----:B------:R-:W-:Y:S05]  /*216f0*/  BSYNC B0 ;  /* 0x0000000000007941 */ /* 0x000fea0003800000 */
.L_x_19524:
        /* <DEDUP_REMOVED lines=16> */
.L_x_19530:
[----:B------:R-:W-:Y:S05]  /*21800*/  BSYNC B1 ;  /* 0x0000000000017941 */ /* 0x000fea0003800000 */
.L_x_19529:
        /* <DEDUP_REMOVED lines=44> */
.L_x_19528:
[----:B------:R-:W-:Y:S05]  /*21ad0*/  BSYNC B0 ;  /* 0x0000000000007941 */ /* 0x000fea0003800000 */
.L_x_19527:
        /* <DEDUP_REMOVED lines=9> */
.L_x_19523:
        /* <DEDUP_REMOVED lines=12> */
.L_x_19532:
[----:B------:R-:W-:Y:S02]  /*21c30*/  MOV R211, R10 ;  /* 0x0000000a00d37202 */ /* 0x000fe40000000f00 */
.L_x_19533:
[----:B------:R-:W-:Y:S05]  /*21c40*/  BSYNC B0 ;  /* 0x0000000000007941 */ /* 0x000fea0003800000 */
.L_x_19531:
        /* <DEDUP_REMOVED lines=16> */
.L_x_19537:
[----:B------:R-:W-:Y:S05]  /*21d50*/  BSYNC B1 ;  /* 0x0000000000017941 */ /* 0x000fea0003800000 */
.L_x_19536:
        /* <DEDUP_REMOVED lines=44> */
.L_x_19535:
[----:B------:R-:W-:Y:S05]  /*22020*/  BSYNC B0 ;  /* 0x0000000000007941 */ /* 0x000fea0003800000 */
.L_x_19534:
        /* <DEDUP_REMOVED lines=13> */
.L_x_19538:
        /* <DEDUP_REMOVED lines=12> */
.L_x_19541:
[----:B------:R-:W-:Y:S02]  /*221c0*/  IMAD.MOV.U32 R214, RZ, RZ, R10 ;  /* 0x000000ffffd67224 */ /* 0x000fe400078e000a */
.L_x_19542:
[----:B------:R-:W-:Y:S05]  /*221d0*/  BSYNC B0 ;  /* 0x0000000000007941 */ /* 0x000fea0003800000 */
.L_x_19540:
        /* <DEDUP_REMOVED lines=18> */
.L_x_19546:
[----:B------:R-:W-:Y:S05]  /*22300*/  BSYNC B1 ;  /* 0x0000000000017941 */ /* 0x000fea0003800000 */
.L_x_19545:
        /* <DEDUP_REMOVED lines=44> */
.L_x_19544:
[----:B------:R-:W-:Y:S05]  /*225d0*/  BSYNC B0 ;  /* 0x0000000000007941 */ /* 0x000fea0003800000 */
.L_x_19543:
        /* <DEDUP_REMOVED lines=9> */
.L_x_19539:
[----:B------:R-:W-:Y:S01]  /*22670*/  FADD.FTZ R204, RZ, R64 ;  /* 0x00000040ffcc7221 */ /* 0x000fe20000010000 */
[----:B------:R-:W-:Y:S02]  /*22680*/  SEL R205, RZ, 0x1000000, P5 ;  /* 0x01000000ffcd7807 */ /* 0x000fe40002800000 */
[----:B------:R-:W-:Y:S01]  /*22690*/  SEL R206, RZ, 0x10000, P4 ;  /* 0x00010000ffce7807 */ /* 0x000fe20002000000 */
[----:B------:R-:W-:Y:S01]  /*226a0*/  FADD.FTZ R201, R204, R65 ;  /* 0x00000041ccc97221 */ /* 0x000fe20000010000 */
[----:B------:R-:W-:Y:S02]  /*226b0*/  SEL R213, RZ, 0x100, P3 ;  /* 0x00000100ffd57807 */ /* 0x000fe40001800000 */
[----:B------:R-:W-:Y:S01]  /*226c0*/  LOP3.LUT P5, RZ, R9, 0x4, RZ, 0xc0, !PT ;  /* 0x0000000409ff7812 */ /* 0x000fe200078ac0ff */
[----:B------:R-:W-:Y:S01]  /*226d0*/  FADD.FTZ R204, R201, R66 ;  /* 0x00000042c9cc7221 */ /* 0x000fe20000010000 */
[----:B------:R-:W-:Y:S02]  /*226e0*/  LOP3.LUT P4, RZ, R9, 0x2, RZ, 0xc0, !PT ;  /* 0x0000000209ff7812 */ /* 0x000fe4000788c0ff */
[----:B------:R-:W-:Y:S01]  /*226f0*/  LOP3.LUT R213, R213, R205, R206, 0xfe, !PT ;  /* 0x000000cdd5d57212 */ /* 0x000fe200078efece */
[----:B------:R-:W-:Y:S01]  /*22700*/  FADD.FTZ R201, R204, R67 ;  /* 0x00000043ccc97221 */ /* 0x000fe20000010000 */
[----:B------:R-:W-:-:S02]  /*22710*/  SEL R206, RZ, 0x1, P4 ;  /* 0x00000001ffce7807 */ /* 0x000fc40002000000 */
[----:B------:R-:W-:Y:S01]  /*22720*/  SEL R208, RZ, 0x1, P5 ;  /* 0x00000001ffd07807 */ /* 0x000fe20002800000 */
[----:B------:R-:W-:Y:S01]  /*22730*/  FADD.FTZ R204, R201, R60 ;  /* 0x0000003cc9cc7221 */ /* 0x000fe20000010000 */
[----:B------:R-:W-:Y:S01]  /*22740*/  SEL R215, RZ, 0x1, P2 ;  /* 0x00000001ffd77807 */ /* 0x000fe20001000000 */
[----:B------:R-:W-:Y:S01]  /*22750*/  IMAD.WIDE.U32 R206, R206, 0x10000, RZ ;  /* 0x00010000cece7825 */ /* 0x000fe200078e00ff */
[C---:B------:R-:W-:Y:S02]  /*22760*/  LOP3.LUT P6, RZ, R9.reuse, 0x8, RZ, 0xc0, !PT ;  /* 0x0000000809ff7812 */ /* 0x040fe400078cc0ff */
[----:B------:R-:W-:Y:S01]  /*22770*/  LOP3.LUT P0, RZ, R9, 0x20, RZ, 0xc0, !PT ;  /* 0x0000002009ff7812 */ /* 0x000fe2000780c0ff */
[----:B------:R-:W-:Y:S02]  /*22780*/  FADD.FTZ R201, R204, R61 ;  /* 0x0000003dccc97221 */ /* 0x000fe40000010000 */
[----:B------:R-:W-:-:S04]  /*22790*/  IMAD.WIDE.U32 R208, R208, 0x100, RZ ;  /* 0x00000100d0d07825 */ /* 0x000fc800078e00ff */
        /* <DEDUP_REMOVED lines=34> */
[----:B------:R-:W-:Y:S02]  /*229c0*/  FADD.FTZ R212, R201, R30 ;  /* 0x0000001ec9d47221 */ /* 0x000fe40000010000 */
[----:B------:R-:W-:-:S04]  /*229d0*/  IMAD.WIDE.U32 R204, R204, 0x1000000, RZ ;  /* 0x01000000cccc7825 */ /* 0x000fc800078e00ff */
[----:B------:R-:W-:Y:S01]  /*229e0*/  FADD.FTZ R201, R212, R31 ;  /* 0x0000001fd4c97221 */ /* 0x000fe20000010000 */
[----:B------:R-:W-:Y:S02]  /*229f0*/  LOP3.LUT R215, R205, R213, R215, 0xfe, !PT ;  /* 0x000000d5cdd77212 */ /* 0x000fe400078efed7 */
[----:B------:R-:W-:Y:S01]  /*22a00*/  LOP3.LUT R206, R208, R204, R206, 0xfe, !PT ;  /* 0x000000ccd0ce7212 */ /* 0x000fe200078efece */
[C---:B------:R-:W-:Y:S01]  /*22a10*/  IMAD.WIDE.U32 R204, R210.reuse, R203, c[0x0][0x188] ;  /* 0x00006200d2cc7625 */ /* 0x040fe200078e00cb */
[----:B------:R-:W-:Y:S02]  /*22a20*/  SEL R213, RZ, 0x1, P6 ;  /* 0x00000001ffd57807 */ /* 0x000fe40003000000 */
[----:B------:R-:W-:Y:S01]  /*22a30*/  LOP3.LUT R207, R209, R215, R207, 0xfe, !PT ;  /* 0x000000d7d1cf7212 */ /* 0x000fe200078efecf */
[----:B------:R-:W-:Y:S01]  /*22a40*/  IMAD.WIDE.U32 R208, R210, R202, c[0x0][0x190] ;  /* 0x00006400d2d07625 */ /* 0x000fe200078e00ca */
[----:B------:R-:W-:Y:S01]  /*22a50*/  LOP3.LUT R206, R206, R213, RZ, 0xfc, !PT ;  /* 0x000000d5cece7212 */ /* 0x000fe200078efcff */
[----:B------:R0:W-:Y:S02]  /*22a60*/  STG.E.128 [R204.64], R24 ;  /* 0x00000018cc007986 */ /* 0x0001e4000c101d04 */
[----:B------:R-:W-:-:S02]  /*22a70*/  FADD.FTZ R212, R201, R24 ;  /* 0x00000018c9d47221 */ /* 0x000fc40000010000 */
[----:B------:R0:W-:Y:S02]  /*22a80*/  STG.E.128 [R204.64+0x10], R176 ;  /* 0x000010b0cc007986 */ /* 0x0001e4000c101d04 */
        /* <DEDUP_REMOVED lines=27> */
.L_x_19547:
[----:B0-----:R-:W-:Y:S01]  /*22c40*/  FADD.FTZ R206, R212, R179 ;  /* 0x000000b3d4ce7221 */ /* 0x001fe20000010000 */
[----:B------:R-:W-:Y:S05]  /*22c50*/  BRA.DIV ~URZ, `(.L_x_19548) ;  /* 0x000014027f007947 */ /* 0x000fea000b800000 */
[----:B------:R0:W1:Y:S02]  /*22c60*/  SHFL.BFLY PT, R200, R206, 0x1, 0x1f ;  /* 0x0c201f00cec87f89 */ /* 0x00006400000e0000 */
.L_x_19552:
        /* <DEDUP_REMOVED lines=116> */
.L_x_19553:
[----:B01----:R-:W-:Y:S01]  /*233b0*/  FADD.FTZ R206, R205, R206 ;  /* 0x000000cecdce7221 */ /* 0x003fe20000010000 */
[----:B------:R-:W-:Y:S01]  /*233c0*/  ISETP.NE.AND P0, PT, RZ, UR6, PT ;  /* 0x00000006ff007c0c */ /* 0x000fe2000bf05270 */
[----:B------:R-:W-:Y:S01]  /*233d0*/  IMAD.MOV.U32 R203, RZ, RZ, c[0x0][0x1e0] ;  /* 0x00007800ffcb7624 */ /* 0x000fe200078e00ff */
[----:B------:R-:W-:Y:S01]  /*233e0*/  HFMA2.MMA R201, -RZ, RZ, 0, 2.384185791015625e-07 ;  /* 0x00000004ffc97435 */ /* 0x000fe200000001ff */
[----:B------:R-:W-:Y:S02]  /*233f0*/  FMUL.FTZ R200, R202, R202 ;  /* 0x000000cacac87220 */ /* 0x000fe40000410000 */
[----:B------:R-:W-:-:S03]  /*23400*/  FFMA.FTZ R203, R206, R203, c[0x0][0x228] ;  /* 0x00008a00cecb7623 */ /* 0x000fc600000100cb */
[----:B------:R-:W-:Y:S02]  /*23410*/  FSEL R206, R200, RZ, P0 ;  /* 0x000000ffc8ce7208 */ /* 0x000fe40000000000 */
[----:B------:R-:W-:Y:S02]  /*23420*/  FSEL R200, R202, RZ, !P0 ;  /* 0x000000ffcac87208 */ /* 0x000fe40004000000 */
[----:B------:R-:W-:-:S04]  /*23430*/  @!P1 IMAD.WIDE R204, R194, R201, c[0x0][0x1a0] ;  /* 0x00006800c2cc9625 */ /* 0x000fc800078e02c9 */
[----:B------:R-:W-:Y:S01]  /*23440*/  FADD.FTZ R203, R203, R206 ;  /* 0x000000cecbcb7221 */ /* 0x000fe20000010000 */
[----:B------:R0:W-:Y:S01]  /*23450*/  @!P1 STG.E [R204.64], R202 ;  /* 0x000000cacc009986 */ /* 0x0001e2000c101904 */
[C---:B------:R-:W-:Y:S02]  /*23460*/  FADD.FTZ R226, -R200.reuse, R61 ;  /* 0x0000003dc8e27221 */ /* 0x040fe40000010100 */
[----:B------:R-:W1:Y:S01]  /*23470*/  MUFU.RSQ R61, R203 ;  /* 0x000000cb003d7308 */ /* 0x000e620000001400 */
[C---:B------:R-:W-:Y:S02]  /*23480*/  FADD.FTZ R230, -R200.reuse, R64 ;  /* 0x00000040c8e67221 */ /* 0x040fe40000010100 */
[C---:B------:R-:W-:Y:S02]  /*23490*/  FADD.FTZ R222, -R200.reuse, R65 ;  /* 0x00000041c8de7221 */ /* 0x040fe40000010100 */
[C---:B------:R-:W-:Y:S02]  /*234a0*/  FADD.FTZ R220, -R200.reuse, R60 ;  /* 0x0000003cc8dc7221 */ /* 0x040fe40000010100 */
[----:B------:R-:W-:-:S02]  /*234b0*/  FADD.FTZ R214, -R200, R27 ;  /* 0x0000001bc8d67221 */ /* 0x000fc40000010100 */
[C---:B------:R-:W-:Y:S02]  /*234c0*/  FADD.FTZ R216, -R200.reuse, R62 ;  /* 0x0000003ec8d87221 */ /* 0x040fe40000010100 */
[C---:B------:R-:W-:Y:S02]  /*234d0*/  FADD.FTZ R208, -R200.reuse, R31 ;  /* 0x0000001fc8d07221 */ /* 0x040fe40000010100 */
[C---:B------:R-:W-:Y:S02]  /*234e0*/  FADD.FTZ R212, -R200.reuse, R24 ;  /* 0x00000018c8d47221 */ /* 0x040fe40000010100 */
[----:B------:R-:W-:Y:S02]  /*234f0*/  FADD.FTZ R210, -R200, R25 ;  /* 0x00000019c8d27221 */ /* 0x000fe40000010100 */
[C---:B-1----:R-:W-:Y:S02]  /*23500*/  FMUL.FTZ R27, R61.reuse, R230 ;  /* 0x000000e63d1b7220 */ /* 0x042fe40000410000 */
[----:B------:R-:W-:-:S02]  /*23510*/  FMUL.FTZ R222, R61, R222 ;  /* 0x000000de3dde7220 */ /* 0x000fc40000410000 */
[C---:B------:R-:W-:Y:S02]  /*23520*/  FADD.FTZ R62, -R200.reuse, R33 ;  /* 0x00000021c83e7221 */ /* 0x040fe40000010100 */
[----:B0-----:R-:W-:Y:S02]  /*23530*/  FADD.FTZ R202, -R200, R28 ;  /* 0x0000001cc8ca7221 */ /* 0x001fe40000010100 */
[----:B------:R-:W-:-:S04]  /*23540*/  @!P1 IMAD.WIDE R24, R194, R201, c[0x0][0x1a8] ;  /* 0x00006a00c2189625 */ /* 0x000fc800078e02c9 */
[C---:B------:R-:W-:Y:S01]  /*23550*/  FMUL.FTZ R31, R61.reuse, R220 ;  /* 0x000000dc3d1f7220 */ /* 0x040fe20000410000 */
[----:B------:R0:W-:Y:S01]  /*23560*/  @!P1 STG.E [R24.64], R61 ;  /* 0x0000003d18009986 */ /* 0x0001e2000c101904 */
[----:B------:R-:W-:Y:S02]  /*23570*/  FMUL.FTZ R33, R61, R216 ;  /* 0x000000d83d217220 */ /* 0x000fe40000410000 */
[----:B------:R-:W-:Y:S02]  /*23580*/  FFMA.FTZ R27, R124, R27, R172 ;  /* 0x0000001b7c1b7223 */ /* 0x000fe400000100ac */
[----:B------:R-:W-:Y:S02]  /*23590*/  FFMA.FTZ R28, R125, R222, R173 ;  /* 0x000000de7d1c7223 */ /* 0x000fe400000100ad */
[C---:B------:R-:W-:Y:S02]  /*235a0*/  FADD.FTZ R52, -R200.reuse, R52 ;  /* 0x00000034c8347221 */ /* 0x040fe40000010100 */
[----:B------:R-:W-:Y:S01]  /*235b0*/  FADD.FTZ R53, -R200, R53 ;  /* 0x00000035c8357221 */ /* 0x000fe20000010100 */
[----:B------:R-:W-:Y:S01]  /*235c0*/  F2FP.BF16.PACK_AB R28, R28, R27 ;  /* 0x0000001b1c1c723e */ /* 0x000fe200000010ff */
[----:B------:R-:W-:-:S02]  /*235d0*/  FMUL.FTZ R226, R61, R226 ;  /* 0x000000e23de27220 */ /* 0x000fc40000410000 */
[C---:B------:R-:W-:Y:S02]  /*235e0*/  FADD.FTZ R58, -R200.reuse, R58 ;  /* 0x0000003ac83a7221 */ /* 0x040fe40000010100 */
[C---:B------:R-:W-:Y:S02]  /*235f0*/  FADD.FTZ R59, -R200.reuse, R59 ;  /* 0x0000003bc83b7221 */ /* 0x040fe40000010100 */
[----:B------:R-:W-:Y:S02]  /*23600*/  FADD.FTZ R206, -R200, R30 ;  /* 0x0000001ec8ce7221 */ /* 0x000fe40000010100 */
[----:B------:R-:W-:Y:S02]  /*23610*/  FFMA.FTZ R30, R120, R31, R168 ;  /* 0x0000001f781e7223 */ /* 0x000fe400000100a8 */
[----:B------:R-:W-:Y:S02]  /*23620*/  FADD.FTZ R64, -R200, R34 ;  /* 0x00000022c8407221 */ /* 0x000fe40000010100 */
[----:B------:R-:W-:-:S02]  /*23630*/  FFMA.FTZ R31, R122, R33, R170 ;  /* 0x000000217a1f7223 */ /* 0x000fc400000100aa */
[----:B------:R-:W-:Y:S02]  /*23640*/  FADD.FTZ R60, -R200, R32 ;  /* 0x00000020c83c7221 */ /* 0x000fe40000010100 */
[----:B0-----:R-:W-:Y:S02]  /*23650*/  FFMA.FTZ R25, R121, R226, R169 ;  /* 0x000000e279197223 */ /* 0x001fe400000100a9 */
[C---:B------:R-:W-:Y:S02]  /*23660*/  FMUL.FTZ R33, R61.reuse, R52 ;  /* 0x000000343d217220 */ /* 0x040fe40000410000 */
[----:B------:R-:W-:Y:S01]  /*23670*/  FMUL.FTZ R34, R61, R53 ;  /* 0x000000353d227220 */ /* 0x000fe20000410000 */
[----:B------:R-:W-:Y:S01]  /*23680*/  F2FP.BF16.PACK_AB R30, R25, R30 ;  /* 0x0000001e191e723e */ /* 0x000fe200000010ff */
        /* <DEDUP_REMOVED lines=11> */
[----:B------:R-:W-:Y:S02]  /*23740*/  FADD.FTZ R236, -R200, R55 ;  /* 0x00000037c8ec7221 */ /* 0x000fe40000010100 */
[----:B------:R-:W-:Y:S01]  /*23750*/  FFMA.FTZ R27, R118, R27, R166 ;  /* 0x0000001b761b7223 */ /* 0x000fe200000100a6 */
[----:B------:R-:W-:Y:S01]  /*23760*/  F2FP.BF16.PACK_AB R34, R34, R33 ;  /* 0x000000212222723e */ /* 0x000fe200000010ff */
[----:B------:R-:W-:-:S02]  /*23770*/  FFMA.FTZ R36, R119, R32, R167 ;  /* 0x0000002077247223 */ /* 0x000fc400000100a7 */
[----:B------:R-:W-:Y:S02]  /*23780*/  FADD.FTZ R204, -R200, R29 ;  /* 0x0000001dc8cc7221 */ /* 0x000fe40000010100 */
[C---:B------:R-:W-:Y:S01]  /*23790*/  FMUL.FTZ R25, R61.reuse, R56 ;  /* 0x000000383d197220 */ /* 0x040fe20000410000 */
[----:B------:R-:W-:Y:S01]  /*237a0*/  F2FP.BF16.PACK_AB R33, R36, R27 ;  /* 0x0000001b2421723e */ /* 0x000fe200000010ff */
[C---:B------:R-:W-:Y:S02]  /*237b0*/  FMUL.FTZ R24, R61.reuse, R57 ;  /* 0x000000393d187220 */ /* 0x040fe40000410000 */
[----:B------:R-:W-:Y:S02]  /*237c0*/  FADD.FTZ R46, -R200, R46 ;  /* 0x0000002ec82e7221 */ /* 0x000fe40000010100 */
[C---:B------:R-:W-:Y:S02]  /*237d0*/  FMUL.FTZ R29, R61.reuse, R224 ;  /* 0x000000e03d1d7220 */ /* 0x040fe40000410000 */
[----:B------:R-:W-:-:S02]  /*237e0*/  FMUL.FTZ R218, R61, R218 ;  /* 0x000000da3dda7220 */ /* 0x000fc40000410000 */
[C---:B------:R-:W-:Y:S02]  /*237f0*/  FMUL.FTZ R228, R61.reuse, R228 ;  /* 0x000000e43de47220 */ /* 0x040fe40000410000 */
[C---:B------:R-:W-:Y:S02]  /*23800*/  FADD.FTZ R47, -R200.reuse, R47 ;  /* 0x0000002fc82f7221 */ /* 0x040fe40000010100 */
[C---:B------:R-:W-:Y:S02]  /*23810*/  FADD.FTZ R66, -R200.reuse, R35 ;  /* 0x00000023c8427221 */ /* 0x040fe40000010100 */
[----:B------:R-:W-:Y:S02]  /*23820*/  FADD.FTZ R42, -R200, R42 ;  /* 0x0000002ac82a7221 */ /* 0x000fe40000010100 */
[C---:B------:R-:W-:Y:S02]  /*23830*/  FMUL.FTZ R35, R61.reuse, R234 ;  /* 0x000000ea3d237220 */ /* 0x040fe40000410000 */
[----:B------:R-:W-:-:S02]  /*23840*/  FMUL.FTZ R236, R61, R236 ;  /* 0x000000ec3dec7220 */ /* 0x000fc40000410000 */
[----:B------:R-:W-:Y:S02]  /*23850*/  FADD.FTZ R43, -R200, R43 ;  /* 0x0000002bc82b7221 */ /* 0x000fe40000010100 */
[----:B------:R-:W-:Y:S02]  /*23860*/  FFMA.FTZ R25, R116, R25, R164 ;  /* 0x0000001974197223 */ /* 0x000fe400000100a4 */
[----:B------:R-:W-:Y:S01]  /*23870*/  FFMA.FTZ R32, R117, R24, R165 ;  /* 0x0000001875207223 */ /* 0x000fe200000100a5 */
[----:B------:R-:W-:Y:S01]  /*23880*/  LEA R24, P0, R195, c[0x0][0x208], 0x4 ;  /* 0x00008200c3187a11 */ /* 0x000fe200078020ff */
[----:B------:R-:W-:Y:S02]  /*23890*/  FFMA.FTZ R29, R126, R29, R174 ;  /* 0x0000001d7e1d7223 */ /* 0x000fe400000100ae */
[----:B------:R-:W-:Y:S01]  /*238a0*/  FFMA.FTZ R228, R123, R228, R171 ;  /* 0x000000e47be47223 */ /* 0x000fe200000100ab */
[----:B------:R-:W-:Y:S01]  /*238b0*/  F2FP.BF16.PACK_AB R32, R32, R25 ;  /* 0x000000192020723e */ /* 0x000fe200000010ff */
[----:B------:R-:W-:Y:S01]  /*238c0*/  FFMA.FTZ R218, R127, R218, R175 ;  /* 0x000000da7fda7223 */ /* 0x000fe200000100af */
[----:B------:R-:W-:Y:S01]  /*238d0*/  LEA.HI.X R25, R195, c[0x0][0x20c], RZ, 0x4, P0 ;  /* 0x00008300c3197a11 */ /* 0x000fe200000f24ff */
[----:B------:R-:W-:Y:S01]  /*238e0*/  FMUL.FTZ R27, R61, R46 ;  /* 0x0000002e3d1b7220 */ /* 0x000fe20000410000 */
[----:B------:R-:W-:Y:S01]  /*238f0*/  F2FP.BF16.PACK_AB R31, R228, R31 ;  /* 0x0000001fe41f723e */ /* 0x000fe200000010ff */
[----:B------:R-:W-:Y:S01]  /*23900*/  FADD.FTZ R48, -R200, R48 ;  /* 0x00000030c8307221 */ /* 0x000fe20000010100 */
[----:B------:R-:W-:Y:S01]  /*23910*/  F2FP.BF16.PACK_AB R29, R218, R29 ;  /* 0x0000001dda1d723e */ /* 0x000fe200000010ff */
[----:B------:R-:W-:Y:S01]  /*23920*/  FADD.FTZ R55, -R200, R37 ;  /* 0x00000025c8377221 */ /* 0x000fe20000010100 */
[----:B------:R-:W-:Y:S01]  /*23930*/  IADD3 R195, R195, 0xa0, RZ ;  /* 0x000000a0c3c37810 */ /* 0x000fe20007ffe0ff */
[----:B------:R-:W-:-:S02]  /*23940*/  FMUL.FTZ R46, R61, R47 ;  /* 0x0000002f3d2e7220 */ /* 0x000fc40000410000 */
[C---:B------:R-:W-:Y:S01]  /*23950*/  FADD.FTZ R49, -R200.reuse, R49 ;  /* 0x00000031c8317221 */ /* 0x040fe20000010100 */
[----:B------:R0:W-:Y:S01]  /*23960*/  STG.E.128 [R24.64], R28 ;  /* 0x0000001c18007986 */ /* 0x0001e2000c101d04 */
[----:B------:R-:W-:Y:S02]  /*23970*/  FADD.FTZ R38, -R200, R38 ;  /* 0x00000026c8267221 */ /* 0x000fe40000010100 */
[----:B------:R-:W-:Y:S02]  /*23980*/  FFMA.FTZ R35, R114, R35, R162 ;  /* 0x0000002372237223 */ /* 0x000fe400000100a2 */
[----:B------:R-:W-:Y:S02]  /*23990*/  FFMA.FTZ R236, R115, R236, R163 ;  /* 0x000000ec73ec7223 */ /* 0x000fe400000100a3 */
[----:B------:R-:W-:Y:S02]  /*239a0*/  FMUL.FTZ R47, R61, R42 ;  /* 0x0000002a3d2f7220 */ /* 0x000fe40000410000 */
[----:B------:R-:W-:Y:S01]  /*239b0*/  FADD.FTZ R50, -R200, R50 ;  /* 0x00000032c8327221 */ /* 0x000fe20000010100 */
[----:B------:R-:W-:Y:S01]  /*239c0*/  F2FP.BF16.PACK_AB R35, R236, R35 ;  /* 0x00000023ec23723e */ /* 0x000fe200000010ff */
[----:B------:R-:W-:-:S02]  /*239d0*/  FADD.FTZ R39, -R200, R39 ;  /* 0x00000027c8277221 */ /* 0x000fc40000010100 */
[----:B------:R-:W-:Y:S02]  /*239e0*/  IMAD.MOV.U32 R52, RZ, RZ, 0x10 ;  /* 0x00000010ff347424 */ /* 0x000fe400078e00ff */
[C---:B------:R-:W-:Y:S02]  /*239f0*/  FMUL.FTZ R42, R61.reuse, R43 ;  /* 0x0000002b3d2a7220 */ /* 0x040fe40000410000 */
[C---:B------:R-:W-:Y:S02]  /*23a00*/  FADD.FTZ R51, -R200.reuse, R51 ;  /* 0x00000033c8337221 */ /* 0x040fe40000010100 */
[C---:B------:R-:W-:Y:S02]  /*23a10*/  FMUL.FTZ R43, R61.reuse, R54 ;  /* 0x000000363d2b7220 */ /* 0x040fe40000410000 */
[----:B------:R-:W-:Y:S02]  /*23a20*/  FADD.FTZ R44, -R200, R44 ;  /* 0x0000002cc82c7221 */ /* 0x000fe40000010100 */
[----:B------:R-:W-:-:S02]  /*23a30*/  FMUL.FTZ R53, R61, R48 ;  /* 0x000000303d357220 */ /* 0x000fc40000410000 */
[C---:B------:R-:W-:Y:S02]  /*23a40*/  FMUL.FTZ R54, R61.reuse, R55 ;  /* 0x000000373d367220 */ /* 0x040fe40000410000 */
[----:B------:R-:W-:Y:S02]  /*23a50*/  FADD.FTZ R45, -R200, R45 ;  /* 0x0000002dc82d7221 */ /* 0x000fe40000010100 */
[C---:B------:R-:W-:Y:S02]  /*23a60*/  FMUL.FTZ R48, R61.reuse, R49 ;  /* 0x000000313d307220 */ /* 0x040fe40000410000 */
[----:B------:R-:W-:Y:S02]  /*23a70*/  FMUL.FTZ R55, R61, R38 ;  /* 0x000000263d377220 */ /* 0x000fe40000410000 */
[----:B------:R-:W-:-:S04]  /*23a80*/  IMAD.WIDE.U32 R36, R199, R52, c[0x0][0x208] ;  /* 0x00008200c7247625 */ /* 0x000fc800078e0034 */
[C---:B------:R-:W-:Y:S01]  /*23a90*/  FMUL.FTZ R49, R61.reuse, R50 ;  /* 0x000000323d317220 */ /* 0x040fe20000410000 */
[----:B------:R1:W-:Y:S01]  /*23aa0*/  STG.E.128 [R36.64], R32 ;  /* 0x0000002024007986 */ /* 0x0003e2000c101d04 */
[C---:B------:R-:W-:Y:S02]  /*23ab0*/  FMUL.FTZ R38, R61.reuse, R39 ;  /* 0x000000273d267220 */ /* 0x040fe40000410000 */
[----:B------:R-:W-:Y:S02]  /*23ac0*/  FMUL.FTZ R50, R61, R51 ;  /* 0x000000333d327220 */ /* 0x000fe40000410000 */
[C---:B------:R-:W-:Y:S02]  /*23ad0*/  FADD.FTZ R40, -R200.reuse, R40 ;  /* 0x00000028c8287221 */ /* 0x040fe40000010100 */
[C---:B------:R-:W-:Y:S02]  /*23ae0*/  FADD.FTZ R26, -R200.reuse, R26 ;  /* 0x0000001ac81a7221 */ /* 0x040fe40000010100 */
[----:B------:R-:W-:-:S02]  /*23af0*/  FADD.FTZ R176, -R200, R176 ;  /* 0x000000b0c8b07221 */ /* 0x000fc40000010100 */
[C---:B------:R-:W-:Y:S02]  /*23b00*/  FADD.FTZ R232, -R200.reuse, R177 ;  /* 0x000000b1c8e87221 */ /* 0x040fe40000010100 */
[C---:B------:R-:W-:Y:S02]  /*23b10*/  FMUL.FTZ R51, R61.reuse, R44 ;  /* 0x0000002c3d337220 */ /* 0x040fe40000410000 */
[C---:B------:R-:W-:Y:S02]  /*23b20*/  FMUL.FTZ R63, R61.reuse, R202 ;  /* 0x000000ca3d3f7220 */ /* 0x040fe40000410000 */
[C---:B------:R-:W-:Y:S02]  /*23b30*/  FMUL.FTZ R204, R61.reuse, R204 ;  /* 0x000000cc3dcc7220 */ /* 0x040fe40000410000 */
[----:B------:R-:W-:Y:S02]  /*23b40*/  FADD.FTZ R41, -R200, R41 ;  /* 0x00000029c8297221 */ /* 0x000fe40000010100 */
[----:B------:R-:W-:-:S02]  /*23b50*/  FMUL.FTZ R44, R61, R45 ;  /* 0x0000002d3d2c7220 */ /* 0x000fc40000410000 */
[----:B------:R-:W-:Y:S02]  /*23b60*/  FADD.FTZ R178, -R200, R178 ;  /* 0x000000b2c8b27221 */ /* 0x000fe40000010100 */
[----:B------:R-:W-:Y:S02]  /*23b70*/  FFMA.FTZ R43, R96, R43, R144 ;  /* 0x0000002b602b7223 */ /* 0x000fe40000010090 */
[----:B------:R-:W-:Y:S02]  /*23b80*/  FFMA.FTZ R55, R98, R55, R146 ;  /* 0x0000003762377223 */ /* 0x000fe40000010092 */
[----:B------:R-:W-:Y:S02]  /*23b90*/  FFMA.FTZ R38, R99, R38, R147 ;  /* 0x0000002663267223 */ /* 0x000fe40000010093 */
[----:B0-----:R-:W-:Y:S02]  /*23ba0*/  FFMA.FTZ R30, R97, R54, R145 ;  /* 0x00000036611e7223 */ /* 0x001fe40000010091 */
[----:B------:R-:W-:Y:S01]  /*23bb0*/  FADD.FTZ R200, -R200, R179 ;  /* 0x000000b3c8c87221 */ /* 0x000fe20000010100 */
[----:B------:R-:W-:Y:S01]  /*23bc0*/  F2FP.BF16.PACK_AB R31, R38, R55 ;  /* 0x00000037261f723e */ /* 0x000fe200000010ff */
[C---:B------:R-:W-:Y:S01]  /*23bd0*/  FMUL.FTZ R45, R61.reuse, R40 ;  /* 0x000000283d2d7220 */ /* 0x040fe20000410000 */
[----:B------:R-:W-:Y:S01]  /*23be0*/  F2FP.BF16.PACK_AB R30, R30, R43 ;  /* 0x0000002b1e1e723e */ /* 0x000fe200000010ff */
[----:B------:R-:W-:-:S02]  /*23bf0*/  FMUL.FTZ R67, R61, R26 ;  /* 0x0000001a3d437220 */ /* 0x000fc40000410000 */
[C---:B------:R-:W-:Y:S02]  /*23c00*/  FMUL.FTZ R177, R61.reuse, R176 ;  /* 0x000000b03db17220 */ /* 0x040fe40000410000 */
[----:B------:R-:W-:Y:S02]  /*23c10*/  FMUL.FTZ R232, R61, R232 ;  /* 0x000000e83de87220 */ /* 0x000fe40000410000 */
[----:B-1----:R-:W-:Y:S02]  /*23c20*/  FFMA.FTZ R34, R88, R63, R136 ;  /* 0x0000003f58227223 */ /* 0x002fe40000010088 */
[----:B------:R-:W-:Y:S02]  /*23c30*/  FFMA.FTZ R37, R89, R204, R137 ;  /* 0x000000cc59257223 */ /* 0x000fe40000010089 */
[----:B------:R-:W-:Y:S02]  /*23c40*/  FMUL.FTZ R40, R61, R41 ;  /* 0x000000293d287220 */ /* 0x000fe40000410000 */
[----:B------:R-:W-:Y:S01]  /*23c50*/  FFMA.FTZ R26, R104, R51, R152 ;  /* 0x00000033681a7223 */ /* 0x000fe20000010098 */
[----:B------:R-:W-:Y:S01]  /*23c60*/  F2FP.BF16.PACK_AB R34, R37, R34 ;  /* 0x000000222522723e */ /* 0x000fe200000010ff */
[----:B------:R-:W-:Y:S01]  /*23c70*/  FFMA.FTZ R39, R105, R44, R153 ;  /* 0x0000002c69277223 */ /* 0x000fe20000010099 */
[----:B------:R-:W-:Y:S01]  /*23c80*/  LEA R44, P0, R195, c[0x0][0x208], 0x4 ;  /* 0x00008200c32c7a11 */ /* 0x000fe200078020ff */
[----:B------:R-:W-:-:S02]  /*23c90*/  FMUL.FTZ R57, R61, R60 ;  /* 0x0000003c3d397220 */ /* 0x000fc40000410000 */
[----:B------:R-:W-:Y:S01]  /*23ca0*/  FMUL.FTZ R62, R61, R62 ;  /* 0x0000003e3d3e7220 */ /* 0x000fe20000410000 */
[----:B------:R-:W-:Y:S01]  /*23cb0*/  F2FP.BF16.PACK_AB R26, R39, R26 ;  /* 0x0000001a271a723e */ /* 0x000fe200000010ff */
        /* <DEDUP_REMOVED lines=23> */
[----:B------:R-:W-:Y:S01]  /*23e30*/  FFMA.FTZ R28, R100, R45, R148 ;  /* 0x0000002d641c7223 */ /* 0x000fe20000010094 */
[----:B------:R-:W-:Y:S01]  /*23e40*/  LEA.HI.X R45, R195, c[0x0][0x20c], RZ, 0x4, P0 ;  /* 0x00008300c32d7a11 */ /* 0x000fe200000f24ff */
        /* <DEDUP_REMOVED lines=25> */
[----:B------:R0:W-:Y:S03]  /*23fe0*/  STG.E.128 [R42.64], R28 ;  /* 0x0000001c2a007986 */ /* 0x0001e6000c101d04 */
[----:B------:R-:W-:Y:S01]  /*23ff0*/  IMAD R194, R201, c[0x0][0x160], R194 ;  /* 0x00005800c9c27a24 */ /* 0x000fe200078e02c2 */
[----:B------:R0:W-:Y:S04]  /*24000*/  STG.E.128 [R52.64], R32 ;  /* 0x0000002034007986 */ /* 0x0001e8000c101d04 */
[----:B------:R0:W-:Y:S01]  /*24010*/  STG.E.128 [R44.64], R36 ;  /* 0x000000242c007986 */ /* 0x0001e2000c101d04 */
[----:B------:R-:W-:-:S13]  /*24020*/  ISETP.GE.AND P0, PT, R194, c[0x0][0x164], PT ;  /* 0x00005900c2007a0c */ /* 0x000fda0003f06270 */
[----:B0-----:R-:W-:Y:S01]  /*24030*/  @P0 CALL.REL.NOINC `(.L_x_19550) ;  /* 0x0000001000000944 */ /* 0x001fe20003c00000 */
[----:B------:R-:W-:Y:S05]  /*24040*/  BRA `(.L_x_19551) ;  /* 0xfffdc8b000007947 */ /* 0x000fea000383ffff */
.L_x_19550:
[----:B------:R-:W-:Y:S05]  /*24050*/  EXIT ;  /* 0x000000000000794d */ /* 0x000fea0003800000 */
.L_x_19548:
[----:B------:R-:W-:Y:S01]  /*24060*/  IMAD.MOV.U32 R205, RZ, RZ, 0x1 ;  /* 0x00000001ffcd7424 */ /* 0x000fe200078e00ff */
[----:B------:R-:W-:Y:S01]  /*24070*/  MOV R200, 0x240b0 ;  /* 0x000240b000c87802 */ /* 0x000fe20000000f00 */
[----:B------:R-:W-:Y:S02]  /*24080*/  IMAD.MOV.U32 R203, RZ, RZ, 0x1f ;  /* 0x0000001fffcb7424 */ /* 0x000fe400078e00ff */
[----:B------:R-:W-:Y:S02]  /*24090*/  IMAD.MOV.U32 R204, RZ, RZ, -0x1 ;  /* 0xffffffffffcc7424 */ /* 0x000fe400078e00ff */
[----:B------:R-:W-:Y:S05]  /*240a0*/  CALL.REL.NOINC `($__internal_39_$__cuda_sm70_shflsync_bfly_p) ;  /* 0x0000099000007944 */ /* 0x000fea0003c00000 */
[----:B-1----:R-:W-:Y:S01]  /*240b0*/  IMAD.MOV.U32 R200, RZ, RZ, R205 ;  /* 0x000000ffffc87224 */ /* 0x002fe200078e00cd */
[----:B0-----:R-:W-:Y:S05]  /*240c0*/  BRA `(.L_x_19552) ;  /* 0xffffeba000007947 */ /* 0x001fea000383ffff */
.L_x_19549:
[----:B------:R-:W-:Y:S01]  /*240d0*/  IMAD.MOV.U32 R205, RZ, RZ, 0x2 ;  /* 0x00000002ffcd7424 */ /* 0x000fe200078e00ff */
[----:B------:R-:W-:Y:S01]  /*240e0*/  MOV R203, 0x1f ;  /* 0x0000001f00cb7802 */ /* 0x000fe20000000f00 */
[----:B------:R-:W-:Y:S01]  /*240f0*/  IMAD.MOV.U32 R204, RZ, RZ, -0x1 ;  /* 0xffffffffffcc7424 */ /* 0x000fe200078e00ff */
[----:B------:R-:W-:Y:S02]  /*24100*/  MOV R200, 0x24120 ;  /* 0x0002412000c87802 */ /* 0x000fe40000000f00 */
[----:B------:R-:W-:Y:S05]  /*24110*/  CALL.REL.NOINC `($__internal_39_$__cuda_sm70_shflsync_bfly_p) ;  /* 0x0000092000007944 */ /* 0x000fea0003c00000 */
[----:B01----:R-:W-:Y:S01]  /*24120*/  FADD.FTZ R206, R206, R205 ;  /* 0x000000cdcece7221 */ /* 0x003fe20000010000 */
[----:B------:R-:W-:Y:S01]  /*24130*/  MOV R200, 0x24180 ;  /* 0x0002418000c87802 */ /* 0x000fe20000000f00 */
[----:B------:R-:W-:-:S02]  /*24140*/  IMAD.MOV.U32 R205, RZ, RZ, 0x4 ;  /* 0x00000004ffcd7424 */ /* 0x000fc400078e00ff */
[----:B------:R-:W-:Y:S02]  /*24150*/  IMAD.MOV.U32 R203, RZ, RZ, 0x1f ;  /* 0x0000001fffcb7424 */ /* 0x000fe400078e00ff */
[----:B------:R-:W-:Y:S02]  /*24160*/  IMAD.MOV.U32 R204, RZ, RZ, -0x1 ;  /* 0xffffffffffcc7424 */ /* 0x000fe400078e00ff */
[----:B------:R-:W-:Y:S05]  /*24170*/  CALL.REL.NOINC `($__internal_39_$__cuda_sm70_shflsync_bfly_p) ;  /* 0x000008c000007944 */ /* 0x000fea0003c00000 */
[----:B01----:R-:W-:Y:S01]  /*24180*/  FADD.FTZ R206, R206, R205 ;  /* 0x000000cdcece7221 */ /* 0x003fe20000010000 */
[----:B------:R-:W-:Y:S01]  /*24190*/  MOV R204, 0xffffffff ;  /* 0xffffffff00cc7802 */ /* 0x000fe20000000f00 */
[----:B------:R-:W-:Y:S01]  /*241a0*/  IMAD.MOV.U32 R205, RZ, RZ, 0x8 ;  /* 0x00000008ffcd7424 */ /* 0x000fe200078e00ff */
[----:B------:R-:W-:Y:S01]  /*241b0*/  MOV R200, 0x241e0 ;  /* 0x000241e000c87802 */ /* 0x000fe20000000f00 */
[----:B------:R-:W-:Y:S02]  /*241c0*/  IMAD.MOV.U32 R203, RZ, RZ, 0x1f ;  /* 0x0000001fffcb7424 */ /* 0x000fe400078e00ff */
[----:B------:R-:W-:Y:S05]  /*241d0*/  CALL.REL.NOINC `($__internal_39_$__cuda_sm70_shflsync_bfly_p) ;  /* 0x0000086000007944 */ /* 0x000fea0003c00000 */
[----:B01----:R-:W-:Y:S01]  /*241e0*/  FADD.FTZ R206, R206, R205 ;  /* 0x000000cdcece7221 */ /* 0x003fe20000010000 */
[----:B------:R-:W-:Y:S01]  /*241f0*/  MOV R200, 0x24240 ;  /* 0x0002424000c87802 */ /* 0x000fe20000000f00 */
[----:B------:R-:W-:Y:S02]  /*24200*/  IMAD.MOV.U32 R205, RZ, RZ, 0x10 ;  /* 0x00000010ffcd7424 */ /* 0x000fe400078e00ff */
[----:B------:R-:W-:-:S02]  /*24210*/  IMAD.MOV.U32 R203, RZ, RZ, 0x1f ;  /* 0x0000001fffcb7424 */ /* 0x000fc400078e00ff */
[----:B------:R-:W-:Y:S02]  /*24220*/  IMAD.MOV.U32 R204, RZ, RZ, -0x1 ;  /* 0xffffffffffcc7424 */ /* 0x000fe400078e00ff */
[----:B------:R-:W-:Y:S05]  /*24230*/  CALL.REL.NOINC `($__internal_39_$__cuda_sm70_shflsync_bfly_p) ;  /* 0x0000080000007944 */ /* 0x000fea0003c00000 */
[----:B-1----:R-:W-:Y:S02]  /*24240*/  FADD.FTZ R202, R206, R205 ;  /* 0x000000cdceca7221 */ /* 0x002fe40000010000 */
[----:B------:R-:W-:Y:S02]  /*24250*/  IMAD.MOV.U32 R205, RZ, RZ, 0x1 ;  /* 0x00000001ffcd7424 */ /* 0x000fe400078e00ff */
[----:B------:R-:W-:Y:S02]  /*24260*/  FMUL.FTZ R202, R202, c[0x0][0x1e0] ;  /* 0x00007800caca7a20 */ /* 0x000fe40000410000 */
[----:B0-----:R-:W-:Y:S02]  /*24270*/  IMAD.MOV.U32 R204, RZ, RZ, -0x1 ;  /* 0xffffffffffcc7424 */ /* 0x001fe400078e00ff */
[C---:B------:R-:W-:Y:S02]  /*24280*/  FADD.FTZ R200, -R202.reuse, R64 ;  /* 0x00000040cac87221 */ /* 0x040fe40000010100 */
[----:B------:R-:W-:-:S02]  /*24290*/  FADD.FTZ R201, -R202, R65 ;  /* 0x00000041cac97221 */ /* 0x000fc40000010100 */
[----:B------:R-:W-:Y:S02]  /*242a0*/  FFMA.FTZ R200, R200, R200, RZ ;  /* 0x000000c8c8c87223 */ /* 0x000fe400000100ff */
        /* <DEDUP_REMOVED lines=90> */
[----:B------:R-:W-:Y:S02]  /*24850*/  FADD.FTZ R201, -R202, R179 ;  /* 0x000000b3cac97221 */ /* 0x000fe40000010100 */
[----:B------:R-:W-:Y:S02]  /*24860*/  FFMA.FTZ R200, R203, R203, R200 ;  /* 0x000000cbcbc87223 */ /* 0x000fe400000100c8 */
[----:B------:R-:W-:Y:S02]  /*24870*/  IMAD.MOV.U32 R203, RZ, RZ, 0x1f ;  /* 0x0000001fffcb7424 */ /* 0x000fe400078e00ff */
[----:B------:R-:W-:Y:S01]  /*24880*/  FFMA.FTZ R206, R201, R201, R200 ;  /* 0x000000c9c9ce7223 */ /* 0x000fe200000100c8 */
[----:B------:R-:W-:Y:S02]  /*24890*/  MOV R200, 0x248b0 ;  /* 0x000248b000c87802 */ /* 0x000fe40000000f00 */
[----:B------:R-:W-:Y:S05]  /*248a0*/  CALL.REL.NOINC `($__internal_39_$__cuda_sm70_shflsync_bfly_p) ;  /* 0x0000019000007944 */ /* 0x000fea0003c00000 */
[----:B01----:R-:W-:Y:S01]  /*248b0*/  FADD.FTZ R206, R206, R205 ;  /* 0x000000cdcece7221 */ /* 0x003fe20000010000 */
[----:B------:R-:W-:Y:S01]  /*248c0*/  HFMA2.MMA R205, -RZ, RZ, 0, 1.1920928955078125e-07 ;  /* 0x00000002ffcd7435 */ /* 0x000fe200000001ff */
[----:B------:R-:W-:Y:S01]  /*248d0*/  IMAD.MOV.U32 R203, RZ, RZ, 0x1f ;  /* 0x0000001fffcb7424 */ /* 0x000fe200078e00ff */
[----:B------:R-:W-:Y:S01]  /*248e0*/  MOV R200, 0x24910 ;  /* 0x0002491000c87802 */ /* 0x000fe20000000f00 */
[----:B------:R-:W-:-:S03]  /*248f0*/  IMAD.MOV.U32 R204, RZ, RZ, -0x1 ;  /* 0xffffffffffcc7424 */ /* 0x000fc600078e00ff */
        /* <DEDUP_REMOVED lines=11> */
[----:B------:R-:W-:Y:S02]  /*249b0*/  IMAD.MOV.U32 R204, RZ, RZ, -0x1 ;  /* 0xffffffffffcc7424 */ /* 0x000fe400078e00ff */
[----:B------:R-:W-:Y:S05]  /*249c0*/  CALL.REL.NOINC `($__internal_39_$__cuda_sm70_shflsync_bfly_p) ;  /* 0x0000007000007944 */ /* 0x000fea0003c00000 */
[----:B01----:R-:W-:Y:S01]  /*249d0*/  FADD.FTZ R206, R206, R205 ;  /* 0x000000cdcece7221 */ /* 0x003fe20000010000 */
[----:B------:R-:W-:Y:S01]  /*249e0*/  MOV R200, 0x24a30 ;  /* 0x00024a3000c87802 */ /* 0x000fe20000000f00 */
[----:B------:R-:W-:Y:S02]  /*249f0*/  IMAD.MOV.U32 R205, RZ, RZ, 0x10 ;  /* 0x00000010ffcd7424 */ /* 0x000fe400078e00ff */
[----:B------:R-:W-:-:S02]  /*24a00*/  IMAD.MOV.U32 R203, RZ, RZ, 0x1f ;  /* 0x0000001fffcb7424 */ /* 0x000fc400078e00ff */
[----:B------:R-:W-:Y:S02]  /*24a10*/  IMAD.MOV.U32 R204, RZ, RZ, -0x1 ;  /* 0xffffffffffcc7424 */ /* 0x000fe400078e00ff */
[----:B------:R-:W-:Y:S05]  /*24a20*/  CALL.REL.NOINC `($__internal_39_$__cuda_sm70_shflsync_bfly_p) ;  /* 0x0000001000007944 */ /* 0x000fea0003c00000 */
[----:B01----:R-:W-:Y:S05]  /*24a30*/  BRA `(.L_x_19553) ;  /* 0xffffe97000007947 */ /* 0x003fea000383ffff */
        .weak           $__internal_39_$__cuda_sm70_shflsync_bfly_p
        .type           $__internal_39_$__cuda_sm70_shflsync_bfly_p,@function
        .size           $__internal_39_$__cuda_sm70_shflsync_bfly_p,(.L_x_39483 - $__internal_39_$__cuda_sm70_shflsync_bfly_p)
$__internal_39_$__cuda_sm70_shflsync_bfly_p:
[----:B------:R-:W-:Y:S01]  /*24a40*/  IMAD.MOV.U32 R201, RZ, RZ, 0x0 ;  /* 0x00000000ffc97424 */ /* 0x000fe200078e00ff */
[----:B------:R-:W-:Y:S04]  /*24a50*/  WARPSYNC R204 ;  /* 0x000000cc00007348 */ /* 0x000fe80003800000 */
[----:B------:R0:W1:Y:S01]  /*24a60*/  SHFL.BFLY PT, R205, R206, R205, R203 ;  /* 0x0c0000cdcecd7389 */ /* 0x00006200000e00cb */
[----:B------:R-:W-:Y:S05]  /*24a70*/  RET.REL.NODEC R200 `(_ZN10layer_norm31ln_parallel_residual_fwd_kernelINS_13Kernel_traitsIf13__nv_bfloat16fS2_fjLj1536ELj1ELj4ELj1ELj16ENS_18Kernel_traits_baseILj1536EfS2_fS2_fjLj128EEEEELb1ELb1ELb1EEEvNS_9FwdParamsE) ;  /* 0xfffdb580c8007950 */ /* 0x000fea0003c3ffff */
.L_x_19554:
        /* <DEDUP_REMOVED lines=16> */
.L_x_39483:


//--------------------- .text._ZN10layer_norm31ln_parallel_residual_fwd_kernelINS_13Kernel_traitsIf6__halfS2_S2_fjLj1536ELj1ELj4ELj1ELj16ENS_18Kernel_traits_baseILj1536EfS2_S2_S2_fjLj128EEEEELb0ELb0ELb0EEEvNS_9FwdParamsE --------------------------
	.section	.text._ZN10layer_norm31ln_parallel_residual_fwd_kernelINS_13Kernel_traitsIf6__halfS2_S2_fjLj1536ELj1ELj4ELj1ELj16ENS_18Kernel_traits_baseILj1536EfS2_S2_S2_fjLj128EEEEELb0ELb0ELb0EEEvNS_9FwdParamsE,"ax",@progbits
	.sectioninfo	@"SHI_REGISTERS=255"
	.align	128
        .global         _ZN10layer_norm31ln_parallel_residual_fwd_kernelINS_13Kernel_traitsIf6__halfS2_S2_fjLj1536ELj1ELj4ELj1ELj16ENS_18Kernel_traits_baseILj1536EfS2_S2_S2_fjLj128EEEEELb0ELb0ELb0EEEvNS_9FwdParamsE
        .type           _ZN10layer_norm31ln_parallel_residual_fwd_kernelINS_13Kernel_traitsIf6__halfS2_S2_fjLj1536ELj1ELj4ELj1ELj16ENS_18Kernel_traits_baseILj1536EfS2_S2_S2_fjLj128EEEEELb0ELb0ELb0EEEvNS_9FwdParamsE,@function
        .size           _ZN10layer_norm31ln_parallel_residual_fwd_kernelINS_13Kernel_traitsIf6__halfS2_S2_fjLj1536ELj1ELj4ELj1ELj16ENS_18Kernel_traits_baseILj1536EfS2_S2_S2_fjLj128EEEEELb0ELb0ELb0EEEvNS_9FwdParamsE,(.L_x_39484 - _ZN10layer_norm31ln_parallel_residual_fwd_kernelINS_13Kernel_traitsIf6__halfS2_S2_fjLj1536ELj1ELj4ELj1ELj16ENS_18Kernel_traits_baseILj1536EfS2_S2_S2_fjLj128EEEEELb0ELb0ELb0EEEvNS_9FwdParamsE)
        .other          _ZN10layer_norm31ln_parallel_residual_fwd_kernelINS_13Kernel_traitsIf6__halfS2_S2_fjLj1536ELj1ELj4ELj1ELj16ENS_18Kernel_traits_baseILj1536EfS2_S2_S2_fjLj128EEEEELb0ELb0ELb0EEEvNS_9FwdParamsE,@"STO_CUDA_ENTRY STV_DEFAULT"
_ZN10layer_norm31ln_parallel_residual_fwd_kernelINS_13Kernel_traitsIf6__halfS2_S2_fjLj1536ELj1ELj4ELj1ELj16ENS_18Kernel_traits_baseILj1536EfS2_S2_S2_fjLj128EEEEELb0ELb0ELb0EEEvNS_9FwdParamsE:
.text._ZN10layer_norm31ln_parallel_residual_fwd_kernelINS_13Kernel_traitsIf6__halfS2_S2_fjLj1536ELj1ELj4ELj1ELj16ENS_18Kernel_traits_baseILj1536EfS2_S2_S2_fjLj128EEEEELb0ELb0ELb0EEEvNS_9FwdParamsE:
        /* <DEDUP_REMOVED lines=62> */
.L_x_19556:
[----:B-1----:R-:W-:Y:S05]  /*03e0*/  BSYNC B0 ;  /* 0x0000000000007941 */ /* 0x002fea0003800000 */
.L_x_19555:
        /* <DEDUP_REMOVED lines=13> */
[----:B0-----:R-:W-:-:S03]  /*04c0*/  SHF.L.U64.HI R12, R10, 0x5, RZ ;  /* 0x000000050a0c7819 */ /* 0x001fc600000102ff */
[----:B------:R0:W5:Y:S04]  /*04d0*/  @P0 LDG.E.128 R140, [R2.64] ;  /* 0x00000004028c0981 */ /* 0x000168000c1e1d00 */
[----:B------:R0:W5:Y:S01]  /*04e0*/  @P0 LDG.E.128 R136, [R2.64+0x10] ;  /* 0x0000100402880981 */ /* 0x000162000c1e1d00 */
[----:B------:R-:W-:Y:S01]  /*04f0*/  @P1 IADD3 R4, P3, R5, c[0x0][0x220], RZ ;  /* 0x0000880005041a10 */ /* 0x000fe20007f7e0ff */
[----:B------:R-:W-:Y:S01]  /*0500*/  CS2R R134, SRZ ;  /* 0x0000000000867805 */ /* 0x000fe2000001ff00 */
[----:B------:R-:W-:Y:S01]  /*0510*/  MOV R9, 0x20 ;  /* 0x0000002000097802 */ /* 0x000fe20000000f00 */
[----:B------:R-:W-:Y:S01]  /*0520*/  CS2R R132, SRZ ;  /* 0x0000000000847805 */ /* 0x000fe2000001ff00 */
[----:B------:R-:W-:Y:S01]  /*0530*/  CS2R R130, SRZ ;  /* 0x0000000000827805 */ /* 0x000fe2000001ff00 */
[----:B------:R-:W-:-:S02]  /*0540*/  CS2R R128, SRZ ;  /* 0x0000000000807805 */ /* 0x000fc4000001ff00 */
[----:B------:R-:W-:Y:S01]  /*0550*/  IMAD.WIDE.U32 R8, R10, R9, c[0x0][0x1b0] ;  /* 0x00006c000a087625 */ /* 0x000fe200078e0009 */
[----:B0-----:R-:W-:Y:S02]  /*0560*/  IADD3 R2, P0, R5, c[0x0][0x1b8], RZ ;  /* 0x00006e0005027a10 */ /* 0x001fe40007f1e0ff */
        /* <DEDUP_REMOVED lines=11> */
.L_x_19558:
[----:B------:R-:W-:Y:S05]  /*0620*/  BSYNC B0 ;  /* 0x0000000000007941 */ /* 0x000fea0003800000 */
.L_x_19557:
        /* <DEDUP_REMOVED lines=33> */
.L_x_19560:
[----:B------:R-:W-:Y:S05]  /*0840*/  BSYNC B0 ;  /* 0x0000000000007941 */ /* 0x000fea0003800000 */
.L_x_19559:
        /* <DEDUP_REMOVED lines=33> */
.L_x_19562:
[----:B------:R-:W-:Y:S05]  /*0a60*/  BSYNC B0 ;  /* 0x0000000000007941 */ /* 0x000fea0003800000 */
.L_x_19561:
        /* <DEDUP_REMOVED lines=36> */
.L_x_19564:
[----:B------:R-:W-:Y:S05]  /*0cb0*/  BSYNC B0 ;  /* 0x0000000000007941 */ /* 0x000fea0003800000 */
.L_x_19563:
[----:B------:R-:W-:Y:S01]  /*0cc0*/  ISETP.GE.U32.AND P0, PT, R7, 0xc0, PT ;  /* 0x000000c00700780c */ /* 0x000fe20003f06070 */
[----:B------:R-:W-:Y:S01]  /*0cd0*/  BSSY B0, `(.L_x_19565) ;  /* 0x0000024000007945 */ /* 0x000fe20003800000 */
[----:B------:R-:W-:-:S02]  /*0ce0*/  LOP3.LUT R6, R6, 0xfffffffd, RZ, 0xc0, !PT ;  /* 0xfffffffd06067812 */ /* 0x000fc400078ec0ff */
[----:B0-----:R-:W-:Y:S02]  /*0cf0*/  MOV R12, c[0x0][0x180] ;  /* 0x00006000000c7a02 */ /* 0x001fe40000000f00 */
[----:B------:R-:W-:-:S07]  /*0d00*/  SHF.R.U32.HI R11, RZ, 0x5, R11 ;  /* 0x00000005ff0b7819 */ /* 0x000fce000001160b */
        /* <DEDUP_REMOVED lines=15> */
[----:B------:R-:W-:Y:S01]  /*0e00*/  HFMA2.MMA R13, -RZ, RZ, 0, 1.9073486328125e-06 ;  /* 0x00000020ff0d7435 */ /* 0x000fe200000001ff */
[----:B------:R-:W-:Y:S01]  /*0e10*/  CS2R R46, SRZ ;  /* 0x00000000002e7805 */ /* 0x000fe2000001ff00 */
[----:B------:R-:W-:Y:S01]  /*0e20*/  CS2R R44, SRZ ;  /* 0x00000000002c7805 */ /* 0x000fe2000001ff00 */
[----:B------:R-:W-:Y:S01]  /*0e30*/  IADD3.X R5, R9, c[0x0][0x1bc], RZ, P0, !PT ;  /* 0x00006f0009057a10 */ /* 0x000fe200007fe4ff */
[----:B------:R-:W-:Y:S01]  /*0e40*/  CS2R R42, SRZ ;  /* 0x00000000002a7805 */ /* 0x000fe2000001ff00 */
[----:B------:R-:W-:Y:S01]  /*0e50*/  ISETP.NE.U32.AND P0, PT, RZ, c[0x0][0x220], PT ;  /* 0x00008800ff007a0c */ /* 0x000fe20003f05070 */
[----:B------:R-:W-:-:S02]  /*0e60*/  CS2R R40, SRZ ;  /* 0x0000000000287805 */ /* 0x000fc4000001ff00 */
[----:B------:R1:W5:Y:S01]  /*0e70*/  LDG.E.128 R204, [R4.64] ;  /* 0x0000000404cc7981 */ /* 0x000362000c1e1d00 */
[----:B------:R-:W-:Y:S01]  /*0e80*/  ISETP.NE.AND.EX P0, PT, RZ, c[0x0][0x224], PT, P0 ;  /* 0x00008900ff007a0c */ /* 0x000fe20003f05300 */
[----:B0-----:R-:W-:Y:S02]  /*0e90*/  IMAD.WIDE.U32 R2, R10, R13, c[0x0][0x1b0] ;  /* 0x00006c000a027625 */ /* 0x001fe400078e000d */
[----:B------:R1:W5:Y:S04]  /*0ea0*/  LDG.E.128 R200, [R4.64+0x10] ;  /* 0x0000100404c87981 */ /* 0x000368000c1e1d00 */
[----:B------:R1:W5:Y:S04]  /*0eb0*/  LDG.E.128 R212, [R2.64] ;  /* 0x0000000402d47981 */ /* 0x000368000c1e1d00 */
[----:B------:R1:W5:Y:S02]  /*0ec0*/  LDG.E.128 R208, [R2.64+0x10] ;  /* 0x0000100402d07981 */ /* 0x000364000c1e1d00 */
[----:B------:R-:W-:-:S04]  /*0ed0*/  @P0 IADD3 R8, P1, R8, c[0x0][0x220], RZ ;  /* 0x0000880008080a10 */ /* 0x000fc80007f3e0ff */
[----:B------:R-:W-:-:S05]  /*0ee0*/  @P0 IADD3.X R9, R9, c[0x0][0x224], RZ, P1, !PT ;  /* 0x0000890009090a10 */ /* 0x000fca0000ffe4ff */
[----:B------:R1:W5:Y:S04]  /*0ef0*/  @P0 LDG.E.128 R44, [R8.64] ;  /* 0x00000004082c0981 */ /* 0x000368000c1e1d00 */
[----:B------:R1:W5:Y:S02]  /*0f00*/  @P0 LDG.E.128 R40, [R8.64+0x10] ;  /* 0x0000100408280981 */ /* 0x000364000c1e1d00 */
.L_x_19566:
[----:B------:R-:W-:Y:S05]  /*0f10*/  BSYNC B0 ;  /* 0x0000000000007941 */ /* 0x000fea0003800000 */
.L_x_19565:
[----:B-1----:R-:W-:Y:S02]  /*0f20*/  LEA R5, R0, R11, 0x2 ;  /* 0x0000000b00057211 */ /* 0x002fe400078e10ff */
[----:B------:R-:W-:Y:S02]  /*0f30*/  LOP3.LUT P1, RZ, R12, c[0x0][0x178], RZ, 0xfc, !PT ;  /* 0x00005e000cff7a12 */ /* 0x000fe4000782fcff */
[----:B------:R-:W-:Y:S02]  /*0f40*/  ISETP.GE.AND P0, PT, R5, c[0x0][0x164], PT ;  /* 0x0000590005007a0c */ /* 0x000fe40003f06270 */
[----:B------:R-:W-:-:S04]  /*0f50*/  MOV R2, c[0x0][0x184] ;  /* 0x0000610000027a02 */ /* 0x000fc80000000f00 */
[----:B------:R-:W-:-:S07]  /*0f60*/  LOP3.LUT P1, RZ, R2, c[0x0][0x17c], RZ, 0xfc, P1 ;  /* 0x00005f0002ff7a12 */ /* 0x000fce000082fcff */
[----:B------:R-:W-:Y:S06]  /*0f70*/  @P0 EXIT ;  /* 0x000000000000094d */ /* 0x000fec0003800000 */
[----:B------:R-:W-:Y:S02]  /*0f80*/  ULDC.U8 UR6, c[0x0][0x1f0] ;  /* 0x00007c0000067ab9 */ /* 0x000fe40000000000 */
.L_x_19786:
        /* <DEDUP_REMOVED lines=31> */
.L_x_19570:
[----:B-----5:R-:W-:-:S05]  /*1180*/  HADD2.F32 R17, -RZ, R32.H0_H0 ;  /* 0x20000020ff117230 */ /* 0x020fca0000004100 */
[----:B------:R-:W-:Y:S01]  /*1190*/  FADD.FTZ R3, R17, R3 ;  /* 0x0000000311037221 */ /* 0x000fe20000010000 */
[----:B------:R-:W-:Y:S05]  /*11a0*/  BRA `(.L_x_19571) ;  /* 0x0000004000007947 */ /* 0x000fea0003800000 */
.L_x_19569:
[----:B-----5:R-:W-:-:S05]  /*11b0*/  HADD2.F32 R17, -RZ, R36.H0_H0 ;  /* 0x20000024ff117230 */ /* 0x020fca0000004100 */
[----:B------:R-:W-:Y:S01]  /*11c0*/  FADD.FTZ R3, R17, R3 ;  /* 0x0000000311037221 */ /* 0x000fe20000010000 */
[----:B------:R-:W-:-:S05]  /*11d0*/  @P0 HADD2.F32 R17, -RZ, R32.H0_H0 ;  /* 0x20000020ff110230 */ /* 0x000fca0000004100 */
[----:B------:R-:W-:-:S05]  /*11e0*/  @P0 FADD.FTZ R3, R17, R3 ;  /* 0x0000000311030221 */ /* 0x000fca0000010000 */
.L_x_19571:
[----:B------:R-:W-:-:S04]  /*11f0*/  F2FP.PACK_AB R17, RZ, R3 ;  /* 0x00000003ff11723e */ /* 0x000fc800000000ff */
[----:B------:R-:W-:Y:S02]  /*1200*/  PRMT R160, R17, 0x7610, R160 ;  /* 0x0000761011a07816 */ /* 0x000fe400000000a0 */
.L_x_19572:
[----:B------:R-:W-:Y:S01]  /*1210*/  HADD2.F32 R18, -RZ, R164.H1_H1 ;  /* 0x300000a4ff127230 */ /* 0x000fe20000004100 */
[----:B------:R-:W-:Y:S05]  /*1220*/  @P3 BRA `(.L_x_19573) ;  /* 0x0000008000003947 */ /* 0x000fea0003800000 */
[----:B------:R-:W-:-:S04]  /*1230*/  ISETP.NE.U32.AND P4, PT, RZ, c[0x0][0x180], PT ;  /* 0x00006000ff007a0c */ /* 0x000fc80003f85070 */
[----:B------:R-:W-:-:S13]  /*1240*/  ISETP.NE.AND.EX P4, PT, RZ, c[0x0][0x184], PT, P4 ;  /* 0x00006100ff007a0c */ /* 0x000fda0003f85340 */
[----:B------:R-:W-:Y:S05]  /*1250*/  @P4 BRA `(.L_x_19574) ;  /* 0x0000002000004947 */ /* 0x000fea0003800000 */
[----:B------:R-:W-:Y:S05]  /*1260*/  @P1 BRA `(.L_x_19575) ;  /* 0x0000008000001947 */ /* 0x000fea0003800000 */
[----:B------:R-:W-:Y:S05]  /*1270*/  BRA `(.L_x_19576) ;  /* 0x0000009000007947 */ /* 0x000fea0003800000 */
.L_x_19574:
[----:B-----5:R-:W-:-:S05]  /*1280*/  HADD2.F32 R17, -RZ, R32.H1_H1 ;  /* 0x30000020ff117230 */ /* 0x020fca0000004100 */
[----:B------:R-:W-:Y:S01]  /*1290*/  FADD.FTZ R18, R17, R18 ;  /* 0x0000001211127221 */ /* 0x000fe20000010000 */
[----:B------:R-:W-:Y:S05]  /*12a0*/  BRA `(.L_x_19575) ;  /* 0x0000004000007947 */ /* 0x000fea0003800000 */
.L_x_19573:
[----:B-----5:R-:W-:-:S05]  /*12b0*/  HADD2.F32 R17, -RZ, R36.H1_H1 ;  /* 0x30000024ff117230 */ /* 0x020fca0000004100 */
[----:B------:R-:W-:Y:S01]  /*12c0*/  FADD.FTZ R18, R17, R18 ;  /* 0x0000001211127221 */ /* 0x000fe20000010000 */
[----:B------:R-:W-:-:S05]  /*12d0*/  @P0 HADD2.F32 R17, -RZ, R32.H1_H1 ;  /* 0x30000020ff110230 */ /* 0x000fca0000004100 */
[----:B------:R-:W-:-:S05]  /*12e0*/  @P0 FADD.FTZ R18, R17, R18 ;  /* 0x0000001211120221 */ /* 0x000fca0000010000 */
.L_x_19575:
[----:B------:R-:W-:-:S04]  /*12f0*/  F2FP.PACK_AB R17, RZ, R18 ;  /* 0x00000012ff11723e */ /* 0x000fc800000000ff */
[----:B------:R-:W-:Y:S02]  /*1300*/  PRMT R160, R160, 0x5410, R17 ;  /* 0x00005410a0a07816 */ /* 0x000fe40000000011 */
.L_x_19576:
[----:B------:R-:W-:Y:S01]  /*1310*/  HADD2.F32 R17, -RZ, R165.H0_H0 ;  /* 0x200000a5ff117230 */ /* 0x000fe20000004100 */
[----:B------:R-:W-:Y:S05]  /*1320*/  @P3 BRA `(.L_x_19577) ;  /* 0x0000008000003947 */ /* 0x000fea0003800000 */
[----:B------:R-:W-:-:S04]  /*1330*/  ISETP.NE.U32.AND P4, PT, RZ, c[0x0][0x180], PT ;  /* 0x00006000ff007a0c */ /* 0x000fc80003f85070 */
[----:B------:R-:W-:-:S13]  /*1340*/  ISETP.NE.AND.EX P4, PT, RZ, c[0x0][0x184], PT, P4 ;  /* 0x00006100ff007a0c */ /* 0x000fda0003f85340 */
[----:B------:R-:W-:Y:S05]  /*1350*/  @P4 BRA `(.L_x_19578) ;  /* 0x0000002000004947 */ /* 0x000fea0003800000 */
[----:B------:R-:W-:Y:S05]  /*1360*/  @P1 BRA `(.L_x_19579) ;  /* 0x0000008000001947 */ /* 0x000fea0003800000 */
[----:B------:R-:W-:Y:S05]  /*1370*/  BRA `(.L_x_19580) ;  /* 0x0000009000007947 */ /* 0x000fea0003800000 */
.L_x_19578:
[----:B-----5:R-:W-:-:S05]  /*1380*/  HADD2.F32 R164, -RZ, R33.H0_H0 ;  /* 0x20000021ffa47230 */ /* 0x020fca0000004100 */
[----:B------:R-:W-:Y:S01]  /*1390*/  FADD.FTZ R17, R164, R17 ;  /* 0x00000011a4117221 */ /* 0x000fe20000010000 */
[----:B------:R-:W-:Y:S05]  /*13a0*/  BRA `(.L_x_19579) ;  /* 0x0000004000007947 */ /* 0x000fea0003800000 */
.L_x_19577:
[----:B-----5:R-:W-:-:S05]  /*13b0*/  HADD2.F32 R164, -RZ, R37.H0_H0 ;  /* 0x20000025ffa47230 */ /* 0x020fca0000004100 */
[----:B------:R-:W-:Y:S01]  /*13c0*/  FADD.FTZ R17, R164, R17 ;  /* 0x00000011a4117221 */ /* 0x000fe20000010000 */
[----:B------:R-:W-:-:S05]  /*13d0*/  @P0 HADD2.F32 R164, -RZ, R33.H0_H0 ;  /* 0x20000021ffa40230 */ /* 0x000fca0000004100 */
[----:B------:R-:W-:-:S05]  /*13e0*/  @P0 FADD.FTZ R17, R164, R17 ;  /* 0x00000011a4110221 */ /* 0x000fca0000010000 */
.L_x_19579:
[----:B------:R-:W-:-:S04]  /*13f0*/  F2FP.PACK_AB R164, RZ, R17 ;  /* 0x00000011ffa4723e */ /* 0x000fc800000000ff */
[----:B------:R-:W-:Y:S02]  /*1400*/  PRMT R161, R164, 0x7610, R161 ;  /* 0x00007610a4a17816 */ /* 0x000fe400000000a1 */
.L_x_19580:
[----:B------:R-:W-:Y:S01]  /*1410*/  HADD2.F32 R171, -RZ, R165.H1_H1 ;  /* 0x300000a5ffab7230 */ /* 0x000fe20000004100 */
[----:B------:R-:W-:Y:S05]  /*1420*/  @P3 BRA `(.L_x_19581) ;  /* 0x0000008000003947 */ /* 0x000fea0003800000 */
[----:B------:R-:W-:-:S04]  /*1430*/  ISETP.NE.U32.AND P4, PT, RZ, c[0x0][0x180], PT ;  /* 0x00006000ff007a0c */ /* 0x000fc80003f85070 */
[----:B------:R-:W-:-:S13]  /*1440*/  ISETP.NE.AND.EX P4, PT, RZ, c[0x0][0x184], PT, P4 ;  /* 0x00006100ff007a0c */ /* 0x000fda0003f85340 */
[----:B------:R-:W-:Y:S05]  /*1450*/  @P4 BRA `(.L_x_19582) ;  /* 0x0000002000004947 */ /* 0x000fea0003800000 */
[----:B------:R-:W-:Y:S05]  /*1460*/  @P1 BRA `(.L_x_19583) ;  /* 0x0000008000001947 */ /* 0x000fea0003800000 */
[----:B------:R-:W-:Y:S05]  /*1470*/  BRA `(.L_x_19584) ;  /* 0x0000009000007947 */ /* 0x000fea0003800000 */
.L_x_19582:
[----:B-----5:R-:W-:-:S05]  /*1480*/  HADD2.F32 R164, -RZ, R33.H1_H1 ;  /* 0x30000021ffa47230 */ /* 0x020fca0000004100 */
[----:B------:R-:W-:Y:S01]  /*1490*/  FADD.FTZ R171, R164, R171 ;  /* 0x000000aba4ab7221 */ /* 0x000fe20000010000 */
[----:B------:R-:W-:Y:S05]  /*14a0*/  BRA `(.L_x_19583) ;  /* 0x0000004000007947 */ /* 0x000fea0003800000 */
.L_x_19581:
[----:B-----5:R-:W-:-:S05]  /*14b0*/  HADD2.F32 R164, -RZ, R37.H1_H1 ;  /* 0x30000025ffa47230 */ /* 0x020fca0000004100 */
[----:B------:R-:W-:Y:S01]  /*14c0*/  FADD.FTZ R171, R164, R171 ;  /* 0x000000aba4ab7221 */ /* 0x000fe20000010000 */
[----:B------:R-:W-:-:S05]  /*14d0*/  @P0 HADD2.F32 R164, -RZ, R33.H1_H1 ;  /* 0x30000021ffa40230 */ /* 0x000fca0000004100 */
[----:B------:R-:W-:-:S05]  /*14e0*/  @P0 FADD.FTZ R171, R164, R171 ;  /* 0x000000aba4ab0221 */ /* 0x000fca0000010000 */
.L_x_19583:
[----:B------:R-:W-:-:S04]  /*14f0*/  F2FP.PACK_AB R164, RZ, R171 ;  /* 0x000000abffa4723e */ /* 0x000fc800000000ff */
[----:B------:R-:W-:Y:S02]  /*1500*/  PRMT R161, R161, 0x5410, R164 ;  /* 0x00005410a1a17816 */ /* 0x000fe400000000a4 */
.L_x_19584:
[----:B------:R-:W-:Y:S01]  /*1510*/  HADD2.F32 R170, -RZ, R166.H0_H0 ;  /* 0x200000a6ffaa7230 */ /* 0x000fe20000004100 */
[----:B------:R-:W-:Y:S05]  /*1520*/  @P3 BRA `(.L_x_19585) ;  /* 0x0000008000003947 */ /* 0x000fea0003800000 */
[----:B------:R-:W-:-:S04]  /*1530*/  ISETP.NE.U32.AND P4, PT, RZ, c[0x0][0x180], PT ;  /* 0x00006000ff007a0c */ /* 0x000fc80003f85070 */
[----:B------:R-:W-:-:S13]  /*1540*/  ISETP.NE.AND.EX P4, PT, RZ, c[0x0][0x184], PT, P4 ;  /* 0x00006100ff007a0c */ /* 0x000fda0003f85340 */
[----:B------:R-:W-:Y:S05]  /*1550*/  @P4 BRA `(.L_x_19586) ;  /* 0x0000002000004947 */ /* 0x000fea0003800000 */
[----:B------:R-:W-:Y:S05]  /*1560*/  @P1 BRA `(.L_x_19587) ;  /* 0x0000008000001947 */ /* 0x000fea0003800000 */
[----:B------:R-:W-:Y:S05]  /*1570*/  BRA `(.L_x_19588) ;  /* 0x0000009000007947 */ /* 0x000fea0003800000 */
.L_x_19586:
[----:B-----5:R-:W-:-:S05]  /*1580*/  HADD2.F32 R164, -RZ, R34.H0_H0 ;  /* 0x20000022ffa47230 */ /* 0x020fca0000004100 */
[----:B------:R-:W-:Y:S01]  /*1590*/  FADD.FTZ R170, R164, R170 ;  /* 0x000000aaa4aa7221 */ /* 0x000fe20000010000 */
[----:B------:R-:W-:Y:S05]  /*15a0*/  BRA `(.L_x_19587) ;  /* 0x0000004000007947 */ /* 0x000fea0003800000 */
.L_x_19585:
[----:B-----5:R-:W-:-:S05]  /*15b0*/  HADD2.F32 R164, -RZ, R38.H0_H0 ;  /* 0x20000026ffa47230 */ /* 0x020fca0000004100 */
[----:B------:R-:W-:Y:S01]  /*15c0*/  FADD.FTZ R170, R164, R170 ;  /* 0x000000aaa4aa7221 */ /* 0x000fe20000010000 */
[----:B------:R-:W-:-:S05]  /*15d0*/  @P0 HADD2.F32 R164, -RZ, R34.H0_H0 ;  /* 0x20000022ffa40230 */ /* 0x000fca0000004100 */
[----:B------:R-:W-:-:S05]  /*15e0*/  @P0 FADD.FTZ R170, R164, R170 ;  /* 0x000000aaa4aa0221 */ /* 0x000fca0000010000 */
.L_x_19587:
[----:B------:R-:W-:-:S04]  /*15f0*/  F2FP.PACK_AB R164, RZ, R170 ;  /* 0x000000aaffa4723e */ /* 0x000fc800000000ff */
[----:B------:R-:W-:Y:S02]  /*1600*/  PRMT R162, R164, 0x7610, R162 ;  /* 0x00007610a4a27816 */ /* 0x000fe400000000a2 */
.L_x_19588:
[----:B------:R-:W-:Y:S01]  /*1610*/  HADD2.F32 R183, -RZ, R166.H1_H1 ;  /* 0x300000a6ffb77230 */ /* 0x000fe20000004100 */
[----:B------:R-:W-:Y:S05]  /*1620*/  @P3 BRA `(.L_x_19589) ;  /* 0x0000008000003947 */ /* 0x000fea0003800000 */
[----:B------:R-:W-:-:S04]  /*1630*/  ISETP.NE.U32.AND P4, PT, RZ, c[0x0][0x180], PT ;  /* 0x00006000ff007a0c */ /* 0x000fc80003f85070 */
[----:B------:R-:W-:-:S13]  /*1640*/  ISETP.NE.AND.EX P4, PT, RZ, c[0x0][0x184], PT, P4 ;  /* 0x00006100ff007a0c */ /* 0x000fda0003f85340 */
[----:B------:R-:W-:Y:S05]  /*1650*/  @P4 BRA `(.L_x_19590) ;  /* 0x0000002000004947 */ /* 0x000fea0003800000 */
[----:B------:R-:W-:Y:S05]  /*1660*/  @P1 BRA `(.L_x_19591) ;  /* 0x0000008000001947 */ /* 0x000fea0003800000 */
[----:B------:R-:W-:Y:S05]  /*1670*/  BRA `(.L_x_19592) ;  /* 0x0000009000007947 */ /* 0x000fea0003800000 */
.L_x_19590:
[----:B-----5:R-:W-:-:S05]  /*1680*/  HADD2.F32 R164, -RZ, R34.H1_H1 ;  /* 0x30000022ffa47230 */ /* 0x020fca0000004100 */
[----:B------:R-:W-:Y:S01]  /*1690*/  FADD.FTZ R183, R164, R183 ;  /* 0x000000b7a4b77221 */ /* 0x000fe20000010000 */
[----:B------:R-:W-:Y:S05]  /*16a0*/  BRA `(.L_x_19591) ;  /* 0x0000004000007947 */ /* 0x000fea0003800000 */
.L_x_19589:
[----:B-----5:R-:W-:-:S05]  /*16b0*/  HADD2.F32 R164, -RZ, R38.H1_H1 ;  /* 0x30000026ffa47230 */ /* 0x020fca0000004100 */
[----:B------:R-:W-:Y:S01]  /*16c0*/  FADD.FTZ R183, R164, R183 ;  /* 0x000000b7a4b77221 */ /* 0x000fe20000010000 */
[----:B------:R-:W-:-:S05]  /*16d0*/  @P0 HADD2.F32 R164, -RZ, R34.H1_H1 ;  /* 0x30000022ffa40230 */ /* 0x000fca0000004100 */
[----:B------:R-:W-:-:S05]  /*16e0*/  @P0 FADD.FTZ R183, R164, R183 ;  /* 0x000000b7a4b70221 */ /* 0x000fca0000010000 */
.L_x_19591:
[----:B------:R-:W-:-:S04]  /*16f0*/  F2FP.PACK_AB R164, RZ, R183 ;  /* 0x000000b7ffa4723e */ /* 0x000fc800000000ff */
[----:B------:R-:W-:Y:S02]  /*1700*/  PRMT R162, R162, 0x5410, R164 ;  /* 0x00005410a2a27816 */ /* 0x000fe400000000a4 */
.L_x_19592:
[----:B------:R-:W-:Y:S01]  /*1710*/  HADD2.F32 R182, -RZ, R167.H0_H0 ;  /* 0x200000a7ffb67230 */ /* 0x000fe20000004100 */
[----:B------:R-:W-:Y:S05]  /*1720*/  @P3 BRA `(.L_x_19593) ;  /* 0x0000008000003947 */ /* 0x000fea0003800000 */
[----:B------:R-:W-:-:S04]  /*1730*/  ISETP.NE.U32.AND P4, PT, RZ, c[0x0][0x180], PT ;  /* 0x00006000ff007a0c */ /* 0x000fc80003f85070 */
[----:B------:R-:W-:-:S13]  /*1740*/  ISETP.NE.AND.EX P4, PT, RZ, c[0x0][0x184], PT, P4 ;  /* 0x00006100ff007a0c */ /* 0x000fda0003f85340 */
[----:B------:R-:W-:Y:S05]  /*1750*/  @P4 BRA `(.L_x_19594) ;  /* 0x0000002000004947 */ /* 0x000fea0003800000 */
[----:B------:R-:W-:Y:S05]  /*1760*/  @P1 BRA `(.L_x_19595) ;  /* 0x0000008000001947 */ /* 0x000fea0003800000 */
[----:B------:R-:W-:Y:S05]  /*1770*/  BRA `(.L_x_19596) ;  /* 0x0000009000007947 */ /* 0x000fea0003800000 */
.L_x_19594:
[----:B-----5:R-:W-:-:S05]  /*1780*/  HADD2.F32 R164, -RZ, R35.H0_H0 ;  /* 0x20000023ffa47230 */ /* 0x020fca0000004100 */
[----:B------:R-:W-:Y:S01]  /*1790*/  FADD.FTZ R182, R164, R182 ;  /* 0x000000b6a4b67221 */ /* 0x000fe20000010000 */
[----:B------:R-:W-:Y:S05]  /*17a0*/  BRA `(.L_x_19595) ;  /* 0x0000004000007947 */ /* 0x000fea0003800000 */
.L_x_19593:
[----:B-----5:R-:W-:-:S05]  /*17b0*/  HADD2.F32 R164, -RZ, R39.H0_H0 ;  /* 0x20000027ffa47230 */ /* 0x020fca0000004100 */
[----:B------:R-:W-:Y:S01]  /*17c0*/  FADD.FTZ R182, R164, R182 ;  /* 0x000000b6a4b67221 */ /* 0x000fe20000010000 */
[----:B------:R-:W-:-:S05]  /*17d0*/  @P0 HADD2.F32 R164, -RZ, R35.H0_H0 ;  /* 0x20000023ffa40230 */ /* 0x000fca0000004100 */
[----:B------:R-:W-:-:S05]  /*17e0*/  @P0 FADD.FTZ R182, R164, R182 ;  /* 0x000000b6a4b60221 */ /* 0x000fca0000010000 */
.L_x_19595:
[----:B------:R-:W-:-:S04]  /*17f0*/  F2FP.PACK_AB R164, RZ, R182 ;  /* 0x000000b6ffa4723e */ /* 0x000fc800000000ff */
[----:B------:R-:W-:Y:S02]  /*1800*/  PRMT R163, R164, 0x7610, R163 ;  /* 0x00007610a4a37816 */ /* 0x000fe400000000a3 */
.L_x_19596:
[----:B------:R-:W-:Y:S01]  /*1810*/  HADD2.F32 R184, -RZ, R167.H1_H1 ;  /* 0x300000a7ffb87230 */ /* 0x000fe20000004100 */
[----:B------:R-:W-:Y:S05]  /*1820*/  @P3 BRA `(.L_x_19597) ;  /* 0x0000008000003947 */ /* 0x000fea0003800000 */
[----:B------:R-:W-:-:S04]  /*1830*/  ISETP.NE.U32.AND P0, PT, RZ, c[0x0][0x180], PT ;  /* 0x00006000ff007a0c */ /* 0x000fc80003f05070 */
[----:B------:R-:W-:-:S13]  /*1840*/  ISETP.NE.AND.EX P0, PT, RZ, c[0x0][0x184], PT, P0 ;  /* 0x00006100ff007a0c */ /* 0x000fda0003f05300 */
[----:B------:R-:W-:Y:S05]  /*1850*/  @P0 BRA `(.L_x_19598) ;  /* 0x0000002000000947 */ /* 0x000fea0003800000 */
[----:B------:R-:W-:Y:S05]  /*1860*/  @P1 BRA `(.L_x_19599) ;  /* 0x0000008000001947 */ /* 0x000fea0003800000 */
[----:B------:R-:W-:Y:S05]  /*1870*/  BRA `(.L_x_19600) ;  /* 0x0000009000007947 */ /* 0x000fea0003800000 */
.L_x_19598:
[----:B-----5:R-:W-:-:S05]  /*1880*/  HADD2.F32 R164, -RZ, R35.H1_H1 ;  /* 0x30000023ffa47230 */ /* 0x020fca0000004100 */
[----:B------:R-:W-:Y:S01]  /*1890*/  FADD.FTZ R184, R164, R184 ;  /* 0x000000b8a4b87221 */ /* 0x000fe20000010000 */
[----:B------:R-:W-:Y:S05]  /*18a0*/  BRA `(.L_x_19599) ;  /* 0x0000004000007947 */ /* 0x000fea0003800000 */
.L_x_19597:
[----:B-----5:R-:W-:-:S05]  /*18b0*/  HADD2.F32 R164, -RZ, R39.H1_H1 ;  /* 0x30000027ffa47230 */ /* 0x020fca0000004100 */
[----:B------:R-:W-:Y:S01]  /*18c0*/  FADD.FTZ R184, R164, R184 ;  /* 0x000000b8a4b87221 */ /* 0x000fe20000010000 */
[----:B------:R-:W-:-:S05]  /*18d0*/  @P0 HADD2.F32 R164, -RZ, R35.H1_H1 ;  /* 0x30000023ffa40230 */ /* 0x000fca0000004100 */
[----:B------:R-:W-:-:S05]  /*18e0*/  @P0 FADD.FTZ R184, R164, R184 ;  /* 0x000000b8a4b80221 */ /* 0x000fca0000010000 */
.L_x_19599:
[----:B------:R-:W-:-:S04]  /*18f0*/  F2FP.PACK_AB R164, RZ, R184 ;  /* 0x000000b8ffa4723e */ /* 0x000fc800000000ff */
[----:B------:R-:W-:Y:S02]  /*1900*/  PRMT R163, R163, 0x5410, R164 ;  /* 0x00005410a3a37816 */ /* 0x000fe400000000a4 */
.L_x_19600:
[C---:B------:R-:W-:Y:S02]  /*1910*/  @P1 LEA R164, P0, R4.reuse, c[0x0][0x188], 0x4 ;  /* 0x0000620004a41a11 */ /* 0x040fe400078020ff */
[C---:B------:R-:W-:Y:S02]  /*1920*/  IADD3 R189, R4.reuse, 0x20, RZ ;  /* 0x0000002004bd7810 */ /* 0x040fe40007ffe0ff */
[----:B------:R-:W-:-:S05]  /*1930*/  @P1 LEA.HI.X R165, R4, c[0x0][0x18c], RZ, 0x4, P0 ;  /* 0x0000630004a51a11 */ /* 0x000fca00000f24ff */
[----:B------:R0:W-:Y:S04]  /*1940*/  @P1 STG.E.128 [R164.64], R160 ;  /* 0x000000a0a4001986 */ /* 0x0001e8000c101d04 */
.L_x_19568:
[----:B------:R-:W-:Y:S05]  /*1950*/  BSYNC B0 ;  /* 0x0000000000007941 */ /* 0x000fea0003800000 */
.L_x_19567:
        /* <DEDUP_REMOVED lines=25> */
.L_x_19604:
[----:B-----5:R-:W-:-:S05]  /*1af0*/  HADD2.F32 R15, -RZ, R32.H0_H0 ;  /* 0x20000020ff0f7230 */ /* 0x020fca0000004100 */
[----:B------:R-:W-:Y:S01]  /*1b00*/  FADD.FTZ R2, R15, R2 ;  /* 0x000000020f027221 */ /* 0x000fe20000010000 */
[----:B------:R-:W-:Y:S05]  /*1b10*/  BRA `(.L_x_19605) ;  /* 0x0000004000007947 */ /* 0x000fea0003800000 */
.L_x_19603:
[----:B-----5:R-:W-:-:S05]  /*1b20*/  HADD2.F32 R15, -RZ, R36.H0_H0 ;  /* 0x20000024ff0f7230 */ /* 0x020fca0000004100 */
[----:B------:R-:W-:Y:S01]  /*1b30*/  FADD.FTZ R2, R15, R2 ;  /* 0x000000020f027221 */ /* 0x000fe20000010000 */
[----:B------:R-:W-:-:S05]  /*1b40*/  @P0 HADD2.F32 R15, -RZ, R32.H0_H0 ;  /* 0x20000020ff0f0230 */ /* 0x000fca0000004100 */
[----:B------:R-:W-:-:S05]  /*1b50*/  @P0 FADD.FTZ R2, R15, R2 ;  /* 0x000000020f020221 */ /* 0x000fca0000010000 */
.L_x_19605:
[----:B------:R-:W-:-:S04]  /*1b60*/  F2FP.PACK_AB R15, RZ, R2 ;  /* 0x00000002ff0f723e */ /* 0x000fc800000000ff */
[----:B------:R-:W-:Y:S02]  /*1b70*/  PRMT R160, R15, 0x7610, R160 ;  /* 0x000076100fa07816 */ /* 0x000fe400000000a0 */
.L_x_19606:
[----:B------:R-:W-:Y:S01]  /*1b80*/  HADD2.F32 R16, -RZ, R164.H1_H1 ;  /* 0x300000a4ff107230 */ /* 0x000fe20000004100 */
[----:B------:R-:W-:Y:S05]  /*1b90*/  @P3 BRA `(.L_x_19607) ;  /* 0x0000008000003947 */ /* 0x000fea0003800000 */
[----:B------:R-:W-:-:S04]  /*1ba0*/  ISETP.NE.U32.AND P4, PT, RZ, c[0x0][0x180], PT ;  /* 0x00006000ff007a0c */ /* 0x000fc80003f85070 */
[----:B------:R-:W-:-:S13]  /*1bb0*/  ISETP.NE.AND.EX P4, PT, RZ, c[0x0][0x184], PT, P4 ;  /* 0x00006100ff007a0c */ /* 0x000fda0003f85340 */
[----:B------:R-:W-:Y:S05]  /*1bc0*/  @P4 BRA `(.L_x_19608) ;  /* 0x0000002000004947 */ /* 0x000fea0003800000 */
[----:B------:R-:W-:Y:S05]  /*1bd0*/  @P1 BRA `(.L_x_19609) ;  /* 0x0000008000001947 */ /* 0x000fea0003800000 */
[----:B------:R-:W-:Y:S05]  /*1be0*/  BRA `(.L_x_19610) ;  /* 0x0000009000007947 */ /* 0x000fea0003800000 */
.L_x_19608:
[----:B-----5:R-:W-:-:S05]  /*1bf0*/  HADD2.F32 R15, -RZ, R32.H1_H1 ;  /* 0x30000020ff0f7230 */ /* 0x020fca0000004100 */
[----:B------:R-:W-:Y:S01]  /*1c00*/  FADD.FTZ R16, R15, R16 ;  /* 0x000000100f107221 */ /* 0x000fe20000010000 */
[----:B------:R-:W-:Y:S05]  /*1c10*/  BRA `(.L_x_19609) ;  /* 0x0000004000007947 */ /* 0x000fea0003800000 */
.L_x_19607:
[----:B-----5:R-:W-:-:S05]  /*1c20*/  HADD2.F32 R15, -RZ, R36.H1_H1 ;  /* 0x30000024ff0f7230 */ /* 0x020fca0000004100 */
[----:B------:R-:W-:Y:S01]  /*1c30*/  FADD.FTZ R16, R15, R16 ;  /* 0x000000100f107221 */ /* 0x000fe20000010000 */
[----:B------:R-:W-:-:S05]  /*1c40*/  @P0 HADD2.F32 R15, -RZ, R32.H1_H1 ;  /* 0x30000020ff0f0230 */ /* 0x000fca0000004100 */
[----:B------:R-:W-:-:S05]  /*1c50*/  @P0 FADD.FTZ R16, R15, R16 ;  /* 0x000000100f100221 */ /* 0x000fca0000010000 */
.L_x_19609:
[----:B------:R-:W-:-:S04]  /*1c60*/  F2FP.PACK_AB R15, RZ, R16 ;  /* 0x00000010ff0f723e */ /* 0x000fc800000000ff */
[----:B------:R-:W-:Y:S02]  /*1c70*/  PRMT R160, R160, 0x5410, R15 ;  /* 0x00005410a0a07816 */ /* 0x000fe4000000000f */
.L_x_19610:
[----:B------:R-:W-:Y:S01]  /*1c80*/  HADD2.F32 R15, -RZ, R165.H0_H0 ;  /* 0x200000a5ff0f7230 */ /* 0x000fe20000004100 */
[----:B------:R-:W-:Y:S05]  /*1c90*/  @P3 BRA `(.L_x_19611) ;  /* 0x0000008000003947 */ /* 0x000fea0003800000 */
[----:B------:R-:W-:-:S04]  /*1ca0*/  ISETP.NE.U32.AND P4, PT, RZ, c[0x0][0x180], PT ;  /* 0x00006000ff007a0c */ /* 0x000fc80003f85070 */
[----:B------:R-:W-:-:S13]  /*1cb0*/  ISETP.NE.AND.EX P4, PT, RZ, c[0x0][0x184], PT, P4 ;  /* 0x00006100ff007a0c */ /* 0x000fda0003f85340 */
[----:B------:R-:W-:Y:S05]  /*1cc0*/  @P4 BRA `(.L_x_19612) ;  /* 0x0000002000004947 */ /* 0x000fea0003800000 */
[----:B------:R-:W-:Y:S05]  /*1cd0*/  @P1 BRA `(.L_x_19613) ;  /* 0x0000008000001947 */ /* 0x000fea0003800000 */
[----:B------:R-:W-:Y:S05]  /*1ce0*/  BRA `(.L_x_19614) ;  /* 0x0000009000007947 */ /* 0x000fea0003800000 */
.L_x_19612:
[----:B-----5:R-:W-:-:S05]  /*1cf0*/  HADD2.F32 R164, -RZ, R33.H0_H0 ;  /* 0x20000021ffa47230 */ /* 0x020fca0000004100 */
[----:B------:R-:W-:Y:S01]  /*1d00*/  FADD.FTZ R15, R164, R15 ;  /* 0x0000000fa40f7221 */ /* 0x000fe20000010000 */
[----:B------:R-:W-:Y:S05]  /*1d10*/  BRA `(.L_x_19613) ;  /* 0x0000004000007947 */ /* 0x000fea0003800000 */
.L_x_19611:
[----:B-----5:R-:W-:-:S05]  /*1d20*/  HADD2.F32 R164, -RZ, R37.H0_H0 ;  /* 0x20000025ffa47230 */ /* 0x020fca0000004100 */
[----:B------:R-:W-:Y:S01]  /*1d30*/  FADD.FTZ R15, R164, R15 ;  /* 0x0000000fa40f7221 */ /* 0x000fe20000010000 */
[----:B------:R-:W-:-:S05]  /*1d40*/  @P0 HADD2.F32 R164, -RZ, R33.H0_H0 ;  /* 0x20000021ffa40230 */ /* 0x000fca0000004100 */
[----:B------:R-:W-:-:S05]  /*1d50*/  @P0 FADD.FTZ R15, R164, R15 ;  /* 0x0000000fa40f0221 */ /* 0x000fca0000010000 */
.L_x_19613:
[----:B------:R-:W-:-:S04]  /*1d60*/  F2FP.PACK_AB R164, RZ, R15 ;  /* 0x0000000fffa4723e */ /* 0x000fc800000000ff */
[----:B------:R-:W-:Y:S02]  /*1d70*/  PRMT R161, R164, 0x7610, R161 ;  /* 0x00007610a4a17816 */ /* 0x000fe400000000a1 */
.L_x_19614:
[----:B------:R-:W-:Y:S01]  /*1d80*/  HADD2.F32 R169, -RZ, R165.H1_H1 ;  /* 0x300000a5ffa97230 */ /* 0x000fe20000004100 */
[----:B------:R-:W-:Y:S05]  /*1d90*/  @P3 BRA `(.L_x_19615) ;  /* 0x0000008000003947 */ /* 0x000fea0003800000 */
[----:B------:R-:W-:-:S04]  /*1da0*/  ISETP.NE.U32.AND P4, PT, RZ, c[0x0][0x180], PT ;  /* 0x00006000ff007a0c */ /* 0x000fc80003f85070 */
[----:B------:R-:W-:-:S13]  /*1db0*/  ISETP.NE.AND.EX P4, PT, RZ, c[0x0][0x184], PT, P4 ;  /* 0x00006100ff007a0c */ /* 0x000fda0003f85340 */
[----:B------:R-:W-:Y:S05]  /*1dc0*/  @P4 BRA `(.L_x_19616) ;  /* 0x0000002000004947 */ /* 0x000fea0003800000 */
[----:B------:R-:W-:Y:S05]  /*1dd0*/  @P1 BRA `(.L_x_19617) ;  /* 0x0000008000001947 */ /* 0x000fea0003800000 */
[----:B------:R-:W-:Y:S05]  /*1de0*/  BRA `(.L_x_19618) ;  /* 0x0000009000007947 */ /* 0x000fea0003800000 */
.L_x_19616:
[----:B-----5:R-:W-:-:S05]  /*1df0*/  HADD2.F32 R164, -RZ, R33.H1_H1 ;  /* 0x30000021ffa47230 */ /* 0x020fca0000004100 */
[----:B------:R-:W-:Y:S01]  /*1e00*/  FADD.FTZ R169, R164, R169 ;  /* 0x000000a9a4a97221 */ /* 0x000fe20000010000 */
[----:B------:R-:W-:Y:S05]  /*1e10*/  BRA `(.L_x_19617) ;  /* 0x0000004000007947 */ /* 0x000fea0003800000 */
.L_x_19615:
[----:B-----5:R-:W-:-:S05]  /*1e20*/  HADD2.F32 R164, -RZ, R37.H1_H1 ;  /* 0x30000025ffa47230 */ /* 0x020fca0000004100 */
[----:B------:R-:W-:Y:S01]  /*1e30*/  FADD.FTZ R169, R164, R169 ;  /* 0x000000a9a4a97221 */ /* 0x000fe20000010000 */
[----:B------:R-:W-:-:S05]  /*1e40*/  @P0 HADD2.F32 R164, -RZ, R33.H1_H1 ;  /* 0x30000021ffa40230 */ /* 0x000fca0000004100 */
[----:B------:R-:W-:-:S05]  /*1e50*/  @P0 FADD.FTZ R169, R164, R169 ;  /* 0x000000a9a4a90221 */ /* 0x000fca0000010000 */
.L_x_19617:
[----:B------:R-:W-:-:S04]  /*1e60*/  F2FP.PACK_AB R164, RZ, R169 ;  /* 0x000000a9ffa4723e */ /* 0x000fc800000000ff */
[----:B------:R-:W-:Y:S02]  /*1e70*/  PRMT R161, R161, 0x5410, R164 ;  /* 0x00005410a1a17816 */ /* 0x000fe400000000a4 */
.L_x_19618:
[----:B------:R-:W-:Y:S01]  /*1e80*/  HADD2.F32 R168, -RZ, R166.H0_H0 ;  /* 0x200000a6ffa87230 */ /* 0x000fe20000004100 */
[----:B------:R-:W-:Y:S05]  /*1e90*/  @P3 BRA `(.L_x_19619) ;  /* 0x0000008000003947 */ /* 0x000fea0003800000 */
[----:B------:R-:W-:-:S04]  /*1ea0*/  ISETP.NE.U32.AND P4, PT, RZ, c[0x0][0x180], PT ;  /* 0x00006000ff007a0c */ /* 0x000fc80003f85070 */
[----:B------:R-:W-:-:S13]  /*1eb0*/  ISETP.NE.AND.EX P4, PT, RZ, c[0x0][0x184], PT, P4 ;  /* 0x00006100ff007a0c */ /* 0x000fda0003f85340 */
[----:B------:R-:W-:Y:S05]  /*1ec0*/  @P4 BRA `(.L_x_19620) ;  /* 0x0000002000004947 */ /* 0x000fea0003800000 */
[----:B------:R-:W-:Y:S05]  /*1ed0*/  @P1 BRA `(.L_x_19621) ;  /* 0x0000008000001947 */ /* 0x000fea0003800000 */
[----:B------:R-:W-:Y:S05]  /*1ee0*/  BRA `(.L_x_19622) ;  /* 0x0000009000007947 */ /* 0x000fea0003800000 */
.L_x_19620:
[----:B-----5:R-:W-:-:S05]  /*1ef0*/  HADD2.F32 R164, -RZ, R34.H0_H0 ;  /* 0x20000022ffa47230 */ /* 0x020fca0000004100 */
[----:B------:R-:W-:Y:S01]  /*1f00*/  FADD.FTZ R168, R164, R168 ;  /* 0x000000a8a4a87221 */ /* 0x000fe20000010000 */
[----:B------:R-:W-:Y:S05]  /*1f10*/  BRA `(.L_x_19621) ;  /* 0x0000004000007947 */ /* 0x000fea0003800000 */
.L_x_19619:
[----:B-----5:R-:W-:-:S05]  /*1f20*/  HADD2.F32 R164, -RZ, R38.H0_H0 ;  /* 0x20000026ffa47230 */ /* 0x020fca0000004100 */
[----:B------:R-:W-:Y:S01]  /*1f30*/  FADD.FTZ R168, R164, R168 ;  /* 0x000000a8a4a87221 */ /* 0x000fe20000010000 */
[----:B------:R-:W-:-:S05]  /*1f40*/  @P0 HADD2.F32 R164, -RZ, R34.H0_H0 ;  /* 0x20000022ffa40230 */ /* 0x000fca0000004100 */
[----:B------:R-:W-:-:S05]  /*1f50*/  @P0 FADD.FTZ R168, R164, R168 ;  /* 0x000000a8a4a80221 */ /* 0x000fca0000010000 */
.L_x_19621:
[----:B------:R-:W-:-:S04]  /*1f60*/  F2FP.PACK_AB R164, RZ, R168 ;  /* 0x000000a8ffa4723e */ /* 0x000fc800000000ff */
[----:B------:R-:W-:Y:S02]  /*1f70*/  PRMT R162, R164, 0x7610, R162 ;  /* 0x00007610a4a27816 */ /* 0x000fe400000000a2 */
.L_x_19622:
[----:B------:R-:W-:Y:S01]  /*1f80*/  HADD2.F32 R181, -RZ, R166.H1_H1 ;  /* 0x300000a6ffb57230 */ /* 0x000fe20000004100 */
[----:B------:R-:W-:Y:S05]  /*1f90*/  @P3 BRA `(.L_x_19623) ;  /* 0x0000008000003947 */ /* 0x000fea0003800000 */
[----:B------:R-:W-:-:S04]  /*1fa0*/  ISETP.NE.U32.AND P4, PT, RZ, c[0x0][0x180], PT ;  /* 0x00006000ff007a0c */ /* 0x000fc80003f85070 */
[----:B------:R-:W-:-:S13]  /*1fb0*/  ISETP.NE.AND.EX P4, PT, RZ, c[0x0][0x184], PT, P4 ;  /* 0x00006100ff007a0c */ /* 0x000fda0003f85340 */
[----:B------:R-:W-:Y:S05]  /*1fc0*/  @P4 BRA `(.L_x_19624) ;  /* 0x0000002000004947 */ /* 0x000fea0003800000 */
[----:B------:R-:W-:Y:S05]  /*1fd0*/  @P1 BRA `(.L_x_19625) ;  /* 0x0000008000001947 */ /* 0x000fea0003800000 */
[----:B------:R-:W-:Y:S05]  /*1fe0*/  BRA `(.L_x_19626) ;  /* 0x0000009000007947 */ /* 0x000fea0003800000 */
.L_x_19624:
[----:B-----5:R-:W-:-:S05]  /*1ff0*/  HADD2.F32 R164, -RZ, R34.H1_H1 ;  /* 0x30000022ffa47230 */ /* 0x020fca0000004100 */
[----:B------:R-:W-:Y:S01]  /*2000*/  FADD.FTZ R181, R164, R181 ;  /* 0x000000b5a4b57221 */ /* 0x000fe20000010000 */
[----:B------:R-:W-:Y:S05]  /*2010*/  BRA `(.L_x_19625) ;  /* 0x0000004000007947 */ /* 0x000fea0003800000 */
.L_x_19623:
[----:B-----5:R-:W-:-:S05]  /*2020*/  HADD2.F32 R164, -RZ, R38.H1_H1 ;  /* 0x30000026ffa47230 */ /* 0x020fca0000004100 */
[----:B------:R-:W-:Y:S01]  /*2030*/  FADD.FTZ R181, R164, R181 ;  /* 0x000000b5a4b57221 */ /* 0x000fe20000010000 */
[----:B------:R-:W-:-:S05]  /*2040*/  @P0 HADD2.F32 R164, -RZ, R34.H1_H1 ;  /* 0x30000022ffa40230 */ /* 0x000fca0000004100 */
[----:B------:R-:W-:-:S05]  /*2050*/  @P0 FADD.FTZ R181, R164, R181 ;  /* 0x000000b5a4b50221 */ /* 0x000fca0000010000 */
.L_x_19625:
[----:B------:R-:W-:-:S04]  /*2060*/  F2FP.PACK_AB R164, RZ, R181 ;  /* 0x000000b5ffa4723e */ /* 0x000fc800000000ff */
[----:B------:R-:W-:Y:S02]  /*2070*/  PRMT R162, R162, 0x5410, R164 ;  /* 0x00005410a2a27816 */ /* 0x000fe400000000a4 */
.L_x_19626:
[----:B------:R-:W-:Y:S01]  /*2080*/  HADD2.F32 R180, -RZ, R167.H0_H0 ;  /* 0x200000a7ffb47230 */ /* 0x000fe20000004100 */
[----:B------:R-:W-:Y:S05]  /*2090*/  @P3 BRA `(.L_x_19627) ;  /* 0x0000008000003947 */ /* 0x000fea0003800000 */
[----:B------:R-:W-:-:S04]  /*20a0*/  ISETP.NE.U32.AND P4, PT, RZ, c[0x0][0x180], PT ;  /* 0x00006000ff007a0c */ /* 0x000fc80003f85070 */
[----:B------:R-:W-:-:S13]  /*20b0*/  ISETP.NE.AND.EX P4, PT, RZ, c[0x0][0x184], PT, P4 ;  /* 0x00006100ff007a0c */ /* 0x000fda0003f85340 */
[----:B------:R-:W-:Y:S05]  /*20c0*/  @P4 BRA `(.L_x_19628) ;  /* 0x0000002000004947 */ /* 0x000fea0003800000 */
[----:B------:R-:W-:Y:S05]  /*20d0*/  @P1 BRA `(.L_x_19629) ;  /* 0x0000008000001947 */ /* 0x000fea0003800000 */
[----:B------:R-:W-:Y:S05]  /*20e0*/  BRA `(.L_x_19630) ;  /* 0x0000009000007947 */ /* 0x000fea0003800000 */
.L_x_19628:
[----:B-----5:R-:W-:-:S05]  /*20f0*/  HADD2.F32 R164, -RZ, R35.H0_H0 ;  /* 0x20000023ffa47230 */ /* 0x020fca0000004100 */
[----:B------:R-:W-:Y:S01]  /*2100*/  FADD.FTZ R180, R164, R180 ;  /* 0x000000b4a4b47221 */ /* 0x000fe20000010000 */
[----:B------:R-:W-:Y:S05]  /*2110*/  BRA `(.L_x_19629) ;  /* 0x0000004000007947 */ /* 0x000fea0003800000 */
.L_x_19627:
[----:B-----5:R-:W-:-:S05]  /*2120*/  HADD2.F32 R164, -RZ, R39.H0_H0 ;  /* 0x20000027ffa47230 */ /* 0x020fca0000004100 */
[----:B------:R-:W-:Y:S01]  /*2130*/  FADD.FTZ R180, R164, R180 ;  /* 0x000000b4a4b47221 */ /* 0x000fe20000010000 */
[----:B------:R-:W-:-:S05]  /*2140*/  @P0 HADD2.F32 R164, -RZ, R35.H0_H0 ;  /* 0x20000023ffa40230 */ /* 0x000fca0000004100 */
[----:B------:R-:W-:-:S05]  /*2150*/  @P0 FADD.FTZ R180, R164, R180 ;  /* 0x000000b4a4b40221 */ /* 0x000fca0000010000 */
.L_x_19629:
[----:B------:R-:W-:-:S04]  /*2160*/  F2FP.PACK_AB R164, RZ, R180 ;  /* 0x000000b4ffa4723e */ /* 0x000fc800000000ff */
[----:B------:R-:W-:Y:S02]  /*2170*/  PRMT R163, R164, 0x7610, R163 ;  /* 0x00007610a4a37816 */ /* 0x000fe400000000a3 */
.L_x_19630:
[----:B------:R-:W-:Y:S01]  /*2180*/  HADD2.F32 R185, -RZ, R167.H1_H1 ;  /* 0x300000a7ffb97230 */ /* 0x000fe20000004100 */
[----:B------:R-:W-:Y:S05]  /*2190*/  @P3 BRA `(.L_x_19631) ;  /* 0x0000008000003947 */ /* 0x000fea0003800000 */
[----:B------:R-:W-:-:S04]  /*21a0*/  ISETP.NE.U32.AND P0, PT, RZ, c[0x0][0x180], PT ;  /* 0x00006000ff007a0c */ /* 0x000fc80003f05070 */
[----:B------:R-:W-:-:S13]  /*21b0*/  ISETP.NE.AND.EX P0, PT, RZ, c[0x0][0x184], PT, P0 ;  /* 0x00006100ff007a0c */ /* 0x000fda0003f05300 */
[----:B------:R-:W-:Y:S05]  /*21c0*/  @P0 BRA `(.L_x_19632) ;  /* 0x0000002000000947 */ /* 0x000fea0003800000 */
[----:B------:R-:W-:Y:S05]  /*21d0*/  @P1 BRA `(.L_x_19633) ;  /* 0x0000008000001947 */ /* 0x000fea0003800000 */
[----:B------:R-:W-:Y:S05]  /*21e0*/  BRA `(.L_x_19634) ;  /* 0x0000009000007947 */ /* 0x000fea0003800000 */
.L_x_19632:
[----:B-----5:R-:W-:-:S05]  /*21f0*/  HADD2.F32 R164, -RZ, R35.H1_H1 ;  /* 0x30000023ffa47230 */ /* 0x020fca0000004100 */
[----:B------:R-:W-:Y:S01]  /*2200*/  FADD.FTZ R185, R164, R185 ;  /* 0x000000b9a4b97221 */ /* 0x000fe20000010000 */
[----:B------:R-:W-:Y:S05]  /*2210*/  BRA `(.L_x_19633) ;  /* 0x0000004000007947 */ /* 0x000fea0003800000 */
.L_x_19631:
[----:B-----5:R-:W-:-:S05]  /*2220*/  HADD2.F32 R164, -RZ, R39.H1_H1 ;  /* 0x30000027ffa47230 */ /* 0x020fca0000004100 */
[----:B------:R-:W-:Y:S01]  /*2230*/  FADD.FTZ R185, R164, R185 ;  /* 0x000000b9a4b97221 */ /* 0x000fe20000010000 */
[----:B------:R-:W-:-:S05]  /*2240*/  @P0 HADD2.F32 R164, -RZ, R35.H1_H1 ;  /* 0x30000023ffa40230 */ /* 0x000fca0000004100 */
[----:B------:R-:W-:-:S05]  /*2250*/  @P0 FADD.FTZ R185, R164, R185 ;  /* 0x000000b9a4b90221 */ /* 0x000fca0000010000 */
.L_x_19633:
[----:B------:R-:W-:-:S04]  /*2260*/  F2FP.PACK_AB R164, RZ, R185 ;  /* 0x000000b9ffa4723e */ /* 0x000fc800000000ff */
[----:B------:R-:W-:Y:S02]  /*2270*/  PRMT R163, R163, 0x5410, R164 ;  /* 0x00005410a3a37816 */ /* 0x000fe400000000a4 */
.L_x_19634:
[----:B------:R-:W-:-:S04]  /*2280*/  @P1 LEA R164, P0, R189, c[0x0][0x188], 0x4 ;  /* 0x00006200bda41a11 */ /* 0x000fc800078020ff */
[C---:B------:R-:W-:Y:S02]  /*2290*/  @P1 LEA.HI.X R165, R189.reuse, c[0x0][0x18c], RZ, 0x4, P0 ;  /* 0x00006300bda51a11 */ /* 0x040fe400000f24ff */
[----:B------:R-:W-:-:S03]  /*22a0*/  IADD3 R189, R189, 0x20, RZ ;  /* 0x00000020bdbd7810 */ /* 0x000fc60007ffe0ff */
[----:B------:R0:W-:Y:S04]  /*22b0*/  @P1 STG.E.128 [R164.64], R160 ;  /* 0x000000a0a4001986 */ /* 0x0001e8000c101d04 */
.L_x_19602:
[----:B------:R-:W-:Y:S05]  /*22c0*/  BSYNC B0 ;  /* 0x0000000000007941 */ /* 0x000fea0003800000 */
.L_x_19601:
        /* <DEDUP_REMOVED lines=10> */
[----:B------:R-:W-:-:S12]  /*2370*/  HFMA2.MMA R0, -RZ, RZ, 0, 9.5367431640625e-07 ;  /* 0x00000010ff007435 */ /* 0x000fd800000001ff */
[----:B-1----:R-:W-:-:S04]  /*2380*/  @P0 LEA R28, P3, R189, c[0x0][0x180], 0x4 ;  /* 0x00006000bd1c0a11 */ /* 0x002fc800078620ff */
[----:B------:R-:W-:-:S05]  /*2390*/  @P0 LEA.HI.X R29, R189, c[0x0][0x184], RZ, 0x4, P3 ;  /* 0x00006100bd1d0a11 */ /* 0x000fca00018f24ff */
[----:B------:R1:W5:Y:S02]  /*23a0*/  @P0 LDG.E.128 R32, [R28.64] ;  /* 0x000000041c200981 */ /* 0x000364000c1e1d00 */
[----:B-1----:R-:W-:-:S06]  /*23b0*/  IMAD.WIDE.U32 R28, R189, R0, c[0x0][0x170] ;  /* 0x00005c00bd1c7625 */ /* 0x002fcc00078e0000 */
        /* <DEDUP_REMOVED lines=10> */
.L_x_19638:
[----:B-----5:R-:W-:-:S05]  /*2460*/  HADD2.F32 R13, -RZ, R32.H0_H0 ;  /* 0x20000020ff0d7230 */ /* 0x020fca0000004100 */
[----:B------:R-:W-:Y:S01]  /*2470*/  FADD.FTZ R0, R13, R0 ;  /* 0x000000000d007221 */ /* 0x000fe20000010000 */
[----:B------:R-:W-:Y:S05]  /*2480*/  BRA `(.L_x_19639) ;  /* 0x0000004000007947 */ /* 0x000fea0003800000 */
.L_x_19637:
[----:B-----5:R-:W-:-:S05]  /*2490*/  HADD2.F32 R13, -RZ, R36.H0_H0 ;  /* 0x20000024ff0d7230 */ /* 0x020fca0000004100 */
[----:B------:R-:W-:Y:S01]  /*24a0*/  FADD.FTZ R0, R13, R0 ;  /* 0x000000000d007221 */ /* 0x000fe20000010000 */
[----:B------:R-:W-:-:S05]  /*24b0*/  @P0 HADD2.F32 R13, -RZ, R32.H0_H0 ;  /* 0x20000020ff0d0230 */ /* 0x000fca0000004100 */
[----:B------:R-:W-:-:S05]  /*24c0*/  @P0 FADD.FTZ R0, R13, R0 ;  /* 0x000000000d000221 */ /* 0x000fca0000010000 */
.L_x_19639:
[----:B------:R-:W-:-:S04]  /*24d0*/  F2FP.PACK_AB R13, RZ, R0 ;  /* 0x00000000ff0d723e */ /* 0x000fc800000000ff */
[----:B0-----:R-:W-:Y:S02]  /*24e0*/  PRMT R160, R13, 0x7610, R160 ;  /* 0x000076100da07816 */ /* 0x001fe400000000a0 */
.L_x_19640:
[----:B------:R-:W-:Y:S01]  /*24f0*/  HADD2.F32 R14, -RZ, R28.H1_H1 ;  /* 0x3000001cff0e7230 */ /* 0x000fe20000004100 */
[----:B------:R-:W-:Y:S05]  /*2500*/  @P3 BRA `(.L_x_19641) ;  /* 0x0000008000003947 */ /* 0x000fea0003800000 */
[----:B------:R-:W-:-:S04]  /*2510*/  ISETP.NE.U32.AND P4, PT, RZ, c[0x0][0x180], PT ;  /* 0x00006000ff007a0c */ /* 0x000fc80003f85070 */
[----:B------:R-:W-:-:S13]  /*2520*/  ISETP.NE.AND.EX P4, PT, RZ, c[0x0][0x184], PT, P4 ;  /* 0x00006100ff007a0c */ /* 0x000fda0003f85340 */
[----:B------:R-:W-:Y:S05]  /*2530*/  @P4 BRA `(.L_x_19642) ;  /* 0x0000002000004947 */ /* 0x000fea0003800000 */
[----:B------:R-:W-:Y:S05]  /*2540*/  @P1 BRA `(.L_x_19643) ;  /* 0x0000008000001947 */ /* 0x000fea0003800000 */
[----:B------:R-:W-:Y:S05]  /*2550*/  BRA `(.L_x_19644) ;  /* 0x0000009000007947 */ /* 0x000fea0003800000 */
.L_x_19642:
[----:B-----5:R-:W-:-:S05]  /*2560*/  HADD2.F32 R13, -RZ, R32.H1_H1 ;  /* 0x30000020ff0d7230 */ /* 0x020fca0000004100 */
[----:B------:R-:W-:Y:S01]  /*2570*/  FADD.FTZ R14, R13, R14 ;  /* 0x0000000e0d0e7221 */ /* 0x000fe20000010000 */
[----:B------:R-:W-:Y:S05]  /*2580*/  BRA `(.L_x_19643) ;  /* 0x0000004000007947 */ /* 0x000fea0003800000 */
.L_x_19641:
[----:B-----5:R-:W-:-:S05]  /*2590*/  HADD2.F32 R13, -RZ, R36.H1_H1 ;  /* 0x30000024ff0d7230 */ /* 0x020fca0000004100 */
[----:B------:R-:W-:Y:S01]  /*25a0*/  FADD.FTZ R14, R13, R14 ;  /* 0x0000000e0d0e7221 */ /* 0x000fe20000010000 */
[----:B------:R-:W-:-:S05]  /*25b0*/  @P0 HADD2.F32 R13, -RZ, R32.H1_H1 ;  /* 0x30000020ff0d0230 */ /* 0x000fca0000004100 */
[----:B------:R-:W-:-:S05]  /*25c0*/  @P0 FADD.FTZ R14, R13, R14 ;  /* 0x0000000e0d0e0221 */ /* 0x000fca0000010000 */
.L_x_19643:
[----:B------:R-:W-:-:S04]  /*25d0*/  F2FP.PACK_AB R13, RZ, R14 ;  /* 0x0000000eff0d723e */ /* 0x000fc800000000ff */
[----:B0-----:R-:W-:Y:S02]  /*25e0*/  PRMT R160, R160, 0x5410, R13 ;  /* 0x00005410a0a07816 */ /* 0x001fe4000000000d */
.L_x_19644:
[----:B------:R-:W-:Y:S01]  /*25f0*/  HADD2.F32 R13, -RZ, R29.H0_H0 ;  /* 0x2000001dff0d7230 */ /* 0x000fe20000004100 */
[----:B------:R-:W-:Y:S05]  /*2600*/  @P3 BRA `(.L_x_19645) ;  /* 0x0000008000003947 */ /* 0x000fea0003800000 */
[----:B------:R-:W-:-:S04]  /*2610*/  ISETP.NE.U32.AND P4, PT, RZ, c[0x0][0x180], PT ;  /* 0x00006000ff007a0c */ /* 0x000fc80003f85070 */
[----:B------:R-:W-:-:S13]  /*2620*/  ISETP.NE.AND.EX P4, PT, RZ, c[0x0][0x184], PT, P4 ;  /* 0x00006100ff007a0c */ /* 0x000fda0003f85340 */
[----:B------:R-:W-:Y:S05]  /*2630*/  @P4 BRA `(.L_x_19646) ;  /* 0x0000002000004947 */ /* 0x000fea0003800000 */
[----:B------:R-:W-:Y:S05]  /*2640*/  @P1 BRA `(.L_x_19647) ;  /* 0x0000008000001947 */ /* 0x000fea0003800000 */
[----:B------:R-:W-:Y:S05]  /*2650*/  BRA `(.L_x_19648) ;  /* 0x0000009000007947 */ /* 0x000fea0003800000 */
.L_x_19646:
[----:B-----5:R-:W-:-:S05]  /*2660*/  HADD2.F32 R27, -RZ, R33.H0_H0 ;  /* 0x20000021ff1b7230 */ /* 0x020fca0000004100 */
[----:B------:R-:W-:Y:S01]  /*2670*/  FADD.FTZ R13, R27, R13 ;  /* 0x0000000d1b0d7221 */ /* 0x000fe20000010000 */
[----:B------:R-:W-:Y:S05]  /*2680*/  BRA `(.L_x_19647) ;  /* 0x0000004000007947 */ /* 0x000fea0003800000 */
.L_x_19645:
[----:B-----5:R-:W-:-:S05]  /*2690*/  HADD2.F32 R27, -RZ, R37.H0_H0 ;  /* 0x20000025ff1b7230 */ /* 0x020fca0000004100 */
[----:B------:R-:W-:Y:S01]  /*26a0*/  FADD.FTZ R13, R27, R13 ;  /* 0x0000000d1b0d7221 */ /* 0x000fe20000010000 */
[----:B------:R-:W-:-:S05]  /*26b0*/  @P0 HADD2.F32 R27, -RZ, R33.H0_H0 ;  /* 0x20000021ff1b0230 */ /* 0x000fca0000004100 */
[----:B------:R-:W-:-:S05]  /*26c0*/  @P0 FADD.FTZ R13, R27, R13 ;  /* 0x0000000d1b0d0221 */ /* 0x000fca0000010000 */
.L_x_19647:
[----:B------:R-:W-:-:S04]  /*26d0*/  F2FP.PACK_AB R27, RZ, R13 ;  /* 0x0000000dff1b723e */ /* 0x000fc800000000ff */
[----:B0-----:R-:W-:Y:S02]  /*26e0*/  PRMT R161, R27, 0x7610, R161 ;  /* 0x000076101ba17816 */ /* 0x001fe400000000a1 */
.L_x_19648:
[----:B------:R-:W-:Y:S01]  /*26f0*/  HADD2.F32 R28, -RZ, R29.H1_H1 ;  /* 0x3000001dff1c7230 */ /* 0x000fe20000004100 */
[----:B------:R-:W-:Y:S05]  /*2700*/  @P3 BRA `(.L_x_19649) ;  /* 0x0000008000003947 */ /* 0x000fea0003800000 */
[----:B------:R-:W-:-:S04]  /*2710*/  ISETP.NE.U32.AND P4, PT, RZ, c[0x0][0x180], PT ;  /* 0x00006000ff007a0c */ /* 0x000fc80003f85070 */
[----:B------:R-:W-:-:S13]  /*2720*/  ISETP.NE.AND.EX P4, PT, RZ, c[0x0][0x184], PT, P4 ;  /* 0x00006100ff007a0c */ /* 0x000fda0003f85340 */
[----:B------:R-:W-:Y:S05]  /*2730*/  @P4 BRA `(.L_x_19650) ;  /* 0x0000002000004947 */ /* 0x000fea0003800000 */
[----:B------:R-:W-:Y:S05]  /*2740*/  @P1 BRA `(.L_x_19651) ;  /* 0x0000008000001947 */ /* 0x000fea0003800000 */
[----:B------:R-:W-:Y:S05]  /*2750*/  BRA `(.L_x_19652) ;  /* 0x0000009000007947 */ /* 0x000fea0003800000 */
.L_x_19650:
[----:B-----5:R-:W-:-:S05]  /*2760*/  HADD2.F32 R27, -RZ, R33.H1_H1 ;  /* 0x30000021ff1b7230 */ /* 0x020fca0000004100 */
[----:B------:R-:W-:Y:S01]  /*2770*/  FADD.FTZ R28, R27, R28 ;  /* 0x0000001c1b1c7221 */ /* 0x000fe20000010000 */
[----:B------:R-:W-:Y:S05]  /*2780*/  BRA `(.L_x_19651) ;  /* 0x0000004000007947 */ /* 0x000fea0003800000 */
.L_x_19649:
[----:B-----5:R-:W-:-:S05]  /*2790*/  HADD2.F32 R27, -RZ, R37.H1_H1 ;  /* 0x30000025ff1b7230 */ /* 0x020fca0000004100 */
[----:B------:R-:W-:Y:S01]  /*27a0*/  FADD.FTZ R28, R27, R28 ;  /* 0x0000001c1b1c7221 */ /* 0x000fe20000010000 */
[----:B------:R-:W-:-:S05]  /*27b0*/  @P0 HADD2.F32 R27, -RZ, R33.H1_H1 ;  /* 0x30000021ff1b0230 */ /* 0x000fca0000004100 */
[----:B------:R-:W-:-:S05]  /*27c0*/  @P0 FADD.FTZ R28, R27, R28 ;  /* 0x0000001c1b1c0221 */ /* 0x000fca0000010000 */
.L_x_19651:
[----:B------:R-:W-:-:S04]  /*27d0*/  F2FP.PACK_AB R27, RZ, R28 ;  /* 0x0000001cff1b723e */ /* 0x000fc800000000ff */
[----:B0-----:R-:W-:Y:S02]  /*27e0*/  PRMT R161, R161, 0x5410, R27 ;  /* 0x00005410a1a17816 */ /* 0x001fe4000000001b */
.L_x_19652:
[----:B------:R-:W-:Y:S01]  /*27f0*/  HADD2.F32 R27, -RZ, R30.H0_H0 ;  /* 0x2000001eff1b7230 */ /* 0x000fe20000004100 */
[----:B------:R-:W-:Y:S05]  /*2800*/  @P3 BRA `(.L_x_19653) ;  /* 0x0000008000003947 */ /* 0x000fea0003800000 */
[----:B------:R-:W-:-:S04]  /*2810*/  ISETP.NE.U32.AND P4, PT, RZ, c[0x0][0x180], PT ;  /* 0x00006000ff007a0c */ /* 0x000fc80003f85070 */
[----:B------:R-:W-:-:S13]  /*2820*/  ISETP.NE.AND.EX P4, PT, RZ, c[0x0][0x184], PT, P4 ;  /* 0x00006100ff007a0c */ /* 0x000fda0003f85340 */
[----:B------:R-:W-:Y:S05]  /*2830*/  @P4 BRA `(.L_x_19654) ;  /* 0x0000002000004947 */ /* 0x000fea0003800000 */
[----:B------:R-:W-:Y:S05]  /*2840*/  @P1 BRA `(.L_x_19655) ;  /* 0x0000008000001947 */ /* 0x000fea0003800000 */
[----:B------:R-:W-:Y:S05]  /*2850*/  BRA `(.L_x_19656) ;  /* 0x0000009000007947 */ /* 0x000fea0003800000 */
.L_x_19654:
[----:B-----5:R-:W-:-:S05]  /*2860*/  HADD2.F32 R29, -RZ, R34.H0_H0 ;  /* 0x20000022ff1d7230 */ /* 0x020fca0000004100 */
[----:B------:R-:W-:Y:S01]  /*2870*/  FADD.FTZ R27, R29, R27 ;  /* 0x0000001b1d1b7221 */ /* 0x000fe20000010000 */
[----:B------:R-:W-:Y:S05]  /*2880*/  BRA `(.L_x_19655) ;  /* 0x0000004000007947 */ /* 0x000fea0003800000 */
.L_x_19653:
[----:B-----5:R-:W-:-:S05]  /*2890*/  HADD2.F32 R29, -RZ, R38.H0_H0 ;  /* 0x20000026ff1d7230 */ /* 0x020fca0000004100 */
[----:B------:R-:W-:Y:S01]  /*28a0*/  FADD.FTZ R27, R29, R27 ;  /* 0x0000001b1d1b7221 */ /* 0x000fe20000010000 */
[----:B------:R-:W-:-:S05]  /*28b0*/  @P0 HADD2.F32 R29, -RZ, R34.H0_H0 ;  /* 0x20000022ff1d0230 */ /* 0x000fca0000004100 */
[----:B------:R-:W-:-:S05]  /*28c0*/  @P0 FADD.FTZ R27, R29, R27 ;  /* 0x0000001b1d1b0221 */ /* 0x000fca0000010000 */
.L_x_19655:
[----:B------:R-:W-:-:S04]  /*28d0*/  F2FP.PACK_AB R29, RZ, R27 ;  /* 0x0000001bff1d723e */ /* 0x000fc800000000ff */
[----:B0-----:R-:W-:Y:S02]  /*28e0*/  PRMT R162, R29, 0x7610, R162 ;  /* 0x000076101da27816 */ /* 0x001fe400000000a2 */
.L_x_19656:
[----:B------:R-:W-:Y:S01]  /*28f0*/  HADD2.F32 R30, -RZ, R30.H1_H1 ;  /* 0x3000001eff1e7230 */ /* 0x000fe20000004100 */
[----:B------:R-:W-:Y:S05]  /*2900*/  @P3 BRA `(.L_x_19657) ;  /* 0x0000008000003947 */ /* 0x000fea0003800000 */
[----:B------:R-:W-:-:S04]  /*2910*/  ISETP.NE.U32.AND P4, PT, RZ, c[0x0][0x180], PT ;  /* 0x00006000ff007a0c */ /* 0x000fc80003f85070 */
[----:B------:R-:W-:-:S13]  /*2920*/  ISETP.NE.AND.EX P4, PT, RZ, c[0x0][0x184], PT, P4 ;  /* 0x00006100ff007a0c */ /* 0x000fda0003f85340 */
[----:B------:R-:W-:Y:S05]  /*2930*/  @P4 BRA `(.L_x_19658) ;  /* 0x0000002000004947 */ /* 0x000fea0003800000 */
[----:B------:R-:W-:Y:S05]  /*2940*/  @P1 BRA `(.L_x_19659) ;  /* 0x0000008000001947 */ /* 0x000fea0003800000 */
[----:B------:R-:W-:Y:S05]  /*2950*/  BRA `(.L_x_19660) ;  /* 0x0000009000007947 */ /* 0x000fea0003800000 */
.L_x_19658:
[----:B-----5:R-:W-:-:S05]  /*2960*/  HADD2.F32 R29, -RZ, R34.H1_H1 ;  /* 0x30000022ff1d7230 */ /* 0x020fca0000004100 */
[----:B------:R-:W-:Y:S01]  /*2970*/  FADD.FTZ R30, R29, R30 ;  /* 0x0000001e1d1e7221 */ /* 0x000fe20000010000 */
[----:B------:R-:W-:Y:S05]  /*2980*/  BRA `(.L_x_19659) ;  /* 0x0000004000007947 */ /* 0x000fea0003800000 */
.L_x_19657:
[----:B-----5:R-:W-:-:S05]  /*2990*/  HADD2.F32 R29, -RZ, R38.H1_H1 ;  /* 0x30000026ff1d7230 */ /* 0x020fca0000004100 */
[----:B------:R-:W-:Y:S01]  /*29a0*/  FADD.FTZ R30, R29, R30 ;  /* 0x0000001e1d1e7221 */ /* 0x000fe20000010000 */
[----:B------:R-:W-:-:S05]  /*29b0*/  @P0 HADD2.F32 R29, -RZ, R34.H1_H1 ;  /* 0x30000022ff1d0230 */ /* 0x000fca0000004100 */
[----:B------:R-:W-:-:S05]  /*29c0*/  @P0 FADD.FTZ R30, R29, R30 ;  /* 0x0000001e1d1e0221 */ /* 0x000fca0000010000 */
.L_x_19659:
[----:B------:R-:W-:-:S04]  /*29d0*/  F2FP.PACK_AB R29, RZ, R30 ;  /* 0x0000001eff1d723e */ /* 0x000fc800000000ff */
[----:B0-----:R-:W-:Y:S02]  /*29e0*/  PRMT R162, R162, 0x5410, R29 ;  /* 0x00005410a2a27816 */ /* 0x001fe4000000001d */
.L_x_19660:
[----:B------:R-:W-:Y:S01]  /*29f0*/  HADD2.F32 R29, -RZ, R31.H0_H0 ;  /* 0x2000001fff1d7230 */ /* 0x000fe20000004100 */
[----:B------:R-:W-:Y:S05]  /*2a00*/  @P3 BRA `(.L_x_19661) ;  /* 0x0000008000003947 */ /* 0x000fea0003800000 */
[----:B------:R-:W-:-:S04]  /*2a10*/  ISETP.NE.U32.AND P4, PT, RZ, c[0x0][0x180], PT ;  /* 0x00006000ff007a0c */ /* 0x000fc80003f85070 */
[----:B------:R-:W-:-:S13]  /*2a20*/  ISETP.NE.AND.EX P4, PT, RZ, c[0x0][0x184], PT, P4 ;  /* 0x00006100ff007a0c */ /* 0x000fda0003f85340 */
[----:B------:R-:W-:Y:S05]  /*2a30*/  @P4 BRA `(.L_x_19662) ;  /* 0x0000002000004947 */ /* 0x000fea0003800000 */
[----:B------:R-:W-:Y:S05]  /*2a40*/  @P1 BRA `(.L_x_19663) ;  /* 0x0000008000001947 */ /* 0x000fea0003800000 */
[----:B------:R-:W-:Y:S05]  /*2a50*/  BRA `(.L_x_19664) ;  /* 0x0000009000007947 */ /* 0x000fea0003800000 */
.L_x_19662:
[----:B0----5:R-:W-:-:S05]  /*2a60*/  HADD2.F32 R164, -RZ, R35.H0_H0 ;  /* 0x20000023ffa47230 */ /* 0x021fca0000004100 */
[----:B------:R-:W-:Y:S01]  /*2a70*/  FADD.FTZ R29, R164, R29 ;  /* 0x0000001da41d7221 */ /* 0x000fe20000010000 */
[----:B------:R-:W-:Y:S05]  /*2a80*/  BRA `(.L_x_19663) ;  /* 0x0000004000007947 */ /* 0x000fea0003800000 */
.L_x_19661:
[----:B0----5:R-:W-:-:S05]  /*2a90*/  HADD2.F32 R164, -RZ, R39.H0_H0 ;  /* 0x20000027ffa47230 */ /* 0x021fca0000004100 */
[----:B------:R-:W-:Y:S01]  /*2aa0*/  FADD.FTZ R29, R164, R29 ;  /* 0x0000001da41d7221 */ /* 0x000fe20000010000 */
[----:B------:R-:W-:-:S05]  /*2ab0*/  @P0 HADD2.F32 R164, -RZ, R35.H0_H0 ;  /* 0x20000023ffa40230 */ /* 0x000fca0000004100 */
[----:B------:R-:W-:-:S05]  /*2ac0*/  @P0 FADD.FTZ R29, R164, R29 ;  /* 0x0000001da41d0221 */ /* 0x000fca0000010000 */
.L_x_19663:
[----:B0-----:R-:W-:-:S04]  /*2ad0*/  F2FP.PACK_AB R164, RZ, R29 ;  /* 0x0000001dffa4723e */ /* 0x001fc800000000ff */
[----:B------:R-:W-:Y:S02]  /*2ae0*/  PRMT R163, R164, 0x7610, R163 ;  /* 0x00007610a4a37816 */ /* 0x000fe400000000a3 */
.L_x_19664:
[----:B------:R-:W-:Y:S01]  /*2af0*/  HADD2.F32 R31, -RZ, R31.H1_H1 ;  /* 0x3000001fff1f7230 */ /* 0x000fe20000004100 */
[----:B------:R-:W-:Y:S05]  /*2b00*/  @P3 BRA `(.L_x_19665) ;  /* 0x0000008000003947 */ /* 0x000fea0003800000 */
[----:B------:R-:W-:-:S04]  /*2b10*/  ISETP.NE.U32.AND P0, PT, RZ, c[0x0][0x180], PT ;  /* 0x00006000ff007a0c */ /* 0x000fc80003f05070 */
[----:B------:R-:W-:-:S13]  /*2b20*/  ISETP.NE.AND.EX P0, PT, RZ, c[0x0][0x184], PT, P0 ;  /* 0x00006100ff007a0c */ /* 0x000fda0003f05300 */
[----:B------:R-:W-:Y:S05]  /*2b30*/  @P0 BRA `(.L_x_19666) ;  /* 0x0000002000000947 */ /* 0x000fea0003800000 */
[----:B------:R-:W-:Y:S05]  /*2b40*/  @P1 BRA `(.L_x_19667) ;  /* 0x0000008000001947 */ /* 0x000fea0003800000 */
[----:B------:R-:W-:Y:S05]  /*2b50*/  BRA `(.L_x_19668) ;  /* 0x0000009000007947 */ /* 0x000fea0003800000 */
.L_x_19666:
[----:B0----5:R-:W-:-:S05]  /*2b60*/  HADD2.F32 R164, -RZ, R35.H1_H1 ;  /* 0x30000023ffa47230 */ /* 0x021fca0000004100 */
[----:B------:R-:W-:Y:S01]  /*2b70*/  FADD.FTZ R31, R164, R31 ;  /* 0x0000001fa41f7221 */ /* 0x000fe20000010000 */
[----:B------:R-:W-:Y:S05]  /*2b80*/  BRA `(.L_x_19667) ;  /* 0x0000004000007947 */ /* 0x000fea0003800000 */
.L_x_19665:
[----:B0----5:R-:W-:-:S05]  /*2b90*/  HADD2.F32 R164, -RZ, R39.H1_H1 ;  /* 0x30000027ffa47230 */ /* 0x021fca0000004100 */
[----:B------:R-:W-:Y:S01]  /*2ba0*/  FADD.FTZ R31, R164, R31 ;  /* 0x0000001fa41f7221 */ /* 0x000fe20000010000 */
[----:B------:R-:W-:-:S05]  /*2bb0*/  @P0 HADD2.F32 R164, -RZ, R35.H1_H1 ;  /* 0x30000023ffa40230 */ /* 0x000fca0000004100 */
[----:B------:R-:W-:-:S05]  /*2bc0*/  @P0 FADD.FTZ R31, R164, R31 ;  /* 0x0000001fa41f0221 */ /* 0x000fca0000010000 */
.L_x_19667:
[----:B0-----:R-:W-:-:S04]  /*2bd0*/  F2FP.PACK_AB R164, RZ, R31 ;  /* 0x0000001fffa4723e */ /* 0x001fc800000000ff */
[----:B------:R-:W-:Y:S02]  /*2be0*/  PRMT R163, R163, 0x5410, R164 ;  /* 0x00005410a3a37816 */ /* 0x000fe400000000a4 */
.L_x_19668:
[----:B0-----:R-:W-:-:S04]  /*2bf0*/  @P1 LEA R164, P0, R189, c[0x0][0x188], 0x4 ;  /* 0x00006200bda41a11 */ /* 0x001fc800078020ff */
[C---:B------:R-:W-:Y:S02]  /*2c00*/  @P1 LEA.HI.X R165, R189.reuse, c[0x0][0x18c], RZ, 0x4, P0 ;  /* 0x00006300bda51a11 */ /* 0x040fe400000f24ff */
[----:B------:R-:W-:-:S03]  /*2c10*/  IADD3 R189, R189, 0x20, RZ ;  /* 0x00000020bdbd7810 */ /* 0x000fc60007ffe0ff */
[----:B------:R0:W-:Y:S04]  /*2c20*/  @P1 STG.E.128 [R164.64], R160 ;  /* 0x000000a0a4001986 */ /* 0x0001e8000c101d04 */
.L_x_19636:
[----:B------:R-:W-:Y:S05]  /*2c30*/  BSYNC B0 ;  /* 0x0000000000007941 */ /* 0x000fea0003800000 */
.L_x_19635:
        /* <DEDUP_REMOVED lines=25> */
.L_x_19672:
[----:B-----5:R-:W-:-:S05]  /*2dd0*/  HADD2.F32 R11, -RZ, R32.H0_H0 ;  /* 0x20000020ff0b7230 */ /* 0x020fca0000004100 */
[----:B------:R-:W-:Y:S01]  /*2de0*/  FADD.FTZ R8, R11, R8 ;  /* 0x000000080b087221 */ /* 0x000fe20000010000 */
[----:B------:R-:W-:Y:S05]  /*2df0*/  BRA `(.L_x_19673) ;  /* 0x0000004000007947 */ /* 0x000fea0003800000 */
.L_x_19671:
[----:B-----5:R-:W-:-:S05]  /*2e00*/  HADD2.F32 R11, -RZ, R36.H0_H0 ;  /* 0x20000024ff0b7230 */ /* 0x020fca0000004100 */
[----:B------:R-:W-:Y:S01]  /*2e10*/  FADD.FTZ R8, R11, R8 ;  /* 0x000000080b087221 */ /* 0x000fe20000010000 */
[----:B------:R-:W-:-:S05]  /*2e20*/  @P0 HADD2.F32 R11, -RZ, R32.H0_H0 ;  /* 0x20000020ff0b0230 */ /* 0x000fca0000004100 */
[----:B------:R-:W-:-:S05]  /*2e30*/  @P0 FADD.FTZ R8, R11, R8 ;  /* 0x000000080b080221 */ /* 0x000fca0000010000 */
.L_x_19673:
[----:B------:R-:W-:-:S04]  /*2e40*/  F2FP.PACK_AB R11, RZ, R8 ;  /* 0x00000008ff0b723e */ /* 0x000fc800000000ff */
[----:B------:R-:W-:Y:S02]  /*2e50*/  PRMT R160, R11, 0x7610, R160 ;  /* 0x000076100ba07816 */ /* 0x000fe400000000a0 */
.L_x_19674:
[----:B------:R-:W-:Y:S01]  /*2e60*/  HADD2.F32 R12, -RZ, R164.H1_H1 ;  /* 0x300000a4ff0c7230 */ /* 0x000fe20000004100 */
[----:B------:R-:W-:Y:S05]  /*2e70*/  @P3 BRA `(.L_x_19675) ;  /* 0x0000008000003947 */ /* 0x000fea0003800000 */
[----:B------:R-:W-:-:S04]  /*2e80*/  ISETP.NE.U32.AND P4, PT, RZ, c[0x0][0x180], PT ;  /* 0x00006000ff007a0c */ /* 0x000fc80003f85070 */
[----:B------:R-:W-:-:S13]  /*2e90*/  ISETP.NE.AND.EX P4, PT, RZ, c[0x0][0x184], PT, P4 ;  /* 0x00006100ff007a0c */ /* 0x000fda0003f85340 */
[----:B------:R-:W-:Y:S05]  /*2ea0*/  @P4 BRA `(.L_x_19676) ;  /* 0x0000002000004947 */ /* 0x000fea0003800000 */
[----:B------:R-:W-:Y:S05]  /*2eb0*/  @P1 BRA `(.L_x_19677) ;  /* 0x0000008000001947 */ /* 0x000fea0003800000 */
[----:B------:R-:W-:Y:S05]  /*2ec0*/  BRA `(.L_x_19678) ;  /* 0x0000009000007947 */ /* 0x000fea0003800000 */
.L_x_19676:
[----:B-----5:R-:W-:-:S05]  /*2ed0*/  HADD2.F32 R11, -RZ, R32.H1_H1 ;  /* 0x30000020ff0b7230 */ /* 0x020fca0000004100 */
[----:B------:R-:W-:Y:S01]  /*2ee0*/  FADD.FTZ R12, R11, R12 ;  /* 0x0000000c0b0c7221 */ /* 0x000fe20000010000 */
[----:B------:R-:W-:Y:S05]  /*2ef0*/  BRA `(.L_x_19677) ;  /* 0x0000004000007947 */ /* 0x000fea0003800000 */
.L_x_19675:
[----:B-----5:R-:W-:-:S05]  /*2f00*/  HADD2.F32 R11, -RZ, R36.H1_H1 ;  /* 0x30000024ff0b7230 */ /* 0x020fca0000004100 */
[----:B------:R-:W-:Y:S01]  /*2f10*/  FADD.FTZ R12, R11, R12 ;  /* 0x0000000c0b0c7221 */ /* 0x000fe20000010000 */
[----:B------:R-:W-:-:S05]  /*2f20*/  @P0 HADD2.F32 R11, -RZ, R32.H1_H1 ;  /* 0x30000020ff0b0230 */ /* 0x000fca0000004100 */
[----:B------:R-:W-:-:S05]  /*2f30*/  @P0 FADD.FTZ R12, R11, R12 ;  /* 0x0000000c0b0c0221 */ /* 0x000fca0000010000 */
.L_x_19677:
[----:B------:R-:W-:-:S04]  /*2f40*/  F2FP.PACK_AB R11, RZ, R12 ;  /* 0x0000000cff0b723e */ /* 0x000fc800000000ff */
[----:B------:R-:W-:Y:S02]  /*2f50*/  PRMT R160, R160, 0x5410, R11 ;  /* 0x00005410a0a07816 */ /* 0x000fe4000000000b */
.L_x_19678:
[----:B------:R-:W-:Y:S01]  /*2f60*/  HADD2.F32 R11, -RZ, R165.H0_H0 ;  /* 0x200000a5ff0b7230 */ /* 0x000fe20000004100 */
[----:B------:R-:W-:Y:S05]  /*2f70*/  @P3 BRA `(.L_x_19679) ;  /* 0x0000008000003947 */ /* 0x000fea0003800000 */
[----:B------:R-:W-:-:S04]  /*2f80*/  ISETP.NE.U32.AND P4, PT, RZ, c[0x0][0x180], PT ;  /* 0x00006000ff007a0c */ /* 0x000fc80003f85070 */
[----:B------:R-:W-:-:S13]  /*2f90*/  ISETP.NE.AND.EX P4, PT, RZ, c[0x0][0x184], PT, P4 ;  /* 0x00006100ff007a0c */ /* 0x000fda0003f85340 */
[----:B------:R-:W-:Y:S05]  /*2fa0*/  @P4 BRA `(.L_x_19680) ;  /* 0x0000002000004947 */ /* 0x000fea0003800000 */
[----:B------:R-:W-:Y:S05]  /*2fb0*/  @P1 BRA `(.L_x_19681) ;  /* 0x0000008000001947 */ /* 0x000fea0003800000 */
[----:B------:R-:W-:Y:S05]  /*2fc0*/  BRA `(.L_x_19682) ;  /* 0x0000009000007947 */ /* 0x000fea0003800000 */
.L_x_19680:
[----:B-----5:R-:W-:-:S05]  /*2fd0*/  HADD2.F32 R25, -RZ, R33.H0_H0 ;  /* 0x20000021ff197230 */ /* 0x020fca0000004100 */
[----:B------:R-:W-:Y:S01]  /*2fe0*/  FADD.FTZ R11, R25, R11 ;  /* 0x0000000b190b7221 */ /* 0x000fe20000010000 */
[----:B------:R-:W-:Y:S05]  /*2ff0*/  BRA `(.L_x_19681) ;  /* 0x0000004000007947 */ /* 0x000fea0003800000 */
.L_x_19679:
[----:B-----5:R-:W-:-:S05]  /*3000*/  HADD2.F32 R25, -RZ, R37.H0_H0 ;  /* 0x20000025ff197230 */ /* 0x020fca0000004100 */
[----:B------:R-:W-:Y:S01]  /*3010*/  FADD.FTZ R11, R25, R11 ;  /* 0x0000000b190b7221 */ /* 0x000fe20000010000 */
[----:B------:R-:W-:-:S05]  /*3020*/  @P0 HADD2.F32 R25, -RZ, R33.H0_H0 ;  /* 0x20000021ff190230 */ /* 0x000fca0000004100 */
[----:B------:R-:W-:-:S05]  /*3030*/  @P0 FADD.FTZ R11, R25, R11 ;  /* 0x0000000b190b0221 */ /* 0x000fca0000010000 */
.L_x_19681:
[----:B------:R-:W-:-:S04]  /*3040*/  F2FP.PACK_AB R25, RZ, R11 ;  /* 0x0000000bff19723e */ /* 0x000fc800000000ff */
[----:B------:R-:W-:Y:S02]  /*3050*/  PRMT R161, R25, 0x7610, R161 ;  /* 0x0000761019a17816 */ /* 0x000fe400000000a1 */
.L_x_19682:
[----:B------:R-:W-:Y:S01]  /*3060*/  HADD2.F32 R26, -RZ, R165.H1_H1 ;  /* 0x300000a5ff1a7230 */ /* 0x000fe20000004100 */
[----:B------:R-:W-:Y:S05]  /*3070*/  @P3 BRA `(.L_x_19683) ;  /* 0x0000008000003947 */ /* 0x000fea0003800000 */
[----:B------:R-:W-:-:S04]  /*3080*/  ISETP.NE.U32.AND P4, PT, RZ, c[0x0][0x180], PT ;  /* 0x00006000ff007a0c */ /* 0x000fc80003f85070 */
[----:B------:R-:W-:-:S13]  /*3090*/  ISETP.NE.AND.EX P4, PT, RZ, c[0x0][0x184], PT, P4 ;  /* 0x00006100ff007a0c */ /* 0x000fda0003f85340 */
[----:B------:R-:W-:Y:S05]  /*30a0*/  @P4 BRA `(.L_x_19684) ;  /* 0x0000002000004947 */ /* 0x000fea0003800000 */
[----:B------:R-:W-:Y:S05]  /*30b0*/  @P1 BRA `(.L_x_19685) ;  /* 0x0000008000001947 */ /* 0x000fea0003800000 */
[----:B------:R-:W-:Y:S05]  /*30c0*/  BRA `(.L_x_19686) ;  /* 0x0000009000007947 */ /* 0x000fea0003800000 */
.L_x_19684:
[----:B-----5:R-:W-:-:S05]  /*30d0*/  HADD2.F32 R25, -RZ, R33.H1_H1 ;  /* 0x30000021ff197230 */ /* 0x020fca0000004100 */
[----:B------:R-:W-:Y:S01]  /*30e0*/  FADD.FTZ R26, R25, R26 ;  /* 0x0000001a191a7221 */ /* 0x000fe20000010000 */
[----:B------:R-:W-:Y:S05]  /*30f0*/  BRA `(.L_x_19685) ;  /* 0x0000004000007947 */ /* 0x000fea0003800000 */
.L_x_19683:
[----:B-----5:R-:W-:-:S05]  /*3100*/  HADD2.F32 R25, -RZ, R37.H1_H1 ;  /* 0x30000025ff197230 */ /* 0x020fca0000004100 */
[----:B------:R-:W-:Y:S01]  /*3110*/  FADD.FTZ R26, R25, R26 ;  /* 0x0000001a191a7221 */ /* 0x000fe20000010000 */
[----:B------:R-:W-:-:S05]  /*3120*/  @P0 HADD2.F32 R25, -RZ, R33.H1_H1 ;  /* 0x30000021ff190230 */ /* 0x000fca0000004100 */
[----:B------:R-:W-:-:S05]  /*3130*/  @P0 FADD.FTZ R26, R25, R26 ;  /* 0x0000001a191a0221 */ /* 0x000fca0000010000 */
.L_x_19685:
[----:B------:R-:W-:-:S04]  /*3140*/  F2FP.PACK_AB R25, RZ, R26 ;  /* 0x0000001aff19723e */ /* 0x000fc800000000ff */
[----:B------:R-:W-:Y:S02]  /*3150*/  PRMT R161, R161, 0x5410, R25 ;  /* 0x00005410a1a17816 */ /* 0x000fe40000000019 */
.L_x_19686:
[----:B------:R-:W-:Y:S01]  /*3160*/  HADD2.F32 R25, -RZ, R166.H0_H0 ;  /* 0x200000a6ff197230 */ /* 0x000fe20000004100 */
[----:B------:R-:W-:Y:S05]  /*3170*/  @P3 BRA `(.L_x_19687) ;  /* 0x0000008000003947 */ /* 0x000fea0003800000 */
[----:B------:R-:W-:-:S04]  /*3180*/  ISETP.NE.U32.AND P4, PT, RZ, c[0x0][0x180], PT ;  /* 0x00006000ff007a0c */ /* 0x000fc80003f85070 */
[----:B------:R-:W-:-:S13]  /*3190*/  ISETP.NE.AND.EX P4, PT, RZ, c[0x0][0x184], PT, P4 ;  /* 0x00006100ff007a0c */ /* 0x000fda0003f85340 */
[----:B------:R-:W-:Y:S05]  /*31a0*/  @P4 BRA `(.L_x_19688) ;  /* 0x0000002000004947 */ /* 0x000fea0003800000 */
[----:B------:R-:W-:Y:S05]  /*31b0*/  @P1 BRA `(.L_x_19689) ;  /* 0x0000008000001947 */ /* 0x000fea0003800000 */
[----:B------:R-:W-:Y:S05]  /*31c0*/  BRA `(.L_x_19690) ;  /* 0x0000009000007947 */ /* 0x000fea0003800000 */
.L_x_19688:
[----:B-----5:R-:W-:-:S05]  /*31d0*/  HADD2.F32 R164, -RZ, R34.H0_H0 ;  /* 0x20000022ffa47230 */ /* 0x020fca0000004100 */
[----:B------:R-:W-:Y:S01]  /*31e0*/  FADD.FTZ R25, R164, R25 ;  /* 0x00000019a4197221 */ /* 0x000fe20000010000 */
[----:B------:R-:W-:Y:S05]  /*31f0*/  BRA `(.L_x_19689) ;  /* 0x0000004000007947 */ /* 0x000fea0003800000 */
.L_x_19687:
[----:B-----5:R-:W-:-:S05]  /*3200*/  HADD2.F32 R164, -RZ, R38.H0_H0 ;  /* 0x20000026ffa47230 */ /* 0x020fca0000004100 */
[----:B------:R-:W-:Y:S01]  /*3210*/  FADD.FTZ R25, R164, R25 ;  /* 0x00000019a4197221 */ /* 0x000fe20000010000 */
[----:B------:R-:W-:-:S05]  /*3220*/  @P0 HADD2.F32 R164, -RZ, R34.H0_H0 ;  /* 0x20000022ffa40230 */ /* 0x000fca0000004100 */
[----:B------:R-:W-:-:S05]  /*3230*/  @P0 FADD.FTZ R25, R164, R25 ;  /* 0x00000019a4190221 */ /* 0x000fca0000010000 */
.L_x_19689:
[----:B------:R-:W-:-:S04]  /*3240*/  F2FP.PACK_AB R164, RZ, R25 ;  /* 0x00000019ffa4723e */ /* 0x000fc800000000ff */
[----:B------:R-:W-:Y:S02]  /*3250*/  PRMT R162, R164, 0x7610, R162 ;  /* 0x00007610a4a27816 */ /* 0x000fe400000000a2 */
.L_x_19690:
[----:B------:R-:W-:Y:S01]  /*3260*/  HADD2.F32 R179, -RZ, R166.H1_H1 ;  /* 0x300000a6ffb37230 */ /* 0x000fe20000004100 */
[----:B------:R-:W-:Y:S05]  /*3270*/  @P3 BRA `(.L_x_19691) ;  /* 0x0000008000003947 */ /* 0x000fea0003800000 */
[----:B------:R-:W-:-:S04]  /*3280*/  ISETP.NE.U32.AND P4, PT, RZ, c[0x0][0x180], PT ;  /* 0x00006000ff007a0c */ /* 0x000fc80003f85070 */
[----:B------:R-:W-:-:S13]  /*3290*/  ISETP.NE.AND.EX P4, PT, RZ, c[0x0][0x184], PT, P4 ;  /* 0x00006100ff007a0c */ /* 0x000fda0003f85340 */
[----:B------:R-:W-:Y:S05]  /*32a0*/  @P4 BRA `(.L_x_19692) ;  /* 0x0000002000004947 */ /* 0x000fea0003800000 */
[----:B------:R-:W-:Y:S05]  /*32b0*/  @P1 BRA `(.L_x_19693) ;  /* 0x0000008000001947 */ /* 0x000fea0003800000 */
[----:B------:R-:W-:Y:S05]  /*32c0*/  BRA `(.L_x_19694) ;  /* 0x0000009000007947 */ /* 0x000fea0003800000 */
.L_x_19692:
[----:B-----5:R-:W-:-:S05]  /*32d0*/  HADD2.F32 R164, -RZ, R34.H1_H1 ;  /* 0x30000022ffa47230 */ /* 0x020fca0000004100 */
[----:B------:R-:W-:Y:S01]  /*32e0*/  FADD.FTZ R179, R164, R179 ;  /* 0x000000b3a4b37221 */ /* 0x000fe20000010000 */
[----:B------:R-:W-:Y:S05]  /*32f0*/  BRA `(.L_x_19693) ;  /* 0x0000004000007947 */ /* 0x000fea0003800000 */
.L_x_19691:
[----:B-----5:R-:W-:-:S05]  /*3300*/  HADD2.F32 R164, -RZ, R38.H1_H1 ;  /* 0x30000026ffa47230 */ /* 0x020fca0000004100 */
[----:B------:R-:W-:Y:S01]  /*3310*/  FADD.FTZ R179, R164, R179 ;  /* 0x000000b3a4b37221 */ /* 0x000fe20000010000 */
[----:B------:R-:W-:-:S05]  /*3320*/  @P0 HADD2.F32 R164, -RZ, R34.H1_H1 ;  /* 0x30000022ffa40230 */ /* 0x000fca0000004100 */
[----:B------:R-:W-:-:S05]  /*3330*/  @P0 FADD.FTZ R179, R164, R179 ;  /* 0x000000b3a4b30221 */ /* 0x000fca0000010000 */
.L_x_19693:
[----:B------:R-:W-:-:S04]  /*3340*/  F2FP.PACK_AB R164, RZ, R179 ;  /* 0x000000b3ffa4723e */ /* 0x000fc800000000ff */
[----:B------:R-:W-:Y:S02]  /*3350*/  PRMT R162, R162, 0x5410, R164 ;  /* 0x00005410a2a27816 */ /* 0x000fe400000000a4 */
.L_x_19694:
[----:B------:R-:W-:Y:S01]  /*3360*/  HADD2.F32 R178, -RZ, R167.H0_H0 ;  /* 0x200000a7ffb27230 */ /* 0x000fe20000004100 */
[----:B------:R-:W-:Y:S05]  /*3370*/  @P3 BRA `(.L_x_19695) ;  /* 0x0000008000003947 */ /* 0x000fea0003800000 */
[----:B------:R-:W-:-:S04]  /*3380*/  ISETP.NE.U32.AND P4, PT, RZ, c[0x0][0x180], PT ;  /* 0x00006000ff007a0c */ /* 0x000fc80003f85070 */
[----:B------:R-:W-:-:S13]  /*3390*/  ISETP.NE.AND.EX P4, PT, RZ, c[0x0][0x184], PT, P4 ;  /* 0x00006100ff007a0c */ /* 0x000fda0003f85340 */
[----:B------:R-:W-:Y:S05]  /*33a0*/  @P4 BRA `(.L_x_19696) ;  /* 0x0000002000004947 */ /* 0x000fea0003800000 */
[----:B------:R-:W-:Y:S05]  /*33b0*/  @P1 BRA `(.L_x_19697) ;  /* 0x0000008000001947 */ /* 0x000fea0003800000 */
[----:B------:R-:W-:Y:S05]  /*33c0*/  BRA `(.L_x_19698) ;  /* 0x0000009000007947 */ /* 0x000fea0003800000 */
.L_x_19696:
[----:B-----5:R-:W-:-:S05]  /*33d0*/  HADD2.F32 R164, -RZ, R35.H0_H0 ;  /* 0x20000023ffa47230 */ /* 0x020fca0000004100 */
[----:B------:R-:W-:Y:S01]  /*33e0*/  FADD.FTZ R178, R164, R178 ;  /* 0x000000b2a4b27221 */ /* 0x000fe20000010000 */
[----:B------:R-:W-:Y:S05]  /*33f0*/  BRA `(.L_x_19697) ;  /* 0x0000004000007947 */ /* 0x000fea0003800000 */
.L_x_19695:
[----:B-----5:R-:W-:-:S05]  /*3400*/  HADD2.F32 R164, -RZ, R39.H0_H0 ;  /* 0x20000027ffa47230 */ /* 0x020fca0000004100 */
[----:B------:R-:W-:Y:S01]  /*3410*/  FADD.FTZ R178, R164, R178 ;  /* 0x000000b2a4b27221 */ /* 0x000fe20000010000 */
[----:B------:R-:W-:-:S05]  /*3420*/  @P0 HADD2.F32 R164, -RZ, R35.H0_H0 ;  /* 0x20000023ffa40230 */ /* 0x000fca0000004100 */
[----:B------:R-:W-:-:S05]  /*3430*/  @P0 FADD.FTZ R178, R164, R178 ;  /* 0x000000b2a4b20221 */ /* 0x000fca0000010000 */
.L_x_19697:
[----:B------:R-:W-:-:S04]  /*3440*/  F2FP.PACK_AB R164, RZ, R178 ;  /* 0x000000b2ffa4723e */ /* 0x000fc800000000ff */
[----:B------:R-:W-:Y:S02]  /*3450*/  PRMT R163, R164, 0x7610, R163 ;  /* 0x00007610a4a37816 */ /* 0x000fe400000000a3 */
.L_x_19698:
[----:B------:R-:W-:Y:S01]  /*3460*/  HADD2.F32 R186, -RZ, R167.H1_H1 ;  /* 0x300000a7ffba7230 */ /* 0x000fe20000004100 */
[----:B------:R-:W-:Y:S05]  /*3470*/  @P3 BRA `(.L_x_19699) ;  /* 0x0000008000003947 */ /* 0x000fea0003800000 */
[----:B------:R-:W-:-:S04]  /*3480*/  ISETP.NE.U32.AND P0, PT, RZ, c[0x0][0x180], PT ;  /* 0x00006000ff007a0c */ /* 0x000fc80003f05070 */
[----:B------:R-:W-:-:S13]  /*3490*/  ISETP.NE.AND.EX P0, PT, RZ, c[0x0][0x184], PT, P0 ;  /* 0x00006100ff007a0c */ /* 0x000fda0003f05300 */
[----:B------:R-:W-:Y:S05]  /*34a0*/  @P0 BRA `(.L_x_19700) ;  /* 0x0000002000000947 */ /* 0x000fea0003800000 */
[----:B------:R-:W-:Y:S05]  /*34b0*/  @P1 BRA `(.L_x_19701) ;  /* 0x0000008000001947 */ /* 0x000fea0003800000 */
[----:B------:R-:W-:Y:S05]  /*34c0*/  BRA `(.L_x_19702) ;  /* 0x0000009000007947 */ /* 0x000fea0003800000 */
.L_x_19700:
[----:B-----5:R-:W-:-:S05]  /*34d0*/  HADD2.F32 R164, -RZ, R35.H1_H1 ;  /* 0x30000023ffa47230 */ /* 0x020fca0000004100 */
[----:B------:R-:W-:Y:S01]  /*34e0*/  FADD.FTZ R186, R164, R186 ;  /* 0x000000baa4ba7221 */ /* 0x000fe20000010000 */
[----:B------:R-:W-:Y:S05]  /*34f0*/  BRA `(.L_x_19701) ;  /* 0x0000004000007947 */ /* 0x000fea0003800000 */
.L_x_19699:
[----:B-----5:R-:W-:-:S05]  /*3500*/  HADD2.F32 R164, -RZ, R39.H1_H1 ;  /* 0x30000027ffa47230 */ /* 0x020fca0000004100 */
[----:B------:R-:W-:Y:S01]  /*3510*/  FADD.FTZ R186, R164, R186 ;  /* 0x000000baa4ba7221 */ /* 0x000fe20000010000 */
[----:B------:R-:W-:-:S05]  /*3520*/  @P0 HADD2.F32 R164, -RZ, R35.H1_H1 ;  /* 0x30000023ffa40230 */ /* 0x000fca0000004100 */
[----:B------:R-:W-:-:S05]  /*3530*/  @P0 FADD.FTZ R186, R164, R186 ;  /* 0x000000baa4ba0221 */ /* 0x000fca0000010000 */
.L_x_19701:
[----:B------:R-:W-:-:S04]  /*3540*/  F2FP.PACK_AB R164, RZ, R186 ;  /* 0x000000baffa4723e */ /* 0x000fc800000000ff */
[----:B------:R-:W-:Y:S02]  /*3550*/  PRMT R163, R163, 0x5410, R164 ;  /* 0x00005410a3a37816 */ /* 0x000fe400000000a4 */
.L_x_19702:
[----:B------:R-:W-:-:S04]  /*3560*/  @P1 LEA R164, P0, R189, c[0x0][0x188], 0x4 ;  /* 0x00006200bda41a11 */ /* 0x000fc800078020ff */
[C---:B------:R-:W-:Y:S02]  /*3570*/  @P1 LEA.HI.X R165, R189.reuse, c[0x0][0x18c], RZ, 0x4, P0 ;  /* 0x00006300bda51a11 */ /* 0x040fe400000f24ff */
[----:B------:R-:W-:-:S03]  /*3580*/  IADD3 R189, R189, 0x20, RZ ;  /* 0x00000020bdbd7810 */ /* 0x000fc60007ffe0ff */
[----:B------:R0:W-:Y:S04]  /*3590*/  @P1 STG.E.128 [R164.64], R160 ;  /* 0x000000a0a4001986 */ /* 0x0001e8000c101d04 */
.L_x_19670:
[----:B------:R-:W-:Y:S05]  /*35a0*/  BSYNC B0 ;  /* 0x0000000000007941 */ /* 0x000fea0003800000 */
.L_x_19669:
        /* <DEDUP_REMOVED lines=25> */
.L_x_19706:
[----:B-----5:R-:W-:-:S05]  /*3740*/  HADD2.F32 R19, -RZ, R32.H0_H0 ;  /* 0x20000020ff137230 */ /* 0x020fca0000004100 */
[----:B------:R-:W-:Y:S01]  /*3750*/  FADD.FTZ R9, R19, R9 ;  /* 0x0000000913097221 */ /* 0x000fe20000010000 */
[----:B------:R-:W-:Y:S05]  /*3760*/  BRA `(.L_x_19707) ;  /* 0x0000004000007947 */ /* 0x000fea0003800000 */
.L_x_19705:
[----:B-----5:R-:W-:-:S05]  /*3770*/  HADD2.F32 R19, -RZ, R36.H0_H0 ;  /* 0x20000024ff137230 */ /* 0x020fca0000004100 */
[----:B------:R-:W-:Y:S01]  /*3780*/  FADD.FTZ R9, R19, R9 ;  /* 0x0000000913097221 */ /* 0x000fe20000010000 */
[----:B------:R-:W-:-:S05]  /*3790*/  @P0 HADD2.F32 R19, -RZ, R32.H0_H0 ;  /* 0x20000020ff130230 */ /* 0x000fca0000004100 */
[----:B------:R-:W-:-:S05]  /*37a0*/  @P0 FADD.FTZ R9, R19, R9 ;  /* 0x0000000913090221 */ /* 0x000fca0000010000 */
.L_x_19707:
[----:B------:R-:W-:-:S04]  /*37b0*/  F2FP.PACK_AB R19, RZ, R9 ;  /* 0x00000009ff13723e */ /* 0x000fc800000000ff */
[----:B------:R-:W-:Y:S02]  /*37c0*/  PRMT R160, R19, 0x7610, R160 ;  /* 0x0000761013a07816 */ /* 0x000fe400000000a0 */
.L_x_19708:
[----:B------:R-:W-:Y:S01]  /*37d0*/  HADD2.F32 R19, -RZ, R164.H1_H1 ;  /* 0x300000a4ff137230 */ /* 0x000fe20000004100 */
[----:B------:R-:W-:Y:S05]  /*37e0*/  @P3 BRA `(.L_x_19709) ;  /* 0x0000008000003947 */ /* 0x000fea0003800000 */
[----:B------:R-:W-:-:S04]  /*37f0*/  ISETP.NE.U32.AND P4, PT, RZ, c[0x0][0x180], PT ;  /* 0x00006000ff007a0c */ /* 0x000fc80003f85070 */
[----:B------:R-:W-:-:S13]  /*3800*/  ISETP.NE.AND.EX P4, PT, RZ, c[0x0][0x184], PT, P4 ;  /* 0x00006100ff007a0c */ /* 0x000fda0003f85340 */
[----:B------:R-:W-:Y:S05]  /*3810*/  @P4 BRA `(.L_x_19710) ;  /* 0x0000002000004947 */ /* 0x000fea0003800000 */
[----:B------:R-:W-:Y:S05]  /*3820*/  @P1 BRA `(.L_x_19711) ;  /* 0x0000008000001947 */ /* 0x000fea0003800000 */
[----:B------:R-:W-:Y:S05]  /*3830*/  BRA `(.L_x_19712) ;  /* 0x0000009000007947 */ /* 0x000fea0003800000 */
.L_x_19710:
[----:B-----5:R-:W-:-:S05]  /*3840*/  HADD2.F32 R20, -RZ, R32.H1_H1 ;  /* 0x30000020ff147230 */ /* 0x020fca0000004100 */
[----:B------:R-:W-:Y:S01]  /*3850*/  FADD.FTZ R19, R20, R19 ;  /* 0x0000001314137221 */ /* 0x000fe20000010000 */
[----:B------:R-:W-:Y:S05]  /*3860*/  BRA `(.L_x_19711) ;  /* 0x0000004000007947 */ /* 0x000fea0003800000 */
.L_x_19709:
[----:B-----5:R-:W-:-:S05]  /*3870*/  HADD2.F32 R20, -RZ, R36.H1_H1 ;  /* 0x30000024ff147230 */ /* 0x020fca0000004100 */
[----:B------:R-:W-:Y:S01]  /*3880*/  FADD.FTZ R19, R20, R19 ;  /* 0x0000001314137221 */ /* 0x000fe20000010000 */
[----:B------:R-:W-:-:S05]  /*3890*/  @P0 HADD2.F32 R20, -RZ, R32.H1_H1 ;  /* 0x30000020ff140230 */ /* 0x000fca0000004100 */
[----:B------:R-:W-:-:S05]  /*38a0*/  @P0 FADD.FTZ R19, R20, R19 ;  /* 0x0000001314130221 */ /* 0x000fca0000010000 */
.L_x_19711:
[----:B------:R-:W-:-:S04]  /*38b0*/  F2FP.PACK_AB R20, RZ, R19 ;  /* 0x00000013ff14723e */ /* 0x000fc800000000ff */
[----:B------:R-:W-:Y:S02]  /*38c0*/  PRMT R160, R160, 0x5410, R20 ;  /* 0x00005410a0a07816 */ /* 0x000fe40000000014 */
.L_x_19712:
[----:B------:R-:W-:Y:S01]  /*38d0*/  HADD2.F32 R20, -RZ, R165.H0_H0 ;  /* 0x200000a5ff147230 */ /* 0x000fe20000004100 */
[----:B------:R-:W-:Y:S05]  /*38e0*/  @P3 BRA `(.L_x_19713) ;  /* 0x0000008000003947 */ /* 0x000fea0003800000 */
[----:B------:R-:W-:-:S04]  /*38f0*/  ISETP.NE.U32.AND P4, PT, RZ, c[0x0][0x180], PT ;  /* 0x00006000ff007a0c */ /* 0x000fc80003f85070 */
[----:B------:R-:W-:-:S13]  /*3900*/  ISETP.NE.AND.EX P4, PT, RZ, c[0x0][0x184], PT, P4 ;  /* 0x00006100ff007a0c */ /* 0x000fda0003f85340 */
[----:B------:R-:W-:Y:S05]  /*3910*/  @P4 BRA `(.L_x_19714) ;  /* 0x0000002000004947 */ /* 0x000fea0003800000 */
[----:B------:R-:W-:Y:S05]  /*3920*/  @P1 BRA `(.L_x_19715) ;  /* 0x0000008000001947 */ /* 0x000fea0003800000 */
[----:B------:R-:W-:Y:S05]  /*3930*/  BRA `(.L_x_19716) ;  /* 0x0000009000007947 */ /* 0x000fea0003800000 */
.L_x_19714:
[----:B-----5:R-:W-:-:S05]  /*3940*/  HADD2.F32 R23, -RZ, R33.H0_H0 ;  /* 0x20000021ff177230 */ /* 0x020fca0000004100 */
[----:B------:R-:W-:Y:S01]  /*3950*/  FADD.FTZ R20, R23, R20 ;  /* 0x0000001417147221 */ /* 0x000fe20000010000 */
[----:B------:R-:W-:Y:S05]  /*3960*/  BRA `(.L_x_19715) ;  /* 0x0000004000007947 */ /* 0x000fea0003800000 */
.L_x_19713:
[----:B-----5:R-:W-:-:S05]  /*3970*/  HADD2.F32 R23, -RZ, R37.H0_H0 ;  /* 0x20000025ff177230 */ /* 0x020fca0000004100 */
[----:B------:R-:W-:Y:S01]  /*3980*/  FADD.FTZ R20, R23, R20 ;  /* 0x0000001417147221 */ /* 0x000fe20000010000 */
[----:B------:R-:W-:-:S05]  /*3990*/  @P0 HADD2.F32 R23, -RZ, R33.H0_H0 ;  /* 0x20000021ff170230 */ /* 0x000fca0000004100 */
[----:B------:R-:W-:-:S05]  /*39a0*/  @P0 FADD.FTZ R20, R23, R20 ;  /* 0x0000001417140221 */ /* 0x000fca0000010000 */
.L_x_19715:
[----:B------:R-:W-:-:S04]  /*39b0*/  F2FP.PACK_AB R23, RZ, R20 ;  /* 0x00000014ff17723e */ /* 0x000fc800000000ff */
[----:B------:R-:W-:Y:S02]  /*39c0*/  PRMT R161, R23, 0x7610, R161 ;  /* 0x0000761017a17816 */ /* 0x000fe400000000a1 */
.L_x_19716:
[----:B------:R-:W-:Y:S01]  /*39d0*/  HADD2.F32 R24, -RZ, R165.H1_H1 ;  /* 0x300000a5ff187230 */ /* 0x000fe20000004100 */
[----:B------:R-:W-:Y:S05]  /*39e0*/  @P3 BRA `(.L_x_19717) ;  /* 0x0000008000003947 */ /* 0x000fea0003800000 */
[----:B------:R-:W-:-:S04]  /*39f0*/  ISETP.NE.U32.AND P4, PT, RZ, c[0x0][0x180], PT ;  /* 0x00006000ff007a0c */ /* 0x000fc80003f85070 */
[----:B------:R-:W-:-:S13]  /*3a00*/  ISETP.NE.AND.EX P4, PT, RZ, c[0x0][0x184], PT, P4 ;  /* 0x00006100ff007a0c */ /* 0x000fda0003f85340 */
[----:B------:R-:W-:Y:S05]  /*3a10*/  @P4 BRA `(.L_x_19718) ;  /* 0x0000002000004947 */ /* 0x000fea0003800000 */
[----:B------:R-:W-:Y:S05]  /*3a20*/  @P1 BRA `(.L_x_19719) ;  /* 0x0000008000001947 */ /* 0x000fea0003800000 */
[----:B------:R-:W-:Y:S05]  /*3a30*/  BRA `(.L_x_19720) ;  /* 0x0000009000007947 */ /* 0x000fea0003800000 */
.L_x_19718:
[----:B-----5:R-:W-:-:S05]  /*3a40*/  HADD2.F32 R23, -RZ, R33.H1_H1 ;  /* 0x30000021ff177230 */ /* 0x020fca0000004100 */
[----:B------:R-:W-:Y:S01]  /*3a50*/  FADD.FTZ R24, R23, R24 ;  /* 0x0000001817187221 */ /* 0x000fe20000010000 */
[----:B------:R-:W-:Y:S05]  /*3a60*/  BRA `(.L_x_19719) ;  /* 0x0000004000007947 */ /* 0x000fea0003800000 */
.L_x_19717:
[----:B-----5:R-:W-:-:S05]  /*3a70*/  HADD2.F32 R23, -RZ, R37.H1_H1 ;  /* 0x30000025ff177230 */ /* 0x020fca0000004100 */
[----:B------:R-:W-:Y:S01]  /*3a80*/  FADD.FTZ R24, R23, R24 ;  /* 0x0000001817187221 */ /* 0x000fe20000010000 */
[----:B------:R-:W-:-:S05]  /*3a90*/  @P0 HADD2.F32 R23, -RZ, R33.H1_H1 ;  /* 0x30000021ff170230 */ /* 0x000fca0000004100 */
[----:B------:R-:W-:-:S05]  /*3aa0*/  @P0 FADD.FTZ R24, R23, R24 ;  /* 0x0000001817180221 */ /* 0x000fca0000010000 */
.L_x_19719:
[----:B------:R-:W-:-:S04]  /*3ab0*/  F2FP.PACK_AB R23, RZ, R24 ;  /* 0x00000018ff17723e */ /* 0x000fc800000000ff */
[----:B------:R-:W-:Y:S02]  /*3ac0*/  PRMT R161, R161, 0x5410, R23 ;  /* 0x00005410a1a17816 */ /* 0x000fe40000000017 */
.L_x_19720:
[----:B------:R-:W-:Y:S01]  /*3ad0*/  HADD2.F32 R23, -RZ, R166.H0_H0 ;  /* 0x200000a6ff177230 */ /* 0x000fe20000004100 */
[----:B------:R-:W-:Y:S05]  /*3ae0*/  @P3 BRA `(.L_x_19721) ;  /* 0x0000008000003947 */ /* 0x000fea0003800000 */
[----:B------:R-:W-:-:S04]  /*3af0*/  ISETP.NE.U32.AND P4, PT, RZ, c[0x0][0x180], PT ;  /* 0x00006000ff007a0c */ /* 0x000fc80003f85070 */
[----:B------:R-:W-:-:S13]  /*3b00*/  ISETP.NE.AND.EX P4, PT, RZ, c[0x0][0x184], PT, P4 ;  /* 0x00006100ff007a0c */ /* 0x000fda0003f85340 */
[----:B------:R-:W-:Y:S05]  /*3b10*/  @P4 BRA `(.L_x_19722) ;  /* 0x0000002000004947 */ /* 0x000fea0003800000 */
[----:B------:R-:W-:Y:S05]  /*3b20*/  @P1 BRA `(.L_x_19723) ;  /* 0x0000008000001947 */ /* 0x000fea0003800000 */
[----:B------:R-:W-:Y:S05]  /*3b30*/  BRA `(.L_x_19724) ;  /* 0x0000009000007947 */ /* 0x000fea0003800000 */
.L_x_19722:
[----:B-----5:R-:W-:-:S05]  /*3b40*/  HADD2.F32 R164, -RZ, R34.H0_H0 ;  /* 0x20000022ffa47230 */ /* 0x020fca0000004100 */
[----:B------:R-:W-:Y:S01]  /*3b50*/  FADD.FTZ R23, R164, R23 ;  /* 0x00000017a4177221 */ /* 0x000fe20000010000 */
[----:B------:R-:W-:Y:S05]  /*3b60*/  BRA `(.L_x_19723) ;  /* 0x0000004000007947 */ /* 0x000fea0003800000 */
.L_x_19721:
[----:B-----5:R-:W-:-:S05]  /*3b70*/  HADD2.F32 R164, -RZ, R38.H0_H0 ;  /* 0x20000026ffa47230 */ /* 0x020fca0000004100 */
[----:B------:R-:W-:Y:S01]  /*3b80*/  FADD.FTZ R23, R164, R23 ;  /* 0x00000017a4177221 */ /* 0x000fe20000010000 */
[----:B------:R-:W-:-:S05]  /*3b90*/  @P0 HADD2.F32 R164, -RZ, R34.H0_H0 ;  /* 0x20000022ffa40230 */ /* 0x000fca0000004100 */
[----:B------:R-:W-:-:S05]  /*3ba0*/  @P0 FADD.FTZ R23, R164, R23 ;  /* 0x00000017a4170221 */ /* 0x000fca0000010000 */
.L_x_19723:
[----:B------:R-:W-:-:S04]  /*3bb0*/  F2FP.PACK_AB R164, RZ, R23 ;  /* 0x00000017ffa4723e */ /* 0x000fc800000000ff */
[----:B------:R-:W-:Y:S02]  /*3bc0*/  PRMT R162, R164, 0x7610, R162 ;  /* 0x00007610a4a27816 */ /* 0x000fe400000000a2 */
.L_x_19724:
[----:B------:R-:W-:Y:S01]  /*3bd0*/  HADD2.F32 R177, -RZ, R166.H1_H1 ;  /* 0x300000a6ffb17230 */ /* 0x000fe20000004100 */
[----:B------:R-:W-:Y:S05]  /*3be0*/  @P3 BRA `(.L_x_19725) ;  /* 0x0000008000003947 */ /* 0x000fea0003800000 */
[----:B------:R-:W-:-:S04]  /*3bf0*/  ISETP.NE.U32.AND P4, PT, RZ, c[0x0][0x180], PT ;  /* 0x00006000ff007a0c */ /* 0x000fc80003f85070 */
[----:B------:R-:W-:-:S13]  /*3c00*/  ISETP.NE.AND.EX P4, PT, RZ, c[0x0][0x184], PT, P4 ;  /* 0x00006100ff007a0c */ /* 0x000fda0003f85340 */
[----:B------:R-:W-:Y:S05]  /*3c10*/  @P4 BRA `(.L_x_19726) ;  /* 0x0000002000004947 */ /* 0x000fea0003800000 */
[----:B------:R-:W-:Y:S05]  /*3c20*/  @P1 BRA `(.L_x_19727) ;  /* 0x0000008000001947 */ /* 0x000fea0003800000 */
[----:B------:R-:W-:Y:S05]  /*3c30*/  BRA `(.L_x_19728) ;  /* 0x0000009000007947 */ /* 0x000fea0003800000 */
.L_x_19726:
[----:B-----5:R-:W-:-:S05]  /*3c40*/  HADD2.F32 R164, -RZ, R34.H1_H1 ;  /* 0x30000022ffa47230 */ /* 0x020fca0000004100 */
[----:B------:R-:W-:Y:S01]  /*3c50*/  FADD.FTZ R177, R164, R177 ;  /* 0x000000b1a4b17221 */ /* 0x000fe20000010000 */
[----:B------:R-:W-:Y:S05]  /*3c60*/  BRA `(.L_x_19727) ;  /* 0x0000004000007947 */ /* 0x000fea0003800000 */
.L_x_19725:
[----:B-----5:R-:W-:-:S05]  /*3c70*/  HADD2.F32 R164, -RZ, R38.H1_H1 ;  /* 0x30000026ffa47230 */ /* 0x020fca0000004100 */
[----:B------:R-:W-:Y:S01]  /*3c80*/  FADD.FTZ R177, R164, R177 ;  /* 0x000000b1a4b17221 */ /* 0x000fe20000010000 */
[----:B------:R-:W-:-:S05]  /*3c90*/  @P0 HADD2.F32 R164, -RZ, R34.H1_H1 ;  /* 0x30000022ffa40230 */ /* 0x000fca0000004100 */
[----:B------:R-:W-:-:S05]  /*3ca0*/  @P0 FADD.FTZ R177, R164, R177 ;  /* 0x000000b1a4b10221 */ /* 0x000fca0000010000 */
.L_x_19727:
[----:B------:R-:W-:-:S04]  /*3cb0*/  F2FP.PACK_AB R164, RZ, R177 ;  /* 0x000000b1ffa4723e */ /* 0x000fc800000000ff */
[----:B------:R-:W-:Y:S02]  /*3cc0*/  PRMT R162, R162, 0x5410, R164 ;  /* 0x00005410a2a27816 */ /* 0x000fe400000000a4 */
.L_x_19728:
[----:B------:R-:W-:Y:S01]  /*3cd0*/  HADD2.F32 R176, -RZ, R167.H0_H0 ;  /* 0x200000a7ffb07230 */ /* 0x000fe20000004100 */
[----:B------:R-:W-:Y:S05]  /*3ce0*/  @P3 BRA `(.L_x_19729) ;  /* 0x0000008000003947 */ /* 0x000fea0003800000 */
[----:B------:R-:W-:-:S04]  /*3cf0*/  ISETP.NE.U32.AND P4, PT, RZ, c[0x0][0x180], PT ;  /* 0x00006000ff007a0c */ /* 0x000fc80003f85070 */
[----:B------:R-:W-:-:S13]  /*3d00*/  ISETP.NE.AND.EX P4, PT, RZ, c[0x0][0x184], PT, P4 ;  /* 0x00006100ff007a0c */ /* 0x000fda0003f85340 */
[----:B------:R-:W-:Y:S05]  /*3d10*/  @P4 BRA `(.L_x_19730) ;  /* 0x0000002000004947 */ /* 0x000fea0003800000 */
[----:B------:R-:W-:Y:S05]  /*3d20*/  @P1 BRA `(.L_x_19731) ;  /* 0x0000008000001947 */ /* 0x000fea0003800000 */
[----:B------:R-:W-:Y:S05]  /*3d30*/  BRA `(.L_x_19732) ;  /* 0x0000009000007947 */ /* 0x000fea0003800000 */
.L_x_19730:
[----:B-----5:R-:W-:-:S05]  /*3d40*/  HADD2.F32 R164, -RZ, R35.H0_H0 ;  /* 0x20000023ffa47230 */ /* 0x020fca0000004100 */
[----:B------:R-:W-:Y:S01]  /*3d50*/  FADD.FTZ R176, R164, R176 ;  /* 0x000000b0a4b07221 */ /* 0x000fe20000010000 */
[----:B------:R-:W-:Y:S05]  /*3d60*/  BRA `(.L_x_19731) ;  /* 0x0000004000007947 */ /* 0x000fea0003800000 */
.L_x_19729:
[----:B-----5:R-:W-:-:S05]  /*3d70*/  HADD2.F32 R164, -RZ, R39.H0_H0 ;  /* 0x20000027ffa47230 */ /* 0x020fca0000004100 */
[----:B------:R-:W-:Y:S01]  /*3d80*/  FADD.FTZ R176, R164, R176 ;  /* 0x000000b0a4b07221 */ /* 0x000fe20000010000 */
[----:B------:R-:W-:-:S05]  /*3d90*/  @P0 HADD2.F32 R164, -RZ, R35.H0_H0 ;  /* 0x20000023ffa40230 */ /* 0x000fca0000004100 */
[----:B------:R-:W-:-:S05]  /*3da0*/  @P0 FADD.FTZ R176, R164, R176 ;  /* 0x000000b0a4b00221 */ /* 0x000fca0000010000 */
.L_x_19731:
[----:B------:R-:W-:-:S04]  /*3db0*/  F2FP.PACK_AB R164, RZ, R176 ;  /* 0x000000b0ffa4723e */ /* 0x000fc800000000ff */
[----:B------:R-:W-:Y:S02]  /*3dc0*/  PRMT R163, R164, 0x7610, R163 ;  /* 0x00007610a4a37816 */ /* 0x000fe400000000a3 */
.L_x_19732:
[----:B------:R-:W-:Y:S01]  /*3dd0*/  HADD2.F32 R187, -RZ, R167.H1_H1 ;  /* 0x300000a7ffbb7230 */ /* 0x000fe20000004100 */
[----:B------:R-:W-:Y:S05]  /*3de0*/  @P3 BRA `(.L_x_19733) ;  /* 0x0000008000003947 */ /* 0x000fea0003800000 */
[----:B------:R-:W-:-:S04]  /*3df0*/  ISETP.NE.U32.AND P0, PT, RZ, c[0x0][0x180], PT ;  /* 0x00006000ff007a0c */ /* 0x000fc80003f05070 */
[----:B------:R-:W-:-:S13]  /*3e00*/  ISETP.NE.AND.EX P0, PT, RZ, c[0x0][0x184], PT, P0 ;  /* 0x00006100ff007a0c */ /* 0x000fda0003f05300 */
[----:B------:R-:W-:Y:S05]  /*3e10*/  @P0 BRA `(.L_x_19734) ;  /* 0x0000002000000947 */ /* 0x000fea0003800000 */
[----:B------:R-:W-:Y:S05]  /*3e20*/  @P1 BRA `(.L_x_19735) ;  /* 0x0000008000001947 */ /* 0x000fea0003800000 */
[----:B------:R-:W-:Y:S05]  /*3e30*/  BRA `(.L_x_19736) ;  /* 0x0000009000007947 */ /* 0x000fea0003800000 */
.L_x_19734:
[----:B-----5:R-:W-:-:S05]  /*3e40*/  HADD2.F32 R164, -RZ, R35.H1_H1 ;  /* 0x30000023ffa47230 */ /* 0x020fca0000004100 */
[----:B------:R-:W-:Y:S01]  /*3e50*/  FADD.FTZ R187, R164, R187 ;  /* 0x000000bba4bb7221 */ /* 0x000fe20000010000 */
[----:B------:R-:W-:Y:S05]  /*3e60*/  BRA `(.L_x_19735) ;  /* 0x0000004000007947 */ /* 0x000fea0003800000 */
.L_x_19733:
[----:B-----5:R-:W-:-:S05]  /*3e70*/  HADD2.F32 R164, -RZ, R39.H1_H1 ;  /* 0x30000027ffa47230 */ /* 0x020fca0000004100 */
[----:B------:R-:W-:Y:S01]  /*3e80*/  FADD.FTZ R187, R164, R187 ;  /* 0x000000bba4bb7221 */ /* 0x000fe20000010000 */
[----:B------:R-:W-:-:S05]  /*3e90*/  @P0 HADD2.F32 R164, -RZ, R35.H1_H1 ;  /* 0x30000023ffa40230 */ /* 0x000fca0000004100 */
[----:B------:R-:W-:-:S05]  /*3ea0*/  @P0 FADD.FTZ R187, R164, R187 ;  /* 0x000000bba4bb0221 */ /* 0x000fca0000010000 */
.L_x_19735:
[----:B------:R-:W-:-:S04]  /*3eb0*/  F2FP.PACK_AB R164, RZ, R187 ;  /* 0x000000bbffa4723e */ /* 0x000fc800000000ff */
[----:B------:R-:W-:Y:S02]  /*3ec0*/  PRMT R163, R163, 0x5410, R164 ;  /* 0x00005410a3a37816 */ /* 0x000fe400000000a4 */
.L_x_19736:
[----:B------:R-:W-:-:S04]  /*3ed0*/  @P1 LEA R164, P0, R189, c[0x0][0x188], 0x4 ;  /* 0x00006200bda41a11 */ /* 0x000fc800078020ff */
[C---:B------:R-:W-:Y:S02]  /*3ee0*/  @P1 LEA.HI.X R165, R189.reuse, c[0x0][0x18c], RZ, 0x4, P0 ;  /* 0x00006300bda51a11 */ /* 0x040fe400000f24ff */
[----:B------:R-:W-:-:S03]  /*3ef0*/  IADD3 R189, R189, 0x20, RZ ;  /* 0x00000020bdbd7810 */ /* 0x000fc60007ffe0ff */
[----:B------:R0:W-:Y:S04]  /*3f00*/  @P1 STG.E.128 [R164.64], R160 ;  /* 0x000000a0a4001986 */ /* 0x0001e8000c101d04 */
.L_x_19704:
[----:B------:R-:W-:Y:S05]  /*3f10*/  BSYNC B0 ;  /* 0x0000000000007941 */ /* 0x000fea0003800000 */
.L_x_19703:
        /* <DEDUP_REMOVED lines=25> */
.L_x_19740:
[----:B-----5:R-:W-:-:S05]  /*40b0*/  HADD2.F32 R21, -RZ, R32.H0_H0 ;  /* 0x20000020ff157230 */ /* 0x020fca0000004100 */
[----:B------:R-:W-:Y:S01]  /*40c0*/  FADD.FTZ R10, R21, R10 ;  /* 0x0000000a150a7221 */ /* 0x000fe20000010000 */
[----:B------:R-:W-:Y:S05]  /*40d0*/  BRA `(.L_x_19741) ;  /* 0x0000004000007947 */ /* 0x000fea0003800000 */
.L_x_19739:
[----:B-----5:R-:W-:-:S05]  /*40e0*/  HADD2.F32 R21, -RZ, R36.H0_H0 ;  /* 0x20000024ff157230 */ /* 0x020fca0000004100 */
[----:B------:R-:W-:Y:S01]  /*40f0*/  FADD.FTZ R10, R21, R10 ;  /* 0x0000000a150a7221 */ /* 0x000fe20000010000 */
[----:B------:R-:W-:-:S05]  /*4100*/  @P0 HADD2.F32 R21, -RZ, R32.H0_H0 ;  /* 0x20000020ff150230 */ /* 0x000fca0000004100 */
[----:B------:R-:W-:-:S05]  /*4110*/  @P0 FADD.FTZ R10, R21, R10 ;  /* 0x0000000a150a0221 */ /* 0x000fca0000010000 */
.L_x_19741:
[----:B------:R-:W-:-:S04]  /*4120*/  F2FP.PACK_AB R21, RZ, R10 ;  /* 0x0000000aff15723e */ /* 0x000fc800000000ff */
[----:B------:R-:W-:Y:S02]  /*4130*/  PRMT R160, R21, 0x7610, R160 ;  /* 0x0000761015a07816 */ /* 0x000fe400000000a0 */
.L_x_19742:
[----:B------:R-:W-:Y:S01]  /*4140*/  HADD2.F32 R21, -RZ, R164.H1_H1 ;  /* 0x300000a4ff157230 */ /* 0x000fe20000004100 */
[----:B------:R-:W-:Y:S05]  /*4150*/  @P3 BRA `(.L_x_19743) ;  /* 0x0000008000003947 */ /* 0x000fea0003800000 */
[----:B------:R-:W-:-:S04]  /*4160*/  ISETP.NE.U32.AND P4, PT, RZ, c[0x0][0x180], PT ;  /* 0x00006000ff007a0c */ /* 0x000fc80003f85070 */
[----:B------:R-:W-:-:S13]  /*4170*/  ISETP.NE.AND.EX P4, PT, RZ, c[0x0][0x184], PT, P4 ;  /* 0x00006100ff007a0c */ /* 0x000fda0003f85340 */
[----:B------:R-:W-:Y:S05]  /*4180*/  @P4 BRA `(.L_x_19744) ;  /* 0x0000002000004947 */ /* 0x000fea0003800000 */
[----:B------:R-:W-:Y:S05]  /*4190*/  @P1 BRA `(.L_x_19745) ;  /* 0x0000008000001947 */ /* 0x000fea0003800000 */
[----:B------:R-:W-:Y:S05]  /*41a0*/  BRA `(.L_x_19746) ;  /* 0x0000009000007947 */ /* 0x000fea0003800000 */
.L_x_19744:
[----:B-----5:R-:W-:-:S05]  /*41b0*/  HADD2.F32 R22, -RZ, R32.H1_H1 ;  /* 0x30000020ff167230 */ /* 0x020fca0000004100 */
[----:B------:R-:W-:Y:S01]  /*41c0*/  FADD.FTZ R21, R22, R21 ;  /* 0x0000001516157221 */ /* 0x000fe20000010000 */
[----:B------:R-:W-:Y:S05]  /*41d0*/  BRA `(.L_x_19745) ;  /* 0x0000004000007947 */ /* 0x000fea0003800000 */
.L_x_19743:
[----:B-----5:R-:W-:-:S05]  /*41e0*/  HADD2.F32 R22, -RZ, R36.H1_H1 ;  /* 0x30000024ff167230 */ /* 0x020fca0000004100 */
[----:B------:R-:W-:Y:S01]  /*41f0*/  FADD.FTZ R21, R22, R21 ;  /* 0x0000001516157221 */ /* 0x000fe20000010000 */
[----:B------:R-:W-:-:S05]  /*4200*/  @P0 HADD2.F32 R22, -RZ, R32.H1_H1 ;  /* 0x30000020ff160230 */ /* 0x000fca0000004100 */
[----:B------:R-:W-:-:S05]  /*4210*/  @P0 FADD.FTZ R21, R22, R21 ;  /* 0x0000001516150221 */ /* 0x000fca0000010000 */
.L_x_19745:
[----:B------:R-:W-:-:S04]  /*4220*/  F2FP.PACK_AB R22, RZ, R21 ;  /* 0x00000015ff16723e */ /* 0x000fc800000000ff */
[----:B------:R-:W-:Y:S02]  /*4230*/  PRMT R160, R160, 0x5410, R22 ;  /* 0x00005410a0a07816 */ /* 0x000fe40000000016 */
.L_x_19746:
[----:B------:R-:W-:Y:S01]  /*4240*/  HADD2.F32 R22, -RZ, R165.H0_H0 ;  /* 0x200000a5ff167230 */ /* 0x000fe20000004100 */
[----:B------:R-:W-:Y:S05]  /*4250*/  @P3 BRA `(.L_x_19747) ;  /* 0x0000008000003947 */ /* 0x000fea0003800000 */
[----:B------:R-:W-:-:S04]  /*4260*/  ISETP.NE.U32.AND P4, PT, RZ, c[0x0][0x180], PT ;  /* 0x00006000ff007a0c */ /* 0x000fc80003f85070 */
[----:B------:R-:W-:-:S13]  /*4270*/  ISETP.NE.AND.EX P4, PT, RZ, c[0x0][0x184], PT, P4 ;  /* 0x00006100ff007a0c */ /* 0x000fda0003f85340 */
[----:B------:R-:W-:Y:S05]  /*4280*/  @P4 BRA `(.L_x_19748) ;  /* 0x0000002000004947 */ /* 0x000fea0003800000 */
[----:B------:R-:W-:Y:S05]  /*4290*/  @P1 BRA `(.L_x_19749) ;  /* 0x0000008000001947 */ /* 0x000fea0003800000 */
[----:B------:R-:W-:Y:S05]  /*42a0*/  BRA `(.L_x_19750) ;  /* 0x0000009000007947 */ /* 0x000fea0003800000 */
.L_x_19748:
[----:B-----5:R-:W-:-:S05]  /*42b0*/  HADD2.F32 R164, -RZ, R33.H0_H0 ;  /* 0x20000021ffa47230 */ /* 0x020fca0000004100 */
[----:B------:R-:W-:Y:S01]  /*42c0*/  FADD.FTZ R22, R164, R22 ;  /* 0x00000016a4167221 */ /* 0x000fe20000010000 */
[----:B------:R-:W-:Y:S05]  /*42d0*/  BRA `(.L_x_19749) ;  /* 0x0000004000007947 */ /* 0x000fea0003800000 */
.L_x_19747:
[----:B-----5:R-:W-:-:S05]  /*42e0*/  HADD2.F32 R164, -RZ, R37.H0_H0 ;  /* 0x20000025ffa47230 */ /* 0x020fca0000004100 */
[----:B------:R-:W-:Y:S01]  /*42f0*/  FADD.FTZ R22, R164, R22 ;  /* 0x00000016a4167221 */ /* 0x000fe20000010000 */
[----:B------:R-:W-:-:S05]  /*4300*/  @P0 HADD2.F32 R164, -RZ, R33.H0_H0 ;  /* 0x20000021ffa40230 */ /* 0x000fca0000004100 */
[----:B------:R-:W-:-:S05]  /*4310*/  @P0 FADD.FTZ R22, R164, R22 ;  /* 0x00000016a4160221 */ /* 0x000fca0000010000 */
.L_x_19749:
[----:B------:R-:W-:-:S04]  /*4320*/  F2FP.PACK_AB R164, RZ, R22 ;  /* 0x00000016ffa4723e */ /* 0x000fc800000000ff */
[----:B------:R-:W-:Y:S02]  /*4330*/  PRMT R161, R164, 0x7610, R161 ;  /* 0x00007610a4a17816 */ /* 0x000fe400000000a1 */
.L_x_19750:
[----:B------:R-:W-:Y:S01]  /*4340*/  HADD2.F32 R172, -RZ, R165.H1_H1 ;  /* 0x300000a5ffac7230 */ /* 0x000fe20000004100 */
[----:B------:R-:W-:Y:S05]  /*4350*/  @P3 BRA `(.L_x_19751) ;  /* 0x0000008000003947 */ /* 0x000fea0003800000 */
[----:B------:R-:W-:-:S04]  /*4360*/  ISETP.NE.U32.AND P4, PT, RZ, c[0x0][0x180], PT ;  /* 0x00006000ff007a0c */ /* 0x000fc80003f85070 */
[----:B------:R-:W-:-:S13]  /*4370*/  ISETP.NE.AND.EX P4, PT, RZ, c[0x0][0x184], PT, P4 ;  /* 0x00006100ff007a0c */ /* 0x000fda0003f85340 */
[----:B------:R-:W-:Y:S05]  /*4380*/  @P4 BRA `(.L_x_19752) ;  /* 0x0000002000004947 */ /* 0x000fea0003800000 */
[----:B------:R-:W-:Y:S05]  /*4390*/  @P1 BRA `(.L_x_19753) ;  /* 0x0000008000001947 */ /* 0x000fea0003800000 */
[----:B------:R-:W-:Y:S05]  /*43a0*/  BRA `(.L_x_19754) ;  /* 0x0000009000007947 */ /* 0x000fea0003800000 */
.L_x_19752:
[----:B-----5:R-:W-:-:S05]  /*43b0*/  HADD2.F32 R164, -RZ, R33.H1_H1 ;  /* 0x30000021ffa47230 */ /* 0x020fca0000004100 */
[----:B------:R-:W-:Y:S01]  /*43c0*/  FADD.FTZ R172, R164, R172 ;  /* 0x000000aca4ac7221 */ /* 0x000fe20000010000 */
[----:B------:R-:W-:Y:S05]  /*43d0*/  BRA `(.L_x_19753) ;  /* 0x0000004000007947 */ /* 0x000fea0003800000 */
.L_x_19751:
[----:B-----5:R-:W-:-:S05]  /*43e0*/  HADD2.F32 R164, -RZ, R37.H1_H1 ;  /* 0x30000025ffa47230 */ /* 0x020fca0000004100 */
[----:B------:R-:W-:Y:S01]  /*43f0*/  FADD.FTZ R172, R164, R172 ;  /* 0x000000aca4ac7221 */ /* 0x000fe20000010000 */
[----:B------:R-:W-:-:S05]  /*4400*/  @P0 HADD2.F32 R164, -RZ, R33.H1_H1 ;  /* 0x30000021ffa40230 */ /* 0x000fca0000004100 */
[----:B------:R-:W-:-:S05]  /*4410*/  @P0 FADD.FTZ R172, R164, R172 ;  /* 0x000000aca4ac0221 */ /* 0x000fca0000010000 */
.L_x_19753:
[----:B------:R-:W-:-:S04]  /*4420*/  F2FP.PACK_AB R164, RZ, R172 ;  /* 0x000000acffa4723e */ /* 0x000fc800000000ff */
[----:B------:R-:W-:Y:S02]  /*4430*/  PRMT R161, R161, 0x5410, R164 ;  /* 0x00005410a1a17816 */ /* 0x000fe400000000a4 */
.L_x_19754:
[----:B------:R-:W-:Y:S01]  /*4440*/  HADD2.F32 R173, -RZ, R166.H0_H0 ;  /* 0x200000a6ffad7230 */ /* 0x000fe20000004100 */
[----:B------:R-:W-:Y:S05]  /*4450*/  @P3 BRA `(.L_x_19755) ;  /* 0x0000008000003947 */ /* 0x000fea0003800000 */
[----:B------:R-:W-:-:S04]  /*4460*/  ISETP.NE.U32.AND P4, PT, RZ, c[0x0][0x180], PT ;  /* 0x00006000ff007a0c */ /* 0x000fc80003f85070 */
[----:B------:R-:W-:-:S13]  /*4470*/  ISETP.NE.AND.EX P4, PT, RZ, c[0x0][0x184], PT, P4 ;  /* 0x00006100ff007a0c */ /* 0x000fda0003f85340 */
[----:B------:R-:W-:Y:S05]  /*4480*/  @P4 BRA `(.L_x_19756) ;  /* 0x0000002000004947 */ /* 0x000fea0003800000 */
[----:B------:R-:W-:Y:S05]  /*4490*/  @P1 BRA `(.L_x_19757) ;  /* 0x0000008000001947 */ /* 0x000fea0003800000 */
[----:B------:R-:W-:Y:S05]  /*44a0*/  BRA `(.L_x_19758) ;  /* 0x0000009000007947 */ /* 0x000fea0003800000 */
.L_x_19756:
[----:B-----5:R-:W-:-:S05]  /*44b0*/  HADD2.F32 R164, -RZ, R34.H0_H0 ;  /* 0x20000022ffa47230 */ /* 0x020fca0000004100 */
[----:B------:R-:W-:Y:S01]  /*44c0*/  FADD.FTZ R173, R164, R173 ;  /* 0x000000ada4ad7221 */ /* 0x000fe20000010000 */
[----:B------:R-:W-:Y:S05]  /*44d0*/  BRA `(.L_x_19757) ;  /* 0x0000004000007947 */ /* 0x000fea0003800000 */
.L_x_19755:
[----:B-----5:R-:W-:-:S05]  /*44e0*/  HADD2.F32 R164, -RZ, R38.H0_H0 ;  /* 0x20000026ffa47230 */ /* 0x020fca0000004100 */
[----:B------:R-:W-:Y:S01]  /*44f0*/  FADD.FTZ R173, R164, R173 ;  /* 0x000000ada4ad7221 */ /* 0x000fe20000010000 */
[----:B------:R-:W-:-:S05]  /*4500*/  @P0 HADD2.F32 R164, -RZ, R34.H0_H0 ;  /* 0x20000022ffa40230 */ /* 0x000fca0000004100 */
[----:B------:R-:W-:-:S05]  /*4510*/  @P0 FADD.FTZ R173, R164, R173 ;  /* 0x000000ada4ad0221 */ /* 0x000fca0000010000 */
.L_x_19757:
[----:B------:R-:W-:-:S04]  /*4520*/  F2FP.PACK_AB R164, RZ, R173 ;  /* 0x000000adffa4723e */ /* 0x000fc800000000ff */
[----:B------:R-:W-:Y:S02]  /*4530*/  PRMT R162, R164, 0x7610, R162 ;  /* 0x00007610a4a27816 */ /* 0x000fe400000000a2 */
.L_x_19758:
[----:B------:R-:W-:Y:S01]  /*4540*/  HADD2.F32 R175, -RZ, R166.H1_H1 ;  /* 0x300000a6ffaf7230 */ /* 0x000fe20000004100 */
[----:B------:R-:W-:Y:S05]  /*4550*/  @P3 BRA `(.L_x_19759) ;  /* 0x0000008000003947 */ /* 0x000fea0003800000 */
[----:B------:R-:W-:-:S04]  /*4560*/  ISETP.NE.U32.AND P4, PT, RZ, c[0x0][0x180], PT ;  /* 0x00006000ff007a0c */ /* 0x000fc80003f85070 */
[----:B------:R-:W-:-:S13]  /*4570*/  ISETP.NE.AND.EX P4, PT, RZ, c[0x0][0x184], PT, P4 ;  /* 0x00006100ff007a0c */ /* 0x000fda0003f85340 */
[----:B------:R-:W-:Y:S05]  /*4580*/  @P4 BRA `(.L_x_19760) ;  /* 0x0000002000004947 */ /* 0x000fea0003800000 */
[----:B------:R-:W-:Y:S05]  /*4590*/  @P1 BRA `(.L_x_19761) ;  /* 0x0000008000001947 */ /* 0x000fea0003800000 */
[----:B------:R-:W-:Y:S05]  /*45a0*/  BRA `(.L_x_19762) ;  /* 0x0000009000007947 */ /* 0x000fea0003800000 */
.L_x_19760:
[----:B-----5:R-:W-:-:S05]  /*45b0*/  HADD2.F32 R164, -RZ, R34.H1_H1 ;  /* 0x30000022ffa47230 */ /* 0x020fca0000004100 */
[----:B------:R-:W-:Y:S01]  /*45c0*/  FADD.FTZ R175, R164, R175 ;  /* 0x000000afa4af7221 */ /* 0x000fe20000010000 */
[----:B------:R-:W-:Y:S05]  /*45d0*/  BRA `(.L_x_19761) ;  /* 0x0000004000007947 */ /* 0x000fea0003800000 */
.L_x_19759:
[----:B-----5:R-:W-:-:S05]  /*45e0*/  HADD2.F32 R164, -RZ, R38.H1_H1 ;  /* 0x30000026ffa47230 */ /* 0x020fca0000004100 */
[----:B------:R-:W-:Y:S01]  /*45f0*/  FADD.FTZ R175, R164, R175 ;  /* 0x000000afa4af7221 */ /* 0x000fe20000010000 */
[----:B------:R-:W-:-:S05]  /*4600*/  @P0 HADD2.F32 R164, -RZ, R34.H1_H1 ;  /* 0x30000022ffa40230 */ /* 0x000fca0000004100 */
[----:B------:R-:W-:-:S05]  /*4610*/  @P0 FADD.FTZ R175, R164, R175 ;  /* 0x000000afa4af0221 */ /* 0x000fca0000010000 */
.L_x_19761:
[----:B------:R-:W-:-:S04]  /*4620*/  F2FP.PACK_AB R164, RZ, R175 ;  /* 0x000000afffa4723e */ /* 0x000fc800000000ff */
[----:B------:R-:W-:Y:S02]  /*4630*/  PRMT R162, R162, 0x5410, R164 ;  /* 0x00005410a2a27816 */ /* 0x000fe400000000a4 */
.L_x_19762:
[----:B------:R-:W-:Y:S01]  /*4640*/  HADD2.F32 R174, -RZ, R167.H0_H0 ;  /* 0x200000a7ffae7230 */ /* 0x000fe20000004100 */
[----:B------:R-:W-:Y:S05]  /*4650*/  @P3 BRA `(.L_x_19763) ;  /* 0x0000008000003947 */ /* 0x000fea0003800000 */
[----:B------:R-:W-:-:S04]  /*4660*/  ISETP.NE.U32.AND P4, PT, RZ, c[0x0][0x180], PT ;  /* 0x00006000ff007a0c */ /* 0x000fc80003f85070 */
[----:B------:R-:W-:-:S13]  /*4670*/  ISETP.NE.AND.EX P4, PT, RZ, c[0x0][0x184], PT, P4 ;  /* 0x00006100ff007a0c */ /* 0x000fda0003f85340 */
[----:B------:R-:W-:Y:S05]  /*4680*/  @P4 BRA `(.L_x_19764) ;  /* 0x0000002000004947 */ /* 0x000fea0003800000 */
[----:B------:R-:W-:Y:S05]  /*4690*/  @P1 BRA `(.L_x_19765) ;  /* 0x0000008000001947 */ /* 0x000fea0003800000 */
[----:B------:R-:W-:Y:S05]  /*46a0*/  BRA `(.L_x_19766) ;  /* 0x0000009000007947 */ /* 0x000fea0003800000 */
.L_x_19764:
[----:B-----5:R-:W-:-:S05]  /*46b0*/  HADD2.F32 R164, -RZ, R35.H0_H0 ;  /* 0x20000023ffa47230 */ /* 0x020fca0000004100 */
[----:B------:R-:W-:Y:S01]  /*46c0*/  FADD.FTZ R174, R164, R174 ;  /* 0x000000aea4ae7221 */ /* 0x000fe20000010000 */
[----:B------:R-:W-:Y:S05]  /*46d0*/  BRA `(.L_x_19765) ;  /* 0x0000004000007947 */ /* 0x000fea0003800000 */
.L_x_19763:
[----:B-----5:R-:W-:-:S05]  /*46e0*/  HADD2.F32 R164, -RZ, R39.H0_H0 ;  /* 0x20000027ffa47230 */ /* 0x020fca0000004100 */
[----:B------:R-:W-:Y:S01]  /*46f0*/  FADD.FTZ R174, R164, R174 ;  /* 0x000000aea4ae7221 */ /* 0x000fe20000010000 */
[----:B------:R-:W-:-:S05]  /*4700*/  @P0 HADD2.F32 R164, -RZ, R35.H0_H0 ;  /* 0x20000023ffa40230 */ /* 0x000fca0000004100 */
[----:B------:R-:W-:-:S05]  /*4710*/  @P0 FADD.FTZ R174, R164, R174 ;  /* 0x000000aea4ae0221 */ /* 0x000fca0000010000 */
.L_x_19765:
[----:B------:R-:W-:-:S04]  /*4720*/  F2FP.PACK_AB R164, RZ, R174 ;  /* 0x000000aeffa4723e */ /* 0x000fc800000000ff */
[----:B------:R-:W-:Y:S02]  /*4730*/  PRMT R163, R164, 0x7610, R163 ;  /* 0x00007610a4a37816 */ /* 0x000fe400000000a3 */
.L_x_19766:
[----:B------:R-:W-:Y:S01]  /*4740*/  HADD2.F32 R188, -RZ, R167.H1_H1 ;  /* 0x300000a7ffbc7230 */ /* 0x000fe20000004100 */
[----:B------:R-:W-:Y:S05]  /*4750*/  @P3 BRA `(.L_x_19767) ;  /* 0x0000008000003947 */ /* 0x000fea0003800000 */
[----:B------:R-:W-:-:S04]  /*4760*/  ISETP.NE.U32.AND P0, PT, RZ, c[0x0][0x180], PT ;  /* 0x00006000ff007a0c */ /* 0x000fc80003f05070 */
[----:B------:R-:W-:-:S13]  /*4770*/  ISETP.NE.AND.EX P0, PT, RZ, c[0x0][0x184], PT, P0 ;  /* 0x00006100ff007a0c */ /* 0x000fda0003f05300 */
[----:B------:R-:W-:Y:S05]  /*4780*/  @P0 BRA `(.L_x_19768) ;  /* 0x0000002000000947 */ /* 0x000fea0003800000 */
[----:B------:R-:W-:Y:S05]  /*4790*/  @P1 BRA `(.L_x_19769) ;  /* 0x0000008000001947 */ /* 0x000fea0003800000 */
[----:B------:R-:W-:Y:S05]  /*47a0*/  BRA `(.L_x_19770) ;  /* 0x0000009000007947 */ /* 0x000fea0003800000 */
.L_x_19768:
[----:B-----5:R-:W-:-:S05]  /*47b0*/  HADD2.F32 R164, -RZ, R35.H1_H1 ;  /* 0x30000023ffa47230 */ /* 0x020fca0000004100 */
[----:B------:R-:W-:Y:S01]  /*47c0*/  FADD.FTZ R188, R164, R188 ;  /* 0x000000bca4bc7221 */ /* 0x000fe20000010000 */
[----:B------:R-:W-:Y:S05]  /*47d0*/  BRA `(.L_x_19769) ;  /* 0x0000004000007947 */ /* 0x000fea0003800000 */
.L_x_19767:
[----:B-----5:R-:W-:-:S05]  /*47e0*/  HADD2.F32 R164, -RZ, R39.H1_H1 ;  /* 0x30000027ffa47230 */ /* 0x020fca0000004100 */
[----:B------:R-:W-:Y:S01]  /*47f0*/  FADD.FTZ R188, R164, R188 ;  /* 0x000000bca4bc7221 */ /* 0x000fe20000010000 */
[----:B------:R-:W-:-:S05]  /*4800*/  @P0 HADD2.F32 R164, -RZ, R35.H1_H1 ;  /* 0x30000023ffa40230 */ /* 0x000fca0000004100 */
[----:B------:R-:W-:-:S05]  /*4810*/  @P0 FADD.FTZ R188, R164, R188 ;  /* 0x000000bca4bc0221 */ /* 0x000fca0000010000 */
.L_x_19769:
[----:B------:R-:W-:-:S04]  /*4820*/  F2FP.PACK_AB R164, RZ, R188 ;  /* 0x000000bcffa4723e */ /* 0x000fc800000000ff */
[----:B------:R-:W-:Y:S02]  /*4830*/  PRMT R163, R163, 0x5410, R164 ;  /* 0x00005410a3a37816 */ /* 0x000fe400000000a4 */
.L_x_19770:
[----:B------:R-:W-:-:S04]  /*4840*/  @P1 LEA R164, P0, R189, c[0x0][0x188], 0x4 ;  /* 0x00006200bda41a11 */ /* 0x000fc800078020ff */
[----:B------:R-:W-:-:S05]  /*4850*/  @P1 LEA.HI.X R165, R189, c[0x0][0x18c], RZ, 0x4, P0 ;  /* 0x00006300bda51a11 */ /* 0x000fca00000f24ff */
[----:B------:R0:W-:Y:S04]  /*4860*/  @P1 STG.E.128 [R164.64], R160 ;  /* 0x000000a0a4001986 */ /* 0x0001e8000c101d04 */
.L_x_19738:
[----:B------:R-:W-:Y:S05]  /*4870*/  BSYNC B0 ;  /* 0x0000000000007941 */ /* 0x000fea0003800000 */
.L_x_19737:
        /* <DEDUP_REMOVED lines=59> */
.L_x_19787:
        /* <DEDUP_REMOVED lines=121> */
.L_x_19788:
[----:B------:R-:W-:Y:S01]  /*53c0*/  @!P0 MOV R164, 0x4 ;  /* 0x0000000400a48802 */ /* 0x000fe20000000f00 */
[----:B-1----:R-:W-:Y:S01]  /*53d0*/  FADD.FTZ R166, R166, R189 ;  /* 0x000000bda6a67221 */ /* 0x002fe20000010000 */
[----:B------:R-:W-:Y:S01]  /*53e0*/  ISETP.NE.AND P3, PT, RZ, UR6, PT ;  /* 0x00000006ff007c0c */ /* 0x000fe2000bf65270 */
[----:B------:R-:W-:Y:S02]  /*53f0*/  BSSY B0, `(.L_x_19773) ;  /* 0x000004d000007945 */ /* 0x000fe40003800000 */
        /* <DEDUP_REMOVED lines=9> */
[----:B0-----:R-:W-:-:S05]  /*5490*/  @!P0 MOV R164, 0x4 ;  /* 0x0000000400a48802 */ /* 0x001fca0000000f00 */
        /* <DEDUP_REMOVED lines=20> */
[----:B------:R-:W-:Y:S01]  /*55e0*/  F2FP.PACK_AB R164, R167, R164 ;  /* 0x000000a4a7a4723e */ /* 0x000fe200000000ff */
[--C-:B------:R-:W-:Y:S02]  /*55f0*/  FADD.FTZ R167, R170, -R216.reuse ;  /* 0x800000d8aaa77221 */ /* 0x100fe40000010000 */
[----:B------:R-:W-:Y:S02]  /*5600*/  FFMA.FTZ R166, R249, R217, R159 ;  /* 0x000000d9f9a67223 */ /* 0x000fe4000001009f */
[----:B------:R-:W-:Y:S02]  /*5610*/  FMUL.FTZ R249, R189, R167 ;  /* 0x000000a7bdf97220 */ /* 0x000fe40000410000 */
[--C-:B------:R-:W-:Y:S01]  /*5620*/  FADD.FTZ R167, R182, -R216.reuse ;  /* 0x800000d8b6a77221 */ /* 0x100fe20000010000 */
[----:B------:R-:W-:Y:S01]  /*5630*/  F2FP.PACK_AB R165, R166, R165 ;  /* 0x000000a5a6a5723e */ /* 0x000fe200000000ff */
[----:B------:R-:W-:Y:S02]  /*5640*/  FADD.FTZ R166, R183, -R216 ;  /* 0x800000d8b7a67221 */ /* 0x000fe40000010000 */
[----:B------:R-:W-:-:S02]  /*5650*/  FFMA.FTZ R191, R191, R249, R152 ;  /* 0x000000f9bfbf7223 */ /* 0x000fc40000010098 */
[C---:B------:R-:W-:Y:S02]  /*5660*/  FMUL.FTZ R250, R189.reuse, R166 ;  /* 0x000000a6bdfa7220 */ /* 0x040fe40000410000 */
[----:B------:R-:W-:Y:S02]  /*5670*/  FADD.FTZ R166, R184, -R216 ;  /* 0x800000d8b8a67221 */ /* 0x000fe40000010000 */
[----:B------:R-:W-:Y:S02]  /*5680*/  FFMA.FTZ R190, R190, R250, R153 ;  /* 0x000000fabebe7223 */ /* 0x000fe40000010099 */
[C---:B------:R-:W-:Y:S02]  /*5690*/  FMUL.FTZ R252, R189.reuse, R166 ;  /* 0x000000a6bdfc7220 */ /* 0x040fe40000410000 */
[----:B------:R-:W-:Y:S01]  /*56a0*/  FMUL.FTZ R251, R189, R167 ;  /* 0x000000a7bdfb7220 */ /* 0x000fe20000410000 */
[----:B------:R-:W-:Y:S01]  /*56b0*/  F2FP.PACK_AB R166, R190, R191 ;  /* 0x000000bfbea6723e */ /* 0x000fe200000000ff */
[----:B------:R-:W2:Y:S04]  /*56c0*/  LDL R167, [R1+0x3c] ;  /* 0x00003c0001a77983 */ /* 0x000ea80000100800 */
[----:B------:R-:W3:Y:S01]  /*56d0*/  LDL R190, [R1+0x38] ;  /* 0x0000380001be7983 */ /* 0x000ee20000100800 */
[----:B------:R-:W-:Y:S01]  /*56e0*/  HFMA2.MMA R191, -RZ, RZ, 0, 9.5367431640625e-07 ;  /* 0x00000010ffbf7435 */ /* 0x000fe200000001ff */
[----:B--2---:R-:W-:-:S02]  /*56f0*/  FFMA.FTZ R167, R167, R252, R155 ;  /* 0x000000fca7a77223 */ /* 0x004fc4000001009b */
[----:B---3--:R-:W-:-:S05]  /*5700*/  FFMA.FTZ R190, R190, R251, R154 ;  /* 0x000000fbbebe7223 */ /* 0x008fca000001009a */
[----:B------:R-:W-:Y:S02]  /*5710*/  F2FP.PACK_AB R167, R167, R190 ;  /* 0x000000bea7a7723e */ /* 0x000fe400000000ff */
        /* <DEDUP_REMOVED lines=13> */
[----:B------:R-:W-:Y:S01]  /*57f0*/  F2FP.PACK_AB R167, R164, R167 ;  /* 0x000000a7a4a7723e */ /* 0x000fe200000000ff */
[----:B------:R-:W-:Y:S02]  /*5800*/  FFMA.FTZ R166, R166, R249, R144 ;  /* 0x000000f9a6a67223 */ /* 0x000fe40000010090 */
[----:B------:R-:W-:Y:S02]  /*5810*/  FFMA.FTZ R190, R190, R250, R145 ;  /* 0x000000fabebe7223 */ /* 0x000fe40000010091 */
[----:B------:R-:W-:-:S03]  /*5820*/  FFMA.FTZ R191, R191, R217, R151 ;  /* 0x000000d9bfbf7223 */ /* 0x000fc60000010097 */
[----:B------:R-:W-:Y:S02]  /*5830*/  F2FP.PACK_AB R166, R190, R166 ;  /* 0x000000a6bea6723e */ /* 0x000fe400000000ff */
[----:B------:R-:W-:Y:S01]  /*5840*/  F2FP.PACK_AB R165, R191, R165 ;  /* 0x000000a5bfa5723e */ /* 0x000fe200000000ff */
[----:B--2---:R-:W-:Y:S01]  /*5850*/  FFMA.FTZ R218, R251, R218, R149 ;  /* 0x000000dafbda7223 */ /* 0x004fe20000010095 */
[----:B------:R-:W-:Y:S01]  /*5860*/  MOV R251, 0x10 ;  /* 0x0000001000fb7802 */ /* 0x000fe20000000f00 */
[----:B---3--:R-:W-:-:S04]  /*5870*/  FFMA.FTZ R164, R252, R219, R148 ;  /* 0x000000dbfca47223 */ /* 0x008fc80000010094 */
[C---:B------:R-:W-:Y:S01]  /*5880*/  IMAD.WIDE.U32 R190, R4.reuse, R251, c[0x0][0x210] ;  /* 0x0000840004be7625 */ /* 0x040fe200078e00fb */
[----:B------:R-:W-:Y:S02]  /*5890*/  IADD3 R4, R4, 0x20, RZ ;  /* 0x0000002004047810 */ /* 0x000fe40007ffe0ff */
[----:B------:R-:W-:-:S05]  /*58a0*/  F2FP.PACK_AB R164, R218, R164 ;  /* 0x000000a4daa4723e */ /* 0x000fca00000000ff */
[----:B------:R0:W-:Y:S02]  /*58b0*/  STG.E.128 [R190.64], R164 ;  /* 0x000000a4be007986 */ /* 0x0001e4000c101d04 */
.L_x_19774:
[----:B------:R-:W-:Y:S05]  /*58c0*/  BSYNC B0 ;  /* 0x0000000000007941 */ /* 0x000fea0003800000 */
.L_x_19773:
        /* <DEDUP_REMOVED lines=15> */
[----:B------:R-:W-:Y:S01]  /*59c0*/  F2FP.PACK_AB R164, R167, R164 ;  /* 0x000000a4a7a4723e */ /* 0x000fe200000000ff */
[----:B------:R-:W-:-:S03]  /*59d0*/  FADD.FTZ R167, R168, -R216 ;  /* 0x800000d8a8a77221 */ /* 0x000fc60000010000 */
[----:B------:R-:W-:Y:S01]  /*59e0*/  F2FP.PACK_AB R165, R166, R165 ;  /* 0x000000a5a6a5723e */ /* 0x000fe200000000ff */
[--C-:B------:R-:W-:Y:S02]  /*59f0*/  FADD.FTZ R166, R181, -R216.reuse ;  /* 0x800000d8b5a67221 */ /* 0x100fe40000010000 */
[C---:B------:R-:W-:Y:S02]  /*5a00*/  FMUL.FTZ R249, R189.reuse, R167 ;  /* 0x000000a7bdf97220 */ /* 0x040fe40000410000 */
[----:B------:R-:W-:Y:S02]  /*5a10*/  FMUL.FTZ R250, R189, R166 ;  /* 0x000000a6bdfa7220 */ /* 0x000fe40000410000 */
[----:B------:R-:W-:Y:S02]  /*5a20*/  FADD.FTZ R166, R185, -R216 ;  /* 0x800000d8b9a67221 */ /* 0x000fe40000010000 */
[----:B------:R-:W-:Y:S02]  /*5a30*/  FFMA.FTZ R191, R192, R249, R136 ;  /* 0x000000f9c0bf7223 */ /* 0x000fe40000010088 */
[----:B------:R-:W-:-:S02]  /*5a40*/  FFMA.FTZ R190, R193, R250, R137 ;  /* 0x000000fac1be7223 */ /* 0x000fc40000010089 */
[----:B------:R-:W-:Y:S02]  /*5a50*/  FADD.FTZ R167, R180, -R216 ;  /* 0x800000d8b4a77221 */ /* 0x000fe40000010000 */
[C---:B------:R-:W-:Y:S01]  /*5a60*/  FMUL.FTZ R252, R189.reuse, R166 ;  /* 0x000000a6bdfc7220 */ /* 0x040fe20000410000 */
[----:B------:R-:W-:Y:S01]  /*5a70*/  F2FP.PACK_AB R166, R190, R191 ;  /* 0x000000bfbea6723e */ /* 0x000fe200000000ff */
[----:B------:R-:W-:Y:S01]  /*5a80*/  FMUL.FTZ R251, R189, R167 ;  /* 0x000000a7bdfb7220 */ /* 0x000fe20000410000 */
[----:B------:R-:W-:Y:S01]  /*5a90*/  HFMA2.MMA R191, -RZ, RZ, 0, 9.5367431640625e-07 ;  /* 0x00000010ffbf7435 */ /* 0x000fe200000001ff */
[----:B------:R-:W-:Y:S02]  /*5aa0*/  FFMA.FTZ R167, R195, R252, R139 ;  /* 0x000000fcc3a77223 */ /* 0x000fe4000001008b */
[----:B------:R-:W-:-:S05]  /*5ab0*/  FFMA.FTZ R190, R194, R251, R138 ;  /* 0x000000fbc2be7223 */ /* 0x000fca000001008a */
[----:B------:R-:W-:Y:S02]  /*5ac0*/  F2FP.PACK_AB R167, R167, R190 ;  /* 0x000000bea7a7723e */ /* 0x000fe400000000ff */
        /* <DEDUP_REMOVED lines=8> */
[----:B------:R-:W-:Y:S01]  /*5b50*/  F2FP.PACK_AB R167, R164, R167 ;  /* 0x000000a7a4a7723e */ /* 0x000fe200000000ff */
[----:B--2---:R-:W-:Y:S02]  /*5b60*/  FFMA.FTZ R164, R166, R219, R132 ;  /* 0x000000dba6a47223 */ /* 0x004fe40000010084 */
[----:B------:R-:W-:Y:S02]  /*5b70*/  FFMA.FTZ R166, R244, R249, R128 ;  /* 0x000000f9f4a67223 */ /* 0x000fe40000010080 */
[----:B---3--:R-:W-:Y:S02]  /*5b80*/  FFMA.FTZ R165, R190, R248, R134 ;  /* 0x000000f8bea57223 */ /* 0x008fe40000010086 */
[----:B------:R-:W-:Y:S02]  /*5b90*/  FFMA.FTZ R190, R245, R250, R129 ;  /* 0x000000faf5be7223 */ /* 0x000fe40000010081 */
[----:B----4-:R-:W-:-:S03]  /*5ba0*/  FFMA.FTZ R191, R191, R217, R135 ;  /* 0x000000d9bfbf7223 */ /* 0x010fc60000010087 */
[----:B------:R-:W-:Y:S01]  /*5bb0*/  F2FP.PACK_AB R166, R190, R166 ;  /* 0x000000a6bea6723e */ /* 0x000fe200000000ff */
[----:B------:R-:W-:Y:S01]  /*5bc0*/  FFMA.FTZ R218, R251, R218, R133 ;  /* 0x000000dafbda7223 */ /* 0x000fe20000010085 */
[----:B------:R-:W-:Y:S02]  /*5bd0*/  MOV R251, 0x10 ;  /* 0x0000001000fb7802 */ /* 0x000fe40000000f00 */
[----:B------:R-:W-:Y:S02]  /*5be0*/  F2FP.PACK_AB R165, R191, R165 ;  /* 0x000000a5bfa5723e */ /* 0x000fe400000000ff */
[----:B------:R-:W-:Y:S01]  /*5bf0*/  F2FP.PACK_AB R164, R218, R164 ;  /* 0x000000a4daa4723e */ /* 0x000fe200000000ff */
[C---:B------:R-:W-:Y:S01]  /*5c00*/  IMAD.WIDE.U32 R190, R4.reuse, R251, c[0x0][0x210] ;  /* 0x0000840004be7625 */ /* 0x040fe200078e00fb */
[----:B------:R-:W-:-:S04]  /*5c10*/  IADD3 R4, R4, 0x20, RZ ;  /* 0x0000002004047810 */ /* 0x000fc80007ffe0ff */
[----:B------:R0:W-:Y:S03]  /*5c20*/  STG.E.128 [R190.64], R164 ;  /* 0x000000a4be007986 */ /* 0x0001e6000c101d04 */
.L_x_19776:
[----:B------:R-:W-:Y:S05]  /*5c30*/  BSYNC B0 ;  /* 0x0000000000007941 */ /* 0x000fea0003800000 */
.L_x_19775:
        /* <DEDUP_REMOVED lines=16> */
[----:B------:R-:W-:-:S02]  /*5d40*/  FADD.FTZ R167, R27, -R216 ;  /* 0x800000d81ba77221 */ /* 0x000fc40000010000 */
[----:B------:R-:W-:Y:S01]  /*5d50*/  FFMA.FTZ R218, R241, R218, R117 ;  /* 0x000000daf1da7223 */ /* 0x000fe20000010075 */
[----:B------:R-:W-:Y:S01]  /*5d60*/  F2FP.PACK_AB R165, R166, R165 ;  /* 0x000000a5a6a5723e */ /* 0x000fe200000000ff */
[--C-:B------:R-:W-:Y:S02]  /*5d70*/  FADD.FTZ R166, R30, -R216.reuse ;  /* 0x800000d81ea67221 */ /* 0x100fe40000010000 */
[C---:B------:R-:W-:Y:S02]  /*5d80*/  FMUL.FTZ R249, R189.reuse, R167 ;  /* 0x000000a7bdf97220 */ /* 0x040fe40000410000 */
[----:B------:R-:W-:Y:S02]  /*5d90*/  FMUL.FTZ R250, R189, R166 ;  /* 0x000000a6bdfa7220 */ /* 0x000fe40000410000 */
[----:B------:R-:W-:Y:S02]  /*5da0*/  FADD.FTZ R166, R31, -R216 ;  /* 0x800000d81fa67221 */ /* 0x000fe40000010000 */
[----:B------:R-:W-:-:S02]  /*5db0*/  FFMA.FTZ R191, R104, R249, R120 ;  /* 0x000000f968bf7223 */ /* 0x000fc40000010078 */
[----:B------:R-:W-:Y:S02]  /*5dc0*/  FFMA.FTZ R190, R105, R250, R121 ;  /* 0x000000fa69be7223 */ /* 0x000fe40000010079 */
        /* <DEDUP_REMOVED lines=9> */
[----:B------:R0:W-:Y:S02]  /*5e60*/  STG.E.128 [R190.64], R164 ;  /* 0x000000a4be007986 */ /* 0x0001e4000c101d04 */
[----:B0-----:R-:W-:Y:S01]  /*5e70*/  FFMA.FTZ R167, R238, R251, R114 ;  /* 0x000000fbeea77223 */ /* 0x001fe20000010072 */
[----:B------:R-:W-:Y:S01]  /*5e80*/  MOV R251, 0x10 ;  /* 0x0000001000fb7802 */ /* 0x000fe20000000f00 */
[----:B------:R-:W-:Y:S02]  /*5e90*/  FFMA.FTZ R164, R239, R252, R115 ;  /* 0x000000fcefa47223 */ /* 0x000fe40000010073 */
[----:B------:R-:W-:Y:S02]  /*5ea0*/  FFMA.FTZ R165, R242, R248, R118 ;  /* 0x000000f8f2a57223 */ /* 0x000fe40000010076 */
[----:B------:R-:W-:Y:S01]  /*5eb0*/  FFMA.FTZ R166, R236, R249, R112 ;  /* 0x000000f9eca67223 */ /* 0x000fe20000010070 */
[----:B------:R-:W-:Y:S01]  /*5ec0*/  F2FP.PACK_AB R167, R164, R167 ;  /* 0x000000a7a4a7723e */ /* 0x000fe200000000ff */
[----:B------:R-:W-:-:S02]  /*5ed0*/  FFMA.FTZ R190, R237, R250, R113 ;  /* 0x000000faedbe7223 */ /* 0x000fc40000010071 */
[----:B------:R-:W-:Y:S02]  /*5ee0*/  FFMA.FTZ R191, R243, R217, R119 ;  /* 0x000000d9f3bf7223 */ /* 0x000fe40000010077 */
[----:B------:R-:W-:Y:S01]  /*5ef0*/  FFMA.FTZ R164, R240, R219, R116 ;  /* 0x000000dbf0a47223 */ /* 0x000fe20000010074 */
[----:B------:R-:W-:Y:S02]  /*5f00*/  F2FP.PACK_AB R166, R190, R166 ;  /* 0x000000a6bea6723e */ /* 0x000fe400000000ff */
[----:B------:R-:W-:Y:S01]  /*5f10*/  F2FP.PACK_AB R165, R191, R165 ;  /* 0x000000a5bfa5723e */ /* 0x000fe200000000ff */
[----:B------:R-:W-:Y:S01]  /*5f20*/  IMAD.WIDE.U32 R190, R4, R251, c[0x0][0x210] ;  /* 0x0000840004be7625 */ /* 0x000fe200078e00fb */
[----:B------:R-:W-:Y:S02]  /*5f30*/  F2FP.PACK_AB R164, R218, R164 ;  /* 0x000000a4daa4723e */ /* 0x000fe400000000ff */
[----:B------:R-:W-:-:S03]  /*5f40*/  IADD3 R4, R4, 0x20, RZ ;  /* 0x0000002004047810 */ /* 0x000fc60007ffe0ff */
[----:B------:R0:W-:Y:S04]  /*5f50*/  STG.E.128 [R190.64], R164 ;  /* 0x000000a4be007986 */ /* 0x0001e8000c101d04 */
.L_x_19778:
[----:B------:R-:W-:Y:S05]  /*5f60*/  BSYNC B0 ;  /* 0x0000000000007941 */ /* 0x000fea0003800000 */
.L_x_19777:
        /* <DEDUP_REMOVED lines=50> */
.L_x_19780:
[----:B------:R-:W-:Y:S05]  /*6290*/  BSYNC B0 ;  /* 0x0000000000007941 */ /* 0x000fea0003800000 */
.L_x_19779:
        /* <DEDUP_REMOVED lines=50> */
.L_x_19782:
[----:B------:R-:W-:Y:S05]  /*65c0*/  BSYNC B0 ;  /* 0x0000000000007941 */ /* 0x000fea0003800000 */
.L_x_19781:
[----:B------:R-:W-:Y:S01]  /*65d0*/  ISETP.GE.U32.AND P0, PT, R7, 0xc0, PT ;  /* 0x000000c00700780c */ /* 0x000fe20003f06070 */
[----:B------:R-:W-:-:S12]  /*65e0*/  BSSY B0, `(.L_x_19783) ;  /* 0x000002f000007945 */ /* 0x000fd80003800000 */
[----:B------:R-:W-:Y:S05]  /*65f0*/  @!P0 BRA `(.L_x_19784) ;  /* 0x000002d000008947 */ /* 0x000fea0003800000 */
[--C-:B------:R-:W-:Y:S01]  /*6600*/  FADD.FTZ R218, R10, -R216.reuse ;  /* 0x800000d80ada7221 */ /* 0x100fe20000010000 */
[----:B------:R-:W-:Y:S01]  /*6610*/  HFMA2.MMA R251, -RZ, RZ, 0, 9.5367431640625e-07 ;  /* 0x00000010fffb7435 */ /* 0x000fe200000001ff */
        /* <DEDUP_REMOVED lines=19> */
[----:B------:R-:W-:Y:S01]  /*6750*/  F2FP.PACK_AB R164, R167, R164 ;  /* 0x000000a4a7a4723e */ /* 0x000fe200000000ff */
[----:B------:R-:W-:Y:S02]  /*6760*/  FFMA.FTZ R167, R209, R249, R49 ;  /* 0x000000f9d1a77223 */ /* 0x000fe40000010031 */
[----:B------:R-:W-:Y:S01]  /*6770*/  FFMA.FTZ R190, R210, R250, R50 ;  /* 0x000000fad2be7223 */ /* 0x000fe20000010032 */
[----:B------:R-:W-:Y:S01]  /*6780*/  F2FP.PACK_AB R165, R166, R165 ;  /* 0x000000a5a6a5723e */ /* 0x000fe200000000ff */
[----:B------:R-:W-:-:S05]  /*6790*/  FFMA.FTZ R166, R208, R248, R48 ;  /* 0x000000f8d0a67223 */ /* 0x000fca0000010030 */
[----:B------:R-:W-:Y:S01]  /*67a0*/  F2FP.PACK_AB R166, R167, R166 ;  /* 0x000000a6a7a6723e */ /* 0x000fe200000000ff */
[----:B------:R-:W-:-:S05]  /*67b0*/  FFMA.FTZ R167, R211, R189, R51 ;  /* 0x000000bdd3a77223 */ /* 0x000fca0000010033 */
[----:B------:R-:W-:Y:S01]  /*67c0*/  F2FP.PACK_AB R167, R167, R190 ;  /* 0x000000bea7a7723e */ /* 0x000fe200000000ff */
[----:B------:R-:W-:-:S05]  /*67d0*/  IMAD.WIDE.U32 R190, R4, R251, c[0x0][0x208] ;  /* 0x0000820004be7625 */ /* 0x000fca00078e00fb */
[----:B------:R0:W-:Y:S02]  /*67e0*/  STG.E.128 [R190.64], R164 ;  /* 0x000000a4be007986 */ /* 0x0001e4000c101d04 */
[----:B0-----:R-:W-:Y:S02]  /*67f0*/  FFMA.FTZ R167, R202, R250, R42 ;  /* 0x000000facaa77223 */ /* 0x001fe4000001002a */
[----:B------:R-:W-:Y:S02]  /*6800*/  FFMA.FTZ R164, R203, R189, R43 ;  /* 0x000000bdcba47223 */ /* 0x000fe4000001002b */
[----:B------:R-:W-:Y:S02]  /*6810*/  FFMA.FTZ R165, R206, R218, R46 ;  /* 0x000000dacea57223 */ /* 0x000fe4000001002e */
[----:B------:R-:W-:Y:S01]  /*6820*/  FFMA.FTZ R190, R207, R219, R47 ;  /* 0x000000dbcfbe7223 */ /* 0x000fe2000001002f */
[----:B------:R-:W-:Y:S01]  /*6830*/  F2FP.PACK_AB R167, R164, R167 ;  /* 0x000000a7a4a7723e */ /* 0x000fe200000000ff */
[----:B------:R-:W-:-:S02]  /*6840*/  FFMA.FTZ R164, R204, R216, R44 ;  /* 0x000000d8cca47223 */ /* 0x000fc4000001002c */
[----:B------:R-:W-:Y:S01]  /*6850*/  FFMA.FTZ R191, R205, R217, R45 ;  /* 0x000000d9cdbf7223 */ /* 0x000fe2000001002d */
[----:B------:R-:W-:Y:S01]  /*6860*/  F2FP.PACK_AB R165, R190, R165 ;  /* 0x000000a5bea5723e */ /* 0x000fe200000000ff */
[----:B------:R-:W-:Y:S02]  /*6870*/  FFMA.FTZ R166, R200, R248, R40 ;  /* 0x000000f8c8a67223 */ /* 0x000fe40000010028 */
[----:B------:R-:W-:Y:S01]  /*6880*/  FFMA.FTZ R189, R201, R249, R41 ;  /* 0x000000f9c9bd7223 */ /* 0x000fe20000010029 */
[----:B------:R-:W-:Y:S01]  /*6890*/  F2FP.PACK_AB R164, R191, R164 ;  /* 0x000000a4bfa4723e */ /* 0x000fe200000000ff */
[----:B------:R-:W-:-:S03]  /*68a0*/  IMAD.WIDE.U32 R190, R4, R251, c[0x0][0x210] ;  /* 0x0000840004be7625 */ /* 0x000fc600078e00fb */
[----:B------:R-:W-:-:S05]  /*68b0*/  F2FP.PACK_AB R166, R189, R166 ;  /* 0x000000a6bda6723e */ /* 0x000fca00000000ff */
[----:B------:R0:W-:Y:S02]  /*68c0*/  STG.E.128 [R190.64], R164 ;  /* 0x000000a4be007986 */ /* 0x0001e4000c101d04 */
.L_x_19784:
[----:B------:R-:W-:Y:S05]  /*68d0*/  BSYNC B0 ;  /* 0x0000000000007941 */ /* 0x000fea0003800000 */
.L_x_19783:
[----:B------:R-:W-:-:S05]  /*68e0*/  MOV R4, 0x4 ;  /* 0x0000000400047802 */ /* 0x000fca0000000f00 */
[----:B------:R-:W-:-:S05]  /*68f0*/  IMAD R5, R4, c[0x0][0x160], R5 ;  /* 0x0000580004057a24 */ /* 0x000fca00078e0205 */
[----:B------:R-:W-:-:S13]  /*6900*/  ISETP.GE.AND P0, PT, R5, c[0x0][0x164], PT ;  /* 0x0000590005007a0c */ /* 0x000fda0003f06270 */
[----:B0----5:R-:W-:Y:S01]  /*6910*/  @P0 CALL.REL.NOINC `(.L_x_19785) ;  /* 0x0000001000000944 */ /* 0x021fe20003c00000 */
[----:B------:R-:W-:Y:S05]  /*6920*/  BRA `(.L_x_19786) ;  /* 0xffffa66000007947 */ /* 0x000fea000383ffff */
.L_x_19785:
[----:B------:R-:W-:Y:S05]  /*6930*/  EXIT ;  /* 0x000000000000794d */ /* 0x000fea0003800000 */
.L_x_19771:
[----:B------:R-:W-:Y:S01]  /*6940*/  HFMA2.MMA R166, -RZ, RZ, 0, 5.9604644775390625e-08 ;  /* 0x00000001ffa67435 */ /* 0x000fe200000001ff */
[----:B------:R-:W-:Y:S02]  /*6950*/  MOV R189, R167 ;  /* 0x000000a700bd7202 */ /* 0x000fe40000000f00 */
[----:B------:R-:W-:Y:S02]  /*6960*/  MOV R190, 0x1f ;  /* 0x0000001f00be7802 */ /* 0x000fe40000000f00 */
[----:B------:R-:W-:Y:S02]  /*6970*/  MOV R165, 0xffffffff ;  /* 0xffffffff00a57802 */ /* 0x000fe40000000f00 */
[----:B------:R-:W-:Y:S02]  /*6980*/  MOV R164, 0x69a0 ;  /* 0x000069a000a47802 */ /* 0x000fe40000000f00 */
[----:B-----5:R-:W-:Y:S05]  /*6990*/  CALL.REL.NOINC `($__internal_40_$__cuda_sm70_shflsync_bfly_p) ;  /* 0x00000a1000007944 */ /* 0x020fea0003c00000 */
[----:B-1----:R-:W-:Y:S05]  /*69a0*/  BRA `(.L_x_19787) ;  /* 0xffffe28000007947 */ /* 0x002fea000383ffff */
.L_x_19772:
[----:B------:R-:W-:Y:S01]  /*69b0*/  HFMA2.MMA R166, -RZ, RZ, 0, 1.1920928955078125e-07 ;  /* 0x00000002ffa67435 */ /* 0x000fe200000001ff */
[----:B------:R-:W-:Y:S02]  /*69c0*/  MOV R189, R167 ;  /* 0x000000a700bd7202 */ /* 0x000fe40000000f00 */
[----:B------:R-:W-:-:S02]  /*69d0*/  MOV R190, 0x1f ;  /* 0x0000001f00be7802 */ /* 0x000fc40000000f00 */
[----:B------:R-:W-:Y:S02]  /*69e0*/  MOV R165, 0xffffffff ;  /* 0xffffffff00a57802 */ /* 0x000fe40000000f00 */
[----:B------:R-:W-:Y:S02]  /*69f0*/  MOV R164, 0x6a10 ;  /* 0x00006a1000a47802 */ /* 0x000fe40000000f00 */
[----:B-----5:R-:W-:Y:S05]  /*6a00*/  CALL.REL.NOINC `($__internal_40_$__cuda_sm70_shflsync_bfly_p) ;  /* 0x000009a000007944 */ /* 0x020fea0003c00000 */
[----:B-1----:R-:W-:Y:S01]  /*6a10*/  FADD.FTZ R167, R167, R166 ;  /* 0x000000a6a7a77221 */ /* 0x002fe20000010000 */
[----:B------:R-:W-:Y:S01]  /*6a20*/  HFMA2.MMA R166, -RZ, RZ, 0, 2.384185791015625e-07 ;  /* 0x00000004ffa67435 */ /* 0x000fe200000001ff */
[----:B------:R-:W-:Y:S02]  /*6a30*/  MOV R190, 0x1f ;  /* 0x0000001f00be7802 */ /* 0x000fe40000000f00 */
[----:B------:R-:W-:Y:S02]  /*6a40*/  MOV R165, 0xffffffff ;  /* 0xffffffff00a57802 */ /* 0x000fe40000000f00 */
[----:B------:R-:W-:Y:S02]  /*6a50*/  MOV R189, R167 ;  /* 0x000000a700bd7202 */ /* 0x000fe40000000f00 */
[----:B------:R-:W-:-:S02]  /*6a60*/  MOV R164, 0x6a80 ;  /* 0x00006a8000a47802 */ /* 0x000fc40000000f00 */
[----:B------:R-:W-:Y:S05]  /*6a70*/  CALL.REL.NOINC `($__internal_40_$__cuda_sm70_shflsync_bfly_p) ;  /* 0x0000093000007944 */ /* 0x000fea0003c00000 */
[----:B-1----:R-:W-:Y:S01]  /*6a80*/  FADD.FTZ R167, R167, R166 ;  /* 0x000000a6a7a77221 */ /* 0x002fe20000010000 */
[----:B------:R-:W-:Y:S01]  /*6a90*/  HFMA2.MMA R166, -RZ, RZ, 0, 4.76837158203125e-07 ;  /* 0x00000008ffa67435 */ /* 0x000fe200000001ff */
[----:B------:R-:W-:-:S02]  /*6aa0*/  MOV R190, 0x1f ;  /* 0x0000001f00be7802 */ /* 0x000fc40000000f00 */
[----:B------:R-:W-:Y:S02]  /*6ab0*/  MOV R165, 0xffffffff ;  /* 0xffffffff00a57802 */ /* 0x000fe40000000f00 */
[----:B------:R-:W-:Y:S02]  /*6ac0*/  MOV R189, R167 ;  /* 0x000000a700bd7202 */ /* 0x000fe40000000f00 */
[----:B------:R-:W-:Y:S02]  /*6ad0*/  MOV R164, 0x6af0 ;  /* 0x00006af000a47802 */ /* 0x000fe40000000f00 */
[----:B------:R-:W-:Y:S05]  /*6ae0*/  CALL.REL.NOINC `($__internal_40_$__cuda_sm70_shflsync_bfly_p) ;  /* 0x000008c000007944 */ /* 0x000fea0003c00000 */
[----:B-1----:R-:W-:Y:S01]  /*6af0*/  FADD.FTZ R167, R167, R166 ;  /* 0x000000a6a7a77221 */ /* 0x002fe20000010000 */
[----:B------:R-:W-:Y:S01]  /*6b00*/  HFMA2.MMA R166, -RZ, RZ, 0, 9.5367431640625e-07 ;  /* 0x00000010ffa67435 */ /* 0x000fe200000001ff */
[----:B------:R-:W-:Y:S02]  /*6b10*/  MOV R190, 0x1f ;  /* 0x0000001f00be7802 */ /* 0x000fe40000000f00 */
[----:B------:R-:W-:Y:S02]  /*6b20*/  MOV R165, 0xffffffff ;  /* 0xffffffff00a57802 */ /* 0x000fe40000000f00 */
[----:B------:R-:W-:-:S02]  /*6b30*/  MOV R189, R167 ;  /* 0x000000a700bd7202 */ /* 0x000fc40000000f00 */
[----:B------:R-:W-:Y:S02]  /*6b40*/  MOV R164, 0x6b60 ;  /* 0x00006b6000a47802 */ /* 0x000fe40000000f00 */
[----:B------:R-:W-:Y:S05]  /*6b50*/  CALL.REL.NOINC `($__internal_40_$__cuda_sm70_shflsync_bfly_p) ;  /* 0x0000085000007944 */ /* 0x000fea0003c00000 */
[----:B-1----:R-:W-:Y:S01]  /*6b60*/  FADD.FTZ R167, R167, R166 ;  /* 0x000000a6a7a77221 */ /* 0x002fe20000010000 */
[----:B------:R-:W-:Y:S01]  /*6b70*/  LOP3.LUT R6, R6, 0xffffffbf, RZ, 0xc0, !PT ;  /* 0xffffffbf06067812 */ /* 0x000fe200078ec0ff */
[----:B------:R-:W-:Y:S01]  /*6b80*/  HFMA2.MMA R166, -RZ, RZ, 0, 5.9604644775390625e-08 ;  /* 0x00000001ffa67435 */ /* 0x000fe200000001ff */
[----:B------:R-:W-:Y:S01]  /*6b90*/  MOV R190, 0x1f ;  /* 0x0000001f00be7802 */ /* 0x000fe20000000f00 */
[----:B------:R-:W-:Y:S01]  /*6ba0*/  FMUL.FTZ R167, R167, c[0x0][0x1e0] ;  /* 0x00007800a7a77a20 */ /* 0x000fe20000410000 */
[----:B------:R-:W-:Y:S02]  /*6bb0*/  @P0 LOP3.LUT R6, R6, 0x40, RZ, 0xfc, !PT ;  /* 0x0000004006060812 */ /* 0x000fe400078efcff */
[----:B------:R-:W-:Y:S01]  /*6bc0*/  ISETP.GT.U32.AND P0, PT, R7, 0x3f, PT ;  /* 0x0000003f0700780c */ /* 0x000fe20003f04070 */
        /* <DEDUP_REMOVED lines=100> */
[----:B------:R-:W-:Y:S05]  /*7210*/  CALL.REL.NOINC `($__internal_40_$__cuda_sm70_shflsync_bfly_p) ;  /* 0x0000019000007944 */ /* 0x000fea0003c00000 */
[----:B-1----:R-:W-:Y:S01]  /*7220*/  FADD.FTZ R189, R189, R166 ;  /* 0x000000a6bdbd7221 */ /* 0x002fe20000010000 */
[----:B------:R-:W-:Y:S01]  /*7230*/  HFMA2.MMA R166, -RZ, RZ, 0, 1.1920928955078125e-07 ;  /* 0x00000002ffa67435 */ /* 0x000fe200000001ff */
[----:B------:R-:W-:Y:S02]  /*7240*/  MOV R190, 0x1f ;  /* 0x0000001f00be7802 */ /* 0x000fe40000000f00 */
[----:B------:R-:W-:Y:S02]  /*7250*/  MOV R165, 0xffffffff ;  /* 0xffffffff00a57802 */ /* 0x000fe40000000f00 */
[----:B------:R-:W-:Y:S02]  /*7260*/  MOV R164, 0x7280 ;  /* 0x0000728000a47802 */ /* 0x000fe40000000f00 */
[----:B------:R-:W-:Y:S05]  /*7270*/  CALL.REL.NOINC `($__internal_40_$__cuda_sm70_shflsync_bfly_p) ;  /* 0x0000013000007944 */ /* 0x000fea0003c00000 */
[----:B-1----:R-:W-:Y:S01]  /*7280*/  FADD.FTZ R189, R189, R166 ;  /* 0x000000a6bdbd7221 */ /* 0x002fe20000010000 */
[----:B------:R-:W-:Y:S01]  /*7290*/  HFMA2.MMA R166, -RZ, RZ, 0, 2.384185791015625e-07 ;  /* 0x00000004ffa67435 */ /* 0x000fe200000001ff */
[----:B------:R-:W-:-:S02]  /*72a0*/  MOV R190, 0x1f ;  /* 0x0000001f00be7802 */ /* 0x000fc40000000f00 */
[----:B------:R-:W-:Y:S02]  /*72b0*/  MOV R165, 0xffffffff ;  /* 0xffffffff00a57802 */ /* 0x000fe40000000f00 */
[----:B------:R-:W-:Y:S02]  /*72c0*/  MOV R164, 0x72e0 ;  /* 0x000072e000a47802 */ /* 0x000fe40000000f00 */
[----:B------:R-:W-:Y:S05]  /*72d0*/  CALL.REL.NOINC `($__internal_40_$__cuda_sm70_shflsync_bfly_p) ;  /* 0x000000d000007944 */ /* 0x000fea0003c00000 */
[----:B-1----:R-:W-:Y:S01]  /*72e0*/  FADD.FTZ R189, R189, R166 ;  /* 0x000000a6bdbd7221 */ /* 0x002fe20000010000 */
[----:B------:R-:W-:Y:S01]  /*72f0*/  HFMA2.MMA R166, -RZ, RZ, 0, 4.76837158203125e-07 ;  /* 0x00000008ffa67435 */ /* 0x000fe200000001ff */
[----:B------:R-:W-:Y:S02]  /*7300*/  MOV R190, 0x1f ;  /* 0x0000001f00be7802 */ /* 0x000fe40000000f00 */
[----:B------:R-:W-:Y:S02]  /*7310*/  MOV R165, 0xffffffff ;  /* 0xffffffff00a57802 */ /* 0x000fe40000000f00 */
[----:B------:R-:W-:Y:S02]  /*7320*/  MOV R164, 0x7340 ;  /* 0x0000734000a47802 */ /* 0x000fe40000000f00 */
[----:B------:R-:W-:Y:S05]  /*7330*/  CALL.REL.NOINC `($__internal_40_$__cuda_sm70_shflsync_bfly_p) ;  /* 0x0000007000007944 */ /* 0x000fea0003c00000 */
[----:B-1----:R-:W-:Y:S01]  /*7340*/  FADD.FTZ R189, R189, R166 ;  /* 0x000000a6bdbd7221 */ /* 0x002fe20000010000 */
[----:B------:R-:W-:Y:S01]  /*7350*/  HFMA2.MMA R166, -RZ, RZ, 0, 9.5367431640625e-07 ;  /* 0x00000010ffa67435 */ /* 0x000fe200000001ff */
[----:B------:R-:W-:-:S02]  /*7360*/  MOV R190, 0x1f ;  /* 0x0000001f00be7802 */ /* 0x000fc40000000f00 */
[----:B------:R-:W-:Y:S02]  /*7370*/  MOV R165, 0xffffffff ;  /* 0xffffffff00a57802 */ /* 0x000fe40000000f00 */
[----:B------:R-:W-:Y:S02]  /*7380*/  MOV R164, 0x73a0 ;  /* 0x000073a000a47802 */ /* 0x000fe40000000f00 */
[----:B------:R-:W-:Y:S05]  /*7390*/  CALL.REL.NOINC `($__internal_40_$__cuda_sm70_shflsync_bfly_p) ;  /* 0x0000001000007944 */ /* 0x000fea0003c00000 */
[----:B-1----:R-:W-:Y:S05]  /*73a0*/  BRA `(.L_x_19788) ;  /* 0xffffe01000007947 */ /* 0x002fea000383ffff */
        .weak           $__internal_40_$__cuda_sm70_shflsync_bfly_p
        .type           $__internal_40_$__cuda_sm70_shflsync_bfly_p,@function
        .size           $__internal_40_$__cuda_sm70_shflsync_bfly_p,(.L_x_39484 - $__internal_40_$__cuda_sm70_shflsync_bfly_p)
$__internal_40_$__cuda_sm70_shflsync_bfly_p:
[----:B------:R-:W-:Y:S04]  /*73b0*/  WARPSYNC R165 ;  /* 0x000000a500007348 */ /* 0x000fe80003800000 */
[----:B------:R0:W1:Y:S02]  /*73c0*/  SHFL.BFLY PT, R166, R189, R166, R190 ;  /* 0x0c0000a6bda67389 */ /* 0x00006400000e00be */
[----:B0-----:R-:W-:-:S06]  /*73d0*/  HFMA2.MMA R165, -RZ, RZ, 0, 0 ;  /* 0x00000000ffa57435 */ /* 0x001fcc00000001ff */
[----:B------:R-:W-:Y:S05]  /*73e0*/  RET.REL.NODEC R164 `(_ZN10layer_norm31ln_parallel_residual_fwd_kernelINS_13Kernel_traitsIf6__halfS2_S2_fjLj1536ELj1ELj4ELj1ELj16ENS_18Kernel_traits_baseILj1536EfS2_S2_S2_fjLj128EEEEELb0ELb0ELb0EEEvNS_9FwdParamsE) ;  /* 0xffff8c10a4007950 */ /* 0x000fea0003c3ffff */
.L_x_19789:
        /* <DEDUP_REMOVED lines=9> */
.L_x_39484:


//--------------------- .text._ZN10layer_norm31ln_parallel_residual_fwd_kernelINS_13Kernel_traitsIf6__halfS2_S2_fjLj1536ELj1ELj4ELj1ELj16ENS_18Kernel_traits_baseILj1536EfS2_S2_S2_fjLj128EEEEELb0ELb0ELb1EEEvNS_9FwdParamsE --------------------------
	.section	.text._ZN10layer_norm31ln_parallel_residual_fwd_kernelINS_13Kernel_traitsIf6__halfS2_S2_fjLj1536ELj1ELj4ELj1ELj16ENS_18Kernel_traits_baseILj1536EfS2_S2_S2_fjLj128EEEEELb0ELb0ELb1EEEvNS_9FwdParamsE,"ax",@progbits
	.sectioninfo	@"SHI_REGISTERS=255"
	.align	128
        .global         _ZN10layer_norm31ln_parallel_residual_fwd_kernelINS_13Kernel_traitsIf6__halfS2_S2_fjLj1536ELj1ELj4ELj1ELj16ENS_18Kernel_traits_baseILj1536EfS2_S2_S2_fjLj128EEEEELb0ELb0ELb1EEEvNS_9FwdParamsE
        .type           _ZN10layer_norm31ln_parallel_residual_fwd_kernelINS_13Kernel_traitsIf6__halfS2_S2_fjLj1536ELj1ELj4ELj1ELj16ENS_18Kernel_traits_baseILj1536EfS2_S2_S2_fjLj128EEEEELb0ELb0ELb1EEEvNS_9FwdParamsE,@function
        .size           _ZN10layer_norm31ln_parallel_residual_fwd_kernelINS_13Kernel_traitsIf6__halfS2_S2_fjLj1536ELj1ELj4ELj1ELj16ENS_18Kernel_traits_baseILj1536EfS2_S2_S2_fjLj128EEEEELb0ELb0ELb1EEEvNS_9FwdParamsE,(.L_x_39485 - _ZN10layer_norm31ln_parallel_residual_fwd_kernelINS_13Kernel_traitsIf6__halfS2_S2_fjLj1536ELj1ELj4ELj1ELj16ENS_18Kernel_traits_baseILj1536EfS2_S2_S2_fjLj128EEEEELb0ELb0ELb1EEEvNS_9FwdParamsE)
        .other          _ZN10layer_norm31ln_parallel_residual_fwd_kernelINS_13Kernel_traitsIf6__halfS2_S2_fjLj1536ELj1ELj4ELj1ELj16ENS_18Kernel_traits_baseILj1536EfS2_S2_S2_fjLj128EEEEELb0ELb0ELb1EEEvNS_9FwdParamsE,@"STO_CUDA_ENTRY STV_DEFAULT"
_ZN10layer_norm31ln_parallel_residual_fwd_kernelINS_13Kernel_traitsIf6__halfS2_S2_fjLj1536ELj1ELj4ELj1ELj16ENS_18Kernel_traits_baseILj1536EfS2_S2_S2_fjLj128EEEEELb0ELb0ELb1EEEvNS_9FwdParamsE:
.text._ZN10layer_norm31ln_parallel_residual_fwd_kernelINS_13Kernel_traitsIf6__halfS2_S2_fjLj1536ELj1ELj4ELj1ELj16ENS_18Kernel_traits_baseILj1536EfS2_S2_S2_fjLj128EEEEELb0ELb0ELb1EEEvNS_9FwdParamsE:
        /* <DEDUP_REMOVED lines=135> */
.L_x_19985:
        /* <DEDUP_REMOVED lines=24> */
.L_x_19791:
[----:B-----5:R-:W-:-:S05]  /*09f0*/  HADD2.F32 R3, -RZ, R24.H0_H0 ;  /* 0x20000018ff037230 */ /* 0x020fca0000004100 */
[----:B------:R-:W-:Y:S01]  /*0a00*/  FADD.FTZ R236, R236, R3 ;  /* 0x00000003ecec7221 */ /* 0x000fe20000010000 */
[----:B------:R-:W-:Y:S05]  /*0a10*/  BRA `(.L_x_19792) ;  /* 0x0000004000007947 */ /* 0x000fea0003800000 */
.L_x_19790:
[----:B0----5:R-:W-:Y:S02]  /*0a20*/  HADD2.F32 R3, -RZ, R28.H0_H0 ;  /* 0x2000001cff037230 */ /* 0x021fe40000004100 */
[----:B------:R-:W-:-:S03]  /*0a30*/  @P2 HADD2.F32 R5, -RZ, R24.H0_H0 ;  /* 0x20000018ff052230 */ /* 0x000fc60000004100 */
[----:B------:R-:W-:-:S04]  /*0a40*/  FADD.FTZ R236, R236, R3 ;  /* 0x00000003ecec7221 */ /* 0x000fc80000010000 */
[----:B------:R-:W-:-:S05]  /*0a50*/  @P2 FADD.FTZ R236, R236, R5 ;  /* 0x00000005ecec2221 */ /* 0x000fca0000010000 */
.L_x_19792:
[----:B------:R-:W-:-:S04]  /*0a60*/  F2FP.PACK_AB R10, RZ, R236 ;  /* 0x000000ecff0a723e */ /* 0x000fc800000000ff */
[----:B------:R-:W-:Y:S02]  /*0a70*/  PRMT R20, R10, 0x7610, R20 ;  /* 0x000076100a147816 */ /* 0x000fe40000000014 */
.L_x_19793:
[----:B------:R-:W-:Y:S01]  /*0a80*/  HADD2.F32 R235, -RZ, R224.H1_H1 ;  /* 0x300000e0ffeb7230 */ /* 0x000fe20000004100 */
[----:B------:R-:W-:Y:S05]  /*0a90*/  @P3 BRA `(.L_x_19794) ;  /* 0x0000008000003947 */ /* 0x000fea0003800000 */
[----:B------:R-:W-:-:S04]  /*0aa0*/  ISETP.NE.U32.AND P4, PT, RZ, c[0x0][0x180], PT ;  /* 0x00006000ff007a0c */ /* 0x000fc80003f85070 */
[----:B------:R-:W-:-:S13]  /*0ab0*/  ISETP.NE.AND.EX P4, PT, RZ, c[0x0][0x184], PT, P4 ;  /* 0x00006100ff007a0c */ /* 0x000fda0003f85340 */
[----:B------:R-:W-:Y:S05]  /*0ac0*/  @P4 BRA `(.L_x_19795) ;  /* 0x0000002000004947 */ /* 0x000fea0003800000 */
[----:B------:R-:W-:Y:S05]  /*0ad0*/  @P0 BRA `(.L_x_19796) ;  /* 0x0000008000000947 */ /* 0x000fea0003800000 */
[----:B------:R-:W-:Y:S05]  /*0ae0*/  BRA `(.L_x_19797) ;  /* 0x0000009000007947 */ /* 0x000fea0003800000 */
.L_x_19795:
[----:B-----5:R-:W-:-:S05]  /*0af0*/  HADD2.F32 R0, -RZ, R24.H1_H1 ;  /* 0x30000018ff007230 */ /* 0x020fca0000004100 */
[----:B------:R-:W-:Y:S01]  /*0b00*/  FADD.FTZ R235, R235, R0 ;  /* 0x00000000ebeb7221 */ /* 0x000fe20000010000 */
[----:B------:R-:W-:Y:S05]  /*0b10*/  BRA `(.L_x_19796) ;  /* 0x0000004000007947 */ /* 0x000fea0003800000 */
.L_x_19794:
[----:B-----5:R-:W-:Y:S02]  /*0b20*/  HADD2.F32 R0, -RZ, R28.H1_H1 ;  /* 0x3000001cff007230 */ /* 0x020fe40000004100 */
[----:B------:R-:W-:-:S03]  /*0b30*/  @P2 HADD2.F32 R4, -RZ, R24.H1_H1 ;  /* 0x30000018ff042230 */ /* 0x000fc60000004100 */
[----:B------:R-:W-:-:S04]  /*0b40*/  FADD.FTZ R235, R235, R0 ;  /* 0x00000000ebeb7221 */ /* 0x000fc80000010000 */
[----:B------:R-:W-:-:S05]  /*0b50*/  @P2 FADD.FTZ R235, R235, R4 ;  /* 0x00000004ebeb2221 */ /* 0x000fca0000010000 */
.L_x_19796:
[----:B------:R-:W-:-:S04]  /*0b60*/  F2FP.PACK_AB R10, RZ, R235 ;  /* 0x000000ebff0a723e */ /* 0x000fc800000000ff */
[----:B------:R-:W-:Y:S02]  /*0b70*/  PRMT R20, R20, 0x5410, R10 ;  /* 0x0000541014147816 */ /* 0x000fe4000000000a */
.L_x_19797:
[----:B------:R-:W-:Y:S01]  /*0b80*/  HADD2.F32 R234, -RZ, R225.H0_H0 ;  /* 0x200000e1ffea7230 */ /* 0x000fe20000004100 */
[----:B------:R-:W-:Y:S05]  /*0b90*/  @P3 BRA `(.L_x_19798) ;  /* 0x0000008000003947 */ /* 0x000fea0003800000 */
[----:B------:R-:W-:-:S04]  /*0ba0*/  ISETP.NE.U32.AND P4, PT, RZ, c[0x0][0x180], PT ;  /* 0x00006000ff007a0c */ /* 0x000fc80003f85070 */
[----:B------:R-:W-:-:S13]  /*0bb0*/  ISETP.NE.AND.EX P4, PT, RZ, c[0x0][0x184], PT, P4 ;  /* 0x00006100ff007a0c */ /* 0x000fda0003f85340 */
[----:B------:R-:W-:Y:S05]  /*0bc0*/  @P4 BRA `(.L_x_19799) ;  /* 0x0000002000004947 */ /* 0x000fea0003800000 */
[----:B------:R-:W-:Y:S05]  /*0bd0*/  @P0 BRA `(.L_x_19800) ;  /* 0x0000008000000947 */ /* 0x000fea0003800000 */
[----:B------:R-:W-:Y:S05]  /*0be0*/  BRA `(.L_x_19801) ;  /* 0x0000009000007947 */ /* 0x000fea0003800000 */
.L_x_19799:
[----:B-----5:R-:W-:-:S05]  /*0bf0*/  HADD2.F32 R3, -RZ, R25.H0_H0 ;  /* 0x20000019ff037230 */ /* 0x020fca0000004100 */
[----:B------:R-:W-:Y:S01]  /*0c00*/  FADD.FTZ R234, R234, R3 ;  /* 0x00000003eaea7221 */ /* 0x000fe20000010000 */
[----:B------:R-:W-:Y:S05]  /*0c10*/  BRA `(.L_x_19800) ;  /* 0x0000004000007947 */ /* 0x000fea0003800000 */
.L_x_19798:
[----:B-----5:R-:W-:Y:S02]  /*0c20*/  HADD2.F32 R3, -RZ, R29.H0_H0 ;  /* 0x2000001dff037230 */ /* 0x020fe40000004100 */
[----:B------:R-:W-:-:S03]  /*0c30*/  @P2 HADD2.F32 R5, -RZ, R25.H0_H0 ;  /* 0x20000019ff052230 */ /* 0x000fc60000004100 */
[----:B------:R-:W-:-:S04]  /*0c40*/  FADD.FTZ R234, R234, R3 ;  /* 0x00000003eaea7221 */ /* 0x000fc80000010000 */
[----:B------:R-:W-:-:S05]  /*0c50*/  @P2 FADD.FTZ R234, R234, R5 ;  /* 0x00000005eaea2221 */ /* 0x000fca0000010000 */
.L_x_19800:
[----:B------:R-:W-:-:S04]  /*0c60*/  F2FP.PACK_AB R0, RZ, R234 ;  /* 0x000000eaff00723e */ /* 0x000fc800000000ff */
[----:B------:R-:W-:Y:S02]  /*0c70*/  PRMT R21, R0, 0x7610, R21 ;  /* 0x0000761000157816 */ /* 0x000fe40000000015 */
.L_x_19801:
[----:B------:R-:W-:Y:S01]  /*0c80*/  HADD2.F32 R233, -RZ, R225.H1_H1 ;  /* 0x300000e1ffe97230 */ /* 0x000fe20000004100 */
[----:B------:R-:W-:Y:S05]  /*0c90*/  @P3 BRA `(.L_x_19802) ;  /* 0x0000008000003947 */ /* 0x000fea0003800000 */
[----:B------:R-:W-:-:S04]  /*0ca0*/  ISETP.NE.U32.AND P4, PT, RZ, c[0x0][0x180], PT ;  /* 0x00006000ff007a0c */ /* 0x000fc80003f85070 */
[----:B------:R-:W-:-:S13]  /*0cb0*/  ISETP.NE.AND.EX P4, PT, RZ, c[0x0][0x184], PT, P4 ;  /* 0x00006100ff007a0c */ /* 0x000fda0003f85340 */
[----:B------:R-:W-:Y:S05]  /*0cc0*/  @P4 BRA `(.L_x_19803) ;  /* 0x0000002000004947 */ /* 0x000fea0003800000 */
[----:B------:R-:W-:Y:S05]  /*0cd0*/  @P0 BRA `(.L_x_19804) ;  /* 0x0000008000000947 */ /* 0x000fea0003800000 */
[----:B------:R-:W-:Y:S05]  /*0ce0*/  BRA `(.L_x_19805) ;  /* 0x0000009000007947 */ /* 0x000fea0003800000 */
.L_x_19803:
[----:B-----5:R-:W-:-:S05]  /*0cf0*/  HADD2.F32 R0, -RZ, R25.H1_H1 ;  /* 0x30000019ff007230 */ /* 0x020fca0000004100 */
[----:B------:R-:W-:Y:S01]  /*0d00*/  FADD.FTZ R233, R233, R0 ;  /* 0x00000000e9e97221 */ /* 0x000fe20000010000 */
[----:B------:R-:W-:Y:S05]  /*0d10*/  BRA `(.L_x_19804) ;  /* 0x0000004000007947 */ /* 0x000fea0003800000 */
.L_x_19802:
[----:B-----5:R-:W-:Y:S02]  /*0d20*/  HADD2.F32 R0, -RZ, R29.H1_H1 ;  /* 0x3000001dff007230 */ /* 0x020fe40000004100 */
[----:B------:R-:W-:-:S03]  /*0d30*/  @P2 HADD2.F32 R4, -RZ, R25.H1_H1 ;  /* 0x30000019ff042230 */ /* 0x000fc60000004100 */
[----:B------:R-:W-:-:S04]  /*0d40*/  FADD.FTZ R233, R233, R0 ;  /* 0x00000000e9e97221 */ /* 0x000fc80000010000 */
[----:B------:R-:W-:-:S05]  /*0d50*/  @P2 FADD.FTZ R233, R233, R4 ;  /* 0x00000004e9e92221 */ /* 0x000fca0000010000 */
.L_x_19804:
[----:B------:R-:W-:-:S04]  /*0d60*/  F2FP.PACK_AB R0, RZ, R233 ;  /* 0x000000e9ff00723e */ /* 0x000fc800000000ff */
[----:B------:R-:W-:Y:S02]  /*0d70*/  PRMT R21, R21, 0x5410, R0 ;  /* 0x0000541015157816 */ /* 0x000fe40000000000 */
.L_x_19805:
[----:B------:R-:W-:Y:S01]  /*0d80*/  HADD2.F32 R232, -RZ, R226.H0_H0 ;  /* 0x200000e2ffe87230 */ /* 0x000fe20000004100 */
[----:B------:R-:W-:Y:S05]  /*0d90*/  @P3 BRA `(.L_x_19806) ;  /* 0x0000008000003947 */ /* 0x000fea0003800000 */
[----:B------:R-:W-:-:S04]  /*0da0*/  ISETP.NE.U32.AND P4, PT, RZ, c[0x0][0x180], PT ;  /* 0x00006000ff007a0c */ /* 0x000fc80003f85070 */
[----:B------:R-:W-:-:S13]  /*0db0*/  ISETP.NE.AND.EX P4, PT, RZ, c[0x0][0x184], PT, P4 ;  /* 0x00006100ff007a0c */ /* 0x000fda0003f85340 */
[----:B------:R-:W-:Y:S05]  /*0dc0*/  @P4 BRA `(.L_x_19807) ;  /* 0x0000002000004947 */ /* 0x000fea0003800000 */
[----:B------:R-:W-:Y:S05]  /*0dd0*/  @P0 BRA `(.L_x_19808) ;  /* 0x0000008000000947 */ /* 0x000fea0003800000 */
[----:B------:R-:W-:Y:S05]  /*0de0*/  BRA `(.L_x_19809) ;  /* 0x0000009000007947 */ /* 0x000fea0003800000 */
.L_x_19807:
[----:B-----5:R-:W-:-:S05]  /*0df0*/  HADD2.F32 R3, -RZ, R26.H0_H0 ;  /* 0x2000001aff037230 */ /* 0x020fca0000004100 */
[----:B------:R-:W-:Y:S01]  /*0e00*/  FADD.FTZ R232, R232, R3 ;  /* 0x00000003e8e87221 */ /* 0x000fe20000010000 */
[----:B------:R-:W-:Y:S05]  /*0e10*/  BRA `(.L_x_19808) ;  /* 0x0000004000007947 */ /* 0x000fea0003800000 */
.L_x_19806:
[----:B-----5:R-:W-:Y:S02]  /*0e20*/  HADD2.F32 R3, -RZ, R30.H0_H0 ;  /* 0x2000001eff037230 */ /* 0x020fe40000004100 */
[----:B------:R-:W-:-:S03]  /*0e30*/  @P2 HADD2.F32 R5, -RZ, R26.H0_H0 ;  /* 0x2000001aff052230 */ /* 0x000fc60000004100 */
[----:B------:R-:W-:-:S04]  /*0e40*/  FADD.FTZ R232, R232, R3 ;  /* 0x00000003e8e87221 */ /* 0x000fc80000010000 */
[----:B------:R-:W-:-:S05]  /*0e50*/  @P2 FADD.FTZ R232, R232, R5 ;  /* 0x00000005e8e82221 */ /* 0x000fca0000010000 */
.L_x_19808:
[----:B------:R-:W-:-:S04]  /*0e60*/  F2FP.PACK_AB R11, RZ, R232 ;  /* 0x000000e8ff0b723e */ /* 0x000fc800000000ff */
[----:B------:R-:W-:Y:S02]  /*0e70*/  PRMT R22, R11, 0x7610, R22 ;  /* 0x000076100b167816 */ /* 0x000fe40000000016 */
.L_x_19809:
[----:B------:R-:W-:Y:S01]  /*0e80*/  HADD2.F32 R231, -RZ, R226.H1_H1 ;  /* 0x300000e2ffe77230 */ /* 0x000fe20000004100 */
[----:B------:R-:W-:Y:S05]  /*0e90*/  @P3 BRA `(.L_x_19810) ;  /* 0x0000008000003947 */ /* 0x000fea0003800000 */
[----:B------:R-:W-:-:S04]  /*0ea0*/  ISETP.NE.U32.AND P4, PT, RZ, c[0x0][0x180], PT ;  /* 0x00006000ff007a0c */ /* 0x000fc80003f85070 */
[----:B------:R-:W-:-:S13]  /*0eb0*/  ISETP.NE.AND.EX P4, PT, RZ, c[0x0][0x184], PT, P4 ;  /* 0x00006100ff007a0c */ /* 0x000fda0003f85340 */
[----:B------:R-:W-:Y:S05]  /*0ec0*/  @P4 BRA `(.L_x_19811) ;  /* 0x0000002000004947 */ /* 0x000fea0003800000 */
[----:B------:R-:W-:Y:S05]  /*0ed0*/  @P0 BRA `(.L_x_19812) ;  /* 0x0000008000000947 */ /* 0x000fea0003800000 */
[----:B------:R-:W-:Y:S05]  /*0ee0*/  BRA `(.L_x_19813) ;  /* 0x0000009000007947 */ /* 0x000fea0003800000 */
.L_x_19811:
[----:B-----5:R-:W-:-:S05]  /*0ef0*/  HADD2.F32 R0, -RZ, R26.H1_H1 ;  /* 0x3000001aff007230 */ /* 0x020fca0000004100 */
[----:B------:R-:W-:Y:S01]  /*0f00*/  FADD.FTZ R231, R231, R0 ;  /* 0x00000000e7e77221 */ /* 0x000fe20000010000 */
[----:B------:R-:W-:Y:S05]  /*0f10*/  BRA `(.L_x_19812) ;  /* 0x0000004000007947 */ /* 0x000fea0003800000 */
.L_x_19810:
[----:B-----5:R-:W-:Y:S02]  /*0f20*/  HADD2.F32 R0, -RZ, R30.H1_H1 ;  /* 0x3000001eff007230 */ /* 0x020fe40000004100 */
[----:B------:R-:W-:-:S03]  /*0f30*/  @P2 HADD2.F32 R4, -RZ, R26.H1_H1 ;  /* 0x3000001aff042230 */ /* 0x000fc60000004100 */
[----:B------:R-:W-:-:S04]  /*0f40*/  FADD.FTZ R231, R231, R0 ;  /* 0x00000000e7e77221 */ /* 0x000fc80000010000 */
[----:B------:R-:W-:-:S05]  /*0f50*/  @P2 FADD.FTZ R231, R231, R4 ;  /* 0x00000004e7e72221 */ /* 0x000fca0000010000 */
.L_x_19812:
[----:B------:R-:W-:-:S04]  /*0f60*/  F2FP.PACK_AB R11, RZ, R231 ;  /* 0x000000e7ff0b723e */ /* 0x000fc800000000ff */
[----:B------:R-:W-:Y:S02]  /*0f70*/  PRMT R22, R22, 0x5410, R11 ;  /* 0x0000541016167816 */ /* 0x000fe4000000000b */
.L_x_19813:
[----:B------:R-:W-:Y:S01]  /*0f80*/  HADD2.F32 R228, -RZ, R227.H0_H0 ;  /* 0x200000e3ffe47230 */ /* 0x000fe20000004100 */
[----:B------:R-:W-:Y:S05]  /*0f90*/  @P3 BRA `(.L_x_19814) ;  /* 0x0000008000003947 */ /* 0x000fea0003800000 */
[----:B------:R-:W-:-:S04]  /*0fa0*/  ISETP.NE.U32.AND P4, PT, RZ, c[0x0][0x180], PT ;  /* 0x00006000ff007a0c */ /* 0x000fc80003f85070 */
[----:B------:R-:W-:-:S13]  /*0fb0*/  ISETP.NE.AND.EX P4, PT, RZ, c[0x0][0x184], PT, P4 ;  /* 0x00006100ff007a0c */ /* 0x000fda0003f85340 */
[----:B------:R-:W-:Y:S05]  /*0fc0*/  @P4 BRA `(.L_x_19815) ;  /* 0x0000002000004947 */ /* 0x000fea0003800000 */
[----:B------:R-:W-:Y:S05]  /*0fd0*/  @P0 BRA `(.L_x_19816) ;  /* 0x0000008000000947 */ /* 0x000fea0003800000 */
[----:B------:R-:W-:Y:S05]  /*0fe0*/  BRA `(.L_x_19817) ;  /* 0x0000009000007947 */ /* 0x000fea0003800000 */
.L_x_19815:
[----:B-----5:R-:W-:-:S05]  /*0ff0*/  HADD2.F32 R3, -RZ, R27.H0_H0 ;  /* 0x2000001bff037230 */ /* 0x020fca0000004100 */
[----:B------:R-:W-:Y:S01]  /*1000*/  FADD.FTZ R228, R228, R3 ;  /* 0x00000003e4e47221 */ /* 0x000fe20000010000 */
[----:B------:R-:W-:Y:S05]  /*1010*/  BRA `(.L_x_19816) ;  /* 0x0000004000007947 */ /* 0x000fea0003800000 */
.L_x_19814:
[----:B-----5:R-:W-:Y:S02]  /*1020*/  HADD2.F32 R3, -RZ, R31.H0_H0 ;  /* 0x2000001fff037230 */ /* 0x020fe40000004100 */
[----:B------:R-:W-:-:S03]  /*1030*/  @P2 HADD2.F32 R5, -RZ, R27.H0_H0 ;  /* 0x2000001bff052230 */ /* 0x000fc60000004100 */
[----:B------:R-:W-:-:S04]  /*1040*/  FADD.FTZ R228, R228, R3 ;  /* 0x00000003e4e47221 */ /* 0x000fc80000010000 */
[----:B------:R-:W-:-:S05]  /*1050*/  @P2 FADD.FTZ R228, R228, R5 ;  /* 0x00000005e4e42221 */ /* 0x000fca0000010000 */
.L_x_19816:
[----:B------:R-:W-:-:S04]  /*1060*/  F2FP.PACK_AB R0, RZ, R228 ;  /* 0x000000e4ff00723e */ /* 0x000fc800000000ff */
[----:B------:R-:W-:Y:S02]  /*1070*/  PRMT R23, R0, 0x7610, R23 ;  /* 0x0000761000177816 */ /* 0x000fe40000000017 */
.L_x_19817:
[----:B------:R-:W-:Y:S01]  /*1080*/  HADD2.F32 R227, -RZ, R227.H1_H1 ;  /* 0x300000e3ffe37230 */ /* 0x000fe20000004100 */
[----:B------:R-:W-:Y:S05]  /*1090*/  @P3 BRA `(.L_x_19818) ;  /* 0x0000008000003947 */ /* 0x000fea0003800000 */
[----:B------:R-:W-:-:S04]  /*10a0*/  ISETP.NE.U32.AND P4, PT, RZ, c[0x0][0x180], PT ;  /* 0x00006000ff007a0c */ /* 0x000fc80003f85070 */
[----:B------:R-:W-:-:S13]  /*10b0*/  ISETP.NE.AND.EX P4, PT, RZ, c[0x0][0x184], PT, P4 ;  /* 0x00006100ff007a0c */ /* 0x000fda0003f85340 */
[----:B------:R-:W-:Y:S05]  /*10c0*/  @P4 BRA `(.L_x_19819) ;  /* 0x0000002000004947 */ /* 0x000fea0003800000 */
[----:B------:R-:W-:Y:S05]  /*10d0*/  @P0 BRA `(.L_x_19820) ;  /* 0x0000008000000947 */ /* 0x000fea0003800000 */
[----:B------:R-:W-:Y:S05]  /*10e0*/  BRA `(.L_x_19821) ;  /* 0x0000009000007947 */ /* 0x000fea0003800000 */
.L_x_19819:
[----:B-----5:R-:W-:-:S05]  /*10f0*/  HADD2.F32 R0, -RZ, R27.H1_H1 ;  /* 0x3000001bff007230 */ /* 0x020fca0000004100 */
[----:B------:R-:W-:Y:S01]  /*1100*/  FADD.FTZ R227, R227, R0 ;  /* 0x00000000e3e37221 */ /* 0x000fe20000010000 */
[----:B------:R-:W-:Y:S05]  /*1110*/  BRA `(.L_x_19820) ;  /* 0x0000004000007947 */ /* 0x000fea0003800000 */
.L_x_19818:
[----:B-----5:R-:W-:Y:S02]  /*1120*/  HADD2.F32 R0, -RZ, R31.H1_H1 ;  /* 0x3000001fff007230 */ /* 0x020fe40000004100 */
[----:B------:R-:W-:-:S03]  /*1130*/  @P2 HADD2.F32 R4, -RZ, R27.H1_H1 ;  /* 0x3000001bff042230 */ /* 0x000fc60000004100 */
[----:B------:R-:W-:-:S04]  /*1140*/  FADD.FTZ R227, R227, R0 ;  /* 0x00000000e3e37221 */ /* 0x000fc80000010000 */
[----:B------:R-:W-:-:S05]  /*1150*/  @P2 FADD.FTZ R227, R227, R4 ;  /* 0x00000004e3e32221 */ /* 0x000fca0000010000 */
.L_x_19820:
[----:B------:R-:W-:-:S04]  /*1160*/  F2FP.PACK_AB R0, RZ, R227 ;  /* 0x000000e3ff00723e */ /* 0x000fc800000000ff */
[----:B------:R-:W-:Y:S02]  /*1170*/  PRMT R23, R23, 0x5410, R0 ;  /* 0x0000541017177816 */ /* 0x000fe40000000000 */
.L_x_19821:
        /* <DEDUP_REMOVED lines=16> */
.L_x_19823:
[----:B-----5:R-:W-:-:S05]  /*1280*/  HADD2.F32 R0, -RZ, R24.H0_H0 ;  /* 0x20000018ff007230 */ /* 0x020fca0000004100 */
[----:B------:R-:W-:Y:S01]  /*1290*/  FADD.FTZ R213, R0, R213 ;  /* 0x000000d500d57221 */ /* 0x000fe20000010000 */
[----:B------:R-:W-:Y:S05]  /*12a0*/  BRA `(.L_x_19824) ;  /* 0x0000004000007947 */ /* 0x000fea0003800000 */
.L_x_19822:
[----:B0----5:R-:W-:Y:S02]  /*12b0*/  HADD2.F32 R0, -RZ, R28.H0_H0 ;  /* 0x2000001cff007230 */ /* 0x021fe40000004100 */
[----:B------:R-:W-:-:S03]  /*12c0*/  @P2 HADD2.F32 R10, -RZ, R24.H0_H0 ;  /* 0x20000018ff0a2230 */ /* 0x000fc60000004100 */
[----:B------:R-:W-:-:S04]  /*12d0*/  FADD.FTZ R213, R0, R213 ;  /* 0x000000d500d57221 */ /* 0x000fc80000010000 */
[----:B------:R-:W-:-:S05]  /*12e0*/  @P2 FADD.FTZ R213, R10, R213 ;  /* 0x000000d50ad52221 */ /* 0x000fca0000010000 */
.L_x_19824:
[----:B------:R-:W-:-:S04]  /*12f0*/  F2FP.PACK_AB R10, RZ, R213 ;  /* 0x000000d5ff0a723e */ /* 0x000fc800000000ff */
[----:B------:R-:W-:Y:S02]  /*1300*/  PRMT R20, R10, 0x7610, R20 ;  /* 0x000076100a147816 */ /* 0x000fe40000000014 */
.L_x_19825:
[----:B------:R-:W-:Y:S01]  /*1310*/  HADD2.F32 R214, -RZ, R4.H1_H1 ;  /* 0x30000004ffd67230 */ /* 0x000fe20000004100 */
[----:B------:R-:W-:Y:S05]  /*1320*/  @P3 BRA `(.L_x_19826) ;  /* 0x0000008000003947 */ /* 0x000fea0003800000 */
[----:B------:R-:W-:-:S04]  /*1330*/  ISETP.NE.U32.AND P4, PT, RZ, c[0x0][0x180], PT ;  /* 0x00006000ff007a0c */ /* 0x000fc80003f85070 */
[----:B------:R-:W-:-:S13]  /*1340*/  ISETP.NE.AND.EX P4, PT, RZ, c[0x0][0x184], PT, P4 ;  /* 0x00006100ff007a0c */ /* 0x000fda0003f85340 */
[----:B------:R-:W-:Y:S05]  /*1350*/  @P4 BRA `(.L_x_19827) ;  /* 0x0000002000004947 */ /* 0x000fea0003800000 */
[----:B------:R-:W-:Y:S05]  /*1360*/  @P0 BRA `(.L_x_19828) ;  /* 0x0000008000000947 */ /* 0x000fea0003800000 */
[----:B------:R-:W-:Y:S05]  /*1370*/  BRA `(.L_x_19829) ;  /* 0x0000009000007947 */ /* 0x000fea0003800000 */
.L_x_19827:
[----:B-----5:R-:W-:-:S05]  /*1380*/  HADD2.F32 R3, -RZ, R24.H1_H1 ;  /* 0x30000018ff037230 */ /* 0x020fca0000004100 */
[----:B------:R-:W-:Y:S01]  /*1390*/  FADD.FTZ R214, R3, R214 ;  /* 0x000000d603d67221 */ /* 0x000fe20000010000 */
[----:B------:R-:W-:Y:S05]  /*13a0*/  BRA `(.L_x_19828) ;  /* 0x0000004000007947 */ /* 0x000fea0003800000 */
.L_x_19826:
[----:B-----5:R-:W-:Y:S02]  /*13b0*/  HADD2.F32 R3, -RZ, R28.H1_H1 ;  /* 0x3000001cff037230 */ /* 0x020fe40000004100 */
[----:B------:R-:W-:-:S03]  /*13c0*/  @P2 HADD2.F32 R9, -RZ, R24.H1_H1 ;  /* 0x30000018ff092230 */ /* 0x000fc60000004100 */
[----:B------:R-:W-:-:S04]  /*13d0*/  FADD.FTZ R214, R3, R214 ;  /* 0x000000d603d67221 */ /* 0x000fc80000010000 */
[----:B------:R-:W-:-:S05]  /*13e0*/  @P2 FADD.FTZ R214, R9, R214 ;  /* 0x000000d609d62221 */ /* 0x000fca0000010000 */
.L_x_19828:
[----:B------:R-:W-:-:S04]  /*13f0*/  F2FP.PACK_AB R10, RZ, R214 ;  /* 0x000000d6ff0a723e */ /* 0x000fc800000000ff */
[----:B------:R-:W-:Y:S02]  /*1400*/  PRMT R20, R20, 0x5410, R10 ;  /* 0x0000541014147816 */ /* 0x000fe4000000000a */
.L_x_19829:
[----:B------:R-:W-:Y:S01]  /*1410*/  HADD2.F32 R215, -RZ, R5.H0_H0 ;  /* 0x20000005ffd77230 */ /* 0x000fe20000004100 */
[----:B------:R-:W-:Y:S05]  /*1420*/  @P3 BRA `(.L_x_19830) ;  /* 0x0000008000003947 */ /* 0x000fea0003800000 */
[----:B------:R-:W-:-:S04]  /*1430*/  ISETP.NE.U32.AND P4, PT, RZ, c[0x0][0x180], PT ;  /* 0x00006000ff007a0c */ /* 0x000fc80003f85070 */
[----:B------:R-:W-:-:S13]  /*1440*/  ISETP.NE.AND.EX P4, PT, RZ, c[0x0][0x184], PT, P4 ;  /* 0x00006100ff007a0c */ /* 0x000fda0003f85340 */
[----:B------:R-:W-:Y:S05]  /*1450*/  @P4 BRA `(.L_x_19831) ;  /* 0x0000002000004947 */ /* 0x000fea0003800000 */
[----:B------:R-:W-:Y:S05]  /*1460*/  @P0 BRA `(.L_x_19832) ;  /* 0x0000008000000947 */ /* 0x000fea0003800000 */
[----:B------:R-:W-:Y:S05]  /*1470*/  BRA `(.L_x_19833) ;  /* 0x0000009000007947 */ /* 0x000fea0003800000 */
.L_x_19831:
[----:B-----5:R-:W-:-:S05]  /*1480*/  HADD2.F32 R0, -RZ, R25.H0_H0 ;  /* 0x20000019ff007230 */ /* 0x020fca0000004100 */
[----:B------:R-:W-:Y:S01]  /*1490*/  FADD.FTZ R215, R0, R215 ;  /* 0x000000d700d77221 */ /* 0x000fe20000010000 */
[----:B------:R-:W-:Y:S05]  /*14a0*/  BRA `(.L_x_19832) ;  /* 0x0000004000007947 */ /* 0x000fea0003800000 */
.L_x_19830:
[----:B-----5:R-:W-:Y:S02]  /*14b0*/  HADD2.F32 R0, -RZ, R29.H0_H0 ;  /* 0x2000001dff007230 */ /* 0x020fe40000004100 */
[----:B------:R-:W-:-:S03]  /*14c0*/  @P2 HADD2.F32 R4, -RZ, R25.H0_H0 ;  /* 0x20000019ff042230 */ /* 0x000fc60000004100 */
[----:B------:R-:W-:-:S04]  /*14d0*/  FADD.FTZ R215, R0, R215 ;  /* 0x000000d700d77221 */ /* 0x000fc80000010000 */
[----:B------:R-:W-:-:S05]  /*14e0*/  @P2 FADD.FTZ R215, R4, R215 ;  /* 0x000000d704d72221 */ /* 0x000fca0000010000 */
.L_x_19832:
[----:B------:R-:W-:-:S04]  /*14f0*/  F2FP.PACK_AB R0, RZ, R215 ;  /* 0x000000d7ff00723e */ /* 0x000fc800000000ff */
[----:B------:R-:W-:Y:S02]  /*1500*/  PRMT R21, R0, 0x7610, R21 ;  /* 0x0000761000157816 */ /* 0x000fe40000000015 */
.L_x_19833:
[----:B------:R-:W-:Y:S01]  /*1510*/  HADD2.F32 R216, -RZ, R5.H1_H1 ;  /* 0x30000005ffd87230 */ /* 0x000fe20000004100 */
[----:B------:R-:W-:Y:S05]  /*1520*/  @P3 BRA `(.L_x_19834) ;  /* 0x0000008000003947 */ /* 0x000fea0003800000 */
[----:B------:R-:W-:-:S04]  /*1530*/  ISETP.NE.U32.AND P4, PT, RZ, c[0x0][0x180], PT ;  /* 0x00006000ff007a0c */ /* 0x000fc80003f85070 */
[----:B------:R-:W-:-:S13]  /*1540*/  ISETP.NE.AND.EX P4, PT, RZ, c[0x0][0x184], PT, P4 ;  /* 0x00006100ff007a0c */ /* 0x000fda0003f85340 */
[----:B------:R-:W-:Y:S05]  /*1550*/  @P4 BRA `(.L_x_19835) ;  /* 0x0000002000004947 */ /* 0x000fea0003800000 */
[----:B------:R-:W-:Y:S05]  /*1560*/  @P0 BRA `(.L_x_19836) ;  /* 0x0000008000000947 */ /* 0x000fea0003800000 */
[----:B------:R-:W-:Y:S05]  /*1570*/  BRA `(.L_x_19837) ;  /* 0x0000009000007947 */ /* 0x000fea0003800000 */
.L_x_19835:
[----:B-----5:R-:W-:-:S05]  /*1580*/  HADD2.F32 R3, -RZ, R25.H1_H1 ;  /* 0x30000019ff037230 */ /* 0x020fca0000004100 */
[----:B------:R-:W-:Y:S01]  /*1590*/  FADD.FTZ R216, R3, R216 ;  /* 0x000000d803d87221 */ /* 0x000fe20000010000 */
[----:B------:R-:W-:Y:S05]  /*15a0*/  BRA `(.L_x_19836) ;  /* 0x0000004000007947 */ /* 0x000fea0003800000 */
.L_x_19834:
[----:B-----5:R-:W-:Y:S02]  /*15b0*/  HADD2.F32 R3, -RZ, R29.H1_H1 ;  /* 0x3000001dff037230 */ /* 0x020fe40000004100 */
[----:B------:R-:W-:-:S03]  /*15c0*/  @P2 HADD2.F32 R5, -RZ, R25.H1_H1 ;  /* 0x30000019ff052230 */ /* 0x000fc60000004100 */
[----:B------:R-:W-:-:S04]  /*15d0*/  FADD.FTZ R216, R3, R216 ;  /* 0x000000d803d87221 */ /* 0x000fc80000010000 */
[----:B------:R-:W-:-:S05]  /*15e0*/  @P2 FADD.FTZ R216, R5, R216 ;  /* 0x000000d805d82221 */ /* 0x000fca0000010000 */
.L_x_19836:
[----:B------:R-:W-:-:S04]  /*15f0*/  F2FP.PACK_AB R0, RZ, R216 ;  /* 0x000000d8ff00723e */ /* 0x000fc800000000ff */
[----:B------:R-:W-:Y:S02]  /*1600*/  PRMT R21, R21, 0x5410, R0 ;  /* 0x0000541015157816 */ /* 0x000fe40000000000 */
.L_x_19837:
[----:B------:R-:W-:Y:S01]  /*1610*/  HADD2.F32 R208, -RZ, R6.H0_H0 ;  /* 0x20000006ffd07230 */ /* 0x000fe20000004100 */
[----:B------:R-:W-:Y:S05]  /*1620*/  @P3 BRA `(.L_x_19838) ;  /* 0x0000008000003947 */ /* 0x000fea0003800000 */
[----:B------:R-:W-:-:S04]  /*1630*/  ISETP.NE.U32.AND P4, PT, RZ, c[0x0][0x180], PT ;  /* 0x00006000ff007a0c */ /* 0x000fc80003f85070 */
[----:B------:R-:W-:-:S13]  /*1640*/  ISETP.NE.AND.EX P4, PT, RZ, c[0x0][0x184], PT, P4 ;  /* 0x00006100ff007a0c */ /* 0x000fda0003f85340 */
[----:B------:R-:W-:Y:S05]  /*1650*/  @P4 BRA `(.L_x_19839) ;  /* 0x0000002000004947 */ /* 0x000fea0003800000 */
[----:B------:R-:W-:Y:S05]  /*1660*/  @P0 BRA `(.L_x_19840) ;  /* 0x0000008000000947 */ /* 0x000fea0003800000 */
[----:B------:R-:W-:Y:S05]  /*1670*/  BRA `(.L_x_19841) ;  /* 0x0000009000007947 */ /* 0x000fea0003800000 */
.L_x_19839:
[----:B-----5:R-:W-:-:S05]  /*1680*/  HADD2.F32 R3, -RZ, R26.H0_H0 ;  /* 0x2000001aff037230 */ /* 0x020fca0000004100 */
[----:B------:R-:W-:Y:S01]  /*1690*/  FADD.FTZ R208, R3, R208 ;  /* 0x000000d003d07221 */ /* 0x000fe20000010000 */
[----:B------:R-:W-:Y:S05]  /*16a0*/  BRA `(.L_x_19840) ;  /* 0x0000004000007947 */ /* 0x000fea0003800000 */
.L_x_19838:
[----:B-----5:R-:W-:Y:S02]  /*16b0*/  HADD2.F32 R3, -RZ, R30.H0_H0 ;  /* 0x2000001eff037230 */ /* 0x020fe40000004100 */
[----:B------:R-:W-:-:S03]  /*16c0*/  @P2 HADD2.F32 R5, -RZ, R26.H0_H0 ;  /* 0x2000001aff052230 */ /* 0x000fc60000004100 */
[----:B------:R-:W-:-:S04]  /*16d0*/  FADD.FTZ R208, R3, R208 ;  /* 0x000000d003d07221 */ /* 0x000fc80000010000 */
[----:B------:R-:W-:-:S05]  /*16e0*/  @P2 FADD.FTZ R208, R5, R208 ;  /* 0x000000d005d02221 */ /* 0x000fca0000010000 */
.L_x_19840:
[----:B------:R-:W-:-:S04]  /*16f0*/  F2FP.PACK_AB R11, RZ, R208 ;  /* 0x000000d0ff0b723e */ /* 0x000fc800000000ff */
[----:B------:R-:W-:Y:S02]  /*1700*/  PRMT R22, R11, 0x7610, R22 ;  /* 0x000076100b167816 */ /* 0x000fe40000000016 */
.L_x_19841:
[----:B------:R-:W-:Y:S01]  /*1710*/  HADD2.F32 R211, -RZ, R6.H1_H1 ;  /* 0x30000006ffd37230 */ /* 0x000fe20000004100 */
[----:B------:R-:W-:Y:S05]  /*1720*/  @P3 BRA `(.L_x_19842) ;  /* 0x0000008000003947 */ /* 0x000fea0003800000 */
[----:B------:R-:W-:-:S04]  /*1730*/  ISETP.NE.U32.AND P4, PT, RZ, c[0x0][0x180], PT ;  /* 0x00006000ff007a0c */ /* 0x000fc80003f85070 */
[----:B------:R-:W-:-:S13]  /*1740*/  ISETP.NE.AND.EX P4, PT, RZ, c[0x0][0x184], PT, P4 ;  /* 0x00006100ff007a0c */ /* 0x000fda0003f85340 */
[----:B------:R-:W-:Y:S05]  /*1750*/  @P4 BRA `(.L_x_19843) ;  /* 0x0000002000004947 */ /* 0x000fea0003800000 */
[----:B------:R-:W-:Y:S05]  /*1760*/  @P0 BRA `(.L_x_19844) ;  /* 0x0000008000000947 */ /* 0x000fea0003800000 */
[----:B------:R-:W-:Y:S05]  /*1770*/  BRA `(.L_x_19845) ;  /* 0x0000009000007947 */ /* 0x000fea0003800000 */
.L_x_19843:
[----:B-----5:R-:W-:-:S05]  /*1780*/  HADD2.F32 R0, -RZ, R26.H1_H1 ;  /* 0x3000001aff007230 */ /* 0x020fca0000004100 */
[----:B------:R-:W-:Y:S01]  /*1790*/  FADD.FTZ R211, R0, R211 ;  /* 0x000000d300d37221 */ /* 0x000fe20000010000 */
[----:B------:R-:W-:Y:S05]  /*17a0*/  BRA `(.L_x_19844) ;  /* 0x0000004000007947 */ /* 0x000fea0003800000 */
.L_x_19842:
[----:B-----5:R-:W-:Y:S02]  /*17b0*/  HADD2.F32 R0, -RZ, R30.H1_H1 ;  /* 0x3000001eff007230 */ /* 0x020fe40000004100 */
[----:B------:R-:W-:-:S03]  /*17c0*/  @P2 HADD2.F32 R4, -RZ, R26.H1_H1 ;  /* 0x3000001aff042230 */ /* 0x000fc60000004100 */
[----:B------:R-:W-:-:S04]  /*17d0*/  FADD.FTZ R211, R0, R211 ;  /* 0x000000d300d37221 */ /* 0x000fc80000010000 */
[----:B------:R-:W-:-:S05]  /*17e0*/  @P2 FADD.FTZ R211, R4, R211 ;  /* 0x000000d304d32221 */ /* 0x000fca0000010000 */
.L_x_19844:
[----:B------:R-:W-:-:S04]  /*17f0*/  F2FP.PACK_AB R11, RZ, R211 ;  /* 0x000000d3ff0b723e */ /* 0x000fc800000000ff */
[----:B------:R-:W-:Y:S02]  /*1800*/  PRMT R22, R22, 0x5410, R11 ;  /* 0x0000541016167816 */ /* 0x000fe4000000000b */
.L_x_19845:
[----:B------:R-:W-:Y:S01]  /*1810*/  HADD2.F32 R209, -RZ, R7.H0_H0 ;  /* 0x20000007ffd17230 */ /* 0x000fe20000004100 */
[----:B------:R-:W-:Y:S05]  /*1820*/  @P3 BRA `(.L_x_19846) ;  /* 0x0000008000003947 */ /* 0x000fea0003800000 */
[----:B------:R-:W-:-:S04]  /*1830*/  ISETP.NE.U32.AND P4, PT, RZ, c[0x0][0x180], PT ;  /* 0x00006000ff007a0c */ /* 0x000fc80003f85070 */
[----:B------:R-:W-:-:S13]  /*1840*/  ISETP.NE.AND.EX P4, PT, RZ, c[0x0][0x184], PT, P4 ;  /* 0x00006100ff007a0c */ /* 0x000fda0003f85340 */
[----:B------:R-:W-:Y:S05]  /*1850*/  @P4 BRA `(.L_x_19847) ;  /* 0x0000002000004947 */ /* 0x000fea0003800000 */
[----:B------:R-:W-:Y:S05]  /*1860*/  @P0 BRA `(.L_x_19848) ;  /* 0x0000008000000947 */ /* 0x000fea0003800000 */
[----:B------:R-:W-:Y:S05]  /*1870*/  BRA `(.L_x_19849) ;  /* 0x0000009000007947 */ /* 0x000fea0003800000 */
.L_x_19847:
[----:B-----5:R-:W-:-:S05]  /*1880*/  HADD2.F32 R0, -RZ, R27.H0_H0 ;  /* 0x2000001bff007230 */ /* 0x020fca0000004100 */
[----:B------:R-:W-:Y:S01]  /*1890*/  FADD.FTZ R209, R0, R209 ;  /* 0x000000d100d17221 */ /* 0x000fe20000010000 */
[----:B------:R-:W-:Y:S05]  /*18a0*/  BRA `(.L_x_19848) ;  /* 0x0000004000007947 */ /* 0x000fea0003800000 */
.L_x_19846:
[----:B-----5:R-:W-:Y:S02]  /*18b0*/  HADD2.F32 R0, -RZ, R31.H0_H0 ;  /* 0x2000001fff007230 */ /* 0x020fe40000004100 */
[----:B------:R-:W-:-:S03]  /*18c0*/  @P2 HADD2.F32 R4, -RZ, R27.H0_H0 ;  /* 0x2000001bff042230 */ /* 0x000fc60000004100 */
[----:B------:R-:W-:-:S04]  /*18d0*/  FADD.FTZ R209, R0, R209 ;  /* 0x000000d100d17221 */ /* 0x000fc80000010000 */
[----:B------:R-:W-:-:S05]  /*18e0*/  @P2 FADD.FTZ R209, R4, R209 ;  /* 0x000000d104d12221 */ /* 0x000fca0000010000 */
.L_x_19848:
[----:B------:R-:W-:-:S04]  /*18f0*/  F2FP.PACK_AB R0, RZ, R209 ;  /* 0x000000d1ff00723e */ /* 0x000fc800000000ff */
[----:B------:R-:W-:Y:S02]  /*1900*/  PRMT R23, R0, 0x7610, R23 ;  /* 0x0000761000177816 */ /* 0x000fe40000000017 */
.L_x_19849:
[----:B------:R-:W-:Y:S01]  /*1910*/  HADD2.F32 R210, -RZ, R7.H1_H1 ;  /* 0x30000007ffd27230 */ /* 0x000fe20000004100 */
[----:B------:R-:W-:Y:S05]  /*1920*/  @P3 BRA `(.L_x_19850) ;  /* 0x0000008000003947 */ /* 0x000fea0003800000 */
[----:B------:R-:W-:-:S04]  /*1930*/  ISETP.NE.U32.AND P4, PT, RZ, c[0x0][0x180], PT ;  /* 0x00006000ff007a0c */ /* 0x000fc80003f85070 */
[----:B------:R-:W-:-:S13]  /*1940*/  ISETP.NE.AND.EX P4, PT, RZ, c[0x0][0x184], PT, P4 ;  /* 0x00006100ff007a0c */ /* 0x000fda0003f85340 */
[----:B------:R-:W-:Y:S05]  /*1950*/  @P4 BRA `(.L_x_19851) ;  /* 0x0000002000004947 */ /* 0x000fea0003800000 */
[----:B------:R-:W-:Y:S05]  /*1960*/  @P0 BRA `(.L_x_19852) ;  /* 0x0000008000000947 */ /* 0x000fea0003800000 */
[----:B------:R-:W-:Y:S05]  /*1970*/  BRA `(.L_x_19853) ;  /* 0x0000009000007947 */ /* 0x000fea0003800000 */
.L_x_19851:
[----:B-----5:R-:W-:-:S05]  /*1980*/  HADD2.F32 R3, -RZ, R27.H1_H1 ;  /* 0x3000001bff037230 */ /* 0x020fca0000004100 */
[----:B------:R-:W-:Y:S01]  /*1990*/  FADD.FTZ R210, R3, R210 ;  /* 0x000000d203d27221 */ /* 0x000fe20000010000 */
[----:B------:R-:W-:Y:S05]  /*19a0*/  BRA `(.L_x_19852) ;  /* 0x0000004000007947 */ /* 0x000fea0003800000 */
.L_x_19850:
[----:B-----5:R-:W-:Y:S02]  /*19b0*/  HADD2.F32 R3, -RZ, R31.H1_H1 ;  /* 0x3000001fff037230 */ /* 0x020fe40000004100 */
[----:B------:R-:W-:-:S03]  /*19c0*/  @P2 HADD2.F32 R5, -RZ, R27.H1_H1 ;  /* 0x3000001bff052230 */ /* 0x000fc60000004100 */
[----:B------:R-:W-:-:S04]  /*19d0*/  FADD.FTZ R210, R3, R210 ;  /* 0x000000d203d27221 */ /* 0x000fc80000010000 */
[----:B------:R-:W-:-:S05]  /*19e0*/  @P2 FADD.FTZ R210, R5, R210 ;  /* 0x000000d205d22221 */ /* 0x000fca0000010000 */
.L_x_19852:
[----:B------:R-:W-:-:S04]  /*19f0*/  F2FP.PACK_AB R0, RZ, R210 ;  /* 0x000000d2ff00723e */ /* 0x000fc800000000ff */
[----:B------:R-:W-:Y:S02]  /*1a00*/  PRMT R23, R23, 0x5410, R0 ;  /* 0x0000541017177816 */ /* 0x000fe40000000000 */
.L_x_19853:
        /* <DEDUP_REMOVED lines=9> */
[----:B--2---:R-:W-:Y:S01]  /*1aa0*/  HADD2.F32 R6, -RZ, R12.H0_H0 ;  /* 0x2000000cff067230 */ /* 0x004fe20000004100 */
[----:B------:R-:W-:Y:S05]  /*1ab0*/  @P3 BRA `(.L_x_19854) ;  /* 0x0000008000003947 */ /* 0x000fea0003800000 */
[----:B0-----:R-:W-:-:S04]  /*1ac0*/  ISETP.NE.U32.AND P4, PT, RZ, c[0x0][0x180], PT ;  /* 0x00006000ff007a0c */ /* 0x001fc80003f85070 */
[----:B------:R-:W-:-:S13]  /*1ad0*/  ISETP.NE.AND.EX P4, PT, RZ, c[0x0][0x184], PT, P4 ;  /* 0x00006100ff007a0c */ /* 0x000fda0003f85340 */
[----:B------:R-:W-:Y:S05]  /*1ae0*/  @P4 BRA `(.L_x_19855) ;  /* 0x0000002000004947 */ /* 0x000fea0003800000 */
[----:B------:R-:W-:Y:S05]  /*1af0*/  @P0 BRA `(.L_x_19856) ;  /* 0x0000008000000947 */ /* 0x000fea0003800000 */
[----:B------:R-:W-:Y:S05]  /*1b00*/  BRA `(.L_x_19857) ;  /* 0x0000009000007947 */ /* 0x000fea0003800000 */
.L_x_19855:
[----:B-----5:R-:W-:-:S05]  /*1b10*/  HADD2.F32 R3, -RZ, R24.H0_H0 ;  /* 0x20000018ff037230 */ /* 0x020fca0000004100 */
[----:B------:R-:W-:Y:S01]  /*1b20*/  FADD.FTZ R6, R3, R6 ;  /* 0x0000000603067221 */ /* 0x000fe20000010000 */
[----:B------:R-:W-:Y:S05]  /*1b30*/  BRA `(.L_x_19856) ;  /* 0x0000004000007947 */ /* 0x000fea0003800000 */
.L_x_19854:
[----:B0----5:R-:W-:Y:S02]  /*1b40*/  HADD2.F32 R3, -RZ, R28.H0_H0 ;  /* 0x2000001cff037230 */ /* 0x021fe40000004100 */
[----:B------:R-:W-:-:S03]  /*1b50*/  @P2 HADD2.F32 R5, -RZ, R24.H0_H0 ;  /* 0x20000018ff052230 */ /* 0x000fc60000004100 */
[----:B------:R-:W-:-:S04]  /*1b60*/  FADD.FTZ R6, R3, R6 ;  /* 0x0000000603067221 */ /* 0x000fc80000010000 */
[----:B------:R-:W-:-:S05]  /*1b70*/  @P2 FADD.FTZ R6, R5, R6 ;  /* 0x0000000605062221 */ /* 0x000fca0000010000 */
.L_x_19856:
[----:B------:R-:W-:-:S04]  /*1b80*/  F2FP.PACK_AB R10, RZ, R6 ;  /* 0x00000006ff0a723e */ /* 0x000fc800000000ff */
[----:B------:R-:W-:Y:S02]  /*1b90*/  PRMT R20, R10, 0x7610, R20 ;  /* 0x000076100a147816 */ /* 0x000fe40000000014 */
.L_x_19857:
[----:B------:R-:W-:Y:S01]  /*1ba0*/  HADD2.F32 R12, -RZ, R12.H1_H1 ;  /* 0x3000000cff0c7230 */ /* 0x000fe20000004100 */
[----:B------:R-:W-:Y:S05]  /*1bb0*/  @P3 BRA `(.L_x_19858) ;  /* 0x0000008000003947 */ /* 0x000fea0003800000 */
[----:B------:R-:W-:-:S04]  /*1bc0*/  ISETP.NE.U32.AND P4, PT, RZ, c[0x0][0x180], PT ;  /* 0x00006000ff007a0c */ /* 0x000fc80003f85070 */
[----:B------:R-:W-:-:S13]  /*1bd0*/  ISETP.NE.AND.EX P4, PT, RZ, c[0x0][0x184], PT, P4 ;  /* 0x00006100ff007a0c */ /* 0x000fda0003f85340 */
[----:B------:R-:W-:Y:S05]  /*1be0*/  @P4 BRA `(.L_x_19859) ;  /* 0x0000002000004947 */ /* 0x000fea0003800000 */
[----:B------:R-:W-:Y:S05]  /*1bf0*/  @P0 BRA `(.L_x_19860) ;  /* 0x0000008000000947 */ /* 0x000fea0003800000 */
[----:B------:R-:W-:Y:S05]  /*1c00*/  BRA `(.L_x_19861) ;  /* 0x0000009000007947 */ /* 0x000fea0003800000 */
.L_x_19859:
[----:B-----5:R-:W-:-:S05]  /*1c10*/  HADD2.F32 R3, -RZ, R24.H1_H1 ;  /* 0x30000018ff037230 */ /* 0x020fca0000004100 */
[----:B------:R-:W-:Y:S01]  /*1c20*/  FADD.FTZ R12, R3, R12 ;  /* 0x0000000c030c7221 */ /* 0x000fe20000010000 */
[----:B------:R-:W-:Y:S05]  /*1c30*/  BRA `(.L_x_19860) ;  /* 0x0000004000007947 */ /* 0x000fea0003800000 */
.L_x_19858:
[----:B-----5:R-:W-:Y:S02]  /*1c40*/  HADD2.F32 R3, -RZ, R28.H1_H1 ;  /* 0x3000001cff037230 */ /* 0x020fe40000004100 */
[----:B------:R-:W-:-:S03]  /*1c50*/  @P2 HADD2.F32 R5, -RZ, R24.H1_H1 ;  /* 0x30000018ff052230 */ /* 0x000fc60000004100 */
[----:B------:R-:W-:-:S04]  /*1c60*/  FADD.FTZ R12, R3, R12 ;  /* 0x0000000c030c7221 */ /* 0x000fc80000010000 */
[----:B------:R-:W-:-:S05]  /*1c70*/  @P2 FADD.FTZ R12, R5, R12 ;  /* 0x0000000c050c2221 */ /* 0x000fca0000010000 */
.L_x_19860:
[----:B------:R-:W-:-:S04]  /*1c80*/  F2FP.PACK_AB R10, RZ, R12 ;  /* 0x0000000cff0a723e */ /* 0x000fc800000000ff */
[----:B------:R-:W-:Y:S02]  /*1c90*/  PRMT R20, R20, 0x5410, R10 ;  /* 0x0000541014147816 */ /* 0x000fe4000000000a */
.L_x_19861:
[----:B------:R-:W-:Y:S01]  /*1ca0*/  HADD2.F32 R11, -RZ, R13.H0_H0 ;  /* 0x2000000dff0b7230 */ /* 0x000fe20000004100 */
[----:B------:R-:W-:Y:S05]  /*1cb0*/  @P3 BRA `(.L_x_19862) ;  /* 0x0000008000003947 */ /* 0x000fea0003800000 */
[----:B------:R-:W-:-:S04]  /*1cc0*/  ISETP.NE.U32.AND P4, PT, RZ, c[0x0][0x180], PT ;  /* 0x00006000ff007a0c */ /* 0x000fc80003f85070 */
[----:B------:R-:W-:-:S13]  /*1cd0*/  ISETP.NE.AND.EX P4, PT, RZ, c[0x0][0x184], PT, P4 ;  /* 0x00006100ff007a0c */ /* 0x000fda0003f85340 */
[----:B------:R-:W-:Y:S05]  /*1ce0*/  @P4 BRA `(.L_x_19863) ;  /* 0x0000002000004947 */ /* 0x000fea0003800000 */
[----:B------:R-:W-:Y:S05]  /*1cf0*/  @P0 BRA `(.L_x_19864) ;  /* 0x0000008000000947 */ /* 0x000fea0003800000 */
[----:B------:R-:W-:Y:S05]  /*1d00*/  BRA `(.L_x_19865) ;  /* 0x0000009000007947 */ /* 0x000fea0003800000 */
.L_x_19863:
[----:B-----5:R-:W-:-:S05]  /*1d10*/  HADD2.F32 R4, -RZ, R25.H0_H0 ;  /* 0x20000019ff047230 */ /* 0x020fca0000004100 */
[----:B------:R-:W-:Y:S01]  /*1d20*/  FADD.FTZ R11, R4, R11 ;  /* 0x0000000b040b7221 */ /* 0x000fe20000010000 */
[----:B------:R-:W-:Y:S05]  /*1d30*/  BRA `(.L_x_19864) ;  /* 0x0000004000007947 */ /* 0x000fea0003800000 */
.L_x_19862:
[----:B-----5:R-:W-:Y:S02]  /*1d40*/  HADD2.F32 R4, -RZ, R29.H0_H0 ;  /* 0x2000001dff047230 */ /* 0x020fe40000004100 */
[----:B------:R-:W-:-:S03]  /*1d50*/  @P2 HADD2.F32 R8, -RZ, R25.H0_H0 ;  /* 0x20000019ff082230 */ /* 0x000fc60000004100 */
[----:B------:R-:W-:-:S04]  /*1d60*/  FADD.FTZ R11, R4, R11 ;  /* 0x0000000b040b7221 */ /* 0x000fc80000010000 */
[----:B------:R-:W-:-:S05]  /*1d70*/  @P2 FADD.FTZ R11, R8, R11 ;  /* 0x0000000b080b2221 */ /* 0x000fca0000010000 */
.L_x_19864:
[----:B------:R-:W-:-:S04]  /*1d80*/  F2FP.PACK_AB R3, RZ, R11 ;  /* 0x0000000bff03723e */ /* 0x000fc800000000ff */
[----:B------:R-:W-:Y:S02]  /*1d90*/  PRMT R21, R3, 0x7610, R21 ;  /* 0x0000761003157816 */ /* 0x000fe40000000015 */
.L_x_19865:
[----:B------:R-:W-:Y:S01]  /*1da0*/  HADD2.F32 R16, -RZ, R13.H1_H1 ;  /* 0x3000000dff107230 */ /* 0x000fe20000004100 */
[----:B------:R-:W-:Y:S05]  /*1db0*/  @P3 BRA `(.L_x_19866) ;  /* 0x0000008000003947 */ /* 0x000fea0003800000 */
[----:B------:R-:W-:-:S04]  /*1dc0*/  ISETP.NE.U32.AND P4, PT, RZ, c[0x0][0x180], PT ;  /* 0x00006000ff007a0c */ /* 0x000fc80003f85070 */
[----:B------:R-:W-:-:S13]  /*1dd0*/  ISETP.NE.AND.EX P4, PT, RZ, c[0x0][0x184], PT, P4 ;  /* 0x00006100ff007a0c */ /* 0x000fda0003f85340 */
[----:B------:R-:W-:Y:S05]  /*1de0*/  @P4 BRA `(.L_x_19867) ;  /* 0x0000002000004947 */ /* 0x000fea0003800000 */
[----:B------:R-:W-:Y:S05]  /*1df0*/  @P0 BRA `(.L_x_19868) ;  /* 0x0000008000000947 */ /* 0x000fea0003800000 */
[----:B------:R-:W-:Y:S05]  /*1e00*/  BRA `(.L_x_19869) ;  /* 0x0000009000007947 */ /* 0x000fea0003800000 */
.L_x_19867:
[----:B-----5:R-:W-:-:S05]  /*1e10*/  HADD2.F32 R3, -RZ, R25.H1_H1 ;  /* 0x30000019ff037230 */ /* 0x020fca0000004100 */
[----:B------:R-:W-:Y:S01]  /*1e20*/  FADD.FTZ R16, R3, R16 ;  /* 0x0000001003107221 */ /* 0x000fe20000010000 */
[----:B------:R-:W-:Y:S05]  /*1e30*/  BRA `(.L_x_19868) ;  /* 0x0000004000007947 */ /* 0x000fea0003800000 */
.L_x_19866:
[----:B-----5:R-:W-:Y:S02]  /*1e40*/  HADD2.F32 R3, -RZ, R29.H1_H1 ;  /* 0x3000001dff037230 */ /* 0x020fe40000004100 */
[----:B------:R-:W-:-:S03]  /*1e50*/  @P2 HADD2.F32 R5, -RZ, R25.H1_H1 ;  /* 0x30000019ff052230 */ /* 0x000fc60000004100 */
[----:B------:R-:W-:-:S04]  /*1e60*/  FADD.FTZ R16, R3, R16 ;  /* 0x0000001003107221 */ /* 0x000fc80000010000 */
[----:B------:R-:W-:-:S05]  /*1e70*/  @P2 FADD.FTZ R16, R5, R16 ;  /* 0x0000001005102221 */ /* 0x000fca0000010000 */
.L_x_19868:
[----:B------:R-:W-:-:S04]  /*1e80*/  F2FP.PACK_AB R3, RZ, R16 ;  /* 0x00000010ff03723e */ /* 0x000fc800000000ff */
[----:B------:R-:W-:Y:S02]  /*1e90*/  PRMT R21, R21, 0x5410, R3 ;  /* 0x0000541015157816 */ /* 0x000fe40000000003 */
.L_x_19869:
[----:B------:R-:W-:Y:S01]  /*1ea0*/  HADD2.F32 R5, -RZ, R14.H0_H0 ;  /* 0x2000000eff057230 */ /* 0x000fe20000004100 */
[----:B------:R-:W-:Y:S05]  /*1eb0*/  @P3 BRA `(.L_x_19870) ;  /* 0x0000008000003947 */ /* 0x000fea0003800000 */
[----:B------:R-:W-:-:S04]  /*1ec0*/  ISETP.NE.U32.AND P4, PT, RZ, c[0x0][0x180], PT ;  /* 0x00006000ff007a0c */ /* 0x000fc80003f85070 */
[----:B------:R-:W-:-:S13]  /*1ed0*/  ISETP.NE.AND.EX P4, PT, RZ, c[0x0][0x184], PT, P4 ;  /* 0x00006100ff007a0c */ /* 0x000fda0003f85340 */
[----:B------:R-:W-:Y:S05]  /*1ee0*/  @P4 BRA `(.L_x_19871) ;  /* 0x0000002000004947 */ /* 0x000fea0003800000 */
[----:B------:R-:W-:Y:S05]  /*1ef0*/  @P0 BRA `(.L_x_19872) ;  /* 0x0000008000000947 */ /* 0x000fea0003800000 */
[----:B------:R-:W-:Y:S05]  /*1f00*/  BRA `(.L_x_19873) ;  /* 0x0000009000007947 */ /* 0x000fea0003800000 */
.L_x_19871:
[----:B-----5:R-:W-:-:S05]  /*1f10*/  HADD2.F32 R4, -RZ, R26.H0_H0 ;  /* 0x2000001aff047230 */ /* 0x020fca0000004100 */
[----:B------:R-:W-:Y:S01]  /*1f20*/  FADD.FTZ R5, R4, R5 ;  /* 0x0000000504057221 */ /* 0x000fe20000010000 */
[----:B------:R-:W-:Y:S05]  /*1f30*/  BRA `(.L_x_19872) ;  /* 0x0000004000007947 */ /* 0x000fea0003800000 */
.L_x_19870:
[----:B-----5:R-:W-:Y:S02]  /*1f40*/  HADD2.F32 R4, -RZ, R30.H0_H0 ;  /* 0x2000001eff047230 */ /* 0x020fe40000004100 */
[----:B------:R-:W-:-:S03]  /*1f50*/  @P2 HADD2.F32 R8, -RZ, R26.H0_H0 ;  /* 0x2000001aff082230 */ /* 0x000fc60000004100 */
[----:B------:R-:W-:-:S04]  /*1f60*/  FADD.FTZ R5, R4, R5 ;  /* 0x0000000504057221 */ /* 0x000fc80000010000 */
[----:B------:R-:W-:-:S05]  /*1f70*/  @P2 FADD.FTZ R5, R8, R5 ;  /* 0x0000000508052221 */ /* 0x000fca0000010000 */
.L_x_19872:
[----:B------:R-:W-:-:S04]  /*1f80*/  F2FP.PACK_AB R3, RZ, R5 ;  /* 0x00000005ff03723e */ /* 0x000fc800000000ff */
[----:B------:R-:W-:Y:S02]  /*1f90*/  PRMT R22, R3, 0x7610, R22 ;  /* 0x0000761003167816 */ /* 0x000fe40000000016 */
.L_x_19873:
[----:B------:R-:W-:Y:S01]  /*1fa0*/  HADD2.F32 R10, -RZ, R14.H1_H1 ;  /* 0x3000000eff0a7230 */ /* 0x000fe20000004100 */
[----:B------:R-:W-:Y:S05]  /*1fb0*/  @P3 BRA `(.L_x_19874) ;  /* 0x0000008000003947 */ /* 0x000fea0003800000 */
[----:B------:R-:W-:-:S04]  /*1fc0*/  ISETP.NE.U32.AND P4, PT, RZ, c[0x0][0x180], PT ;  /* 0x00006000ff007a0c */ /* 0x000fc80003f85070 */
[----:B------:R-:W-:-:S13]  /*1fd0*/  ISETP.NE.AND.EX P4, PT, RZ, c[0x0][0x184], PT, P4 ;  /* 0x00006100ff007a0c */ /* 0x000fda0003f85340 */
[----:B------:R-:W-:Y:S05]  /*1fe0*/  @P4 BRA `(.L_x_19875) ;  /* 0x0000002000004947 */ /* 0x000fea0003800000 */
[----:B------:R-:W-:Y:S05]  /*1ff0*/  @P0 BRA `(.L_x_19876) ;  /* 0x0000008000000947 */ /* 0x000fea0003800000 */
[----:B------:R-:W-:Y:S05]  /*2000*/  BRA `(.L_x_19877) ;  /* 0x0000009000007947 */ /* 0x000fea0003800000 */
.L_x_19875:
[----:B-----5:R-:W-:-:S05]  /*2010*/  HADD2.F32 R3, -RZ, R26.H1_H1 ;  /* 0x3000001aff037230 */ /* 0x020fca0000004100 */
[----:B------:R-:W-:Y:S01]  /*2020*/  FADD.FTZ R10, R3, R10 ;  /* 0x0000000a030a7221 */ /* 0x000fe20000010000 */
[----:B------:R-:W-:Y:S05]  /*2030*/  BRA `(.L_x_19876) ;  /* 0x0000004000007947 */ /* 0x000fea0003800000 */
.L_x_19874:
[----:B-----5:R-:W-:Y:S02]  /*2040*/  HADD2.F32 R3, -RZ, R30.H1_H1 ;  /* 0x3000001eff037230 */ /* 0x020fe40000004100 */
[----:B------:R-:W-:-:S03]  /*2050*/  @P2 HADD2.F32 R7, -RZ, R26.H1_H1 ;  /* 0x3000001aff072230 */ /* 0x000fc60000004100 */
[----:B------:R-:W-:-:S04]  /*2060*/  FADD.FTZ R10, R3, R10 ;  /* 0x0000000a030a7221 */ /* 0x000fc80000010000 */
[----:B------:R-:W-:-:S05]  /*2070*/  @P2 FADD.FTZ R10, R7, R10 ;  /* 0x0000000a070a2221 */ /* 0x000fca0000010000 */
.L_x_19876:
[----:B------:R-:W-:-:S04]  /*2080*/  F2FP.PACK_AB R3, RZ, R10 ;  /* 0x0000000aff03723e */ /* 0x000fc800000000ff */
[----:B------:R-:W-:Y:S02]  /*2090*/  PRMT R22, R22, 0x5410, R3 ;  /* 0x0000541016167816 */ /* 0x000fe40000000003 */
.L_x_19877:
[----:B------:R-:W-:Y:S01]  /*20a0*/  HADD2.F32 R9, -RZ, R15.H0_H0 ;  /* 0x2000000fff097230 */ /* 0x000fe20000004100 */
[----:B------:R-:W-:Y:S05]  /*20b0*/  @P3 BRA `(.L_x_19878) ;  /* 0x0000008000003947 */ /* 0x000fea0003800000 */
[----:B------:R-:W-:-:S04]  /*20c0*/  ISETP.NE.U32.AND P4, PT, RZ, c[0x0][0x180], PT ;  /* 0x00006000ff007a0c */ /* 0x000fc80003f85070 */
[----:B------:R-:W-:-:S13]  /*20d0*/  ISETP.NE.AND.EX P4, PT, RZ, c[0x0][0x184], PT, P4 ;  /* 0x00006100ff007a0c */ /* 0x000fda0003f85340 */
[----:B------:R-:W-:Y:S05]  /*20e0*/  @P4 BRA `(.L_x_19879) ;  /* 0x0000002000004947 */ /* 0x000fea0003800000 */
[----:B------:R-:W-:Y:S05]  /*20f0*/  @P0 BRA `(.L_x_19880) ;  /* 0x0000008000000947 */ /* 0x000fea0003800000 */
[----:B------:R-:W-:Y:S05]  /*2100*/  BRA `(.L_x_19881) ;  /* 0x0000009000007947 */ /* 0x000fea0003800000 */
.L_x_19879:
[----:B-----5:R-:W-:-:S05]  /*2110*/  HADD2.F32 R4, -RZ, R27.H0_H0 ;  /* 0x2000001bff047230 */ /* 0x020fca0000004100 */
[----:B------:R-:W-:Y:S01]  /*2120*/  FADD.FTZ R9, R4, R9 ;  /* 0x0000000904097221 */ /* 0x000fe20000010000 */
[----:B------:R-:W-:Y:S05]  /*2130*/  BRA `(.L_x_19880) ;  /* 0x0000004000007947 */ /* 0x000fea0003800000 */
.L_x_19878:
[----:B-----5:R-:W-:-:S05]  /*2140*/  HADD2.F32 R4, -RZ, R31.H0_H0 ;  /* 0x2000001fff047230 */ /* 0x020fca0000004100 */
[----:B------:R-:W-:Y:S01]  /*2150*/  FADD.FTZ R9, R4, R9 ;  /* 0x0000000904097221 */ /* 0x000fe20000010000 */
[----:B------:R-:W-:-:S05]  /*2160*/  @P2 HADD2.F32 R4, -RZ, R27.H0_H0 ;  /* 0x2000001bff042230 */ /* 0x000fca0000004100 */
[----:B------:R-:W-:-:S05]  /*2170*/  @P2 FADD.FTZ R9, R4, R9 ;  /* 0x0000000904092221 */ /* 0x000fca0000010000 */
.L_x_19880:
[----:B------:R-:W-:-:S04]  /*2180*/  F2FP.PACK_AB R3, RZ, R9 ;  /* 0x00000009ff03723e */ /* 0x000fc800000000ff */
[----:B------:R-:W-:Y:S02]  /*2190*/  PRMT R23, R3, 0x7610, R23 ;  /* 0x0000761003177816 */ /* 0x000fe40000000017 */
.L_x_19881:
[----:B------:R-:W-:Y:S01]  /*21a0*/  HADD2.F32 R15, -RZ, R15.H1_H1 ;  /* 0x3000000fff0f7230 */ /* 0x000fe20000004100 */
[----:B------:R-:W-:Y:S05]  /*21b0*/  @P3 BRA `(.L_x_19882) ;  /* 0x0000008000003947 */ /* 0x000fea0003800000 */
[----:B------:R-:W-:-:S04]  /*21c0*/  ISETP.NE.U32.AND P4, PT, RZ, c[0x0][0x180], PT ;  /* 0x00006000ff007a0c */ /* 0x000fc80003f85070 */
[----:B------:R-:W-:-:S13]  /*21d0*/  ISETP.NE.AND.EX P4, PT, RZ, c[0x0][0x184], PT, P4 ;  /* 0x00006100ff007a0c */ /* 0x000fda0003f85340 */
[----:B------:R-:W-:Y:S05]  /*21e0*/  @P4 BRA `(.L_x_19883) ;  /* 0x0000002000004947 */ /* 0x000fea0003800000 */
[----:B------:R-:W-:Y:S05]  /*21f0*/  @P0 BRA `(.L_x_19884) ;  /* 0x0000008000000947 */ /* 0x000fea0003800000 */
[----:B------:R-:W-:Y:S05]  /*2200*/  BRA `(.L_x_19885) ;  /* 0x0000009000007947 */ /* 0x000fea0003800000 */
.L_x_19883:
[----:B-----5:R-:W-:-:S05]  /*2210*/  HADD2.F32 R4, -RZ, R27.H1_H1 ;  /* 0x3000001bff047230 */ /* 0x020fca0000004100 */
[----:B------:R-:W-:Y:S01]  /*2220*/  FADD.FTZ R15, R4, R15 ;  /* 0x0000000f040f7221 */ /* 0x000fe20000010000 */
[----:B------:R-:W-:Y:S05]  /*2230*/  BRA `(.L_x_19884) ;  /* 0x0000004000007947 */ /* 0x000fea0003800000 */
.L_x_19882:
[----:B-----5:R-:W-:-:S05]  /*2240*/  HADD2.F32 R4, -RZ, R31.H1_H1 ;  /* 0x3000001fff047230 */ /* 0x020fca0000004100 */
[----:B------:R-:W-:Y:S01]  /*2250*/  FADD.FTZ R15, R4, R15 ;  /* 0x0000000f040f7221 */ /* 0x000fe20000010000 */
[----:B------:R-:W-:-:S05]  /*2260*/  @P2 HADD2.F32 R4, -RZ, R27.H1_H1 ;  /* 0x3000001bff042230 */ /* 0x000fca0000004100 */
[----:B------:R-:W-:-:S05]  /*2270*/  @P2 FADD.FTZ R15, R4, R15 ;  /* 0x0000000f040f2221 */ /* 0x000fca0000010000 */
.L_x_19884:
[----:B------:R-:W-:-:S04]  /*2280*/  F2FP.PACK_AB R3, RZ, R15 ;  /* 0x0000000fff03723e */ /* 0x000fc800000000ff */
[----:B------:R-:W-:Y:S02]  /*2290*/  PRMT R23, R23, 0x5410, R3 ;  /* 0x0000541017177816 */ /* 0x000fe40000000003 */
.L_x_19885:
        /* <DEDUP_REMOVED lines=9> */
[----:B--2---:R-:W-:Y:S01]  /*2330*/  HADD2.F32 R3, -RZ, R196.H0_H0 ;  /* 0x200000c4ff037230 */ /* 0x004fe20000004100 */
[----:B------:R-:W-:Y:S05]  /*2340*/  @P3 BRA `(.L_x_19886) ;  /* 0x0000008000003947 */ /* 0x000fea0003800000 */
[----:B------:R-:W-:-:S04]  /*2350*/  ISETP.NE.U32.AND P4, PT, RZ, c[0x0][0x180], PT ;  /* 0x00006000ff007a0c */ /* 0x000fc80003f85070 */
[----:B------:R-:W-:-:S13]  /*2360*/  ISETP.NE.AND.EX P4, PT, RZ, c[0x0][0x184], PT, P4 ;  /* 0x00006100ff007a0c */ /* 0x000fda0003f85340 */
[----:B------:R-:W-:Y:S05]  /*2370*/  @P4 BRA `(.L_x_19887) ;  /* 0x0000002000004947 */ /* 0x000fea0003800000 */
[----:B------:R-:W-:Y:S05]  /*2380*/  @P0 BRA `(.L_x_19888) ;  /* 0x0000008000000947 */ /* 0x000fea0003800000 */
[----:B------:R-:W-:Y:S05]  /*2390*/  BRA `(.L_x_19889) ;  /* 0x0000009000007947 */ /* 0x000fea0003800000 */
.L_x_19887:
[----:B-----5:R-:W-:-:S05]  /*23a0*/  HADD2.F32 R8, -RZ, R24.H0_H0 ;  /* 0x20000018ff087230 */ /* 0x020fca0000004100 */
[----:B------:R-:W-:Y:S01]  /*23b0*/  FADD.FTZ R3, R8, R3 ;  /* 0x0000000308037221 */ /* 0x000fe20000010000 */
[----:B------:R-:W-:Y:S05]  /*23c0*/  BRA `(.L_x_19888) ;  /* 0x0000004000007947 */ /* 0x000fea0003800000 */
.L_x_19886:
[----:B-----5:R-:W-:-:S05]  /*23d0*/  HADD2.F32 R8, -RZ, R28.H0_H0 ;  /* 0x2000001cff087230 */ /* 0x020fca0000004100 */
[----:B------:R-:W-:Y:S01]  /*23e0*/  FADD.FTZ R3, R8, R3 ;  /* 0x0000000308037221 */ /* 0x000fe20000010000 */
[----:B------:R-:W-:-:S05]  /*23f0*/  @P2 HADD2.F32 R8, -RZ, R24.H0_H0 ;  /* 0x20000018ff082230 */ /* 0x000fca0000004100 */
[----:B------:R-:W-:-:S05]  /*2400*/  @P2 FADD.FTZ R3, R8, R3 ;  /* 0x0000000308032221 */ /* 0x000fca0000010000 */
.L_x_19888:
[----:B------:R-:W-:-:S04]  /*2410*/  F2FP.PACK_AB R7, RZ, R3 ;  /* 0x00000003ff07723e */ /* 0x000fc800000000ff */
[----:B------:R-:W-:Y:S02]  /*2420*/  PRMT R20, R7, 0x7610, R20 ;  /* 0x0000761007147816 */ /* 0x000fe40000000014 */
.L_x_19889:
[----:B------:R-:W-:Y:S01]  /*2430*/  HADD2.F32 R8, -RZ, R196.H1_H1 ;  /* 0x300000c4ff087230 */ /* 0x000fe20000004100 */
[----:B------:R-:W-:Y:S05]  /*2440*/  @P3 BRA `(.L_x_19890) ;  /* 0x0000008000003947 */ /* 0x000fea0003800000 */
[----:B------:R-:W-:-:S04]  /*2450*/  ISETP.NE.U32.AND P4, PT, RZ, c[0x0][0x180], PT ;  /* 0x00006000ff007a0c */ /* 0x000fc80003f85070 */
[----:B------:R-:W-:-:S13]  /*2460*/  ISETP.NE.AND.EX P4, PT, RZ, c[0x0][0x184], PT, P4 ;  /* 0x00006100ff007a0c */ /* 0x000fda0003f85340 */
[----:B------:R-:W-:Y:S05]  /*2470*/  @P4 BRA `(.L_x_19891) ;  /* 0x0000002000004947 */ /* 0x000fea0003800000 */
[----:B------:R-:W-:Y:S05]  /*2480*/  @P0 BRA `(.L_x_19892) ;  /* 0x0000008000000947 */ /* 0x000fea0003800000 */
[----:B------:R-:W-:Y:S05]  /*2490*/  BRA `(.L_x_19893) ;  /* 0x0000009000007947 */ /* 0x000fea0003800000 */
.L_x_19891:
[----:B-----5:R-:W-:-:S05]  /*24a0*/  HADD2.F32 R7, -RZ, R24.H1_H1 ;  /* 0x30000018ff077230 */ /* 0x020fca0000004100 */
[----:B------:R-:W-:Y:S01]  /*24b0*/  FADD.FTZ R8, R7, R8 ;  /* 0x0000000807087221 */ /* 0x000fe20000010000 */
[----:B------:R-:W-:Y:S05]  /*24c0*/  BRA `(.L_x_19892) ;  /* 0x0000004000007947 */ /* 0x000fea0003800000 */
.L_x_19890:
[----:B-----5:R-:W-:-:S05]  /*24d0*/  HADD2.F32 R7, -RZ, R28.H1_H1 ;  /* 0x3000001cff077230 */ /* 0x020fca0000004100 */
[----:B------:R-:W-:Y:S01]  /*24e0*/  FADD.FTZ R8, R7, R8 ;  /* 0x0000000807087221 */ /* 0x000fe20000010000 */
[----:B------:R-:W-:-:S05]  /*24f0*/  @P2 HADD2.F32 R7, -RZ, R24.H1_H1 ;  /* 0x30000018ff072230 */ /* 0x000fca0000004100 */
[----:B------:R-:W-:-:S05]  /*2500*/  @P2 FADD.FTZ R8, R7, R8 ;  /* 0x0000000807082221 */ /* 0x000fca0000010000 */
.L_x_19892:
[----:B------:R-:W-:-:S04]  /*2510*/  F2FP.PACK_AB R7, RZ, R8 ;  /* 0x00000008ff07723e */ /* 0x000fc800000000ff */
[----:B------:R-:W-:Y:S02]  /*2520*/  PRMT R20, R20, 0x5410, R7 ;  /* 0x0000541014147816 */ /* 0x000fe40000000007 */
.L_x_19893:
[----:B------:R-:W-:Y:S01]  /*2530*/  HADD2.F32 R7, -RZ, R197.H0_H0 ;  /* 0x200000c5ff077230 */ /* 0x000fe20000004100 */
[----:B------:R-:W-:Y:S05]  /*2540*/  @P3 BRA `(.L_x_19894) ;  /* 0x0000008000003947 */ /* 0x000fea0003800000 */
[----:B------:R-:W-:-:S04]  /*2550*/  ISETP.NE.U32.AND P4, PT, RZ, c[0x0][0x180], PT ;  /* 0x00006000ff007a0c */ /* 0x000fc80003f85070 */
[----:B------:R-:W-:-:S13]  /*2560*/  ISETP.NE.AND.EX P4, PT, RZ, c[0x0][0x184], PT, P4 ;  /* 0x00006100ff007a0c */ /* 0x000fda0003f85340 */
[----:B------:R-:W-:Y:S05]  /*2570*/  @P4 BRA `(.L_x_19895) ;  /* 0x0000002000004947 */ /* 0x000fea0003800000 */
[----:B------:R-:W-:Y:S05]  /*2580*/  @P0 BRA `(.L_x_19896) ;  /* 0x0000008000000947 */ /* 0x000fea0003800000 */
[----:B------:R-:W-:Y:S05]  /*2590*/  BRA `(.L_x_19897) ;  /* 0x0000009000007947 */ /* 0x000fea0003800000 */
.L_x_19895:
[----:B-----5:R-:W-:-:S05]  /*25a0*/  HADD2.F32 R14, -RZ, R25.H0_H0 ;  /* 0x20000019ff0e7230 */ /* 0x020fca0000004100 */
[----:B------:R-:W-:Y:S01]  /*25b0*/  FADD.FTZ R7, R14, R7 ;  /* 0x000000070e077221 */ /* 0x000fe20000010000 */
[----:B------:R-:W-:Y:S05]  /*25c0*/  BRA `(.L_x_19896) ;  /* 0x0000004000007947 */ /* 0x000fea0003800000 */
.L_x_19894:
[----:B-----5:R-:W-:-:S05]  /*25d0*/  HADD2.F32 R14, -RZ, R29.H0_H0 ;  /* 0x2000001dff0e7230 */ /* 0x020fca0000004100 */
[----:B------:R-:W-:Y:S01]  /*25e0*/  FADD.FTZ R7, R14, R7 ;  /* 0x000000070e077221 */ /* 0x000fe20000010000 */
[----:B------:R-:W-:-:S05]  /*25f0*/  @P2 HADD2.F32 R14, -RZ, R25.H0_H0 ;  /* 0x20000019ff0e2230 */ /* 0x000fca0000004100 */
[----:B------:R-:W-:-:S05]  /*2600*/  @P2 FADD.FTZ R7, R14, R7 ;  /* 0x000000070e072221 */ /* 0x000fca0000010000 */
.L_x_19896:
[----:B------:R-:W-:-:S04]  /*2610*/  F2FP.PACK_AB R13, RZ, R7 ;  /* 0x00000007ff0d723e */ /* 0x000fc800000000ff */
[----:B------:R-:W-:Y:S02]  /*2620*/  PRMT R21, R13, 0x7610, R21 ;  /* 0x000076100d157816 */ /* 0x000fe40000000015 */
.L_x_19897:
[----:B------:R-:W-:Y:S01]  /*2630*/  HADD2.F32 R14, -RZ, R197.H1_H1 ;  /* 0x300000c5ff0e7230 */ /* 0x000fe20000004100 */
[----:B------:R-:W-:Y:S05]  /*2640*/  @P3 BRA `(.L_x_19898) ;  /* 0x0000008000003947 */ /* 0x000fea0003800000 */
[----:B------:R-:W-:-:S04]  /*2650*/  ISETP.NE.U32.AND P4, PT, RZ, c[0x0][0x180], PT ;  /* 0x00006000ff007a0c */ /* 0x000fc80003f85070 */
[----:B------:R-:W-:-:S13]  /*2660*/  ISETP.NE.AND.EX P4, PT, RZ, c[0x0][0x184], PT, P4 ;  /* 0x00006100ff007a0c */ /* 0x000fda0003f85340 */
[----:B------:R-:W-:Y:S05]  /*2670*/  @P4 BRA `(.L_x_19899) ;  /* 0x0000002000004947 */ /* 0x000fea0003800000 */
[----:B------:R-:W-:Y:S05]  /*2680*/  @P0 BRA `(.L_x_19900) ;  /* 0x0000008000000947 */ /* 0x000fea0003800000 */
[----:B------:R-:W-:Y:S05]  /*2690*/  BRA `(.L_x_19901) ;  /* 0x0000009000007947 */ /* 0x000fea0003800000 */
.L_x_19899:
[----:B-----5:R-:W-:-:S05]  /*26a0*/  HADD2.F32 R13, -RZ, R25.H1_H1 ;  /* 0x30000019ff0d7230 */ /* 0x020fca0000004100 */
[----:B------:R-:W-:Y:S01]  /*26b0*/  FADD.FTZ R14, R13, R14 ;  /* 0x0000000e0d0e7221 */ /* 0x000fe20000010000 */
[----:B------:R-:W-:Y:S05]  /*26c0*/  BRA `(.L_x_19900) ;  /* 0x0000004000007947 */ /* 0x000fea0003800000 */
.L_x_19898:
[----:B-----5:R-:W-:-:S05]  /*26d0*/  HADD2.F32 R13, -RZ, R29.H1_H1 ;  /* 0x3000001dff0d7230 */ /* 0x020fca0000004100 */
[----:B------:R-:W-:Y:S01]  /*26e0*/  FADD.FTZ R14, R13, R14 ;  /* 0x0000000e0d0e7221 */ /* 0x000fe20000010000 */
[----:B------:R-:W-:-:S05]  /*26f0*/  @P2 HADD2.F32 R13, -RZ, R25.H1_H1 ;  /* 0x30000019ff0d2230 */ /* 0x000fca0000004100 */
[----:B------:R-:W-:-:S05]  /*2700*/  @P2 FADD.FTZ R14, R13, R14 ;  /* 0x0000000e0d0e2221 */ /* 0x000fca0000010000 */
.L_x_19900:
[----:B------:R-:W-:-:S04]  /*2710*/  F2FP.PACK_AB R13, RZ, R14 ;  /* 0x0000000eff0d723e */ /* 0x000fc800000000ff */
[----:B------:R-:W-:Y:S02]  /*2720*/  PRMT R21, R21, 0x5410, R13 ;  /* 0x0000541015157816 */ /* 0x000fe4000000000d */
.L_x_19901:
[----:B------:R-:W-:Y:S01]  /*2730*/  HADD2.F32 R13, -RZ, R198.H0_H0 ;  /* 0x200000c6ff0d7230 */ /* 0x000fe20000004100 */
[----:B------:R-:W-:Y:S05]  /*2740*/  @P3 BRA `(.L_x_19902) ;  /* 0x0000008000003947 */ /* 0x000fea0003800000 */
[----:B------:R-:W-:-:S04]  /*2750*/  ISETP.NE.U32.AND P4, PT, RZ, c[0x0][0x180], PT ;  /* 0x00006000ff007a0c */ /* 0x000fc80003f85070 */
[----:B------:R-:W-:-:S13]  /*2760*/  ISETP.NE.AND.EX P4, PT, RZ, c[0x0][0x184], PT, P4 ;  /* 0x00006100ff007a0c */ /* 0x000fda0003f85340 */
[----:B------:R-:W-:Y:S05]  /*2770*/  @P4 BRA `(.L_x_19903) ;  /* 0x0000002000004947 */ /* 0x000fea0003800000 */
[----:B------:R-:W-:Y:S05]  /*2780*/  @P0 BRA `(.L_x_19904) ;  /* 0x0000008000000947 */ /* 0x000fea0003800000 */
[----:B------:R-:W-:Y:S05]  /*2790*/  BRA `(.L_x_19905) ;  /* 0x0000009000007947 */ /* 0x000fea0003800000 */
.L_x_19903:
[----:B-----5:R-:W-:-:S05]  /*27a0*/  HADD2.F32 R18, -RZ, R26.H0_H0 ;  /* 0x2000001aff127230 */ /* 0x020fca0000004100 */
[----:B------:R-:W-:Y:S01]  /*27b0*/  FADD.FTZ R13, R18, R13 ;  /* 0x0000000d120d7221 */ /* 0x000fe20000010000 */
[----:B------:R-:W-:Y:S05]  /*27c0*/  BRA `(.L_x_19904) ;  /* 0x0000004000007947 */ /* 0x000fea0003800000 */
.L_x_19902:
[----:B-----5:R-:W-:-:S05]  /*27d0*/  HADD2.F32 R18, -RZ, R30.H0_H0 ;  /* 0x2000001eff127230 */ /* 0x020fca0000004100 */
[----:B------:R-:W-:Y:S01]  /*27e0*/  FADD.FTZ R13, R18, R13 ;  /* 0x0000000d120d7221 */ /* 0x000fe20000010000 */
[----:B------:R-:W-:-:S05]  /*27f0*/  @P2 HADD2.F32 R18, -RZ, R26.H0_H0 ;  /* 0x2000001aff122230 */ /* 0x000fca0000004100 */
[----:B------:R-:W-:-:S05]  /*2800*/  @P2 FADD.FTZ R13, R18, R13 ;  /* 0x0000000d120d2221 */ /* 0x000fca0000010000 */
.L_x_19904:
[----:B------:R-:W-:-:S04]  /*2810*/  F2FP.PACK_AB R17, RZ, R13 ;  /* 0x0000000dff11723e */ /* 0x000fc800000000ff */
[----:B------:R-:W-:Y:S02]  /*2820*/  PRMT R22, R17, 0x7610, R22 ;  /* 0x0000761011167816 */ /* 0x000fe40000000016 */
.L_x_19905:
[----:B------:R-:W-:Y:S01]  /*2830*/  HADD2.F32 R18, -RZ, R198.H1_H1 ;  /* 0x300000c6ff127230 */ /* 0x000fe20000004100 */
[----:B------:R-:W-:Y:S05]  /*2840*/  @P3 BRA `(.L_x_19906) ;  /* 0x0000008000003947 */ /* 0x000fea0003800000 */
[----:B------:R-:W-:-:S04]  /*2850*/  ISETP.NE.U32.AND P4, PT, RZ, c[0x0][0x180], PT ;  /* 0x00006000ff007a0c */ /* 0x000fc80003f85070 */
[----:B------:R-:W-:-:S13]  /*2860*/  ISETP.NE.AND.EX P4, PT, RZ, c[0x0][0x184], PT, P4 ;  /* 0x00006100ff007a0c */ /* 0x000fda0003f85340 */
[----:B------:R-:W-:Y:S05]  /*2870*/  @P4 BRA `(.L_x_19907) ;  /* 0x0000002000004947 */ /* 0x000fea0003800000 */
[----:B------:R-:W-:Y:S05]  /*2880*/  @P0 BRA `(.L_x_19908) ;  /* 0x0000008000000947 */ /* 0x000fea0003800000 */
[----:B------:R-:W-:Y:S05]  /*2890*/  BRA `(.L_x_19909) ;  /* 0x0000009000007947 */ /* 0x000fea0003800000 */
.L_x_19907:
[----:B-----5:R-:W-:-:S05]  /*28a0*/  HADD2.F32 R17, -RZ, R26.H1_H1 ;  /* 0x3000001aff117230 */ /* 0x020fca0000004100 */
[----:B------:R-:W-:Y:S01]  /*28b0*/  FADD.FTZ R18, R17, R18 ;  /* 0x0000001211127221 */ /* 0x000fe20000010000 */
[----:B------:R-:W-:Y:S05]  /*28c0*/  BRA `(.L_x_19908) ;  /* 0x0000004000007947 */ /* 0x000fea0003800000 */
.L_x_19906:
[----:B-----5:R-:W-:-:S05]  /*28d0*/  HADD2.F32 R17, -RZ, R30.H1_H1 ;  /* 0x3000001eff117230 */ /* 0x020fca0000004100 */
[----:B------:R-:W-:Y:S01]  /*28e0*/  FADD.FTZ R18, R17, R18 ;  /* 0x0000001211127221 */ /* 0x000fe20000010000 */
[----:B------:R-:W-:-:S05]  /*28f0*/  @P2 HADD2.F32 R17, -RZ, R26.H1_H1 ;  /* 0x3000001aff112230 */ /* 0x000fca0000004100 */
[----:B------:R-:W-:-:S05]  /*2900*/  @P2 FADD.FTZ R18, R17, R18 ;  /* 0x0000001211122221 */ /* 0x000fca0000010000 */
.L_x_19908:
[----:B------:R-:W-:-:S04]  /*2910*/  F2FP.PACK_AB R17, RZ, R18 ;  /* 0x00000012ff11723e */ /* 0x000fc800000000ff */
[----:B------:R-:W-:Y:S02]  /*2920*/  PRMT R22, R22, 0x5410, R17 ;  /* 0x0000541016167816 */ /* 0x000fe40000000011 */
.L_x_19909:
[----:B------:R-:W-:Y:S01]  /*2930*/  HADD2.F32 R17, -RZ, R199.H0_H0 ;  /* 0x200000c7ff117230 */ /* 0x000fe20000004100 */
[----:B------:R-:W-:Y:S05]  /*2940*/  @P3 BRA `(.L_x_19910) ;  /* 0x0000008000003947 */ /* 0x000fea0003800000 */
[----:B------:R-:W-:-:S04]  /*2950*/  ISETP.NE.U32.AND P4, PT, RZ, c[0x0][0x180], PT ;  /* 0x00006000ff007a0c */ /* 0x000fc80003f85070 */
[----:B------:R-:W-:-:S13]  /*2960*/  ISETP.NE.AND.EX P4, PT, RZ, c[0x0][0x184], PT, P4 ;  /* 0x00006100ff007a0c */ /* 0x000fda0003f85340 */
[----:B------:R-:W-:Y:S05]  /*2970*/  @P4 BRA `(.L_x_19911) ;  /* 0x0000002000004947 */ /* 0x000fea0003800000 */
[----:B------:R-:W-:Y:S05]  /*2980*/  @P0 BRA `(.L_x_19912) ;  /* 0x0000008000000947 */ /* 0x000fea0003800000 */
[----:B------:R-:W-:Y:S05]  /*2990*/  BRA `(.L_x_19913) ;  /* 0x0000009000007947 */ /* 0x000fea0003800000 */
.L_x_19911:
[----:B-----5:R-:W-:-:S05]  /*29a0*/  HADD2.F32 R196, -RZ, R27.H0_H0 ;  /* 0x2000001bffc47230 */ /* 0x020fca0000004100 */
[----:B------:R-:W-:Y:S01]  /*29b0*/  FADD.FTZ R17, R196, R17 ;  /* 0x00000011c4117221 */ /* 0x000fe20000010000 */
[----:B------:R-:W-:Y:S05]  /*29c0*/  BRA `(.L_x_19912) ;  /* 0x0000004000007947 */ /* 0x000fea0003800000 */
.L_x_19910:
[----:B-----5:R-:W-:-:S05]  /*29d0*/  HADD2.F32 R196, -RZ, R31.H0_H0 ;  /* 0x2000001fffc47230 */ /* 0x020fca0000004100 */
[----:B------:R-:W-:Y:S01]  /*29e0*/  FADD.FTZ R17, R196, R17 ;  /* 0x00000011c4117221 */ /* 0x000fe20000010000 */
[----:B------:R-:W-:-:S05]  /*29f0*/  @P2 HADD2.F32 R196, -RZ, R27.H0_H0 ;  /* 0x2000001bffc42230 */ /* 0x000fca0000004100 */
[----:B------:R-:W-:-:S05]  /*2a00*/  @P2 FADD.FTZ R17, R196, R17 ;  /* 0x00000011c4112221 */ /* 0x000fca0000010000 */
.L_x_19912:
[----:B------:R-:W-:-:S04]  /*2a10*/  F2FP.PACK_AB R19, RZ, R17 ;  /* 0x00000011ff13723e */ /* 0x000fc800000000ff */
[----:B------:R-:W-:Y:S02]  /*2a20*/  PRMT R23, R19, 0x7610, R23 ;  /* 0x0000761013177816 */ /* 0x000fe40000000017 */
.L_x_19913:
[----:B------:R-:W-:Y:S01]  /*2a30*/  HADD2.F32 R19, -RZ, R199.H1_H1 ;  /* 0x300000c7ff137230 */ /* 0x000fe20000004100 */
[----:B------:R-:W-:Y:S05]  /*2a40*/  @P3 BRA `(.L_x_19914) ;  /* 0x0000008000003947 */ /* 0x000fea0003800000 */
[----:B------:R-:W-:-:S04]  /*2a50*/  ISETP.NE.U32.AND P4, PT, RZ, c[0x0][0x180], PT ;  /* 0x00006000ff007a0c */ /* 0x000fc80003f85070 */
[----:B------:R-:W-:-:S13]  /*2a60*/  ISETP.NE.AND.EX P4, PT, RZ, c[0x0][0x184], PT, P4 ;  /* 0x00006100ff007a0c */ /* 0x000fda0003f85340 */
[----:B------:R-:W-:Y:S05]  /*2a70*/  @P4 BRA `(.L_x_19915) ;  /* 0x0000002000004947 */ /* 0x000fea0003800000 */
[----:B------:R-:W-:Y:S05]  /*2a80*/  @P0 BRA `(.L_x_19916) ;  /* 0x0000008000000947 */ /* 0x000fea0003800000 */
[----:B------:R-:W-:Y:S05]  /*2a90*/  BRA `(.L_x_19917) ;  /* 0x0000009000007947 */ /* 0x000fea0003800000 */
.L_x_19915:
[----:B-----5:R-:W-:-:S05]  /*2aa0*/  HADD2.F32 R196, -RZ, R27.H1_H1 ;  /* 0x3000001bffc47230 */ /* 0x020fca0000004100 */
[----:B------:R-:W-:Y:S01]  /*2ab0*/  FADD.FTZ R19, R196, R19 ;  /* 0x00000013c4137221 */ /* 0x000fe20000010000 */
[----:B------:R-:W-:Y:S05]  /*2ac0*/  BRA `(.L_x_19916) ;  /* 0x0000004000007947 */ /* 0x000fea0003800000 */
.L_x_19914:
[----:B-----5:R-:W-:-:S05]  /*2ad0*/  HADD2.F32 R196, -RZ, R31.H1_H1 ;  /* 0x3000001fffc47230 */ /* 0x020fca0000004100 */
[----:B------:R-:W-:Y:S01]  /*2ae0*/  FADD.FTZ R19, R196, R19 ;  /* 0x00000013c4137221 */ /* 0x000fe20000010000 */
[----:B------:R-:W-:-:S05]  /*2af0*/  @P2 HADD2.F32 R196, -RZ, R27.H1_H1 ;  /* 0x3000001bffc42230 */ /* 0x000fca0000004100 */
[----:B------:R-:W-:-:S05]  /*2b00*/  @P2 FADD.FTZ R19, R196, R19 ;  /* 0x00000013c4132221 */ /* 0x000fca0000010000 */
.L_x_19916:
[----:B------:R-:W-:-:S04]  /*2b10*/  F2FP.PACK_AB R196, RZ, R19 ;  /* 0x00000013ffc4723e */ /* 0x000fc800000000ff */
[----:B------:R-:W-:Y:S02]  /*2b20*/  PRMT R23, R23, 0x5410, R196 ;  /* 0x0000541017177816 */ /* 0x000fe400000000c4 */
.L_x_19917:
        /* <DEDUP_REMOVED lines=16> */
.L_x_19919:
[----:B-----5:R-:W-:-:S05]  /*2c30*/  HADD2.F32 R202, -RZ, R24.H0_H0 ;  /* 0x20000018ffca7230 */ /* 0x020fca0000004100 */
[----:B------:R-:W-:Y:S01]  /*2c40*/  FADD.FTZ R201, R202, R201 ;  /* 0x000000c9cac97221 */ /* 0x000fe20000010000 */
[----:B------:R-:W-:Y:S05]  /*2c50*/  BRA `(.L_x_19920) ;  /* 0x0000004000007947 */ /* 0x000fea0003800000 */
.L_x_19918:
[----:B-----5:R-:W-:-:S05]  /*2c60*/  HADD2.F32 R202, -RZ, R28.H0_H0 ;  /* 0x2000001cffca7230 */ /* 0x020fca0000004100 */
[----:B------:R-:W-:Y:S01]  /*2c70*/  FADD.FTZ R201, R202, R201 ;  /* 0x000000c9cac97221 */ /* 0x000fe20000010000 */
[----:B------:R-:W-:-:S05]  /*2c80*/  @P2 HADD2.F32 R202, -RZ, R24.H0_H0 ;  /* 0x20000018ffca2230 */ /* 0x000fca0000004100 */
[----:B------:R-:W-:-:S05]  /*2c90*/  @P2 FADD.FTZ R201, R202, R201 ;  /* 0x000000c9cac92221 */ /* 0x000fca0000010000 */
.L_x_19920:
[----:B------:R-:W-:-:S04]  /*2ca0*/  F2FP.PACK_AB R202, RZ, R201 ;  /* 0x000000c9ffca723e */ /* 0x000fc800000000ff */
[----:B------:R-:W-:Y:S02]  /*2cb0*/  PRMT R20, R202, 0x7610, R20 ;  /* 0x00007610ca147816 */ /* 0x000fe40000000014 */
.L_x_19921:
[----:B------:R-:W-:Y:S01]  /*2cc0*/  HADD2.F32 R202, -RZ, R196.H1_H1 ;  /* 0x300000c4ffca7230 */ /* 0x000fe20000004100 */
[----:B------:R-:W-:Y:S05]  /*2cd0*/  @P3 BRA `(.L_x_19922) ;  /* 0x0000008000003947 */ /* 0x000fea0003800000 */
[----:B------:R-:W-:-:S04]  /*2ce0*/  ISETP.NE.U32.AND P4, PT, RZ, c[0x0][0x180], PT ;  /* 0x00006000ff007a0c */ /* 0x000fc80003f85070 */
[----:B------:R-:W-:-:S13]  /*2cf0*/  ISETP.NE.AND.EX P4, PT, RZ, c[0x0][0x184], PT, P4 ;  /* 0x00006100ff007a0c */ /* 0x000fda0003f85340 */
[----:B------:R-:W-:Y:S05]  /*2d00*/  @P4 BRA `(.L_x_19923) ;  /* 0x0000002000004947 */ /* 0x000fea0003800000 */
[----:B------:R-:W-:Y:S05]  /*2d10*/  @P0 BRA `(.L_x_19924) ;  /* 0x0000008000000947 */ /* 0x000fea0003800000 */
[----:B------:R-:W-:Y:S05]  /*2d20*/  BRA `(.L_x_19925) ;  /* 0x0000009000007947 */ /* 0x000fea0003800000 */
.L_x_19923:
[----:B-----5:R-:W-:-:S05]  /*2d30*/  HADD2.F32 R203, -RZ, R24.H1_H1 ;  /* 0x30000018ffcb7230 */ /* 0x020fca0000004100 */
[----:B------:R-:W-:Y:S01]  /*2d40*/  FADD.FTZ R202, R203, R202 ;  /* 0x000000cacbca7221 */ /* 0x000fe20000010000 */
[----:B------:R-:W-:Y:S05]  /*2d50*/  BRA `(.L_x_19924) ;  /* 0x0000004000007947 */ /* 0x000fea0003800000 */
.L_x_19922:
[----:B-----5:R-:W-:-:S05]  /*2d60*/  HADD2.F32 R203, -RZ, R28.H1_H1 ;  /* 0x3000001cffcb7230 */ /* 0x020fca0000004100 */
[----:B------:R-:W-:Y:S01]  /*2d70*/  FADD.FTZ R202, R203, R202 ;  /* 0x000000cacbca7221 */ /* 0x000fe20000010000 */
[----:B------:R-:W-:-:S05]  /*2d80*/  @P2 HADD2.F32 R203, -RZ, R24.H1_H1 ;  /* 0x30000018ffcb2230 */ /* 0x000fca0000004100 */
[----:B------:R-:W-:-:S05]  /*2d90*/  @P2 FADD.FTZ R202, R203, R202 ;  /* 0x000000cacbca2221 */ /* 0x000fca0000010000 */
.L_x_19924:
[----:B------:R-:W-:-:S04]  /*2da0*/  F2FP.PACK_AB R196, RZ, R202 ;  /* 0x000000caffc4723e */ /* 0x000fc800000000ff */
[----:B------:R-:W-:Y:S02]  /*2db0*/  PRMT R20, R20, 0x5410, R196 ;  /* 0x0000541014147816 */ /* 0x000fe400000000c4 */
.L_x_19925:
[----:B------:R-:W-:Y:S01]  /*2dc0*/  HADD2.F32 R203, -RZ, R197.H0_H0 ;  /* 0x200000c5ffcb7230 */ /* 0x000fe20000004100 */
[----:B------:R-:W-:Y:S05]  /*2dd0*/  @P3 BRA `(.L_x_19926) ;  /* 0x0000008000003947 */ /* 0x000fea0003800000 */
[----:B------:R-:W-:-:S04]  /*2de0*/  ISETP.NE.U32.AND P4, PT, RZ, c[0x0][0x180], PT ;  /* 0x00006000ff007a0c */ /* 0x000fc80003f85070 */
[----:B------:R-:W-:-:S13]  /*2df0*/  ISETP.NE.AND.EX P4, PT, RZ, c[0x0][0x184], PT, P4 ;  /* 0x00006100ff007a0c */ /* 0x000fda0003f85340 */
[----:B------:R-:W-:Y:S05]  /*2e00*/  @P4 BRA `(.L_x_19927) ;  /* 0x0000002000004947 */ /* 0x000fea0003800000 */
[----:B------:R-:W-:Y:S05]  /*2e10*/  @P0 BRA `(.L_x_19928) ;  /* 0x0000008000000947 */ /* 0x000fea0003800000 */
[----:B------:R-:W-:Y:S05]  /*2e20*/  BRA `(.L_x_19929) ;  /* 0x0000009000007947 */ /* 0x000fea0003800000 */
.L_x_19927:
[----:B-----5:R-:W-:-:S05]  /*2e30*/  HADD2.F32 R196, -RZ, R25.H0_H0 ;  /* 0x20000019ffc47230 */ /* 0x020fca0000004100 */
[----:B------:R-:W-:Y:S01]  /*2e40*/  FADD.FTZ R203, R196, R203 ;  /* 0x000000cbc4cb7221 */ /* 0x000fe20000010000 */
[----:B------:R-:W-:Y:S05]  /*2e50*/  BRA `(.L_x_19928) ;  /* 0x0000004000007947 */ /* 0x000fea0003800000 */
.L_x_19926:
[----:B-----5:R-:W-:-:S05]  /*2e60*/  HADD2.F32 R196, -RZ, R29.H0_H0 ;  /* 0x2000001dffc47230 */ /* 0x020fca0000004100 */
[----:B------:R-:W-:Y:S01]  /*2e70*/  FADD.FTZ R203, R196, R203 ;  /* 0x000000cbc4cb7221 */ /* 0x000fe20000010000 */
[----:B------:R-:W-:-:S05]  /*2e80*/  @P2 HADD2.F32 R196, -RZ, R25.H0_H0 ;  /* 0x20000019ffc42230 */ /* 0x000fca0000004100 */
[----:B------:R-:W-:-:S05]  /*2e90*/  @P2 FADD.FTZ R203, R196, R203 ;  /* 0x000000cbc4cb2221 */ /* 0x000fca0000010000 */
.L_x_19928:
[----:B------:R-:W-:-:S04]  /*2ea0*/  F2FP.PACK_AB R196, RZ, R203 ;  /* 0x000000cbffc4723e */ /* 0x000fc800000000ff */
[----:B------:R-:W-:Y:S02]  /*2eb0*/  PRMT R21, R196, 0x7610, R21 ;  /* 0x00007610c4157816 */ /* 0x000fe40000000015 */
.L_x_19929:
[----:B------:R-:W-:Y:S01]  /*2ec0*/  HADD2.F32 R204, -RZ, R197.H1_H1 ;  /* 0x300000c5ffcc7230 */ /* 0x000fe20000004100 */
[----:B------:R-:W-:Y:S05]  /*2ed0*/  @P3 BRA `(.L_x_19930) ;  /* 0x0000008000003947 */ /* 0x000fea0003800000 */
[----:B------:R-:W-:-:S04]  /*2ee0*/  ISETP.NE.U32.AND P4, PT, RZ, c[0x0][0x180], PT ;  /* 0x00006000ff007a0c */ /* 0x000fc80003f85070 */
[----:B------:R-:W-:-:S13]  /*2ef0*/  ISETP.NE.AND.EX P4, PT, RZ, c[0x0][0x184], PT, P4 ;  /* 0x00006100ff007a0c */ /* 0x000fda0003f85340 */
[----:B------:R-:W-:Y:S05]  /*2f00*/  @P4 BRA `(.L_x_19931) ;  /* 0x0000002000004947 */ /* 0x000fea0003800000 */
[----:B------:R-:W-:Y:S05]  /*2f10*/  @P0 BRA `(.L_x_19932) ;  /* 0x0000008000000947 */ /* 0x000fea0003800000 */
[----:B------:R-:W-:Y:S05]  /*2f20*/  BRA `(.L_x_19933) ;  /* 0x0000009000007947 */ /* 0x000fea0003800000 */
.L_x_19931:
[----:B-----5:R-:W-:-:S05]  /*2f30*/  HADD2.F32 R197, -RZ, R25.H1_H1 ;  /* 0x30000019ffc57230 */ /* 0x020fca0000004100 */
[----:B------:R-:W-:Y:S01]  /*2f40*/  FADD.FTZ R204, R197, R204 ;  /* 0x000000ccc5cc7221 */ /* 0x000fe20000010000 */
[----:B------:R-:W-:Y:S05]  /*2f50*/  BRA `(.L_x_19932) ;  /* 0x0000004000007947 */ /* 0x000fea0003800000 */
.L_x_19930:
[----:B-----5:R-:W-:-:S05]  /*2f60*/  HADD2.F32 R197, -RZ, R29.H1_H1 ;  /* 0x3000001dffc57230 */ /* 0x020fca0000004100 */
[----:B------:R-:W-:Y:S01]  /*2f70*/  FADD.FTZ R204, R197, R204 ;  /* 0x000000ccc5cc7221 */ /* 0x000fe20000010000 */
[----:B------:R-:W-:-:S05]  /*2f80*/  @P2 HADD2.F32 R197, -RZ, R25.H1_H1 ;  /* 0x30000019ffc52230 */ /* 0x000fca0000004100 */
[----:B------:R-:W-:-:S05]  /*2f90*/  @P2 FADD.FTZ R204, R197, R204 ;  /* 0x000000ccc5cc2221 */ /* 0x000fca0000010000 */
.L_x_19932:
[----:B------:R-:W-:-:S04]  /*2fa0*/  F2FP.PACK_AB R196, RZ, R204 ;  /* 0x000000ccffc4723e */ /* 0x000fc800000000ff */
[----:B------:R-:W-:Y:S02]  /*2fb0*/  PRMT R21, R21, 0x5410, R196 ;  /* 0x0000541015157816 */ /* 0x000fe400000000c4 */
.L_x_19933:
[----:B------:R-:W-:Y:S01]  /*2fc0*/  HADD2.F32 R205, -RZ, R198.H0_H0 ;  /* 0x200000c6ffcd7230 */ /* 0x000fe20000004100 */
[----:B------:R-:W-:Y:S05]  /*2fd0*/  @P3 BRA `(.L_x_19934) ;  /* 0x0000008000003947 */ /* 0x000fea0003800000 */
[----:B------:R-:W-:-:S04]  /*2fe0*/  ISETP.NE.U32.AND P4, PT, RZ, c[0x0][0x180], PT ;  /* 0x00006000ff007a0c */ /* 0x000fc80003f85070 */
[----:B------:R-:W-:-:S13]  /*2ff0*/  ISETP.NE.AND.EX P4, PT, RZ, c[0x0][0x184], PT, P4 ;  /* 0x00006100ff007a0c */ /* 0x000fda0003f85340 */
[----:B------:R-:W-:Y:S05]  /*3000*/  @P4 BRA `(.L_x_19935) ;  /* 0x0000002000004947 */ /* 0x000fea0003800000 */
[----:B------:R-:W-:Y:S05]  /*3010*/  @P0 BRA `(.L_x_19936) ;  /* 0x0000008000000947 */ /* 0x000fea0003800000 */
[----:B------:R-:W-:Y:S05]  /*3020*/  BRA `(.L_x_19937) ;  /* 0x0000009000007947 */ /* 0x000fea0003800000 */
.L_x_19935:
[----:B-----5:R-:W-:-:S05]  /*3030*/  HADD2.F32 R196, -RZ, R26.H0_H0 ;  /* 0x2000001affc47230 */ /* 0x020fca0000004100 */
[----:B------:R-:W-:Y:S01]  /*3040*/  FADD.FTZ R205, R196, R205 ;  /* 0x000000cdc4cd7221 */ /* 0x000fe20000010000 */
[----:B------:R-:W-:Y:S05]  /*3050*/  BRA `(.L_x_19936) ;  /* 0x0000004000007947 */ /* 0x000fea0003800000 */
.L_x_19934:
[----:B-----5:R-:W-:-:S05]  /*3060*/  HADD2.F32 R196, -RZ, R30.H0_H0 ;  /* 0x2000001effc47230 */ /* 0x020fca0000004100 */
[----:B------:R-:W-:Y:S01]  /*3070*/  FADD.FTZ R205, R196, R205 ;  /* 0x000000cdc4cd7221 */ /* 0x000fe20000010000 */
[----:B------:R-:W-:-:S05]  /*3080*/  @P2 HADD2.F32 R196, -RZ, R26.H0_H0 ;  /* 0x2000001affc42230 */ /* 0x000fca0000004100 */
[----:B------:R-:W-:-:S05]  /*3090*/  @P2 FADD.FTZ R205, R196, R205 ;  /* 0x000000cdc4cd2221 */ /* 0x000fca0000010000 */
.L_x_19936:
[----:B------:R-:W-:-:S04]  /*30a0*/  F2FP.PACK_AB R196, RZ, R205 ;  /* 0x000000cdffc4723e */ /* 0x000fc800000000ff */
[----:B------:R-:W-:Y:S02]  /*30b0*/  PRMT R22, R196, 0x7610, R22 ;  /* 0x00007610c4167816 */ /* 0x000fe40000000016 */
.L_x_19937:
[----:B------:R-:W-:Y:S01]  /*30c0*/  HADD2.F32 R206, -RZ, R198.H1_H1 ;  /* 0x300000c6ffce7230 */ /* 0x000fe20000004100 */
[----:B------:R-:W-:Y:S05]  /*30d0*/  @P3 BRA `(.L_x_19938) ;  /* 0x0000008000003947 */ /* 0x000fea0003800000 */
[----:B------:R-:W-:-:S04]  /*30e0*/  ISETP.NE.U32.AND P4, PT, RZ, c[0x0][0x180], PT ;  /* 0x00006000ff007a0c */ /* 0x000fc80003f85070 */
[----:B------:R-:W-:-:S13]  /*30f0*/  ISETP.NE.AND.EX P4, PT, RZ, c[0x0][0x184], PT, P4 ;  /* 0x00006100ff007a0c */ /* 0x000fda0003f85340 */
[----:B------:R-:W-:Y:S05]  /*3100*/  @P4 BRA `(.L_x_19939) ;  /* 0x0000002000004947 */ /* 0x000fea0003800000 */
[----:B------:R-:W-:Y:S05]  /*3110*/  @P0 BRA `(.L_x_19940) ;  /* 0x0000008000000947 */ /* 0x000fea0003800000 */
[----:B------:R-:W-:Y:S05]  /*3120*/  BRA `(.L_x_19941) ;  /* 0x0000009000007947 */ /* 0x000fea0003800000 */
.L_x_19939:
[----:B-----5:R-:W-:-:S05]  /*3130*/  HADD2.F32 R197, -RZ, R26.H1_H1 ;  /* 0x3000001affc57230 */ /* 0x020fca0000004100 */
[----:B------:R-:W-:Y:S01]  /*3140*/  FADD.FTZ R206, R197, R206 ;  /* 0x000000cec5ce7221 */ /* 0x000fe20000010000 */
[----:B------:R-:W-:Y:S05]  /*3150*/  BRA `(.L_x_19940) ;  /* 0x0000004000007947 */ /* 0x000fea0003800000 */
.L_x_19938:
[----:B-----5:R-:W-:-:S05]  /*3160*/  HADD2.F32 R197, -RZ, R30.H1_H1 ;  /* 0x3000001effc57230 */ /* 0x020fca0000004100 */
[----:B------:R-:W-:Y:S01]  /*3170*/  FADD.FTZ R206, R197, R206 ;  /* 0x000000cec5ce7221 */ /* 0x000fe20000010000 */
[----:B------:R-:W-:-:S05]  /*3180*/  @P2 HADD2.F32 R197, -RZ, R26.H1_H1 ;  /* 0x3000001affc52230 */ /* 0x000fca0000004100 */
[----:B------:R-:W-:-:S05]  /*3190*/  @P2 FADD.FTZ R206, R197, R206 ;  /* 0x000000cec5ce2221 */ /* 0x000fca0000010000 */
.L_x_19940:
[----:B------:R-:W-:-:S04]  /*31a0*/  F2FP.PACK_AB R196, RZ, R206 ;  /* 0x000000ceffc4723e */ /* 0x000fc800000000ff */
[----:B------:R-:W-:Y:S02]  /*31b0*/  PRMT R22, R22, 0x5410, R196 ;  /* 0x0000541016167816 */ /* 0x000fe400000000c4 */
.L_x_19941:
[----:B------:R-:W-:Y:S01]  /*31c0*/  HADD2.F32 R207, -RZ, R199.H0_H0 ;  /* 0x200000c7ffcf7230 */ /* 0x000fe20000004100 */
[----:B------:R-:W-:Y:S05]  /*31d0*/  @P3 BRA `(.L_x_19942) ;  /* 0x0000008000003947 */ /* 0x000fea0003800000 */
[----:B------:R-:W-:-:S04]  /*31e0*/  ISETP.NE.U32.AND P4, PT, RZ, c[0x0][0x180], PT ;  /* 0x00006000ff007a0c */ /* 0x000fc80003f85070 */
[----:B------:R-:W-:-:S13]  /*31f0*/  ISETP.NE.AND.EX P4, PT, RZ, c[0x0][0x184], PT, P4 ;  /* 0x00006100ff007a0c */ /* 0x000fda0003f85340 */
[----:B------:R-:W-:Y:S05]  /*3200*/  @P4 BRA `(.L_x_19943) ;  /* 0x0000002000004947 */ /* 0x000fea0003800000 */
[----:B------:R-:W-:Y:S05]  /*3210*/  @P0 BRA `(.L_x_19944) ;  /* 0x0000008000000947 */ /* 0x000fea0003800000 */
[----:B------:R-:W-:Y:S05]  /*3220*/  BRA `(.L_x_19945) ;  /* 0x0000009000007947 */ /* 0x000fea0003800000 */
.L_x_19943:
[----:B-----5:R-:W-:-:S05]  /*3230*/  HADD2.F32 R196, -RZ, R27.H0_H0 ;  /* 0x2000001bffc47230 */ /* 0x020fca0000004100 */
[----:B------:R-:W-:Y:S01]  /*3240*/  FADD.FTZ R207, R196, R207 ;  /* 0x000000cfc4cf7221 */ /* 0x000fe20000010000 */
[----:B------:R-:W-:Y:S05]  /*3250*/  BRA `(.L_x_19944) ;  /* 0x0000004000007947 */ /* 0x000fea0003800000 */
.L_x_19942:
[----:B-----5:R-:W-:-:S05]  /*3260*/  HADD2.F32 R196, -RZ, R31.H0_H0 ;  /* 0x2000001fffc47230 */ /* 0x020fca0000004100 */
[----:B------:R-:W-:Y:S01]  /*3270*/  FADD.FTZ R207, R196, R207 ;  /* 0x000000cfc4cf7221 */ /* 0x000fe20000010000 */
[----:B------:R-:W-:-:S05]  /*3280*/  @P2 HADD2.F32 R196, -RZ, R27.H0_H0 ;  /* 0x2000001bffc42230 */ /* 0x000fca0000004100 */
[----:B------:R-:W-:-:S05]  /*3290*/  @P2 FADD.FTZ R207, R196, R207 ;  /* 0x000000cfc4cf2221 */ /* 0x000fca0000010000 */
.L_x_19944:
[----:B------:R-:W-:-:S04]  /*32a0*/  F2FP.PACK_AB R196, RZ, R207 ;  /* 0x000000cfffc4723e */ /* 0x000fc800000000ff */
[----:B------:R-:W-:Y:S02]  /*32b0*/  PRMT R23, R196, 0x7610, R23 ;  /* 0x00007610c4177816 */ /* 0x000fe40000000017 */
.L_x_19945:
[----:B------:R-:W-:Y:S01]  /*32c0*/  HADD2.F32 R217, -RZ, R199.H1_H1 ;  /* 0x300000c7ffd97230 */ /* 0x000fe20000004100 */
[----:B------:R-:W-:Y:S05]  /*32d0*/  @P3 BRA `(.L_x_19946) ;  /* 0x0000008000003947 */ /* 0x000fea0003800000 */
[----:B------:R-:W-:-:S04]  /*32e0*/  ISETP.NE.U32.AND P4, PT, RZ, c[0x0][0x180], PT ;  /* 0x00006000ff007a0c */ /* 0x000fc80003f85070 */
[----:B------:R-:W-:-:S13]  /*32f0*/  ISETP.NE.AND.EX P4, PT, RZ, c[0x0][0x184], PT, P4 ;  /* 0x00006100ff007a0c */ /* 0x000fda0003f85340 */
[----:B------:R-:W-:Y:S05]  /*3300*/  @P4 BRA `(.L_x_19947) ;  /* 0x0000002000004947 */ /* 0x000fea0003800000 */
[----:B------:R-:W-:Y:S05]  /*3310*/  @P0 BRA `(.L_x_19948) ;  /* 0x0000008000000947 */ /* 0x000fea0003800000 */
[----:B------:R-:W-:Y:S05]  /*3320*/  BRA `(.L_x_19949) ;  /* 0x0000009000007947 */ /* 0x000fea0003800000 */
.L_x_19947:
[----:B-----5:R-:W-:-:S05]  /*3330*/  HADD2.F32 R196, -RZ, R27.H1_H1 ;  /* 0x3000001bffc47230 */ /* 0x020fca0000004100 */
[----:B------:R-:W-:Y:S01]  /*3340*/  FADD.FTZ R217, R196, R217 ;  /* 0x000000d9c4d97221 */ /* 0x000fe20000010000 */
[----:B------:R-:W-:Y:S05]  /*3350*/  BRA `(.L_x_19948) ;  /* 0x0000004000007947 */ /* 0x000fea0003800000 */
.L_x_19946:
[----:B-----5:R-:W-:-:S05]  /*3360*/  HADD2.F32 R196, -RZ, R31.H1_H1 ;  /* 0x3000001fffc47230 */ /* 0x020fca0000004100 */
[----:B------:R-:W-:Y:S01]  /*3370*/  FADD.FTZ R217, R196, R217 ;  /* 0x000000d9c4d97221 */ /* 0x000fe20000010000 */
[----:B------:R-:W-:-:S05]  /*3380*/  @P2 HADD2.F32 R196, -RZ, R27.H1_H1 ;  /* 0x3000001bffc42230 */ /* 0x000fca0000004100 */
[----:B------:R-:W-:-:S05]  /*3390*/  @P2 FADD.FTZ R217, R196, R217 ;  /* 0x000000d9c4d92221 */ /* 0x000fca0000010000 */
.L_x_19948:
[----:B------:R-:W-:-:S04]  /*33a0*/  F2FP.PACK_AB R196, RZ, R217 ;  /* 0x000000d9ffc4723e */ /* 0x000fc800000000ff */
[----:B------:R-:W-:Y:S02]  /*33b0*/  PRMT R23, R23, 0x5410, R196 ;  /* 0x0000541017177816 */ /* 0x000fe400000000c4 */
.L_x_19949:
        /* <DEDUP_REMOVED lines=16> */
.L_x_19951:
[----:B-----5:R-:W-:-:S05]  /*34c0*/  HADD2.F32 R220, -RZ, R24.H0_H0 ;  /* 0x20000018ffdc7230 */ /* 0x020fca0000004100 */
[----:B------:R-:W-:Y:S01]  /*34d0*/  FADD.FTZ R219, R220, R219 ;  /* 0x000000dbdcdb7221 */ /* 0x000fe20000010000 */
[----:B------:R-:W-:Y:S05]  /*34e0*/  BRA `(.L_x_19952) ;  /* 0x0000004000007947 */ /* 0x000fea0003800000 */
.L_x_19950:
[----:B-----5:R-:W-:-:S05]  /*34f0*/  HADD2.F32 R220, -RZ, R28.H0_H0 ;  /* 0x2000001cffdc7230 */ /* 0x020fca0000004100 */
[----:B------:R-:W-:Y:S01]  /*3500*/  FADD.FTZ R219, R220, R219 ;  /* 0x000000dbdcdb7221 */ /* 0x000fe20000010000 */
[----:B------:R-:W-:-:S05]  /*3510*/  @P2 HADD2.F32 R220, -RZ, R24.H0_H0 ;  /* 0x20000018ffdc2230 */ /* 0x000fca0000004100 */
[----:B------:R-:W-:-:S05]  /*3520*/  @P2 FADD.FTZ R219, R220, R219 ;  /* 0x000000dbdcdb2221 */ /* 0x000fca0000010000 */
.L_x_19952:
[----:B------:R-:W-:-:S04]  /*3530*/  F2FP.PACK_AB R220, RZ, R219 ;  /* 0x000000dbffdc723e */ /* 0x000fc800000000ff */
[----:B------:R-:W-:Y:S02]  /*3540*/  PRMT R20, R220, 0x7610, R20 ;  /* 0x00007610dc147816 */ /* 0x000fe40000000014 */
.L_x_19953:
[----:B------:R-:W-:Y:S01]  /*3550*/  HADD2.F32 R220, -RZ, R196.H1_H1 ;  /* 0x300000c4ffdc7230 */ /* 0x000fe20000004100 */
[----:B------:R-:W-:Y:S05]  /*3560*/  @P3 BRA `(.L_x_19954) ;  /* 0x0000008000003947 */ /* 0x000fea0003800000 */
[----:B------:R-:W-:-:S04]  /*3570*/  ISETP.NE.U32.AND P1, PT, RZ, c[0x0][0x180], PT ;  /* 0x00006000ff007a0c */ /* 0x000fc80003f25070 */
[----:B------:R-:W-:-:S13]  /*3580*/  ISETP.NE.AND.EX P1, PT, RZ, c[0x0][0x184], PT, P1 ;  /* 0x00006100ff007a0c */ /* 0x000fda0003f25310 */
[----:B------:R-:W-:Y:S05]  /*3590*/  @P1 BRA `(.L_x_19955) ;  /* 0x0000002000001947 */ /* 0x000fea0003800000 */
[----:B------:R-:W-:Y:S05]  /*35a0*/  @P0 BRA `(.L_x_19956) ;  /* 0x0000008000000947 */ /* 0x000fea0003800000 */
[----:B------:R-:W-:Y:S05]  /*35b0*/  BRA `(.L_x_19957) ;  /* 0x0000009000007947 */ /* 0x000fea0003800000 */
.L_x_19955:
[----:B-----5:R-:W-:-:S05]  /*35c0*/  HADD2.F32 R196, -RZ, R24.H1_H1 ;  /* 0x30000018ffc47230 */ /* 0x020fca0000004100 */
[----:B------:R-:W-:Y:S01]  /*35d0*/  FADD.FTZ R220, R196, R220 ;  /* 0x000000dcc4dc7221 */ /* 0x000fe20000010000 */
[----:B------:R-:W-:Y:S05]  /*35e0*/  BRA `(.L_x_19956) ;  /* 0x0000004000007947 */ /* 0x000fea0003800000 */
.L_x_19954:
[----:B-----5:R-:W-:-:S05]  /*35f0*/  HADD2.F32 R196, -RZ, R28.H1_H1 ;  /* 0x3000001cffc47230 */ /* 0x020fca0000004100 */
[----:B------:R-:W-:Y:S01]  /*3600*/  FADD.FTZ R220, R196, R220 ;  /* 0x000000dcc4dc7221 */ /* 0x000fe20000010000 */
[----:B------:R-:W-:-:S05]  /*3610*/  @P2 HADD2.F32 R196, -RZ, R24.H1_H1 ;  /* 0x30000018ffc42230 */ /* 0x000fca0000004100 */
[----:B------:R-:W-:-:S05]  /*3620*/  @P2 FADD.FTZ R220, R196, R220 ;  /* 0x000000dcc4dc2221 */ /* 0x000fca0000010000 */
.L_x_19956:
[----:B------:R-:W-:-:S04]  /*3630*/  F2FP.PACK_AB R196, RZ, R220 ;  /* 0x000000dcffc4723e */ /* 0x000fc800000000ff */
[----:B------:R-:W-:Y:S02]  /*3640*/  PRMT R20, R20, 0x5410, R196 ;  /* 0x0000541014147816 */ /* 0x000fe400000000c4 */
.L_x_19957:
[----:B------:R-:W-:Y:S01]  /*3650*/  HADD2.F32 R221, -RZ, R197.H0_H0 ;  /* 0x200000c5ffdd7230 */ /* 0x000fe20000004100 */
[----:B------:R-:W-:Y:S05]  /*3660*/  @P3 BRA `(.L_x_19958) ;  /* 0x0000008000003947 */ /* 0x000fea0003800000 */
[----:B------:R-:W-:-:S04]  /*3670*/  ISETP.NE.U32.AND P1, PT, RZ, c[0x0][0x180], PT ;  /* 0x00006000ff007a0c */ /* 0x000fc80003f25070 */
[----:B------:R-:W-:-:S13]  /*3680*/  ISETP.NE.AND.EX P1, PT, RZ, c[0x0][0x184], PT, P1 ;  /* 0x00006100ff007a0c */ /* 0x000fda0003f25310 */
[----:B------:R-:W-:Y:S05]  /*3690*/  @P1 BRA `(.L_x_19959) ;  /* 0x0000002000001947 */ /* 0x000fea0003800000 */
[----:B------:R-:W-:Y:S05]  /*36a0*/  @P0 BRA `(.L_x_19960) ;  /* 0x0000008000000947 */ /* 0x000fea0003800000 */
[----:B------:R-:W-:Y:S05]  /*36b0*/  BRA `(.L_x_19961) ;  /* 0x0000009000007947 */ /* 0x000fea0003800000 */
.L_x_19959:
[----:B-----5:R-:W-:-:S05]  /*36c0*/  HADD2.F32 R196, -RZ, R25.H0_H0 ;  /* 0x20000019ffc47230 */ /* 0x020fca0000004100 */
[----:B------:R-:W-:Y:S01]  /*36d0*/  FADD.FTZ R221, R196, R221 ;  /* 0x000000ddc4dd7221 */ /* 0x000fe20000010000 */
[----:B------:R-:W-:Y:S05]  /*36e0*/  BRA `(.L_x_19960) ;  /* 0x0000004000007947 */ /* 0x000fea0003800000 */
.L_x_19958:
[----:B-----5:R-:W-:-:S05]  /*36f0*/  HADD2.F32 R196, -RZ, R29.H0_H0 ;  /* 0x2000001dffc47230 */ /* 0x020fca0000004100 */
[----:B------:R-:W-:Y:S01]  /*3700*/  FADD.FTZ R221, R196, R221 ;  /* 0x000000ddc4dd7221 */ /* 0x000fe20000010000 */
[----:B------:R-:W-:-:S05]  /*3710*/  @P2 HADD2.F32 R196, -RZ, R25.H0_H0 ;  /* 0x20000019ffc42230 */ /* 0x000fca0000004100 */
[----:B------:R-:W-:-:S05]  /*3720*/  @P2 FADD.FTZ R221, R196, R221 ;  /* 0x000000ddc4dd2221 */ /* 0x000fca0000010000 */
.L_x_19960:
[----:B------:R-:W-:-:S04]  /*3730*/  F2FP.PACK_AB R196, RZ, R221 ;  /* 0x000000ddffc4723e */ /* 0x000fc800000000ff */
[----:B------:R-:W-:Y:S02]  /*3740*/  PRMT R21, R196, 0x7610, R21 ;  /* 0x00007610c4157816 */ /* 0x000fe40000000015 */
.L_x_19961:
[----:B------:R-:W-:Y:S01]  /*3750*/  HADD2.F32 R222, -RZ, R197.H1_H1 ;  /* 0x300000c5ffde7230 */ /* 0x000fe20000004100 */
[----:B------:R-:W-:Y:S05]  /*3760*/  @P3 BRA `(.L_x_19962) ;  /* 0x0000008000003947 */ /* 0x000fea0003800000 */
[----:B------:R-:W-:-:S04]  /*3770*/  ISETP.NE.U32.AND P1, PT, RZ, c[0x0][0x180], PT ;  /* 0x00006000ff007a0c */ /* 0x000fc80003f25070 */
[----:B------:R-:W-:-:S13]  /*3780*/  ISETP.NE.AND.EX P1, PT, RZ, c[0x0][0x184], PT, P1 ;  /* 0x00006100ff007a0c */ /* 0x000fda0003f25310 */
[----:B------:R-:W-:Y:S05]  /*3790*/  @P1 BRA `(.L_x_19963) ;  /* 0x0000002000001947 */ /* 0x000fea0003800000 */
[----:B------:R-:W-:Y:S05]  /*37a0*/  @P0 BRA `(.L_x_19964) ;  /* 0x0000008000000947 */ /* 0x000fea0003800000 */
[----:B------:R-:W-:Y:S05]  /*37b0*/  BRA `(.L_x_19965) ;  /* 0x0000009000007947 */ /* 0x000fea0003800000 */
.L_x_19963:
[----:B-----5:R-:W-:-:S05]  /*37c0*/  HADD2.F32 R196, -RZ, R25.H1_H1 ;  /* 0x30000019ffc47230 */ /* 0x020fca0000004100 */
[----:B------:R-:W-:Y:S01]  /*37d0*/  FADD.FTZ R222, R196, R222 ;  /* 0x000000dec4de7221 */ /* 0x000fe20000010000 */
[----:B------:R-:W-:Y:S05]  /*37e0*/  BRA `(.L_x_19964) ;  /* 0x0000004000007947 */ /* 0x000fea0003800000 */
.L_x_19962:
[----:B-----5:R-:W-:-:S05]  /*37f0*/  HADD2.F32 R196, -RZ, R29.H1_H1 ;  /* 0x3000001dffc47230 */ /* 0x020fca0000004100 */
[----:B------:R-:W-:Y:S01]  /*3800*/  FADD.FTZ R222, R196, R222 ;  /* 0x000000dec4de7221 */ /* 0x000fe20000010000 */
[----:B------:R-:W-:-:S05]  /*3810*/  @P2 HADD2.F32 R196, -RZ, R25.H1_H1 ;  /* 0x30000019ffc42230 */ /* 0x000fca0000004100 */
[----:B------:R-:W-:-:S05]  /*3820*/  @P2 FADD.FTZ R222, R196, R222 ;  /* 0x000000dec4de2221 */ /* 0x000fca0000010000 */
.L_x_19964:
[----:B------:R-:W-:-:S04]  /*3830*/  F2FP.PACK_AB R196, RZ, R222 ;  /* 0x000000deffc4723e */ /* 0x000fc800000000ff */
[----:B------:R-:W-:Y:S02]  /*3840*/  PRMT R21, R21, 0x5410, R196 ;  /* 0x0000541015157816 */ /* 0x000fe400000000c4 */
.L_x_19965:
[----:B------:R-:W-:Y:S01]  /*3850*/  HADD2.F32 R223, -RZ, R198.H0_H0 ;  /* 0x200000c6ffdf7230 */ /* 0x000fe20000004100 */
[----:B------:R-:W-:Y:S05]  /*3860*/  @P3 BRA `(.L_x_19966) ;  /* 0x0000008000003947 */ /* 0x000fea0003800000 */
[----:B------:R-:W-:-:S04]  /*3870*/  ISETP.NE.U32.AND P1, PT, RZ, c[0x0][0x180], PT ;  /* 0x00006000ff007a0c */ /* 0x000fc80003f25070 */
[----:B------:R-:W-:-:S13]  /*3880*/  ISETP.NE.AND.EX P1, PT, RZ, c[0x0][0x184], PT, P1 ;  /* 0x00006100ff007a0c */ /* 0x000fda0003f25310 */
[----:B------:R-:W-:Y:S05]  /*3890*/  @P1 BRA `(.L_x_19967) ;  /* 0x0000002000001947 */ /* 0x000fea0003800000 */
[----:B------:R-:W-:Y:S05]  /*38a0*/  @P0 BRA `(.L_x_19968) ;  /* 0x0000008000000947 */ /* 0x000fea0003800000 */
[----:B------:R-:W-:Y:S05]  /*38b0*/  BRA `(.L_x_19969) ;  /* 0x0000009000007947 */ /* 0x000fea0003800000 */
.L_x_19967:
[----:B-----5:R-:W-:-:S05]  /*38c0*/  HADD2.F32 R196, -RZ, R26.H0_H0 ;  /* 0x2000001affc47230 */ /* 0x020fca0000004100 */
[----:B------:R-:W-:Y:S01]  /*38d0*/  FADD.FTZ R223, R196, R223 ;  /* 0x000000dfc4df7221 */ /* 0x000fe20000010000 */
[----:B------:R-:W-:Y:S05]  /*38e0*/  BRA `(.L_x_19968) ;  /* 0x0000004000007947 */ /* 0x000fea0003800000 */
.L_x_19966:
[----:B-----5:R-:W-:-:S05]  /*38f0*/  HADD2.F32 R196, -RZ, R30.H0_H0 ;  /* 0x2000001effc47230 */ /* 0x020fca0000004100 */
[----:B------:R-:W-:Y:S01]  /*3900*/  FADD.FTZ R223, R196, R223 ;  /* 0x000000dfc4df7221 */ /* 0x000fe20000010000 */
[----:B------:R-:W-:-:S05]  /*3910*/  @P2 HADD2.F32 R196, -RZ, R26.H0_H0 ;  /* 0x2000001affc42230 */ /* 0x000fca0000004100 */
[----:B------:R-:W-:-:S05]  /*3920*/  @P2 FADD.FTZ R223, R196, R223 ;  /* 0x000000dfc4df2221 */ /* 0x000fca0000010000 */
.L_x_19968:
[----:B------:R-:W-:-:S04]  /*3930*/  F2FP.PACK_AB R196, RZ, R223 ;  /* 0x000000dfffc4723e */ /* 0x000fc800000000ff */
[----:B------:R-:W-:Y:S02]  /*3940*/  PRMT R22, R196, 0x7610, R22 ;  /* 0x00007610c4167816 */ /* 0x000fe40000000016 */
.L_x_19969:
[----:B------:R-:W-:Y:S01]  /*3950*/  HADD2.F32 R224, -RZ, R198.H1_H1 ;  /* 0x300000c6ffe07230 */ /* 0x000fe20000004100 */
[----:B------:R-:W-:Y:S05]  /*3960*/  @P3 BRA `(.L_x_19970) ;  /* 0x0000008000003947 */ /* 0x000fea0003800000 */
[----:B------:R-:W-:-:S04]  /*3970*/  ISETP.NE.U32.AND P1, PT, RZ, c[0x0][0x180], PT ;  /* 0x00006000ff007a0c */ /* 0x000fc80003f25070 */
[----:B------:R-:W-:-:S13]  /*3980*/  ISETP.NE.AND.EX P1, PT, RZ, c[0x0][0x184], PT, P1 ;  /* 0x00006100ff007a0c */ /* 0x000fda0003f25310 */
[----:B------:R-:W-:Y:S05]  /*3990*/  @P1 BRA `(.L_x_19971) ;  /* 0x0000002000001947 */ /* 0x000fea0003800000 */
[----:B------:R-:W-:Y:S05]  /*39a0*/  @P0 BRA `(.L_x_19972) ;  /* 0x0000008000000947 */ /* 0x000fea0003800000 */
[----:B------:R-:W-:Y:S05]  /*39b0*/  BRA `(.L_x_19973) ;  /* 0x0000009000007947 */ /* 0x000fea0003800000 */
.L_x_19971:
[----:B-----5:R-:W-:-:S05]  /*39c0*/  HADD2.F32 R196, -RZ, R26.H1_H1 ;  /* 0x3000001affc47230 */ /* 0x020fca0000004100 */
[----:B------:R-:W-:Y:S01]  /*39d0*/  FADD.FTZ R224, R196, R224 ;  /* 0x000000e0c4e07221 */ /* 0x000fe20000010000 */
[----:B------:R-:W-:Y:S05]  /*39e0*/  BRA `(.L_x_19972) ;  /* 0x0000004000007947 */ /* 0x000fea0003800000 */
.L_x_19970:
[----:B-----5:R-:W-:-:S05]  /*39f0*/  HADD2.F32 R196, -RZ, R30.H1_H1 ;  /* 0x3000001effc47230 */ /* 0x020fca0000004100 */
[----:B------:R-:W-:Y:S01]  /*3a00*/  FADD.FTZ R224, R196, R224 ;  /* 0x000000e0c4e07221 */ /* 0x000fe20000010000 */
[----:B------:R-:W-:-:S05]  /*3a10*/  @P2 HADD2.F32 R196, -RZ, R26.H1_H1 ;  /* 0x3000001affc42230 */ /* 0x000fca0000004100 */
[----:B------:R-:W-:-:S05]  /*3a20*/  @P2 FADD.FTZ R224, R196, R224 ;  /* 0x000000e0c4e02221 */ /* 0x000fca0000010000 */
.L_x_19972:
[----:B------:R-:W-:-:S04]  /*3a30*/  F2FP.PACK_AB R196, RZ, R224 ;  /* 0x000000e0ffc4723e */ /* 0x000fc800000000ff */
[----:B------:R-:W-:Y:S02]  /*3a40*/  PRMT R22, R22, 0x5410, R196 ;  /* 0x0000541016167816 */ /* 0x000fe400000000c4 */
.L_x_19973:
[----:B------:R-:W-:Y:S01]  /*3a50*/  HADD2.F32 R225, -RZ, R199.H0_H0 ;  /* 0x200000c7ffe17230 */ /* 0x000fe20000004100 */
[----:B------:R-:W-:Y:S05]  /*3a60*/  @P3 BRA `(.L_x_19974) ;  /* 0x0000008000003947 */ /* 0x000fea0003800000 */
[----:B------:R-:W-:-:S04]  /*3a70*/  ISETP.NE.U32.AND P1, PT, RZ, c[0x0][0x180], PT ;  /* 0x00006000ff007a0c */ /* 0x000fc80003f25070 */
[----:B------:R-:W-:-:S13]  /*3a80*/  ISETP.NE.AND.EX P1, PT, RZ, c[0x0][0x184], PT, P1 ;  /* 0x00006100ff007a0c */ /* 0x000fda0003f25310 */
[----:B------:R-:W-:Y:S05]  /*3a90*/  @P1 BRA `(.L_x_19975) ;  /* 0x0000002000001947 */ /* 0x000fea0003800000 */
[----:B------:R-:W-:Y:S05]  /*3aa0*/  @P0 BRA `(.L_x_19976) ;  /* 0x0000008000000947 */ /* 0x000fea0003800000 */
[----:B------:R-:W-:Y:S05]  /*3ab0*/  BRA `(.L_x_19977) ;  /* 0x0000009000007947 */ /* 0x000fea0003800000 */
.L_x_19975:
[----:B-----5:R-:W-:-:S05]  /*3ac0*/  HADD2.F32 R196, -RZ, R27.H0_H0 ;  /* 0x2000001bffc47230 */ /* 0x020fca0000004100 */
[----:B------:R-:W-:Y:S01]  /*3ad0*/  FADD.FTZ R225, R196, R225 ;  /* 0x000000e1c4e17221 */ /* 0x000fe20000010000 */
[----:B------:R-:W-:Y:S05]  /*3ae0*/  BRA `(.L_x_19976) ;  /* 0x0000004000007947 */ /* 0x000fea0003800000 */
.L_x_19974:
[----:B-----5:R-:W-:-:S05]  /*3af0*/  HADD2.F32 R196, -RZ, R31.H0_H0 ;  /* 0x2000001fffc47230 */ /* 0x020fca0000004100 */
[----:B------:R-:W-:Y:S01]  /*3b00*/  FADD.FTZ R225, R196, R225 ;  /* 0x000000e1c4e17221 */ /* 0x000fe20000010000 */
[----:B------:R-:W-:-:S05]  /*3b10*/  @P2 HADD2.F32 R196, -RZ, R27.H0_H0 ;  /* 0x2000001bffc42230 */ /* 0x000fca0000004100 */
[----:B------:R-:W-:-:S05]  /*3b20*/  @P2 FADD.FTZ R225, R196, R225 ;  /* 0x000000e1c4e12221 */ /* 0x000fca0000010000 */
.L_x_19976:
[----:B------:R-:W-:-:S04]  /*3b30*/  F2FP.PACK_AB R196, RZ, R225 ;  /* 0x000000e1ffc4723e */ /* 0x000fc800000000ff */
[----:B------:R-:W-:Y:S02]  /*3b40*/  PRMT R23, R196, 0x7610, R23 ;  /* 0x00007610c4177816 */ /* 0x000fe40000000017 */
.L_x_19977:
[----:B------:R-:W-:Y:S01]  /*3b50*/  HADD2.F32 R226, -RZ, R199.H1_H1 ;  /* 0x300000c7ffe27230 */ /* 0x000fe20000004100 */
[----:B------:R-:W-:Y:S05]  /*3b60*/  @P3 BRA `(.L_x_19978) ;  /* 0x0000008000003947 */ /* 0x000fea0003800000 */
[----:B------:R-:W-:-:S04]  /*3b70*/  ISETP.NE.U32.AND P1, PT, RZ, c[0x0][0x180], PT ;  /* 0x00006000ff007a0c */ /* 0x000fc80003f25070 */
[----:B------:R-:W-:-:S13]  /*3b80*/  ISETP.NE.AND.EX P1, PT, RZ, c[0x0][0x184], PT, P1 ;  /* 0x00006100ff007a0c */ /* 0x000fda0003f25310 */
[----:B------:R-:W-:Y:S05]  /*3b90*/  @P1 BRA `(.L_x_19979) ;  /* 0x0000002000001947 */ /* 0x000fea0003800000 */
[----:B------:R-:W-:Y:S05]  /*3ba0*/  @P0 BRA `(.L_x_19980) ;  /* 0x0000008000000947 */ /* 0x000fea0003800000 */
[----:B------:R-:W-:Y:S05]  /*3bb0*/  BRA `(.L_x_19981) ;  /* 0x0000009000007947 */ /* 0x000fea0003800000 */
.L_x_19979:
[----:B-----5:R-:W-:-:S05]  /*3bc0*/  HADD2.F32 R196, -RZ, R27.H1_H1 ;  /* 0x3000001bffc47230 */ /* 0x020fca0000004100 */
[----:B------:R-:W-:Y:S01]  /*3bd0*/  FADD.FTZ R226, R196, R226 ;  /* 0x000000e2c4e27221 */ /* 0x000fe20000010000 */
[----:B------:R-:W-:Y:S05]  /*3be0*/  BRA `(.L_x_19980) ;  /* 0x0000004000007947 */ /* 0x000fea0003800000 */
.L_x_19978:
[----:B-----5:R-:W-:-:S05]  /*3bf0*/  HADD2.F32 R196, -RZ, R31.H1_H1 ;  /* 0x3000001fffc47230 */ /* 0x020fca0000004100 */
[----:B------:R-:W-:Y:S01]  /*3c00*/  FADD.FTZ R226, R196, R226 ;  /* 0x000000e2c4e27221 */ /* 0x000fe20000010000 */
[----:B------:R-:W-:-:S05]  /*3c10*/  @P2 HADD2.F32 R196, -RZ, R27.H1_H1 ;  /* 0x3000001bffc42230 */ /* 0x000fca0000004100 */
[----:B------:R-:W-:-:S05]  /*3c20*/  @P2 FADD.FTZ R226, R196, R226 ;  /* 0x000000e2c4e22221 */ /* 0x000fca0000010000 */
.L_x_19980:
[----:B------:R-:W-:-:S04]  /*3c30*/  F2FP.PACK_AB R196, RZ, R226 ;  /* 0x000000e2ffc4723e */ /* 0x000fc800000000ff */
[----:B------:R-:W-:Y:S02]  /*3c40*/  PRMT R23, R23, 0x5410, R196 ;  /* 0x0000541017177816 */ /* 0x000fe400000000c4 */
.L_x_19981:
        /* <DEDUP_REMOVED lines=53> */
.L_x_19986:
        /* <DEDUP_REMOVED lines=116> */
.L_x_19987:
        /* <DEDUP_REMOVED lines=32> */
[----:B------:R-:W-:Y:S01]  /*48e0*/  F2FP.PACK_AB R196, R197, R196 ;  /* 0x000000c4c5c4723e */ /* 0x000fe200000000ff */
[----:B------:R-:W-:Y:S01]  /*48f0*/  FMUL.FTZ R231, R229, R198 ;  /* 0x000000c6e5e77220 */ /* 0x000fe20000410000 */
[----:B------:R-:W2:Y:S01]  /*4900*/  LDL R232, [R1+0x20] ;  /* 0x0000200001e87983 */ /* 0x000ea20000100800 */
[----:B------:R-:W-:-:S03]  /*4910*/  FFMA.FTZ R197, R235, R234, R195 ;  /* 0x000000eaebc57223 */ /* 0x000fc600000100c3 */
[----:B------:R-:W3:Y:S02]  /*4920*/  LDL R198, [R1+0x24] ;  /* 0x0000240001c67983 */ /* 0x000ee40000100800 */
[----:B------:R-:W-:Y:S02]  /*4930*/  F2FP.PACK_AB R197, R197, R233 ;  /* 0x000000e9c5c5723e */ /* 0x000fe400000000ff */
        /* <DEDUP_REMOVED lines=10> */
[----:B------:R-:W-:Y:S01]  /*49e0*/  F2FP.PACK_AB R198, R198, R232 ;  /* 0x000000e8c6c6723e */ /* 0x000fe200000000ff */
[----:B----4-:R-:W-:-:S05]  /*49f0*/  FFMA.FTZ R232, R233, R227, R190 ;  /* 0x000000e3e9e87223 */ /* 0x010fca00000100be */
[----:B------:R-:W-:Y:S01]  /*4a00*/  F2FP.PACK_AB R199, R199, R232 ;  /* 0x000000e8c7c7723e */ /* 0x000fe200000000ff */
        /* <DEDUP_REMOVED lines=31> */
[----:B------:R-:W-:Y:S01]  /*4c00*/  F2FP.PACK_AB R196, R231, R196 ;  /* 0x000000c4e7c4723e */ /* 0x000fe200000000ff */
[----:B------:R-:W-:Y:S01]  /*4c10*/  IMAD.WIDE.U32 R232, R212, R239, c[0x0][0x210] ;  /* 0x00008400d4e87625 */ /* 0x000fe200078e00ef */
[----:B------:R-:W-:Y:S02]  /*4c20*/  F2FP.PACK_AB R197, R228, R197 ;  /* 0x000000c5e4c5723e */ /* 0x000fe400000000ff */
[----:B------:R-:W-:-:S05]  /*4c30*/  F2FP.PACK_AB R198, R227, R198 ;  /* 0x000000c6e3c6723e */ /* 0x000fca00000000ff */
        /* <DEDUP_REMOVED lines=15> */
[----:B------:R-:W-:Y:S01]  /*4d30*/  F2FP.PACK_AB R197, R199, R197 ;  /* 0x000000c5c7c5723e */ /* 0x000fe200000000ff */
[----:B------:R-:W-:Y:S02]  /*4d40*/  FFMA.FTZ R196, R248, R214, R184 ;  /* 0x000000d6f8c47223 */ /* 0x000fe400000100b8 */
[C---:B------:R-:W-:Y:S02]  /*4d50*/  FADD.FTZ R199, -R230.reuse, R208 ;  /* 0x000000d0e6c77221 */ /* 0x040fe40000010100 */
[----:B------:R-:W-:Y:S01]  /*4d60*/  FADD.FTZ R208, -R230, R211 ;  /* 0x000000d3e6d07221 */ /* 0x000fe20000010100 */
[----:B------:R-:W-:Y:S01]  /*4d70*/  F2FP.PACK_AB R196, R216, R196 ;  /* 0x000000c4d8c4723e */ /* 0x000fe200000000ff */
        /* <DEDUP_REMOVED lines=10> */
[----:B------:R-:W-:-:S04]  /*4e20*/  F2FP.PACK_AB R198, R209, R198 ;  /* 0x000000c6d1c6723e */ /* 0x000fc800000000ff */
[----:B------:R-:W-:Y:S01]  /*4e30*/  F2FP.PACK_AB R199, R208, R199 ;  /* 0x000000c7d0c7723e */ /* 0x000fe200000000ff */
        /* <DEDUP_REMOVED lines=10> */
[----:B------:R-:W-:Y:S02]  /*4ee0*/  F2FP.PACK_AB R198, R208, R198 ;  /* 0x000000c6d0c6723e */ /* 0x000fe400000000ff */
[----:B------:R-:W-:Y:S01]  /*4ef0*/  F2FP.PACK_AB R197, R209, R197 ;  /* 0x000000c5d1c5723e */ /* 0x000fe200000000ff */
[----:B------:R-:W-:Y:S01]  /*4f00*/  IMAD.WIDE.U32 R208, R210, R239, c[0x0][0x210] ;  /* 0x00008400d2d07625 */ /* 0x000fe200078e00ef */
[----:B------:R-:W-:Y:S02]  /*4f10*/  F2FP.PACK_AB R199, R228, R199 ;  /* 0x000000c7e4c7723e */ /* 0x000fe400000000ff */
[----:B------:R-:W-:Y:S01]  /*4f20*/  F2FP.PACK_AB R196, R211, R196 ;  /* 0x000000c4d3c4723e */ /* 0x000fe200000000ff */
        /* <DEDUP_REMOVED lines=11> */
[----:B------:R-:W-:Y:S01]  /*4fe0*/  F2FP.PACK_AB R196, R210, R11 ;  /* 0x0000000bd2c4723e */ /* 0x000fe200000000ff */
[----:B------:R-:W-:-:S03]  /*4ff0*/  FADD.FTZ R210, -R230, R9 ;  /* 0x00000009e6d27221 */ /* 0x000fc60000010100 */
[----:B------:R-:W-:Y:S01]  /*5000*/  F2FP.PACK_AB R197, R198, R197 ;  /* 0x000000c5c6c5723e */ /* 0x000fe200000000ff */
        /* <DEDUP_REMOVED lines=26> */
[----:B------:R-:W-:Y:S01]  /*51b0*/  F2FP.PACK_AB R19, R208, R19 ;  /* 0x00000013d013723e */ /* 0x000fe200000000ff */
[----:B------:R-:W-:Y:S01]  /*51c0*/  FMUL.FTZ R208, R229, R7 ;  /* 0x00000007e5d07220 */ /* 0x000fe20000410000 */
[----:B------:R-:W-:Y:S01]  /*51d0*/  F2FP.PACK_AB R18, R15, R18 ;  /* 0x000000120f12723e */ /* 0x000fe200000000ff */
[C---:B------:R-:W-:Y:S02]  /*51e0*/  FMUL.FTZ R15, R229.reuse, R8 ;  /* 0x00000008e50f7220 */ /* 0x040fe40000410000 */
[----:B------:R-:W-:Y:S01]  /*51f0*/  FMUL.FTZ R209, R229, R10 ;  /* 0x0000000ae5d17220 */ /* 0x000fe20000410000 */
[----:B------:R-:W-:Y:S01]  /*5200*/  F2FP.PACK_AB R16, R9, R6 ;  /* 0x000000060910723e */ /* 0x000fe200000000ff */
        /* <DEDUP_REMOVED lines=11> */
[----:B------:R-:W-:Y:S01]  /*52c0*/  F2FP.PACK_AB R17, R12, R17 ;  /* 0x000000110c11723e */ /* 0x000fe200000000ff */
[----:B------:R-:W-:Y:S01]  /*52d0*/  FADD.FTZ R198, -R230, R202 ;  /* 0x000000cae6c67221 */ /* 0x000fe20000010100 */
[----:B------:R-:W-:Y:S01]  /*52e0*/  F2FP.PACK_AB R8, R7, R8 ;  /* 0x000000080708723e */ /* 0x000fe200000000ff */
[----:B------:R-:W-:Y:S01]  /*52f0*/  FFMA.FTZ R10, R84, R215, R164 ;  /* 0x000000d7540a7223 */ /* 0x000fe200000100a4 */
[----:B------:R-:W-:Y:S01]  /*5300*/  F2FP.PACK_AB R9, R6, R9 ;  /* 0x000000090609723e */ /* 0x000fe200000000ff */
[----:B------:R-:W-:-:S02]  /*5310*/  FFMA.FTZ R11, R85, R216, R165 ;  /* 0x000000d8550b7223 */ /* 0x000fc400000100a5 */
[----:B------:R-:W-:Y:S02]  /*5320*/  FADD.FTZ R202, -R230, R205 ;  /* 0x000000cde6ca7221 */ /* 0x000fe40000010100 */
[----:B------:R-:W-:Y:S02]  /*5330*/  FFMA.FTZ R12, R86, R14, R166 ;  /* 0x0000000e560c7223 */ /* 0x000fe400000100a6 */
[----:B------:R-:W-:Y:S02]  /*5340*/  FFMA.FTZ R13, R87, R217, R167 ;  /* 0x000000d9570d7223 */ /* 0x000fe400000100a7 */
[----:B------:R-:W-:Y:S02]  /*5350*/  FADD.FTZ R210, -R230, R221 ;  /* 0x000000dde6d27221 */ /* 0x000fe40000010100 */
[----:B------:R-:W-:Y:S01]  /*5360*/  IMAD.WIDE.U32 R6, R0, R239, c[0x0][0x210] ;  /* 0x0000840000067625 */ /* 0x000fe200078e00ef */
[----:B------:R-:W-:-:S03]  /*5370*/  F2FP.PACK_AB R10, R11, R10 ;  /* 0x0000000a0b0a723e */ /* 0x000fc600000000ff */
[----:B------:R-:W-:Y:S02]  /*5380*/  FADD.FTZ R205, -R230, R219 ;  /* 0x000000dbe6cd7221 */ /* 0x000fe40000010100 */
[C---:B------:R-:W-:Y:S02]  /*5390*/  FMUL.FTZ R0, R229.reuse, R197 ;  /* 0x000000c5e5007220 */ /* 0x040fe40000410000 */
[----:B------:R-:W-:Y:S01]  /*53a0*/  FMUL.FTZ R198, R229, R198 ;  /* 0x000000c6e5c67220 */ /* 0x000fe20000410000 */
[----:B------:R-:W-:Y:S01]  /*53b0*/  F2FP.PACK_AB R11, R13, R12 ;  /* 0x0000000c0d0b723e */ /* 0x000fe200000000ff */
        /* <DEDUP_REMOVED lines=20> */
[----:B0-----:R-:W-:Y:S01]  /*5500*/  F2FP.PACK_AB R12, R6, R15 ;  /* 0x0000000f060c723e */ /* 0x001fe200000000ff */
[----:B------:R-:W-:Y:S02]  /*5510*/  FFMA.FTZ R3, R52, R3, R120 ;  /* 0x0000000334037223 */ /* 0x000fe40000010078 */
[----:B------:R-:W-:Y:S02]  /*5520*/  FFMA.FTZ R14, R50, R14, R118 ;  /* 0x0000000e320e7223 */ /* 0x000fe40000010076 */
[----:B------:R-:W-:Y:S02]  /*5530*/  FFMA.FTZ R217, R51, R217, R119 ;  /* 0x000000d933d97223 */ /* 0x000fe40000010077 */
[----:B------:R-:W-:-:S02]  /*5540*/  FMUL.FTZ R197, R229, R205 ;  /* 0x000000cde5c57220 */ /* 0x000fc40000410000 */
[----:B------:R-:W-:Y:S02]  /*5550*/  FFMA.FTZ R15, R78, R207, R158 ;  /* 0x000000cf4e0f7223 */ /* 0x000fe4000001009e */
[----:B------:R-:W-:Y:S01]  /*5560*/  FFMA.FTZ R16, R79, R221, R159 ;  /* 0x000000dd4f107223 */ /* 0x000fe2000001009f */
[----:B------:R-:W-:Y:S01]  /*5570*/  F2FP.PACK_AB R9, R209, R208 ;  /* 0x000000d0d109723e */ /* 0x000fe200000000ff */
[C---:B------:R-:W-:Y:S02]  /*5580*/  FADD.FTZ R214, -R230.reuse, R225 ;  /* 0x000000e1e6d67221 */ /* 0x040fe40000010100 */
[----:B------:R-:W-:Y:S02]  /*5590*/  FADD.FTZ R5, -R230, R226 ;  /* 0x000000e2e6057221 */ /* 0x000fe40000010100 */
[C---:B------:R-:W-:Y:S02]  /*55a0*/  FMUL.FTZ R204, R229.reuse, R212 ;  /* 0x000000d4e5cc7220 */ /* 0x040fe40000410000 */
[----:B------:R-:W-:-:S02]  /*55b0*/  FMUL.FTZ R205, R229, R213 ;  /* 0x000000d5e5cd7220 */ /* 0x000fc40000410000 */
[----:B------:R-:W-:Y:S01]  /*55c0*/  FFMA.FTZ R6, R83, R196, R163 ;  /* 0x000000c453067223 */ /* 0x000fe200000100a3 */
[----:B------:R-:W-:Y:S01]  /*55d0*/  F2FP.PACK_AB R11, R217, R14 ;  /* 0x0000000ed90b723e */ /* 0x000fe200000000ff */
[----:B------:R-:W-:Y:S01]  /*55e0*/  FMUL.FTZ R203, R229, R211 ;  /* 0x000000d3e5cb7220 */ /* 0x000fe20000410000 */
[----:B------:R-:W-:Y:S01]  /*55f0*/  F2FP.PACK_AB R8, R210, R3 ;  /* 0x00000003d208723e */ /* 0x000fe200000000ff */
[----:B------:R-:W-:Y:S02]  /*5600*/  FFMA.FTZ R18, R40, R219, R108 ;  /* 0x000000db28127223 */ /* 0x000fe4000001006c */
[----:B------:R-:W-:Y:S02]  /*5610*/  FFMA.FTZ R19, R42, R207, R110 ;  /* 0x000000cf2a137223 */ /* 0x000fe4000001006e */
[----:B------:R-:W-:Y:S02]  /*5620*/  FFMA.FTZ R13, R82, R199, R162 ;  /* 0x000000c7520d7223 */ /* 0x000fe400000100a2 */
[----:B------:R-:W-:-:S02]  /*5630*/  FFMA.FTZ R208, R43, R221, R111 ;  /* 0x000000dd2bd07223 */ /* 0x000fc4000001006f */
[----:B------:R-:W-:Y:S02]  /*5640*/  FFMA.FTZ R7, R41, R220, R109 ;  /* 0x000000dc29077223 */ /* 0x000fe4000001006d */
[----:B------:R-:W-:Y:S02]  /*5650*/  FFMA.FTZ R17, R46, R199, R114 ;  /* 0x000000c72e117223 */ /* 0x000fe40000010072 */
[----:B------:R-:W-:Y:S01]  /*5660*/  FFMA.FTZ R196, R47, R196, R115 ;  /* 0x000000c42fc47223 */ /* 0x000fe20000010073 */
[----:B------:R-:W-:Y:S01]  /*5670*/  F2FP.PACK_AB R15, R16, R15 ;  /* 0x0000000f100f723e */ /* 0x000fe200000000ff */
        /* <DEDUP_REMOVED lines=19> */
[----:B------:R-:W-:-:S02]  /*57b0*/  FFMA.FTZ R7, R73, R201, R153 ;  /* 0x000000c949077223 */ /* 0x000fc40000010099 */
[----:B------:R-:W-:Y:S02]  /*57c0*/  FFMA.FTZ R196, R36, R197, R104 ;  /* 0x000000c524c47223 */ /* 0x000fe40000010068 */
[----:B------:R-:W-:Y:S02]  /*57d0*/  FFMA.FTZ R211, R70, R206, R150 ;  /* 0x000000ce46d37223 */ /* 0x000fe40000010096 */
[----:B------:R-:W-:Y:S02]  /*57e0*/  FFMA.FTZ R6, R71, R5, R151 ;  /* 0x0000000547067223 */ /* 0x000fe40000010097 */
[----:B------:R-:W-:Y:S02]  /*57f0*/  FFMA.FTZ R197, R38, R202, R106 ;  /* 0x000000ca26c57223 */ /* 0x000fe4000001006a */
[----:B------:R-:W-:Y:S01]  /*5800*/  FFMA.FTZ R201, R37, R201, R105 ;  /* 0x000000c925c97223 */ /* 0x000fe20000010069 */
[----:B------:R-:W-:Y:S01]  /*5810*/  F2FP.PACK_AB R209, R0, R209 ;  /* 0x000000d100d1723e */ /* 0x000fe200000000ff */
[----:B------:R-:W-:-:S02]  /*5820*/  FFMA.FTZ R3, R45, R198, R113 ;  /* 0x000000c62d037223 */ /* 0x000fc40000010071 */
[----:B------:R-:W-:Y:S02]  /*5830*/  FFMA.FTZ R199, R34, R206, R102 ;  /* 0x000000ce22c77223 */ /* 0x000fe40000010066 */
[----:B------:R-:W-:Y:S01]  /*5840*/  FFMA.FTZ R202, R35, R5, R103 ;  /* 0x0000000523ca7223 */ /* 0x000fe20000010067 */
[----:B------:R-:W-:Y:S01]  /*5850*/  HFMA2.MMA R238, -RZ, RZ, 0, 2.384185791015625e-07 ;  /* 0x00000004ffee7435 */ /* 0x000fe200000001ff */
        /* <DEDUP_REMOVED lines=9> */
[----:B------:R-:W-:Y:S01]  /*58f0*/  IMAD.WIDE.U32 R6, R200, R239, c[0x0][0x208] ;  /* 0x00008200c8067625 */ /* 0x000fe200078e00ef */
[----:B------:R-:W-:-:S03]  /*5900*/  F2FP.PACK_AB R199, R202, R199 ;  /* 0x000000c7cac7723e */ /* 0x000fc600000000ff */
[----:B------:R-:W-:Y:S01]  /*5910*/  IMAD.WIDE.U32 R200, R200, R239, c[0x0][0x210] ;  /* 0x00008400c8c87625 */ /* 0x000fe200078e00ef */
[----:B------:R-:W-:Y:S01]  /*5920*/  F2FP.PACK_AB R198, R205, R198 ;  /* 0x000000c6cdc6723e */ /* 0x000fe200000000ff */
[----:B------:R0:W-:Y:S01]  /*5930*/  STG.E.128 [R4.64], R8 ;  /* 0x0000000804007986 */ /* 0x0001e2000c101d04 */
[----:B------:R-:W-:Y:S01]  /*5940*/  F2FP.PACK_AB R197, R0, R197 ;  /* 0x000000c500c5723e */ /* 0x000fe200000000ff */
        /* <DEDUP_REMOVED lines=10> */
.L_x_19984:
[----:B------:R-:W-:Y:S05]  /*59f0*/  EXIT ;  /* 0x000000000000794d */ /* 0x000fea0003800000 */
.L_x_19982:
[----:B------:R-:W-:Y:S01]  /*5a00*/  HFMA2.MMA R199, -RZ, RZ, 0, 5.9604644775390625e-08 ;  /* 0x00000001ffc77435 */ /* 0x000fe200000001ff */
[----:B------:R-:W-:Y:S02]  /*5a10*/  MOV R229, R198 ;  /* 0x000000c600e57202 */ /* 0x000fe40000000f00 */
[----:B------:R-:W-:Y:S02]  /*5a20*/  MOV R230, 0x1f ;  /* 0x0000001f00e67802 */ /* 0x000fe40000000f00 */
[----:B------:R-:W-:Y:S02]  /*5a30*/  MOV R197, 0xffffffff ;  /* 0xffffffff00c57802 */ /* 0x000fe40000000f00 */
[----:B------:R-:W-:Y:S02]  /*5a40*/  MOV R196, 0x5a60 ;  /* 0x00005a6000c47802 */ /* 0x000fe40000000f00 */
[----:B-----5:R-:W-:Y:S05]  /*5a50*/  CALL.REL.NOINC `($__internal_41_$__cuda_sm70_shflsync_bfly_p) ;  /* 0x000009c000007944 */ /* 0x020fea0003c00000 */
[----:B-1----:R-:W-:Y:S05]  /*5a60*/  BRA `(.L_x_19986) ;  /* 0xffffe53000007947 */ /* 0x002fea000383ffff */
.L_x_19983:
[----:B------:R-:W-:Y:S01]  /*5a70*/  HFMA2.MMA R199, -RZ, RZ, 0, 1.1920928955078125e-07 ;  /* 0x00000002ffc77435 */ /* 0x000fe200000001ff */
[----:B------:R-:W-:Y:S02]  /*5a80*/  MOV R229, R198 ;  /* 0x000000c600e57202 */ /* 0x000fe40000000f00 */
[----:B------:R-:W-:-:S02]  /*5a90*/  MOV R230, 0x1f ;  /* 0x0000001f00e67802 */ /* 0x000fc40000000f00 */
[----:B------:R-:W-:Y:S02]  /*5aa0*/  MOV R197, 0xffffffff ;  /* 0xffffffff00c57802 */ /* 0x000fe40000000f00 */
[----:B------:R-:W-:Y:S02]  /*5ab0*/  MOV R196, 0x5ad0 ;  /* 0x00005ad000c47802 */ /* 0x000fe40000000f00 */
[----:B-----5:R-:W-:Y:S05]  /*5ac0*/  CALL.REL.NOINC `($__internal_41_$__cuda_sm70_shflsync_bfly_p) ;  /* 0x0000095000007944 */ /* 0x020fea0003c00000 */
[----:B-1----:R-:W-:Y:S01]  /*5ad0*/  FADD.FTZ R198, R198, R199 ;  /* 0x000000c7c6c67221 */ /* 0x002fe20000010000 */
[----:B------:R-:W-:Y:S01]  /*5ae0*/  HFMA2.MMA R199, -RZ, RZ, 0, 2.384185791015625e-07 ;  /* 0x00000004ffc77435 */ /* 0x000fe200000001ff */
[----:B------:R-:W-:Y:S02]  /*5af0*/  MOV R230, 0x1f ;  /* 0x0000001f00e67802 */ /* 0x000fe40000000f00 */
[----:B------:R-:W-:Y:S02]  /*5b00*/  MOV R197, 0xffffffff ;  /* 0xffffffff00c57802 */ /* 0x000fe40000000f00 */
[----:B------:R-:W-:Y:S02]  /*5b10*/  MOV R229, R198 ;  /* 0x000000c600e57202 */ /* 0x000fe40000000f00 */
[----:B------:R-:W-:-:S02]  /*5b20*/  MOV R196, 0x5b40 ;  /* 0x00005b4000c47802 */ /* 0x000fc40000000f00 */
[----:B------:R-:W-:Y:S05]  /*5b30*/  CALL.REL.NOINC `($__internal_41_$__cuda_sm70_shflsync_bfly_p) ;  /* 0x000008e000007944 */ /* 0x000fea0003c00000 */
[----:B-1----:R-:W-:Y:S01]  /*5b40*/  FADD.FTZ R198, R198, R199 ;  /* 0x000000c7c6c67221 */ /* 0x002fe20000010000 */
[----:B------:R-:W-:Y:S01]  /*5b50*/  HFMA2.MMA R199, -RZ, RZ, 0, 4.76837158203125e-07 ;  /* 0x00000008ffc77435 */ /* 0x000fe200000001ff */
[----:B------:R-:W-:-:S02]  /*5b60*/  MOV R230, 0x1f ;  /* 0x0000001f00e67802 */ /* 0x000fc40000000f00 */
[----:B------:R-:W-:Y:S02]  /*5b70*/  MOV R197, 0xffffffff ;  /* 0xffffffff00c57802 */ /* 0x000fe40000000f00 */
[----:B------:R-:W-:Y:S02]  /*5b80*/  MOV R229, R198 ;  /* 0x000000c600e57202 */ /* 0x000fe40000000f00 */
[----:B------:R-:W-:Y:S02]  /*5b90*/  MOV R196, 0x5bb0 ;  /* 0x00005bb000c47802 */ /* 0x000fe40000000f00 */
[----:B------:R-:W-:Y:S05]  /*5ba0*/  CALL.REL.NOINC `($__internal_41_$__cuda_sm70_shflsync_bfly_p) ;  /* 0x0000087000007944 */ /* 0x000fea0003c00000 */
[----:B-1----:R-:W-:Y:S01]  /*5bb0*/  FADD.FTZ R198, R198, R199 ;  /* 0x000000c7c6c67221 */ /* 0x002fe20000010000 */
[----:B------:R-:W-:Y:S01]  /*5bc0*/  HFMA2.MMA R199, -RZ, RZ, 0, 9.5367431640625e-07 ;  /* 0x00000010ffc77435 */ /* 0x000fe200000001ff */
[----:B------:R-:W-:Y:S02]  /*5bd0*/  MOV R230, 0x1f ;  /* 0x0000001f00e67802 */ /* 0x000fe40000000f00 */
[----:B------:R-:W-:Y:S02]  /*5be0*/  MOV R197, 0xffffffff ;  /* 0xffffffff00c57802 */ /* 0x000fe40000000f00 */
[----:B------:R-:W-:-:S02]  /*5bf0*/  MOV R229, R198 ;  /* 0x000000c600e57202 */ /* 0x000fc40000000f00 */
[----:B------:R-:W-:Y:S02]  /*5c00*/  MOV R196, 0x5c20 ;  /* 0x00005c2000c47802 */ /* 0x000fe40000000f00 */
[----:B------:R-:W-:Y:S05]  /*5c10*/  CALL.REL.NOINC `($__internal_41_$__cuda_sm70_shflsync_bfly_p) ;  /* 0x0000080000007944 */ /* 0x000fea0003c00000 */
        /* <DEDUP_REMOVED lines=102> */
[----:B------:R-:W-:Y:S05]  /*6280*/  CALL.REL.NOINC `($__internal_41_$__cuda_sm70_shflsync_bfly_p) ;  /* 0x0000019000007944 */ /* 0x000fea0003c00000 */
[----:B-1----:R-:W-:Y:S01]  /*6290*/  FADD.FTZ R229, R229, R199 ;  /* 0x000000c7e5e57221 */ /* 0x002fe20000010000 */
[----:B------:R-:W-:Y:S01]  /*62a0*/  HFMA2.MMA R199, -RZ, RZ, 0, 1.1920928955078125e-07 ;  /* 0x00000002ffc77435 */ /* 0x000fe200000001ff */
[----:B------:R-:W-:Y:S02]  /*62b0*/  MOV R230, 0x1f ;  /* 0x0000001f00e67802 */ /* 0x000fe40000000f00 */
[----:B------:R-:W-:Y:S02]  /*62c0*/  MOV R197, 0xffffffff ;  /* 0xffffffff00c57802 */ /* 0x000fe40000000f00 */
[----:B------:R-:W-:Y:S02]  /*62d0*/  MOV R196, 0x62f0 ;  /* 0x000062f000c47802 */ /* 0x000fe40000000f00 */
[----:B------:R-:W-:Y:S05]  /*62e0*/  CALL.REL.NOINC `($__internal_41_$__cuda_sm70_shflsync_bfly_p) ;  /* 0x0000013000007944 */ /* 0x000fea0003c00000 */
[----:B-1----:R-:W-:Y:S01]  /*62f0*/  FADD.FTZ R229, R229, R199 ;  /* 0x000000c7e5e57221 */ /* 0x002fe20000010000 */
[----:B------:R-:W-:Y:S01]  /*6300*/  HFMA2.MMA R199, -RZ, RZ, 0, 2.384185791015625e-07 ;  /* 0x00000004ffc77435 */ /* 0x000fe200000001ff */
[----:B------:R-:W-:-:S02]  /*6310*/  MOV R230, 0x1f ;  /* 0x0000001f00e67802 */ /* 0x000fc40000000f00 */
[----:B------:R-:W-:Y:S02]  /*6320*/  MOV R197, 0xffffffff ;  /* 0xffffffff00c57802 */ /* 0x000fe40000000f00 */
[----:B------:R-:W-:Y:S02]  /*6330*/  MOV R196, 0x6350 ;  /* 0x0000635000c47802 */ /* 0x000fe40000000f00 */
[----:B------:R-:W-:Y:S05]  /*6340*/  CALL.REL.NOINC `($__internal_41_$__cuda_sm70_shflsync_bfly_p) ;  /* 0x000000d000007944 */ /* 0x000fea0003c00000 */
[----:B-1----:R-:W-:Y:S01]  /*6350*/  FADD.FTZ R229, R229, R199 ;  /* 0x000000c7e5e57221 */ /* 0x002fe20000010000 */
[----:B------:R-:W-:Y:S01]  /*6360*/  HFMA2.MMA R199, -RZ, RZ, 0, 4.76837158203125e-07 ;  /* 0x00000008ffc77435 */ /* 0x000fe200000001ff */
[----:B------:R-:W-:Y:S02]  /*6370*/  MOV R230, 0x1f ;  /* 0x0000001f00e67802 */ /* 0x000fe40000000f00 */
[----:B------:R-:W-:Y:S02]  /*6380*/  MOV R197, 0xffffffff ;  /* 0xffffffff00c57802 */ /* 0x000fe40000000f00 */
[----:B------:R-:W-:Y:S02]  /*6390*/  MOV R196, 0x63b0 ;  /* 0x000063b000c47802 */ /* 0x000fe40000000f00 */
[----:B------:R-:W-:Y:S05]  /*63a0*/  CALL.REL.NOINC `($__internal_41_$__cuda_sm70_shflsync_bfly_p) ;  /* 0x0000007000007944 */ /* 0x000fea0003c00000 */
[----:B-1----:R-:W-:Y:S01]  /*63b0*/  FADD.FTZ R229, R229, R199 ;  /* 0x000000c7e5e57221 */ /* 0x002fe20000010000 */
[----:B------:R-:W-:Y:S01]  /*63c0*/  HFMA2.MMA R199, -RZ, RZ, 0, 9.5367431640625e-07 ;  /* 0x00000010ffc77435 */ /* 0x000fe200000001ff */
[----:B------:R-:W-:-:S02]  /*63d0*/  MOV R230, 0x1f ;  /* 0x0000001f00e67802 */ /* 0x000fc40000000f00 */
[----:B------:R-:W-:Y:S02]  /*63e0*/  MOV R197, 0xffffffff ;  /* 0xffffffff00c57802 */ /* 0x000fe40000000f00 */
[----:B------:R-:W-:Y:S02]  /*63f0*/  MOV R196, 0x6410 ;  /* 0x0000641000c47802 */ /* 0x000fe40000000f00 */
[----:B------:R-:W-:Y:S05]  /*6400*/  CALL.REL.NOINC `($__internal_41_$__cuda_sm70_shflsync_bfly_p) ;  /* 0x0000001000007944 */ /* 0x000fea0003c00000 */
[----:B-1----:R-:W-:Y:S05]  /*6410*/  BRA `(.L_x_19987) ;  /* 0xffffe2c000007947 */ /* 0x002fea000383ffff */
        .weak           $__internal_41_$__cuda_sm70_shflsync_bfly_p
        .type           $__internal_41_$__cuda_sm70_shflsync_bfly_p,@function
        .size           $__internal_41_$__cuda_sm70_shflsync_bfly_p,(.L_x_39485 - $__internal_41_$__cuda_sm70_shflsync_bfly_p)
$__internal_41_$__cuda_sm70_shflsync_bfly_p:
[----:B------:R-:W-:Y:S04]  /*6420*/  WARPSYNC R197 ;  /* 0x000000c500007348 */ /* 0x000fe80003800000 */
[----:B------:R0:W1:Y:S02]  /*6430*/  SHFL.BFLY PT, R199, R229, R199, R230 ;  /* 0x0c0000c7e5c77389 */ /* 0x00006400000e00e6 */
[----:B0-----:R-:W-:-:S06]  /*6440*/  HFMA2.MMA R197, -RZ, RZ, 0, 0 ;  /* 0x00000000ffc57435 */ /* 0x001fcc00000001ff */
[----:B------:R-:W-:Y:S05]  /*6450*/  RET.REL.NODEC R196 `(_ZN10layer_norm31ln_parallel_residual_fwd_kernelINS_13Kernel_traitsIf6__halfS2_S2_fjLj1536ELj1ELj4ELj1ELj16ENS_18Kernel_traits_baseILj1536EfS2_S2_S2_fjLj128EEEEELb0ELb0ELb1EEEvNS_9FwdParamsE) ;  /* 0xffff9ba0c4007950 */ /* 0x000fea0003c3ffff */
.L_x_19988:
        /* <DEDUP_REMOVED lines=10> */
.L_x_39485:


//--------------------- .text._ZN10layer_norm31ln_parallel_residual_fwd_kernelINS_13Kernel_traitsIf6__halfS2_S2_fjLj1536ELj1ELj4ELj1ELj16ENS_18Kernel_traits_baseILj1536EfS2_S2_S2_fjLj128EEEEELb0ELb1ELb0EEEvNS_9FwdParamsE --------------------------
	.section	.text._ZN10layer_norm31ln_parallel_residual_fwd_kernelINS_13Kernel_traitsIf6__halfS2_S2_fjLj1536ELj1ELj4ELj1ELj16ENS_18Kernel_traits_baseILj1536EfS2_S2_S2_fjLj128EEEEELb0ELb1ELb0EEEvNS_9FwdParamsE,"ax",@progbits
	.sectioninfo	@"SHI_REGISTERS=179"
	.align	128
        .global         _ZN10layer_norm31ln_parallel_residual_fwd_kernelINS_13Kernel_traitsIf6__halfS2_S2_fjLj1536ELj1ELj4ELj1ELj16ENS_18Kernel_traits_baseILj1536EfS2_S2_S2_fjLj128EEEEELb0ELb1ELb0EEEvNS_9FwdParamsE
        .type           _ZN10layer_norm31ln_parallel_residual_fwd_kernelINS_13Kernel_traitsIf6__halfS2_S2_fjLj1536ELj1ELj4ELj1ELj16ENS_18Kernel_traits_baseILj1536EfS2_S2_S2_fjLj128EEEEELb0ELb1ELb0EEEvNS_9FwdParamsE,@function
        .size           _ZN10layer_norm31ln_parallel_residual_fwd_kernelINS_13Kernel_traitsIf6__halfS2_S2_fjLj1536ELj1ELj4ELj1ELj16ENS_18Kernel_traits_baseILj1536EfS2_S2_S2_fjLj128EEEEELb0ELb1ELb0EEEvNS_9FwdParamsE,(.L_x_39486 - _ZN10layer_norm31ln_parallel_residual_fwd_kernelINS_13Kernel_traitsIf6__halfS2_S2_fjLj1536ELj1ELj4ELj1ELj16ENS_18Kernel_traits_baseILj1536EfS2_S2_S2_fjLj128EEEEELb0ELb1ELb0EEEvNS_9FwdParamsE)
        .other          _ZN10layer_norm31ln_parallel_residual_fwd_kernelINS_13Kernel_traitsIf6__halfS2_S2_fjLj1536ELj1ELj4ELj1ELj16ENS_18Kernel_traits_baseILj1536EfS2_S2_S2_fjLj128EEEEELb0ELb1ELb0EEEvNS_9FwdParamsE,@"STO_CUDA_ENTRY STV_DEFAULT"
_ZN10layer_norm31ln_parallel_residual_fwd_kernelINS_13Kernel_traitsIf6__halfS2_S2_fjLj1536ELj1ELj4ELj1ELj16ENS_18Kernel_traits_baseILj1536EfS2_S2_S2_fjLj128EEEEELb0ELb1ELb0EEEvNS_9FwdParamsE:
.text._ZN10layer_norm31ln_parallel_residual_fwd_kernelINS_13Kernel_traitsIf6__halfS2_S2_fjLj1536ELj1ELj4ELj1ELj16ENS_18Kernel_traits_baseILj1536EfS2_S2_S2_fjLj128EEEEELb0ELb1ELb0EEEvNS_9FwdParamsE:
        /* <DEDUP_REMOVED lines=36> */
.L_x_19990:
[----:B-1----:R-:W-:Y:S05]  /*0240*/  BSYNC B0 ;  /* 0x0000000000007941 */ /* 0x002fea0003800000 */
.L_x_19989:
        /* <DEDUP_REMOVED lines=17> */
.L_x_19992:
[----:B------:R-:W-:Y:S05]  /*0360*/  BSYNC B0 ;  /* 0x0000000000007941 */ /* 0x000fea0003800000 */
.L_x_19991:
[----:B------:R-:W-:Y:S01]  /*0370*/  BSSY B0, `(.L_x_19993) ;  /* 0x0000011000007945 */ /* 0x000fe20003800000 */
[----:B------:R-:W-:Y:S05]  /*0380*/  @!P5 BRA `(.L_x_19994) ;  /* 0x000000f00000d947 */ /* 0x000fea0003800000 */
[----:B------:R-:W-:Y:S01]  /*0390*/  ISETP.NE.U32.AND P0, PT, RZ, c[0x0][0x218], PT ;  /* 0x00008600ff007a0c */ /* 0x000fe20003f05070 */
[----:B0-----:R-:W-:Y:S01]  /*03a0*/  HFMA2.MMA R5, -RZ, RZ, 0, 1.9073486328125e-06 ;  /* 0x00000020ff057435 */ /* 0x001fe200000001ff */
        /* <DEDUP_REMOVED lines=13> */
.L_x_19994:
[----:B------:R-:W-:Y:S05]  /*0480*/  BSYNC B0 ;  /* 0x0000000000007941 */ /* 0x000fea0003800000 */
.L_x_19993:
        /* <DEDUP_REMOVED lines=17> */
.L_x_19996:
[----:B------:R-:W-:Y:S05]  /*05a0*/  BSYNC B0 ;  /* 0x0000000000007941 */ /* 0x000fea0003800000 */
.L_x_19995:
        /* <DEDUP_REMOVED lines=17> */
.L_x_19998:
[----:B------:R-:W-:Y:S05]  /*06c0*/  BSYNC B0 ;  /* 0x0000000000007941 */ /* 0x000fea0003800000 */
.L_x_19997:
[----:B------:R-:W-:Y:S01]  /*06d0*/  ISETP.GE.U32.AND P0, PT, R0, 0xc0, PT ;  /* 0x000000c00000780c */ /* 0x000fe20003f06070 */
[----:B------:R-:W-:Y:S01]  /*06e0*/  BSSY B0, `(.L_x_19999) ;  /* 0x0000013000007945 */ /* 0x000fe20003800000 */
[----:B------:R-:W-:Y:S02]  /*06f0*/  MOV R9, c[0x0][0x180] ;  /* 0x0000600000097a02 */ /* 0x000fe40000000f00 */
[----:B------:R-:W-:Y:S02]  /*0700*/  SHF.R.U32.HI R7, RZ, 0x5, R7 ;  /* 0x00000005ff077819 */ /* 0x000fe40000011607 */
[----:B0-----:R-:W-:-:S07]  /*0710*/  P2R R2, PR, RZ, 0x1 ;  /* 0x00000001ff027803 */ /* 0x001fce0000000000 */
        /* <DEDUP_REMOVED lines=15> */
.L_x_20000:
[----:B------:R-:W-:Y:S05]  /*0810*/  BSYNC B0 ;  /* 0x0000000000007941 */ /* 0x000fea0003800000 */
.L_x_19999:
[----:B0-----:R-:W-:Y:S02]  /*0820*/  LEA R2, R8, R7, 0x2 ;  /* 0x0000000708027211 */ /* 0x001fe400078e10ff */
[----:B------:R-:W-:Y:S02]  /*0830*/  LOP3.LUT P0, RZ, R9, c[0x0][0x178], RZ, 0xfc, !PT ;  /* 0x00005e0009ff7a12 */ /* 0x000fe4000780fcff */
[----:B------:R-:W-:Y:S02]  /*0840*/  ISETP.GE.AND P2, PT, R2, c[0x0][0x164], PT ;  /* 0x0000590002007a0c */ /* 0x000fe40003f46270 */
[----:B------:R-:W-:-:S04]  /*0850*/  MOV R3, c[0x0][0x184] ;  /* 0x0000610000037a02 */ /* 0x000fc80000000f00 */
[----:B------:R-:W-:-:S07]  /*0860*/  LOP3.LUT P0, RZ, R3, c[0x0][0x17c], RZ, 0xfc, P0 ;  /* 0x00005f0003ff7a12 */ /* 0x000fce000000fcff */
[----:B------:R-:W-:Y:S06]  /*0870*/  @P2 EXIT ;  /* 0x000000000000294d */ /* 0x000fec0003800000 */
[----:B------:R-:W-:Y:S02]  /*0880*/  ULDC.U8 UR6, c[0x0][0x1f0] ;  /* 0x00007c0000067ab9 */ /* 0x000fe40000000000 */
.L_x_20220:
        /* <DEDUP_REMOVED lines=31> */
.L_x_20004:
[----:B-----5:R-:W-:-:S05]  /*0a80*/  HADD2.F32 R125, -RZ, R8.H0_H0 ;  /* 0x20000008ff7d7230 */ /* 0x020fca0000004100 */
[----:B------:R-:W-:Y:S01]  /*0a90*/  FADD.FTZ R124, R125, R124 ;  /* 0x0000007c7d7c7221 */ /* 0x000fe20000010000 */
[----:B------:R-:W-:Y:S05]  /*0aa0*/  BRA `(.L_x_20005) ;  /* 0x0000004000007947 */ /* 0x000fea0003800000 */
.L_x_20003:
[----:B0----5:R-:W-:Y:S02]  /*0ab0*/  HADD2.F32 R125, -RZ, R132.H0_H0 ;  /* 0x20000084ff7d7230 */ /* 0x021fe40000004100 */
[----:B------:R-:W-:-:S03]  /*0ac0*/  @P2 HADD2.F32 R147, -RZ, R8.H0_H0 ;  /* 0x20000008ff932230 */ /* 0x000fc60000004100 */
[----:B------:R-:W-:-:S04]  /*0ad0*/  FADD.FTZ R124, R125, R124 ;  /* 0x0000007c7d7c7221 */ /* 0x000fc80000010000 */
[----:B------:R-:W-:-:S05]  /*0ae0*/  @P2 FADD.FTZ R124, R147, R124 ;  /* 0x0000007c937c2221 */ /* 0x000fca0000010000 */
.L_x_20005:
[----:B------:R-:W-:-:S04]  /*0af0*/  F2FP.PACK_AB R125, RZ, R124 ;  /* 0x0000007cff7d723e */ /* 0x000fc800000000ff */
[----:B------:R-:W-:Y:S02]  /*0b00*/  PRMT R4, R125, 0x7610, R4 ;  /* 0x000076107d047816 */ /* 0x000fe40000000004 */
.L_x_20006:
[----:B------:R-:W-:Y:S01]  /*0b10*/  HADD2.F32 R125, -RZ, R108.H1_H1 ;  /* 0x3000006cff7d7230 */ /* 0x000fe20000004100 */
[----:B------:R-:W-:Y:S05]  /*0b20*/  @P3 BRA `(.L_x_20007) ;  /* 0x0000008000003947 */ /* 0x000fea0003800000 */
[----:B------:R-:W-:-:S04]  /*0b30*/  ISETP.NE.U32.AND P4, PT, RZ, c[0x0][0x180], PT ;  /* 0x00006000ff007a0c */ /* 0x000fc80003f85070 */
[----:B------:R-:W-:-:S13]  /*0b40*/  ISETP.NE.AND.EX P4, PT, RZ, c[0x0][0x184], PT, P4 ;  /* 0x00006100ff007a0c */ /* 0x000fda0003f85340 */
[----:B------:R-:W-:Y:S05]  /*0b50*/  @P4 BRA `(.L_x_20008) ;  /* 0x0000002000004947 */ /* 0x000fea0003800000 */
[----:B------:R-:W-:Y:S05]  /*0b60*/  @P0 BRA `(.L_x_20009) ;  /* 0x0000008000000947 */ /* 0x000fea0003800000 */
[----:B------:R-:W-:Y:S05]  /*0b70*/  BRA `(.L_x_20010) ;  /* 0x0000009000007947 */ /* 0x000fea0003800000 */
.L_x_20008:
[----:B-----5:R-:W-:-:S05]  /*0b80*/  HADD2.F32 R108, -RZ, R8.H1_H1 ;  /* 0x30000008ff6c7230 */ /* 0x020fca0000004100 */
[----:B------:R-:W-:Y:S01]  /*0b90*/  FADD.FTZ R125, R108, R125 ;  /* 0x0000007d6c7d7221 */ /* 0x000fe20000010000 */
[----:B------:R-:W-:Y:S05]  /*0ba0*/  BRA `(.L_x_20009) ;  /* 0x0000004000007947 */ /* 0x000fea0003800000 */
.L_x_20007:
[----:B-----5:R-:W-:Y:S02]  /*0bb0*/  HADD2.F32 R108, -RZ, R132.H1_H1 ;  /* 0x30000084ff6c7230 */ /* 0x020fe40000004100 */
[----:B------:R-:W-:-:S03]  /*0bc0*/  @P2 HADD2.F32 R126, -RZ, R8.H1_H1 ;  /* 0x30000008ff7e2230 */ /* 0x000fc60000004100 */
[----:B------:R-:W-:-:S04]  /*0bd0*/  FADD.FTZ R125, R108, R125 ;  /* 0x0000007d6c7d7221 */ /* 0x000fc80000010000 */
[----:B------:R-:W-:-:S05]  /*0be0*/  @P2 FADD.FTZ R125, R126, R125 ;  /* 0x0000007d7e7d2221 */ /* 0x000fca0000010000 */
.L_x_20009:
[----:B------:R-:W-:-:S04]  /*0bf0*/  F2FP.PACK_AB R108, RZ, R125 ;  /* 0x0000007dff6c723e */ /* 0x000fc800000000ff */
[----:B------:R-:W-:Y:S02]  /*0c00*/  PRMT R4, R4, 0x5410, R108 ;  /* 0x0000541004047816 */ /* 0x000fe4000000006c */
.L_x_20010:
[----:B------:R-:W-:Y:S01]  /*0c10*/  HADD2.F32 R126, -RZ, R109.H0_H0 ;  /* 0x2000006dff7e7230 */ /* 0x000fe20000004100 */
[----:B------:R-:W-:Y:S05]  /*0c20*/  @P3 BRA `(.L_x_20011) ;  /* 0x0000008000003947 */ /* 0x000fea0003800000 */
[----:B------:R-:W-:-:S04]  /*0c30*/  ISETP.NE.U32.AND P4, PT, RZ, c[0x0][0x180], PT ;  /* 0x00006000ff007a0c */ /* 0x000fc80003f85070 */
[----:B------:R-:W-:-:S13]  /*0c40*/  ISETP.NE.AND.EX P4, PT, RZ, c[0x0][0x184], PT, P4 ;  /* 0x00006100ff007a0c */ /* 0x000fda0003f85340 */
[----:B------:R-:W-:Y:S05]  /*0c50*/  @P4 BRA `(.L_x_20012) ;  /* 0x0000002000004947 */ /* 0x000fea0003800000 */
[----:B------:R-:W-:Y:S05]  /*0c60*/  @P0 BRA `(.L_x_20013) ;  /* 0x0000008000000947 */ /* 0x000fea0003800000 */
[----:B------:R-:W-:Y:S05]  /*0c70*/  BRA `(.L_x_20014) ;  /* 0x0000009000007947 */ /* 0x000fea0003800000 */
.L_x_20012:
[----:B-----5:R-:W-:-:S05]  /*0c80*/  HADD2.F32 R147, -RZ, R9.H0_H0 ;  /* 0x20000009ff937230 */ /* 0x020fca0000004100 */
[----:B------:R-:W-:Y:S01]  /*0c90*/  FADD.FTZ R126, R147, R126 ;  /* 0x0000007e937e7221 */ /* 0x000fe20000010000 */
[----:B------:R-:W-:Y:S05]  /*0ca0*/  BRA `(.L_x_20013) ;  /* 0x0000004000007947 */ /* 0x000fea0003800000 */
.L_x_20011:
[----:B-----5:R-:W-:Y:S02]  /*0cb0*/  HADD2.F32 R147, -RZ, R133.H0_H0 ;  /* 0x20000085ff937230 */ /* 0x020fe40000004100 */
[----:B------:R-:W-:-:S03]  /*0cc0*/  @P2 HADD2.F32 R149, -RZ, R9.H0_H0 ;  /* 0x20000009ff952230 */ /* 0x000fc60000004100 */
[----:B------:R-:W-:-:S04]  /*0cd0*/  FADD.FTZ R126, R147, R126 ;  /* 0x0000007e937e7221 */ /* 0x000fc80000010000 */
[----:B------:R-:W-:-:S05]  /*0ce0*/  @P2 FADD.FTZ R126, R149, R126 ;  /* 0x0000007e957e2221 */ /* 0x000fca0000010000 */
.L_x_20013:
[----:B------:R-:W-:-:S04]  /*0cf0*/  F2FP.PACK_AB R108, RZ, R126 ;  /* 0x0000007eff6c723e */ /* 0x000fc800000000ff */
[----:B------:R-:W-:Y:S02]  /*0d00*/  PRMT R5, R108, 0x7610, R5 ;  /* 0x000076106c057816 */ /* 0x000fe40000000005 */
.L_x_20014:
[----:B------:R-:W-:Y:S01]  /*0d10*/  HADD2.F32 R146, -RZ, R109.H1_H1 ;  /* 0x3000006dff927230 */ /* 0x000fe20000004100 */
[----:B------:R-:W-:Y:S05]  /*0d20*/  @P3 BRA `(.L_x_20015) ;  /* 0x0000008000003947 */ /* 0x000fea0003800000 */
[----:B------:R-:W-:-:S04]  /*0d30*/  ISETP.NE.U32.AND P4, PT, RZ, c[0x0][0x180], PT ;  /* 0x00006000ff007a0c */ /* 0x000fc80003f85070 */
[----:B------:R-:W-:-:S13]  /*0d40*/  ISETP.NE.AND.EX P4, PT, RZ, c[0x0][0x184], PT, P4 ;  /* 0x00006100ff007a0c */ /* 0x000fda0003f85340 */
[----:B------:R-:W-:Y:S05]  /*0d50*/  @P4 BRA `(.L_x_20016) ;  /* 0x0000002000004947 */ /* 0x000fea0003800000 */
[----:B------:R-:W-:Y:S05]  /*0d60*/  @P0 BRA `(.L_x_20017) ;  /* 0x0000008000000947 */ /* 0x000fea0003800000 */
[----:B------:R-:W-:Y:S05]  /*0d70*/  BRA `(.L_x_20018) ;  /* 0x0000009000007947 */ /* 0x000fea0003800000 */
.L_x_20016:
[----:B-----5:R-:W-:-:S05]  /*0d80*/  HADD2.F32 R109, -RZ, R9.H1_H1 ;  /* 0x30000009ff6d7230 */ /* 0x020fca0000004100 */
[----:B------:R-:W-:Y:S01]  /*0d90*/  FADD.FTZ R146, R109, R146 ;  /* 0x000000926d927221 */ /* 0x000fe20000010000 */
[----:B------:R-:W-:Y:S05]  /*0da0*/  BRA `(.L_x_20017) ;  /* 0x0000004000007947 */ /* 0x000fea0003800000 */
.L_x_20015:
[----:B-----5:R-:W-:Y:S02]  /*0db0*/  HADD2.F32 R109, -RZ, R133.H1_H1 ;  /* 0x30000085ff6d7230 */ /* 0x020fe40000004100 */
[----:B------:R-:W-:-:S03]  /*0dc0*/  @P2 HADD2.F32 R147, -RZ, R9.H1_H1 ;  /* 0x30000009ff932230 */ /* 0x000fc60000004100 */
[----:B------:R-:W-:-:S04]  /*0dd0*/  FADD.FTZ R146, R109, R146 ;  /* 0x000000926d927221 */ /* 0x000fc80000010000 */
[----:B------:R-:W-:-:S05]  /*0de0*/  @P2 FADD.FTZ R146, R147, R146 ;  /* 0x0000009293922221 */ /* 0x000fca0000010000 */
.L_x_20017:
[----:B------:R-:W-:-:S04]  /*0df0*/  F2FP.PACK_AB R108, RZ, R146 ;  /* 0x00000092ff6c723e */ /* 0x000fc800000000ff */
[----:B------:R-:W-:Y:S02]  /*0e00*/  PRMT R5, R5, 0x5410, R108 ;  /* 0x0000541005057816 */ /* 0x000fe4000000006c */
.L_x_20018:
[----:B------:R-:W-:Y:S01]  /*0e10*/  HADD2.F32 R147, -RZ, R110.H0_H0 ;  /* 0x2000006eff937230 */ /* 0x000fe20000004100 */
[----:B------:R-:W-:Y:S05]  /*0e20*/  @P3 BRA `(.L_x_20019) ;  /* 0x0000008000003947 */ /* 0x000fea0003800000 */
[----:B------:R-:W-:-:S04]  /*0e30*/  ISETP.NE.U32.AND P4, PT, RZ, c[0x0][0x180], PT ;  /* 0x00006000ff007a0c */ /* 0x000fc80003f85070 */
[----:B------:R-:W-:-:S13]  /*0e40*/  ISETP.NE.AND.EX P4, PT, RZ, c[0x0][0x184], PT, P4 ;  /* 0x00006100ff007a0c */ /* 0x000fda0003f85340 */
[----:B------:R-:W-:Y:S05]  /*0e50*/  @P4 BRA `(.L_x_20020) ;  /* 0x0000002000004947 */ /* 0x000fea0003800000 */
[----:B------:R-:W-:Y:S05]  /*0e60*/  @P0 BRA `(.L_x_20021) ;  /* 0x0000008000000947 */ /* 0x000fea0003800000 */
[----:B------:R-:W-:Y:S05]  /*0e70*/  BRA `(.L_x_20022) ;  /* 0x0000009000007947 */ /* 0x000fea0003800000 */
.L_x_20020:
[----:B-----5:R-:W-:-:S05]  /*0e80*/  HADD2.F32 R108, -RZ, R10.H0_H0 ;  /* 0x2000000aff6c7230 */ /* 0x020fca0000004100 */
[----:B------:R-:W-:Y:S01]  /*0e90*/  FADD.FTZ R147, R108, R147 ;  /* 0x000000936c937221 */ /* 0x000fe20000010000 */
[----:B------:R-:W-:Y:S05]  /*0ea0*/  BRA `(.L_x_20021) ;  /* 0x0000004000007947 */ /* 0x000fea0003800000 */
.L_x_20019:
[----:B-----5:R-:W-:Y:S02]  /*0eb0*/  HADD2.F32 R108, -RZ, R134.H0_H0 ;  /* 0x20000086ff6c7230 */ /* 0x020fe40000004100 */
[----:B------:R-:W-:-:S03]  /*0ec0*/  @P2 HADD2.F32 R148, -RZ, R10.H0_H0 ;  /* 0x2000000aff942230 */ /* 0x000fc60000004100 */
[----:B------:R-:W-:-:S04]  /*0ed0*/  FADD.FTZ R147, R108, R147 ;  /* 0x000000936c937221 */ /* 0x000fc80000010000 */
[----:B------:R-:W-:-:S05]  /*0ee0*/  @P2 FADD.FTZ R147, R148, R147 ;  /* 0x0000009394932221 */ /* 0x000fca0000010000 */
.L_x_20021:
[----:B------:R-:W-:-:S04]  /*0ef0*/  F2FP.PACK_AB R108, RZ, R147 ;  /* 0x00000093ff6c723e */ /* 0x000fc800000000ff */
[----:B------:R-:W-:Y:S02]  /*0f00*/  PRMT R6, R108, 0x7610, R6 ;  /* 0x000076106c067816 */ /* 0x000fe40000000006 */
.L_x_20022:
[----:B------:R-:W-:Y:S01]  /*0f10*/  HADD2.F32 R148, -RZ, R110.H1_H1 ;  /* 0x3000006eff947230 */ /* 0x000fe20000004100 */
[----:B------:R-:W-:Y:S05]  /*0f20*/  @P3 BRA `(.L_x_20023) ;  /* 0x0000008000003947 */ /* 0x000fea0003800000 */
[----:B------:R-:W-:-:S04]  /*0f30*/  ISETP.NE.U32.AND P4, PT, RZ, c[0x0][0x180], PT ;  /* 0x00006000ff007a0c */ /* 0x000fc80003f85070 */
[----:B------:R-:W-:-:S13]  /*0f40*/  ISETP.NE.AND.EX P4, PT, RZ, c[0x0][0x184], PT, P4 ;  /* 0x00006100ff007a0c */ /* 0x000fda0003f85340 */
[----:B------:R-:W-:Y:S05]  /*0f50*/  @P4 BRA `(.L_x_20024) ;  /* 0x0000002000004947 */ /* 0x000fea0003800000 */
[----:B------:R-:W-:Y:S05]  /*0f60*/  @P0 BRA `(.L_x_20025) ;  /* 0x0000008000000947 */ /* 0x000fea0003800000 */
[----:B------:R-:W-:Y:S05]  /*0f70*/  BRA `(.L_x_20026) ;  /* 0x0000009000007947 */ /* 0x000fea0003800000 */
.L_x_20024:
[----:B-----5:R-:W-:-:S05]  /*0f80*/  HADD2.F32 R109, -RZ, R10.H1_H1 ;  /* 0x3000000aff6d7230 */ /* 0x020fca0000004100 */
[----:B------:R-:W-:Y:S01]  /*0f90*/  FADD.FTZ R148, R109, R148 ;  /* 0x000000946d947221 */ /* 0x000fe20000010000 */
[----:B------:R-:W-:Y:S05]  /*0fa0*/  BRA `(.L_x_20025) ;  /* 0x0000004000007947 */ /* 0x000fea0003800000 */
.L_x_20023:
[----:B-----5:R-:W-:Y:S02]  /*0fb0*/  HADD2.F32 R109, -RZ, R134.H1_H1 ;  /* 0x30000086ff6d7230 */ /* 0x020fe40000004100 */
[----:B------:R-:W-:-:S03]  /*0fc0*/  @P2 HADD2.F32 R149, -RZ, R10.H1_H1 ;  /* 0x3000000aff952230 */ /* 0x000fc60000004100 */
[----:B------:R-:W-:-:S04]  /*0fd0*/  FADD.FTZ R148, R109, R148 ;  /* 0x000000946d947221 */ /* 0x000fc80000010000 */
[----:B------:R-:W-:-:S05]  /*0fe0*/  @P2 FADD.FTZ R148, R149, R148 ;  /* 0x0000009495942221 */ /* 0x000fca0000010000 */
.L_x_20025:
[----:B------:R-:W-:-:S04]  /*0ff0*/  F2FP.PACK_AB R108, RZ, R148 ;  /* 0x00000094ff6c723e */ /* 0x000fc800000000ff */
[----:B------:R-:W-:Y:S02]  /*1000*/  PRMT R6, R6, 0x5410, R108 ;  /* 0x0000541006067816 */ /* 0x000fe4000000006c */
.L_x_20026:
[----:B------:R-:W-:Y:S01]  /*1010*/  HADD2.F32 R149, -RZ, R111.H0_H0 ;  /* 0x2000006fff957230 */ /* 0x000fe20000004100 */
[----:B------:R-:W-:Y:S05]  /*1020*/  @P3 BRA `(.L_x_20027) ;  /* 0x0000008000003947 */ /* 0x000fea0003800000 */
[----:B------:R-:W-:-:S04]  /*1030*/  ISETP.NE.U32.AND P4, PT, RZ, c[0x0][0x180], PT ;  /* 0x00006000ff007a0c */ /* 0x000fc80003f85070 */
[----:B------:R-:W-:-:S13]  /*1040*/  ISETP.NE.AND.EX P4, PT, RZ, c[0x0][0x184], PT, P4 ;  /* 0x00006100ff007a0c */ /* 0x000fda0003f85340 */
[----:B------:R-:W-:Y:S05]  /*1050*/  @P4 BRA `(.L_x_20028) ;  /* 0x0000002000004947 */ /* 0x000fea0003800000 */
[----:B------:R-:W-:Y:S05]  /*1060*/  @P0 BRA `(.L_x_20029) ;  /* 0x0000008000000947 */ /* 0x000fea0003800000 */
[----:B------:R-:W-:Y:S05]  /*1070*/  BRA `(.L_x_20030) ;  /* 0x0000009000007947 */ /* 0x000fea0003800000 */
.L_x_20028:
[----:B-----5:R-:W-:-:S05]  /*1080*/  HADD2.F32 R108, -RZ, R11.H0_H0 ;  /* 0x2000000bff6c7230 */ /* 0x020fca0000004100 */
[----:B------:R-:W-:Y:S01]  /*1090*/  FADD.FTZ R149, R108, R149 ;  /* 0x000000956c957221 */ /* 0x000fe20000010000 */
[----:B------:R-:W-:Y:S05]  /*10a0*/  BRA `(.L_x_20029) ;  /* 0x0000004000007947 */ /* 0x000fea0003800000 */
.L_x_20027:
[----:B-----5:R-:W-:Y:S02]  /*10b0*/  HADD2.F32 R108, -RZ, R135.H0_H0 ;  /* 0x20000087ff6c7230 */ /* 0x020fe40000004100 */
[----:B------:R-:W-:-:S03]  /*10c0*/  @P2 HADD2.F32 R110, -RZ, R11.H0_H0 ;  /* 0x2000000bff6e2230 */ /* 0x000fc60000004100 */
[----:B------:R-:W-:-:S04]  /*10d0*/  FADD.FTZ R149, R108, R149 ;  /* 0x000000956c957221 */ /* 0x000fc80000010000 */
[----:B------:R-:W-:-:S05]  /*10e0*/  @P2 FADD.FTZ R149, R110, R149 ;  /* 0x000000956e952221 */ /* 0x000fca0000010000 */
.L_x_20029:
[----:B------:R-:W-:-:S04]  /*10f0*/  F2FP.PACK_AB R108, RZ, R149 ;  /* 0x00000095ff6c723e */ /* 0x000fc800000000ff */
[----:B------:R-:W-:Y:S02]  /*1100*/  PRMT R7, R108, 0x7610, R7 ;  /* 0x000076106c077816 */ /* 0x000fe40000000007 */
.L_x_20030:
[----:B------:R-:W-:Y:S01]  /*1110*/  HADD2.F32 R161, -RZ, R111.H1_H1 ;  /* 0x3000006fffa17230 */ /* 0x000fe20000004100 */
[----:B------:R-:W-:Y:S05]  /*1120*/  @P3 BRA `(.L_x_20031) ;  /* 0x0000008000003947 */ /* 0x000fea0003800000 */
[----:B------:R-:W-:-:S04]  /*1130*/  ISETP.NE.U32.AND P2, PT, RZ, c[0x0][0x180], PT ;  /* 0x00006000ff007a0c */ /* 0x000fc80003f45070 */
[----:B------:R-:W-:-:S13]  /*1140*/  ISETP.NE.AND.EX P2, PT, RZ, c[0x0][0x184], PT, P2 ;  /* 0x00006100ff007a0c */ /* 0x000fda0003f45320 */
[----:B------:R-:W-:Y:S05]  /*1150*/  @P2 BRA `(.L_x_20032) ;  /* 0x0000002000002947 */ /* 0x000fea0003800000 */
[----:B------:R-:W-:Y:S05]  /*1160*/  @P0 BRA `(.L_x_20033) ;  /* 0x0000008000000947 */ /* 0x000fea0003800000 */
[----:B------:R-:W-:Y:S05]  /*1170*/  BRA `(.L_x_20034) ;  /* 0x0000009000007947 */ /* 0x000fea0003800000 */
.L_x_20032:
[----:B-----5:R-:W-:-:S05]  /*1180*/  HADD2.F32 R108, -RZ, R11.H1_H1 ;  /* 0x3000000bff6c7230 */ /* 0x020fca0000004100 */
[----:B------:R-:W-:Y:S01]  /*1190*/  FADD.FTZ R161, R108, R161 ;  /* 0x000000a16ca17221 */ /* 0x000fe20000010000 */
[----:B------:R-:W-:Y:S05]  /*11a0*/  BRA `(.L_x_20033) ;  /* 0x0000004000007947 */ /* 0x000fea0003800000 */
.L_x_20031:
[----:B-----5:R-:W-:Y:S02]  /*11b0*/  HADD2.F32 R108, -RZ, R135.H1_H1 ;  /* 0x30000087ff6c7230 */ /* 0x020fe40000004100 */
[----:B------:R-:W-:-:S03]  /*11c0*/  @P2 HADD2.F32 R110, -RZ, R11.H1_H1 ;  /* 0x3000000bff6e2230 */ /* 0x000fc60000004100 */
[----:B------:R-:W-:-:S04]  /*11d0*/  FADD.FTZ R161, R108, R161 ;  /* 0x000000a16ca17221 */ /* 0x000fc80000010000 */
[----:B------:R-:W-:-:S05]  /*11e0*/  @P2 FADD.FTZ R161, R110, R161 ;  /* 0x000000a16ea12221 */ /* 0x000fca0000010000 */
.L_x_20033:
[----:B------:R-:W-:-:S04]  /*11f0*/  F2FP.PACK_AB R108, RZ, R161 ;  /* 0x000000a1ff6c723e */ /* 0x000fc800000000ff */
[----:B------:R-:W-:Y:S02]  /*1200*/  PRMT R7, R7, 0x5410, R108 ;  /* 0x0000541007077816 */ /* 0x000fe4000000006c */
.L_x_20034:
[C---:B------:R-:W-:Y:S02]  /*1210*/  @P0 LEA R108, P2, R3.reuse, c[0x0][0x188], 0x4 ;  /* 0x00006200036c0a11 */ /* 0x040fe400078420ff */
[C---:B------:R-:W-:Y:S02]  /*1220*/  IADD3 R165, R3.reuse, 0x20, RZ ;  /* 0x0000002003a57810 */ /* 0x040fe40007ffe0ff */
[----:B------:R-:W-:-:S05]  /*1230*/  @P0 LEA.HI.X R109, R3, c[0x0][0x18c], RZ, 0x4, P2 ;  /* 0x00006300036d0a11 */ /* 0x000fca00010f24ff */
[----:B------:R0:W-:Y:S04]  /*1240*/  @P0 STG.E.128 [R108.64], R4 ;  /* 0x000000046c000986 */ /* 0x0001e8000c101d04 */
.L_x_20002:
[----:B------:R-:W-:Y:S05]  /*1250*/  BSYNC B0 ;  /* 0x0000000000007941 */ /* 0x000fea0003800000 */
.L_x_20001:
        /* <DEDUP_REMOVED lines=25> */
.L_x_20038:
[----:B-----5:R-:W-:-:S05]  /*13f0*/  HADD2.F32 R128, -RZ, R8.H0_H0 ;  /* 0x20000008ff807230 */ /* 0x020fca0000004100 */
[----:B------:R-:W-:Y:S01]  /*1400*/  FADD.FTZ R127, R128, R127 ;  /* 0x0000007f807f7221 */ /* 0x000fe20000010000 */
[----:B------:R-:W-:Y:S05]  /*1410*/  BRA `(.L_x_20039) ;  /* 0x0000004000007947 */ /* 0x000fea0003800000 */
.L_x_20037:
[----:B0----5:R-:W-:Y:S02]  /*1420*/  HADD2.F32 R128, -RZ, R132.H0_H0 ;  /* 0x20000084ff807230 */ /* 0x021fe40000004100 */
[----:B------:R-:W-:-:S03]  /*1430*/  @P2 HADD2.F32 R150, -RZ, R8.H0_H0 ;  /* 0x20000008ff962230 */ /* 0x000fc60000004100 */
[----:B------:R-:W-:-:S04]  /*1440*/  FADD.FTZ R127, R128, R127 ;  /* 0x0000007f807f7221 */ /* 0x000fc80000010000 */
[----:B------:R-:W-:-:S05]  /*1450*/  @P2 FADD.FTZ R127, R150, R127 ;  /* 0x0000007f967f2221 */ /* 0x000fca0000010000 */
.L_x_20039:
[----:B------:R-:W-:-:S04]  /*1460*/  F2FP.PACK_AB R128, RZ, R127 ;  /* 0x0000007fff80723e */ /* 0x000fc800000000ff */
[----:B------:R-:W-:Y:S02]  /*1470*/  PRMT R4, R128, 0x7610, R4 ;  /* 0x0000761080047816 */ /* 0x000fe40000000004 */
.L_x_20040:
[----:B------:R-:W-:Y:S01]  /*1480*/  HADD2.F32 R128, -RZ, R108.H1_H1 ;  /* 0x3000006cff807230 */ /* 0x000fe20000004100 */
[----:B------:R-:W-:Y:S05]  /*1490*/  @P3 BRA `(.L_x_20041) ;  /* 0x0000008000003947 */ /* 0x000fea0003800000 */
[----:B------:R-:W-:-:S04]  /*14a0*/  ISETP.NE.U32.AND P4, PT, RZ, c[0x0][0x180], PT ;  /* 0x00006000ff007a0c */ /* 0x000fc80003f85070 */
[----:B------:R-:W-:-:S13]  /*14b0*/  ISETP.NE.AND.EX P4, PT, RZ, c[0x0][0x184], PT, P4 ;  /* 0x00006100ff007a0c */ /* 0x000fda0003f85340 */
[----:B------:R-:W-:Y:S05]  /*14c0*/  @P4 BRA `(.L_x_20042) ;  /* 0x0000002000004947 */ /* 0x000fea0003800000 */
[----:B------:R-:W-:Y:S05]  /*14d0*/  @P0 BRA `(.L_x_20043) ;  /* 0x0000008000000947 */ /* 0x000fea0003800000 */
[----:B------:R-:W-:Y:S05]  /*14e0*/  BRA `(.L_x_20044) ;  /* 0x0000009000007947 */ /* 0x000fea0003800000 */
.L_x_20042:
[----:B-----5:R-:W-:-:S05]  /*14f0*/  HADD2.F32 R129, -RZ, R8.H1_H1 ;  /* 0x30000008ff817230 */ /* 0x020fca0000004100 */
[----:B------:R-:W-:Y:S01]  /*1500*/  FADD.FTZ R128, R129, R128 ;  /* 0x0000008081807221 */ /* 0x000fe20000010000 */
[----:B------:R-:W-:Y:S05]  /*1510*/  BRA `(.L_x_20043) ;  /* 0x0000004000007947 */ /* 0x000fea0003800000 */
.L_x_20041:
[----:B-----5:R-:W-:Y:S02]  /*1520*/  HADD2.F32 R129, -RZ, R132.H1_H1 ;  /* 0x30000084ff817230 */ /* 0x020fe40000004100 */
[----:B------:R-:W-:-:S03]  /*1530*/  @P2 HADD2.F32 R151, -RZ, R8.H1_H1 ;  /* 0x30000008ff972230 */ /* 0x000fc60000004100 */
[----:B------:R-:W-:-:S04]  /*1540*/  FADD.FTZ R128, R129, R128 ;  /* 0x0000008081807221 */ /* 0x000fc80000010000 */
[----:B------:R-:W-:-:S05]  /*1550*/  @P2 FADD.FTZ R128, R151, R128 ;  /* 0x0000008097802221 */ /* 0x000fca0000010000 */
.L_x_20043:
[----:B------:R-:W-:-:S04]  /*1560*/  F2FP.PACK_AB R108, RZ, R128 ;  /* 0x00000080ff6c723e */ /* 0x000fc800000000ff */
[----:B------:R-:W-:Y:S02]  /*1570*/  PRMT R4, R4, 0x5410, R108 ;  /* 0x0000541004047816 */ /* 0x000fe4000000006c */
.L_x_20044:
[----:B------:R-:W-:Y:S01]  /*1580*/  HADD2.F32 R129, -RZ, R109.H0_H0 ;  /* 0x2000006dff817230 */ /* 0x000fe20000004100 */
[----:B------:R-:W-:Y:S05]  /*1590*/  @P3 BRA `(.L_x_20045) ;  /* 0x0000008000003947 */ /* 0x000fea0003800000 */
[----:B------:R-:W-:-:S04]  /*15a0*/  ISETP.NE.U32.AND P4, PT, RZ, c[0x0][0x180], PT ;  /* 0x00006000ff007a0c */ /* 0x000fc80003f85070 */
[----:B------:R-:W-:-:S13]  /*15b0*/  ISETP.NE.AND.EX P4, PT, RZ, c[0x0][0x184], PT, P4 ;  /* 0x00006100ff007a0c */ /* 0x000fda0003f85340 */
[----:B------:R-:W-:Y:S05]  /*15c0*/  @P4 BRA `(.L_x_20046) ;  /* 0x0000002000004947 */ /* 0x000fea0003800000 */
[----:B------:R-:W-:Y:S05]  /*15d0*/  @P0 BRA `(.L_x_20047) ;  /* 0x0000008000000947 */ /* 0x000fea0003800000 */
[----:B------:R-:W-:Y:S05]  /*15e0*/  BRA `(.L_x_20048) ;  /* 0x0000009000007947 */ /* 0x000fea0003800000 */
.L_x_20046:
[----:B-----5:R-:W-:-:S05]  /*15f0*/  HADD2.F32 R108, -RZ, R9.H0_H0 ;  /* 0x20000009ff6c7230 */ /* 0x020fca0000004100 */
[----:B------:R-:W-:Y:S01]  /*1600*/  FADD.FTZ R129, R108, R129 ;  /* 0x000000816c817221 */ /* 0x000fe20000010000 */
[----:B------:R-:W-:Y:S05]  /*1610*/  BRA `(.L_x_20047) ;  /* 0x0000004000007947 */ /* 0x000fea0003800000 */
.L_x_20045:
[----:B-----5:R-:W-:Y:S02]  /*1620*/  HADD2.F32 R108, -RZ, R133.H0_H0 ;  /* 0x20000085ff6c7230 */ /* 0x020fe40000004100 */
[----:B------:R-:W-:-:S03]  /*1630*/  @P2 HADD2.F32 R150, -RZ, R9.H0_H0 ;  /* 0x20000009ff962230 */ /* 0x000fc60000004100 */
[----:B------:R-:W-:-:S04]  /*1640*/  FADD.FTZ R129, R108, R129 ;  /* 0x000000816c817221 */ /* 0x000fc80000010000 */
[----:B------:R-:W-:-:S05]  /*1650*/  @P2 FADD.FTZ R129, R150, R129 ;  /* 0x0000008196812221 */ /* 0x000fca0000010000 */
.L_x_20047:
[----:B------:R-:W-:-:S04]  /*1660*/  F2FP.PACK_AB R108, RZ, R129 ;  /* 0x00000081ff6c723e */ /* 0x000fc800000000ff */
[----:B------:R-:W-:Y:S02]  /*1670*/  PRMT R5, R108, 0x7610, R5 ;  /* 0x000076106c057816 */ /* 0x000fe40000000005 */
.L_x_20048:
[----:B------:R-:W-:Y:S01]  /*1680*/  HADD2.F32 R150, -RZ, R109.H1_H1 ;  /* 0x3000006dff967230 */ /* 0x000fe20000004100 */
[----:B------:R-:W-:Y:S05]  /*1690*/  @P3 BRA `(.L_x_20049) ;  /* 0x0000008000003947 */ /* 0x000fea0003800000 */
[----:B------:R-:W-:-:S04]  /*16a0*/  ISETP.NE.U32.AND P4, PT, RZ, c[0x0][0x180], PT ;  /* 0x00006000ff007a0c */ /* 0x000fc80003f85070 */
[----:B------:R-:W-:-:S13]  /*16b0*/  ISETP.NE.AND.EX P4, PT, RZ, c[0x0][0x184], PT, P4 ;  /* 0x00006100ff007a0c */ /* 0x000fda0003f85340 */
[----:B------:R-:W-:Y:S05]  /*16c0*/  @P4 BRA `(.L_x_20050) ;  /* 0x0000002000004947 */ /* 0x000fea0003800000 */
[----:B------:R-:W-:Y:S05]  /*16d0*/  @P0 BRA `(.L_x_20051) ;  /* 0x0000008000000947 */ /* 0x000fea0003800000 */
[----:B------:R-:W-:Y:S05]  /*16e0*/  BRA `(.L_x_20052) ;  /* 0x0000009000007947 */ /* 0x000fea0003800000 */
.L_x_20050:
[----:B-----5:R-:W-:-:S05]  /*16f0*/  HADD2.F32 R109, -RZ, R9.H1_H1 ;  /* 0x30000009ff6d7230 */ /* 0x020fca0000004100 */
[----:B------:R-:W-:Y:S01]  /*1700*/  FADD.FTZ R150, R109, R150 ;  /* 0x000000966d967221 */ /* 0x000fe20000010000 */
[----:B------:R-:W-:Y:S05]  /*1710*/  BRA `(.L_x_20051) ;  /* 0x0000004000007947 */ /* 0x000fea0003800000 */
.L_x_20049:
[----:B-----5:R-:W-:Y:S02]  /*1720*/  HADD2.F32 R109, -RZ, R133.H1_H1 ;  /* 0x30000085ff6d7230 */ /* 0x020fe40000004100 */
[----:B------:R-:W-:-:S03]  /*1730*/  @P2 HADD2.F32 R151, -RZ, R9.H1_H1 ;  /* 0x30000009ff972230 */ /* 0x000fc60000004100 */
[----:B------:R-:W-:-:S04]  /*1740*/  FADD.FTZ R150, R109, R150 ;  /* 0x000000966d967221 */ /* 0x000fc80000010000 */
[----:B------:R-:W-:-:S05]  /*1750*/  @P2 FADD.FTZ R150, R151, R150 ;  /* 0x0000009697962221 */ /* 0x000fca0000010000 */
.L_x_20051:
[----:B------:R-:W-:-:S04]  /*1760*/  F2FP.PACK_AB R108, RZ, R150 ;  /* 0x00000096ff6c723e */ /* 0x000fc800000000ff */
[----:B------:R-:W-:Y:S02]  /*1770*/  PRMT R5, R5, 0x5410, R108 ;  /* 0x0000541005057816 */ /* 0x000fe4000000006c */
.L_x_20052:
[----:B------:R-:W-:Y:S01]  /*1780*/  HADD2.F32 R151, -RZ, R110.H0_H0 ;  /* 0x2000006eff977230 */ /* 0x000fe20000004100 */
[----:B------:R-:W-:Y:S05]  /*1790*/  @P3 BRA `(.L_x_20053) ;  /* 0x0000008000003947 */ /* 0x000fea0003800000 */
[----:B------:R-:W-:-:S04]  /*17a0*/  ISETP.NE.U32.AND P4, PT, RZ, c[0x0][0x180], PT ;  /* 0x00006000ff007a0c */ /* 0x000fc80003f85070 */
[----:B------:R-:W-:-:S13]  /*17b0*/  ISETP.NE.AND.EX P4, PT, RZ, c[0x0][0x184], PT, P4 ;  /* 0x00006100ff007a0c */ /* 0x000fda0003f85340 */
[----:B------:R-:W-:Y:S05]  /*17c0*/  @P4 BRA `(.L_x_20054) ;  /* 0x0000002000004947 */ /* 0x000fea0003800000 */
[----:B------:R-:W-:Y:S05]  /*17d0*/  @P0 BRA `(.L_x_20055) ;  /* 0x0000008000000947 */ /* 0x000fea0003800000 */
[----:B------:R-:W-:Y:S05]  /*17e0*/  BRA `(.L_x_20056) ;  /* 0x0000009000007947 */ /* 0x000fea0003800000 */
.L_x_20054:
[----:B-----5:R-:W-:-:S05]  /*17f0*/  HADD2.F32 R108, -RZ, R10.H0_H0 ;  /* 0x2000000aff6c7230 */ /* 0x020fca0000004100 */
[----:B------:R-:W-:Y:S01]  /*1800*/  FADD.FTZ R151, R108, R151 ;  /* 0x000000976c977221 */ /* 0x000fe20000010000 */
[----:B------:R-:W-:Y:S05]  /*1810*/  BRA `(.L_x_20055) ;  /* 0x0000004000007947 */ /* 0x000fea0003800000 */
.L_x_20053:
[----:B-----5:R-:W-:Y:S02]  /*1820*/  HADD2.F32 R108, -RZ, R134.H0_H0 ;  /* 0x20000086ff6c7230 */ /* 0x020fe40000004100 */
[----:B------:R-:W-:-:S03]  /*1830*/  @P2 HADD2.F32 R152, -RZ, R10.H0_H0 ;  /* 0x2000000aff982230 */ /* 0x000fc60000004100 */
[----:B------:R-:W-:-:S04]  /*1840*/  FADD.FTZ R151, R108, R151 ;  /* 0x000000976c977221 */ /* 0x000fc80000010000 */
[----:B------:R-:W-:-:S05]  /*1850*/  @P2 FADD.FTZ R151, R152, R151 ;  /* 0x0000009798972221 */ /* 0x000fca0000010000 */
.L_x_20055:
[----:B------:R-:W-:-:S04]  /*1860*/  F2FP.PACK_AB R108, RZ, R151 ;  /* 0x00000097ff6c723e */ /* 0x000fc800000000ff */
[----:B------:R-:W-:Y:S02]  /*1870*/  PRMT R6, R108, 0x7610, R6 ;  /* 0x000076106c067816 */ /* 0x000fe40000000006 */
.L_x_20056:
[----:B------:R-:W-:Y:S01]  /*1880*/  HADD2.F32 R152, -RZ, R110.H1_H1 ;  /* 0x3000006eff987230 */ /* 0x000fe20000004100 */
[----:B------:R-:W-:Y:S05]  /*1890*/  @P3 BRA `(.L_x_20057) ;  /* 0x0000008000003947 */ /* 0x000fea0003800000 */
[----:B------:R-:W-:-:S04]  /*18a0*/  ISETP.NE.U32.AND P4, PT, RZ, c[0x0][0x180], PT ;  /* 0x00006000ff007a0c */ /* 0x000fc80003f85070 */
[----:B------:R-:W-:-:S13]  /*18b0*/  ISETP.NE.AND.EX P4, PT, RZ, c[0x0][0x184], PT, P4 ;  /* 0x00006100ff007a0c */ /* 0x000fda0003f85340 */
[----:B------:R-:W-:Y:S05]  /*18c0*/  @P4 BRA `(.L_x_20058) ;  /* 0x0000002000004947 */ /* 0x000fea0003800000 */
[----:B------:R-:W-:Y:S05]  /*18d0*/  @P0 BRA `(.L_x_20059) ;  /* 0x0000008000000947 */ /* 0x000fea0003800000 */
[----:B------:R-:W-:Y:S05]  /*18e0*/  BRA `(.L_x_20060) ;  /* 0x0000009000007947 */ /* 0x000fea0003800000 */
.L_x_20058:
[----:B-----5:R-:W-:-:S05]  /*18f0*/  HADD2.F32 R109, -RZ, R10.H1_H1 ;  /* 0x3000000aff6d7230 */ /* 0x020fca0000004100 */
[----:B------:R-:W-:Y:S01]  /*1900*/  FADD.FTZ R152, R109, R152 ;  /* 0x000000986d987221 */ /* 0x000fe20000010000 */
[----:B------:R-:W-:Y:S05]  /*1910*/  BRA `(.L_x_20059) ;  /* 0x0000004000007947 */ /* 0x000fea0003800000 */
.L_x_20057:
[----:B-----5:R-:W-:Y:S02]  /*1920*/  HADD2.F32 R109, -RZ, R134.H1_H1 ;  /* 0x30000086ff6d7230 */ /* 0x020fe40000004100 */
[----:B------:R-:W-:-:S03]  /*1930*/  @P2 HADD2.F32 R153, -RZ, R10.H1_H1 ;  /* 0x3000000aff992230 */ /* 0x000fc60000004100 */
[----:B------:R-:W-:-:S04]  /*1940*/  FADD.FTZ R152, R109, R152 ;  /* 0x000000986d987221 */ /* 0x000fc80000010000 */
[----:B------:R-:W-:-:S05]  /*1950*/  @P2 FADD.FTZ R152, R153, R152 ;  /* 0x0000009899982221 */ /* 0x000fca0000010000 */
.L_x_20059:
[----:B------:R-:W-:-:S04]  /*1960*/  F2FP.PACK_AB R108, RZ, R152 ;  /* 0x00000098ff6c723e */ /* 0x000fc800000000ff */
[----:B------:R-:W-:Y:S02]  /*1970*/  PRMT R6, R6, 0x5410, R108 ;  /* 0x0000541006067816 */ /* 0x000fe4000000006c */
.L_x_20060:
[----:B------:R-:W-:Y:S01]  /*1980*/  HADD2.F32 R153, -RZ, R111.H0_H0 ;  /* 0x2000006fff997230 */ /* 0x000fe20000004100 */
[----:B------:R-:W-:Y:S05]  /*1990*/  @P3 BRA `(.L_x_20061) ;  /* 0x0000008000003947 */ /* 0x000fea0003800000 */
[----:B------:R-:W-:-:S04]  /*19a0*/  ISETP.NE.U32.AND P4, PT, RZ, c[0x0][0x180], PT ;  /* 0x00006000ff007a0c */ /* 0x000fc80003f85070 */
[----:B------:R-:W-:-:S13]  /*19b0*/  ISETP.NE.AND.EX P4, PT, RZ, c[0x0][0x184], PT, P4 ;  /* 0x00006100ff007a0c */ /* 0x000fda0003f85340 */
[----:B------:R-:W-:Y:S05]  /*19c0*/  @P4 BRA `(.L_x_20062) ;  /* 0x0000002000004947 */ /* 0x000fea0003800000 */
[----:B------:R-:W-:Y:S05]  /*19d0*/  @P0 BRA `(.L_x_20063) ;  /* 0x0000008000000947 */ /* 0x000fea0003800000 */
[----:B------:R-:W-:Y:S05]  /*19e0*/  BRA `(.L_x_20064) ;  /* 0x0000009000007947 */ /* 0x000fea0003800000 */
.L_x_20062:
[----:B-----5:R-:W-:-:S05]  /*19f0*/  HADD2.F32 R108, -RZ, R11.H0_H0 ;  /* 0x2000000bff6c7230 */ /* 0x020fca0000004100 */
[----:B------:R-:W-:Y:S01]  /*1a00*/  FADD.FTZ R153, R108, R153 ;  /* 0x000000996c997221 */ /* 0x000fe20000010000 */
[----:B------:R-:W-:Y:S05]  /*1a10*/  BRA `(.L_x_20063) ;  /* 0x0000004000007947 */ /* 0x000fea0003800000 */
.L_x_20061:
[----:B-----5:R-:W-:Y:S02]  /*1a20*/  HADD2.F32 R108, -RZ, R135.H0_H0 ;  /* 0x20000087ff6c7230 */ /* 0x020fe40000004100 */
[----:B------:R-:W-:-:S03]  /*1a30*/  @P2 HADD2.F32 R110, -RZ, R11.H0_H0 ;  /* 0x2000000bff6e2230 */ /* 0x000fc60000004100 */
[----:B------:R-:W-:-:S04]  /*1a40*/  FADD.FTZ R153, R108, R153 ;  /* 0x000000996c997221 */ /* 0x000fc80000010000 */
[----:B------:R-:W-:-:S05]  /*1a50*/  @P2 FADD.FTZ R153, R110, R153 ;  /* 0x000000996e992221 */ /* 0x000fca0000010000 */
.L_x_20063:
[----:B------:R-:W-:-:S04]  /*1a60*/  F2FP.PACK_AB R108, RZ, R153 ;  /* 0x00000099ff6c723e */ /* 0x000fc800000000ff */
[----:B------:R-:W-:Y:S02]  /*1a70*/  PRMT R7, R108, 0x7610, R7 ;  /* 0x000076106c077816 */ /* 0x000fe40000000007 */
.L_x_20064:
[----:B------:R-:W-:Y:S01]  /*1a80*/  HADD2.F32 R162, -RZ, R111.H1_H1 ;  /* 0x3000006fffa27230 */ /* 0x000fe20000004100 */
[----:B------:R-:W-:Y:S05]  /*1a90*/  @P3 BRA `(.L_x_20065) ;  /* 0x0000008000003947 */ /* 0x000fea0003800000 */
[----:B------:R-:W-:-:S04]  /*1aa0*/  ISETP.NE.U32.AND P2, PT, RZ, c[0x0][0x180], PT ;  /* 0x00006000ff007a0c */ /* 0x000fc80003f45070 */
[----:B------:R-:W-:-:S13]  /*1ab0*/  ISETP.NE.AND.EX P2, PT, RZ, c[0x0][0x184], PT, P2 ;  /* 0x00006100ff007a0c */ /* 0x000fda0003f45320 */
[----:B------:R-:W-:Y:S05]  /*1ac0*/  @P2 BRA `(.L_x_20066) ;  /* 0x0000002000002947 */ /* 0x000fea0003800000 */
[----:B------:R-:W-:Y:S05]  /*1ad0*/  @P0 BRA `(.L_x_20067) ;  /* 0x0000008000000947 */ /* 0x000fea0003800000 */
[----:B------:R-:W-:Y:S05]  /*1ae0*/  BRA `(.L_x_20068) ;  /* 0x0000009000007947 */ /* 0x000fea0003800000 */
.L_x_20066:
[----:B-----5:R-:W-:-:S05]  /*1af0*/  HADD2.F32 R109, -RZ, R11.H1_H1 ;  /* 0x3000000bff6d7230 */ /* 0x020fca0000004100 */
[----:B------:R-:W-:Y:S01]  /*1b00*/  FADD.FTZ R162, R109, R162 ;  /* 0x000000a26da27221 */ /* 0x000fe20000010000 */
[----:B------:R-:W-:Y:S05]  /*1b10*/  BRA `(.L_x_20067) ;  /* 0x0000004000007947 */ /* 0x000fea0003800000 */
.L_x_20065:
[----:B-----5:R-:W-:Y:S02]  /*1b20*/  HADD2.F32 R109, -RZ, R135.H1_H1 ;  /* 0x30000087ff6d7230 */ /* 0x020fe40000004100 */
[----:B------:R-:W-:-:S03]  /*1b30*/  @P2 HADD2.F32 R111, -RZ, R11.H1_H1 ;  /* 0x3000000bff6f2230 */ /* 0x000fc60000004100 */
[----:B------:R-:W-:-:S04]  /*1b40*/  FADD.FTZ R162, R109, R162 ;  /* 0x000000a26da27221 */ /* 0x000fc80000010000 */
[----:B------:R-:W-:-:S05]  /*1b50*/  @P2 FADD.FTZ R162, R111, R162 ;  /* 0x000000a26fa22221 */ /* 0x000fca0000010000 */
.L_x_20067:
[----:B------:R-:W-:-:S04]  /*1b60*/  F2FP.PACK_AB R108, RZ, R162 ;  /* 0x000000a2ff6c723e */ /* 0x000fc800000000ff */
[----:B------:R-:W-:Y:S02]  /*1b70*/  PRMT R7, R7, 0x5410, R108 ;  /* 0x0000541007077816 */ /* 0x000fe4000000006c */
.L_x_20068:
[----:B------:R-:W-:-:S04]  /*1b80*/  @P0 LEA R108, P2, R165, c[0x0][0x188], 0x4 ;  /* 0x00006200a56c0a11 */ /* 0x000fc800078420ff */
[C---:B------:R-:W-:Y:S02]  /*1b90*/  @P0 LEA.HI.X R109, R165.reuse, c[0x0][0x18c], RZ, 0x4, P2 ;  /* 0x00006300a56d0a11 */ /* 0x040fe400010f24ff */
[----:B------:R-:W-:-:S03]  /*1ba0*/  IADD3 R165, R165, 0x20, RZ ;  /* 0x00000020a5a57810 */ /* 0x000fc60007ffe0ff */
[----:B------:R0:W-:Y:S04]  /*1bb0*/  @P0 STG.E.128 [R108.64], R4 ;  /* 0x000000046c000986 */ /* 0x0001e8000c101d04 */
.L_x_20036:
[----:B------:R-:W-:Y:S05]  /*1bc0*/  BSYNC B0 ;  /* 0x0000000000007941 */ /* 0x000fea0003800000 */
.L_x_20035:
        /* <DEDUP_REMOVED lines=25> */
.L_x_20072:
[----:B-----5:R-:W-:-:S05]  /*1d60*/  HADD2.F32 R116, -RZ, R8.H0_H0 ;  /* 0x20000008ff747230 */ /* 0x020fca0000004100 */
[----:B------:R-:W-:Y:S01]  /*1d70*/  FADD.FTZ R115, R116, R115 ;  /* 0x0000007374737221 */ /* 0x000fe20000010000 */
[----:B------:R-:W-:Y:S05]  /*1d80*/  BRA `(.L_x_20073) ;  /* 0x0000004000007947 */ /* 0x000fea0003800000 */
.L_x_20071:
[----:B0----5:R-:W-:Y:S02]  /*1d90*/  HADD2.F32 R116, -RZ, R132.H0_H0 ;  /* 0x20000084ff747230 */ /* 0x021fe40000004100 */
[----:B------:R-:W-:-:S03]  /*1da0*/  @P2 HADD2.F32 R130, -RZ, R8.H0_H0 ;  /* 0x20000008ff822230 */ /* 0x000fc60000004100 */
[----:B------:R-:W-:-:S04]  /*1db0*/  FADD.FTZ R115, R116, R115 ;  /* 0x0000007374737221 */ /* 0x000fc80000010000 */
[----:B------:R-:W-:-:S05]  /*1dc0*/  @P2 FADD.FTZ R115, R130, R115 ;  /* 0x0000007382732221 */ /* 0x000fca0000010000 */
.L_x_20073:
[----:B------:R-:W-:-:S04]  /*1dd0*/  F2FP.PACK_AB R116, RZ, R115 ;  /* 0x00000073ff74723e */ /* 0x000fc800000000ff */
[----:B------:R-:W-:Y:S02]  /*1de0*/  PRMT R4, R116, 0x7610, R4 ;  /* 0x0000761074047816 */ /* 0x000fe40000000004 */
.L_x_20074:
[----:B------:R-:W-:Y:S01]  /*1df0*/  HADD2.F32 R116, -RZ, R108.H1_H1 ;  /* 0x3000006cff747230 */ /* 0x000fe20000004100 */
[----:B------:R-:W-:Y:S05]  /*1e00*/  @P3 BRA `(.L_x_20075) ;  /* 0x0000008000003947 */ /* 0x000fea0003800000 */
[----:B------:R-:W-:-:S04]  /*1e10*/  ISETP.NE.U32.AND P4, PT, RZ, c[0x0][0x180], PT ;  /* 0x00006000ff007a0c */ /* 0x000fc80003f85070 */
[----:B------:R-:W-:-:S13]  /*1e20*/  ISETP.NE.AND.EX P4, PT, RZ, c[0x0][0x184], PT, P4 ;  /* 0x00006100ff007a0c */ /* 0x000fda0003f85340 */
[----:B------:R-:W-:Y:S05]  /*1e30*/  @P4 BRA `(.L_x_20076) ;  /* 0x0000002000004947 */ /* 0x000fea0003800000 */
[----:B------:R-:W-:Y:S05]  /*1e40*/  @P0 BRA `(.L_x_20077) ;  /* 0x0000008000000947 */ /* 0x000fea0003800000 */
[----:B------:R-:W-:Y:S05]  /*1e50*/  BRA `(.L_x_20078) ;  /* 0x0000009000007947 */ /* 0x000fea0003800000 */
.L_x_20076:
[----:B-----5:R-:W-:-:S05]  /*1e60*/  HADD2.F32 R117, -RZ, R8.H1_H1 ;  /* 0x30000008ff757230 */ /* 0x020fca0000004100 */
[----:B------:R-:W-:Y:S01]  /*1e70*/  FADD.FTZ R116, R117, R116 ;  /* 0x0000007475747221 */ /* 0x000fe20000010000 */
[----:B------:R-:W-:Y:S05]  /*1e80*/  BRA `(.L_x_20077) ;  /* 0x0000004000007947 */ /* 0x000fea0003800000 */
.L_x_20075:
[----:B-----5:R-:W-:Y:S02]  /*1e90*/  HADD2.F32 R117, -RZ, R132.H1_H1 ;  /* 0x30000084ff757230 */ /* 0x020fe40000004100 */
[----:B------:R-:W-:-:S03]  /*1ea0*/  @P2 HADD2.F32 R131, -RZ, R8.H1_H1 ;  /* 0x30000008ff832230 */ /* 0x000fc60000004100 */
[----:B------:R-:W-:-:S04]  /*1eb0*/  FADD.FTZ R116, R117, R116 ;  /* 0x0000007475747221 */ /* 0x000fc80000010000 */
[----:B------:R-:W-:-:S05]  /*1ec0*/  @P2 FADD.FTZ R116, R131, R116 ;  /* 0x0000007483742221 */ /* 0x000fca0000010000 */
.L_x_20077:
[----:B------:R-:W-:-:S04]  /*1ed0*/  F2FP.PACK_AB R108, RZ, R116 ;  /* 0x00000074ff6c723e */ /* 0x000fc800000000ff */
[----:B------:R-:W-:Y:S02]  /*1ee0*/  PRMT R4, R4, 0x5410, R108 ;  /* 0x0000541004047816 */ /* 0x000fe4000000006c */
.L_x_20078:
[----:B------:R-:W-:Y:S01]  /*1ef0*/  HADD2.F32 R117, -RZ, R109.H0_H0 ;  /* 0x2000006dff757230 */ /* 0x000fe20000004100 */
[----:B------:R-:W-:Y:S05]  /*1f00*/  @P3 BRA `(.L_x_20079) ;  /* 0x0000008000003947 */ /* 0x000fea0003800000 */
[----:B------:R-:W-:-:S04]  /*1f10*/  ISETP.NE.U32.AND P4, PT, RZ, c[0x0][0x180], PT ;  /* 0x00006000ff007a0c */ /* 0x000fc80003f85070 */
[----:B------:R-:W-:-:S13]  /*1f20*/  ISETP.NE.AND.EX P4, PT, RZ, c[0x0][0x184], PT, P4 ;  /* 0x00006100ff007a0c */ /* 0x000fda0003f85340 */
[----:B------:R-:W-:Y:S05]  /*1f30*/  @P4 BRA `(.L_x_20080) ;  /* 0x0000002000004947 */ /* 0x000fea0003800000 */
[----:B------:R-:W-:Y:S05]  /*1f40*/  @P0 BRA `(.L_x_20081) ;  /* 0x0000008000000947 */ /* 0x000fea0003800000 */
[----:B------:R-:W-:Y:S05]  /*1f50*/  BRA `(.L_x_20082) ;  /* 0x0000009000007947 */ /* 0x000fea0003800000 */
.L_x_20080:
[----:B-----5:R-:W-:-:S05]  /*1f60*/  HADD2.F32 R108, -RZ, R9.H0_H0 ;  /* 0x20000009ff6c7230 */ /* 0x020fca0000004100 */
[----:B------:R-:W-:Y:S01]  /*1f70*/  FADD.FTZ R117, R108, R117 ;  /* 0x000000756c757221 */ /* 0x000fe20000010000 */
[----:B------:R-:W-:Y:S05]  /*1f80*/  BRA `(.L_x_20081) ;  /* 0x0000004000007947 */ /* 0x000fea0003800000 */
.L_x_20079:
[----:B-----5:R-:W-:Y:S02]  /*1f90*/  HADD2.F32 R108, -RZ, R133.H0_H0 ;  /* 0x20000085ff6c7230 */ /* 0x020fe40000004100 */
[----:B------:R-:W-:-:S03]  /*1fa0*/  @P2 HADD2.F32 R130, -RZ, R9.H0_H0 ;  /* 0x20000009ff822230 */ /* 0x000fc60000004100 */
[----:B------:R-:W-:-:S04]  /*1fb0*/  FADD.FTZ R117, R108, R117 ;  /* 0x000000756c757221 */ /* 0x000fc80000010000 */
[----:B------:R-:W-:-:S05]  /*1fc0*/  @P2 FADD.FTZ R117, R130, R117 ;  /* 0x0000007582752221 */ /* 0x000fca0000010000 */
.L_x_20081:
[----:B------:R-:W-:-:S04]  /*1fd0*/  F2FP.PACK_AB R108, RZ, R117 ;  /* 0x00000075ff6c723e */ /* 0x000fc800000000ff */
[----:B------:R-:W-:Y:S02]  /*1fe0*/  PRMT R5, R108, 0x7610, R5 ;  /* 0x000076106c057816 */ /* 0x000fe40000000005 */
.L_x_20082:
[----:B------:R-:W-:Y:S01]  /*1ff0*/  HADD2.F32 R130, -RZ, R109.H1_H1 ;  /* 0x3000006dff827230 */ /* 0x000fe20000004100 */
[----:B------:R-:W-:Y:S05]  /*2000*/  @P3 BRA `(.L_x_20083) ;  /* 0x0000008000003947 */ /* 0x000fea0003800000 */
[----:B------:R-:W-:-:S04]  /*2010*/  ISETP.NE.U32.AND P4, PT, RZ, c[0x0][0x180], PT ;  /* 0x00006000ff007a0c */ /* 0x000fc80003f85070 */
[----:B------:R-:W-:-:S13]  /*2020*/  ISETP.NE.AND.EX P4, PT, RZ, c[0x0][0x184], PT, P4 ;  /* 0x00006100ff007a0c */ /* 0x000fda0003f85340 */
[----:B------:R-:W-:Y:S05]  /*2030*/  @P4 BRA `(.L_x_20084) ;  /* 0x0000002000004947 */ /* 0x000fea0003800000 */
[----:B------:R-:W-:Y:S05]  /*2040*/  @P0 BRA `(.L_x_20085) ;  /* 0x0000008000000947 */ /* 0x000fea0003800000 */
[----:B------:R-:W-:Y:S05]  /*2050*/  BRA `(.L_x_20086) ;  /* 0x0000009000007947 */ /* 0x000fea0003800000 */
.L_x_20084:
[----:B-----5:R-:W-:-:S05]  /*2060*/  HADD2.F32 R109, -RZ, R9.H1_H1 ;  /* 0x30000009ff6d7230 */ /* 0x020fca0000004100 */
[----:B------:R-:W-:Y:S01]  /*2070*/  FADD.FTZ R130, R109, R130 ;  /* 0x000000826d827221 */ /* 0x000fe20000010000 */
[----:B------:R-:W-:Y:S05]  /*2080*/  BRA `(.L_x_20085) ;  /* 0x0000004000007947 */ /* 0x000fea0003800000 */
.L_x_20083:
[----:B-----5:R-:W-:Y:S02]  /*2090*/  HADD2.F32 R109, -RZ, R133.H1_H1 ;  /* 0x30000085ff6d7230 */ /* 0x020fe40000004100 */
[----:B------:R-:W-:-:S03]  /*20a0*/  @P2 HADD2.F32 R131, -RZ, R9.H1_H1 ;  /* 0x30000009ff832230 */ /* 0x000fc60000004100 */
[----:B------:R-:W-:-:S04]  /*20b0*/  FADD.FTZ R130, R109, R130 ;  /* 0x000000826d827221 */ /* 0x000fc80000010000 */
[----:B------:R-:W-:-:S05]  /*20c0*/  @P2 FADD.FTZ R130, R131, R130 ;  /* 0x0000008283822221 */ /* 0x000fca0000010000 */
.L_x_20085:
[----:B------:R-:W-:-:S04]  /*20d0*/  F2FP.PACK_AB R108, RZ, R130 ;  /* 0x00000082ff6c723e */ /* 0x000fc800000000ff */
[----:B------:R-:W-:Y:S02]  /*20e0*/  PRMT R5, R5, 0x5410, R108 ;  /* 0x0000541005057816 */ /* 0x000fe4000000006c */
.L_x_20086:
[----:B------:R-:W-:Y:S01]  /*20f0*/  HADD2.F32 R131, -RZ, R110.H0_H0 ;  /* 0x2000006eff837230 */ /* 0x000fe20000004100 */
[----:B------:R-:W-:Y:S05]  /*2100*/  @P3 BRA `(.L_x_20087) ;  /* 0x0000008000003947 */ /* 0x000fea0003800000 */
[----:B------:R-:W-:-:S04]  /*2110*/  ISETP.NE.U32.AND P4, PT, RZ, c[0x0][0x180], PT ;  /* 0x00006000ff007a0c */ /* 0x000fc80003f85070 */
[----:B------:R-:W-:-:S13]  /*2120*/  ISETP.NE.AND.EX P4, PT, RZ, c[0x0][0x184], PT, P4 ;  /* 0x00006100ff007a0c */ /* 0x000fda0003f85340 */
[----:B------:R-:W-:Y:S05]  /*2130*/  @P4 BRA `(.L_x_20088) ;  /* 0x0000002000004947 */ /* 0x000fea0003800000 */
[----:B------:R-:W-:Y:S05]  /*2140*/  @P0 BRA `(.L_x_20089) ;  /* 0x0000008000000947 */ /* 0x000fea0003800000 */
[----:B------:R-:W-:Y:S05]  /*2150*/  BRA `(.L_x_20090) ;  /* 0x0000009000007947 */ /* 0x000fea0003800000 */
.L_x_20088:
[----:B-----5:R-:W-:-:S05]  /*2160*/  HADD2.F32 R108, -RZ, R10.H0_H0 ;  /* 0x2000000aff6c7230 */ /* 0x020fca0000004100 */
[----:B------:R-:W-:Y:S01]  /*2170*/  FADD.FTZ R131, R108, R131 ;  /* 0x000000836c837221 */ /* 0x000fe20000010000 */
[----:B------:R-:W-:Y:S05]  /*2180*/  BRA `(.L_x_20089) ;  /* 0x0000004000007947 */ /* 0x000fea0003800000 */
.L_x_20087:
[----:B-----5:R-:W-:Y:S02]  /*2190*/  HADD2.F32 R108, -RZ, R134.H0_H0 ;  /* 0x20000086ff6c7230 */ /* 0x020fe40000004100 */
[----:B------:R-:W-:-:S03]  /*21a0*/  @P2 HADD2.F32 R136, -RZ, R10.H0_H0 ;  /* 0x2000000aff882230 */ /* 0x000fc60000004100 */
[----:B------:R-:W-:-:S04]  /*21b0*/  FADD.FTZ R131, R108, R131 ;  /* 0x000000836c837221 */ /* 0x000fc80000010000 */
[----:B------:R-:W-:-:S05]  /*21c0*/  @P2 FADD.FTZ R131, R136, R131 ;  /* 0x0000008388832221 */ /* 0x000fca0000010000 */
.L_x_20089:
[----:B------:R-:W-:-:S04]  /*21d0*/  F2FP.PACK_AB R108, RZ, R131 ;  /* 0x00000083ff6c723e */ /* 0x000fc800000000ff */
[----:B------:R-:W-:Y:S02]  /*21e0*/  PRMT R6, R108, 0x7610, R6 ;  /* 0x000076106c067816 */ /* 0x000fe40000000006 */
.L_x_20090:
[----:B------:R-:W-:Y:S01]  /*21f0*/  HADD2.F32 R136, -RZ, R110.H1_H1 ;  /* 0x3000006eff887230 */ /* 0x000fe20000004100 */
[----:B------:R-:W-:Y:S05]  /*2200*/  @P3 BRA `(.L_x_20091) ;  /* 0x0000008000003947 */ /* 0x000fea0003800000 */
[----:B------:R-:W-:-:S04]  /*2210*/  ISETP.NE.U32.AND P4, PT, RZ, c[0x0][0x180], PT ;  /* 0x00006000ff007a0c */ /* 0x000fc80003f85070 */
[----:B------:R-:W-:-:S13]  /*2220*/  ISETP.NE.AND.EX P4, PT, RZ, c[0x0][0x184], PT, P4 ;  /* 0x00006100ff007a0c */ /* 0x000fda0003f85340 */
[----:B------:R-:W-:Y:S05]  /*2230*/  @P4 BRA `(.L_x_20092) ;  /* 0x0000002000004947 */ /* 0x000fea0003800000 */
[----:B------:R-:W-:Y:S05]  /*2240*/  @P0 BRA `(.L_x_20093) ;  /* 0x0000008000000947 */ /* 0x000fea0003800000 */
[----:B------:R-:W-:Y:S05]  /*2250*/  BRA `(.L_x_20094) ;  /* 0x0000009000007947 */ /* 0x000fea0003800000 */
.L_x_20092:
[----:B-----5:R-:W-:-:S05]  /*2260*/  HADD2.F32 R109, -RZ, R10.H1_H1 ;  /* 0x3000000aff6d7230 */ /* 0x020fca0000004100 */
[----:B------:R-:W-:Y:S01]  /*2270*/  FADD.FTZ R136, R109, R136 ;  /* 0x000000886d887221 */ /* 0x000fe20000010000 */
[----:B------:R-:W-:Y:S05]  /*2280*/  BRA `(.L_x_20093) ;  /* 0x0000004000007947 */ /* 0x000fea0003800000 */
.L_x_20091:
[----:B-----5:R-:W-:Y:S02]  /*2290*/  HADD2.F32 R109, -RZ, R134.H1_H1 ;  /* 0x30000086ff6d7230 */ /* 0x020fe40000004100 */
[----:B------:R-:W-:-:S03]  /*22a0*/  @P2 HADD2.F32 R137, -RZ, R10.H1_H1 ;  /* 0x3000000aff892230 */ /* 0x000fc60000004100 */
[----:B------:R-:W-:-:S04]  /*22b0*/  FADD.FTZ R136, R109, R136 ;  /* 0x000000886d887221 */ /* 0x000fc80000010000 */
[----:B------:R-:W-:-:S05]  /*22c0*/  @P2 FADD.FTZ R136, R137, R136 ;  /* 0x0000008889882221 */ /* 0x000fca0000010000 */
.L_x_20093:
[----:B------:R-:W-:-:S04]  /*22d0*/  F2FP.PACK_AB R108, RZ, R136 ;  /* 0x00000088ff6c723e */ /* 0x000fc800000000ff */
[----:B------:R-:W-:Y:S02]  /*22e0*/  PRMT R6, R6, 0x5410, R108 ;  /* 0x0000541006067816 */ /* 0x000fe4000000006c */
.L_x_20094:
[----:B------:R-:W-:Y:S01]  /*22f0*/  HADD2.F32 R137, -RZ, R111.H0_H0 ;  /* 0x2000006fff897230 */ /* 0x000fe20000004100 */
[----:B------:R-:W-:Y:S05]  /*2300*/  @P3 BRA `(.L_x_20095) ;  /* 0x0000008000003947 */ /* 0x000fea0003800000 */
[----:B------:R-:W-:-:S04]  /*2310*/  ISETP.NE.U32.AND P4, PT, RZ, c[0x0][0x180], PT ;  /* 0x00006000ff007a0c */ /* 0x000fc80003f85070 */
[----:B------:R-:W-:-:S13]  /*2320*/  ISETP.NE.AND.EX P4, PT, RZ, c[0x0][0x184], PT, P4 ;  /* 0x00006100ff007a0c */ /* 0x000fda0003f85340 */
[----:B------:R-:W-:Y:S05]  /*2330*/  @P4 BRA `(.L_x_20096) ;  /* 0x0000002000004947 */ /* 0x000fea0003800000 */
[----:B------:R-:W-:Y:S05]  /*2340*/  @P0 BRA `(.L_x_20097) ;  /* 0x0000008000000947 */ /* 0x000fea0003800000 */
[----:B------:R-:W-:Y:S05]  /*2350*/  BRA `(.L_x_20098) ;  /* 0x0000009000007947 */ /* 0x000fea0003800000 */
.L_x_20096:
[----:B-----5:R-:W-:-:S05]  /*2360*/  HADD2.F32 R108, -RZ, R11.H0_H0 ;  /* 0x2000000bff6c7230 */ /* 0x020fca0000004100 */
[----:B------:R-:W-:Y:S01]  /*2370*/  FADD.FTZ R137, R108, R137 ;  /* 0x000000896c897221 */ /* 0x000fe20000010000 */
[----:B------:R-:W-:Y:S05]  /*2380*/  BRA `(.L_x_20097) ;  /* 0x0000004000007947 */ /* 0x000fea0003800000 */
.L_x_20095:
[----:B-----5:R-:W-:Y:S02]  /*2390*/  HADD2.F32 R108, -RZ, R135.H0_H0 ;  /* 0x20000087ff6c7230 */ /* 0x020fe40000004100 */
[----:B------:R-:W-:-:S03]  /*23a0*/  @P2 HADD2.F32 R110, -RZ, R11.H0_H0 ;  /* 0x2000000bff6e2230 */ /* 0x000fc60000004100 */
[----:B------:R-:W-:-:S04]  /*23b0*/  FADD.FTZ R137, R108, R137 ;  /* 0x000000896c897221 */ /* 0x000fc80000010000 */
[----:B------:R-:W-:-:S05]  /*23c0*/  @P2 FADD.FTZ R137, R110, R137 ;  /* 0x000000896e892221 */ /* 0x000fca0000010000 */
.L_x_20097:
[----:B------:R-:W-:-:S04]  /*23d0*/  F2FP.PACK_AB R108, RZ, R137 ;  /* 0x00000089ff6c723e */ /* 0x000fc800000000ff */
[----:B------:R-:W-:Y:S02]  /*23e0*/  PRMT R7, R108, 0x7610, R7 ;  /* 0x000076106c077816 */ /* 0x000fe40000000007 */
.L_x_20098:
[----:B------:R-:W-:Y:S01]  /*23f0*/  HADD2.F32 R154, -RZ, R111.H1_H1 ;  /* 0x3000006fff9a7230 */ /* 0x000fe20000004100 */
[----:B------:R-:W-:Y:S05]  /*2400*/  @P3 BRA `(.L_x_20099) ;  /* 0x0000008000003947 */ /* 0x000fea0003800000 */
[----:B------:R-:W-:-:S04]  /*2410*/  ISETP.NE.U32.AND P2, PT, RZ, c[0x0][0x180], PT ;  /* 0x00006000ff007a0c */ /* 0x000fc80003f45070 */
[----:B------:R-:W-:-:S13]  /*2420*/  ISETP.NE.AND.EX P2, PT, RZ, c[0x0][0x184], PT, P2 ;  /* 0x00006100ff007a0c */ /* 0x000fda0003f45320 */
[----:B------:R-:W-:Y:S05]  /*2430*/  @P2 BRA `(.L_x_20100) ;  /* 0x0000002000002947 */ /* 0x000fea0003800000 */
[----:B------:R-:W-:Y:S05]  /*2440*/  @P0 BRA `(.L_x_20101) ;  /* 0x0000008000000947 */ /* 0x000fea0003800000 */
[----:B------:R-:W-:Y:S05]  /*2450*/  BRA `(.L_x_20102) ;  /* 0x0000009000007947 */ /* 0x000fea0003800000 */
.L_x_20100:
[----:B-----5:R-:W-:-:S05]  /*2460*/  HADD2.F32 R109, -RZ, R11.H1_H1 ;  /* 0x3000000bff6d7230 */ /* 0x020fca0000004100 */
[----:B------:R-:W-:Y:S01]  /*2470*/  FADD.FTZ R154, R109, R154 ;  /* 0x0000009a6d9a7221 */ /* 0x000fe20000010000 */
[----:B------:R-:W-:Y:S05]  /*2480*/  BRA `(.L_x_20101) ;  /* 0x0000004000007947 */ /* 0x000fea0003800000 */
.L_x_20099:
[----:B-----5:R-:W-:Y:S02]  /*2490*/  HADD2.F32 R109, -RZ, R135.H1_H1 ;  /* 0x30000087ff6d7230 */ /* 0x020fe40000004100 */
[----:B------:R-:W-:-:S03]  /*24a0*/  @P2 HADD2.F32 R111, -RZ, R11.H1_H1 ;  /* 0x3000000bff6f2230 */ /* 0x000fc60000004100 */
[----:B------:R-:W-:-:S04]  /*24b0*/  FADD.FTZ R154, R109, R154 ;  /* 0x0000009a6d9a7221 */ /* 0x000fc80000010000 */
[----:B------:R-:W-:-:S05]  /*24c0*/  @P2 FADD.FTZ R154, R111, R154 ;  /* 0x0000009a6f9a2221 */ /* 0x000fca0000010000 */
.L_x_20101:
[----:B------:R-:W-:-:S04]  /*24d0*/  F2FP.PACK_AB R108, RZ, R154 ;  /* 0x0000009aff6c723e */ /* 0x000fc800000000ff */
[----:B------:R-:W-:Y:S02]  /*24e0*/  PRMT R7, R7, 0x5410, R108 ;  /* 0x0000541007077816 */ /* 0x000fe4000000006c */
.L_x_20102:
[----:B------:R-:W-:-:S04]  /*24f0*/  @P0 LEA R108, P2, R165, c[0x0][0x188], 0x4 ;  /* 0x00006200a56c0a11 */ /* 0x000fc800078420ff */
[C---:B------:R-:W-:Y:S02]  /*2500*/  @P0 LEA.HI.X R109, R165.reuse, c[0x0][0x18c], RZ, 0x4, P2 ;  /* 0x00006300a56d0a11 */ /* 0x040fe400010f24ff */
[----:B------:R-:W-:-:S03]  /*2510*/  IADD3 R165, R165, 0x20, RZ ;  /* 0x00000020a5a57810 */ /* 0x000fc60007ffe0ff */
[----:B------:R0:W-:Y:S04]  /*2520*/  @P0 STG.E.128 [R108.64], R4 ;  /* 0x000000046c000986 */ /* 0x0001e8000c101d04 */
.L_x_20070:
[----:B------:R-:W-:Y:S05]  /*2530*/  BSYNC B0 ;  /* 0x0000000000007941 */ /* 0x000fea0003800000 */
.L_x_20069:
        /* <DEDUP_REMOVED lines=25> */
.L_x_20106:
[----:B-----5:R-:W-:-:S05]  /*26d0*/  HADD2.F32 R119, -RZ, R8.H0_H0 ;  /* 0x20000008ff777230 */ /* 0x020fca0000004100 */
[----:B------:R-:W-:Y:S01]  /*26e0*/  FADD.FTZ R118, R119, R118 ;  /* 0x0000007677767221 */ /* 0x000fe20000010000 */
[----:B------:R-:W-:Y:S05]  /*26f0*/  BRA `(.L_x_20107) ;  /* 0x0000004000007947 */ /* 0x000fea0003800000 */
.L_x_20105:
[----:B0----5:R-:W-:Y:S02]  /*2700*/  HADD2.F32 R119, -RZ, R132.H0_H0 ;  /* 0x20000084ff777230 */ /* 0x021fe40000004100 */
[----:B------:R-:W-:-:S03]  /*2710*/  @P2 HADD2.F32 R139, -RZ, R8.H0_H0 ;  /* 0x20000008ff8b2230 */ /* 0x000fc60000004100 */
[----:B------:R-:W-:-:S04]  /*2720*/  FADD.FTZ R118, R119, R118 ;  /* 0x0000007677767221 */ /* 0x000fc80000010000 */
[----:B------:R-:W-:-:S05]  /*2730*/  @P2 FADD.FTZ R118, R139, R118 ;  /* 0x000000768b762221 */ /* 0x000fca0000010000 */
.L_x_20107:
[----:B------:R-:W-:-:S04]  /*2740*/  F2FP.PACK_AB R119, RZ, R118 ;  /* 0x00000076ff77723e */ /* 0x000fc800000000ff */
[----:B------:R-:W-:Y:S02]  /*2750*/  PRMT R4, R119, 0x7610, R4 ;  /* 0x0000761077047816 */ /* 0x000fe40000000004 */
.L_x_20108:
[----:B------:R-:W-:Y:S01]  /*2760*/  HADD2.F32 R119, -RZ, R108.H1_H1 ;  /* 0x3000006cff777230 */ /* 0x000fe20000004100 */
[----:B------:R-:W-:Y:S05]  /*2770*/  @P3 BRA `(.L_x_20109) ;  /* 0x0000008000003947 */ /* 0x000fea0003800000 */
[----:B------:R-:W-:-:S04]  /*2780*/  ISETP.NE.U32.AND P4, PT, RZ, c[0x0][0x180], PT ;  /* 0x00006000ff007a0c */ /* 0x000fc80003f85070 */
[----:B------:R-:W-:-:S13]  /*2790*/  ISETP.NE.AND.EX P4, PT, RZ, c[0x0][0x184], PT, P4 ;  /* 0x00006100ff007a0c */ /* 0x000fda0003f85340 */
[----:B------:R-:W-:Y:S05]  /*27a0*/  @P4 BRA `(.L_x_20110) ;  /* 0x0000002000004947 */ /* 0x000fea0003800000 */
[----:B------:R-:W-:Y:S05]  /*27b0*/  @P0 BRA `(.L_x_20111) ;  /* 0x0000008000000947 */ /* 0x000fea0003800000 */
[----:B------:R-:W-:Y:S05]  /*27c0*/  BRA `(.L_x_20112) ;  /* 0x0000009000007947 */ /* 0x000fea0003800000 */
.L_x_20110:
[----:B-----5:R-:W-:-:S05]  /*27d0*/  HADD2.F32 R108, -RZ, R8.H1_H1 ;  /* 0x30000008ff6c7230 */ /* 0x020fca0000004100 */
[----:B------:R-:W-:Y:S01]  /*27e0*/  FADD.FTZ R119, R108, R119 ;  /* 0x000000776c777221 */ /* 0x000fe20000010000 */
[----:B------:R-:W-:Y:S05]  /*27f0*/  BRA `(.L_x_20111) ;  /* 0x0000004000007947 */ /* 0x000fea0003800000 */
.L_x_20109:
[----:B-----5:R-:W-:Y:S02]  /*2800*/  HADD2.F32 R108, -RZ, R132.H1_H1 ;  /* 0x30000084ff6c7230 */ /* 0x020fe40000004100 */
[----:B------:R-:W-:-:S03]  /*2810*/  @P2 HADD2.F32 R120, -RZ, R8.H1_H1 ;  /* 0x30000008ff782230 */ /* 0x000fc60000004100 */
[----:B------:R-:W-:-:S04]  /*2820*/  FADD.FTZ R119, R108, R119 ;  /* 0x000000776c777221 */ /* 0x000fc80000010000 */
[----:B------:R-:W-:-:S05]  /*2830*/  @P2 FADD.FTZ R119, R120, R119 ;  /* 0x0000007778772221 */ /* 0x000fca0000010000 */
.L_x_20111:
[----:B------:R-:W-:-:S04]  /*2840*/  F2FP.PACK_AB R108, RZ, R119 ;  /* 0x00000077ff6c723e */ /* 0x000fc800000000ff */
[----:B------:R-:W-:Y:S02]  /*2850*/  PRMT R4, R4, 0x5410, R108 ;  /* 0x0000541004047816 */ /* 0x000fe4000000006c */
.L_x_20112:
[----:B------:R-:W-:Y:S01]  /*2860*/  HADD2.F32 R120, -RZ, R109.H0_H0 ;  /* 0x2000006dff787230 */ /* 0x000fe20000004100 */
[----:B------:R-:W-:Y:S05]  /*2870*/  @P3 BRA `(.L_x_20113) ;  /* 0x0000008000003947 */ /* 0x000fea0003800000 */
[----:B------:R-:W-:-:S04]  /*2880*/  ISETP.NE.U32.AND P4, PT, RZ, c[0x0][0x180], PT ;  /* 0x00006000ff007a0c */ /* 0x000fc80003f85070 */
[----:B------:R-:W-:-:S13]  /*2890*/  ISETP.NE.AND.EX P4, PT, RZ, c[0x0][0x184], PT, P4 ;  /* 0x00006100ff007a0c */ /* 0x000fda0003f85340 */
[----:B------:R-:W-:Y:S05]  /*28a0*/  @P4 BRA `(.L_x_20114) ;  /* 0x0000002000004947 */ /* 0x000fea0003800000 */
[----:B------:R-:W-:Y:S05]  /*28b0*/  @P0 BRA `(.L_x_20115) ;  /* 0x0000008000000947 */ /* 0x000fea0003800000 */
[----:B------:R-:W-:Y:S05]  /*28c0*/  BRA `(.L_x_20116) ;  /* 0x0000009000007947 */ /* 0x000fea0003800000 */
.L_x_20114:
[----:B-----5:R-:W-:-:S05]  /*28d0*/  HADD2.F32 R139, -RZ, R9.H0_H0 ;  /* 0x20000009ff8b7230 */ /* 0x020fca0000004100 */
[----:B------:R-:W-:Y:S01]  /*28e0*/  FADD.FTZ R120, R139, R120 ;  /* 0x000000788b787221 */ /* 0x000fe20000010000 */
[----:B------:R-:W-:Y:S05]  /*28f0*/  BRA `(.L_x_20115) ;  /* 0x0000004000007947 */ /* 0x000fea0003800000 */
.L_x_20113:
[----:B-----5:R-:W-:Y:S02]  /*2900*/  HADD2.F32 R139, -RZ, R133.H0_H0 ;  /* 0x20000085ff8b7230 */ /* 0x020fe40000004100 */
[----:B------:R-:W-:-:S03]  /*2910*/  @P2 HADD2.F32 R141, -RZ, R9.H0_H0 ;  /* 0x20000009ff8d2230 */ /* 0x000fc60000004100 */
[----:B------:R-:W-:-:S04]  /*2920*/  FADD.FTZ R120, R139, R120 ;  /* 0x000000788b787221 */ /* 0x000fc80000010000 */
[----:B------:R-:W-:-:S05]  /*2930*/  @P2 FADD.FTZ R120, R141, R120 ;  /* 0x000000788d782221 */ /* 0x000fca0000010000 */
.L_x_20115:
[----:B------:R-:W-:-:S04]  /*2940*/  F2FP.PACK_AB R108, RZ, R120 ;  /* 0x00000078ff6c723e */ /* 0x000fc800000000ff */
[----:B------:R-:W-:Y:S02]  /*2950*/  PRMT R5, R108, 0x7610, R5 ;  /* 0x000076106c057816 */ /* 0x000fe40000000005 */
.L_x_20116:
[----:B------:R-:W-:Y:S01]  /*2960*/  HADD2.F32 R138, -RZ, R109.H1_H1 ;  /* 0x3000006dff8a7230 */ /* 0x000fe20000004100 */
[----:B------:R-:W-:Y:S05]  /*2970*/  @P3 BRA `(.L_x_20117) ;  /* 0x0000008000003947 */ /* 0x000fea0003800000 */
[----:B------:R-:W-:-:S04]  /*2980*/  ISETP.NE.U32.AND P4, PT, RZ, c[0x0][0x180], PT ;  /* 0x00006000ff007a0c */ /* 0x000fc80003f85070 */
[----:B------:R-:W-:-:S13]  /*2990*/  ISETP.NE.AND.EX P4, PT, RZ, c[0x0][0x184], PT, P4 ;  /* 0x00006100ff007a0c */ /* 0x000fda0003f85340 */
[----:B------:R-:W-:Y:S05]  /*29a0*/  @P4 BRA `(.L_x_20118) ;  /* 0x0000002000004947 */ /* 0x000fea0003800000 */
[----:B------:R-:W-:Y:S05]  /*29b0*/  @P0 BRA `(.L_x_20119) ;  /* 0x0000008000000947 */ /* 0x000fea0003800000 */
[----:B------:R-:W-:Y:S05]  /*29c0*/  BRA `(.L_x_20120) ;  /* 0x0000009000007947 */ /* 0x000fea0003800000 */
.L_x_20118:
[----:B-----5:R-:W-:-:S05]  /*29d0*/  HADD2.F32 R109, -RZ, R9.H1_H1 ;  /* 0x30000009ff6d7230 */ /* 0x020fca0000004100 */
[----:B------:R-:W-:Y:S01]  /*29e0*/  FADD.FTZ R138, R109, R138 ;  /* 0x0000008a6d8a7221 */ /* 0x000fe20000010000 */
[----:B------:R-:W-:Y:S05]  /*29f0*/  BRA `(.L_x_20119) ;  /* 0x0000004000007947 */ /* 0x000fea0003800000 */
.L_x_20117:
[----:B-----5:R-:W-:Y:S02]  /*2a00*/  HADD2.F32 R109, -RZ, R133.H1_H1 ;  /* 0x30000085ff6d7230 */ /* 0x020fe40000004100 */
[----:B------:R-:W-:-:S03]  /*2a10*/  @P2 HADD2.F32 R139, -RZ, R9.H1_H1 ;  /* 0x30000009ff8b2230 */ /* 0x000fc60000004100 */
[----:B------:R-:W-:-:S04]  /*2a20*/  FADD.FTZ R138, R109, R138 ;  /* 0x0000008a6d8a7221 */ /* 0x000fc80000010000 */
[----:B------:R-:W-:-:S05]  /*2a30*/  @P2 FADD.FTZ R138, R139, R138 ;  /* 0x0000008a8b8a2221 */ /* 0x000fca0000010000 */
.L_x_20119:
[----:B------:R-:W-:-:S04]  /*2a40*/  F2FP.PACK_AB R108, RZ, R138 ;  /* 0x0000008aff6c723e */ /* 0x000fc800000000ff */
[----:B------:R-:W-:Y:S02]  /*2a50*/  PRMT R5, R5, 0x5410, R108 ;  /* 0x0000541005057816 */ /* 0x000fe4000000006c */
.L_x_20120:
[----:B------:R-:W-:Y:S01]  /*2a60*/  HADD2.F32 R139, -RZ, R110.H0_H0 ;  /* 0x2000006eff8b7230 */ /* 0x000fe20000004100 */
[----:B------:R-:W-:Y:S05]  /*2a70*/  @P3 BRA `(.L_x_20121) ;  /* 0x0000008000003947 */ /* 0x000fea0003800000 */
[----:B------:R-:W-:-:S04]  /*2a80*/  ISETP.NE.U32.AND P4, PT, RZ, c[0x0][0x180], PT ;  /* 0x00006000ff007a0c */ /* 0x000fc80003f85070 */
[----:B------:R-:W-:-:S13]  /*2a90*/  ISETP.NE.AND.EX P4, PT, RZ, c[0x0][0x184], PT, P4 ;  /* 0x00006100ff007a0c */ /* 0x000fda0003f85340 */
[----:B------:R-:W-:Y:S05]  /*2aa0*/  @P4 BRA `(.L_x_20122) ;  /* 0x0000002000004947 */ /* 0x000fea0003800000 */
[----:B------:R-:W-:Y:S05]  /*2ab0*/  @P0 BRA `(.L_x_20123) ;  /* 0x0000008000000947 */ /* 0x000fea0003800000 */
[----:B------:R-:W-:Y:S05]  /*2ac0*/  BRA `(.L_x_20124) ;  /* 0x0000009000007947 */ /* 0x000fea0003800000 */
.L_x_20122:
[----:B-----5:R-:W-:-:S05]  /*2ad0*/  HADD2.F32 R108, -RZ, R10.H0_H0 ;  /* 0x2000000aff6c7230 */ /* 0x020fca0000004100 */
[----:B------:R-:W-:Y:S01]  /*2ae0*/  FADD.FTZ R139, R108, R139 ;  /* 0x0000008b6c8b7221 */ /* 0x000fe20000010000 */
[----:B------:R-:W-:Y:S05]  /*2af0*/  BRA `(.L_x_20123) ;  /* 0x0000004000007947 */ /* 0x000fea0003800000 */
.L_x_20121:
[----:B-----5:R-:W-:Y:S02]  /*2b00*/  HADD2.F32 R108, -RZ, R134.H0_H0 ;  /* 0x20000086ff6c7230 */ /* 0x020fe40000004100 */
[----:B------:R-:W-:-:S03]  /*2b10*/  @P2 HADD2.F32 R140, -RZ, R10.H0_H0 ;  /* 0x2000000aff8c2230 */ /* 0x000fc60000004100 */
[----:B------:R-:W-:-:S04]  /*2b20*/  FADD.FTZ R139, R108, R139 ;  /* 0x0000008b6c8b7221 */ /* 0x000fc80000010000 */
[----:B------:R-:W-:-:S05]  /*2b30*/  @P2 FADD.FTZ R139, R140, R139 ;  /* 0x0000008b8c8b2221 */ /* 0x000fca0000010000 */
.L_x_20123:
[----:B------:R-:W-:-:S04]  /*2b40*/  F2FP.PACK_AB R108, RZ, R139 ;  /* 0x0000008bff6c723e */ /* 0x000fc800000000ff */
[----:B------:R-:W-:Y:S02]  /*2b50*/  PRMT R6, R108, 0x7610, R6 ;  /* 0x000076106c067816 */ /* 0x000fe40000000006 */
.L_x_20124:
[----:B------:R-:W-:Y:S01]  /*2b60*/  HADD2.F32 R140, -RZ, R110.H1_H1 ;  /* 0x3000006eff8c7230 */ /* 0x000fe20000004100 */
[----:B------:R-:W-:Y:S05]  /*2b70*/  @P3 BRA `(.L_x_20125) ;  /* 0x0000008000003947 */ /* 0x000fea0003800000 */
[----:B------:R-:W-:-:S04]  /*2b80*/  ISETP.NE.U32.AND P4, PT, RZ, c[0x0][0x180], PT ;  /* 0x00006000ff007a0c */ /* 0x000fc80003f85070 */
[----:B------:R-:W-:-:S13]  /*2b90*/  ISETP.NE.AND.EX P4, PT, RZ, c[0x0][0x184], PT, P4 ;  /* 0x00006100ff007a0c */ /* 0x000fda0003f85340 */
[----:B------:R-:W-:Y:S05]  /*2ba0*/  @P4 BRA `(.L_x_20126) ;  /* 0x0000002000004947 */ /* 0x000fea0003800000 */
[----:B------:R-:W-:Y:S05]  /*2bb0*/  @P0 BRA `(.L_x_20127) ;  /* 0x0000008000000947 */ /* 0x000fea0003800000 */
[----:B------:R-:W-:Y:S05]  /*2bc0*/  BRA `(.L_x_20128) ;  /* 0x0000009000007947 */ /* 0x000fea0003800000 */
.L_x_20126:
[----:B-----5:R-:W-:-:S05]  /*2bd0*/  HADD2.F32 R109, -RZ, R10.H1_H1 ;  /* 0x3000000aff6d7230 */ /* 0x020fca0000004100 */
[----:B------:R-:W-:Y:S01]  /*2be0*/  FADD.FTZ R140, R109, R140 ;  /* 0x0000008c6d8c7221 */ /* 0x000fe20000010000 */
[----:B------:R-:W-:Y:S05]  /*2bf0*/  BRA `(.L_x_20127) ;  /* 0x0000004000007947 */ /* 0x000fea0003800000 */
.L_x_20125:
[----:B-----5:R-:W-:Y:S02]  /*2c00*/  HADD2.F32 R109, -RZ, R134.H1_H1 ;  /* 0x30000086ff6d7230 */ /* 0x020fe40000004100 */
[----:B------:R-:W-:-:S03]  /*2c10*/  @P2 HADD2.F32 R141, -RZ, R10.H1_H1 ;  /* 0x3000000aff8d2230 */ /* 0x000fc60000004100 */
[----:B------:R-:W-:-:S04]  /*2c20*/  FADD.FTZ R140, R109, R140 ;  /* 0x0000008c6d8c7221 */ /* 0x000fc80000010000 */
[----:B------:R-:W-:-:S05]  /*2c30*/  @P2 FADD.FTZ R140, R141, R140 ;  /* 0x0000008c8d8c2221 */ /* 0x000fca0000010000 */
.L_x_20127:
[----:B------:R-:W-:-:S04]  /*2c40*/  F2FP.PACK_AB R108, RZ, R140 ;  /* 0x0000008cff6c723e */ /* 0x000fc800000000ff */
[----:B------:R-:W-:Y:S02]  /*2c50*/  PRMT R6, R6, 0x5410, R108 ;  /* 0x0000541006067816 */ /* 0x000fe4000000006c */
.L_x_20128:
[----:B------:R-:W-:Y:S01]  /*2c60*/  HADD2.F32 R141, -RZ, R111.H0_H0 ;  /* 0x2000006fff8d7230 */ /* 0x000fe20000004100 */
[----:B------:R-:W-:Y:S05]  /*2c70*/  @P3 BRA `(.L_x_20129) ;  /* 0x0000008000003947 */ /* 0x000fea0003800000 */
[----:B------:R-:W-:-:S04]  /*2c80*/  ISETP.NE.U32.AND P4, PT, RZ, c[0x0][0x180], PT ;  /* 0x00006000ff007a0c */ /* 0x000fc80003f85070 */
[----:B------:R-:W-:-:S13]  /*2c90*/  ISETP.NE.AND.EX P4, PT, RZ, c[0x0][0x184], PT, P4 ;  /* 0x00006100ff007a0c */ /* 0x000fda0003f85340 */
[----:B------:R-:W-:Y:S05]  /*2ca0*/  @P4 BRA `(.L_x_20130) ;  /* 0x0000002000004947 */ /* 0x000fea0003800000 */
[----:B------:R-:W-:Y:S05]  /*2cb0*/  @P0 BRA `(.L_x_20131) ;  /* 0x0000008000000947 */ /* 0x000fea0003800000 */
[----:B------:R-:W-:Y:S05]  /*2cc0*/  BRA `(.L_x_20132) ;  /* 0x0000009000007947 */ /* 0x000fea0003800000 */
.L_x_20130:
[----:B-----5:R-:W-:-:S05]  /*2cd0*/  HADD2.F32 R108, -RZ, R11.H0_H0 ;  /* 0x2000000bff6c7230 */ /* 0x020fca0000004100 */
[----:B------:R-:W-:Y:S01]  /*2ce0*/  FADD.FTZ R141, R108, R141 ;  /* 0x0000008d6c8d7221 */ /* 0x000fe20000010000 */
[----:B------:R-:W-:Y:S05]  /*2cf0*/  BRA `(.L_x_20131) ;  /* 0x0000004000007947 */ /* 0x000fea0003800000 */
.L_x_20129:
[----:B-----5:R-:W-:Y:S02]  /*2d00*/  HADD2.F32 R108, -RZ, R135.H0_H0 ;  /* 0x20000087ff6c7230 */ /* 0x020fe40000004100 */
[----:B------:R-:W-:-:S03]  /*2d10*/  @P2 HADD2.F32 R110, -RZ, R11.H0_H0 ;  /* 0x2000000bff6e2230 */ /* 0x000fc60000004100 */
[----:B------:R-:W-:-:S04]  /*2d20*/  FADD.FTZ R141, R108, R141 ;  /* 0x0000008d6c8d7221 */ /* 0x000fc80000010000 */
[----:B------:R-:W-:-:S05]  /*2d30*/  @P2 FADD.FTZ R141, R110, R141 ;  /* 0x0000008d6e8d2221 */ /* 0x000fca0000010000 */
.L_x_20131:
[----:B------:R-:W-:-:S04]  /*2d40*/  F2FP.PACK_AB R108, RZ, R141 ;  /* 0x0000008dff6c723e */ /* 0x000fc800000000ff */
[----:B------:R-:W-:Y:S02]  /*2d50*/  PRMT R7, R108, 0x7610, R7 ;  /* 0x000076106c077816 */ /* 0x000fe40000000007 */
.L_x_20132:
[----:B------:R-:W-:Y:S01]  /*2d60*/  HADD2.F32 R155, -RZ, R111.H1_H1 ;  /* 0x3000006fff9b7230 */ /* 0x000fe20000004100 */
[----:B------:R-:W-:Y:S05]  /*2d70*/  @P3 BRA `(.L_x_20133) ;  /* 0x0000008000003947 */ /* 0x000fea0003800000 */
[----:B------:R-:W-:-:S04]  /*2d80*/  ISETP.NE.U32.AND P2, PT, RZ, c[0x0][0x180], PT ;  /* 0x00006000ff007a0c */ /* 0x000fc80003f45070 */
[----:B------:R-:W-:-:S13]  /*2d90*/  ISETP.NE.AND.EX P2, PT, RZ, c[0x0][0x184], PT, P2 ;  /* 0x00006100ff007a0c */ /* 0x000fda0003f45320 */
[----:B------:R-:W-:Y:S05]  /*2da0*/  @P2 BRA `(.L_x_20134) ;  /* 0x0000002000002947 */ /* 0x000fea0003800000 */
[----:B------:R-:W-:Y:S05]  /*2db0*/  @P0 BRA `(.L_x_20135) ;  /* 0x0000008000000947 */ /* 0x000fea0003800000 */
[----:B------:R-:W-:Y:S05]  /*2dc0*/  BRA `(.L_x_20136) ;  /* 0x0000009000007947 */ /* 0x000fea0003800000 */
.L_x_20134:
[----:B-----5:R-:W-:-:S05]  /*2dd0*/  HADD2.F32 R108, -RZ, R11.H1_H1 ;  /* 0x3000000bff6c7230 */ /* 0x020fca0000004100 */
[----:B------:R-:W-:Y:S01]  /*2de0*/  FADD.FTZ R155, R108, R155 ;  /* 0x0000009b6c9b7221 */ /* 0x000fe20000010000 */
[----:B------:R-:W-:Y:S05]  /*2df0*/  BRA `(.L_x_20135) ;  /* 0x0000004000007947 */ /* 0x000fea0003800000 */
.L_x_20133:
[----:B-----5:R-:W-:Y:S02]  /*2e00*/  HADD2.F32 R108, -RZ, R135.H1_H1 ;  /* 0x30000087ff6c7230 */ /* 0x020fe40000004100 */
[----:B------:R-:W-:-:S03]  /*2e10*/  @P2 HADD2.F32 R110, -RZ, R11.H1_H1 ;  /* 0x3000000bff6e2230 */ /* 0x000fc60000004100 */
[----:B------:R-:W-:-:S04]  /*2e20*/  FADD.FTZ R155, R108, R155 ;  /* 0x0000009b6c9b7221 */ /* 0x000fc80000010000 */
[----:B------:R-:W-:-:S05]  /*2e30*/  @P2 FADD.FTZ R155, R110, R155 ;  /* 0x0000009b6e9b2221 */ /* 0x000fca0000010000 */
.L_x_20135:
[----:B------:R-:W-:-:S04]  /*2e40*/  F2FP.PACK_AB R108, RZ, R155 ;  /* 0x0000009bff6c723e */ /* 0x000fc800000000ff */
[----:B------:R-:W-:Y:S02]  /*2e50*/  PRMT R7, R7, 0x5410, R108 ;  /* 0x0000541007077816 */ /* 0x000fe4000000006c */
.L_x_20136:
[----:B------:R-:W-:-:S04]  /*2e60*/  @P0 LEA R108, P2, R165, c[0x0][0x188], 0x4 ;  /* 0x00006200a56c0a11 */ /* 0x000fc800078420ff */
[C---:B------:R-:W-:Y:S02]  /*2e70*/  @P0 LEA.HI.X R109, R165.reuse, c[0x0][0x18c], RZ, 0x4, P2 ;  /* 0x00006300a56d0a11 */ /* 0x040fe400010f24ff */
[----:B------:R-:W-:-:S03]  /*2e80*/  IADD3 R165, R165, 0x20, RZ ;  /* 0x00000020a5a57810 */ /* 0x000fc60007ffe0ff */
[----:B------:R0:W-:Y:S04]  /*2e90*/  @P0 STG.E.128 [R108.64], R4 ;  /* 0x000000046c000986 */ /* 0x0001e8000c101d04 */
.L_x_20104:
[----:B------:R-:W-:Y:S05]  /*2ea0*/  BSYNC B0 ;  /* 0x0000000000007941 */ /* 0x000fea0003800000 */
.L_x_20103:
        /* <DEDUP_REMOVED lines=25> */
.L_x_20140:
[----:B-----5:R-:W-:-:S05]  /*3040*/  HADD2.F32 R122, -RZ, R8.H0_H0 ;  /* 0x20000008ff7a7230 */ /* 0x020fca0000004100 */
[----:B------:R-:W-:Y:S01]  /*3050*/  FADD.FTZ R121, R122, R121 ;  /* 0x000000797a797221 */ /* 0x000fe20000010000 */
[----:B------:R-:W-:Y:S05]  /*3060*/  BRA `(.L_x_20141) ;  /* 0x0000004000007947 */ /* 0x000fea0003800000 */
.L_x_20139:
[----:B0----5:R-:W-:Y:S02]  /*3070*/  HADD2.F32 R122, -RZ, R132.H0_H0 ;  /* 0x20000084ff7a7230 */ /* 0x021fe40000004100 */
[----:B------:R-:W-:-:S03]  /*3080*/  @P2 HADD2.F32 R142, -RZ, R8.H0_H0 ;  /* 0x20000008ff8e2230 */ /* 0x000fc60000004100 */
[----:B------:R-:W-:-:S04]  /*3090*/  FADD.FTZ R121, R122, R121 ;  /* 0x000000797a797221 */ /* 0x000fc80000010000 */
[----:B------:R-:W-:-:S05]  /*30a0*/  @P2 FADD.FTZ R121, R142, R121 ;  /* 0x000000798e792221 */ /* 0x000fca0000010000 */
.L_x_20141:
[----:B------:R-:W-:-:S04]  /*30b0*/  F2FP.PACK_AB R122, RZ, R121 ;  /* 0x00000079ff7a723e */ /* 0x000fc800000000ff */
[----:B------:R-:W-:Y:S02]  /*30c0*/  PRMT R4, R122, 0x7610, R4 ;  /* 0x000076107a047816 */ /* 0x000fe40000000004 */
.L_x_20142:
[----:B------:R-:W-:Y:S01]  /*30d0*/  HADD2.F32 R122, -RZ, R108.H1_H1 ;  /* 0x3000006cff7a7230 */ /* 0x000fe20000004100 */
[----:B------:R-:W-:Y:S05]  /*30e0*/  @P3 BRA `(.L_x_20143) ;  /* 0x0000008000003947 */ /* 0x000fea0003800000 */
[----:B------:R-:W-:-:S04]  /*30f0*/  ISETP.NE.U32.AND P4, PT, RZ, c[0x0][0x180], PT ;  /* 0x00006000ff007a0c */ /* 0x000fc80003f85070 */
[----:B------:R-:W-:-:S13]  /*3100*/  ISETP.NE.AND.EX P4, PT, RZ, c[0x0][0x184], PT, P4 ;  /* 0x00006100ff007a0c */ /* 0x000fda0003f85340 */
[----:B------:R-:W-:Y:S05]  /*3110*/  @P4 BRA `(.L_x_20144) ;  /* 0x0000002000004947 */ /* 0x000fea0003800000 */
[----:B------:R-:W-:Y:S05]  /*3120*/  @P0 BRA `(.L_x_20145) ;  /* 0x0000008000000947 */ /* 0x000fea0003800000 */
[----:B------:R-:W-:Y:S05]  /*3130*/  BRA `(.L_x_20146) ;  /* 0x0000009000007947 */ /* 0x000fea0003800000 */
.L_x_20144:
[----:B-----5:R-:W-:-:S05]  /*3140*/  HADD2.F32 R123, -RZ, R8.H1_H1 ;  /* 0x30000008ff7b7230 */ /* 0x020fca0000004100 */
[----:B------:R-:W-:Y:S01]  /*3150*/  FADD.FTZ R122, R123, R122 ;  /* 0x0000007a7b7a7221 */ /* 0x000fe20000010000 */
[----:B------:R-:W-:Y:S05]  /*3160*/  BRA `(.L_x_20145) ;  /* 0x0000004000007947 */ /* 0x000fea0003800000 */
.L_x_20143:
[----:B-----5:R-:W-:Y:S02]  /*3170*/  HADD2.F32 R123, -RZ, R132.H1_H1 ;  /* 0x30000084ff7b7230 */ /* 0x020fe40000004100 */
[----:B------:R-:W-:-:S03]  /*3180*/  @P2 HADD2.F32 R143, -RZ, R8.H1_H1 ;  /* 0x30000008ff8f2230 */ /* 0x000fc60000004100 */
[----:B------:R-:W-:-:S04]  /*3190*/  FADD.FTZ R122, R123, R122 ;  /* 0x0000007a7b7a7221 */ /* 0x000fc80000010000 */
[----:B------:R-:W-:-:S05]  /*31a0*/  @P2 FADD.FTZ R122, R143, R122 ;  /* 0x0000007a8f7a2221 */ /* 0x000fca0000010000 */
.L_x_20145:
[----:B------:R-:W-:-:S04]  /*31b0*/  F2FP.PACK_AB R108, RZ, R122 ;  /* 0x0000007aff6c723e */ /* 0x000fc800000000ff */
[----:B------:R-:W-:Y:S02]  /*31c0*/  PRMT R4, R4, 0x5410, R108 ;  /* 0x0000541004047816 */ /* 0x000fe4000000006c */
.L_x_20146:
[----:B------:R-:W-:Y:S01]  /*31d0*/  HADD2.F32 R123, -RZ, R109.H0_H0 ;  /* 0x2000006dff7b7230 */ /* 0x000fe20000004100 */
[----:B------:R-:W-:Y:S05]  /*31e0*/  @P3 BRA `(.L_x_20147) ;  /* 0x0000008000003947 */ /* 0x000fea0003800000 */
[----:B------:R-:W-:-:S04]  /*31f0*/  ISETP.NE.U32.AND P4, PT, RZ, c[0x0][0x180], PT ;  /* 0x00006000ff007a0c */ /* 0x000fc80003f85070 */
[----:B------:R-:W-:-:S13]  /*3200*/  ISETP.NE.AND.EX P4, PT, RZ, c[0x0][0x184], PT, P4 ;  /* 0x00006100ff007a0c */ /* 0x000fda0003f85340 */
[----:B------:R-:W-:Y:S05]  /*3210*/  @P4 BRA `(.L_x_20148) ;  /* 0x0000002000004947 */ /* 0x000fea0003800000 */
[----:B------:R-:W-:Y:S05]  /*3220*/  @P0 BRA `(.L_x_20149) ;  /* 0x0000008000000947 */ /* 0x000fea0003800000 */
[----:B------:R-:W-:Y:S05]  /*3230*/  BRA `(.L_x_20150) ;  /* 0x0000009000007947 */ /* 0x000fea0003800000 */
.L_x_20148:
[----:B-----5:R-:W-:-:S05]  /*3240*/  HADD2.F32 R108, -RZ, R9.H0_H0 ;  /* 0x20000009ff6c7230 */ /* 0x020fca0000004100 */
[----:B------:R-:W-:Y:S01]  /*3250*/  FADD.FTZ R123, R108, R123 ;  /* 0x0000007b6c7b7221 */ /* 0x000fe20000010000 */
[----:B------:R-:W-:Y:S05]  /*3260*/  BRA `(.L_x_20149) ;  /* 0x0000004000007947 */ /* 0x000fea0003800000 */
.L_x_20147:
[----:B-----5:R-:W-:Y:S02]  /*3270*/  HADD2.F32 R108, -RZ, R133.H0_H0 ;  /* 0x20000085ff6c7230 */ /* 0x020fe40000004100 */
[----:B------:R-:W-:-:S03]  /*3280*/  @P2 HADD2.F32 R142, -RZ, R9.H0_H0 ;  /* 0x20000009ff8e2230 */ /* 0x000fc60000004100 */
[----:B------:R-:W-:-:S04]  /*3290*/  FADD.FTZ R123, R108, R123 ;  /* 0x0000007b6c7b7221 */ /* 0x000fc80000010000 */
[----:B------:R-:W-:-:S05]  /*32a0*/  @P2 FADD.FTZ R123, R142, R123 ;  /* 0x0000007b8e7b2221 */ /* 0x000fca0000010000 */
.L_x_20149:
[----:B------:R-:W-:-:S04]  /*32b0*/  F2FP.PACK_AB R108, RZ, R123 ;  /* 0x0000007bff6c723e */ /* 0x000fc800000000ff */
[----:B------:R-:W-:Y:S02]  /*32c0*/  PRMT R5, R108, 0x7610, R5 ;  /* 0x000076106c057816 */ /* 0x000fe40000000005 */
.L_x_20150:
[----:B------:R-:W-:Y:S01]  /*32d0*/  HADD2.F32 R142, -RZ, R109.H1_H1 ;  /* 0x3000006dff8e7230 */ /* 0x000fe20000004100 */
[----:B------:R-:W-:Y:S05]  /*32e0*/  @P3 BRA `(.L_x_20151) ;  /* 0x0000008000003947 */ /* 0x000fea0003800000 */
[----:B------:R-:W-:-:S04]  /*32f0*/  ISETP.NE.U32.AND P4, PT, RZ, c[0x0][0x180], PT ;  /* 0x00006000ff007a0c */ /* 0x000fc80003f85070 */
[----:B------:R-:W-:-:S13]  /*3300*/  ISETP.NE.AND.EX P4, PT, RZ, c[0x0][0x184], PT, P4 ;  /* 0x00006100ff007a0c */ /* 0x000fda0003f85340 */
[----:B------:R-:W-:Y:S05]  /*3310*/  @P4 BRA `(.L_x_20152) ;  /* 0x0000002000004947 */ /* 0x000fea0003800000 */
[----:B------:R-:W-:Y:S05]  /*3320*/  @P0 BRA `(.L_x_20153) ;  /* 0x0000008000000947 */ /* 0x000fea0003800000 */
[----:B------:R-:W-:Y:S05]  /*3330*/  BRA `(.L_x_20154) ;  /* 0x0000009000007947 */ /* 0x000fea0003800000 */
.L_x_20152:
[----:B-----5:R-:W-:-:S05]  /*3340*/  HADD2.F32 R109, -RZ, R9.H1_H1 ;  /* 0x30000009ff6d7230 */ /* 0x020fca0000004100 */
[----:B------:R-:W-:Y:S01]  /*3350*/  FADD.FTZ R142, R109, R142 ;  /* 0x0000008e6d8e7221 */ /* 0x000fe20000010000 */
[----:B------:R-:W-:Y:S05]  /*3360*/  BRA `(.L_x_20153) ;  /* 0x0000004000007947 */ /* 0x000fea0003800000 */
.L_x_20151:
[----:B-----5:R-:W-:Y:S02]  /*3370*/  HADD2.F32 R109, -RZ, R133.H1_H1 ;  /* 0x30000085ff6d7230 */ /* 0x020fe40000004100 */
[----:B------:R-:W-:-:S03]  /*3380*/  @P2 HADD2.F32 R143, -RZ, R9.H1_H1 ;  /* 0x30000009ff8f2230 */ /* 0x000fc60000004100 */
[----:B------:R-:W-:-:S04]  /*3390*/  FADD.FTZ R142, R109, R142 ;  /* 0x0000008e6d8e7221 */ /* 0x000fc80000010000 */
[----:B------:R-:W-:-:S05]  /*33a0*/  @P2 FADD.FTZ R142, R143, R142 ;  /* 0x0000008e8f8e2221 */ /* 0x000fca0000010000 */
.L_x_20153:
[----:B------:R-:W-:-:S04]  /*33b0*/  F2FP.PACK_AB R108, RZ, R142 ;  /* 0x0000008eff6c723e */ /* 0x000fc800000000ff */
[----:B------:R-:W-:Y:S02]  /*33c0*/  PRMT R5, R5, 0x5410, R108 ;  /* 0x0000541005057816 */ /* 0x000fe4000000006c */
.L_x_20154:
[----:B------:R-:W-:Y:S01]  /*33d0*/  HADD2.F32 R143, -RZ, R110.H0_H0 ;  /* 0x2000006eff8f7230 */ /* 0x000fe20000004100 */
[----:B------:R-:W-:Y:S05]  /*33e0*/  @P3 BRA `(.L_x_20155) ;  /* 0x0000008000003947 */ /* 0x000fea0003800000 */
[----:B------:R-:W-:-:S04]  /*33f0*/  ISETP.NE.U32.AND P4, PT, RZ, c[0x0][0x180], PT ;  /* 0x00006000ff007a0c */ /* 0x000fc80003f85070 */
[----:B------:R-:W-:-:S13]  /*3400*/  ISETP.NE.AND.EX P4, PT, RZ, c[0x0][0x184], PT, P4 ;  /* 0x00006100ff007a0c */ /* 0x000fda0003f85340 */
[----:B------:R-:W-:Y:S05]  /*3410*/  @P4 BRA `(.L_x_20156) ;  /* 0x0000002000004947 */ /* 0x000fea0003800000 */
[----:B------:R-:W-:Y:S05]  /*3420*/  @P0 BRA `(.L_x_20157) ;  /* 0x0000008000000947 */ /* 0x000fea0003800000 */
[----:B------:R-:W-:Y:S05]  /*3430*/  BRA `(.L_x_20158) ;  /* 0x0000009000007947 */ /* 0x000fea0003800000 */
.L_x_20156:
[----:B-----5:R-:W-:-:S05]  /*3440*/  HADD2.F32 R108, -RZ, R10.H0_H0 ;  /* 0x2000000aff6c7230 */ /* 0x020fca0000004100 */
[----:B------:R-:W-:Y:S01]  /*3450*/  FADD.FTZ R143, R108, R143 ;  /* 0x0000008f6c8f7221 */ /* 0x000fe20000010000 */
[----:B------:R-:W-:Y:S05]  /*3460*/  BRA `(.L_x_20157) ;  /* 0x0000004000007947 */ /* 0x000fea0003800000 */
.L_x_20155:
[----:B-----5:R-:W-:Y:S02]  /*3470*/  HADD2.F32 R108, -RZ, R134.H0_H0 ;  /* 0x20000086ff6c7230 */ /* 0x020fe40000004100 */
[----:B------:R-:W-:-:S03]  /*3480*/  @P2 HADD2.F32 R144, -RZ, R10.H0_H0 ;  /* 0x2000000aff902230 */ /* 0x000fc60000004100 */
[----:B------:R-:W-:-:S04]  /*3490*/  FADD.FTZ R143, R108, R143 ;  /* 0x0000008f6c8f7221 */ /* 0x000fc80000010000 */
[----:B------:R-:W-:-:S05]  /*34a0*/  @P2 FADD.FTZ R143, R144, R143 ;  /* 0x0000008f908f2221 */ /* 0x000fca0000010000 */
.L_x_20157:
[----:B------:R-:W-:-:S04]  /*34b0*/  F2FP.PACK_AB R108, RZ, R143 ;  /* 0x0000008fff6c723e */ /* 0x000fc800000000ff */
[----:B------:R-:W-:Y:S02]  /*34c0*/  PRMT R6, R108, 0x7610, R6 ;  /* 0x000076106c067816 */ /* 0x000fe40000000006 */
.L_x_20158:
[----:B------:R-:W-:Y:S01]  /*34d0*/  HADD2.F32 R144, -RZ, R110.H1_H1 ;  /* 0x3000006eff907230 */ /* 0x000fe20000004100 */
[----:B------:R-:W-:Y:S05]  /*34e0*/  @P3 BRA `(.L_x_20159) ;  /* 0x0000008000003947 */ /* 0x000fea0003800000 */
[----:B------:R-:W-:-:S04]  /*34f0*/  ISETP.NE.U32.AND P4, PT, RZ, c[0x0][0x180], PT ;  /* 0x00006000ff007a0c */ /* 0x000fc80003f85070 */
[----:B------:R-:W-:-:S13]  /*3500*/  ISETP.NE.AND.EX P4, PT, RZ, c[0x0][0x184], PT, P4 ;  /* 0x00006100ff007a0c */ /* 0x000fda0003f85340 */
[----:B------:R-:W-:Y:S05]  /*3510*/  @P4 BRA `(.L_x_20160) ;  /* 0x0000002000004947 */ /* 0x000fea0003800000 */
[----:B------:R-:W-:Y:S05]  /*3520*/  @P0 BRA `(.L_x_20161) ;  /* 0x0000008000000947 */ /* 0x000fea0003800000 */
[----:B------:R-:W-:Y:S05]  /*3530*/  BRA `(.L_x_20162) ;  /* 0x0000009000007947 */ /* 0x000fea0003800000 */
.L_x_20160:
[----:B-----5:R-:W-:-:S05]  /*3540*/  HADD2.F32 R109, -RZ, R10.H1_H1 ;  /* 0x3000000aff6d7230 */ /* 0x020fca0000004100 */
[----:B------:R-:W-:Y:S01]  /*3550*/  FADD.FTZ R144, R109, R144 ;  /* 0x000000906d907221 */ /* 0x000fe20000010000 */
[----:B------:R-:W-:Y:S05]  /*3560*/  BRA `(.L_x_20161) ;  /* 0x0000004000007947 */ /* 0x000fea0003800000 */
.L_x_20159:
[----:B-----5:R-:W-:Y:S02]  /*3570*/  HADD2.F32 R109, -RZ, R134.H1_H1 ;  /* 0x30000086ff6d7230 */ /* 0x020fe40000004100 */
[----:B------:R-:W-:-:S03]  /*3580*/  @P2 HADD2.F32 R145, -RZ, R10.H1_H1 ;  /* 0x3000000aff912230 */ /* 0x000fc60000004100 */
[----:B------:R-:W-:-:S04]  /*3590*/  FADD.FTZ R144, R109, R144 ;  /* 0x000000906d907221 */ /* 0x000fc80000010000 */
[----:B------:R-:W-:-:S05]  /*35a0*/  @P2 FADD.FTZ R144, R145, R144 ;  /* 0x0000009091902221 */ /* 0x000fca0000010000 */
.L_x_20161:
[----:B------:R-:W-:-:S04]  /*35b0*/  F2FP.PACK_AB R108, RZ, R144 ;  /* 0x00000090ff6c723e */ /* 0x000fc800000000ff */
[----:B------:R-:W-:Y:S02]  /*35c0*/  PRMT R6, R6, 0x5410, R108 ;  /* 0x0000541006067816 */ /* 0x000fe4000000006c */
.L_x_20162:
[----:B------:R-:W-:Y:S01]  /*35d0*/  HADD2.F32 R145, -RZ, R111.H0_H0 ;  /* 0x2000006fff917230 */ /* 0x000fe20000004100 */
[----:B------:R-:W-:Y:S05]  /*35e0*/  @P3 BRA `(.L_x_20163) ;  /* 0x0000008000003947 */ /* 0x000fea0003800000 */
[----:B------:R-:W-:-:S04]  /*35f0*/  ISETP.NE.U32.AND P4, PT, RZ, c[0x0][0x180], PT ;  /* 0x00006000ff007a0c */ /* 0x000fc80003f85070 */
[----:B------:R-:W-:-:S13]  /*3600*/  ISETP.NE.AND.EX P4, PT, RZ, c[0x0][0x184], PT, P4 ;  /* 0x00006100ff007a0c */ /* 0x000fda0003f85340 */
[----:B------:R-:W-:Y:S05]  /*3610*/  @P4 BRA `(.L_x_20164) ;  /* 0x0000002000004947 */ /* 0x000fea0003800000 */
[----:B------:R-:W-:Y:S05]  /*3620*/  @P0 BRA `(.L_x_20165) ;  /* 0x0000008000000947 */ /* 0x000fea0003800000 */
[----:B------:R-:W-:Y:S05]  /*3630*/  BRA `(.L_x_20166) ;  /* 0x0000009000007947 */ /* 0x000fea0003800000 */
.L_x_20164:
[----:B-----5:R-:W-:-:S05]  /*3640*/  HADD2.F32 R108, -RZ, R11.H0_H0 ;  /* 0x2000000bff6c7230 */ /* 0x020fca0000004100 */
[----:B------:R-:W-:Y:S01]  /*3650*/  FADD.FTZ R145, R108, R145 ;  /* 0x000000916c917221 */ /* 0x000fe20000010000 */
[----:B------:R-:W-:Y:S05]  /*3660*/  BRA `(.L_x_20165) ;  /* 0x0000004000007947 */ /* 0x000fea0003800000 */
.L_x_20163:
[----:B-----5:R-:W-:Y:S02]  /*3670*/  HADD2.F32 R108, -RZ, R135.H0_H0 ;  /* 0x20000087ff6c7230 */ /* 0x020fe40000004100 */
[----:B------:R-:W-:-:S03]  /*3680*/  @P2 HADD2.F32 R110, -RZ, R11.H0_H0 ;  /* 0x2000000bff6e2230 */ /* 0x000fc60000004100 */
[----:B------:R-:W-:-:S04]  /*3690*/  FADD.FTZ R145, R108, R145 ;  /* 0x000000916c917221 */ /* 0x000fc80000010000 */
[----:B------:R-:W-:-:S05]  /*36a0*/  @P2 FADD.FTZ R145, R110, R145 ;  /* 0x000000916e912221 */ /* 0x000fca0000010000 */
.L_x_20165:
[----:B------:R-:W-:-:S04]  /*36b0*/  F2FP.PACK_AB R108, RZ, R145 ;  /* 0x00000091ff6c723e */ /* 0x000fc800000000ff */
[----:B------:R-:W-:Y:S02]  /*36c0*/  PRMT R7, R108, 0x7610, R7 ;  /* 0x000076106c077816 */ /* 0x000fe40000000007 */
.L_x_20166:
[----:B------:R-:W-:Y:S01]  /*36d0*/  HADD2.F32 R156, -RZ, R111.H1_H1 ;  /* 0x3000006fff9c7230 */ /* 0x000fe20000004100 */
[----:B------:R-:W-:Y:S05]  /*36e0*/  @P3 BRA `(.L_x_20167) ;  /* 0x0000008000003947 */ /* 0x000fea0003800000 */
[----:B------:R-:W-:-:S04]  /*36f0*/  ISETP.NE.U32.AND P2, PT, RZ, c[0x0][0x180], PT ;  /* 0x00006000ff007a0c */ /* 0x000fc80003f45070 */
[----:B------:R-:W-:-:S13]  /*3700*/  ISETP.NE.AND.EX P2, PT, RZ, c[0x0][0x184], PT, P2 ;  /* 0x00006100ff007a0c */ /* 0x000fda0003f45320 */
[----:B------:R-:W-:Y:S05]  /*3710*/  @P2 BRA `(.L_x_20168) ;  /* 0x0000002000002947 */ /* 0x000fea0003800000 */
[----:B------:R-:W-:Y:S05]  /*3720*/  @P0 BRA `(.L_x_20169) ;  /* 0x0000008000000947 */ /* 0x000fea0003800000 */
[----:B------:R-:W-:Y:S05]  /*3730*/  BRA `(.L_x_20170) ;  /* 0x0000009000007947 */ /* 0x000fea0003800000 */
.L_x_20168:
[----:B-----5:R-:W-:-:S05]  /*3740*/  HADD2.F32 R109, -RZ, R11.H1_H1 ;  /* 0x3000000bff6d7230 */ /* 0x020fca0000004100 */
[----:B------:R-:W-:Y:S01]  /*3750*/  FADD.FTZ R156, R109, R156 ;  /* 0x0000009c6d9c7221 */ /* 0x000fe20000010000 */
[----:B------:R-:W-:Y:S05]  /*3760*/  BRA `(.L_x_20169) ;  /* 0x0000004000007947 */ /* 0x000fea0003800000 */
.L_x_20167:
[----:B-----5:R-:W-:Y:S02]  /*3770*/  HADD2.F32 R109, -RZ, R135.H1_H1 ;  /* 0x30000087ff6d7230 */ /* 0x020fe40000004100 */
[----:B------:R-:W-:-:S03]  /*3780*/  @P2 HADD2.F32 R111, -RZ, R11.H1_H1 ;  /* 0x3000000bff6f2230 */ /* 0x000fc60000004100 */
[----:B------:R-:W-:-:S04]  /*3790*/  FADD.FTZ R156, R109, R156 ;  /* 0x0000009c6d9c7221 */ /* 0x000fc80000010000 */
[----:B------:R-:W-:-:S05]  /*37a0*/  @P2 FADD.FTZ R156, R111, R156 ;  /* 0x0000009c6f9c2221 */ /* 0x000fca0000010000 */
.L_x_20169:
[----:B------:R-:W-:-:S04]  /*37b0*/  F2FP.PACK_AB R108, RZ, R156 ;  /* 0x0000009cff6c723e */ /* 0x000fc800000000ff */
[----:B------:R-:W-:Y:S02]  /*37c0*/  PRMT R7, R7, 0x5410, R108 ;  /* 0x0000541007077816 */ /* 0x000fe4000000006c */
.L_x_20170:
[----:B------:R-:W-:-:S04]  /*37d0*/  @P0 LEA R108, P2, R165, c[0x0][0x188], 0x4 ;  /* 0x00006200a56c0a11 */ /* 0x000fc800078420ff */
[C---:B------:R-:W-:Y:S02]  /*37e0*/  @P0 LEA.HI.X R109, R165.reuse, c[0x0][0x18c], RZ, 0x4, P2 ;  /* 0x00006300a56d0a11 */ /* 0x040fe400010f24ff */
[----:B------:R-:W-:-:S03]  /*37f0*/  IADD3 R165, R165, 0x20, RZ ;  /* 0x00000020a5a57810 */ /* 0x000fc60007ffe0ff */
[----:B------:R0:W-:Y:S04]  /*3800*/  @P0 STG.E.128 [R108.64], R4 ;  /* 0x000000046c000986 */ /* 0x0001e8000c101d04 */
.L_x_20138:
[----:B------:R-:W-:Y:S05]  /*3810*/  BSYNC B0 ;  /* 0x0000000000007941 */ /* 0x000fea0003800000 */
.L_x_20137:
        /* <DEDUP_REMOVED lines=25> */
.L_x_20174:
[----:B-----5:R-:W-:-:S05]  /*39b0*/  HADD2.F32 R113, -RZ, R8.H0_H0 ;  /* 0x20000008ff717230 */ /* 0x020fca0000004100 */
[----:B------:R-:W-:Y:S01]  /*39c0*/  FADD.FTZ R112, R113, R112 ;  /* 0x0000007071707221 */ /* 0x000fe20000010000 */
[----:B------:R-:W-:Y:S05]  /*39d0*/  BRA `(.L_x_20175) ;  /* 0x0000004000007947 */ /* 0x000fea0003800000 */
.L_x_20173:
[----:B0----5:R-:W-:Y:S02]  /*39e0*/  HADD2.F32 R113, -RZ, R132.H0_H0 ;  /* 0x20000084ff717230 */ /* 0x021fe40000004100 */
[----:B------:R-:W-:-:S03]  /*39f0*/  @P2 HADD2.F32 R157, -RZ, R8.H0_H0 ;  /* 0x20000008ff9d2230 */ /* 0x000fc60000004100 */
[----:B------:R-:W-:-:S04]  /*3a00*/  FADD.FTZ R112, R113, R112 ;  /* 0x0000007071707221 */ /* 0x000fc80000010000 */
[----:B------:R-:W-:-:S05]  /*3a10*/  @P2 FADD.FTZ R112, R157, R112 ;  /* 0x000000709d702221 */ /* 0x000fca0000010000 */
.L_x_20175:
[----:B------:R-:W-:-:S04]  /*3a20*/  F2FP.PACK_AB R113, RZ, R112 ;  /* 0x00000070ff71723e */ /* 0x000fc800000000ff */
[----:B------:R-:W-:Y:S02]  /*3a30*/  PRMT R4, R113, 0x7610, R4 ;  /* 0x0000761071047816 */ /* 0x000fe40000000004 */
.L_x_20176:
[----:B------:R-:W-:Y:S01]  /*3a40*/  HADD2.F32 R113, -RZ, R108.H1_H1 ;  /* 0x3000006cff717230 */ /* 0x000fe20000004100 */
[----:B------:R-:W-:Y:S05]  /*3a50*/  @P3 BRA `(.L_x_20177) ;  /* 0x0000008000003947 */ /* 0x000fea0003800000 */
[----:B------:R-:W-:-:S04]  /*3a60*/  ISETP.NE.U32.AND P4, PT, RZ, c[0x0][0x180], PT ;  /* 0x00006000ff007a0c */ /* 0x000fc80003f85070 */
[----:B------:R-:W-:-:S13]  /*3a70*/  ISETP.NE.AND.EX P4, PT, RZ, c[0x0][0x184], PT, P4 ;  /* 0x00006100ff007a0c */ /* 0x000fda0003f85340 */
[----:B------:R-:W-:Y:S05]  /*3a80*/  @P4 BRA `(.L_x_20178) ;  /* 0x0000002000004947 */ /* 0x000fea0003800000 */
[----:B------:R-:W-:Y:S05]  /*3a90*/  @P0 BRA `(.L_x_20179) ;  /* 0x0000008000000947 */ /* 0x000fea0003800000 */
[----:B------:R-:W-:Y:S05]  /*3aa0*/  BRA `(.L_x_20180) ;  /* 0x0000009000007947 */ /* 0x000fea0003800000 */
.L_x_20178:
[----:B-----5:R-:W-:-:S05]  /*3ab0*/  HADD2.F32 R108, -RZ, R8.H1_H1 ;  /* 0x30000008ff6c7230 */ /* 0x020fca0000004100 */
[----:B------:R-:W-:Y:S01]  /*3ac0*/  FADD.FTZ R113, R108, R113 ;  /* 0x000000716c717221 */ /* 0x000fe20000010000 */
[----:B------:R-:W-:Y:S05]  /*3ad0*/  BRA `(.L_x_20179) ;  /* 0x0000004000007947 */ /* 0x000fea0003800000 */
.L_x_20177:
[----:B-----5:R-:W-:Y:S02]  /*3ae0*/  HADD2.F32 R108, -RZ, R132.H1_H1 ;  /* 0x30000084ff6c7230 */ /* 0x020fe40000004100 */
[----:B------:R-:W-:-:S03]  /*3af0*/  @P2 HADD2.F32 R114, -RZ, R8.H1_H1 ;  /* 0x30000008ff722230 */ /* 0x000fc60000004100 */
[----:B------:R-:W-:-:S04]  /*3b00*/  FADD.FTZ R113, R108, R113 ;  /* 0x000000716c717221 */ /* 0x000fc80000010000 */
[----:B------:R-:W-:-:S05]  /*3b10*/  @P2 FADD.FTZ R113, R114, R113 ;  /* 0x0000007172712221 */ /* 0x000fca0000010000 */
.L_x_20179:
[----:B------:R-:W-:-:S04]  /*3b20*/  F2FP.PACK_AB R108, RZ, R113 ;  /* 0x00000071ff6c723e */ /* 0x000fc800000000ff */
[----:B------:R-:W-:Y:S02]  /*3b30*/  PRMT R4, R4, 0x5410, R108 ;  /* 0x0000541004047816 */ /* 0x000fe4000000006c */
.L_x_20180:
[----:B------:R-:W-:Y:S01]  /*3b40*/  HADD2.F32 R114, -RZ, R109.H0_H0 ;  /* 0x2000006dff727230 */ /* 0x000fe20000004100 */
[----:B------:R-:W-:Y:S05]  /*3b50*/  @P3 BRA `(.L_x_20181) ;  /* 0x0000008000003947 */ /* 0x000fea0003800000 */
[----:B------:R-:W-:-:S04]  /*3b60*/  ISETP.NE.U32.AND P4, PT, RZ, c[0x0][0x180], PT ;  /* 0x00006000ff007a0c */ /* 0x000fc80003f85070 */
[----:B------:R-:W-:-:S13]  /*3b70*/  ISETP.NE.AND.EX P4, PT, RZ, c[0x0][0x184], PT, P4 ;  /* 0x00006100ff007a0c */ /* 0x000fda0003f85340 */
[----:B------:R-:W-:Y:S05]  /*3b80*/  @P4 BRA `(.L_x_20182) ;  /* 0x0000002000004947 */ /* 0x000fea0003800000 */
[----:B------:R-:W-:Y:S05]  /*3b90*/  @P0 BRA `(.L_x_20183) ;  /* 0x0000008000000947 */ /* 0x000fea0003800000 */
[----:B------:R-:W-:Y:S05]  /*3ba0*/  BRA `(.L_x_20184) ;  /* 0x0000009000007947 */ /* 0x000fea0003800000 */
.L_x_20182:
[----:B-----5:R-:W-:-:S05]  /*3bb0*/  HADD2.F32 R157, -RZ, R9.H0_H0 ;  /* 0x20000009ff9d7230 */ /* 0x020fca0000004100 */
[----:B------:R-:W-:Y:S01]  /*3bc0*/  FADD.FTZ R114, R157, R114 ;  /* 0x000000729d727221 */ /* 0x000fe20000010000 */
[----:B------:R-:W-:Y:S05]  /*3bd0*/  BRA `(.L_x_20183) ;  /* 0x0000004000007947 */ /* 0x000fea0003800000 */
.L_x_20181:
[----:B-----5:R-:W-:Y:S02]  /*3be0*/  HADD2.F32 R157, -RZ, R133.H0_H0 ;  /* 0x20000085ff9d7230 */ /* 0x020fe40000004100 */
[----:B------:R-:W-:-:S03]  /*3bf0*/  @P2 HADD2.F32 R159, -RZ, R9.H0_H0 ;  /* 0x20000009ff9f2230 */ /* 0x000fc60000004100 */
[----:B------:R-:W-:-:S04]  /*3c00*/  FADD.FTZ R114, R157, R114 ;  /* 0x000000729d727221 */ /* 0x000fc80000010000 */
[----:B------:R-:W-:-:S05]  /*3c10*/  @P2 FADD.FTZ R114, R159, R114 ;  /* 0x000000729f722221 */ /* 0x000fca0000010000 */
.L_x_20183:
[----:B------:R-:W-:-:S04]  /*3c20*/  F2FP.PACK_AB R108, RZ, R114 ;  /* 0x00000072ff6c723e */ /* 0x000fc800000000ff */
[----:B------:R-:W-:Y:S02]  /*3c30*/  PRMT R5, R108, 0x7610, R5 ;  /* 0x000076106c057816 */ /* 0x000fe40000000005 */
.L_x_20184:
[----:B------:R-:W-:Y:S01]  /*3c40*/  HADD2.F32 R157, -RZ, R109.H1_H1 ;  /* 0x3000006dff9d7230 */ /* 0x000fe20000004100 */
[----:B------:R-:W-:Y:S05]  /*3c50*/  @P3 BRA `(.L_x_20185) ;  /* 0x0000008000003947 */ /* 0x000fea0003800000 */
[----:B------:R-:W-:-:S04]  /*3c60*/  ISETP.NE.U32.AND P4, PT, RZ, c[0x0][0x180], PT ;  /* 0x00006000ff007a0c */ /* 0x000fc80003f85070 */
[----:B------:R-:W-:-:S13]  /*3c70*/  ISETP.NE.AND.EX P4, PT, RZ, c[0x0][0x184], PT, P4 ;  /* 0x00006100ff007a0c */ /* 0x000fda0003f85340 */
[----:B------:R-:W-:Y:S05]  /*3c80*/  @P4 BRA `(.L_x_20186) ;  /* 0x0000002000004947 */ /* 0x000fea0003800000 */
[----:B------:R-:W-:Y:S05]  /*3c90*/  @P0 BRA `(.L_x_20187) ;  /* 0x0000008000000947 */ /* 0x000fea0003800000 */
[----:B------:R-:W-:Y:S05]  /*3ca0*/  BRA `(.L_x_20188) ;  /* 0x0000009000007947 */ /* 0x000fea0003800000 */
.L_x_20186:
[----:B-----5:R-:W-:-:S05]  /*3cb0*/  HADD2.F32 R108, -RZ, R9.H1_H1 ;  /* 0x30000009ff6c7230 */ /* 0x020fca0000004100 */
[----:B------:R-:W-:Y:S01]  /*3cc0*/  FADD.FTZ R157, R108, R157 ;  /* 0x0000009d6c9d7221 */ /* 0x000fe20000010000 */
[----:B------:R-:W-:Y:S05]  /*3cd0*/  BRA `(.L_x_20187) ;  /* 0x0000004000007947 */ /* 0x000fea0003800000 */
.L_x_20185:
[----:B-----5:R-:W-:Y:S02]  /*3ce0*/  HADD2.F32 R108, -RZ, R133.H1_H1 ;  /* 0x30000085ff6c7230 */ /* 0x020fe40000004100 */
[----:B------:R-:W-:-:S03]  /*3cf0*/  @P2 HADD2.F32 R158, -RZ, R9.H1_H1 ;  /* 0x30000009ff9e2230 */ /* 0x000fc60000004100 */
[----:B------:R-:W-:-:S04]  /*3d00*/  FADD.FTZ R157, R108, R157 ;  /* 0x0000009d6c9d7221 */ /* 0x000fc80000010000 */
[----:B------:R-:W-:-:S05]  /*3d10*/  @P2 FADD.FTZ R157, R158, R157 ;  /* 0x0000009d9e9d2221 */ /* 0x000fca0000010000 */
.L_x_20187:
[----:B------:R-:W-:-:S04]  /*3d20*/  F2FP.PACK_AB R108, RZ, R157 ;  /* 0x0000009dff6c723e */ /* 0x000fc800000000ff */
[----:B------:R-:W-:Y:S02]  /*3d30*/  PRMT R5, R5, 0x5410, R108 ;  /* 0x0000541005057816 */ /* 0x000fe4000000006c */
.L_x_20188:
[----:B------:R-:W-:Y:S01]  /*3d40*/  HADD2.F32 R158, -RZ, R110.H0_H0 ;  /* 0x2000006eff9e7230 */ /* 0x000fe20000004100 */
[----:B------:R-:W-:Y:S05]  /*3d50*/  @P3 BRA `(.L_x_20189) ;  /* 0x0000008000003947 */ /* 0x000fea0003800000 */
[----:B------:R-:W-:-:S04]  /*3d60*/  ISETP.NE.U32.AND P4, PT, RZ, c[0x0][0x180], PT ;  /* 0x00006000ff007a0c */ /* 0x000fc80003f85070 */
[----:B------:R-:W-:-:S13]  /*3d70*/  ISETP.NE.AND.EX P4, PT, RZ, c[0x0][0x184], PT, P4 ;  /* 0x00006100ff007a0c */ /* 0x000fda0003f85340 */
[----:B------:R-:W-:Y:S05]  /*3d80*/  @P4 BRA `(.L_x_20190) ;  /* 0x0000002000004947 */ /* 0x000fea0003800000 */
[----:B------:R-:W-:Y:S05]  /*3d90*/  @P0 BRA `(.L_x_20191) ;  /* 0x0000008000000947 */ /* 0x000fea0003800000 */
[----:B------:R-:W-:Y:S05]  /*3da0*/  BRA `(.L_x_20192) ;  /* 0x0000009000007947 */ /* 0x000fea0003800000 */
.L_x_20190:
[----:B-----5:R-:W-:-:S05]  /*3db0*/  HADD2.F32 R109, -RZ, R10.H0_H0 ;  /* 0x2000000aff6d7230 */ /* 0x020fca0000004100 */
[----:B------:R-:W-:Y:S01]  /*3dc0*/  FADD.FTZ R158, R109, R158 ;  /* 0x0000009e6d9e7221 */ /* 0x000fe20000010000 */
[----:B------:R-:W-:Y:S05]  /*3dd0*/  BRA `(.L_x_20191) ;  /* 0x0000004000007947 */ /* 0x000fea0003800000 */
.L_x_20189:
[----:B-----5:R-:W-:Y:S02]  /*3de0*/  HADD2.F32 R109, -RZ, R134.H0_H0 ;  /* 0x20000086ff6d7230 */ /* 0x020fe40000004100 */
[----:B------:R-:W-:-:S03]  /*3df0*/  @P2 HADD2.F32 R159, -RZ, R10.H0_H0 ;  /* 0x2000000aff9f2230 */ /* 0x000fc60000004100 */
[----:B------:R-:W-:-:S04]  /*3e00*/  FADD.FTZ R158, R109, R158 ;  /* 0x0000009e6d9e7221 */ /* 0x000fc80000010000 */
[----:B------:R-:W-:-:S05]  /*3e10*/  @P2 FADD.FTZ R158, R159, R158 ;  /* 0x0000009e9f9e2221 */ /* 0x000fca0000010000 */
.L_x_20191:
[----:B------:R-:W-:-:S04]  /*3e20*/  F2FP.PACK_AB R108, RZ, R158 ;  /* 0x0000009eff6c723e */ /* 0x000fc800000000ff */
[----:B------:R-:W-:Y:S02]  /*3e30*/  PRMT R6, R108, 0x7610, R6 ;  /* 0x000076106c067816 */ /* 0x000fe40000000006 */
.L_x_20192:
[----:B------:R-:W-:Y:S01]  /*3e40*/  HADD2.F32 R159, -RZ, R110.H1_H1 ;  /* 0x3000006eff9f7230 */ /* 0x000fe20000004100 */
[----:B------:R-:W-:Y:S05]  /*3e50*/  @P3 BRA `(.L_x_20193) ;  /* 0x0000008000003947 */ /* 0x000fea0003800000 */
[----:B------:R-:W-:-:S04]  /*3e60*/  ISETP.NE.U32.AND P4, PT, RZ, c[0x0][0x180], PT ;  /* 0x00006000ff007a0c */ /* 0x000fc80003f85070 */
[----:B------:R-:W-:-:S13]  /*3e70*/  ISETP.NE.AND.EX P4, PT, RZ, c[0x0][0x184], PT, P4 ;  /* 0x00006100ff007a0c */ /* 0x000fda0003f85340 */
[----:B------:R-:W-:Y:S05]  /*3e80*/  @P4 BRA `(.L_x_20194) ;  /* 0x0000002000004947 */ /* 0x000fea0003800000 */
[----:B------:R-:W-:Y:S05]  /*3e90*/  @P0 BRA `(.L_x_20195) ;  /* 0x0000008000000947 */ /* 0x000fea0003800000 */
[----:B------:R-:W-:Y:S05]  /*3ea0*/  BRA `(.L_x_20196) ;  /* 0x0000009000007947 */ /* 0x000fea0003800000 */
.L_x_20194:
[----:B-----5:R-:W-:-:S05]  /*3eb0*/  HADD2.F32 R108, -RZ, R10.H1_H1 ;  /* 0x3000000aff6c7230 */ /* 0x020fca0000004100 */
[----:B------:R-:W-:Y:S01]  /*3ec0*/  FADD.FTZ R159, R108, R159 ;  /* 0x0000009f6c9f7221 */ /* 0x000fe20000010000 */
[----:B------:R-:W-:Y:S05]  /*3ed0*/  BRA `(.L_x_20195) ;  /* 0x0000004000007947 */ /* 0x000fea0003800000 */
.L_x_20193:
[----:B-----5:R-:W-:Y:S02]  /*3ee0*/  HADD2.F32 R108, -RZ, R134.H1_H1 ;  /* 0x30000086ff6c7230 */ /* 0x020fe40000004100 */
[----:B------:R-:W-:-:S03]  /*3ef0*/  @P2 HADD2.F32 R110, -RZ, R10.H1_H1 ;  /* 0x3000000aff6e2230 */ /* 0x000fc60000004100 */
[----:B------:R-:W-:-:S04]  /*3f00*/  FADD.FTZ R159, R108, R159 ;  /* 0x0000009f6c9f7221 */ /* 0x000fc80000010000 */
[----:B------:R-:W-:-:S05]  /*3f10*/  @P2 FADD.FTZ R159, R110, R159 ;  /* 0x0000009f6e9f2221 */ /* 0x000fca0000010000 */
.L_x_20195:
[----:B------:R-:W-:-:S04]  /*3f20*/  F2FP.PACK_AB R108, RZ, R159 ;  /* 0x0000009fff6c723e */ /* 0x000fc800000000ff */
[----:B------:R-:W-:Y:S02]  /*3f30*/  PRMT R6, R6, 0x5410, R108 ;  /* 0x0000541006067816 */ /* 0x000fe4000000006c */
.L_x_20196:
[----:B------:R-:W-:Y:S01]  /*3f40*/  HADD2.F32 R160, -RZ, R111.H0_H0 ;  /* 0x2000006fffa07230 */ /* 0x000fe20000004100 */
[----:B------:R-:W-:Y:S05]  /*3f50*/  @P3 BRA `(.L_x_20197) ;  /* 0x0000008000003947 */ /* 0x000fea0003800000 */
[----:B------:R-:W-:-:S04]  /*3f60*/  ISETP.NE.U32.AND P4, PT, RZ, c[0x0][0x180], PT ;  /* 0x00006000ff007a0c */ /* 0x000fc80003f85070 */
[----:B------:R-:W-:-:S13]  /*3f70*/  ISETP.NE.AND.EX P4, PT, RZ, c[0x0][0x184], PT, P4 ;  /* 0x00006100ff007a0c */ /* 0x000fda0003f85340 */
[----:B------:R-:W-:Y:S05]  /*3f80*/  @P4 BRA `(.L_x_20198) ;  /* 0x0000002000004947 */ /* 0x000fea0003800000 */
[----:B------:R-:W-:Y:S05]  /*3f90*/  @P0 BRA `(.L_x_20199) ;  /* 0x0000008000000947 */ /* 0x000fea0003800000 */
[----:B------:R-:W-:Y:S05]  /*3fa0*/  BRA `(.L_x_20200) ;  /* 0x0000009000007947 */ /* 0x000fea0003800000 */
.L_x_20198:
[----:B-----5:R-:W-:-:S05]  /*3fb0*/  HADD2.F32 R109, -RZ, R11.H0_H0 ;  /* 0x2000000bff6d7230 */ /* 0x020fca0000004100 */
[----:B------:R-:W-:Y:S01]  /*3fc0*/  FADD.FTZ R160, R109, R160 ;  /* 0x000000a06da07221 */ /* 0x000fe20000010000 */
[----:B------:R-:W-:Y:S05]  /*3fd0*/  BRA `(.L_x_20199) ;  /* 0x0000004000007947 */ /* 0x000fea0003800000 */
.L_x_20197:
[----:B-----5:R-:W-:Y:S02]  /*3fe0*/  HADD2.F32 R109, -RZ, R135.H0_H0 ;  /* 0x20000087ff6d7230 */ /* 0x020fe40000004100 */
[----:B------:R-:W-:-:S03]  /*3ff0*/  @P2 HADD2.F32 R163, -RZ, R11.H0_H0 ;  /* 0x2000000bffa32230 */ /* 0x000fc60000004100 */
[----:B------:R-:W-:-:S04]  /*4000*/  FADD.FTZ R160, R109, R160 ;  /* 0x000000a06da07221 */ /* 0x000fc80000010000 */
[----:B------:R-:W-:-:S05]  /*4010*/  @P2 FADD.FTZ R160, R163, R160 ;  /* 0x000000a0a3a02221 */ /* 0x000fca0000010000 */
.L_x_20199:
[----:B------:R-:W-:-:S04]  /*4020*/  F2FP.PACK_AB R108, RZ, R160 ;  /* 0x000000a0ff6c723e */ /* 0x000fc800000000ff */
[----:B------:R-:W-:Y:S02]  /*4030*/  PRMT R7, R108, 0x7610, R7 ;  /* 0x000076106c077816 */ /* 0x000fe40000000007 */
.L_x_20200:
[----:B------:R-:W-:Y:S01]  /*4040*/  HADD2.F32 R163, -RZ, R111.H1_H1 ;  /* 0x3000006fffa37230 */ /* 0x000fe20000004100 */
[----:B------:R-:W-:Y:S05]  /*4050*/  @P3 BRA `(.L_x_20201) ;  /* 0x0000008000003947 */ /* 0x000fea0003800000 */
[----:B------:R-:W-:-:S04]  /*4060*/  ISETP.NE.U32.AND P2, PT, RZ, c[0x0][0x180], PT ;  /* 0x00006000ff007a0c */ /* 0x000fc80003f45070 */
[----:B------:R-:W-:-:S13]  /*4070*/  ISETP.NE.AND.EX P2, PT, RZ, c[0x0][0x184], PT, P2 ;  /* 0x00006100ff007a0c */ /* 0x000fda0003f45320 */
[----:B------:R-:W-:Y:S05]  /*4080*/  @P2 BRA `(.L_x_20202) ;  /* 0x0000002000002947 */ /* 0x000fea0003800000 */
[----:B------:R-:W-:Y:S05]  /*4090*/  @P0 BRA `(.L_x_20203) ;  /* 0x0000008000000947 */ /* 0x000fea0003800000 */
[----:B------:R-:W-:Y:S05]  /*40a0*/  BRA `(.L_x_20204) ;  /* 0x0000009000007947 */ /* 0x000fea0003800000 */
.L_x_20202:
[----:B-----5:R-:W-:-:S05]  /*40b0*/  HADD2.F32 R108, -RZ, R11.H1_H1 ;  /* 0x3000000bff6c7230 */ /* 0x020fca0000004100 */
[----:B------:R-:W-:Y:S01]  /*40c0*/  FADD.FTZ R163, R108, R163 ;  /* 0x000000a36ca37221 */ /* 0x000fe20000010000 */
[----:B------:R-:W-:Y:S05]  /*40d0*/  BRA `(.L_x_20203) ;  /* 0x0000004000007947 */ /* 0x000fea0003800000 */
.L_x_20201:
[----:B-----5:R-:W-:Y:S02]  /*40e0*/  HADD2.F32 R108, -RZ, R135.H1_H1 ;  /* 0x30000087ff6c7230 */ /* 0x020fe40000004100 */
[----:B------:R-:W-:-:S03]  /*40f0*/  @P2 HADD2.F32 R110, -RZ, R11.H1_H1 ;  /* 0x3000000bff6e2230 */ /* 0x000fc60000004100 */
[----:B------:R-:W-:-:S04]  /*4100*/  FADD.FTZ R163, R108, R163 ;  /* 0x000000a36ca37221 */ /* 0x000fc80000010000 */
[----:B------:R-:W-:-:S05]  /*4110*/  @P2 FADD.FTZ R163, R110, R163 ;  /* 0x000000a36ea32221 */ /* 0x000fca0000010000 */
.L_x_20203:
[----:B------:R-:W-:-:S04]  /*4120*/  F2FP.PACK_AB R108, RZ, R163 ;  /* 0x000000a3ff6c723e */ /* 0x000fc800000000ff */
[----:B------:R-:W-:Y:S02]  /*4130*/  PRMT R7, R7, 0x5410, R108 ;  /* 0x0000541007077816 */ /* 0x000fe4000000006c */
.L_x_20204:
[----:B------:R-:W-:-:S04]  /*4140*/  @P0 LEA R108, P2, R165, c[0x0][0x188], 0x4 ;  /* 0x00006200a56c0a11 */ /* 0x000fc800078420ff */
[----:B------:R-:W-:-:S05]  /*4150*/  @P0 LEA.HI.X R109, R165, c[0x0][0x18c], RZ, 0x4, P2 ;  /* 0x00006300a56d0a11 */ /* 0x000fca00010f24ff */
[----:B------:R0:W-:Y:S04]  /*4160*/  @P0 STG.E.128 [R108.64], R4 ;  /* 0x000000046c000986 */ /* 0x0001e8000c101d04 */
.L_x_20172:
[----:B------:R-:W-:Y:S05]  /*4170*/  BSYNC B0 ;  /* 0x0000000000007941 */ /* 0x000fea0003800000 */
.L_x_20171:
        /* <DEDUP_REMOVED lines=58> */
.L_x_20221:
        /* <DEDUP_REMOVED lines=120> */
.L_x_20222:
[C---:B------:R-:W-:Y:S01]  /*4ca0*/  FMUL.FTZ R109, R108.reuse, R108 ;  /* 0x0000006c6c6d7220 */ /* 0x040fe20000410000 */
[----:B------:R-:W-:Y:S01]  /*4cb0*/  ISETP.NE.AND P2, PT, RZ, UR6, PT ;  /* 0x00000006ff007c0c */ /* 0x000fe2000bf45270 */
[----:B01----:R-:W-:Y:S01]  /*4cc0*/  FADD.FTZ R166, R165, R166 ;  /* 0x000000a6a5a67221 */ /* 0x003fe20000010000 */
[----:B------:R-:W-:Y:S01]  /*4cd0*/  @!P6 MOV R111, 0x4 ;  /* 0x00000004006fe802 */ /* 0x000fe20000000f00 */
[----:B------:R-:W-:Y:S01]  /*4ce0*/  BSSY B0, `(.L_x_20207) ;  /* 0x000002d000007945 */ /* 0x000fe20003800000 */
[----:B------:R-:W-:Y:S02]  /*4cf0*/  FSEL R110, R109, RZ, P2 ;  /* 0x000000ff6d6e7208 */ /* 0x000fe40001000000 */
[----:B------:R-:W-:Y:S02]  /*4d00*/  MOV R109, c[0x0][0x1e0] ;  /* 0x00007800006d7a02 */ /* 0x000fe40000000f00 */
[----:B------:R-:W-:Y:S02]  /*4d10*/  @!P6 MOV R167, 0x4 ;  /* 0x0000000400a7e802 */ /* 0x000fe40000000f00 */
[----:B------:R-:W-:Y:S01]  /*4d20*/  FSEL R164, R108, RZ, !P2 ;  /* 0x000000ff6ca47208 */ /* 0x000fe20005000000 */
        /* <DEDUP_REMOVED lines=18> */
[C---:B------:R-:W-:Y:S01]  /*4e50*/  FMUL.FTZ R111, R165.reuse, R166 ;  /* 0x000000a6a56f7220 */ /* 0x040fe20000410000 */
[----:B------:R-:W-:Y:S01]  /*4e60*/  HFMA2.MMA R166, -RZ, RZ, 0, 9.5367431640625e-07 ;  /* 0x00000010ffa67435 */ /* 0x000fe200000001ff */
        /* <DEDUP_REMOVED lines=10> */
[----:B------:R-:W-:-:S02]  /*4f10*/  FFMA.FTZ R168, R99, R168, R107 ;  /* 0x000000a863a87223 */ /* 0x000fc4000001006b */
[----:B------:R-:W-:Y:S02]  /*4f20*/  FFMA.FTZ R167, R93, R172, R101 ;  /* 0x000000ac5da77223 */ /* 0x000fe40000010065 */
[----:B------:R-:W-:Y:S01]  /*4f30*/  FFMA.FTZ R169, R94, R169, R102 ;  /* 0x000000a95ea97223 */ /* 0x000fe20000010066 */
[----:B------:R-:W-:Y:S01]  /*4f40*/  F2FP.PACK_AB R109, R168, R111 ;  /* 0x0000006fa86d723e */ /* 0x000fe200000000ff */
[----:B------:R-:W-:Y:S01]  /*4f50*/  FFMA.FTZ R176, R95, R176, R103 ;  /* 0x000000b05fb07223 */ /* 0x000fe20000010067 */
[----:B------:R-:W-:Y:S01]  /*4f60*/  F2FP.PACK_AB R110, R167, R110 ;  /* 0x0000006ea76e723e */ /* 0x000fe200000000ff */
[C---:B------:R-:W-:Y:S01]  /*4f70*/  IMAD.WIDE.U32 R166, R3.reuse, R166, c[0x0][0x208] ;  /* 0x0000820003a67625 */ /* 0x040fe200078e00a6 */
[----:B------:R-:W-:Y:S02]  /*4f80*/  IADD3 R3, R3, 0x20, RZ ;  /* 0x0000002003037810 */ /* 0x000fe40007ffe0ff */
[----:B------:R-:W-:-:S05]  /*4f90*/  F2FP.PACK_AB R111, R176, R169 ;  /* 0x000000a9b06f723e */ /* 0x000fca00000000ff */
[----:B------:R0:W-:Y:S02]  /*4fa0*/  STG.E.128 [R166.64], R108 ;  /* 0x0000006ca6007986 */ /* 0x0001e4000c101d04 */
.L_x_20208:
[----:B------:R-:W-:Y:S05]  /*4fb0*/  BSYNC B0 ;  /* 0x0000000000007941 */ /* 0x000fea0003800000 */
.L_x_20207:
        /* <DEDUP_REMOVED lines=24> */
[----:B------:R-:W-:Y:S01]  /*5140*/  F2FP.PACK_AB R108, R109, R108 ;  /* 0x0000006c6d6c723e */ /* 0x000fe200000000ff */
[----:B------:R-:W-:Y:S02]  /*5150*/  FFMA.FTZ R168, R83, R168, R91 ;  /* 0x000000a853a87223 */ /* 0x000fe4000001005b */
[----:B------:R-:W-:Y:S02]  /*5160*/  FFMA.FTZ R167, R77, R172, R85 ;  /* 0x000000ac4da77223 */ /* 0x000fe40000010055 */
[----:B------:R-:W-:Y:S01]  /*5170*/  FFMA.FTZ R169, R78, R169, R86 ;  /* 0x000000a94ea97223 */ /* 0x000fe20000010056 */
[----:B------:R-:W-:Y:S01]  /*5180*/  F2FP.PACK_AB R109, R168, R111 ;  /* 0x0000006fa86d723e */ /* 0x000fe200000000ff */
[----:B------:R-:W-:Y:S01]  /*5190*/  FFMA.FTZ R176, R79, R176, R87 ;  /* 0x000000b04fb07223 */ /* 0x000fe20000010057 */
[----:B------:R-:W-:Y:S01]  /*51a0*/  F2FP.PACK_AB R110, R167, R110 ;  /* 0x0000006ea76e723e */ /* 0x000fe200000000ff */
[C---:B------:R-:W-:Y:S01]  /*51b0*/  IMAD.WIDE.U32 R166, R3.reuse, R166, c[0x0][0x208] ;  /* 0x0000820003a67625 */ /* 0x040fe200078e00a6 */
[----:B------:R-:W-:-:S02]  /*51c0*/  IADD3 R3, R3, 0x20, RZ ;  /* 0x0000002003037810 */ /* 0x000fc40007ffe0ff */
[----:B------:R-:W-:-:S05]  /*51d0*/  F2FP.PACK_AB R111, R176, R169 ;  /* 0x000000a9b06f723e */ /* 0x000fca00000000ff */
[----:B------:R0:W-:Y:S02]  /*51e0*/  STG.E.128 [R166.64], R108 ;  /* 0x0000006ca6007986 */ /* 0x0001e4000c101d04 */
.L_x_20210:
[----:B------:R-:W-:Y:S05]  /*51f0*/  BSYNC B0 ;  /* 0x0000000000007941 */ /* 0x000fea0003800000 */
.L_x_20209:
        /* <DEDUP_REMOVED lines=35> */
.L_x_20212:
[----:B------:R-:W-:Y:S05]  /*5430*/  BSYNC B0 ;  /* 0x0000000000007941 */ /* 0x000fea0003800000 */
.L_x_20211:
        /* <DEDUP_REMOVED lines=35> */
.L_x_20214:
[----:B------:R-:W-:Y:S05]  /*5670*/  BSYNC B0 ;  /* 0x0000000000007941 */ /* 0x000fea0003800000 */
.L_x_20213:
        /* <DEDUP_REMOVED lines=35> */
.L_x_20216:
[----:B------:R-:W-:Y:S05]  /*58b0*/  BSYNC B0 ;  /* 0x0000000000007941 */ /* 0x000fea0003800000 */
.L_x_20215:
        /* <DEDUP_REMOVED lines=12> */
[C---:B------:R-:W-:Y:S01]  /*5980*/  FMUL.FTZ R111, R165.reuse, R166 ;  /* 0x000000a6a56f7220 */ /* 0x040fe20000410000 */
[----:B------:R-:W-:Y:S01]  /*5990*/  MOV R166, 0x10 ;  /* 0x0000001000a67802 */ /* 0x000fe20000000f00 */
        /* <DEDUP_REMOVED lines=16> */
[----:B------:R-:W-:Y:S01]  /*5aa0*/  IMAD.WIDE.U32 R164, R3, R166, c[0x0][0x208] ;  /* 0x0000820003a47625 */ /* 0x000fe200078e00a6 */
[----:B------:R-:W-:Y:S02]  /*5ab0*/  F2FP.PACK_AB R110, R172, R167 ;  /* 0x000000a7ac6e723e */ /* 0x000fe400000000ff */
[----:B------:R-:W-:-:S05]  /*5ac0*/  F2FP.PACK_AB R109, R168, R109 ;  /* 0x0000006da86d723e */ /* 0x000fca00000000ff */
[----:B------:R0:W-:Y:S02]  /*5ad0*/  STG.E.128 [R164.64], R108 ;  /* 0x0000006ca4007986 */ /* 0x0001e4000c101d04 */
.L_x_20218:
[----:B------:R-:W-:Y:S05]  /*5ae0*/  BSYNC B0 ;  /* 0x0000000000007941 */ /* 0x000fea0003800000 */
.L_x_20217:
[----:B------:R-:W-:-:S10]  /*5af0*/  HFMA2.MMA R3, -RZ, RZ, 0, 2.384185791015625e-07 ;  /* 0x00000004ff037435 */ /* 0x000fd400000001ff */
[----:B------:R-:W-:-:S05]  /*5b00*/  IMAD R2, R3, c[0x0][0x160], R2 ;  /* 0x0000580003027a24 */ /* 0x000fca00078e0202 */
[----:B------:R-:W-:-:S13]  /*5b10*/  ISETP.GE.AND P2, PT, R2, c[0x0][0x164], PT ;  /* 0x0000590002007a0c */ /* 0x000fda0003f46270 */
[----:B01---5:R-:W-:Y:S01]  /*5b20*/  @P2 CALL.REL.NOINC `(.L_x_20219) ;  /* 0x0000001000002944 */ /* 0x023fe20003c00000 */
[----:B------:R-:W-:Y:S05]  /*5b30*/  BRA `(.L_x_20220) ;  /* 0xffffad5000007947 */ /* 0x000fea000383ffff */
.L_x_20219:
[----:B------:R-:W-:Y:S05]  /*5b40*/  EXIT ;  /* 0x000000000000794d */ /* 0x000fea0003800000 */
.L_x_20205:
[----:B------:R-:W-:Y:S01]  /*5b50*/  HFMA2.MMA R109, -RZ, RZ, 0, 5.9604644775390625e-08 ;  /* 0x00000001ff6d7435 */ /* 0x000fe200000001ff */
[----:B------:R-:W-:Y:S02]  /*5b60*/  MOV R164, R108 ;  /* 0x0000006c00a47202 */ /* 0x000fe40000000f00 */
[----:B------:R-:W-:Y:S02]  /*5b70*/  MOV R165, 0x1f ;  /* 0x0000001f00a57802 */ /* 0x000fe40000000f00 */
[----:B------:R-:W-:Y:S02]  /*5b80*/  MOV R168, 0xffffffff ;  /* 0xffffffff00a87802 */ /* 0x000fe40000000f00 */
[----:B------:R-:W-:Y:S02]  /*5b90*/  MOV R110, 0x5bb0 ;  /* 0x00005bb0006e7802 */ /* 0x000fe40000000f00 */
[----:B-----5:R-:W-:Y:S05]  /*5ba0*/  CALL.REL.NOINC `($__internal_42_$__cuda_sm70_shflsync_bfly_p) ;  /* 0x000009e000007944 */ /* 0x020fea0003c00000 */
[----:B01----:R-:W-:Y:S05]  /*5bb0*/  BRA `(.L_x_20221) ;  /* 0xffffe96000007947 */ /* 0x003fea000383ffff */
.L_x_20206:
[----:B------:R-:W-:Y:S01]  /*5bc0*/  HFMA2.MMA R109, -RZ, RZ, 0, 1.1920928955078125e-07 ;  /* 0x00000002ff6d7435 */ /* 0x000fe200000001ff */
[----:B------:R-:W-:Y:S02]  /*5bd0*/  MOV R165, 0x1f ;  /* 0x0000001f00a57802 */ /* 0x000fe40000000f00 */
[----:B------:R-:W-:-:S02]  /*5be0*/  MOV R168, 0xffffffff ;  /* 0xffffffff00a87802 */ /* 0x000fc40000000f00 */
[----:B------:R-:W-:Y:S02]  /*5bf0*/  MOV R110, 0x5c10 ;  /* 0x00005c10006e7802 */ /* 0x000fe40000000f00 */
[----:B0----5:R-:W-:Y:S05]  /*5c00*/  CALL.REL.NOINC `($__internal_42_$__cuda_sm70_shflsync_bfly_p) ;  /* 0x0000098000007944 */ /* 0x021fea0003c00000 */
[----:B01----:R-:W-:Y:S01]  /*5c10*/  FADD.FTZ R164, R164, R109 ;  /* 0x0000006da4a47221 */ /* 0x003fe20000010000 */
[----:B------:R-:W-:Y:S01]  /*5c20*/  HFMA2.MMA R109, -RZ, RZ, 0, 2.384185791015625e-07 ;  /* 0x00000004ff6d7435 */ /* 0x000fe200000001ff */
[----:B------:R-:W-:Y:S02]  /*5c30*/  MOV R165, 0x1f ;  /* 0x0000001f00a57802 */ /* 0x000fe40000000f00 */
[----:B------:R-:W-:Y:S02]  /*5c40*/  MOV R168, 0xffffffff ;  /* 0xffffffff00a87802 */ /* 0x000fe40000000f00 */
[----:B------:R-:W-:Y:S02]  /*5c50*/  MOV R110, 0x5c70 ;  /* 0x00005c70006e7802 */ /* 0x000fe40000000f00 */
[----:B------:R-:W-:Y:S05]  /*5c60*/  CALL.REL.NOINC `($__internal_42_$__cuda_sm70_shflsync_bfly_p) ;  /* 0x0000092000007944 */ /* 0x000fea0003c00000 */
[----:B01----:R-:W-:Y:S01]  /*5c70*/  FADD.FTZ R164, R164, R109 ;  /* 0x0000006da4a47221 */ /* 0x003fe20000010000 */
[----:B------:R-:W-:Y:S01]  /*5c80*/  HFMA2.MMA R109, -RZ, RZ, 0, 4.76837158203125e-07 ;  /* 0x00000008ff6d7435 */ /* 0x000fe200000001ff */
[----:B------:R-:W-:Y:S02]  /*5c90*/  MOV R165, 0x1f ;  /* 0x0000001f00a57802 */ /* 0x000fe40000000f00 */
[----:B------:R-:W-:-:S02]  /*5ca0*/  MOV R168, 0xffffffff ;  /* 0xffffffff00a87802 */ /* 0x000fc40000000f00 */
[----:B------:R-:W-:Y:S02]  /*5cb0*/  MOV R110, 0x5cd0 ;  /* 0x00005cd0006e7802 */ /* 0x000fe40000000f00 */
[----:B------:R-:W-:Y:S05]  /*5cc0*/  CALL.REL.NOINC `($__internal_42_$__cuda_sm70_shflsync_bfly_p) ;  /* 0x000008c000007944 */ /* 0x000fea0003c00000 */
[----:B01----:R-:W-:Y:S01]  /*5cd0*/  FADD.FTZ R164, R164, R109 ;  /* 0x0000006da4a47221 */ /* 0x003fe20000010000 */
[----:B------:R-:W-:Y:S01]  /*5ce0*/  HFMA2.MMA R109, -RZ, RZ, 0, 9.5367431640625e-07 ;  /* 0x00000010ff6d7435 */ /* 0x000fe200000001ff */
[----:B------:R-:W-:Y:S02]  /*5cf0*/  MOV R165, 0x1f ;  /* 0x0000001f00a57802 */ /* 0x000fe40000000f00 */
[----:B------:R-:W-:Y:S02]  /*5d00*/  MOV R168, 0xffffffff ;  /* 0xffffffff00a87802 */ /* 0x000fe40000000f00 */
[----:B------:R-:W-:Y:S02]  /*5d10*/  MOV R110, 0x5d30 ;  /* 0x00005d30006e7802 */ /* 0x000fe40000000f00 */
[----:B------:R-:W-:Y:S05]  /*5d20*/  CALL.REL.NOINC `($__internal_42_$__cuda_sm70_shflsync_bfly_p) ;  /* 0x0000086000007944 */ /* 0x000fea0003c00000 */
[----:B-1----:R-:W-:Y:S01]  /*5d30*/  FADD.FTZ R108, R164, R109 ;  /* 0x0000006da46c7221 */ /* 0x002fe20000010000 */
[----:B------:R-:W-:Y:S02]  /*5d40*/  P2R R111, PR, RZ, 0x1 ;  /* 0x00000001ff6f7803 */ /* 0x000fe40000000000 */
[----:B------:R-:W-:Y:S01]  /*5d50*/  ISETP.GT.U32.AND P0, PT, R0, 0x3f, PT ;  /* 0x0000003f0000780c */ /* 0x000fe20003f04070 */
[----:B------:R-:W-:Y:S01]  /*5d60*/  FMUL.FTZ R108, R108, c[0x0][0x1e0] ;  /* 0x000078006c6c7a20 */ /* 0x000fe20000410000 */
[----:B0-----:R-:W-:-:S02]  /*5d70*/  MOV R165, 0x1f ;  /* 0x0000001f00a57802 */ /* 0x001fc40000000f00 */
        /* <DEDUP_REMOVED lines=99> */
[----:B------:R-:W-:Y:S01]  /*63b0*/  HFMA2.MMA R109, -RZ, RZ, 0, 5.9604644775390625e-08 ;  /* 0x00000001ff6d7435 */ /* 0x000fe200000001ff */
[----:B------:R-:W-:-:S05]  /*63c0*/  MOV R110, 0x63e0 ;  /* 0x000063e0006e7802 */ /* 0x000fca0000000f00 */
[----:B------:R-:W-:Y:S05]  /*63d0*/  CALL.REL.NOINC `($__internal_42_$__cuda_sm70_shflsync_bfly_p) ;  /* 0x000001b000007944 */ /* 0x000fea0003c00000 */
[----:B01----:R-:W-:Y:S01]  /*63e0*/  FADD.FTZ R164, R164, R109 ;  /* 0x0000006da4a47221 */ /* 0x003fe20000010000 */
[----:B------:R-:W-:Y:S01]  /*63f0*/  HFMA2.MMA R109, -RZ, RZ, 0, 1.1920928955078125e-07 ;  /* 0x00000002ff6d7435 */ /* 0x000fe200000001ff */
[----:B------:R-:W-:Y:S02]  /*6400*/  MOV R165, 0x1f ;  /* 0x0000001f00a57802 */ /* 0x000fe40000000f00 */
[----:B------:R-:W-:Y:S02]  /*6410*/  MOV R168, 0xffffffff ;  /* 0xffffffff00a87802 */ /* 0x000fe40000000f00 */
[----:B------:R-:W-:Y:S02]  /*6420*/  MOV R110, 0x6440 ;  /* 0x00006440006e7802 */ /* 0x000fe40000000f00 */
[----:B------:R-:W-:Y:S05]  /*6430*/  CALL.REL.NOINC `($__internal_42_$__cuda_sm70_shflsync_bfly_p) ;  /* 0x0000015000007944 */ /* 0x000fea0003c00000 */
[----:B01----:R-:W-:Y:S01]  /*6440*/  FADD.FTZ R164, R164, R109 ;  /* 0x0000006da4a47221 */ /* 0x003fe20000010000 */
[----:B------:R-:W-:Y:S01]  /*6450*/  HFMA2.MMA R109, -RZ, RZ, 0, 2.384185791015625e-07 ;  /* 0x00000004ff6d7435 */ /* 0x000fe200000001ff */
[----:B------:R-:W-:-:S02]  /*6460*/  MOV R165, 0x1f ;  /* 0x0000001f00a57802 */ /* 0x000fc40000000f00 */
[----:B------:R-:W-:Y:S02]  /*6470*/  MOV R168, 0xffffffff ;  /* 0xffffffff00a87802 */ /* 0x000fe40000000f00 */
[----:B------:R-:W-:Y:S02]  /*6480*/  MOV R110, 0x64a0 ;  /* 0x000064a0006e7802 */ /* 0x000fe40000000f00 */
[----:B------:R-:W-:Y:S05]  /*6490*/  CALL.REL.NOINC `($__internal_42_$__cuda_sm70_shflsync_bfly_p) ;  /* 0x000000f000007944 */ /* 0x000fea0003c00000 */
[----:B01----:R-:W-:Y:S01]  /*64a0*/  FADD.FTZ R164, R164, R109 ;  /* 0x0000006da4a47221 */ /* 0x003fe20000010000 */
[----:B------:R-:W-:Y:S01]  /*64b0*/  HFMA2.MMA R109, -RZ, RZ, 0, 4.76837158203125e-07 ;  /* 0x00000008ff6d7435 */ /* 0x000fe200000001ff */
[----:B------:R-:W-:Y:S02]  /*64c0*/  MOV R165, 0x1f ;  /* 0x0000001f00a57802 */ /* 0x000fe40000000f00 */
[----:B------:R-:W-:Y:S02]  /*64d0*/  MOV R168, 0xffffffff ;  /* 0xffffffff00a87802 */ /* 0x000fe40000000f00 */
[----:B------:R-:W-:Y:S02]  /*64e0*/  MOV R110, 0x6500 ;  /* 0x00006500006e7802 */ /* 0x000fe40000000f00 */
[----:B------:R-:W-:Y:S05]  /*64f0*/  CALL.REL.NOINC `($__internal_42_$__cuda_sm70_shflsync_bfly_p) ;  /* 0x0000009000007944 */ /* 0x000fea0003c00000 */
[----:B-1----:R-:W-:Y:S01]  /*6500*/  FADD.FTZ R166, R164, R109 ;  /* 0x0000006da4a67221 */ /* 0x002fe20000010000 */
[----:B------:R-:W-:Y:S01]  /*6510*/  HFMA2.MMA R109, -RZ, RZ, 0, 9.5367431640625e-07 ;  /* 0x00000010ff6d7435 */ /* 0x000fe200000001ff */
[----:B0-----:R-:W-:-:S02]  /*6520*/  MOV R165, 0x1f ;  /* 0x0000001f00a57802 */ /* 0x001fc40000000f00 */
[----:B------:R-:W-:Y:S02]  /*6530*/  MOV R168, 0xffffffff ;  /* 0xffffffff00a87802 */ /* 0x000fe40000000f00 */
[----:B------:R-:W-:Y:S02]  /*6540*/  MOV R164, R166 ;  /* 0x000000a600a47202 */ /* 0x000fe40000000f00 */
[----:B------:R-:W-:Y:S02]  /*6550*/  MOV R110, 0x6570 ;  /* 0x00006570006e7802 */ /* 0x000fe40000000f00 */
[----:B------:R-:W-:Y:S05]  /*6560*/  CALL.REL.NOINC `($__internal_42_$__cuda_sm70_shflsync_bfly_p) ;  /* 0x0000002000007944 */ /* 0x000fea0003c00000 */
[----:B01----:R-:W-:Y:S01]  /*6570*/  MOV R165, R109 ;  /* 0x0000006d00a57202 */ /* 0x003fe20000000f00 */
[----:B------:R-:W-:Y:S05]  /*6580*/  BRA `(.L_x_20222) ;  /* 0xffffe71000007947 */ /* 0x000fea000383ffff */
        .weak           $__internal_42_$__cuda_sm70_shflsync_bfly_p
        .type           $__internal_42_$__cuda_sm70_shflsync_bfly_p,@function
        .size           $__internal_42_$__cuda_sm70_shflsync_bfly_p,(.L_x_39486 - $__internal_42_$__cuda_sm70_shflsync_bfly_p)
$__internal_42_$__cuda_sm70_shflsync_bfly_p:
[----:B------:R-:W-:Y:S01]  /*6590*/  HFMA2.MMA R111, -RZ, RZ, 0, 0 ;  /* 0x00000000ff6f7435 */ /* 0x000fe200000001ff */
[----:B------:R-:W-:Y:S04]  /*65a0*/  WARPSYNC R168 ;  /* 0x000000a800007348 */ /* 0x000fe80003800000 */
[----:B------:R0:W1:Y:S01]  /*65b0*/  SHFL.BFLY PT, R109, R164, R109, R165 ;  /* 0x0c00006da46d7389 */ /* 0x00006200000e00a5 */
[----:B------:R-:W-:Y:S05]  /*65c0*/  RET.REL.NODEC R110 `(_ZN10layer_norm31ln_parallel_residual_fwd_kernelINS_13Kernel_traitsIf6__halfS2_S2_fjLj1536ELj1ELj4ELj1ELj16ENS_18Kernel_traits_baseILj1536EfS2_S2_S2_fjLj128EEEEELb0ELb1ELb0EEEvNS_9FwdParamsE) ;  /* 0xffff9a306e007950 */ /* 0x000fea0003c3ffff */
.L_x_20223:
        /* <DEDUP_REMOVED lines=11> */
.L_x_39486:


//--------------------- .text._ZN10layer_norm31ln_parallel_residual_fwd_kernelINS_13Kernel_traitsIf6__halfS2_S2_fjLj1536ELj1ELj4ELj1ELj16ENS_18Kernel_traits_baseILj1536EfS2_S2_S2_fjLj128EEEEELb0ELb1ELb1EEEvNS_9FwdParamsE --------------------------
	.section	.text._ZN10layer_norm31ln_parallel_residual_fwd_kernelINS_13Kernel_traitsIf6__halfS2_S2_fjLj1536ELj1ELj4ELj1ELj16ENS_18Kernel_traits_baseILj1536EfS2_S2_S2_fjLj128EEEEELb0ELb1ELb1EEEvNS_9FwdParamsE,"ax",@progbits
	.sectioninfo	@"SHI_REGISTERS=179"
	.align	128
        .global         _ZN10layer_norm31ln_parallel_residual_fwd_kernelINS_13Kernel_traitsIf6__halfS2_S2_fjLj1536ELj1ELj4ELj1ELj16ENS_18Kernel_traits_baseILj1536EfS2_S2_S2_fjLj128EEEEELb0ELb1ELb1EEEvNS_9FwdParamsE
        .type           _ZN10layer_norm31ln_parallel_residual_fwd_kernelINS_13Kernel_traitsIf6__halfS2_S2_fjLj1536ELj1ELj4ELj1ELj16ENS_18Kernel_traits_baseILj1536EfS2_S2_S2_fjLj128EEEEELb0ELb1ELb1EEEvNS_9FwdParamsE,@function
        .size           _ZN10layer_norm31ln_parallel_residual_fwd_kernelINS_13Kernel_traitsIf6__halfS2_S2_fjLj1536ELj1ELj4ELj1ELj16ENS_18Kernel_traits_baseILj1536EfS2_S2_S2_fjLj128EEEEELb0ELb1ELb1EEEvNS_9FwdParamsE,(.L_x_39487 - _ZN10layer_norm31ln_parallel_residual_fwd_kernelINS_13Kernel_traitsIf6__halfS2_S2_fjLj1536ELj1ELj4ELj1ELj16ENS_18Kernel_traits_baseILj1536EfS2_S2_S2_fjLj128EEEEELb0ELb1ELb1EEEvNS_9FwdParamsE)
        .other          _ZN10layer_norm31ln_parallel_residual_fwd_kernelINS_13Kernel_traitsIf6__halfS2_S2_fjLj1536ELj1ELj4ELj1ELj16ENS_18Kernel_traits_baseILj1536EfS2_S2_S2_fjLj128EEEEELb0ELb1ELb1EEEvNS_9FwdParamsE,@"STO_CUDA_ENTRY STV_DEFAULT"
_ZN10layer_norm31ln_parallel_residual_fwd_kernelINS_13Kernel_traitsIf6__halfS2_S2_fjLj1536ELj1ELj4ELj1ELj16ENS_18Kernel_traits_baseILj1536EfS2_S2_S2_fjLj128EEEEELb0ELb1ELb1EEEvNS_9FwdParamsE:
.text._ZN10layer_norm31ln_parallel_residual_fwd_kernelINS_13Kernel_traitsIf6__halfS2_S2_fjLj1536ELj1ELj4ELj1ELj16ENS_18Kernel_traits_baseILj1536EfS2_S2_S2_fjLj128EEEEELb0ELb1ELb1EEEvNS_9FwdParamsE:
        /* <DEDUP_REMOVED lines=70> */
.L_x_20419:
        /* <DEDUP_REMOVED lines=21> */
[----:B-1----:R-:W-:-:S04]  /*05b0*/  ISETP.NE.U32.AND P4, PT, RZ, c[0x0][0x180], PT ;  /* 0x00006000ff007a0c */ /* 0x002fc80003f85070 */
[----:B------:R-:W-:-:S13]  /*05c0*/  ISETP.NE.AND.EX P4, PT, RZ, c[0x0][0x184], PT, P4 ;  /* 0x00006100ff007a0c */ /* 0x000fda0003f85340 */
[----:B------:R-:W-:Y:S05]  /*05d0*/  @P4 BRA `(.L_x_20225) ;  /* 0x0000002000004947 */ /* 0x000fea0003800000 */
[----:B------:R-:W-:Y:S05]  /*05e0*/  @P0 BRA `(.L_x_20226) ;  /* 0x0000008000000947 */ /* 0x000fea0003800000 */
[----:B------:R-:W-:Y:S05]  /*05f0*/  BRA `(.L_x_20227) ;  /* 0x0000009000007947 */ /* 0x000fea0003800000 */
.L_x_20225:
[----:B-----5:R-:W-:-:S05]  /*0600*/  HADD2.F32 R118, -RZ, R8.H0_H0 ;  /* 0x20000008ff767230 */ /* 0x020fca0000004100 */
[----:B------:R-:W-:Y:S01]  /*0610*/  FADD.FTZ R3, R3, R118 ;  /* 0x0000007603037221 */ /* 0x000fe20000010000 */
[----:B------:R-:W-:Y:S05]  /*0620*/  BRA `(.L_x_20226) ;  /* 0x0000004000007947 */ /* 0x000fea0003800000 */
.L_x_20224:
[----:B-1---5:R-:W-:Y:S02]  /*0630*/  HADD2.F32 R118, -RZ, R12.H0_H0 ;  /* 0x2000000cff767230 */ /* 0x022fe40000004100 */
[----:B------:R-:W-:-:S03]  /*0640*/  @P2 HADD2.F32 R120, -RZ, R8.H0_H0 ;  /* 0x20000008ff782230 */ /* 0x000fc60000004100 */
[----:B------:R-:W-:-:S04]  /*0650*/  FADD.FTZ R3, R3, R118 ;  /* 0x0000007603037221 */ /* 0x000fc80000010000 */
[----:B------:R-:W-:-:S05]  /*0660*/  @P2 FADD.FTZ R3, R3, R120 ;  /* 0x0000007803032221 */ /* 0x000fca0000010000 */
.L_x_20226:
[----:B------:R-:W-:-:S04]  /*0670*/  F2FP.PACK_AB R118, RZ, R3 ;  /* 0x00000003ff76723e */ /* 0x000fc800000000ff */
[----:B0-----:R-:W-:Y:S02]  /*0680*/  PRMT R4, R118, 0x7610, R4 ;  /* 0x0000761076047816 */ /* 0x001fe40000000004 */
.L_x_20227:
[----:B------:R-:W-:Y:S01]  /*0690*/  HADD2.F32 R118, -RZ, R112.H1_H1 ;  /* 0x30000070ff767230 */ /* 0x000fe20000004100 */
[----:B------:R-:W-:Y:S05]  /*06a0*/  @P3 BRA `(.L_x_20228) ;  /* 0x0000008000003947 */ /* 0x000fea0003800000 */
[----:B------:R-:W-:-:S04]  /*06b0*/  ISETP.NE.U32.AND P4, PT, RZ, c[0x0][0x180], PT ;  /* 0x00006000ff007a0c */ /* 0x000fc80003f85070 */
[----:B------:R-:W-:-:S13]  /*06c0*/  ISETP.NE.AND.EX P4, PT, RZ, c[0x0][0x184], PT, P4 ;  /* 0x00006100ff007a0c */ /* 0x000fda0003f85340 */
[----:B------:R-:W-:Y:S05]  /*06d0*/  @P4 BRA `(.L_x_20229) ;  /* 0x0000002000004947 */ /* 0x000fea0003800000 */
[----:B------:R-:W-:Y:S05]  /*06e0*/  @P0 BRA `(.L_x_20230) ;  /* 0x0000008000000947 */ /* 0x000fea0003800000 */
[----:B------:R-:W-:Y:S05]  /*06f0*/  BRA `(.L_x_20231) ;  /* 0x0000009000007947 */ /* 0x000fea0003800000 */
.L_x_20229:
[----:B-----5:R-:W-:-:S05]  /*0700*/  HADD2.F32 R119, -RZ, R8.H1_H1 ;  /* 0x30000008ff777230 */ /* 0x020fca0000004100 */
[----:B------:R-:W-:Y:S01]  /*0710*/  FADD.FTZ R118, R118, R119 ;  /* 0x0000007776767221 */ /* 0x000fe20000010000 */
[----:B------:R-:W-:Y:S05]  /*0720*/  BRA `(.L_x_20230) ;  /* 0x0000004000007947 */ /* 0x000fea0003800000 */
.L_x_20228:
[----:B-----5:R-:W-:Y:S02]  /*0730*/  HADD2.F32 R119, -RZ, R12.H1_H1 ;  /* 0x3000000cff777230 */ /* 0x020fe40000004100 */
[----:B------:R-:W-:-:S03]  /*0740*/  @P2 HADD2.F32 R121, -RZ, R8.H1_H1 ;  /* 0x30000008ff792230 */ /* 0x000fc60000004100 */
[----:B------:R-:W-:-:S04]  /*0750*/  FADD.FTZ R118, R118, R119 ;  /* 0x0000007776767221 */ /* 0x000fc80000010000 */
[----:B------:R-:W-:-:S05]  /*0760*/  @P2 FADD.FTZ R118, R118, R121 ;  /* 0x0000007976762221 */ /* 0x000fca0000010000 */
.L_x_20230:
[----:B------:R-:W-:-:S04]  /*0770*/  F2FP.PACK_AB R112, RZ, R118 ;  /* 0x00000076ff70723e */ /* 0x000fc800000000ff */
[----:B0-----:R-:W-:Y:S02]  /*0780*/  PRMT R4, R4, 0x5410, R112 ;  /* 0x0000541004047816 */ /* 0x001fe40000000070 */
.L_x_20231:
[----:B------:R-:W-:Y:S01]  /*0790*/  HADD2.F32 R119, -RZ, R113.H0_H0 ;  /* 0x20000071ff777230 */ /* 0x000fe20000004100 */
[----:B------:R-:W-:Y:S05]  /*07a0*/  @P3 BRA `(.L_x_20232) ;  /* 0x0000008000003947 */ /* 0x000fea0003800000 */
[----:B------:R-:W-:-:S04]  /*07b0*/  ISETP.NE.U32.AND P4, PT, RZ, c[0x0][0x180], PT ;  /* 0x00006000ff007a0c */ /* 0x000fc80003f85070 */
[----:B------:R-:W-:-:S13]  /*07c0*/  ISETP.NE.AND.EX P4, PT, RZ, c[0x0][0x184], PT, P4 ;  /* 0x00006100ff007a0c */ /* 0x000fda0003f85340 */
[----:B------:R-:W-:Y:S05]  /*07d0*/  @P4 BRA `(.L_x_20233) ;  /* 0x0000002000004947 */ /* 0x000fea0003800000 */
[----:B------:R-:W-:Y:S05]  /*07e0*/  @P0 BRA `(.L_x_20234) ;  /* 0x0000008000000947 */ /* 0x000fea0003800000 */
[----:B------:R-:W-:Y:S05]  /*07f0*/  BRA `(.L_x_20235) ;  /* 0x0000009000007947 */ /* 0x000fea0003800000 */
.L_x_20233:
[----:B-----5:R-:W-:-:S05]  /*0800*/  HADD2.F32 R112, -RZ, R9.H0_H0 ;  /* 0x20000009ff707230 */ /* 0x020fca0000004100 */
[----:B------:R-:W-:Y:S01]  /*0810*/  FADD.FTZ R119, R119, R112 ;  /* 0x0000007077777221 */ /* 0x000fe20000010000 */
[----:B------:R-:W-:Y:S05]  /*0820*/  BRA `(.L_x_20234) ;  /* 0x0000004000007947 */ /* 0x000fea0003800000 */
.L_x_20232:
[----:B-----5:R-:W-:Y:S02]  /*0830*/  HADD2.F32 R112, -RZ, R13.H0_H0 ;  /* 0x2000000dff707230 */ /* 0x020fe40000004100 */
[----:B------:R-:W-:-:S03]  /*0840*/  @P2 HADD2.F32 R120, -RZ, R9.H0_H0 ;  /* 0x20000009ff782230 */ /* 0x000fc60000004100 */
[----:B------:R-:W-:-:S04]  /*0850*/  FADD.FTZ R119, R119, R112 ;  /* 0x0000007077777221 */ /* 0x000fc80000010000 */
[----:B------:R-:W-:-:S05]  /*0860*/  @P2 FADD.FTZ R119, R119, R120 ;  /* 0x0000007877772221 */ /* 0x000fca0000010000 */
.L_x_20234:
[----:B------:R-:W-:-:S04]  /*0870*/  F2FP.PACK_AB R112, RZ, R119 ;  /* 0x00000077ff70723e */ /* 0x000fc800000000ff */
[----:B0-----:R-:W-:Y:S02]  /*0880*/  PRMT R5, R112, 0x7610, R5 ;  /* 0x0000761070057816 */ /* 0x001fe40000000005 */
.L_x_20235:
[----:B------:R-:W-:Y:S01]  /*0890*/  HADD2.F32 R120, -RZ, R113.H1_H1 ;  /* 0x30000071ff787230 */ /* 0x000fe20000004100 */
[----:B------:R-:W-:Y:S05]  /*08a0*/  @P3 BRA `(.L_x_20236) ;  /* 0x0000008000003947 */ /* 0x000fea0003800000 */
[----:B------:R-:W-:-:S04]  /*08b0*/  ISETP.NE.U32.AND P4, PT, RZ, c[0x0][0x180], PT ;  /* 0x00006000ff007a0c */ /* 0x000fc80003f85070 */
[----:B------:R-:W-:-:S13]  /*08c0*/  ISETP.NE.AND.EX P4, PT, RZ, c[0x0][0x184], PT, P4 ;  /* 0x00006100ff007a0c */ /* 0x000fda0003f85340 */
[----:B------:R-:W-:Y:S05]  /*08d0*/  @P4 BRA `(.L_x_20237) ;  /* 0x0000002000004947 */ /* 0x000fea0003800000 */
[----:B------:R-:W-:Y:S05]  /*08e0*/  @P0 BRA `(.L_x_20238) ;  /* 0x0000008000000947 */ /* 0x000fea0003800000 */
[----:B------:R-:W-:Y:S05]  /*08f0*/  BRA `(.L_x_20239) ;  /* 0x0000009000007947 */ /* 0x000fea0003800000 */
.L_x_20237:
[----:B-----5:R-:W-:-:S05]  /*0900*/  HADD2.F32 R113, -RZ, R9.H1_H1 ;  /* 0x30000009ff717230 */ /* 0x020fca0000004100 */
[----:B------:R-:W-:Y:S01]  /*0910*/  FADD.FTZ R120, R120, R113 ;  /* 0x0000007178787221 */ /* 0x000fe20000010000 */
[----:B------:R-:W-:Y:S05]  /*0920*/  BRA `(.L_x_20238) ;  /* 0x0000004000007947 */ /* 0x000fea0003800000 */
.L_x_20236:
[----:B-----5:R-:W-:Y:S02]  /*0930*/  HADD2.F32 R113, -RZ, R13.H1_H1 ;  /* 0x3000000dff717230 */ /* 0x020fe40000004100 */
[----:B------:R-:W-:-:S03]  /*0940*/  @P2 HADD2.F32 R121, -RZ, R9.H1_H1 ;  /* 0x30000009ff792230 */ /* 0x000fc60000004100 */
[----:B------:R-:W-:-:S04]  /*0950*/  FADD.FTZ R120, R120, R113 ;  /* 0x0000007178787221 */ /* 0x000fc80000010000 */
[----:B------:R-:W-:-:S05]  /*0960*/  @P2 FADD.FTZ R120, R120, R121 ;  /* 0x0000007978782221 */ /* 0x000fca0000010000 */
.L_x_20238:
[----:B------:R-:W-:-:S04]  /*0970*/  F2FP.PACK_AB R112, RZ, R120 ;  /* 0x00000078ff70723e */ /* 0x000fc800000000ff */
[----:B0-----:R-:W-:Y:S02]  /*0980*/  PRMT R5, R5, 0x5410, R112 ;  /* 0x0000541005057816 */ /* 0x001fe40000000070 */
.L_x_20239:
[----:B------:R-:W-:Y:S01]  /*0990*/  HADD2.F32 R121, -RZ, R114.H0_H0 ;  /* 0x20000072ff797230 */ /* 0x000fe20000004100 */
[----:B------:R-:W-:Y:S05]  /*09a0*/  @P3 BRA `(.L_x_20240) ;  /* 0x0000008000003947 */ /* 0x000fea0003800000 */
[----:B------:R-:W-:-:S04]  /*09b0*/  ISETP.NE.U32.AND P4, PT, RZ, c[0x0][0x180], PT ;  /* 0x00006000ff007a0c */ /* 0x000fc80003f85070 */
[----:B------:R-:W-:-:S13]  /*09c0*/  ISETP.NE.AND.EX P4, PT, RZ, c[0x0][0x184], PT, P4 ;  /* 0x00006100ff007a0c */ /* 0x000fda0003f85340 */
[----:B------:R-:W-:Y:S05]  /*09d0*/  @P4 BRA `(.L_x_20241) ;  /* 0x0000002000004947 */ /* 0x000fea0003800000 */
[----:B------:R-:W-:Y:S05]  /*09e0*/  @P0 BRA `(.L_x_20242) ;  /* 0x0000008000000947 */ /* 0x000fea0003800000 */
[----:B------:R-:W-:Y:S05]  /*09f0*/  BRA `(.L_x_20243) ;  /* 0x0000009000007947 */ /* 0x000fea0003800000 */
.L_x_20241:
[----:B-----5:R-:W-:-:S05]  /*0a00*/  HADD2.F32 R112, -RZ, R10.H0_H0 ;  /* 0x2000000aff707230 */ /* 0x020fca0000004100 */
[----:B------:R-:W-:Y:S01]  /*0a10*/  FADD.FTZ R121, R121, R112 ;  /* 0x0000007079797221 */ /* 0x000fe20000010000 */
[----:B------:R-:W-:Y:S05]  /*0a20*/  BRA `(.L_x_20242) ;  /* 0x0000004000007947 */ /* 0x000fea0003800000 */
.L_x_20240:
[----:B-----5:R-:W-:Y:S02]  /*0a30*/  HADD2.F32 R112, -RZ, R14.H0_H0 ;  /* 0x2000000eff707230 */ /* 0x020fe40000004100 */
[----:B------:R-:W-:-:S03]  /*0a40*/  @P2 HADD2.F32 R122, -RZ, R10.H0_H0 ;  /* 0x2000000aff7a2230 */ /* 0x000fc60000004100 */
[----:B------:R-:W-:-:S04]  /*0a50*/  FADD.FTZ R121, R121, R112 ;  /* 0x0000007079797221 */ /* 0x000fc80000010000 */
[----:B------:R-:W-:-:S05]  /*0a60*/  @P2 FADD.FTZ R121, R121, R122 ;  /* 0x0000007a79792221 */ /* 0x000fca0000010000 */
.L_x_20242:
[----:B------:R-:W-:-:S04]  /*0a70*/  F2FP.PACK_AB R112, RZ, R121 ;  /* 0x00000079ff70723e */ /* 0x000fc800000000ff */
[----:B------:R-:W-:Y:S02]  /*0a80*/  PRMT R6, R112, 0x7610, R6 ;  /* 0x0000761070067816 */ /* 0x000fe40000000006 */
.L_x_20243:
[----:B------:R-:W-:Y:S01]  /*0a90*/  HADD2.F32 R122, -RZ, R114.H1_H1 ;  /* 0x30000072ff7a7230 */ /* 0x000fe20000004100 */
[----:B------:R-:W-:Y:S05]  /*0aa0*/  @P3 BRA `(.L_x_20244) ;  /* 0x0000008000003947 */ /* 0x000fea0003800000 */
[----:B------:R-:W-:-:S04]  /*0ab0*/  ISETP.NE.U32.AND P4, PT, RZ, c[0x0][0x180], PT ;  /* 0x00006000ff007a0c */ /* 0x000fc80003f85070 */
[----:B------:R-:W-:-:S13]  /*0ac0*/  ISETP.NE.AND.EX P4, PT, RZ, c[0x0][0x184], PT, P4 ;  /* 0x00006100ff007a0c */ /* 0x000fda0003f85340 */
[----:B------:R-:W-:Y:S05]  /*0ad0*/  @P4 BRA `(.L_x_20245) ;  /* 0x0000002000004947 */ /* 0x000fea0003800000 */
[----:B------:R-:W-:Y:S05]  /*0ae0*/  @P0 BRA `(.L_x_20246) ;  /* 0x0000008000000947 */ /* 0x000fea0003800000 */
[----:B------:R-:W-:Y:S05]  /*0af0*/  BRA `(.L_x_20247) ;  /* 0x0000009000007947 */ /* 0x000fea0003800000 */
.L_x_20245:
[----:B-----5:R-:W-:-:S05]  /*0b00*/  HADD2.F32 R113, -RZ, R10.H1_H1 ;  /* 0x3000000aff717230 */ /* 0x020fca0000004100 */
[----:B------:R-:W-:Y:S01]  /*0b10*/  FADD.FTZ R122, R122, R113 ;  /* 0x000000717a7a7221 */ /* 0x000fe20000010000 */
[----:B------:R-:W-:Y:S05]  /*0b20*/  BRA `(.L_x_20246) ;  /* 0x0000004000007947 */ /* 0x000fea0003800000 */
.L_x_20244:
[----:B-----5:R-:W-:Y:S02]  /*0b30*/  HADD2.F32 R113, -RZ, R14.H1_H1 ;  /* 0x3000000eff717230 */ /* 0x020fe40000004100 */
[----:B------:R-:W-:-:S03]  /*0b40*/  @P2 HADD2.F32 R123, -RZ, R10.H1_H1 ;  /* 0x3000000aff7b2230 */ /* 0x000fc60000004100 */
[----:B------:R-:W-:-:S04]  /*0b50*/  FADD.FTZ R122, R122, R113 ;  /* 0x000000717a7a7221 */ /* 0x000fc80000010000 */
[----:B------:R-:W-:-:S05]  /*0b60*/  @P2 FADD.FTZ R122, R122, R123 ;  /* 0x0000007b7a7a2221 */ /* 0x000fca0000010000 */
.L_x_20246:
[----:B------:R-:W-:-:S04]  /*0b70*/  F2FP.PACK_AB R112, RZ, R122 ;  /* 0x0000007aff70723e */ /* 0x000fc800000000ff */
[----:B------:R-:W-:Y:S02]  /*0b80*/  PRMT R6, R6, 0x5410, R112 ;  /* 0x0000541006067816 */ /* 0x000fe40000000070 */
.L_x_20247:
[----:B------:R-:W-:Y:S01]  /*0b90*/  HADD2.F32 R123, -RZ, R115.H0_H0 ;  /* 0x20000073ff7b7230 */ /* 0x000fe20000004100 */
[----:B------:R-:W-:Y:S05]  /*0ba0*/  @P3 BRA `(.L_x_20248) ;  /* 0x0000008000003947 */ /* 0x000fea0003800000 */
[----:B------:R-:W-:-:S04]  /*0bb0*/  ISETP.NE.U32.AND P4, PT, RZ, c[0x0][0x180], PT ;  /* 0x00006000ff007a0c */ /* 0x000fc80003f85070 */
[----:B------:R-:W-:-:S13]  /*0bc0*/  ISETP.NE.AND.EX P4, PT, RZ, c[0x0][0x184], PT, P4 ;  /* 0x00006100ff007a0c */ /* 0x000fda0003f85340 */
[----:B------:R-:W-:Y:S05]  /*0bd0*/  @P4 BRA `(.L_x_20249) ;  /* 0x0000002000004947 */ /* 0x000fea0003800000 */
[----:B------:R-:W-:Y:S05]  /*0be0*/  @P0 BRA `(.L_x_20250) ;  /* 0x0000008000000947 */ /* 0x000fea0003800000 */
[----:B------:R-:W-:Y:S05]  /*0bf0*/  BRA `(.L_x_20251) ;  /* 0x0000009000007947 */ /* 0x000fea0003800000 */
.L_x_20249:
[----:B-----5:R-:W-:-:S05]  /*0c00*/  HADD2.F32 R112, -RZ, R11.H0_H0 ;  /* 0x2000000bff707230 */ /* 0x020fca0000004100 */
[----:B------:R-:W-:Y:S01]  /*0c10*/  FADD.FTZ R123, R123, R112 ;  /* 0x000000707b7b7221 */ /* 0x000fe20000010000 */
[----:B------:R-:W-:Y:S05]  /*0c20*/  BRA `(.L_x_20250) ;  /* 0x0000004000007947 */ /* 0x000fea0003800000 */
.L_x_20248:
[----:B-----5:R-:W-:Y:S02]  /*0c30*/  HADD2.F32 R112, -RZ, R15.H0_H0 ;  /* 0x2000000fff707230 */ /* 0x020fe40000004100 */
[----:B------:R-:W-:-:S03]  /*0c40*/  @P2 HADD2.F32 R114, -RZ, R11.H0_H0 ;  /* 0x2000000bff722230 */ /* 0x000fc60000004100 */
[----:B------:R-:W-:-:S04]  /*0c50*/  FADD.FTZ R123, R123, R112 ;  /* 0x000000707b7b7221 */ /* 0x000fc80000010000 */
[----:B------:R-:W-:-:S05]  /*0c60*/  @P2 FADD.FTZ R123, R123, R114 ;  /* 0x000000727b7b2221 */ /* 0x000fca0000010000 */
.L_x_20250:
[----:B------:R-:W-:-:S04]  /*0c70*/  F2FP.PACK_AB R112, RZ, R123 ;  /* 0x0000007bff70723e */ /* 0x000fc800000000ff */
[----:B------:R-:W-:Y:S02]  /*0c80*/  PRMT R7, R112, 0x7610, R7 ;  /* 0x0000761070077816 */ /* 0x000fe40000000007 */
.L_x_20251:
[----:B------:R-:W-:Y:S01]  /*0c90*/  HADD2.F32 R125, -RZ, R115.H1_H1 ;  /* 0x30000073ff7d7230 */ /* 0x000fe20000004100 */
[----:B------:R-:W-:Y:S05]  /*0ca0*/  @P3 BRA `(.L_x_20252) ;  /* 0x0000008000003947 */ /* 0x000fea0003800000 */
[----:B------:R-:W-:-:S04]  /*0cb0*/  ISETP.NE.U32.AND P4, PT, RZ, c[0x0][0x180], PT ;  /* 0x00006000ff007a0c */ /* 0x000fc80003f85070 */
[----:B------:R-:W-:-:S13]  /*0cc0*/  ISETP.NE.AND.EX P4, PT, RZ, c[0x0][0x184], PT, P4 ;  /* 0x00006100ff007a0c */ /* 0x000fda0003f85340 */
[----:B------:R-:W-:Y:S05]  /*0cd0*/  @P4 BRA `(.L_x_20253) ;  /* 0x0000002000004947 */ /* 0x000fea0003800000 */
[----:B------:R-:W-:Y:S05]  /*0ce0*/  @P0 BRA `(.L_x_20254) ;  /* 0x0000008000000947 */ /* 0x000fea0003800000 */
[----:B------:R-:W-:Y:S05]  /*0cf0*/  BRA `(.L_x_20255) ;  /* 0x0000009000007947 */ /* 0x000fea0003800000 */
.L_x_20253:
[----:B-----5:R-:W-:-:S05]  /*0d00*/  HADD2.F32 R112, -RZ, R11.H1_H1 ;  /* 0x3000000bff707230 */ /* 0x020fca0000004100 */
[----:B------:R-:W-:Y:S01]  /*0d10*/  FADD.FTZ R125, R125, R112 ;  /* 0x000000707d7d7221 */ /* 0x000fe20000010000 */
[----:B------:R-:W-:Y:S05]  /*0d20*/  BRA `(.L_x_20254) ;  /* 0x0000004000007947 */ /* 0x000fea0003800000 */
.L_x_20252:
[----:B-----5:R-:W-:Y:S02]  /*0d30*/  HADD2.F32 R112, -RZ, R15.H1_H1 ;  /* 0x3000000fff707230 */ /* 0x020fe40000004100 */
[----:B------:R-:W-:-:S03]  /*0d40*/  @P2 HADD2.F32 R114, -RZ, R11.H1_H1 ;  /* 0x3000000bff722230 */ /* 0x000fc60000004100 */
[----:B------:R-:W-:-:S04]  /*0d50*/  FADD.FTZ R125, R125, R112 ;  /* 0x000000707d7d7221 */ /* 0x000fc80000010000 */
[----:B------:R-:W-:-:S05]  /*0d60*/  @P2 FADD.FTZ R125, R125, R114 ;  /* 0x000000727d7d2221 */ /* 0x000fca0000010000 */
.L_x_20254:
[----:B------:R-:W-:-:S04]  /*0d70*/  F2FP.PACK_AB R112, RZ, R125 ;  /* 0x0000007dff70723e */ /* 0x000fc800000000ff */
[----:B------:R-:W-:Y:S02]  /*0d80*/  PRMT R7, R7, 0x5410, R112 ;  /* 0x0000541007077816 */ /* 0x000fe40000000070 */
.L_x_20255:
        /* <DEDUP_REMOVED lines=11> */
[----:B-1----:R-:W-:-:S04]  /*0e40*/  ISETP.NE.U32.AND P4, PT, RZ, c[0x0][0x180], PT ;  /* 0x00006000ff007a0c */ /* 0x002fc80003f85070 */
[----:B------:R-:W-:-:S13]  /*0e50*/  ISETP.NE.AND.EX P4, PT, RZ, c[0x0][0x184], PT, P4 ;  /* 0x00006100ff007a0c */ /* 0x000fda0003f85340 */
[----:B------:R-:W-:Y:S05]  /*0e60*/  @P4 BRA `(.L_x_20257) ;  /* 0x0000002000004947 */ /* 0x000fea0003800000 */
[----:B------:R-:W-:Y:S05]  /*0e70*/  @P0 BRA `(.L_x_20258) ;  /* 0x0000008000000947 */ /* 0x000fea0003800000 */
[----:B------:R-:W-:Y:S05]  /*0e80*/  BRA `(.L_x_20259) ;  /* 0x0000009000007947 */ /* 0x000fea0003800000 */
.L_x_20257:
[----:B-----5:R-:W-:-:S05]  /*0e90*/  HADD2.F32 R127, -RZ, R8.H0_H0 ;  /* 0x20000008ff7f7230 */ /* 0x020fca0000004100 */
[----:B------:R-:W-:Y:S01]  /*0ea0*/  FADD.FTZ R126, R127, R126 ;  /* 0x0000007e7f7e7221 */ /* 0x000fe20000010000 */
[----:B------:R-:W-:Y:S05]  /*0eb0*/  BRA `(.L_x_20258) ;  /* 0x0000004000007947 */ /* 0x000fea0003800000 */
.L_x_20256:
[----:B-1---5:R-:W-:Y:S02]  /*0ec0*/  HADD2.F32 R127, -RZ, R12.H0_H0 ;  /* 0x2000000cff7f7230 */ /* 0x022fe40000004100 */
[----:B------:R-:W-:-:S03]  /*0ed0*/  @P2 HADD2.F32 R129, -RZ, R8.H0_H0 ;  /* 0x20000008ff812230 */ /* 0x000fc60000004100 */
[----:B------:R-:W-:-:S04]  /*0ee0*/  FADD.FTZ R126, R127, R126 ;  /* 0x0000007e7f7e7221 */ /* 0x000fc80000010000 */
[----:B------:R-:W-:-:S05]  /*0ef0*/  @P2 FADD.FTZ R126, R129, R126 ;  /* 0x0000007e817e2221 */ /* 0x000fca0000010000 */
.L_x_20258:
[----:B------:R-:W-:-:S04]  /*0f00*/  F2FP.PACK_AB R124, RZ, R126 ;  /* 0x0000007eff7c723e */ /* 0x000fc800000000ff */
[----:B0-----:R-:W-:Y:S02]  /*0f10*/  PRMT R4, R124, 0x7610, R4 ;  /* 0x000076107c047816 */ /* 0x001fe40000000004 */
.L_x_20259:
[----:B------:R-:W-:Y:S01]  /*0f20*/  HADD2.F32 R127, -RZ, R112.H1_H1 ;  /* 0x30000070ff7f7230 */ /* 0x000fe20000004100 */
[----:B------:R-:W-:Y:S05]  /*0f30*/  @P3 BRA `(.L_x_20260) ;  /* 0x0000008000003947 */ /* 0x000fea0003800000 */
[----:B------:R-:W-:-:S04]  /*0f40*/  ISETP.NE.U32.AND P4, PT, RZ, c[0x0][0x180], PT ;  /* 0x00006000ff007a0c */ /* 0x000fc80003f85070 */
[----:B------:R-:W-:-:S13]  /*0f50*/  ISETP.NE.AND.EX P4, PT, RZ, c[0x0][0x184], PT, P4 ;  /* 0x00006100ff007a0c */ /* 0x000fda0003f85340 */
[----:B------:R-:W-:Y:S05]  /*0f60*/  @P4 BRA `(.L_x_20261) ;  /* 0x0000002000004947 */ /* 0x000fea0003800000 */
[----:B------:R-:W-:Y:S05]  /*0f70*/  @P0 BRA `(.L_x_20262) ;  /* 0x0000008000000947 */ /* 0x000fea0003800000 */
[----:B------:R-:W-:Y:S05]  /*0f80*/  BRA `(.L_x_20263) ;  /* 0x0000009000007947 */ /* 0x000fea0003800000 */
.L_x_20261:
[----:B-----5:R-:W-:-:S05]  /*0f90*/  HADD2.F32 R112, -RZ, R8.H1_H1 ;  /* 0x30000008ff707230 */ /* 0x020fca0000004100 */
[----:B------:R-:W-:Y:S01]  /*0fa0*/  FADD.FTZ R127, R112, R127 ;  /* 0x0000007f707f7221 */ /* 0x000fe20000010000 */
[----:B------:R-:W-:Y:S05]  /*0fb0*/  BRA `(.L_x_20262) ;  /* 0x0000004000007947 */ /* 0x000fea0003800000 */
.L_x_20260:
[----:B-----5:R-:W-:Y:S02]  /*0fc0*/  HADD2.F32 R112, -RZ, R12.H1_H1 ;  /* 0x3000000cff707230 */ /* 0x020fe40000004100 */
[----:B------:R-:W-:-:S03]  /*0fd0*/  @P2 HADD2.F32 R124, -RZ, R8.H1_H1 ;  /* 0x30000008ff7c2230 */ /* 0x000fc60000004100 */
[----:B------:R-:W-:-:S04]  /*0fe0*/  FADD.FTZ R127, R112, R127 ;  /* 0x0000007f707f7221 */ /* 0x000fc80000010000 */
[----:B------:R-:W-:-:S05]  /*0ff0*/  @P2 FADD.FTZ R127, R124, R127 ;  /* 0x0000007f7c7f2221 */ /* 0x000fca0000010000 */
.L_x_20262:
[----:B------:R-:W-:-:S04]  /*1000*/  F2FP.PACK_AB R112, RZ, R127 ;  /* 0x0000007fff70723e */ /* 0x000fc800000000ff */
[----:B0-----:R-:W-:Y:S02]  /*1010*/  PRMT R4, R4, 0x5410, R112 ;  /* 0x0000541004047816 */ /* 0x001fe40000000070 */
.L_x_20263:
[----:B------:R-:W-:Y:S01]  /*1020*/  HADD2.F32 R128, -RZ, R113.H0_H0 ;  /* 0x20000071ff807230 */ /* 0x000fe20000004100 */
[----:B------:R-:W-:Y:S05]  /*1030*/  @P3 BRA `(.L_x_20264) ;  /* 0x0000008000003947 */ /* 0x000fea0003800000 */
[----:B------:R-:W-:-:S04]  /*1040*/  ISETP.NE.U32.AND P4, PT, RZ, c[0x0][0x180], PT ;  /* 0x00006000ff007a0c */ /* 0x000fc80003f85070 */
[----:B------:R-:W-:-:S13]  /*1050*/  ISETP.NE.AND.EX P4, PT, RZ, c[0x0][0x184], PT, P4 ;  /* 0x00006100ff007a0c */ /* 0x000fda0003f85340 */
[----:B------:R-:W-:Y:S05]  /*1060*/  @P4 BRA `(.L_x_20265) ;  /* 0x0000002000004947 */ /* 0x000fea0003800000 */
[----:B------:R-:W-:Y:S05]  /*1070*/  @P0 BRA `(.L_x_20266) ;  /* 0x0000008000000947 */ /* 0x000fea0003800000 */
[----:B------:R-:W-:Y:S05]  /*1080*/  BRA `(.L_x_20267) ;  /* 0x0000009000007947 */ /* 0x000fea0003800000 */
.L_x_20265:
[----:B-----5:R-:W-:-:S05]  /*1090*/  HADD2.F32 R129, -RZ, R9.H0_H0 ;  /* 0x20000009ff817230 */ /* 0x020fca0000004100 */
[----:B------:R-:W-:Y:S01]  /*10a0*/  FADD.FTZ R128, R129, R128 ;  /* 0x0000008081807221 */ /* 0x000fe20000010000 */
[----:B------:R-:W-:Y:S05]  /*10b0*/  BRA `(.L_x_20266) ;  /* 0x0000004000007947 */ /* 0x000fea0003800000 */
.L_x_20264:
[----:B-----5:R-:W-:Y:S02]  /*10c0*/  HADD2.F32 R129, -RZ, R13.H0_H0 ;  /* 0x2000000dff817230 */ /* 0x020fe40000004100 */
[----:B------:R-:W-:-:S03]  /*10d0*/  @P2 HADD2.F32 R131, -RZ, R9.H0_H0 ;  /* 0x20000009ff832230 */ /* 0x000fc60000004100 */
[----:B------:R-:W-:-:S04]  /*10e0*/  FADD.FTZ R128, R129, R128 ;  /* 0x0000008081807221 */ /* 0x000fc80000010000 */
[----:B------:R-:W-:-:S05]  /*10f0*/  @P2 FADD.FTZ R128, R131, R128 ;  /* 0x0000008083802221 */ /* 0x000fca0000010000 */
.L_x_20266:
[----:B------:R-:W-:-:S04]  /*1100*/  F2FP.PACK_AB R112, RZ, R128 ;  /* 0x00000080ff70723e */ /* 0x000fc800000000ff */
[----:B0-----:R-:W-:Y:S02]  /*1110*/  PRMT R5, R112, 0x7610, R5 ;  /* 0x0000761070057816 */ /* 0x001fe40000000005 */
.L_x_20267:
[----:B------:R-:W-:Y:S01]  /*1120*/  HADD2.F32 R129, -RZ, R113.H1_H1 ;  /* 0x30000071ff817230 */ /* 0x000fe20000004100 */
[----:B------:R-:W-:Y:S05]  /*1130*/  @P3 BRA `(.L_x_20268) ;  /* 0x0000008000003947 */ /* 0x000fea0003800000 */
[----:B------:R-:W-:-:S04]  /*1140*/  ISETP.NE.U32.AND P4, PT, RZ, c[0x0][0x180], PT ;  /* 0x00006000ff007a0c */ /* 0x000fc80003f85070 */
[----:B------:R-:W-:-:S13]  /*1150*/  ISETP.NE.AND.EX P4, PT, RZ, c[0x0][0x184], PT, P4 ;  /* 0x00006100ff007a0c */ /* 0x000fda0003f85340 */
[----:B------:R-:W-:Y:S05]  /*1160*/  @P4 BRA `(.L_x_20269) ;  /* 0x0000002000004947 */ /* 0x000fea0003800000 */
[----:B------:R-:W-:Y:S05]  /*1170*/  @P0 BRA `(.L_x_20270) ;  /* 0x0000008000000947 */ /* 0x000fea0003800000 */
[----:B------:R-:W-:Y:S05]  /*1180*/  BRA `(.L_x_20271) ;  /* 0x0000009000007947 */ /* 0x000fea0003800000 */
.L_x_20269:
[----:B-----5:R-:W-:-:S05]  /*1190*/  HADD2.F32 R112, -RZ, R9.H1_H1 ;  /* 0x30000009ff707230 */ /* 0x020fca0000004100 */
[----:B------:R-:W-:Y:S01]  /*11a0*/  FADD.FTZ R129, R112, R129 ;  /* 0x0000008170817221 */ /* 0x000fe20000010000 */
[----:B------:R-:W-:Y:S05]  /*11b0*/  BRA `(.L_x_20270) ;  /* 0x0000004000007947 */ /* 0x000fea0003800000 */
.L_x_20268:
[----:B-----5:R-:W-:Y:S02]  /*11c0*/  HADD2.F32 R112, -RZ, R13.H1_H1 ;  /* 0x3000000dff707230 */ /* 0x020fe40000004100 */
[----:B------:R-:W-:-:S03]  /*11d0*/  @P2 HADD2.F32 R124, -RZ, R9.H1_H1 ;  /* 0x30000009ff7c2230 */ /* 0x000fc60000004100 */
[----:B------:R-:W-:-:S04]  /*11e0*/  FADD.FTZ R129, R112, R129 ;  /* 0x0000008170817221 */ /* 0x000fc80000010000 */
[----:B------:R-:W-:-:S05]  /*11f0*/  @P2 FADD.FTZ R129, R124, R129 ;  /* 0x000000817c812221 */ /* 0x000fca0000010000 */
.L_x_20270:
[----:B------:R-:W-:-:S04]  /*1200*/  F2FP.PACK_AB R112, RZ, R129 ;  /* 0x00000081ff70723e */ /* 0x000fc800000000ff */
[----:B0-----:R-:W-:Y:S02]  /*1210*/  PRMT R5, R5, 0x5410, R112 ;  /* 0x0000541005057816 */ /* 0x001fe40000000070 */
.L_x_20271:
[----:B------:R-:W-:Y:S01]  /*1220*/  HADD2.F32 R131, -RZ, R114.H0_H0 ;  /* 0x20000072ff837230 */ /* 0x000fe20000004100 */
[----:B------:R-:W-:Y:S05]  /*1230*/  @P3 BRA `(.L_x_20272) ;  /* 0x0000008000003947 */ /* 0x000fea0003800000 */
[----:B------:R-:W-:-:S04]  /*1240*/  ISETP.NE.U32.AND P4, PT, RZ, c[0x0][0x180], PT ;  /* 0x00006000ff007a0c */ /* 0x000fc80003f85070 */
[----:B------:R-:W-:-:S13]  /*1250*/  ISETP.NE.AND.EX P4, PT, RZ, c[0x0][0x184], PT, P4 ;  /* 0x00006100ff007a0c */ /* 0x000fda0003f85340 */
[----:B------:R-:W-:Y:S05]  /*1260*/  @P4 BRA `(.L_x_20273) ;  /* 0x0000002000004947 */ /* 0x000fea0003800000 */
[----:B------:R-:W-:Y:S05]  /*1270*/  @P0 BRA `(.L_x_20274) ;  /* 0x0000008000000947 */ /* 0x000fea0003800000 */
[----:B------:R-:W-:Y:S05]  /*1280*/  BRA `(.L_x_20275) ;  /* 0x0000009000007947 */ /* 0x000fea0003800000 */
.L_x_20273:
[----:B-----5:R-:W-:-:S05]  /*1290*/  HADD2.F32 R112, -RZ, R10.H0_H0 ;  /* 0x2000000aff707230 */ /* 0x020fca0000004100 */
[----:B------:R-:W-:Y:S01]  /*12a0*/  FADD.FTZ R131, R112, R131 ;  /* 0x0000008370837221 */ /* 0x000fe20000010000 */
[----:B------:R-:W-:Y:S05]  /*12b0*/  BRA `(.L_x_20274) ;  /* 0x0000004000007947 */ /* 0x000fea0003800000 */
.L_x_20272:
[----:B-----5:R-:W-:Y:S02]  /*12c0*/  HADD2.F32 R112, -RZ, R14.H0_H0 ;  /* 0x2000000eff707230 */ /* 0x020fe40000004100 */
[----:B------:R-:W-:-:S03]  /*12d0*/  @P2 HADD2.F32 R124, -RZ, R10.H0_H0 ;  /* 0x2000000aff7c2230 */ /* 0x000fc60000004100 */
[----:B------:R-:W-:-:S04]  /*12e0*/  FADD.FTZ R131, R112, R131 ;  /* 0x0000008370837221 */ /* 0x000fc80000010000 */
[----:B------:R-:W-:-:S05]  /*12f0*/  @P2 FADD.FTZ R131, R124, R131 ;  /* 0x000000837c832221 */ /* 0x000fca0000010000 */
.L_x_20274:
[----:B------:R-:W-:-:S04]  /*1300*/  F2FP.PACK_AB R112, RZ, R131 ;  /* 0x00000083ff70723e */ /* 0x000fc800000000ff */
[----:B------:R-:W-:Y:S02]  /*1310*/  PRMT R6, R112, 0x7610, R6 ;  /* 0x0000761070067816 */ /* 0x000fe40000000006 */
.L_x_20275:
[----:B------:R-:W-:Y:S01]  /*1320*/  HADD2.F32 R132, -RZ, R114.H1_H1 ;  /* 0x30000072ff847230 */ /* 0x000fe20000004100 */
[----:B------:R-:W-:Y:S05]  /*1330*/  @P3 BRA `(.L_x_20276) ;  /* 0x0000008000003947 */ /* 0x000fea0003800000 */
[----:B------:R-:W-:-:S04]  /*1340*/  ISETP.NE.U32.AND P4, PT, RZ, c[0x0][0x180], PT ;  /* 0x00006000ff007a0c */ /* 0x000fc80003f85070 */
[----:B------:R-:W-:-:S13]  /*1350*/  ISETP.NE.AND.EX P4, PT, RZ, c[0x0][0x184], PT, P4 ;  /* 0x00006100ff007a0c */ /* 0x000fda0003f85340 */
[----:B------:R-:W-:Y:S05]  /*1360*/  @P4 BRA `(.L_x_20277) ;  /* 0x0000002000004947 */ /* 0x000fea0003800000 */
[----:B------:R-:W-:Y:S05]  /*1370*/  @P0 BRA `(.L_x_20278) ;  /* 0x0000008000000947 */ /* 0x000fea0003800000 */
[----:B------:R-:W-:Y:S05]  /*1380*/  BRA `(.L_x_20279) ;  /* 0x0000009000007947 */ /* 0x000fea0003800000 */
.L_x_20277:
[----:B-----5:R-:W-:-:S05]  /*1390*/  HADD2.F32 R113, -RZ, R10.H1_H1 ;  /* 0x3000000aff717230 */ /* 0x020fca0000004100 */
[----:B------:R-:W-:Y:S01]  /*13a0*/  FADD.FTZ R132, R113, R132 ;  /* 0x0000008471847221 */ /* 0x000fe20000010000 */
[----:B------:R-:W-:Y:S05]  /*13b0*/  BRA `(.L_x_20278) ;  /* 0x0000004000007947 */ /* 0x000fea0003800000 */
.L_x_20276:
[----:B-----5:R-:W-:Y:S02]  /*13c0*/  HADD2.F32 R113, -RZ, R14.H1_H1 ;  /* 0x3000000eff717230 */ /* 0x020fe40000004100 */
[----:B------:R-:W-:-:S03]  /*13d0*/  @P2 HADD2.F32 R133, -RZ, R10.H1_H1 ;  /* 0x3000000aff852230 */ /* 0x000fc60000004100 */
[----:B------:R-:W-:-:S04]  /*13e0*/  FADD.FTZ R132, R113, R132 ;  /* 0x0000008471847221 */ /* 0x000fc80000010000 */
[----:B------:R-:W-:-:S05]  /*13f0*/  @P2 FADD.FTZ R132, R133, R132 ;  /* 0x0000008485842221 */ /* 0x000fca0000010000 */
.L_x_20278:
[----:B------:R-:W-:-:S04]  /*1400*/  F2FP.PACK_AB R112, RZ, R132 ;  /* 0x00000084ff70723e */ /* 0x000fc800000000ff */
[----:B------:R-:W-:Y:S02]  /*1410*/  PRMT R6, R6, 0x5410, R112 ;  /* 0x0000541006067816 */ /* 0x000fe40000000070 */
.L_x_20279:
[----:B------:R-:W-:Y:S01]  /*1420*/  HADD2.F32 R133, -RZ, R115.H0_H0 ;  /* 0x20000073ff857230 */ /* 0x000fe20000004100 */
[----:B------:R-:W-:Y:S05]  /*1430*/  @P3 BRA `(.L_x_20280) ;  /* 0x0000008000003947 */ /* 0x000fea0003800000 */
[----:B------:R-:W-:-:S04]  /*1440*/  ISETP.NE.U32.AND P4, PT, RZ, c[0x0][0x180], PT ;  /* 0x00006000ff007a0c */ /* 0x000fc80003f85070 */
[----:B------:R-:W-:-:S13]  /*1450*/  ISETP.NE.AND.EX P4, PT, RZ, c[0x0][0x184], PT, P4 ;  /* 0x00006100ff007a0c */ /* 0x000fda0003f85340 */
[----:B------:R-:W-:Y:S05]  /*1460*/  @P4 BRA `(.L_x_20281) ;  /* 0x0000002000004947 */ /* 0x000fea0003800000 */
[----:B------:R-:W-:Y:S05]  /*1470*/  @P0 BRA `(.L_x_20282) ;  /* 0x0000008000000947 */ /* 0x000fea0003800000 */
[----:B------:R-:W-:Y:S05]  /*1480*/  BRA `(.L_x_20283) ;  /* 0x0000009000007947 */ /* 0x000fea0003800000 */
.L_x_20281:
[----:B-----5:R-:W-:-:S05]  /*1490*/  HADD2.F32 R112, -RZ, R11.H0_H0 ;  /* 0x2000000bff707230 */ /* 0x020fca0000004100 */
[----:B------:R-:W-:Y:S01]  /*14a0*/  FADD.FTZ R133, R112, R133 ;  /* 0x0000008570857221 */ /* 0x000fe20000010000 */
[----:B------:R-:W-:Y:S05]  /*14b0*/  BRA `(.L_x_20282) ;  /* 0x0000004000007947 */ /* 0x000fea0003800000 */
.L_x_20280:
[----:B-----5:R-:W-:Y:S02]  /*14c0*/  HADD2.F32 R112, -RZ, R15.H0_H0 ;  /* 0x2000000fff707230 */ /* 0x020fe40000004100 */
[----:B------:R-:W-:-:S03]  /*14d0*/  @P2 HADD2.F32 R114, -RZ, R11.H0_H0 ;  /* 0x2000000bff722230 */ /* 0x000fc60000004100 */
[----:B------:R-:W-:-:S04]  /*14e0*/  FADD.FTZ R133, R112, R133 ;  /* 0x0000008570857221 */ /* 0x000fc80000010000 */
[----:B------:R-:W-:-:S05]  /*14f0*/  @P2 FADD.FTZ R133, R114, R133 ;  /* 0x0000008572852221 */ /* 0x000fca0000010000 */
.L_x_20282:
[----:B------:R-:W-:-:S04]  /*1500*/  F2FP.PACK_AB R112, RZ, R133 ;  /* 0x00000085ff70723e */ /* 0x000fc800000000ff */
[----:B------:R-:W-:Y:S02]  /*1510*/  PRMT R7, R112, 0x7610, R7 ;  /* 0x0000761070077816 */ /* 0x000fe40000000007 */
.L_x_20283:
[----:B------:R-:W-:Y:S01]  /*1520*/  HADD2.F32 R134, -RZ, R115.H1_H1 ;  /* 0x30000073ff867230 */ /* 0x000fe20000004100 */
[----:B------:R-:W-:Y:S05]  /*1530*/  @P3 BRA `(.L_x_20284) ;  /* 0x0000008000003947 */ /* 0x000fea0003800000 */
[----:B------:R-:W-:-:S04]  /*1540*/  ISETP.NE.U32.AND P4, PT, RZ, c[0x0][0x180], PT ;  /* 0x00006000ff007a0c */ /* 0x000fc80003f85070 */
[----:B------:R-:W-:-:S13]  /*1550*/  ISETP.NE.AND.EX P4, PT, RZ, c[0x0][0x184], PT, P4 ;  /* 0x00006100ff007a0c */ /* 0x000fda0003f85340 */
[----:B------:R-:W-:Y:S05]  /*1560*/  @P4 BRA `(.L_x_20285) ;  /* 0x0000002000004947 */ /* 0x000fea0003800000 */
[----:B------:R-:W-:Y:S05]  /*1570*/  @P0 BRA `(.L_x_20286) ;  /* 0x0000008000000947 */ /* 0x000fea0003800000 */
[----:B------:R-:W-:Y:S05]  /*1580*/  BRA `(.L_x_20287) ;  /* 0x0000009000007947 */ /* 0x000fea0003800000 */
.L_x_20285:
[----:B-----5:R-:W-:-:S05]  /*1590*/  HADD2.F32 R113, -RZ, R11.H1_H1 ;  /* 0x3000000bff717230 */ /* 0x020fca0000004100 */
[----:B------:R-:W-:Y:S01]  /*15a0*/  FADD.FTZ R134, R113, R134 ;  /* 0x0000008671867221 */ /* 0x000fe20000010000 */
[----:B------:R-:W-:Y:S05]  /*15b0*/  BRA `(.L_x_20286) ;  /* 0x0000004000007947 */ /* 0x000fea0003800000 */
.L_x_20284:
[----:B-----5:R-:W-:Y:S02]  /*15c0*/  HADD2.F32 R113, -RZ, R15.H1_H1 ;  /* 0x3000000fff717230 */ /* 0x020fe40000004100 */
[----:B------:R-:W-:-:S03]  /*15d0*/  @P2 HADD2.F32 R115, -RZ, R11.H1_H1 ;  /* 0x3000000bff732230 */ /* 0x000fc60000004100 */
[----:B------:R-:W-:-:S04]  /*15e0*/  FADD.FTZ R134, R113, R134 ;  /* 0x0000008671867221 */ /* 0x000fc80000010000 */
[----:B------:R-:W-:-:S05]  /*15f0*/  @P2 FADD.FTZ R134, R115, R134 ;  /* 0x0000008673862221 */ /* 0x000fca0000010000 */
.L_x_20286:
[----:B------:R-:W-:-:S04]  /*1600*/  F2FP.PACK_AB R112, RZ, R134 ;  /* 0x00000086ff70723e */ /* 0x000fc800000000ff */
[----:B------:R-:W-:Y:S02]  /*1610*/  PRMT R7, R7, 0x5410, R112 ;  /* 0x0000541007077816 */ /* 0x000fe40000000070 */
.L_x_20287:
        /* <DEDUP_REMOVED lines=16> */
.L_x_20289:
[----:B-----5:R-:W-:-:S05]  /*1720*/  HADD2.F32 R130, -RZ, R8.H0_H0 ;  /* 0x20000008ff827230 */ /* 0x020fca0000004100 */
[----:B------:R-:W-:Y:S01]  /*1730*/  FADD.FTZ R135, R130, R135 ;  /* 0x0000008782877221 */ /* 0x000fe20000010000 */
[----:B------:R-:W-:Y:S05]  /*1740*/  BRA `(.L_x_20290) ;  /* 0x0000004000007947 */ /* 0x000fea0003800000 */
.L_x_20288:
[----:B-1---5:R-:W-:Y:S02]  /*1750*/  HADD2.F32 R130, -RZ, R12.H0_H0 ;  /* 0x2000000cff827230 */ /* 0x022fe40000004100 */
[----:B------:R-:W-:-:S03]  /*1760*/  @P2 HADD2.F32 R136, -RZ, R8.H0_H0 ;  /* 0x20000008ff882230 */ /* 0x000fc60000004100 */
[----:B------:R-:W-:-:S04]  /*1770*/  FADD.FTZ R135, R130, R135 ;  /* 0x0000008782877221 */ /* 0x000fc80000010000 */
[----:B------:R-:W-:-:S05]  /*1780*/  @P2 FADD.FTZ R135, R136, R135 ;  /* 0x0000008788872221 */ /* 0x000fca0000010000 */
.L_x_20290:
[----:B------:R-:W-:-:S04]  /*1790*/  F2FP.PACK_AB R130, RZ, R135 ;  /* 0x00000087ff82723e */ /* 0x000fc800000000ff */
[----:B0-----:R-:W-:Y:S02]  /*17a0*/  PRMT R4, R130, 0x7610, R4 ;  /* 0x0000761082047816 */ /* 0x001fe40000000004 */
.L_x_20291:
[----:B------:R-:W-:Y:S01]  /*17b0*/  HADD2.F32 R136, -RZ, R112.H1_H1 ;  /* 0x30000070ff887230 */ /* 0x000fe20000004100 */
[----:B------:R-:W-:Y:S05]  /*17c0*/  @P3 BRA `(.L_x_20292) ;  /* 0x0000008000003947 */ /* 0x000fea0003800000 */
[----:B------:R-:W-:-:S04]  /*17d0*/  ISETP.NE.U32.AND P4, PT, RZ, c[0x0][0x180], PT ;  /* 0x00006000ff007a0c */ /* 0x000fc80003f85070 */
[----:B------:R-:W-:-:S13]  /*17e0*/  ISETP.NE.AND.EX P4, PT, RZ, c[0x0][0x184], PT, P4 ;  /* 0x00006100ff007a0c */ /* 0x000fda0003f85340 */
[----:B------:R-:W-:Y:S05]  /*17f0*/  @P4 BRA `(.L_x_20293) ;  /* 0x0000002000004947 */ /* 0x000fea0003800000 */
[----:B------:R-:W-:Y:S05]  /*1800*/  @P0 BRA `(.L_x_20294) ;  /* 0x0000008000000947 */ /* 0x000fea0003800000 */
[----:B------:R-:W-:Y:S05]  /*1810*/  BRA `(.L_x_20295) ;  /* 0x0000009000007947 */ /* 0x000fea0003800000 */
.L_x_20293:
[----:B-----5:R-:W-:-:S05]  /*1820*/  HADD2.F32 R137, -RZ, R8.H1_H1 ;  /* 0x30000008ff897230 */ /* 0x020fca0000004100 */
[----:B------:R-:W-:Y:S01]  /*1830*/  FADD.FTZ R136, R137, R136 ;  /* 0x0000008889887221 */ /* 0x000fe20000010000 */
[----:B------:R-:W-:Y:S05]  /*1840*/  BRA `(.L_x_20294) ;  /* 0x0000004000007947 */ /* 0x000fea0003800000 */
.L_x_20292:
[----:B-----5:R-:W-:Y:S02]  /*1850*/  HADD2.F32 R137, -RZ, R12.H1_H1 ;  /* 0x3000000cff897230 */ /* 0x020fe40000004100 */
[----:B------:R-:W-:-:S03]  /*1860*/  @P2 HADD2.F32 R139, -RZ, R8.H1_H1 ;  /* 0x30000008ff8b2230 */ /* 0x000fc60000004100 */
[----:B------:R-:W-:-:S04]  /*1870*/  FADD.FTZ R136, R137, R136 ;  /* 0x0000008889887221 */ /* 0x000fc80000010000 */
[----:B------:R-:W-:-:S05]  /*1880*/  @P2 FADD.FTZ R136, R139, R136 ;  /* 0x000000888b882221 */ /* 0x000fca0000010000 */
.L_x_20294:
[----:B------:R-:W-:-:S04]  /*1890*/  F2FP.PACK_AB R112, RZ, R136 ;  /* 0x00000088ff70723e */ /* 0x000fc800000000ff */
[----:B0-----:R-:W-:Y:S02]  /*18a0*/  PRMT R4, R4, 0x5410, R112 ;  /* 0x0000541004047816 */ /* 0x001fe40000000070 */
.L_x_20295:
[----:B------:R-:W-:Y:S01]  /*18b0*/  HADD2.F32 R137, -RZ, R113.H0_H0 ;  /* 0x20000071ff897230 */ /* 0x000fe20000004100 */
[----:B------:R-:W-:Y:S05]  /*18c0*/  @P3 BRA `(.L_x_20296) ;  /* 0x0000008000003947 */ /* 0x000fea0003800000 */
[----:B------:R-:W-:-:S04]  /*18d0*/  ISETP.NE.U32.AND P4, PT, RZ, c[0x0][0x180], PT ;  /* 0x00006000ff007a0c */ /* 0x000fc80003f85070 */
[----:B------:R-:W-:-:S13]  /*18e0*/  ISETP.NE.AND.EX P4, PT, RZ, c[0x0][0x184], PT, P4 ;  /* 0x00006100ff007a0c */ /* 0x000fda0003f85340 */
[----:B------:R-:W-:Y:S05]  /*18f0*/  @P4 BRA `(.L_x_20297) ;  /* 0x0000002000004947 */ /* 0x000fea0003800000 */
[----:B------:R-:W-:Y:S05]  /*1900*/  @P0 BRA `(.L_x_20298) ;  /* 0x0000008000000947 */ /* 0x000fea0003800000 */
[----:B------:R-:W-:Y:S05]  /*1910*/  BRA `(.L_x_20299) ;  /* 0x0000009000007947 */ /* 0x000fea0003800000 */
.L_x_20297:
[----:B-----5:R-:W-:-:S05]  /*1920*/  HADD2.F32 R112, -RZ, R9.H0_H0 ;  /* 0x20000009ff707230 */ /* 0x020fca0000004100 */
[----:B------:R-:W-:Y:S01]  /*1930*/  FADD.FTZ R137, R112, R137 ;  /* 0x0000008970897221 */ /* 0x000fe20000010000 */
[----:B------:R-:W-:Y:S05]  /*1940*/  BRA `(.L_x_20298) ;  /* 0x0000004000007947 */ /* 0x000fea0003800000 */
.L_x_20296:
[----:B-----5:R-:W-:Y:S02]  /*1950*/  HADD2.F32 R112, -RZ, R13.H0_H0 ;  /* 0x2000000dff707230 */ /* 0x020fe40000004100 */
[----:B------:R-:W-:-:S03]  /*1960*/  @P2 HADD2.F32 R130, -RZ, R9.H0_H0 ;  /* 0x20000009ff822230 */ /* 0x000fc60000004100 */
[----:B------:R-:W-:-:S04]  /*1970*/  FADD.FTZ R137, R112, R137 ;  /* 0x0000008970897221 */ /* 0x000fc80000010000 */
[----:B------:R-:W-:-:S05]  /*1980*/  @P2 FADD.FTZ R137, R130, R137 ;  /* 0x0000008982892221 */ /* 0x000fca0000010000 */
.L_x_20298:
[----:B------:R-:W-:-:S04]  /*1990*/  F2FP.PACK_AB R112, RZ, R137 ;  /* 0x00000089ff70723e */ /* 0x000fc800000000ff */
[----:B0-----:R-:W-:Y:S02]  /*19a0*/  PRMT R5, R112, 0x7610, R5 ;  /* 0x0000761070057816 */ /* 0x001fe40000000005 */
.L_x_20299:
[----:B------:R-:W-:Y:S01]  /*19b0*/  HADD2.F32 R139, -RZ, R113.H1_H1 ;  /* 0x30000071ff8b7230 */ /* 0x000fe20000004100 */
[----:B------:R-:W-:Y:S05]  /*19c0*/  @P3 BRA `(.L_x_20300) ;  /* 0x0000008000003947 */ /* 0x000fea0003800000 */
[----:B------:R-:W-:-:S04]  /*19d0*/  ISETP.NE.U32.AND P4, PT, RZ, c[0x0][0x180], PT ;  /* 0x00006000ff007a0c */ /* 0x000fc80003f85070 */
[----:B------:R-:W-:-:S13]  /*19e0*/  ISETP.NE.AND.EX P4, PT, RZ, c[0x0][0x184], PT, P4 ;  /* 0x00006100ff007a0c */ /* 0x000fda0003f85340 */
[----:B------:R-:W-:Y:S05]  /*19f0*/  @P4 BRA `(.L_x_20301) ;  /* 0x0000002000004947 */ /* 0x000fea0003800000 */
[----:B------:R-:W-:Y:S05]  /*1a00*/  @P0 BRA `(.L_x_20302) ;  /* 0x0000008000000947 */ /* 0x000fea0003800000 */
[----:B------:R-:W-:Y:S05]  /*1a10*/  BRA `(.L_x_20303) ;  /* 0x0000009000007947 */ /* 0x000fea0003800000 */
.L_x_20301:
[----:B-----5:R-:W-:-:S05]  /*1a20*/  HADD2.F32 R112, -RZ, R9.H1_H1 ;  /* 0x30000009ff707230 */ /* 0x020fca0000004100 */
[----:B------:R-:W-:Y:S01]  /*1a30*/  FADD.FTZ R139, R112, R139 ;  /* 0x0000008b708b7221 */ /* 0x000fe20000010000 */
[----:B------:R-:W-:Y:S05]  /*1a40*/  BRA `(.L_x_20302) ;  /* 0x0000004000007947 */ /* 0x000fea0003800000 */
.L_x_20300:
[----:B-----5:R-:W-:Y:S02]  /*1a50*/  HADD2.F32 R112, -RZ, R13.H1_H1 ;  /* 0x3000000dff707230 */ /* 0x020fe40000004100 */
[----:B------:R-:W-:-:S03]  /*1a60*/  @P2 HADD2.F32 R130, -RZ, R9.H1_H1 ;  /* 0x30000009ff822230 */ /* 0x000fc60000004100 */
[----:B------:R-:W-:-:S04]  /*1a70*/  FADD.FTZ R139, R112, R139 ;  /* 0x0000008b708b7221 */ /* 0x000fc80000010000 */
[----:B------:R-:W-:-:S05]  /*1a80*/  @P2 FADD.FTZ R139, R130, R139 ;  /* 0x0000008b828b2221 */ /* 0x000fca0000010000 */
.L_x_20302:
[----:B------:R-:W-:-:S04]  /*1a90*/  F2FP.PACK_AB R112, RZ, R139 ;  /* 0x0000008bff70723e */ /* 0x000fc800000000ff */
[----:B0-----:R-:W-:Y:S02]  /*1aa0*/  PRMT R5, R5, 0x5410, R112 ;  /* 0x0000541005057816 */ /* 0x001fe40000000070 */
.L_x_20303:
[----:B------:R-:W-:Y:S01]  /*1ab0*/  HADD2.F32 R140, -RZ, R114.H0_H0 ;  /* 0x20000072ff8c7230 */ /* 0x000fe20000004100 */
[----:B------:R-:W-:Y:S05]  /*1ac0*/  @P3 BRA `(.L_x_20304) ;  /* 0x0000008000003947 */ /* 0x000fea0003800000 */
[----:B------:R-:W-:-:S04]  /*1ad0*/  ISETP.NE.U32.AND P4, PT, RZ, c[0x0][0x180], PT ;  /* 0x00006000ff007a0c */ /* 0x000fc80003f85070 */
[----:B------:R-:W-:-:S13]  /*1ae0*/  ISETP.NE.AND.EX P4, PT, RZ, c[0x0][0x184], PT, P4 ;  /* 0x00006100ff007a0c */ /* 0x000fda0003f85340 */
[----:B------:R-:W-:Y:S05]  /*1af0*/  @P4 BRA `(.L_x_20305) ;  /* 0x0000002000004947 */ /* 0x000fea0003800000 */
[----:B------:R-:W-:Y:S05]  /*1b00*/  @P0 BRA `(.L_x_20306) ;  /* 0x0000008000000947 */ /* 0x000fea0003800000 */
[----:B------:R-:W-:Y:S05]  /*1b10*/  BRA `(.L_x_20307) ;  /* 0x0000009000007947 */ /* 0x000fea0003800000 */
.L_x_20305:
[----:B-----5:R-:W-:-:S05]  /*1b20*/  HADD2.F32 R113, -RZ, R10.H0_H0 ;  /* 0x2000000aff717230 */ /* 0x020fca0000004100 */
[----:B------:R-:W-:Y:S01]  /*1b30*/  FADD.FTZ R140, R113, R140 ;  /* 0x0000008c718c7221 */ /* 0x000fe20000010000 */
[----:B------:R-:W-:Y:S05]  /*1b40*/  BRA `(.L_x_20306) ;  /* 0x0000004000007947 */ /* 0x000fea0003800000 */
.L_x_20304:
[----:B-----5:R-:W-:Y:S02]  /*1b50*/  HADD2.F32 R113, -RZ, R14.H0_H0 ;  /* 0x2000000eff717230 */ /* 0x020fe40000004100 */
[----:B------:R-:W-:-:S03]  /*1b60*/  @P2 HADD2.F32 R141, -RZ, R10.H0_H0 ;  /* 0x2000000aff8d2230 */ /* 0x000fc60000004100 */
[----:B------:R-:W-:-:S04]  /*1b70*/  FADD.FTZ R140, R113, R140 ;  /* 0x0000008c718c7221 */ /* 0x000fc80000010000 */
[----:B------:R-:W-:-:S05]  /*1b80*/  @P2 FADD.FTZ R140, R141, R140 ;  /* 0x0000008c8d8c2221 */ /* 0x000fca0000010000 */
.L_x_20306:
[----:B------:R-:W-:-:S04]  /*1b90*/  F2FP.PACK_AB R112, RZ, R140 ;  /* 0x0000008cff70723e */ /* 0x000fc800000000ff */
[----:B------:R-:W-:Y:S02]  /*1ba0*/  PRMT R6, R112, 0x7610, R6 ;  /* 0x0000761070067816 */ /* 0x000fe40000000006 */
.L_x_20307:
[----:B------:R-:W-:Y:S01]  /*1bb0*/  HADD2.F32 R141, -RZ, R114.H1_H1 ;  /* 0x30000072ff8d7230 */ /* 0x000fe20000004100 */
[----:B------:R-:W-:Y:S05]  /*1bc0*/  @P3 BRA `(.L_x_20308) ;  /* 0x0000008000003947 */ /* 0x000fea0003800000 */
[----:B------:R-:W-:-:S04]  /*1bd0*/  ISETP.NE.U32.AND P4, PT, RZ, c[0x0][0x180], PT ;  /* 0x00006000ff007a0c */ /* 0x000fc80003f85070 */
[----:B------:R-:W-:-:S13]  /*1be0*/  ISETP.NE.AND.EX P4, PT, RZ, c[0x0][0x184], PT, P4 ;  /* 0x00006100ff007a0c */ /* 0x000fda0003f85340 */
[----:B------:R-:W-:Y:S05]  /*1bf0*/  @P4 BRA `(.L_x_20309) ;  /* 0x0000002000004947 */ /* 0x000fea0003800000 */
[----:B------:R-:W-:Y:S05]  /*1c00*/  @P0 BRA `(.L_x_20310) ;  /* 0x0000008000000947 */ /* 0x000fea0003800000 */
[----:B------:R-:W-:Y:S05]  /*1c10*/  BRA `(.L_x_20311) ;  /* 0x0000009000007947 */ /* 0x000fea0003800000 */
.L_x_20309:
[----:B-----5:R-:W-:-:S05]  /*1c20*/  HADD2.F32 R112, -RZ, R10.H1_H1 ;  /* 0x3000000aff707230 */ /* 0x020fca0000004100 */
[----:B------:R-:W-:Y:S01]  /*1c30*/  FADD.FTZ R141, R112, R141 ;  /* 0x0000008d708d7221 */ /* 0x000fe20000010000 */
[----:B------:R-:W-:Y:S05]  /*1c40*/  BRA `(.L_x_20310) ;  /* 0x0000004000007947 */ /* 0x000fea0003800000 */
.L_x_20308:
[----:B-----5:R-:W-:Y:S02]  /*1c50*/  HADD2.F32 R112, -RZ, R14.H1_H1 ;  /* 0x3000000eff707230 */ /* 0x020fe40000004100 */
[----:B------:R-:W-:-:S03]  /*1c60*/  @P2 HADD2.F32 R114, -RZ, R10.H1_H1 ;  /* 0x3000000aff722230 */ /* 0x000fc60000004100 */
[----:B------:R-:W-:-:S04]  /*1c70*/  FADD.FTZ R141, R112, R141 ;  /* 0x0000008d708d7221 */ /* 0x000fc80000010000 */
[----:B------:R-:W-:-:S05]  /*1c80*/  @P2 FADD.FTZ R141, R114, R141 ;  /* 0x0000008d728d2221 */ /* 0x000fca0000010000 */
.L_x_20310:
[----:B------:R-:W-:-:S04]  /*1c90*/  F2FP.PACK_AB R112, RZ, R141 ;  /* 0x0000008dff70723e */ /* 0x000fc800000000ff */
[----:B------:R-:W-:Y:S02]  /*1ca0*/  PRMT R6, R6, 0x5410, R112 ;  /* 0x0000541006067816 */ /* 0x000fe40000000070 */
.L_x_20311:
[----:B------:R-:W-:Y:S01]  /*1cb0*/  HADD2.F32 R142, -RZ, R115.H0_H0 ;  /* 0x20000073ff8e7230 */ /* 0x000fe20000004100 */
[----:B------:R-:W-:Y:S05]  /*1cc0*/  @P3 BRA `(.L_x_20312) ;  /* 0x0000008000003947 */ /* 0x000fea0003800000 */
[----:B------:R-:W-:-:S04]  /*1cd0*/  ISETP.NE.U32.AND P4, PT, RZ, c[0x0][0x180], PT ;  /* 0x00006000ff007a0c */ /* 0x000fc80003f85070 */
[----:B------:R-:W-:-:S13]  /*1ce0*/  ISETP.NE.AND.EX P4, PT, RZ, c[0x0][0x184], PT, P4 ;  /* 0x00006100ff007a0c */ /* 0x000fda0003f85340 */
[----:B------:R-:W-:Y:S05]  /*1cf0*/  @P4 BRA `(.L_x_20313) ;  /* 0x0000002000004947 */ /* 0x000fea0003800000 */
[----:B------:R-:W-:Y:S05]  /*1d00*/  @P0 BRA `(.L_x_20314) ;  /* 0x0000008000000947 */ /* 0x000fea0003800000 */
[----:B------:R-:W-:Y:S05]  /*1d10*/  BRA `(.L_x_20315) ;  /* 0x0000009000007947 */ /* 0x000fea0003800000 */
.L_x_20313:
[----:B-----5:R-:W-:-:S05]  /*1d20*/  HADD2.F32 R113, -RZ, R11.H0_H0 ;  /* 0x2000000bff717230 */ /* 0x020fca0000004100 */
[----:B------:R-:W-:Y:S01]  /*1d30*/  FADD.FTZ R142, R113, R142 ;  /* 0x0000008e718e7221 */ /* 0x000fe20000010000 */
[----:B------:R-:W-:Y:S05]  /*1d40*/  BRA `(.L_x_20314) ;  /* 0x0000004000007947 */ /* 0x000fea0003800000 */
.L_x_20312:
[----:B-----5:R-:W-:Y:S02]  /*1d50*/  HADD2.F32 R113, -RZ, R15.H0_H0 ;  /* 0x2000000fff717230 */ /* 0x020fe40000004100 */
[----:B------:R-:W-:-:S03]  /*1d60*/  @P2 HADD2.F32 R143, -RZ, R11.H0_H0 ;  /* 0x2000000bff8f2230 */ /* 0x000fc60000004100 */
[----:B------:R-:W-:-:S04]  /*1d70*/  FADD.FTZ R142, R113, R142 ;  /* 0x0000008e718e7221 */ /* 0x000fc80000010000 */
[----:B------:R-:W-:-:S05]  /*1d80*/  @P2 FADD.FTZ R142, R143, R142 ;  /* 0x0000008e8f8e2221 */ /* 0x000fca0000010000 */
.L_x_20314:
[----:B------:R-:W-:-:S04]  /*1d90*/  F2FP.PACK_AB R112, RZ, R142 ;  /* 0x0000008eff70723e */ /* 0x000fc800000000ff */
[----:B------:R-:W-:Y:S02]  /*1da0*/  PRMT R7, R112, 0x7610, R7 ;  /* 0x0000761070077816 */ /* 0x000fe40000000007 */
.L_x_20315:
[----:B------:R-:W-:Y:S01]  /*1db0*/  HADD2.F32 R143, -RZ, R115.H1_H1 ;  /* 0x30000073ff8f7230 */ /* 0x000fe20000004100 */
[----:B------:R-:W-:Y:S05]  /*1dc0*/  @P3 BRA `(.L_x_20316) ;  /* 0x0000008000003947 */ /* 0x000fea0003800000 */
[----:B------:R-:W-:-:S04]  /*1dd0*/  ISETP.NE.U32.AND P4, PT, RZ, c[0x0][0x180], PT ;  /* 0x00006000ff007a0c */ /* 0x000fc80003f85070 */
[----:B------:R-:W-:-:S13]  /*1de0*/  ISETP.NE.AND.EX P4, PT, RZ, c[0x0][0x184], PT, P4 ;  /* 0x00006100ff007a0c */ /* 0x000fda0003f85340 */
[----:B------:R-:W-:Y:S05]  /*1df0*/  @P4 BRA `(.L_x_20317) ;  /* 0x0000002000004947 */ /* 0x000fea0003800000 */
[----:B------:R-:W-:Y:S05]  /*1e00*/  @P0 BRA `(.L_x_20318) ;  /* 0x0000008000000947 */ /* 0x000fea0003800000 */
[----:B------:R-:W-:Y:S05]  /*1e10*/  BRA `(.L_x_20319) ;  /* 0x0000009000007947 */ /* 0x000fea0003800000 */
.L_x_20317:
[----:B-----5:R-:W-:-:S05]  /*1e20*/  HADD2.F32 R112, -RZ, R11.H1_H1 ;  /* 0x3000000bff707230 */ /* 0x020fca0000004100 */
[----:B------:R-:W-:Y:S01]  /*1e30*/  FADD.FTZ R143, R112, R143 ;  /* 0x0000008f708f7221 */ /* 0x000fe20000010000 */
[----:B------:R-:W-:Y:S05]  /*1e40*/  BRA `(.L_x_20318) ;  /* 0x0000004000007947 */ /* 0x000fea0003800000 */
.L_x_20316:
[----:B-----5:R-:W-:Y:S02]  /*1e50*/  HADD2.F32 R112, -RZ, R15.H1_H1 ;  /* 0x3000000fff707230 */ /* 0x020fe40000004100 */
[----:B------:R-:W-:-:S03]  /*1e60*/  @P2 HADD2.F32 R114, -RZ, R11.H1_H1 ;  /* 0x3000000bff722230 */ /* 0x000fc60000004100 */
[----:B------:R-:W-:-:S04]  /*1e70*/  FADD.FTZ R143, R112, R143 ;  /* 0x0000008f708f7221 */ /* 0x000fc80000010000 */
[----:B------:R-:W-:-:S05]  /*1e80*/  @P2 FADD.FTZ R143, R114, R143 ;  /* 0x0000008f728f2221 */ /* 0x000fca0000010000 */
.L_x_20318:
[----:B------:R-:W-:-:S04]  /*1e90*/  F2FP.PACK_AB R112, RZ, R143 ;  /* 0x0000008fff70723e */ /* 0x000fc800000000ff */
[----:B------:R-:W-:Y:S02]  /*1ea0*/  PRMT R7, R7, 0x5410, R112 ;  /* 0x0000541007077816 */ /* 0x000fe40000000070 */
.L_x_20319:
        /* <DEDUP_REMOVED lines=17> */
.L_x_20321:
[----:B-----5:R-:W-:-:S05]  /*1fc0*/  HADD2.F32 R145, -RZ, R8.H0_H0 ;  /* 0x20000008ff917230 */ /* 0x020fca0000004100 */
[----:B------:R-:W-:Y:S01]  /*1fd0*/  FADD.FTZ R144, R145, R144 ;  /* 0x0000009091907221 */ /* 0x000fe20000010000 */
[----:B------:R-:W-:Y:S05]  /*1fe0*/  BRA `(.L_x_20322) ;  /* 0x0000004000007947 */ /* 0x000fea0003800000 */
.L_x_20320:
[----:B-1---5:R-:W-:Y:S02]  /*1ff0*/  HADD2.F32 R145, -RZ, R12.H0_H0 ;  /* 0x2000000cff917230 */ /* 0x022fe40000004100 */
[----:B------:R-:W-:-:S03]  /*2000*/  @P2 HADD2.F32 R147, -RZ, R8.H0_H0 ;  /* 0x20000008ff932230 */ /* 0x000fc60000004100 */
[----:B------:R-:W-:-:S04]  /*2010*/  FADD.FTZ R144, R145, R144 ;  /* 0x0000009091907221 */ /* 0x000fc80000010000 */
[----:B------:R-:W-:-:S05]  /*2020*/  @P2 FADD.FTZ R144, R147, R144 ;  /* 0x0000009093902221 */ /* 0x000fca0000010000 */
.L_x_20322:
[----:B------:R-:W-:-:S04]  /*2030*/  F2FP.PACK_AB R138, RZ, R144 ;  /* 0x00000090ff8a723e */ /* 0x000fc800000000ff */
[----:B0-----:R-:W-:Y:S02]  /*2040*/  PRMT R4, R138, 0x7610, R4 ;  /* 0x000076108a047816 */ /* 0x001fe40000000004 */
.L_x_20323:
[----:B------:R-:W-:Y:S01]  /*2050*/  HADD2.F32 R145, -RZ, R112.H1_H1 ;  /* 0x30000070ff917230 */ /* 0x000fe20000004100 */
[----:B------:R-:W-:Y:S05]  /*2060*/  @P3 BRA `(.L_x_20324) ;  /* 0x0000008000003947 */ /* 0x000fea0003800000 */
[----:B------:R-:W-:-:S04]  /*2070*/  ISETP.NE.U32.AND P4, PT, RZ, c[0x0][0x180], PT ;  /* 0x00006000ff007a0c */ /* 0x000fc80003f85070 */
[----:B------:R-:W-:-:S13]  /*2080*/  ISETP.NE.AND.EX P4, PT, RZ, c[0x0][0x184], PT, P4 ;  /* 0x00006100ff007a0c */ /* 0x000fda0003f85340 */
[----:B------:R-:W-:Y:S05]  /*2090*/  @P4 BRA `(.L_x_20325) ;  /* 0x0000002000004947 */ /* 0x000fea0003800000 */
[----:B------:R-:W-:Y:S05]  /*20a0*/  @P0 BRA `(.L_x_20326) ;  /* 0x0000008000000947 */ /* 0x000fea0003800000 */
[----:B------:R-:W-:Y:S05]  /*20b0*/  BRA `(.L_x_20327) ;  /* 0x0000009000007947 */ /* 0x000fea0003800000 */
.L_x_20325:
[----:B-----5:R-:W-:-:S05]  /*20c0*/  HADD2.F32 R112, -RZ, R8.H1_H1 ;  /* 0x30000008ff707230 */ /* 0x020fca0000004100 */
[----:B------:R-:W-:Y:S01]  /*20d0*/  FADD.FTZ R145, R112, R145 ;  /* 0x0000009170917221 */ /* 0x000fe20000010000 */
[----:B------:R-:W-:Y:S05]  /*20e0*/  BRA `(.L_x_20326) ;  /* 0x0000004000007947 */ /* 0x000fea0003800000 */
.L_x_20324:
[----:B-----5:R-:W-:Y:S02]  /*20f0*/  HADD2.F32 R112, -RZ, R12.H1_H1 ;  /* 0x3000000cff707230 */ /* 0x020fe40000004100 */
[----:B------:R-:W-:-:S03]  /*2100*/  @P2 HADD2.F32 R138, -RZ, R8.H1_H1 ;  /* 0x30000008ff8a2230 */ /* 0x000fc60000004100 */
[----:B------:R-:W-:-:S04]  /*2110*/  FADD.FTZ R145, R112, R145 ;  /* 0x0000009170917221 */ /* 0x000fc80000010000 */
[----:B------:R-:W-:-:S05]  /*2120*/  @P2 FADD.FTZ R145, R138, R145 ;  /* 0x000000918a912221 */ /* 0x000fca0000010000 */
.L_x_20326:
[----:B------:R-:W-:-:S04]  /*2130*/  F2FP.PACK_AB R112, RZ, R145 ;  /* 0x00000091ff70723e */ /* 0x000fc800000000ff */
[----:B0-----:R-:W-:Y:S02]  /*2140*/  PRMT R4, R4, 0x5410, R112 ;  /* 0x0000541004047816 */ /* 0x001fe40000000070 */
.L_x_20327:
[----:B------:R-:W-:Y:S01]  /*2150*/  HADD2.F32 R147, -RZ, R113.H0_H0 ;  /* 0x20000071ff937230 */ /* 0x000fe20000004100 */
[----:B------:R-:W-:Y:S05]  /*2160*/  @P3 BRA `(.L_x_20328) ;  /* 0x0000008000003947 */ /* 0x000fea0003800000 */
[----:B------:R-:W-:-:S04]  /*2170*/  ISETP.NE.U32.AND P4, PT, RZ, c[0x0][0x180], PT ;  /* 0x00006000ff007a0c */ /* 0x000fc80003f85070 */
[----:B------:R-:W-:-:S13]  /*2180*/  ISETP.NE.AND.EX P4, PT, RZ, c[0x0][0x184], PT, P4 ;  /* 0x00006100ff007a0c */ /* 0x000fda0003f85340 */
[----:B------:R-:W-:Y:S05]  /*2190*/  @P4 BRA `(.L_x_20329) ;  /* 0x0000002000004947 */ /* 0x000fea0003800000 */
[----:B------:R-:W-:Y:S05]  /*21a0*/  @P0 BRA `(.L_x_20330) ;  /* 0x0000008000000947 */ /* 0x000fea0003800000 */
[----:B------:R-:W-:Y:S05]  /*21b0*/  BRA `(.L_x_20331) ;  /* 0x0000009000007947 */ /* 0x000fea0003800000 */
.L_x_20329:
[----:B-----5:R-:W-:-:S05]  /*21c0*/  HADD2.F32 R112, -RZ, R9.H0_H0 ;  /* 0x20000009ff707230 */ /* 0x020fca0000004100 */
[----:B------:R-:W-:Y:S01]  /*21d0*/  FADD.FTZ R147, R112, R147 ;  /* 0x0000009370937221 */ /* 0x000fe20000010000 */
[----:B------:R-:W-:Y:S05]  /*21e0*/  BRA `(.L_x_20330) ;  /* 0x0000004000007947 */ /* 0x000fea0003800000 */
.L_x_20328:
[----:B-----5:R-:W-:Y:S02]  /*21f0*/  HADD2.F32 R112, -RZ, R13.H0_H0 ;  /* 0x2000000dff707230 */ /* 0x020fe40000004100 */
[----:B------:R-:W-:-:S03]  /*2200*/  @P2 HADD2.F32 R138, -RZ, R9.H0_H0 ;  /* 0x20000009ff8a2230 */ /* 0x000fc60000004100 */
[----:B------:R-:W-:-:S04]  /*2210*/  FADD.FTZ R147, R112, R147 ;  /* 0x0000009370937221 */ /* 0x000fc80000010000 */
[----:B------:R-:W-:-:S05]  /*2220*/  @P2 FADD.FTZ R147, R138, R147 ;  /* 0x000000938a932221 */ /* 0x000fca0000010000 */
.L_x_20330:
[----:B------:R-:W-:-:S04]  /*2230*/  F2FP.PACK_AB R112, RZ, R147 ;  /* 0x00000093ff70723e */ /* 0x000fc800000000ff */
[----:B0-----:R-:W-:Y:S02]  /*2240*/  PRMT R5, R112, 0x7610, R5 ;  /* 0x0000761070057816 */ /* 0x001fe40000000005 */
.L_x_20331:
[----:B------:R-:W-:Y:S01]  /*2250*/  HADD2.F32 R148, -RZ, R113.H1_H1 ;  /* 0x30000071ff947230 */ /* 0x000fe20000004100 */
[----:B------:R-:W-:Y:S05]  /*2260*/  @P3 BRA `(.L_x_20332) ;  /* 0x0000008000003947 */ /* 0x000fea0003800000 */
[----:B------:R-:W-:-:S04]  /*2270*/  ISETP.NE.U32.AND P4, PT, RZ, c[0x0][0x180], PT ;  /* 0x00006000ff007a0c */ /* 0x000fc80003f85070 */
[----:B------:R-:W-:-:S13]  /*2280*/  ISETP.NE.AND.EX P4, PT, RZ, c[0x0][0x184], PT, P4 ;  /* 0x00006100ff007a0c */ /* 0x000fda0003f85340 */
[----:B------:R-:W-:Y:S05]  /*2290*/  @P4 BRA `(.L_x_20333) ;  /* 0x0000002000004947 */ /* 0x000fea0003800000 */
[----:B------:R-:W-:Y:S05]  /*22a0*/  @P0 BRA `(.L_x_20334) ;  /* 0x0000008000000947 */ /* 0x000fea0003800000 */
[----:B------:R-:W-:Y:S05]  /*22b0*/  BRA `(.L_x_20335) ;  /* 0x0000009000007947 */ /* 0x000fea0003800000 */
.L_x_20333:
[----:B-----5:R-:W-:-:S05]  /*22c0*/  HADD2.F32 R113, -RZ, R9.H1_H1 ;  /* 0x30000009ff717230 */ /* 0x020fca0000004100 */
[----:B------:R-:W-:Y:S01]  /*22d0*/  FADD.FTZ R148, R113, R148 ;  /* 0x0000009471947221 */ /* 0x000fe20000010000 */
[----:B------:R-:W-:Y:S05]  /*22e0*/  BRA `(.L_x_20334) ;  /* 0x0000004000007947 */ /* 0x000fea0003800000 */
.L_x_20332:
[----:B-----5:R-:W-:Y:S02]  /*22f0*/  HADD2.F32 R113, -RZ, R13.H1_H1 ;  /* 0x3000000dff717230 */ /* 0x020fe40000004100 */
[----:B------:R-:W-:-:S03]  /*2300*/  @P2 HADD2.F32 R149, -RZ, R9.H1_H1 ;  /* 0x30000009ff952230 */ /* 0x000fc60000004100 */
[----:B------:R-:W-:-:S04]  /*2310*/  FADD.FTZ R148, R113, R148 ;  /* 0x0000009471947221 */ /* 0x000fc80000010000 */
[----:B------:R-:W-:-:S05]  /*2320*/  @P2 FADD.FTZ R148, R149, R148 ;  /* 0x0000009495942221 */ /* 0x000fca0000010000 */
.L_x_20334:
[----:B------:R-:W-:-:S04]  /*2330*/  F2FP.PACK_AB R112, RZ, R148 ;  /* 0x00000094ff70723e */ /* 0x000fc800000000ff */
[----:B0-----:R-:W-:Y:S02]  /*2340*/  PRMT R5, R5, 0x5410, R112 ;  /* 0x0000541005057816 */ /* 0x001fe40000000070 */
.L_x_20335:
[----:B------:R-:W-:Y:S01]  /*2350*/  HADD2.F32 R149, -RZ, R114.H0_H0 ;  /* 0x20000072ff957230 */ /* 0x000fe20000004100 */
[----:B------:R-:W-:Y:S05]  /*2360*/  @P3 BRA `(.L_x_20336) ;  /* 0x0000008000003947 */ /* 0x000fea0003800000 */
[----:B------:R-:W-:-:S04]  /*2370*/  ISETP.NE.U32.AND P4, PT, RZ, c[0x0][0x180], PT ;  /* 0x00006000ff007a0c */ /* 0x000fc80003f85070 */
[----:B------:R-:W-:-:S13]  /*2380*/  ISETP.NE.AND.EX P4, PT, RZ, c[0x0][0x184], PT, P4 ;  /* 0x00006100ff007a0c */ /* 0x000fda0003f85340 */
[----:B------:R-:W-:Y:S05]  /*2390*/  @P4 BRA `(.L_x_20337) ;  /* 0x0000002000004947 */ /* 0x000fea0003800000 */
[----:B------:R-:W-:Y:S05]  /*23a0*/  @P0 BRA `(.L_x_20338) ;  /* 0x0000008000000947 */ /* 0x000fea0003800000 */
[----:B------:R-:W-:Y:S05]  /*23b0*/  BRA `(.L_x_20339) ;  /* 0x0000009000007947 */ /* 0x000fea0003800000 */
.L_x_20337:
[----:B-----5:R-:W-:-:S05]  /*23c0*/  HADD2.F32 R112, -RZ, R10.H0_H0 ;  /* 0x2000000aff707230 */ /* 0x020fca0000004100 */
[----:B------:R-:W-:Y:S01]  /*23d0*/  FADD.FTZ R149, R112, R149 ;  /* 0x0000009570957221 */ /* 0x000fe20000010000 */
[----:B------:R-:W-:Y:S05]  /*23e0*/  BRA `(.L_x_20338) ;  /* 0x0000004000007947 */ /* 0x000fea0003800000 */
.L_x_20336:
[----:B-----5:R-:W-:Y:S02]  /*23f0*/  HADD2.F32 R112, -RZ, R14.H0_H0 ;  /* 0x2000000eff707230 */ /* 0x020fe40000004100 */
[----:B------:R-:W-:-:S03]  /*2400*/  @P2 HADD2.F32 R138, -RZ, R10.H0_H0 ;  /* 0x2000000aff8a2230 */ /* 0x000fc60000004100 */
[----:B------:R-:W-:-:S04]  /*2410*/  FADD.FTZ R149, R112, R149 ;  /* 0x0000009570957221 */ /* 0x000fc80000010000 */
[----:B------:R-:W-:-:S05]  /*2420*/  @P2 FADD.FTZ R149, R138, R149 ;  /* 0x000000958a952221 */ /* 0x000fca0000010000 */
.L_x_20338:
[----:B------:R-:W-:-:S04]  /*2430*/  F2FP.PACK_AB R112, RZ, R149 ;  /* 0x00000095ff70723e */ /* 0x000fc800000000ff */
[----:B------:R-:W-:Y:S02]  /*2440*/  PRMT R6, R112, 0x7610, R6 ;  /* 0x0000761070067816 */ /* 0x000fe40000000006 */
.L_x_20339:
[----:B------:R-:W-:Y:S01]  /*2450*/  HADD2.F32 R150, -RZ, R114.H1_H1 ;  /* 0x30000072ff967230 */ /* 0x000fe20000004100 */
[----:B------:R-:W-:Y:S05]  /*2460*/  @P3 BRA `(.L_x_20340) ;  /* 0x0000008000003947 */ /* 0x000fea0003800000 */
[----:B------:R-:W-:-:S04]  /*2470*/  ISETP.NE.U32.AND P4, PT, RZ, c[0x0][0x180], PT ;  /* 0x00006000ff007a0c */ /* 0x000fc80003f85070 */
[----:B------:R-:W-:-:S13]  /*2480*/  ISETP.NE.AND.EX P4, PT, RZ, c[0x0][0x184], PT, P4 ;  /* 0x00006100ff007a0c */ /* 0x000fda0003f85340 */
[----:B------:R-:W-:Y:S05]  /*2490*/  @P4 BRA `(.L_x_20341) ;  /* 0x0000002000004947 */ /* 0x000fea0003800000 */
[----:B------:R-:W-:Y:S05]  /*24a0*/  @P0 BRA `(.L_x_20342) ;  /* 0x0000008000000947 */ /* 0x000fea0003800000 */
[----:B------:R-:W-:Y:S05]  /*24b0*/  BRA `(.L_x_20343) ;  /* 0x0000009000007947 */ /* 0x000fea0003800000 */
.L_x_20341:
[----:B-----5:R-:W-:-:S05]  /*24c0*/  HADD2.F32 R113, -RZ, R10.H1_H1 ;  /* 0x3000000aff717230 */ /* 0x020fca0000004100 */
[----:B------:R-:W-:Y:S01]  /*24d0*/  FADD.FTZ R150, R113, R150 ;  /* 0x0000009671967221 */ /* 0x000fe20000010000 */
[----:B------:R-:W-:Y:S05]  /*24e0*/  BRA `(.L_x_20342) ;  /* 0x0000004000007947 */ /* 0x000fea0003800000 */
.L_x_20340:
[----:B-----5:R-:W-:Y:S02]  /*24f0*/  HADD2.F32 R113, -RZ, R14.H1_H1 ;  /* 0x3000000eff717230 */ /* 0x020fe40000004100 */
[----:B------:R-:W-:-:S03]  /*2500*/  @P2 HADD2.F32 R151, -RZ, R10.H1_H1 ;  /* 0x3000000aff972230 */ /* 0x000fc60000004100 */
[----:B------:R-:W-:-:S04]  /*2510*/  FADD.FTZ R150, R113, R150 ;  /* 0x0000009671967221 */ /* 0x000fc80000010000 */
[----:B------:R-:W-:-:S05]  /*2520*/  @P2 FADD.FTZ R150, R151, R150 ;  /* 0x0000009697962221 */ /* 0x000fca0000010000 */
.L_x_20342:
[----:B------:R-:W-:-:S04]  /*2530*/  F2FP.PACK_AB R112, RZ, R150 ;  /* 0x00000096ff70723e */ /* 0x000fc800000000ff */
[----:B------:R-:W-:Y:S02]  /*2540*/  PRMT R6, R6, 0x5410, R112 ;  /* 0x0000541006067816 */ /* 0x000fe40000000070 */
.L_x_20343:
[----:B------:R-:W-:Y:S01]  /*2550*/  HADD2.F32 R151, -RZ, R115.H0_H0 ;  /* 0x20000073ff977230 */ /* 0x000fe20000004100 */
[----:B------:R-:W-:Y:S05]  /*2560*/  @P3 BRA `(.L_x_20344) ;  /* 0x0000008000003947 */ /* 0x000fea0003800000 */
[----:B------:R-:W-:-:S04]  /*2570*/  ISETP.NE.U32.AND P4, PT, RZ, c[0x0][0x180], PT ;  /* 0x00006000ff007a0c */ /* 0x000fc80003f85070 */
[----:B------:R-:W-:-:S13]  /*2580*/  ISETP.NE.AND.EX P4, PT, RZ, c[0x0][0x184], PT, P4 ;  /* 0x00006100ff007a0c */ /* 0x000fda0003f85340 */
[----:B------:R-:W-:Y:S05]  /*2590*/  @P4 BRA `(.L_x_20345) ;  /* 0x0000002000004947 */ /* 0x000fea0003800000 */
[----:B------:R-:W-:Y:S05]  /*25a0*/  @P0 BRA `(.L_x_20346) ;  /* 0x0000008000000947 */ /* 0x000fea0003800000 */
[----:B------:R-:W-:Y:S05]  /*25b0*/  BRA `(.L_x_20347) ;  /* 0x0000009000007947 */ /* 0x000fea0003800000 */
.L_x_20345:
[----:B-----5:R-:W-:-:S05]  /*25c0*/  HADD2.F32 R112, -RZ, R11.H0_H0 ;  /* 0x2000000bff707230 */ /* 0x020fca0000004100 */
[----:B------:R-:W-:Y:S01]  /*25d0*/  FADD.FTZ R151, R112, R151 ;  /* 0x0000009770977221 */ /* 0x000fe20000010000 */
[----:B------:R-:W-:Y:S05]  /*25e0*/  BRA `(.L_x_20346) ;  /* 0x0000004000007947 */ /* 0x000fea0003800000 */
.L_x_20344:
[----:B-----5:R-:W-:Y:S02]  /*25f0*/  HADD2.F32 R112, -RZ, R15.H0_H0 ;  /* 0x2000000fff707230 */ /* 0x020fe40000004100 */
[----:B------:R-:W-:-:S03]  /*2600*/  @P2 HADD2.F32 R114, -RZ, R11.H0_H0 ;  /* 0x2000000bff722230 */ /* 0x000fc60000004100 */
[----:B------:R-:W-:-:S04]  /*2610*/  FADD.FTZ R151, R112, R151 ;  /* 0x0000009770977221 */ /* 0x000fc80000010000 */
[----:B------:R-:W-:-:S05]  /*2620*/  @P2 FADD.FTZ R151, R114, R151 ;  /* 0x0000009772972221 */ /* 0x000fca0000010000 */
.L_x_20346:
[----:B------:R-:W-:-:S04]  /*2630*/  F2FP.PACK_AB R112, RZ, R151 ;  /* 0x00000097ff70723e */ /* 0x000fc800000000ff */
[----:B------:R-:W-:Y:S02]  /*2640*/  PRMT R7, R112, 0x7610, R7 ;  /* 0x0000761070077816 */ /* 0x000fe40000000007 */
.L_x_20347:
[----:B------:R-:W-:Y:S01]  /*2650*/  HADD2.F32 R152, -RZ, R115.H1_H1 ;  /* 0x30000073ff987230 */ /* 0x000fe20000004100 */
[----:B------:R-:W-:Y:S05]  /*2660*/  @P3 BRA `(.L_x_20348) ;  /* 0x0000008000003947 */ /* 0x000fea0003800000 */
[----:B------:R-:W-:-:S04]  /*2670*/  ISETP.NE.U32.AND P4, PT, RZ, c[0x0][0x180], PT ;  /* 0x00006000ff007a0c */ /* 0x000fc80003f85070 */
[----:B------:R-:W-:-:S13]  /*2680*/  ISETP.NE.AND.EX P4, PT, RZ, c[0x0][0x184], PT, P4 ;  /* 0x00006100ff007a0c */ /* 0x000fda0003f85340 */
[----:B------:R-:W-:Y:S05]  /*2690*/  @P4 BRA `(.L_x_20349) ;  /* 0x0000002000004947 */ /* 0x000fea0003800000 */
[----:B------:R-:W-:Y:S05]  /*26a0*/  @P0 BRA `(.L_x_20350) ;  /* 0x0000008000000947 */ /* 0x000fea0003800000 */
[----:B------:R-:W-:Y:S05]  /*26b0*/  BRA `(.L_x_20351) ;  /* 0x0000009000007947 */ /* 0x000fea0003800000 */
.L_x_20349:
[----:B-----5:R-:W-:-:S05]  /*26c0*/  HADD2.F32 R113, -RZ, R11.H1_H1 ;  /* 0x3000000bff717230 */ /* 0x020fca0000004100 */
[----:B------:R-:W-:Y:S01]  /*26d0*/  FADD.FTZ R152, R113, R152 ;  /* 0x0000009871987221 */ /* 0x000fe20000010000 */
[----:B------:R-:W-:Y:S05]  /*26e0*/  BRA `(.L_x_20350) ;  /* 0x0000004000007947 */ /* 0x000fea0003800000 */
.L_x_20348:
[----:B-----5:R-:W-:Y:S02]  /*26f0*/  HADD2.F32 R113, -RZ, R15.H1_H1 ;  /* 0x3000000fff717230 */ /* 0x020fe40000004100 */
[----:B------:R-:W-:-:S03]  /*2700*/  @P2 HADD2.F32 R115, -RZ, R11.H1_H1 ;  /* 0x3000000bff732230 */ /* 0x000fc60000004100 */
[----:B------:R-:W-:-:S04]  /*2710*/  FADD.FTZ R152, R113, R152 ;  /* 0x0000009871987221 */ /* 0x000fc80000010000 */
[----:B------:R-:W-:-:S05]  /*2720*/  @P2 FADD.FTZ R152, R115, R152 ;  /* 0x0000009873982221 */ /* 0x000fca0000010000 */
.L_x_20350:
[----:B------:R-:W-:-:S04]  /*2730*/  F2FP.PACK_AB R112, RZ, R152 ;  /* 0x00000098ff70723e */ /* 0x000fc800000000ff */
[----:B------:R-:W-:Y:S02]  /*2740*/  PRMT R7, R7, 0x5410, R112 ;  /* 0x0000541007077816 */ /* 0x000fe40000000070 */
.L_x_20351:
        /* <DEDUP_REMOVED lines=17> */
.L_x_20353:
[----:B-----5:R-:W-:-:S05]  /*2860*/  HADD2.F32 R146, -RZ, R8.H0_H0 ;  /* 0x20000008ff927230 */ /* 0x020fca0000004100 */
[----:B------:R-:W-:Y:S01]  /*2870*/  FADD.FTZ R153, R146, R153 ;  /* 0x0000009992997221 */ /* 0x000fe20000010000 */
[----:B------:R-:W-:Y:S05]  /*2880*/  BRA `(.L_x_20354) ;  /* 0x0000004000007947 */ /* 0x000fea0003800000 */
.L_x_20352:
[----:B-1---5:R-:W-:Y:S02]  /*2890*/  HADD2.F32 R146, -RZ, R12.H0_H0 ;  /* 0x2000000cff927230 */ /* 0x022fe40000004100 */
[----:B------:R-:W-:-:S03]  /*28a0*/  @P2 HADD2.F32 R154, -RZ, R8.H0_H0 ;  /* 0x20000008ff9a2230 */ /* 0x000fc60000004100 */
[----:B------:R-:W-:-:S04]  /*28b0*/  FADD.FTZ R153, R146, R153 ;  /* 0x0000009992997221 */ /* 0x000fc80000010000 */
[----:B------:R-:W-:-:S05]  /*28c0*/  @P2 FADD.FTZ R153, R154, R153 ;  /* 0x000000999a992221 */ /* 0x000fca0000010000 */
.L_x_20354:
[----:B------:R-:W-:-:S04]  /*28d0*/  F2FP.PACK_AB R146, RZ, R153 ;  /* 0x00000099ff92723e */ /* 0x000fc800000000ff */
[----:B0-----:R-:W-:Y:S02]  /*28e0*/  PRMT R4, R146, 0x7610, R4 ;  /* 0x0000761092047816 */ /* 0x001fe40000000004 */
.L_x_20355:
[----:B------:R-:W-:Y:S01]  /*28f0*/  HADD2.F32 R154, -RZ, R112.H1_H1 ;  /* 0x30000070ff9a7230 */ /* 0x000fe20000004100 */
[----:B------:R-:W-:Y:S05]  /*2900*/  @P3 BRA `(.L_x_20356) ;  /* 0x0000008000003947 */ /* 0x000fea0003800000 */
[----:B------:R-:W-:-:S04]  /*2910*/  ISETP.NE.U32.AND P4, PT, RZ, c[0x0][0x180], PT ;  /* 0x00006000ff007a0c */ /* 0x000fc80003f85070 */
[----:B------:R-:W-:-:S13]  /*2920*/  ISETP.NE.AND.EX P4, PT, RZ, c[0x0][0x184], PT, P4 ;  /* 0x00006100ff007a0c */ /* 0x000fda0003f85340 */
[----:B------:R-:W-:Y:S05]  /*2930*/  @P4 BRA `(.L_x_20357) ;  /* 0x0000002000004947 */ /* 0x000fea0003800000 */
[----:B------:R-:W-:Y:S05]  /*2940*/  @P0 BRA `(.L_x_20358) ;  /* 0x0000008000000947 */ /* 0x000fea0003800000 */
[----:B------:R-:W-:Y:S05]  /*2950*/  BRA `(.L_x_20359) ;  /* 0x0000009000007947 */ /* 0x000fea0003800000 */
.L_x_20357:
[----:B-----5:R-:W-:-:S05]  /*2960*/  HADD2.F32 R155, -RZ, R8.H1_H1 ;  /* 0x30000008ff9b7230 */ /* 0x020fca0000004100 */
[----:B------:R-:W-:Y:S01]  /*2970*/  FADD.FTZ R154, R155, R154 ;  /* 0x0000009a9b9a7221 */ /* 0x000fe20000010000 */
[----:B------:R-:W-:Y:S05]  /*2980*/  BRA `(.L_x_20358) ;  /* 0x0000004000007947 */ /* 0x000fea0003800000 */
.L_x_20356:
[----:B-----5:R-:W-:Y:S02]  /*2990*/  HADD2.F32 R155, -RZ, R12.H1_H1 ;  /* 0x3000000cff9b7230 */ /* 0x020fe40000004100 */
[----:B------:R-:W-:-:S03]  /*29a0*/  @P2 HADD2.F32 R157, -RZ, R8.H1_H1 ;  /* 0x30000008ff9d2230 */ /* 0x000fc60000004100 */
[----:B------:R-:W-:-:S04]  /*29b0*/  FADD.FTZ R154, R155, R154 ;  /* 0x0000009a9b9a7221 */ /* 0x000fc80000010000 */
[----:B------:R-:W-:-:S05]  /*29c0*/  @P2 FADD.FTZ R154, R157, R154 ;  /* 0x0000009a9d9a2221 */ /* 0x000fca0000010000 */
.L_x_20358:
[----:B------:R-:W-:-:S04]  /*29d0*/  F2FP.PACK_AB R112, RZ, R154 ;  /* 0x0000009aff70723e */ /* 0x000fc800000000ff */
[----:B0-----:R-:W-:Y:S02]  /*29e0*/  PRMT R4, R4, 0x5410, R112 ;  /* 0x0000541004047816 */ /* 0x001fe40000000070 */
.L_x_20359:
[----:B------:R-:W-:Y:S01]  /*29f0*/  HADD2.F32 R155, -RZ, R113.H0_H0 ;  /* 0x20000071ff9b7230 */ /* 0x000fe20000004100 */
[----:B------:R-:W-:Y:S05]  /*2a00*/  @P3 BRA `(.L_x_20360) ;  /* 0x0000008000003947 */ /* 0x000fea0003800000 */
[----:B------:R-:W-:-:S04]  /*2a10*/  ISETP.NE.U32.AND P4, PT, RZ, c[0x0][0x180], PT ;  /* 0x00006000ff007a0c */ /* 0x000fc80003f85070 */
[----:B------:R-:W-:-:S13]  /*2a20*/  ISETP.NE.AND.EX P4, PT, RZ, c[0x0][0x184], PT, P4 ;  /* 0x00006100ff007a0c */ /* 0x000fda0003f85340 */
[----:B------:R-:W-:Y:S05]  /*2a30*/  @P4 BRA `(.L_x_20361) ;  /* 0x0000002000004947 */ /* 0x000fea0003800000 */
[----:B------:R-:W-:Y:S05]  /*2a40*/  @P0 BRA `(.L_x_20362) ;  /* 0x0000008000000947 */ /* 0x000fea0003800000 */
[----:B------:R-:W-:Y:S05]  /*2a50*/  BRA `(.L_x_20363) ;  /* 0x0000009000007947 */ /* 0x000fea0003800000 */
.L_x_20361:
[----:B-----5:R-:W-:-:S05]  /*2a60*/  HADD2.F32 R112, -RZ, R9.H0_H0 ;  /* 0x20000009ff707230 */ /* 0x020fca0000004100 */
[----:B------:R-:W-:Y:S01]  /*2a70*/  FADD.FTZ R155, R112, R155 ;  /* 0x0000009b709b7221 */ /* 0x000fe20000010000 */
[----:B------:R-:W-:Y:S05]  /*2a80*/  BRA `(.L_x_20362) ;  /* 0x0000004000007947 */ /* 0x000fea0003800000 */
.L_x_20360:
[----:B-----5:R-:W-:Y:S02]  /*2a90*/  HADD2.F32 R112, -RZ, R13.H0_H0 ;  /* 0x2000000dff707230 */ /* 0x020fe40000004100 */
[----:B------:R-:W-:-:S03]  /*2aa0*/  @P2 HADD2.F32 R146, -RZ, R9.H0_H0 ;  /* 0x20000009ff922230 */ /* 0x000fc60000004100 */
[----:B------:R-:W-:-:S04]  /*2ab0*/  FADD.FTZ R155, R112, R155 ;  /* 0x0000009b709b7221 */ /* 0x000fc80000010000 */
[----:B------:R-:W-:-:S05]  /*2ac0*/  @P2 FADD.FTZ R155, R146, R155 ;  /* 0x0000009b929b2221 */ /* 0x000fca0000010000 */
.L_x_20362:
[----:B------:R-:W-:-:S04]  /*2ad0*/  F2FP.PACK_AB R112, RZ, R155 ;  /* 0x0000009bff70723e */ /* 0x000fc800000000ff */
[----:B0-----:R-:W-:Y:S02]  /*2ae0*/  PRMT R5, R112, 0x7610, R5 ;  /* 0x0000761070057816 */ /* 0x001fe40000000005 */
.L_x_20363:
[----:B------:R-:W-:Y:S01]  /*2af0*/  HADD2.F32 R156, -RZ, R113.H1_H1 ;  /* 0x30000071ff9c7230 */ /* 0x000fe20000004100 */
[----:B------:R-:W-:Y:S05]  /*2b00*/  @P3 BRA `(.L_x_20364) ;  /* 0x0000008000003947 */ /* 0x000fea0003800000 */
[----:B------:R-:W-:-:S04]  /*2b10*/  ISETP.NE.U32.AND P4, PT, RZ, c[0x0][0x180], PT ;  /* 0x00006000ff007a0c */ /* 0x000fc80003f85070 */
[----:B------:R-:W-:-:S13]  /*2b20*/  ISETP.NE.AND.EX P4, PT, RZ, c[0x0][0x184], PT, P4 ;  /* 0x00006100ff007a0c */ /* 0x000fda0003f85340 */
[----:B------:R-:W-:Y:S05]  /*2b30*/  @P4 BRA `(.L_x_20365) ;  /* 0x0000002000004947 */ /* 0x000fea0003800000 */
[----:B------:R-:W-:Y:S05]  /*2b40*/  @P0 BRA `(.L_x_20366) ;  /* 0x0000008000000947 */ /* 0x000fea0003800000 */
[----:B------:R-:W-:Y:S05]  /*2b50*/  BRA `(.L_x_20367) ;  /* 0x0000009000007947 */ /* 0x000fea0003800000 */
.L_x_20365:
[----:B-----5:R-:W-:-:S05]  /*2b60*/  HADD2.F32 R113, -RZ, R9.H1_H1 ;  /* 0x30000009ff717230 */ /* 0x020fca0000004100 */
[----:B------:R-:W-:Y:S01]  /*2b70*/  FADD.FTZ R156, R113, R156 ;  /* 0x0000009c719c7221 */ /* 0x000fe20000010000 */
[----:B------:R-:W-:Y:S05]  /*2b80*/  BRA `(.L_x_20366) ;  /* 0x0000004000007947 */ /* 0x000fea0003800000 */
.L_x_20364:
[----:B-----5:R-:W-:Y:S02]  /*2b90*/  HADD2.F32 R113, -RZ, R13.H1_H1 ;  /* 0x3000000dff717230 */ /* 0x020fe40000004100 */
[----:B------:R-:W-:-:S03]  /*2ba0*/  @P2 HADD2.F32 R157, -RZ, R9.H1_H1 ;  /* 0x30000009ff9d2230 */ /* 0x000fc60000004100 */
[----:B------:R-:W-:-:S04]  /*2bb0*/  FADD.FTZ R156, R113, R156 ;  /* 0x0000009c719c7221 */ /* 0x000fc80000010000 */
[----:B------:R-:W-:-:S05]  /*2bc0*/  @P2 FADD.FTZ R156, R157, R156 ;  /* 0x0000009c9d9c2221 */ /* 0x000fca0000010000 */
.L_x_20366:
[----:B------:R-:W-:-:S04]  /*2bd0*/  F2FP.PACK_AB R112, RZ, R156 ;  /* 0x0000009cff70723e */ /* 0x000fc800000000ff */
[----:B0-----:R-:W-:Y:S02]  /*2be0*/  PRMT R5, R5, 0x5410, R112 ;  /* 0x0000541005057816 */ /* 0x001fe40000000070 */
.L_x_20367:
[----:B------:R-:W-:Y:S01]  /*2bf0*/  HADD2.F32 R157, -RZ, R114.H0_H0 ;  /* 0x20000072ff9d7230 */ /* 0x000fe20000004100 */
[----:B------:R-:W-:Y:S05]  /*2c00*/  @P3 BRA `(.L_x_20368) ;  /* 0x0000008000003947 */ /* 0x000fea0003800000 */
[----:B------:R-:W-:-:S04]  /*2c10*/  ISETP.NE.U32.AND P4, PT, RZ, c[0x0][0x180], PT ;  /* 0x00006000ff007a0c */ /* 0x000fc80003f85070 */
[----:B------:R-:W-:-:S13]  /*2c20*/  ISETP.NE.AND.EX P4, PT, RZ, c[0x0][0x184], PT, P4 ;  /* 0x00006100ff007a0c */ /* 0x000fda0003f85340 */
[----:B------:R-:W-:Y:S05]  /*2c30*/  @P4 BRA `(.L_x_20369) ;  /* 0x0000002000004947 */ /* 0x000fea0003800000 */
[----:B------:R-:W-:Y:S05]  /*2c40*/  @P0 BRA `(.L_x_20370) ;  /* 0x0000008000000947 */ /* 0x000fea0003800000 */
[----:B------:R-:W-:Y:S05]  /*2c50*/  BRA `(.L_x_20371) ;  /* 0x0000009000007947 */ /* 0x000fea0003800000 */
.L_x_20369:
[----:B-----5:R-:W-:-:S05]  /*2c60*/  HADD2.F32 R112, -RZ, R10.H0_H0 ;  /* 0x2000000aff707230 */ /* 0x020fca0000004100 */
[----:B------:R-:W-:Y:S01]  /*2c70*/  FADD.FTZ R157, R112, R157 ;  /* 0x0000009d709d7221 */ /* 0x000fe20000010000 */
[----:B------:R-:W-:Y:S05]  /*2c80*/  BRA `(.L_x_20370) ;  /* 0x0000004000007947 */ /* 0x000fea0003800000 */
.L_x_20368:
[----:B-----5:R-:W-:Y:S02]  /*2c90*/  HADD2.F32 R112, -RZ, R14.H0_H0 ;  /* 0x2000000eff707230 */ /* 0x020fe40000004100 */
[----:B------:R-:W-:-:S03]  /*2ca0*/  @P2 HADD2.F32 R146, -RZ, R10.H0_H0 ;  /* 0x2000000aff922230 */ /* 0x000fc60000004100 */
[----:B------:R-:W-:-:S04]  /*2cb0*/  FADD.FTZ R157, R112, R157 ;  /* 0x0000009d709d7221 */ /* 0x000fc80000010000 */
[----:B------:R-:W-:-:S05]  /*2cc0*/  @P2 FADD.FTZ R157, R146, R157 ;  /* 0x0000009d929d2221 */ /* 0x000fca0000010000 */
.L_x_20370:
[----:B------:R-:W-:-:S04]  /*2cd0*/  F2FP.PACK_AB R112, RZ, R157 ;  /* 0x0000009dff70723e */ /* 0x000fc800000000ff */
[----:B------:R-:W-:Y:S02]  /*2ce0*/  PRMT R6, R112, 0x7610, R6 ;  /* 0x0000761070067816 */ /* 0x000fe40000000006 */
.L_x_20371:
[----:B------:R-:W-:Y:S01]  /*2cf0*/  HADD2.F32 R158, -RZ, R114.H1_H1 ;  /* 0x30000072ff9e7230 */ /* 0x000fe20000004100 */
[----:B------:R-:W-:Y:S05]  /*2d00*/  @P3 BRA `(.L_x_20372) ;  /* 0x0000008000003947 */ /* 0x000fea0003800000 */
[----:B------:R-:W-:-:S04]  /*2d10*/  ISETP.NE.U32.AND P4, PT, RZ, c[0x0][0x180], PT ;  /* 0x00006000ff007a0c */ /* 0x000fc80003f85070 */
[----:B------:R-:W-:-:S13]  /*2d20*/  ISETP.NE.AND.EX P4, PT, RZ, c[0x0][0x184], PT, P4 ;  /* 0x00006100ff007a0c */ /* 0x000fda0003f85340 */
[----:B------:R-:W-:Y:S05]  /*2d30*/  @P4 BRA `(.L_x_20373) ;  /* 0x0000002000004947 */ /* 0x000fea0003800000 */
[----:B------:R-:W-:Y:S05]  /*2d40*/  @P0 BRA `(.L_x_20374) ;  /* 0x0000008000000947 */ /* 0x000fea0003800000 */
[----:B------:R-:W-:Y:S05]  /*2d50*/  BRA `(.L_x_20375) ;  /* 0x0000009000007947 */ /* 0x000fea0003800000 */
.L_x_20373:
[----:B-----5:R-:W-:-:S05]  /*2d60*/  HADD2.F32 R113, -RZ, R10.H1_H1 ;  /* 0x3000000aff717230 */ /* 0x020fca0000004100 */
[----:B------:R-:W-:Y:S01]  /*2d70*/  FADD.FTZ R158, R113, R158 ;  /* 0x0000009e719e7221 */ /* 0x000fe20000010000 */
[----:B------:R-:W-:Y:S05]  /*2d80*/  BRA `(.L_x_20374) ;  /* 0x0000004000007947 */ /* 0x000fea0003800000 */
.L_x_20372:
[----:B-----5:R-:W-:Y:S02]  /*2d90*/  HADD2.F32 R113, -RZ, R14.H1_H1 ;  /* 0x3000000eff717230 */ /* 0x020fe40000004100 */
[----:B------:R-:W-:-:S03]  /*2da0*/  @P2 HADD2.F32 R159, -RZ, R10.H1_H1 ;  /* 0x3000000aff9f2230 */ /* 0x000fc60000004100 */
[----:B------:R-:W-:-:S04]  /*2db0*/  FADD.FTZ R158, R113, R158 ;  /* 0x0000009e719e7221 */ /* 0x000fc80000010000 */
[----:B------:R-:W-:-:S05]  /*2dc0*/  @P2 FADD.FTZ R158, R159, R158 ;  /* 0x0000009e9f9e2221 */ /* 0x000fca0000010000 */
.L_x_20374:
[----:B------:R-:W-:-:S04]  /*2dd0*/  F2FP.PACK_AB R112, RZ, R158 ;  /* 0x0000009eff70723e */ /* 0x000fc800000000ff */
[----:B------:R-:W-:Y:S02]  /*2de0*/  PRMT R6, R6, 0x5410, R112 ;  /* 0x0000541006067816 */ /* 0x000fe40000000070 */
.L_x_20375:
[----:B------:R-:W-:Y:S01]  /*2df0*/  HADD2.F32 R159, -RZ, R115.H0_H0 ;  /* 0x20000073ff9f7230 */ /* 0x000fe20000004100 */
[----:B------:R-:W-:Y:S05]  /*2e00*/  @P3 BRA `(.L_x_20376) ;  /* 0x0000008000003947 */ /* 0x000fea0003800000 */
[----:B------:R-:W-:-:S04]  /*2e10*/  ISETP.NE.U32.AND P4, PT, RZ, c[0x0][0x180], PT ;  /* 0x00006000ff007a0c */ /* 0x000fc80003f85070 */
[----:B------:R-:W-:-:S13]  /*2e20*/  ISETP.NE.AND.EX P4, PT, RZ, c[0x0][0x184], PT, P4 ;  /* 0x00006100ff007a0c */ /* 0x000fda0003f85340 */
[----:B------:R-:W-:Y:S05]  /*2e30*/  @P4 BRA `(.L_x_20377) ;  /* 0x0000002000004947 */ /* 0x000fea0003800000 */
[----:B------:R-:W-:Y:S05]  /*2e40*/  @P0 BRA `(.L_x_20378) ;  /* 0x0000008000000947 */ /* 0x000fea0003800000 */
[----:B------:R-:W-:Y:S05]  /*2e50*/  BRA `(.L_x_20379) ;  /* 0x0000009000007947 */ /* 0x000fea0003800000 */
.L_x_20377:
[----:B-----5:R-:W-:-:S05]  /*2e60*/  HADD2.F32 R112, -RZ, R11.H0_H0 ;  /* 0x2000000bff707230 */ /* 0x020fca0000004100 */
[----:B------:R-:W-:Y:S01]  /*2e70*/  FADD.FTZ R159, R112, R159 ;  /* 0x0000009f709f7221 */ /* 0x000fe20000010000 */
[----:B------:R-:W-:Y:S05]  /*2e80*/  BRA `(.L_x_20378) ;  /* 0x0000004000007947 */ /* 0x000fea0003800000 */
.L_x_20376:
[----:B-----5:R-:W-:Y:S02]  /*2e90*/  HADD2.F32 R112, -RZ, R15.H0_H0 ;  /* 0x2000000fff707230 */ /* 0x020fe40000004100 */
[----:B------:R-:W-:-:S03]  /*2ea0*/  @P2 HADD2.F32 R114, -RZ, R11.H0_H0 ;  /* 0x2000000bff722230 */ /* 0x000fc60000004100 */
[----:B------:R-:W-:-:S04]  /*2eb0*/  FADD.FTZ R159, R112, R159 ;  /* 0x0000009f709f7221 */ /* 0x000fc80000010000 */
[----:B------:R-:W-:-:S05]  /*2ec0*/  @P2 FADD.FTZ R159, R114, R159 ;  /* 0x0000009f729f2221 */ /* 0x000fca0000010000 */
.L_x_20378:
[----:B------:R-:W-:-:S04]  /*2ed0*/  F2FP.PACK_AB R112, RZ, R159 ;  /* 0x0000009fff70723e */ /* 0x000fc800000000ff */
[----:B------:R-:W-:Y:S02]  /*2ee0*/  PRMT R7, R112, 0x7610, R7 ;  /* 0x0000761070077816 */ /* 0x000fe40000000007 */
.L_x_20379:
[----:B------:R-:W-:Y:S01]  /*2ef0*/  HADD2.F32 R160, -RZ, R115.H1_H1 ;  /* 0x30000073ffa07230 */ /* 0x000fe20000004100 */
[----:B------:R-:W-:Y:S05]  /*2f00*/  @P3 BRA `(.L_x_20380) ;  /* 0x0000008000003947 */ /* 0x000fea0003800000 */
[----:B------:R-:W-:-:S04]  /*2f10*/  ISETP.NE.U32.AND P4, PT, RZ, c[0x0][0x180], PT ;  /* 0x00006000ff007a0c */ /* 0x000fc80003f85070 */
[----:B------:R-:W-:-:S13]  /*2f20*/  ISETP.NE.AND.EX P4, PT, RZ, c[0x0][0x184], PT, P4 ;  /* 0x00006100ff007a0c */ /* 0x000fda0003f85340 */
[----:B------:R-:W-:Y:S05]  /*2f30*/  @P4 BRA `(.L_x_20381) ;  /* 0x0000002000004947 */ /* 0x000fea0003800000 */
[----:B------:R-:W-:Y:S05]  /*2f40*/  @P0 BRA `(.L_x_20382) ;  /* 0x0000008000000947 */ /* 0x000fea0003800000 */
[----:B------:R-:W-:Y:S05]  /*2f50*/  BRA `(.L_x_20383) ;  /* 0x0000009000007947 */ /* 0x000fea0003800000 */
.L_x_20381:
[----:B-----5:R-:W-:-:S05]  /*2f60*/  HADD2.F32 R113, -RZ, R11.H1_H1 ;  /* 0x3000000bff717230 */ /* 0x020fca0000004100 */
[----:B------:R-:W-:Y:S01]  /*2f70*/  FADD.FTZ R160, R113, R160 ;  /* 0x000000a071a07221 */ /* 0x000fe20000010000 */
[----:B------:R-:W-:Y:S05]  /*2f80*/  BRA `(.L_x_20382) ;  /* 0x0000004000007947 */ /* 0x000fea0003800000 */
.L_x_20380:
[----:B-----5:R-:W-:Y:S02]  /*2f90*/  HADD2.F32 R113, -RZ, R15.H1_H1 ;  /* 0x3000000fff717230 */ /* 0x020fe40000004100 */
[----:B------:R-:W-:-:S03]  /*2fa0*/  @P2 HADD2.F32 R115, -RZ, R11.H1_H1 ;  /* 0x3000000bff732230 */ /* 0x000fc60000004100 */
[----:B------:R-:W-:-:S04]  /*2fb0*/  FADD.FTZ R160, R113, R160 ;  /* 0x000000a071a07221 */ /* 0x000fc80000010000 */
[----:B------:R-:W-:-:S05]  /*2fc0*/  @P2 FADD.FTZ R160, R115, R160 ;  /* 0x000000a073a02221 */ /* 0x000fca0000010000 */
.L_x_20382:
[----:B------:R-:W-:-:S04]  /*2fd0*/  F2FP.PACK_AB R112, RZ, R160 ;  /* 0x000000a0ff70723e */ /* 0x000fc800000000ff */
[----:B------:R-:W-:Y:S02]  /*2fe0*/  PRMT R7, R7, 0x5410, R112 ;  /* 0x0000541007077816 */ /* 0x000fe40000000070 */
.L_x_20383:
        /* <DEDUP_REMOVED lines=17> */
.L_x_20385:
[----:B-----5:R-:W-:-:S05]  /*3100*/  HADD2.F32 R162, -RZ, R8.H0_H0 ;  /* 0x20000008ffa27230 */ /* 0x020fca0000004100 */
[----:B------:R-:W-:Y:S01]  /*3110*/  FADD.FTZ R161, R162, R161 ;  /* 0x000000a1a2a17221 */ /* 0x000fe20000010000 */
[----:B------:R-:W-:Y:S05]  /*3120*/  BRA `(.L_x_20386) ;  /* 0x0000004000007947 */ /* 0x000fea0003800000 */
.L_x_20384:
[----:B-1---5:R-:W-:Y:S02]  /*3130*/  HADD2.F32 R162, -RZ, R12.H0_H0 ;  /* 0x2000000cffa27230 */ /* 0x022fe40000004100 */
[----:B------:R-:W-:-:S03]  /*3140*/  @P2 HADD2.F32 R164, -RZ, R8.H0_H0 ;  /* 0x20000008ffa42230 */ /* 0x000fc60000004100 */
[----:B------:R-:W-:-:S04]  /*3150*/  FADD.FTZ R161, R162, R161 ;  /* 0x000000a1a2a17221 */ /* 0x000fc80000010000 */
[----:B------:R-:W-:-:S05]  /*3160*/  @P2 FADD.FTZ R161, R164, R161 ;  /* 0x000000a1a4a12221 */ /* 0x000fca0000010000 */
.L_x_20386:
[----:B------:R-:W-:-:S04]  /*3170*/  F2FP.PACK_AB R162, RZ, R161 ;  /* 0x000000a1ffa2723e */ /* 0x000fc800000000ff */
[----:B0-----:R-:W-:Y:S02]  /*3180*/  PRMT R4, R162, 0x7610, R4 ;  /* 0x00007610a2047816 */ /* 0x001fe40000000004 */
.L_x_20387:
[----:B------:R-:W-:Y:S01]  /*3190*/  HADD2.F32 R112, -RZ, R112.H1_H1 ;  /* 0x30000070ff707230 */ /* 0x000fe20000004100 */
[----:B------:R-:W-:Y:S05]  /*31a0*/  @P3 BRA `(.L_x_20388) ;  /* 0x0000008000003947 */ /* 0x000fea0003800000 */
[----:B------:R-:W-:-:S04]  /*31b0*/  ISETP.NE.U32.AND P1, PT, RZ, c[0x0][0x180], PT ;  /* 0x00006000ff007a0c */ /* 0x000fc80003f25070 */
[----:B------:R-:W-:-:S13]  /*31c0*/  ISETP.NE.AND.EX P1, PT, RZ, c[0x0][0x184], PT, P1 ;  /* 0x00006100ff007a0c */ /* 0x000fda0003f25310 */
[----:B------:R-:W-:Y:S05]  /*31d0*/  @P1 BRA `(.L_x_20389) ;  /* 0x0000002000001947 */ /* 0x000fea0003800000 */
[----:B------:R-:W-:Y:S05]  /*31e0*/  @P0 BRA `(.L_x_20390) ;  /* 0x0000008000000947 */ /* 0x000fea0003800000 */
[----:B------:R-:W-:Y:S05]  /*31f0*/  BRA `(.L_x_20391) ;  /* 0x0000009000007947 */ /* 0x000fea0003800000 */
.L_x_20389:
[----:B-----5:R-:W-:-:S05]  /*3200*/  HADD2.F32 R163, -RZ, R8.H1_H1 ;  /* 0x30000008ffa37230 */ /* 0x020fca0000004100 */
[----:B------:R-:W-:Y:S01]  /*3210*/  FADD.FTZ R112, R163, R112 ;  /* 0x00000070a3707221 */ /* 0x000fe20000010000 */
[----:B------:R-:W-:Y:S05]  /*3220*/  BRA `(.L_x_20390) ;  /* 0x0000004000007947 */ /* 0x000fea0003800000 */
.L_x_20388:
[----:B-----5:R-:W-:Y:S02]  /*3230*/  HADD2.F32 R163, -RZ, R12.H1_H1 ;  /* 0x3000000cffa37230 */ /* 0x020fe40000004100 */
[----:B------:R-:W-:-:S03]  /*3240*/  @P2 HADD2.F32 R165, -RZ, R8.H1_H1 ;  /* 0x30000008ffa52230 */ /* 0x000fc60000004100 */
[----:B------:R-:W-:-:S04]  /*3250*/  FADD.FTZ R112, R163, R112 ;  /* 0x00000070a3707221 */ /* 0x000fc80000010000 */
[----:B------:R-:W-:-:S05]  /*3260*/  @P2 FADD.FTZ R112, R165, R112 ;  /* 0x00000070a5702221 */ /* 0x000fca0000010000 */
.L_x_20390:
[----:B------:R-:W-:-:S04]  /*3270*/  F2FP.PACK_AB R162, RZ, R112 ;  /* 0x00000070ffa2723e */ /* 0x000fc800000000ff */
[----:B0-----:R-:W-:Y:S02]  /*3280*/  PRMT R4, R4, 0x5410, R162 ;  /* 0x0000541004047816 */ /* 0x001fe400000000a2 */
.L_x_20391:
[----:B------:R-:W-:Y:S01]  /*3290*/  HADD2.F32 R162, -RZ, R113.H0_H0 ;  /* 0x20000071ffa27230 */ /* 0x000fe20000004100 */
[----:B------:R-:W-:Y:S05]  /*32a0*/  @P3 BRA `(.L_x_20392) ;  /* 0x0000008000003947 */ /* 0x000fea0003800000 */
[----:B------:R-:W-:-:S04]  /*32b0*/  ISETP.NE.U32.AND P1, PT, RZ, c[0x0][0x180], PT ;  /* 0x00006000ff007a0c */ /* 0x000fc80003f25070 */
[----:B------:R-:W-:-:S13]  /*32c0*/  ISETP.NE.AND.EX P1, PT, RZ, c[0x0][0x184], PT, P1 ;  /* 0x00006100ff007a0c */ /* 0x000fda0003f25310 */
[----:B------:R-:W-:Y:S05]  /*32d0*/  @P1 BRA `(.L_x_20393) ;  /* 0x0000002000001947 */ /* 0x000fea0003800000 */
[----:B------:R-:W-:Y:S05]  /*32e0*/  @P0 BRA `(.L_x_20394) ;  /* 0x0000008000000947 */ /* 0x000fea0003800000 */
[----:B------:R-:W-:Y:S05]  /*32f0*/  BRA `(.L_x_20395) ;  /* 0x0000009000007947 */ /* 0x000fea0003800000 */
.L_x_20393:
[----:B-----5:R-:W-:-:S05]  /*3300*/  HADD2.F32 R163, -RZ, R9.H0_H0 ;  /* 0x20000009ffa37230 */ /* 0x020fca0000004100 */
[----:B------:R-:W-:Y:S01]  /*3310*/  FADD.FTZ R162, R163, R162 ;  /* 0x000000a2a3a27221 */ /* 0x000fe20000010000 */
[----:B------:R-:W-:Y:S05]  /*3320*/  BRA `(.L_x_20394) ;  /* 0x0000004000007947 */ /* 0x000fea0003800000 */
.L_x_20392:
[----:B-----5:R-:W-:Y:S02]  /*3330*/  HADD2.F32 R163, -RZ, R13.H0_H0 ;  /* 0x2000000dffa37230 */ /* 0x020fe40000004100 */
[----:B------:R-:W-:-:S03]  /*3340*/  @P2 HADD2.F32 R165, -RZ, R9.H0_H0 ;  /* 0x20000009ffa52230 */ /* 0x000fc60000004100 */
[----:B------:R-:W-:-:S04]  /*3350*/  FADD.FTZ R162, R163, R162 ;  /* 0x000000a2a3a27221 */ /* 0x000fc80000010000 */
[----:B------:R-:W-:-:S05]  /*3360*/  @P2 FADD.FTZ R162, R165, R162 ;  /* 0x000000a2a5a22221 */ /* 0x000fca0000010000 */
.L_x_20394:
[----:B------:R-:W-:-:S04]  /*3370*/  F2FP.PACK_AB R163, RZ, R162 ;  /* 0x000000a2ffa3723e */ /* 0x000fc800000000ff */
[----:B0-----:R-:W-:Y:S02]  /*3380*/  PRMT R5, R163, 0x7610, R5 ;  /* 0x00007610a3057816 */ /* 0x001fe40000000005 */
.L_x_20395:
[----:B------:R-:W-:Y:S01]  /*3390*/  HADD2.F32 R113, -RZ, R113.H1_H1 ;  /* 0x30000071ff717230 */ /* 0x000fe20000004100 */
[----:B------:R-:W-:Y:S05]  /*33a0*/  @P3 BRA `(.L_x_20396) ;  /* 0x0000008000003947 */ /* 0x000fea0003800000 */
[----:B------:R-:W-:-:S04]  /*33b0*/  ISETP.NE.U32.AND P1, PT, RZ, c[0x0][0x180], PT ;  /* 0x00006000ff007a0c */ /* 0x000fc80003f25070 */
[----:B------:R-:W-:-:S13]  /*33c0*/  ISETP.NE.AND.EX P1, PT, RZ, c[0x0][0x184], PT, P1 ;  /* 0x00006100ff007a0c */ /* 0x000fda0003f25310 */
[----:B------:R-:W-:Y:S05]  /*33d0*/  @P1 BRA `(.L_x_20397) ;  /* 0x0000002000001947 */ /* 0x000fea0003800000 */
[----:B------:R-:W-:Y:S05]  /*33e0*/  @P0 BRA `(.L_x_20398) ;  /* 0x0000008000000947 */ /* 0x000fea0003800000 */
[----:B------:R-:W-:Y:S05]  /*33f0*/  BRA `(.L_x_20399) ;  /* 0x0000009000007947 */ /* 0x000fea0003800000 */
.L_x_20397:
[----:B-----5:R-:W-:-:S05]  /*3400*/  HADD2.F32 R164, -RZ, R9.H1_H1 ;  /* 0x30000009ffa47230 */ /* 0x020fca0000004100 */
[----:B------:R-:W-:Y:S01]  /*3410*/  FADD.FTZ R113, R164, R113 ;  /* 0x00000071a4717221 */ /* 0x000fe20000010000 */
[----:B------:R-:W-:Y:S05]  /*3420*/  BRA `(.L_x_20398) ;  /* 0x0000004000007947 */ /* 0x000fea0003800000 */
.L_x_20396:
[----:B-----5:R-:W-:Y:S02]  /*3430*/  HADD2.F32 R164, -RZ, R13.H1_H1 ;  /* 0x3000000dffa47230 */ /* 0x020fe40000004100 */
[----:B------:R-:W-:-:S03]  /*3440*/  @P2 HADD2.F32 R166, -RZ, R9.H1_H1 ;  /* 0x30000009ffa62230 */ /* 0x000fc60000004100 */
[----:B------:R-:W-:-:S04]  /*3450*/  FADD.FTZ R113, R164, R113 ;  /* 0x00000071a4717221 */ /* 0x000fc80000010000 */
[----:B------:R-:W-:-:S05]  /*3460*/  @P2 FADD.FTZ R113, R166, R113 ;  /* 0x00000071a6712221 */ /* 0x000fca0000010000 */
.L_x_20398:
[----:B------:R-:W-:-:S04]  /*3470*/  F2FP.PACK_AB R163, RZ, R113 ;  /* 0x00000071ffa3723e */ /* 0x000fc800000000ff */
[----:B0-----:R-:W-:Y:S02]  /*3480*/  PRMT R5, R5, 0x5410, R163 ;  /* 0x0000541005057816 */ /* 0x001fe400000000a3 */
.L_x_20399:
[----:B------:R-:W-:Y:S01]  /*3490*/  HADD2.F32 R163, -RZ, R114.H0_H0 ;  /* 0x20000072ffa37230 */ /* 0x000fe20000004100 */
[----:B------:R-:W-:Y:S05]  /*34a0*/  @P3 BRA `(.L_x_20400) ;  /* 0x0000008000003947 */ /* 0x000fea0003800000 */
[----:B------:R-:W-:-:S04]  /*34b0*/  ISETP.NE.U32.AND P1, PT, RZ, c[0x0][0x180], PT ;  /* 0x00006000ff007a0c */ /* 0x000fc80003f25070 */
[----:B------:R-:W-:-:S13]  /*34c0*/  ISETP.NE.AND.EX P1, PT, RZ, c[0x0][0x184], PT, P1 ;  /* 0x00006100ff007a0c */ /* 0x000fda0003f25310 */
[----:B------:R-:W-:Y:S05]  /*34d0*/  @P1 BRA `(.L_x_20401) ;  /* 0x0000002000001947 */ /* 0x000fea0003800000 */
[----:B------:R-:W-:Y:S05]  /*34e0*/  @P0 BRA `(.L_x_20402) ;  /* 0x0000008000000947 */ /* 0x000fea0003800000 */
[----:B------:R-:W-:Y:S05]  /*34f0*/  BRA `(.L_x_20403) ;  /* 0x0000009000007947 */ /* 0x000fea0003800000 */
.L_x_20401:
[----:B-----5:R-:W-:-:S05]  /*3500*/  HADD2.F32 R164, -RZ, R10.H0_H0 ;  /* 0x2000000affa47230 */ /* 0x020fca0000004100 */
[----:B------:R-:W-:Y:S01]  /*3510*/  FADD.FTZ R163, R164, R163 ;  /* 0x000000a3a4a37221 */ /* 0x000fe20000010000 */
[----:B------:R-:W-:Y:S05]  /*3520*/  BRA `(.L_x_20402) ;  /* 0x0000004000007947 */ /* 0x000fea0003800000 */
.L_x_20400:
[----:B-----5:R-:W-:Y:S02]  /*3530*/  HADD2.F32 R164, -RZ, R14.H0_H0 ;  /* 0x2000000effa47230 */ /* 0x020fe40000004100 */
[----:B------:R-:W-:-:S03]  /*3540*/  @P2 HADD2.F32 R166, -RZ, R10.H0_H0 ;  /* 0x2000000affa62230 */ /* 0x000fc60000004100 */
[----:B------:R-:W-:-:S04]  /*3550*/  FADD.FTZ R163, R164, R163 ;  /* 0x000000a3a4a37221 */ /* 0x000fc80000010000 */
[----:B------:R-:W-:-:S05]  /*3560*/  @P2 FADD.FTZ R163, R166, R163 ;  /* 0x000000a3a6a32221 */ /* 0x000fca0000010000 */
.L_x_20402:
[----:B------:R-:W-:-:S04]  /*3570*/  F2FP.PACK_AB R164, RZ, R163 ;  /* 0x000000a3ffa4723e */ /* 0x000fc800000000ff */
[----:B------:R-:W-:Y:S02]  /*3580*/  PRMT R6, R164, 0x7610, R6 ;  /* 0x00007610a4067816 */ /* 0x000fe40000000006 */
.L_x_20403:
[----:B------:R-:W-:Y:S01]  /*3590*/  HADD2.F32 R114, -RZ, R114.H1_H1 ;  /* 0x30000072ff727230 */ /* 0x000fe20000004100 */
[----:B------:R-:W-:Y:S05]  /*35a0*/  @P3 BRA `(.L_x_20404) ;  /* 0x0000008000003947 */ /* 0x000fea0003800000 */
[----:B------:R-:W-:-:S04]  /*35b0*/  ISETP.NE.U32.AND P1, PT, RZ, c[0x0][0x180], PT ;  /* 0x00006000ff007a0c */ /* 0x000fc80003f25070 */
[----:B------:R-:W-:-:S13]  /*35c0*/  ISETP.NE.AND.EX P1, PT, RZ, c[0x0][0x184], PT, P1 ;  /* 0x00006100ff007a0c */ /* 0x000fda0003f25310 */
[----:B------:R-:W-:Y:S05]  /*35d0*/  @P1 BRA `(.L_x_20405) ;  /* 0x0000002000001947 */ /* 0x000fea0003800000 */
[----:B------:R-:W-:Y:S05]  /*35e0*/  @P0 BRA `(.L_x_20406) ;  /* 0x0000008000000947 */ /* 0x000fea0003800000 */
[----:B------:R-:W-:Y:S05]  /*35f0*/  BRA `(.L_x_20407) ;  /* 0x0000009000007947 */ /* 0x000fea0003800000 */
.L_x_20405:
[----:B-----5:R-:W-:-:S05]  /*3600*/  HADD2.F32 R165, -RZ, R10.H1_H1 ;  /* 0x3000000affa57230 */ /* 0x020fca0000004100 */
[----:B------:R-:W-:Y:S01]  /*3610*/  FADD.FTZ R114, R165, R114 ;  /* 0x00000072a5727221 */ /* 0x000fe20000010000 */
[----:B------:R-:W-:Y:S05]  /*3620*/  BRA `(.L_x_20406) ;  /* 0x0000004000007947 */ /* 0x000fea0003800000 */
.L_x_20404:
[----:B-----5:R-:W-:Y:S02]  /*3630*/  HADD2.F32 R165, -RZ, R14.H1_H1 ;  /* 0x3000000effa57230 */ /* 0x020fe40000004100 */
[----:B------:R-:W-:-:S03]  /*3640*/  @P2 HADD2.F32 R167, -RZ, R10.H1_H1 ;  /* 0x3000000affa72230 */ /* 0x000fc60000004100 */
[----:B------:R-:W-:-:S04]  /*3650*/  FADD.FTZ R114, R165, R114 ;  /* 0x00000072a5727221 */ /* 0x000fc80000010000 */
[----:B------:R-:W-:-:S05]  /*3660*/  @P2 FADD.FTZ R114, R167, R114 ;  /* 0x00000072a7722221 */ /* 0x000fca0000010000 */
.L_x_20406:
[----:B------:R-:W-:-:S04]  /*3670*/  F2FP.PACK_AB R164, RZ, R114 ;  /* 0x00000072ffa4723e */ /* 0x000fc800000000ff */
[----:B------:R-:W-:Y:S02]  /*3680*/  PRMT R6, R6, 0x5410, R164 ;  /* 0x0000541006067816 */ /* 0x000fe400000000a4 */
.L_x_20407:
[----:B------:R-:W-:Y:S01]  /*3690*/  HADD2.F32 R164, -RZ, R115.H0_H0 ;  /* 0x20000073ffa47230 */ /* 0x000fe20000004100 */
[----:B------:R-:W-:Y:S05]  /*36a0*/  @P3 BRA `(.L_x_20408) ;  /* 0x0000008000003947 */ /* 0x000fea0003800000 */
[----:B------:R-:W-:-:S04]  /*36b0*/  ISETP.NE.U32.AND P1, PT, RZ, c[0x0][0x180], PT ;  /* 0x00006000ff007a0c */ /* 0x000fc80003f25070 */
[----:B------:R-:W-:-:S13]  /*36c0*/  ISETP.NE.AND.EX P1, PT, RZ, c[0x0][0x184], PT, P1 ;  /* 0x00006100ff007a0c */ /* 0x000fda0003f25310 */
[----:B------:R-:W-:Y:S05]  /*36d0*/  @P1 BRA `(.L_x_20409) ;  /* 0x0000002000001947 */ /* 0x000fea0003800000 */
[----:B------:R-:W-:Y:S05]  /*36e0*/  @P0 BRA `(.L_x_20410) ;  /* 0x0000008000000947 */ /* 0x000fea0003800000 */
[----:B------:R-:W-:Y:S05]  /*36f0*/  BRA `(.L_x_20411) ;  /* 0x0000009000007947 */ /* 0x000fea0003800000 */
.L_x_20409:
[----:B-----5:R-:W-:-:S05]  /*3700*/  HADD2.F32 R165, -RZ, R11.H0_H0 ;  /* 0x2000000bffa57230 */ /* 0x020fca0000004100 */
[----:B------:R-:W-:Y:S01]  /*3710*/  FADD.FTZ R164, R165, R164 ;  /* 0x000000a4a5a47221 */ /* 0x000fe20000010000 */
[----:B------:R-:W-:Y:S05]  /*3720*/  BRA `(.L_x_20410) ;  /* 0x0000004000007947 */ /* 0x000fea0003800000 */
.L_x_20408:
[----:B-----5:R-:W-:Y:S02]  /*3730*/  HADD2.F32 R165, -RZ, R15.H0_H0 ;  /* 0x2000000fffa57230 */ /* 0x020fe40000004100 */
[----:B------:R-:W-:-:S03]  /*3740*/  @P2 HADD2.F32 R167, -RZ, R11.H0_H0 ;  /* 0x2000000bffa72230 */ /* 0x000fc60000004100 */
[----:B------:R-:W-:-:S04]  /*3750*/  FADD.FTZ R164, R165, R164 ;  /* 0x000000a4a5a47221 */ /* 0x000fc80000010000 */
[----:B------:R-:W-:-:S05]  /*3760*/  @P2 FADD.FTZ R164, R167, R164 ;  /* 0x000000a4a7a42221 */ /* 0x000fca0000010000 */
.L_x_20410:
[----:B------:R-:W-:-:S04]  /*3770*/  F2FP.PACK_AB R165, RZ, R164 ;  /* 0x000000a4ffa5723e */ /* 0x000fc800000000ff */
[----:B------:R-:W-:Y:S02]  /*3780*/  PRMT R7, R165, 0x7610, R7 ;  /* 0x00007610a5077816 */ /* 0x000fe40000000007 */
.L_x_20411:
[----:B------:R-:W-:Y:S01]  /*3790*/  HADD2.F32 R115, -RZ, R115.H1_H1 ;  /* 0x30000073ff737230 */ /* 0x000fe20000004100 */
[----:B------:R-:W-:Y:S05]  /*37a0*/  @P3 BRA `(.L_x_20412) ;  /* 0x0000008000003947 */ /* 0x000fea0003800000 */
[----:B------:R-:W-:-:S04]  /*37b0*/  ISETP.NE.U32.AND P1, PT, RZ, c[0x0][0x180], PT ;  /* 0x00006000ff007a0c */ /* 0x000fc80003f25070 */
[----:B------:R-:W-:-:S13]  /*37c0*/  ISETP.NE.AND.EX P1, PT, RZ, c[0x0][0x184], PT, P1 ;  /* 0x00006100ff007a0c */ /* 0x000fda0003f25310 */
[----:B------:R-:W-:Y:S05]  /*37d0*/  @P1 BRA `(.L_x_20413) ;  /* 0x0000002000001947 */ /* 0x000fea0003800000 */
[----:B------:R-:W-:Y:S05]  /*37e0*/  @P0 BRA `(.L_x_20414) ;  /* 0x0000008000000947 */ /* 0x000fea0003800000 */
[----:B------:R-:W-:Y:S05]  /*37f0*/  BRA `(.L_x_20415) ;  /* 0x0000009000007947 */ /* 0x000fea0003800000 */
.L_x_20413:
[----:B-----5:R-:W-:-:S05]  /*3800*/  HADD2.F32 R166, -RZ, R11.H1_H1 ;  /* 0x3000000bffa67230 */ /* 0x020fca0000004100 */
[----:B------:R-:W-:Y:S01]  /*3810*/  FADD.FTZ R115, R166, R115 ;  /* 0x00000073a6737221 */ /* 0x000fe20000010000 */
[----:B------:R-:W-:Y:S05]  /*3820*/  BRA `(.L_x_20414) ;  /* 0x0000004000007947 */ /* 0x000fea0003800000 */
.L_x_20412:
[----:B-----5:R-:W-:Y:S02]  /*3830*/  HADD2.F32 R166, -RZ, R15.H1_H1 ;  /* 0x3000000fffa67230 */ /* 0x020fe40000004100 */
[----:B------:R-:W-:-:S03]  /*3840*/  @P2 HADD2.F32 R168, -RZ, R11.H1_H1 ;  /* 0x3000000bffa82230 */ /* 0x000fc60000004100 */
[----:B------:R-:W-:-:S04]  /*3850*/  FADD.FTZ R115, R166, R115 ;  /* 0x00000073a6737221 */ /* 0x000fc80000010000 */
[----:B------:R-:W-:-:S05]  /*3860*/  @P2 FADD.FTZ R115, R168, R115 ;  /* 0x00000073a8732221 */ /* 0x000fca0000010000 */
.L_x_20414:
[----:B------:R-:W-:-:S04]  /*3870*/  F2FP.PACK_AB R165, RZ, R115 ;  /* 0x00000073ffa5723e */ /* 0x000fc800000000ff */
[----:B------:R-:W-:Y:S02]  /*3880*/  PRMT R7, R7, 0x5410, R165 ;  /* 0x0000541007077816 */ /* 0x000fe400000000a5 */
.L_x_20415:
        /* <DEDUP_REMOVED lines=54> */
.L_x_20420:
        /* <DEDUP_REMOVED lines=116> */
.L_x_20421:
        /* <DEDUP_REMOVED lines=27> */
[C---:B-1----:R-:W-:Y:S02]  /*44e0*/  FADD.FTZ R169, -R170.reuse, R112 ;  /* 0x00000070aaa97221 */ /* 0x042fe40000010100 */
[C---:B--2---:R-:W-:Y:S02]  /*44f0*/  FADD.FTZ R165, -R170.reuse, R114 ;  /* 0x00000072aaa57221 */ /* 0x044fe40000010100 */
[C---:B------:R-:W-:Y:S02]  /*4500*/  FADD.FTZ R126, -R170.reuse, R126 ;  /* 0x0000007eaa7e7221 */ /* 0x040fe40000010100 */
[----:B------:R-:W-:-:S02]  /*4510*/  FADD.FTZ R127, -R170, R127 ;  /* 0x0000007faa7f7221 */ /* 0x000fc40000010100 */
[C---:B---3--:R-:W-:Y:S02]  /*4520*/  FMUL.FTZ R119, R174.reuse, R119 ;  /* 0x00000077ae777220 */ /* 0x048fe40000410000 */
[C---:B------:R-:W-:Y:S01]  /*4530*/  FMUL.FTZ R116, R174.reuse, R125 ;  /* 0x0000007dae747220 */ /* 0x040fe20000410000 */
[----:B------:R-:W-:Y:S01]  /*4540*/  HFMA2.MMA R125, -RZ, RZ, 0, 9.5367431640625e-07 ;  /* 0x00000010ff7d7435 */ /* 0x000fe200000001ff */
[C---:B------:R-:W-:Y:S02]  /*4550*/  FMUL.FTZ R171, R174.reuse, R171 ;  /* 0x000000abaeab7220 */ /* 0x040fe40000410000 */
[C---:B------:R-:W-:Y:S02]  /*4560*/  FMUL.FTZ R118, R174.reuse, R118 ;  /* 0x00000076ae767220 */ /* 0x040fe40000410000 */
[C---:B------:R-:W-:Y:S02]  /*4570*/  FMUL.FTZ R121, R174.reuse, R121 ;  /* 0x00000079ae797220 */ /* 0x040fe40000410000 */
[----:B------:R-:W-:-:S02]  /*4580*/  FMUL.FTZ R122, R174, R122 ;  /* 0x0000007aae7a7220 */ /* 0x000fc40000410000 */
[C---:B------:R-:W-:Y:S02]  /*4590*/  FMUL.FTZ R120, R174.reuse, R120 ;  /* 0x00000078ae787220 */ /* 0x040fe40000410000 */
[----:B------:R-:W-:Y:S02]  /*45a0*/  FMUL.FTZ R123, R174, R123 ;  /* 0x0000007bae7b7220 */ /* 0x000fe40000410000 */
[----:B------:R-:W-:Y:S02]  /*45b0*/  FFMA.FTZ R113, R62, R119, R110 ;  /* 0x000000773e717223 */ /* 0x000fe4000001006e */
[----:B------:R-:W-:Y:S02]  /*45c0*/  FFMA.FTZ R112, R60, R171, R108 ;  /* 0x000000ab3c707223 */ /* 0x000fe4000001006c */
[----:B------:R-:W-:Y:S02]  /*45d0*/  FFMA.FTZ R114, R56, R121, R104 ;  /* 0x0000007938727223 */ /* 0x000fe40000010068 */
[----:B------:R-:W-:-:S02]  /*45e0*/  FFMA.FTZ R119, R61, R118, R109 ;  /* 0x000000763d777223 */ /* 0x000fc4000001006d */
[C---:B------:R-:W-:Y:S02]  /*45f0*/  FADD.FTZ R128, -R170.reuse, R128 ;  /* 0x00000080aa807221 */ /* 0x040fe40000010100 */
[C---:B------:R-:W-:Y:S01]  /*4600*/  FADD.FTZ R168, -R170.reuse, R129 ;  /* 0x00000081aaa87221 */ /* 0x040fe20000010100 */
[----:B------:R-:W-:Y:S01]  /*4610*/  F2FP.PACK_AB R112, R119, R112 ;  /* 0x000000707770723e */ /* 0x000fe200000000ff */
        /* <DEDUP_REMOVED lines=34> */
[----:B------:R-:W-:Y:S01]  /*4840*/  FFMA.FTZ R115, R58, R123, R106 ;  /* 0x0000007b3a737223 */ /* 0x000fe2000001006a */
[----:B------:R-:W-:Y:S01]  /*4850*/  F2FP.PACK_AB R114, R121, R114 ;  /* 0x000000727972723e */ /* 0x000fe200000000ff */
[----:B------:R-:W-:Y:S02]  /*4860*/  FFMA.FTZ R116, R59, R116, R107 ;  /* 0x000000743b747223 */ /* 0x000fe4000001006b */
[----:B------:R-:W-:Y:S02]  /*4870*/  FFMA.FTZ R120, R63, R120, R111 ;  /* 0x000000783f787223 */ /* 0x000fe4000001006f */
[----:B------:R-:W-:Y:S01]  /*4880*/  IMAD.WIDE.U32 R118, R2, R125, c[0x0][0x208] ;  /* 0x0000820002767625 */ /* 0x000fe200078e007d */
[----:B------:R-:W-:Y:S02]  /*4890*/  F2FP.PACK_AB R115, R116, R115 ;  /* 0x000000737473723e */ /* 0x000fe400000000ff */
[----:B------:R-:W-:Y:S01]  /*48a0*/  F2FP.PACK_AB R113, R120, R113 ;  /* 0x000000717871723e */ /* 0x000fe200000000ff */
        /* <DEDUP_REMOVED lines=13> */
[----:B------:R-:W-:Y:S01]  /*4980*/  F2FP.PACK_AB R123, R134, R123 ;  /* 0x0000007b867b723e */ /* 0x000fe200000000ff */
[C---:B------:R-:W-:Y:S01]  /*4990*/  FMUL.FTZ R129, R174.reuse, R128 ;  /* 0x00000080ae817220 */ /* 0x040fe20000410000 */
[----:B------:R-:W-:Y:S01]  /*49a0*/  IADD3 R2, R3, 0x20, RZ ;  /* 0x0000002003027810 */ /* 0x000fe20007ffe0ff */
[C---:B------:R-:W-:Y:S01]  /*49b0*/  FMUL.FTZ R126, R174.reuse, R141 ;  /* 0x0000008dae7e7220 */ /* 0x040fe20000410000 */
[----:B------:R-:W-:Y:S01]  /*49c0*/  F2FP.PACK_AB R120, R127, R120 ;  /* 0x000000787f78723e */ /* 0x000fe200000000ff */
        /* <DEDUP_REMOVED lines=11> */
[----:B------:R-:W-:Y:S01]  /*4a80*/  F2FP.PACK_AB R112, R119, R112 ;  /* 0x000000707770723e */ /* 0x000fe200000000ff */
        /* <DEDUP_REMOVED lines=8> */
[----:B------:R-:W-:Y:S01]  /*4b10*/  F2FP.PACK_AB R122, R129, R122 ;  /* 0x0000007a817a723e */ /* 0x000fe200000000ff */
[----:B------:R-:W-:-:S02]  /*4b20*/  FFMA.FTZ R134, R32, R149, R80 ;  /* 0x0000009520867223 */ /* 0x000fc40000010050 */
[----:B------:R-:W-:Y:S01]  /*4b30*/  FFMA.FTZ R127, R33, R150, R81 ;  /* 0x00000096217f7223 */ /* 0x000fe20000010051 */
[----:B------:R-:W-:Y:S01]  /*4b40*/  F2FP.PACK_AB R115, R128, R141 ;  /* 0x0000008d8073723e */ /* 0x000fe200000000ff */
[C---:B------:R-:W-:Y:S02]  /*4b50*/  FMUL.FTZ R147, R174.reuse, R147 ;  /* 0x00000093ae937220 */ /* 0x040fe40000410000 */
[C---:B------:R-:W-:Y:S01]  /*4b60*/  FMUL.FTZ R148, R174.reuse, R148 ;  /* 0x00000094ae947220 */ /* 0x040fe20000410000 */
[----:B------:R-:W-:Y:S01]  /*4b70*/  F2FP.PACK_AB R134, R127, R134 ;  /* 0x000000867f86723e */ /* 0x000fe200000000ff */
        /* <DEDUP_REMOVED lines=37> */
[----:B------:R-:W-:Y:S02]  /*4dd0*/  FFMA.FTZ R142, R24, R157, R72 ;  /* 0x0000009d188e7223 */ /* 0x000fe40000010048 */
[----:B------:R-:W-:Y:S02]  /*4de0*/  FFMA.FTZ R143, R26, R159, R74 ;  /* 0x0000009f1a8f7223 */ /* 0x000fe4000001004a */
[----:B------:R-:W-:-:S02]  /*4df0*/  FFMA.FTZ R160, R27, R160, R75 ;  /* 0x000000a01ba07223 */ /* 0x000fc4000001004b */
        /* <DEDUP_REMOVED lines=33> */
.L_x_20418:
[----:B------:R-:W-:Y:S05]  /*5010*/  EXIT ;  /* 0x000000000000794d */ /* 0x000fea0003800000 */
.L_x_20416:
[----:B-1----:R-:W-:Y:S01]  /*5020*/  HFMA2.MMA R117, -RZ, RZ, 0, 1.847743988037109375e-06 ;  /* 0x0000001fff757435 */ /* 0x002fe200000001ff */
[----:B------:R-:W-:Y:S02]  /*5030*/  MOV R170, 0x1 ;  /* 0x0000000100aa7802 */ /* 0x000fe40000000f00 */
[----:B------:R-:W-:Y:S02]  /*5040*/  MOV R168, 0xffffffff ;  /* 0xffffffff00a87802 */ /* 0x000fe40000000f00 */
[----:B------:R-:W-:Y:S02]  /*5050*/  MOV R166, 0x5070 ;  /* 0x0000507000a67802 */ /* 0x000fe40000000f00 */
[----:B0----5:R-:W-:Y:S05]  /*5060*/  CALL.REL.NOINC `($__internal_43_$__cuda_sm70_shflsync_bfly_p) ;  /* 0x0000099000007944 */ /* 0x021fea0003c00000 */
[----:B-1----:R-:W-:Y:S01]  /*5070*/  MOV R116, R170 ;  /* 0x000000aa00747202 */ /* 0x002fe20000000f00 */
[----:B0-----:R-:W-:Y:S05]  /*5080*/  BRA `(.L_x_20420) ;  /* 0xffffeb6000007947 */ /* 0x001fea000383ffff */
.L_x_20417:
[----:B------:R-:W-:Y:S01]  /*5090*/  HFMA2.MMA R170, -RZ, RZ, 0, 1.1920928955078125e-07 ;  /* 0x00000002ffaa7435 */ /* 0x000fe200000001ff */
[----:B------:R-:W-:Y:S02]  /*50a0*/  MOV R117, 0x1f ;  /* 0x0000001f00757802 */ /* 0x000fe40000000f00 */
[----:B------:R-:W-:Y:S02]  /*50b0*/  MOV R168, 0xffffffff ;  /* 0xffffffff00a87802 */ /* 0x000fe40000000f00 */
[----:B------:R-:W-:-:S02]  /*50c0*/  MOV R166, 0x50e0 ;  /* 0x000050e000a67802 */ /* 0x000fc40000000f00 */
[----:B0----5:R-:W-:Y:S05]  /*50d0*/  CALL.REL.NOINC `($__internal_43_$__cuda_sm70_shflsync_bfly_p) ;  /* 0x0000092000007944 */ /* 0x021fea0003c00000 */
[----:B01----:R-:W-:Y:S01]  /*50e0*/  FADD.FTZ R165, R165, R170 ;  /* 0x000000aaa5a57221 */ /* 0x003fe20000010000 */
[----:B------:R-:W-:Y:S01]  /*50f0*/  HFMA2.MMA R170, -RZ, RZ, 0, 2.384185791015625e-07 ;  /* 0x00000004ffaa7435 */ /* 0x000fe200000001ff */
[----:B------:R-:W-:-:S02]  /*5100*/  MOV R117, 0x1f ;  /* 0x0000001f00757802 */ /* 0x000fc40000000f00 */
[----:B------:R-:W-:Y:S02]  /*5110*/  MOV R168, 0xffffffff ;  /* 0xffffffff00a87802 */ /* 0x000fe40000000f00 */
[----:B------:R-:W-:Y:S02]  /*5120*/  MOV R166, 0x5140 ;  /* 0x0000514000a67802 */ /* 0x000fe40000000f00 */
[----:B------:R-:W-:Y:S05]  /*5130*/  CALL.REL.NOINC `($__internal_43_$__cuda_sm70_shflsync_bfly_p) ;  /* 0x000008c000007944 */ /* 0x000fea0003c00000 */
[----:B01----:R-:W-:Y:S01]  /*5140*/  FADD.FTZ R165, R165, R170 ;  /* 0x000000aaa5a57221 */ /* 0x003fe20000010000 */
[----:B------:R-:W-:Y:S01]  /*5150*/  HFMA2.MMA R170, -RZ, RZ, 0, 4.76837158203125e-07 ;  /* 0x00000008ffaa7435 */ /* 0x000fe200000001ff */
[----:B------:R-:W-:Y:S02]  /*5160*/  MOV R117, 0x1f ;  /* 0x0000001f00757802 */ /* 0x000fe40000000f00 */
[----:B------:R-:W-:Y:S02]  /*5170*/  MOV R168, 0xffffffff ;  /* 0xffffffff00a87802 */ /* 0x000fe40000000f00 */
[----:B------:R-:W-:Y:S02]  /*5180*/  MOV R166, 0x51a0 ;  /* 0x000051a000a67802 */ /* 0x000fe40000000f00 */
[----:B------:R-:W-:Y:S05]  /*5190*/  CALL.REL.NOINC `($__internal_43_$__cuda_sm70_shflsync_bfly_p) ;  /* 0x0000086000007944 */ /* 0x000fea0003c00000 */
[----:B01----:R-:W-:Y:S01]  /*51a0*/  FADD.FTZ R165, R165, R170 ;  /* 0x000000aaa5a57221 */ /* 0x003fe20000010000 */
[----:B------:R-:W-:Y:S01]  /*51b0*/  HFMA2.MMA R170, -RZ, RZ, 0, 9.5367431640625e-07 ;  /* 0x00000010ffaa7435 */ /* 0x000fe200000001ff */
[----:B------:R-:W-:-:S02]  /*51c0*/  MOV R117, 0x1f ;  /* 0x0000001f00757802 */ /* 0x000fc40000000f00 */
[----:B------:R-:W-:Y:S02]  /*51d0*/  MOV R168, 0xffffffff ;  /* 0xffffffff00a87802 */ /* 0x000fe40000000f00 */
[----:B------:R-:W-:Y:S02]  /*51e0*/  MOV R166, 0x5200 ;  /* 0x0000520000a67802 */ /* 0x000fe40000000f00 */
[----:B------:R-:W-:Y:S05]  /*51f0*/  CALL.REL.NOINC `($__internal_43_$__cuda_sm70_shflsync_bfly_p) ;  /* 0x0000080000007944 */ /* 0x000fea0003c00000 */
        /* <DEDUP_REMOVED lines=102> */
[----:B------:R-:W-:Y:S05]  /*5860*/  CALL.REL.NOINC `($__internal_43_$__cuda_sm70_shflsync_bfly_p) ;  /* 0x0000019000007944 */ /* 0x000fea0003c00000 */
[----:B01----:R-:W-:Y:S01]  /*5870*/  FADD.FTZ R165, R165, R170 ;  /* 0x000000aaa5a57221 */ /* 0x003fe20000010000 */
[----:B------:R-:W-:Y:S01]  /*5880*/  HFMA2.MMA R170, -RZ, RZ, 0, 1.1920928955078125e-07 ;  /* 0x00000002ffaa7435 */ /* 0x000fe200000001ff */
[----:B------:R-:W-:Y:S02]  /*5890*/  MOV R117, 0x1f ;  /* 0x0000001f00757802 */ /* 0x000fe40000000f00 */
[----:B------:R-:W-:Y:S02]  /*58a0*/  MOV R168, 0xffffffff ;  /* 0xffffffff00a87802 */ /* 0x000fe40000000f00 */
[----:B------:R-:W-:Y:S02]  /*58b0*/  MOV R166, 0x58d0 ;  /* 0x000058d000a67802 */ /* 0x000fe40000000f00 */
[----:B------:R-:W-:Y:S05]  /*58c0*/  CALL.REL.NOINC `($__internal_43_$__cuda_sm70_shflsync_bfly_p) ;  /* 0x0000013000007944 */ /* 0x000fea0003c00000 */
        /* <DEDUP_REMOVED lines=18> */
[----:B01----:R-:W-:Y:S05]  /*59f0*/  BRA `(.L_x_20421) ;  /* 0xffffe93000007947 */ /* 0x003fea000383ffff */
        .weak           $__internal_43_$__cuda_sm70_shflsync_bfly_p
        .type           $__internal_43_$__cuda_sm70_shflsync_bfly_p,@function
        .size           $__internal_43_$__cuda_sm70_shflsync_bfly_p,(.L_x_39487 - $__internal_43_$__cuda_sm70_shflsync_bfly_p)
$__internal_43_$__cuda_sm70_shflsync_bfly_p:
[----:B------:R-:W-:Y:S01]  /*5a00*/  HFMA2.MMA R167, -RZ, RZ, 0, 0 ;  /* 0x00000000ffa77435 */ /* 0x000fe200000001ff */
[----:B------:R-:W-:Y:S04]  /*5a10*/  WARPSYNC R168 ;  /* 0x000000a800007348 */ /* 0x000fe80003800000 */
[----:B------:R0:W1:Y:S01]  /*5a20*/  SHFL.BFLY PT, R170, R165, R170, R117 ;  /* 0x0c0000aaa5aa7389 */ /* 0x00006200000e0075 */
[----:B------:R-:W-:Y:S05]  /*5a30*/  RET.REL.NODEC R166 `(_ZN10layer_norm31ln_parallel_residual_fwd_kernelINS_13Kernel_traitsIf6__halfS2_S2_fjLj1536ELj1ELj4ELj1ELj16ENS_18Kernel_traits_baseILj1536EfS2_S2_S2_fjLj128EEEEELb0ELb1ELb1EEEvNS_9FwdParamsE) ;  /* 0xffffa5c0a6007950 */ /* 0x000fea0003c3ffff */
.L_x_20422:
        /* <DEDUP_REMOVED lines=12> */
.L_x_39487:


//--------------------- .text._ZN10layer_norm31ln_parallel_residual_fwd_kernelINS_13Kernel_traitsIf6__halfS2_S2_fjLj1536ELj1ELj4ELj1ELj16ENS_18Kernel_traits_baseILj1536EfS2_S2_S2_fjLj128EEEEELb1ELb0ELb0EEEvNS_9FwdParamsE --------------------------
	.section	.text._ZN10layer_norm31ln_parallel_residual_fwd_kernelINS_13Kernel_traitsIf6__halfS2_S2_fjLj1536ELj1ELj4ELj1ELj16ENS_18Kernel_traits_baseILj1536EfS2_S2_S2_fjLj128EEEEELb1ELb0ELb0EEEvNS_9FwdParamsE,"ax",@progbits
	.sectioninfo	@"SHI_REGISTERS=255"
	.align	128
        .global         _ZN10layer_norm31ln_parallel_residual_fwd_kernelINS_13Kernel_traitsIf6__halfS2_S2_fjLj1536ELj1ELj4ELj1ELj16ENS_18Kernel_traits_baseILj1536EfS2_S2_S2_fjLj128EEEEELb1ELb0ELb0EEEvNS_9FwdParamsE
        .type           _ZN10layer_norm31ln_parallel_residual_fwd_kernelINS_13Kernel_traitsIf6__halfS2_S2_fjLj1536ELj1ELj4ELj1ELj16ENS_18Kernel_traits_baseILj1536EfS2_S2_S2_fjLj128EEEEELb1ELb0ELb0EEEvNS_9FwdParamsE,@function
        .size           _ZN10layer_norm31ln_parallel_residual_fwd_kernelINS_13Kernel_traitsIf6__halfS2_S2_fjLj1536ELj1ELj4ELj1ELj16ENS_18Kernel_traits_baseILj1536EfS2_S2_S2_fjLj128EEEEELb1ELb0ELb0EEEvNS_9FwdParamsE,(.L_x_39488 - _ZN10layer_norm31ln_parallel_residual_fwd_kernelINS_13Kernel_traitsIf6__halfS2_S2_fjLj1536ELj1ELj4ELj1ELj16ENS_18Kernel_traits_baseILj1536EfS2_S2_S2_fjLj128EEEEELb1ELb0ELb0EEEvNS_9FwdParamsE)
        .other          _ZN10layer_norm31ln_parallel_residual_fwd_kernelINS_13Kernel_traitsIf6__halfS2_S2_fjLj1536ELj1ELj4ELj1ELj16ENS_18Kernel_traits_baseILj1536EfS2_S2_S2_fjLj128EEEEELb1ELb0ELb0EEEvNS_9FwdParamsE,@"STO_CUDA_ENTRY STV_DEFAULT"
_ZN10layer_norm31ln_parallel_residual_fwd_kernelINS_13Kernel_traitsIf6__halfS2_S2_fjLj1536ELj1ELj4ELj1ELj16ENS_18Kernel_traits_baseILj1536EfS2_S2_S2_fjLj128EEEEELb1ELb0ELb0EEEvNS_9FwdParamsE:
.text._ZN10layer_norm31ln_parallel_residual_fwd_kernelINS_13Kernel_traitsIf6__halfS2_S2_fjLj1536ELj1ELj4ELj1ELj16ENS_18Kernel_traits_baseILj1536EfS2_S2_S2_fjLj128EEEEELb1ELb0ELb0EEEvNS_9FwdParamsE:
        /* <DEDUP_REMOVED lines=125> */
.L_x_20424:
[----:B------:R-:W-:Y:S05]  /*07d0*/  BSYNC B0 ;  /* 0x0000000000007941 */ /* 0x000fea0003800000 */
.L_x_20423:
        /* <DEDUP_REMOVED lines=37> */
.L_x_20426:
[----:B------:R-:W-:Y:S05]  /*0a30*/  BSYNC B0 ;  /* 0x0000000000007941 */ /* 0x000fea0003800000 */
.L_x_20425:
        /* <DEDUP_REMOVED lines=37> */
.L_x_20428:
[----:B------:R-:W-:Y:S05]  /*0c90*/  BSYNC B0 ;  /* 0x0000000000007941 */ /* 0x000fea0003800000 */
.L_x_20427:
        /* <DEDUP_REMOVED lines=35> */
.L_x_20430:
[----:B------:R-:W-:Y:S05]  /*0ed0*/  BSYNC B0 ;  /* 0x0000000000007941 */ /* 0x000fea0003800000 */
.L_x_20429:
        /* <DEDUP_REMOVED lines=41> */
.L_x_20432:
[----:B------:R-:W-:Y:S05]  /*1170*/  BSYNC B0 ;  /* 0x0000000000007941 */ /* 0x000fea0003800000 */
.L_x_20431:
        /* <DEDUP_REMOVED lines=41> */
.L_x_20434:
[----:B------:R-:W-:Y:S05]  /*1410*/  BSYNC B0 ;  /* 0x0000000000007941 */ /* 0x000fea0003800000 */
.L_x_20433:
        /* <DEDUP_REMOVED lines=16> */
.L_x_21236:
        /* <DEDUP_REMOVED lines=37> */
.L_x_20439:
[----:B------:R-:W-:Y:S02]  /*1770*/  IMAD.MOV.U32 R14, RZ, RZ, R20 ;  /* 0x000000ffff0e7224 */ /* 0x000fe400078e0014 */
.L_x_20440:
[----:B------:R-:W-:Y:S05]  /*1780*/  BSYNC B2 ;  /* 0x0000000000027941 */ /* 0x000fea0003800000 */
.L_x_20438:
        /* <DEDUP_REMOVED lines=16> */
.L_x_20444:
[----:B------:R-:W-:Y:S05]  /*1890*/  BSYNC B3 ;  /* 0x0000000000037941 */ /* 0x000fea0003800000 */
.L_x_20443:
        /* <DEDUP_REMOVED lines=42> */
.L_x_20442:
[----:B------:R-:W-:Y:S05]  /*1b40*/  BSYNC B2 ;  /* 0x0000000000027941 */ /* 0x000fea0003800000 */
.L_x_20441:
        /* <DEDUP_REMOVED lines=18> */
.L_x_20445:
        /* <DEDUP_REMOVED lines=12> */
.L_x_20448:
[----:B------:R-:W-:Y:S02]  /*1d30*/  IMAD.MOV.U32 R13, RZ, RZ, R20 ;  /* 0x000000ffff0d7224 */ /* 0x000fe400078e0014 */
.L_x_20449:
[----:B------:R-:W-:Y:S05]  /*1d40*/  BSYNC B2 ;  /* 0x0000000000027941 */ /* 0x000fea0003800000 */
.L_x_20447:
        /* <DEDUP_REMOVED lines=16> */
.L_x_20453:
[----:B------:R-:W-:Y:S05]  /*1e50*/  BSYNC B3 ;  /* 0x0000000000037941 */ /* 0x000fea0003800000 */
.L_x_20452:
        /* <DEDUP_REMOVED lines=42> */
.L_x_20451:
[----:B------:R-:W-:Y:S05]  /*2100*/  BSYNC B2 ;  /* 0x0000000000027941 */ /* 0x000fea0003800000 */
.L_x_20450:
        /* <DEDUP_REMOVED lines=10> */
.L_x_20446:
        /* <DEDUP_REMOVED lines=12> */
.L_x_20455:
[----:B------:R-:W-:Y:S02]  /*2270*/  IMAD.MOV.U32 R132, RZ, RZ, R20 ;  /* 0x000000ffff847224 */ /* 0x000fe400078e0014 */
.L_x_20456:
[----:B------:R-:W-:Y:S05]  /*2280*/  BSYNC B2 ;  /* 0x0000000000027941 */ /* 0x000fea0003800000 */
.L_x_20454:
        /* <DEDUP_REMOVED lines=16> */
.L_x_20460:
[----:B------:R-:W-:Y:S05]  /*2390*/  BSYNC B3 ;  /* 0x0000000000037941 */ /* 0x000fea0003800000 */
.L_x_20459:
        /* <DEDUP_REMOVED lines=42> */
.L_x_20458:
[----:B------:R-:W-:Y:S05]  /*2640*/  BSYNC B2 ;  /* 0x0000000000027941 */ /* 0x000fea0003800000 */
.L_x_20457:
[----:B------:R-:W0:Y:S01]  /*2650*/  I2F.U32 R28, R132 ;  /* 0x00000084001c7306 */ /* 0x000e220000201000 */
[----:B------:R-:W-:Y:S01]  /*2660*/  LOP3.LUT R23, R23, 0xfffffffb, RZ, 0xc0, !PT ;  /* 0xfffffffb17177812 */ /* 0x000fe200078ec0ff */
[----:B0-----:R-:W-:-:S05]  /*2670*/  FFMA.FTZ R28, R28, R162, 1.1641532182693481445e-10 ;  /* 0x2f0000001c1c7423 */ /* 0x001fca00000100a2 */
[----:B------:R-:W-:Y:S01]  /*2680*/  FSETP.GTU.FTZ.AND P2, PT, R28, c[0x0][0x1e4], PT ;  /* 0x000079001c007a0b */ /* 0x000fe20003f5c000 */
[----:B------:R-:W-:-:S05]  /*2690*/  HADD2.F32 R28, -RZ, R128.H1_H1 ;  /* 0x30000080ff1c7230 */ /* 0x000fca0000004100 */
[----:B------:R-:W-:-:S05]  /*26a0*/  FMUL.FTZ R28, R28, c[0x0][0x1e8] ;  /* 0x00007a001c1c7a20 */ /* 0x000fca0000410000 */
[----:B------:R-:W-:Y:S02]  /*26b0*/  FSEL R28, R28, RZ, !P2 ;  /* 0x000000ff1c1c7208 */ /* 0x000fe40005000000 */
        /* <DEDUP_REMOVED lines=8> */
.L_x_20461:
        /* <DEDUP_REMOVED lines=12> */
.L_x_20464:
[----:B------:R-:W-:Y:S02]  /*2800*/  IMAD.MOV.U32 R12, RZ, RZ, R20 ;  /* 0x000000ffff0c7224 */ /* 0x000fe400078e0014 */
.L_x_20465:
[----:B------:R-:W-:Y:S05]  /*2810*/  BSYNC B2 ;  /* 0x0000000000027941 */ /* 0x000fea0003800000 */
.L_x_20463:
        /* <DEDUP_REMOVED lines=16> */
.L_x_20469:
[----:B------:R-:W-:Y:S05]  /*2920*/  BSYNC B3 ;  /* 0x0000000000037941 */ /* 0x000fea0003800000 */
.L_x_20468:
        /* <DEDUP_REMOVED lines=42> */
.L_x_20467:
[----:B------:R-:W-:Y:S05]  /*2bd0*/  BSYNC B2 ;  /* 0x0000000000027941 */ /* 0x000fea0003800000 */
.L_x_20466:
[----:B------:R-:W0:Y:S02]  /*2be0*/  I2F.U32 R12, R12 ;  /* 0x0000000c000c7306 */ /* 0x000e240000201000 */
[----:B0-----:R-:W-:-:S05]  /*2bf0*/  FFMA.FTZ R12, R12, R162, 1.1641532182693481445e-10 ;  /* 0x2f0000000c0c7423 */ /* 0x001fca00000100a2 */
[----:B------:R-:W-:Y:S01]  /*2c00*/  FSETP.GTU.FTZ.AND P2, PT, R12, c[0x0][0x1e4], PT ;  /* 0x000079000c007a0b */ /* 0x000fe20003f5c000 */
[----:B------:R-:W-:-:S05]  /*2c10*/  HADD2.F32 R12, -RZ, R44.H1_H1 ;  /* 0x3000002cff0c7230 */ /* 0x000fca0000004100 */
[----:B------:R-:W-:-:S05]  /*2c20*/  FMUL.FTZ R12, R12, c[0x0][0x1e8] ;  /* 0x00007a000c0c7a20 */ /* 0x000fca0000410000 */
[----:B------:R-:W-:-:S05]  /*2c30*/  FSEL R12, R12, RZ, !P2 ;  /* 0x000000ff0c0c7208 */ /* 0x000fca0005000000 */
[----:B------:R-:W-:Y:S01]  /*2c40*/  FADD.FTZ R28, R12, R28 ;  /* 0x0000001c0c1c7221 */ /* 0x000fe20000010000 */
[----:B------:R-:W-:-:S05]  /*2c50*/  @P0 HADD2.F32 R12, -RZ, R40.H1_H1 ;  /* 0x30000028ff0c0230 */ /* 0x000fca0000004100 */
[----:B------:R-:W-:Y:S01]  /*2c60*/  @P0 FADD.FTZ R28, R12, R28 ;  /* 0x0000001c0c1c0221 */ /* 0x000fe20000010000 */
[----:B------:R-:W-:Y:S02]  /*2c70*/  SEL R12, RZ, 0x1, P2 ;  /* 0x00000001ff0c7807 */ /* 0x000fe40001000000 */
.L_x_20462:
        /* <DEDUP_REMOVED lines=12> */
.L_x_20471:
[----:B------:R-:W-:Y:S02]  /*2d40*/  IMAD.MOV.U32 R29, RZ, RZ, R20 ;  /* 0x000000ffff1d7224 */ /* 0x000fe400078e0014 */
.L_x_20472:
[----:B------:R-:W-:Y:S05]  /*2d50*/  BSYNC B2 ;  /* 0x0000000000027941 */ /* 0x000fea0003800000 */
.L_x_20470:
        /* <DEDUP_REMOVED lines=16> */
.L_x_20476:
[----:B------:R-:W-:Y:S05]  /*2e60*/  BSYNC B3 ;  /* 0x0000000000037941 */ /* 0x000fea0003800000 */
.L_x_20475:
        /* <DEDUP_REMOVED lines=42> */
.L_x_20474:
[----:B------:R-:W-:Y:S05]  /*3110*/  BSYNC B2 ;  /* 0x0000000000027941 */ /* 0x000fea0003800000 */
.L_x_20473:
        /* <DEDUP_REMOVED lines=15> */
.L_x_20477:
        /* <DEDUP_REMOVED lines=12> */
.L_x_20480:
[----:B------:R-:W-:Y:S02]  /*32d0*/  IMAD.MOV.U32 R11, RZ, RZ, R20 ;  /* 0x000000ffff0b7224 */ /* 0x000fe400078e0014 */
.L_x_20481:
[----:B------:R-:W-:Y:S05]  /*32e0*/  BSYNC B2 ;  /* 0x0000000000027941 */ /* 0x000fea0003800000 */
.L_x_20479:
        /* <DEDUP_REMOVED lines=16> */
.L_x_20485:
[----:B------:R-:W-:Y:S05]  /*33f0*/  BSYNC B3 ;  /* 0x0000000000037941 */ /* 0x000fea0003800000 */
.L_x_20484:
        /* <DEDUP_REMOVED lines=42> */
.L_x_20483:
[----:B------:R-:W-:Y:S05]  /*36a0*/  BSYNC B2 ;  /* 0x0000000000027941 */ /* 0x000fea0003800000 */
.L_x_20482:
        /* <DEDUP_REMOVED lines=10> */
.L_x_20478:
        /* <DEDUP_REMOVED lines=12> */
.L_x_20487:
[----:B------:R-:W-:Y:S02]  /*3810*/  IMAD.MOV.U32 R128, RZ, RZ, R20 ;  /* 0x000000ffff807224 */ /* 0x000fe400078e0014 */
.L_x_20488:
[----:B------:R-:W-:Y:S05]  /*3820*/  BSYNC B2 ;  /* 0x0000000000027941 */ /* 0x000fea0003800000 */
.L_x_20486:
        /* <DEDUP_REMOVED lines=16> */
.L_x_20492:
[----:B------:R-:W-:Y:S05]  /*3930*/  BSYNC B3 ;  /* 0x0000000000037941 */ /* 0x000fea0003800000 */
.L_x_20491:
        /* <DEDUP_REMOVED lines=42> */
.L_x_20490:
[----:B------:R-:W-:Y:S05]  /*3be0*/  BSYNC B2 ;  /* 0x0000000000027941 */ /* 0x000fea0003800000 */
.L_x_20489:
        /* <DEDUP_REMOVED lines=11> */
[----:B------:R-:W-:-:S05]  /*3ca0*/  HADD2.F32 R128, -RZ, R41.H1_H1 ;  /* 0x30000029ff807230 */ /* 0x000fca0000004100 */
[----:B------:R-:W-:Y:S02]  /*3cb0*/  FADD.FTZ R132, R128, R132 ;  /* 0x0000008480847221 */ /* 0x000fe40000010000 */
[----:B------:R-:W-:Y:S01]  /*3cc0*/  IMAD.MOV.U32 R128, RZ, RZ, R19 ;  /* 0x000000ffff807224 */ /* 0x000fe200078e0013 */
[----:B------:R-:W-:Y:S05]  /*3cd0*/  BRA `(.L_x_20494) ;  /* 0x0000054000007947 */ /* 0x000fea0003800000 */
.L_x_20493:
        /* <DEDUP_REMOVED lines=12> */
.L_x_20496:
[----:B------:R-:W-:Y:S02]  /*3da0*/  IMAD.MOV.U32 R10, RZ, RZ, R20 ;  /* 0x000000ffff0a7224 */ /* 0x000fe400078e0014 */
.L_x_20497:
[----:B------:R-:W-:Y:S05]  /*3db0*/  BSYNC B2 ;  /* 0x0000000000027941 */ /* 0x000fea0003800000 */
.L_x_20495:
        /* <DEDUP_REMOVED lines=16> */
.L_x_20501:
[----:B------:R-:W-:Y:S05]  /*3ec0*/  BSYNC B3 ;  /* 0x0000000000037941 */ /* 0x000fea0003800000 */
.L_x_20500:
        /* <DEDUP_REMOVED lines=42> */
.L_x_20499:
[----:B------:R-:W-:Y:S05]  /*4170*/  BSYNC B2 ;  /* 0x0000000000027941 */ /* 0x000fea0003800000 */
.L_x_20498:
        /* <DEDUP_REMOVED lines=10> */
.L_x_20494:
        /* <DEDUP_REMOVED lines=12> */
.L_x_20503:
[----:B------:R-:W-:Y:S02]  /*42e0*/  IMAD.MOV.U32 R133, RZ, RZ, R20 ;  /* 0x000000ffff857224 */ /* 0x000fe400078e0014 */
.L_x_20504:
[----:B------:R-:W-:Y:S05]  /*42f0*/  BSYNC B2 ;  /* 0x0000000000027941 */ /* 0x000fea0003800000 */
.L_x_20502:
        /* <DEDUP_REMOVED lines=16> */
.L_x_20508:
[----:B------:R-:W-:Y:S05]  /*4400*/  BSYNC B3 ;  /* 0x0000000000037941 */ /* 0x000fea0003800000 */
.L_x_20507:
        /* <DEDUP_REMOVED lines=42> */
.L_x_20506:
[----:B------:R-:W-:Y:S05]  /*46b0*/  BSYNC B2 ;  /* 0x0000000000027941 */ /* 0x000fea0003800000 */
.L_x_20505:
        /* <DEDUP_REMOVED lines=9> */
[----:B------:R-:W-:-:S05]  /*4750*/  HADD2.F32 R128, -RZ, R42.H0_H0 ;  /* 0x2000002aff807230 */ /* 0x000fca0000004100 */
[----:B------:R-:W-:Y:S02]  /*4760*/  FADD.FTZ R133, R128, R133 ;  /* 0x0000008580857221 */ /* 0x000fe40000010000 */
[----:B------:R-:W-:Y:S01]  /*4770*/  IMAD.MOV.U32 R128, RZ, RZ, R19 ;  /* 0x000000ffff807224 */ /* 0x000fe200078e0013 */
[----:B------:R-:W-:Y:S05]  /*4780*/  BRA `(.L_x_20510) ;  /* 0x0000054000007947 */ /* 0x000fea0003800000 */
.L_x_20509:
        /* <DEDUP_REMOVED lines=12> */
.L_x_20512:
[----:B------:R-:W-:Y:S02]  /*4850*/  IMAD.MOV.U32 R9, RZ, RZ, R20 ;  /* 0x000000ffff097224 */ /* 0x000fe400078e0014 */
.L_x_20513:
[----:B------:R-:W-:Y:S05]  /*4860*/  BSYNC B2 ;  /* 0x0000000000027941 */ /* 0x000fea0003800000 */
.L_x_20511:
        /* <DEDUP_REMOVED lines=16> */
.L_x_20517:
[----:B------:R-:W-:Y:S05]  /*4970*/  BSYNC B3 ;  /* 0x0000000000037941 */ /* 0x000fea0003800000 */
.L_x_20516:
        /* <DEDUP_REMOVED lines=42> */
.L_x_20515:
[----:B------:R-:W-:Y:S05]  /*4c20*/  BSYNC B2 ;  /* 0x0000000000027941 */ /* 0x000fea0003800000 */
.L_x_20514:
        /* <DEDUP_REMOVED lines=10> */
.L_x_20510:
        /* <DEDUP_REMOVED lines=12> */
.L_x_20519:
[----:B------:R-:W-:Y:S02]  /*4d90*/  IMAD.MOV.U32 R144, RZ, RZ, R20 ;  /* 0x000000ffff907224 */ /* 0x000fe400078e0014 */
.L_x_20520:
[----:B------:R-:W-:Y:S05]  /*4da0*/  BSYNC B2 ;  /* 0x0000000000027941 */ /* 0x000fea0003800000 */
.L_x_20518:
        /* <DEDUP_REMOVED lines=16> */
.L_x_20524:
[----:B------:R-:W-:Y:S05]  /*4eb0*/  BSYNC B3 ;  /* 0x0000000000037941 */ /* 0x000fea0003800000 */
.L_x_20523:
        /* <DEDUP_REMOVED lines=42> */
.L_x_20522:
[----:B------:R-:W-:Y:S05]  /*5160*/  BSYNC B2 ;  /* 0x0000000000027941 */ /* 0x000fea0003800000 */
.L_x_20521:
        /* <DEDUP_REMOVED lines=13> */
.L_x_20525:
        /* <DEDUP_REMOVED lines=12> */
.L_x_20528:
[----:B------:R-:W-:Y:S02]  /*5300*/  IMAD.MOV.U32 R8, RZ, RZ, R20 ;  /* 0x000000ffff087224 */ /* 0x000fe400078e0014 */
.L_x_20529:
[----:B------:R-:W-:Y:S05]  /*5310*/  BSYNC B2 ;  /* 0x0000000000027941 */ /* 0x000fea0003800000 */
.L_x_20527:
        /* <DEDUP_REMOVED lines=16> */
.L_x_20533:
[----:B------:R-:W-:Y:S05]  /*5420*/  BSYNC B3 ;  /* 0x0000000000037941 */ /* 0x000fea0003800000 */
.L_x_20532:
        /* <DEDUP_REMOVED lines=42> */
.L_x_20531:
[----:B------:R-:W-:Y:S05]  /*56d0*/  BSYNC B2 ;  /* 0x0000000000027941 */ /* 0x000fea0003800000 */
.L_x_20530:
        /* <DEDUP_REMOVED lines=10> */
.L_x_20526:
        /* <DEDUP_REMOVED lines=12> */
.L_x_20535:
[----:B------:R-:W-:Y:S02]  /*5840*/  IMAD.MOV.U32 R130, RZ, RZ, R20 ;  /* 0x000000ffff827224 */ /* 0x000fe400078e0014 */
.L_x_20536:
[----:B------:R-:W-:Y:S05]  /*5850*/  BSYNC B2 ;  /* 0x0000000000027941 */ /* 0x000fea0003800000 */
.L_x_20534:
        /* <DEDUP_REMOVED lines=16> */
.L_x_20540:
[----:B------:R-:W-:Y:S05]  /*5960*/  BSYNC B3 ;  /* 0x0000000000037941 */ /* 0x000fea0003800000 */
.L_x_20539:
        /* <DEDUP_REMOVED lines=42> */
.L_x_20538:
[----:B------:R-:W-:Y:S05]  /*5c10*/  BSYNC B2 ;  /* 0x0000000000027941 */ /* 0x000fea0003800000 */
.L_x_20537:
        /* <DEDUP_REMOVED lines=13> */
.L_x_20541:
        /* <DEDUP_REMOVED lines=12> */
.L_x_20544:
[----:B------:R-:W-:Y:S02]  /*5db0*/  IMAD.MOV.U32 R7, RZ, RZ, R20 ;  /* 0x000000ffff077224 */ /* 0x000fe400078e0014 */
.L_x_20545:
[----:B------:R-:W-:Y:S05]  /*5dc0*/  BSYNC B2 ;  /* 0x0000000000027941 */ /* 0x000fea0003800000 */
.L_x_20543:
        /* <DEDUP_REMOVED lines=16> */
.L_x_20549:
[----:B------:R-:W-:Y:S05]  /*5ed0*/  BSYNC B3 ;  /* 0x0000000000037941 */ /* 0x000fea0003800000 */
.L_x_20548:
        /* <DEDUP_REMOVED lines=42> */
.L_x_20547:
[----:B------:R-:W-:Y:S05]  /*6180*/  BSYNC B2 ;  /* 0x0000000000027941 */ /* 0x000fea0003800000 */
.L_x_20546:
        /* <DEDUP_REMOVED lines=10> */
.L_x_20542:
        /* <DEDUP_REMOVED lines=12> */
.L_x_20551:
[----:B------:R-:W-:Y:S02]  /*62f0*/  IMAD.MOV.U32 R130, RZ, RZ, R20 ;  /* 0x000000ffff827224 */ /* 0x000fe400078e0014 */
.L_x_20552:
[----:B------:R-:W-:Y:S05]  /*6300*/  BSYNC B2 ;  /* 0x0000000000027941 */ /* 0x000fea0003800000 */
.L_x_20550:
        /* <DEDUP_REMOVED lines=16> */
.L_x_20556:
[----:B------:R-:W-:Y:S05]  /*6410*/  BSYNC B3 ;  /* 0x0000000000037941 */ /* 0x000fea0003800000 */
.L_x_20555:
        /* <DEDUP_REMOVED lines=42> */
.L_x_20554:
[----:B------:R-:W-:Y:S05]  /*66c0*/  BSYNC B2 ;  /* 0x0000000000027941 */ /* 0x000fea0003800000 */
.L_x_20553:
[----:B------:R-:W0:Y:S02]  /*66d0*/  I2F.U32 R19, R130 ;  /* 0x0000008200137306 */ /* 0x000e240000201000 */
[----:B0-----:R-:W-:-:S05]  /*66e0*/  FFMA.FTZ R19, R19, R162, 1.1641532182693481445e-10 ;  /* 0x2f00000013137423 */ /* 0x001fca00000100a2 */
[----:B------:R-:W-:Y:S01]  /*66f0*/  FSETP.GTU.FTZ.AND P5, PT, R19, c[0x0][0x1e4], PT ;  /* 0x0000790013007a0b */ /* 0x000fe20003fbc000 */
[----:B------:R-:W-:-:S05]  /*6700*/  HADD2.F32 R19, -RZ, R131.H1_H1 ;  /* 0x30000083ff137230 */ /* 0x000fca0000004100 */
[----:B------:R-:W-:-:S05]  /*6710*/  FMUL.FTZ R19, R19, c[0x0][0x1e8] ;  /* 0x00007a0013137a20 */ /* 0x000fca0000410000 */
[----:B------:R-:W-:Y:S01]  /*6720*/  FSEL R156, R19, RZ, !P5 ;  /* 0x000000ff139c7208 */ /* 0x000fe20006800000 */
[----:B------:R-:W-:Y:S05]  /*6730*/  @P1 BRA `(.L_x_20557) ;  /* 0x0000006000001947 */ /* 0x000fea0003800000 */
[----:B------:R-:W-:Y:S01]  /*6740*/  IMAD.MOV.U32 R19, RZ, RZ, R128 ;  /* 0x000000ffff137224 */ /* 0x000fe200078e0080 */
[----:B------:R-:W-:Y:S05]  /*6750*/  @!P0 BRA `(.L_x_20558) ;  /* 0x0000058000008947 */ /* 0x000fea0003800000 */
[----:B------:R-:W-:-:S05]  /*6760*/  HADD2.F32 R19, -RZ, R43.H1_H1 ;  /* 0x3000002bff137230 */ /* 0x000fca0000004100 */
[----:B------:R-:W-:Y:S01]  /*6770*/  FADD.FTZ R156, R19, R156 ;  /* 0x0000009c139c7221 */ /* 0x000fe20000010000 */
[----:B------:R-:W-:Y:S01]  /*6780*/  MOV R19, R128 ;  /* 0x0000008000137202 */ /* 0x000fe20000000f00 */
[----:B------:R-:W-:Y:S05]  /*6790*/  BRA `(.L_x_20558) ;  /* 0x0000054000007947 */ /* 0x000fea0003800000 */
.L_x_20557:
        /* <DEDUP_REMOVED lines=12> */
.L_x_20560:
[----:B------:R-:W-:Y:S02]  /*6860*/  IMAD.MOV.U32 R6, RZ, RZ, R20 ;  /* 0x000000ffff067224 */ /* 0x000fe400078e0014 */
.L_x_20561:
[----:B------:R-:W-:Y:S05]  /*6870*/  BSYNC B2 ;  /* 0x0000000000027941 */ /* 0x000fea0003800000 */
.L_x_20559:
        /* <DEDUP_REMOVED lines=16> */
.L_x_20565:
[----:B------:R-:W-:Y:S05]  /*6980*/  BSYNC B3 ;  /* 0x0000000000037941 */ /* 0x000fea0003800000 */
.L_x_20564:
        /* <DEDUP_REMOVED lines=42> */
.L_x_20563:
[----:B------:R-:W-:Y:S05]  /*6c30*/  BSYNC B2 ;  /* 0x0000000000027941 */ /* 0x000fea0003800000 */
.L_x_20562:
        /* <DEDUP_REMOVED lines=10> */
.L_x_20558:
        /* <DEDUP_REMOVED lines=54> */
.L_x_20566:
[----:B------:R-:W-:Y:S02]  /*7040*/  IADD3 R162, R15, 0x20, RZ ;  /* 0x000000200fa27810 */ /* 0x000fe40007ffe0ff */
.L_x_20437:
[----:B------:R-:W-:Y:S05]  /*7050*/  BSYNC B1 ;  /* 0x0000000000017941 */ /* 0x000fea0003800000 */
.L_x_20436:
        /* <DEDUP_REMOVED lines=30> */
.L_x_20570:
[----:B------:R-:W-:Y:S02]  /*7240*/  IMAD.MOV.U32 R5, RZ, RZ, R20 ;  /* 0x000000ffff057224 */ /* 0x000fe400078e0014 */
.L_x_20571:
[----:B------:R-:W-:Y:S05]  /*7250*/  BSYNC B2 ;  /* 0x0000000000027941 */ /* 0x000fea0003800000 */
.L_x_20569:
        /* <DEDUP_REMOVED lines=16> */
.L_x_20575:
[----:B------:R-:W-:Y:S05]  /*7360*/  BSYNC B3 ;  /* 0x0000000000037941 */ /* 0x000fea0003800000 */
.L_x_20574:
        /* <DEDUP_REMOVED lines=42> */
.L_x_20573:
[----:B------:R-:W-:Y:S05]  /*7610*/  BSYNC B2 ;  /* 0x0000000000027941 */ /* 0x000fea0003800000 */
.L_x_20572:
        /* <DEDUP_REMOVED lines=18> */
.L_x_20576:
        /* <DEDUP_REMOVED lines=12> */
.L_x_20579:
[----:B------:R-:W-:Y:S02]  /*7800*/  IMAD.MOV.U32 R13, RZ, RZ, R20 ;  /* 0x000000ffff0d7224 */ /* 0x000fe400078e0014 */
.L_x_20580:
[----:B------:R-:W-:Y:S05]  /*7810*/  BSYNC B2 ;  /* 0x0000000000027941 */ /* 0x000fea0003800000 */
.L_x_20578:
        /* <DEDUP_REMOVED lines=16> */
.L_x_20584:
[----:B------:R-:W-:Y:S05]  /*7920*/  BSYNC B3 ;  /* 0x0000000000037941 */ /* 0x000fea0003800000 */
.L_x_20583:
        /* <DEDUP_REMOVED lines=42> */
.L_x_20582:
[----:B------:R-:W-:Y:S05]  /*7bd0*/  BSYNC B2 ;  /* 0x0000000000027941 */ /* 0x000fea0003800000 */
.L_x_20581:
        /* <DEDUP_REMOVED lines=10> */
.L_x_20577:
        /* <DEDUP_REMOVED lines=12> */
.L_x_20586:
[----:B------:R-:W-:Y:S02]  /*7d40*/  IMAD.MOV.U32 R134, RZ, RZ, R20 ;  /* 0x000000ffff867224 */ /* 0x000fe400078e0014 */
.L_x_20587:
[----:B------:R-:W-:Y:S05]  /*7d50*/  BSYNC B2 ;  /* 0x0000000000027941 */ /* 0x000fea0003800000 */
.L_x_20585:
        /* <DEDUP_REMOVED lines=16> */
.L_x_20591:
[----:B------:R-:W-:Y:S05]  /*7e60*/  BSYNC B3 ;  /* 0x0000000000037941 */ /* 0x000fea0003800000 */
.L_x_20590:
        /* <DEDUP_REMOVED lines=42> */
.L_x_20589:
[----:B------:R-:W-:Y:S05]  /*8110*/  BSYNC B2 ;  /* 0x0000000000027941 */ /* 0x000fea0003800000 */
.L_x_20588:
        /* <DEDUP_REMOVED lines=15> */
.L_x_20592:
        /* <DEDUP_REMOVED lines=12> */
.L_x_20595:
[----:B------:R-:W-:Y:S02]  /*82d0*/  IMAD.MOV.U32 R12, RZ, RZ, R20 ;  /* 0x000000ffff0c7224 */ /* 0x000fe400078e0014 */
.L_x_20596:
[----:B------:R-:W-:Y:S05]  /*82e0*/  BSYNC B2 ;  /* 0x0000000000027941 */ /* 0x000fea0003800000 */
.L_x_20594:
        /* <DEDUP_REMOVED lines=16> */
.L_x_20600:
[----:B------:R-:W-:Y:S05]  /*83f0*/  BSYNC B3 ;  /* 0x0000000000037941 */ /* 0x000fea0003800000 */
.L_x_20599:
        /* <DEDUP_REMOVED lines=42> */
.L_x_20598:
[----:B------:R-:W-:Y:S05]  /*86a0*/  BSYNC B2 ;  /* 0x0000000000027941 */ /* 0x000fea0003800000 */
.L_x_20597:
        /* <DEDUP_REMOVED lines=10> */
.L_x_20593:
        /* <DEDUP_REMOVED lines=12> */
.L_x_20602:
[----:B------:R-:W-:Y:S02]  /*8810*/  IMAD.MOV.U32 R31, RZ, RZ, R20 ;  /* 0x000000ffff1f7224 */ /* 0x000fe400078e0014 */
.L_x_20603:
[----:B------:R-:W-:Y:S05]  /*8820*/  BSYNC B2 ;  /* 0x0000000000027941 */ /* 0x000fea0003800000 */
.L_x_20601:
        /* <DEDUP_REMOVED lines=16> */
.L_x_20607:
[----:B------:R-:W-:Y:S05]  /*8930*/  BSYNC B3 ;  /* 0x0000000000037941 */ /* 0x000fea0003800000 */
.L_x_20606:
        /* <DEDUP_REMOVED lines=42> */
.L_x_20605:
[----:B------:R-:W-:Y:S05]  /*8be0*/  BSYNC B2 ;  /* 0x0000000000027941 */ /* 0x000fea0003800000 */
.L_x_20604:
        /* <DEDUP_REMOVED lines=15> */
.L_x_20608:
        /* <DEDUP_REMOVED lines=12> */
.L_x_20611:
[----:B------:R-:W-:Y:S02]  /*8da0*/  IMAD.MOV.U32 R11, RZ, RZ, R20 ;  /* 0x000000ffff0b7224 */ /* 0x000fe400078e0014 */
.L_x_20612:
[----:B------:R-:W-:Y:S05]  /*8db0*/  BSYNC B2 ;  /* 0x0000000000027941 */ /* 0x000fea0003800000 */
.L_x_20610:
        /* <DEDUP_REMOVED lines=16> */
.L_x_20616:
[----:B------:R-:W-:Y:S05]  /*8ec0*/  BSYNC B3 ;  /* 0x0000000000037941 */ /* 0x000fea0003800000 */
.L_x_20615:
        /* <DEDUP_REMOVED lines=42> */
.L_x_20614:
[----:B------:R-:W-:Y:S05]  /*9170*/  BSYNC B2 ;  /* 0x0000000000027941 */ /* 0x000fea0003800000 */
.L_x_20613:
        /* <DEDUP_REMOVED lines=10> */
.L_x_20609:
        /* <DEDUP_REMOVED lines=12> */
.L_x_20618:
[----:B------:R-:W-:Y:S02]  /*92e0*/  IMAD.MOV.U32 R128, RZ, RZ, R20 ;  /* 0x000000ffff807224 */ /* 0x000fe400078e0014 */
.L_x_20619:
[----:B------:R-:W-:Y:S05]  /*92f0*/  BSYNC B2 ;  /* 0x0000000000027941 */ /* 0x000fea0003800000 */
.L_x_20617:
        /* <DEDUP_REMOVED lines=16> */
.L_x_20623:
[----:B------:R-:W-:Y:S05]  /*9400*/  BSYNC B3 ;  /* 0x0000000000037941 */ /* 0x000fea0003800000 */
.L_x_20622:
        /* <DEDUP_REMOVED lines=42> */
.L_x_20621:
[----:B------:R-:W-:Y:S05]  /*96b0*/  BSYNC B2 ;  /* 0x0000000000027941 */ /* 0x000fea0003800000 */
.L_x_20620:
        /* <DEDUP_REMOVED lines=15> */
.L_x_20624:
        /* <DEDUP_REMOVED lines=12> */
.L_x_20627:
[----:B------:R-:W-:Y:S02]  /*9870*/  MOV R10, R20 ;  /* 0x00000014000a7202 */ /* 0x000fe40000000f00 */
.L_x_20628:
[----:B------:R-:W-:Y:S05]  /*9880*/  BSYNC B2 ;  /* 0x0000000000027941 */ /* 0x000fea0003800000 */
.L_x_20626:
        /* <DEDUP_REMOVED lines=16> */
.L_x_20632:
[----:B------:R-:W-:Y:S05]  /*9990*/  BSYNC B3 ;  /* 0x0000000000037941 */ /* 0x000fea0003800000 */
.L_x_20631:
        /* <DEDUP_REMOVED lines=42> */
.L_x_20630:
[----:B------:R-:W-:Y:S05]  /*9c40*/  BSYNC B2 ;  /* 0x0000000000027941 */ /* 0x000fea0003800000 */
.L_x_20629:
        /* <DEDUP_REMOVED lines=10> */
.L_x_20625:
        /* <DEDUP_REMOVED lines=12> */
.L_x_20634:
[----:B------:R-:W-:Y:S02]  /*9db0*/  IMAD.MOV.U32 R135, RZ, RZ, R20 ;  /* 0x000000ffff877224 */ /* 0x000fe400078e0014 */
.L_x_20635:
[----:B------:R-:W-:Y:S05]  /*9dc0*/  BSYNC B2 ;  /* 0x0000000000027941 */ /* 0x000fea0003800000 */
.L_x_20633:
        /* <DEDUP_REMOVED lines=16> */
.L_x_20639:
[----:B------:R-:W-:Y:S05]  /*9ed0*/  BSYNC B3 ;  /* 0x0000000000037941 */ /* 0x000fea0003800000 */
.L_x_20638:
        /* <DEDUP_REMOVED lines=42> */
.L_x_20637:
[----:B------:R-:W-:Y:S05]  /*a180*/  BSYNC B2 ;  /* 0x0000000000027941 */ /* 0x000fea0003800000 */
.L_x_20636:
        /* <DEDUP_REMOVED lines=13> */
.L_x_20640:
        /* <DEDUP_REMOVED lines=12> */
.L_x_20643:
[----:B------:R-:W-:Y:S02]  /*a320*/  IMAD.MOV.U32 R9, RZ, RZ, R20 ;  /* 0x000000ffff097224 */ /* 0x000fe400078e0014 */
.L_x_20644:
[----:B------:R-:W-:Y:S05]  /*a330*/  BSYNC B2 ;  /* 0x0000000000027941 */ /* 0x000fea0003800000 */
.L_x_20642:
        /* <DEDUP_REMOVED lines=16> */
.L_x_20648:
[----:B------:R-:W-:Y:S05]  /*a440*/  BSYNC B3 ;  /* 0x0000000000037941 */ /* 0x000fea0003800000 */
.L_x_20647:
        /* <DEDUP_REMOVED lines=42> */
.L_x_20646:
[----:B------:R-:W-:Y:S05]  /*a6f0*/  BSYNC B2 ;  /* 0x0000000000027941 */ /* 0x000fea0003800000 */
.L_x_20645:
        /* <DEDUP_REMOVED lines=10> */
.L_x_20641:
        /* <DEDUP_REMOVED lines=12> */
.L_x_20650:
[----:B------:R-:W-:Y:S02]  /*a860*/  IMAD.MOV.U32 R146, RZ, RZ, R20 ;  /* 0x000000ffff927224 */ /* 0x000fe400078e0014 */
.L_x_20651:
[----:B------:R-:W-:Y:S05]  /*a870*/  BSYNC B2 ;  /* 0x0000000000027941 */ /* 0x000fea0003800000 */
.L_x_20649:
        /* <DEDUP_REMOVED lines=16> */
.L_x_20655:
[----:B------:R-:W-:Y:S05]  /*a980*/  BSYNC B3 ;  /* 0x0000000000037941 */ /* 0x000fea0003800000 */
.L_x_20654:
        /* <DEDUP_REMOVED lines=42> */
.L_x_20653:
[----:B------:R-:W-:Y:S05]  /*ac30*/  BSYNC B2 ;  /* 0x0000000000027941 */ /* 0x000fea0003800000 */
.L_x_20652:
        /* <DEDUP_REMOVED lines=13> */
.L_x_20656:
        /* <DEDUP_REMOVED lines=12> */
.L_x_20659:
[----:B------:R-:W-:Y:S02]  /*add0*/  IMAD.MOV.U32 R8, RZ, RZ, R20 ;  /* 0x000000ffff087224 */ /* 0x000fe400078e0014 */
.L_x_20660:
[----:B------:R-:W-:Y:S05]  /*ade0*/  BSYNC B2 ;  /* 0x0000000000027941 */ /* 0x000fea0003800000 */
.L_x_20658:
        /* <DEDUP_REMOVED lines=16> */
.L_x_20664:
[----:B------:R-:W-:Y:S05]  /*aef0*/  BSYNC B3 ;  /* 0x0000000000037941 */ /* 0x000fea0003800000 */
.L_x_20663:
        /* <DEDUP_REMOVED lines=42> */
.L_x_20662:
[----:B------:R-:W-:Y:S05]  /*b1a0*/  BSYNC B2 ;  /* 0x0000000000027941 */ /* 0x000fea0003800000 */
.L_x_20661:
        /* <DEDUP_REMOVED lines=10> */
.L_x_20657:
        /* <DEDUP_REMOVED lines=12> */
.L_x_20666:
[----:B------:R-:W-:Y:S02]  /*b310*/  IMAD.MOV.U32 R130, RZ, RZ, R20 ;  /* 0x000000ffff827224 */ /* 0x000fe400078e0014 */
.L_x_20667:
[----:B------:R-:W-:Y:S05]  /*b320*/  BSYNC B2 ;  /* 0x0000000000027941 */ /* 0x000fea0003800000 */
.L_x_20665:
        /* <DEDUP_REMOVED lines=16> */
.L_x_20671:
[----:B------:R-:W-:Y:S05]  /*b430*/  BSYNC B3 ;  /* 0x0000000000037941 */ /* 0x000fea0003800000 */
.L_x_20670:
        /* <DEDUP_REMOVED lines=42> */
.L_x_20669:
[----:B------:R-:W-:Y:S05]  /*b6e0*/  BSYNC B2 ;  /* 0x0000000000027941 */ /* 0x000fea0003800000 */
.L_x_20668:
        /* <DEDUP_REMOVED lines=13> */
.L_x_20672:
        /* <DEDUP_REMOVED lines=12> */
.L_x_20675:
[----:B------:R-:W-:Y:S02]  /*b880*/  IMAD.MOV.U32 R7, RZ, RZ, R20 ;  /* 0x000000ffff077224 */ /* 0x000fe400078e0014 */
.L_x_20676:
[----:B------:R-:W-:Y:S05]  /*b890*/  BSYNC B2 ;  /* 0x0000000000027941 */ /* 0x000fea0003800000 */
.L_x_20674:
        /* <DEDUP_REMOVED lines=16> */
.L_x_20680:
[----:B------:R-:W-:Y:S05]  /*b9a0*/  BSYNC B3 ;  /* 0x0000000000037941 */ /* 0x000fea0003800000 */
.L_x_20679:
        /* <DEDUP_REMOVED lines=42> */
.L_x_20678:
[----:B------:R-:W-:Y:S05]  /*bc50*/  BSYNC B2 ;  /* 0x0000000000027941 */ /* 0x000fea0003800000 */
.L_x_20677:
        /* <DEDUP_REMOVED lines=10> */
.L_x_20673:
        /* <DEDUP_REMOVED lines=12> */
.L_x_20682:
[----:B------:R-:W-:Y:S02]  /*bdc0*/  IMAD.MOV.U32 R130, RZ, RZ, R20 ;  /* 0x000000ffff827224 */ /* 0x000fe400078e0014 */
.L_x_20683:
[----:B------:R-:W-:Y:S05]  /*bdd0*/  BSYNC B2 ;  /* 0x0000000000027941 */ /* 0x000fea0003800000 */
.L_x_20681:
        /* <DEDUP_REMOVED lines=16> */
.L_x_20687:
[----:B------:R-:W-:Y:S05]  /*bee0*/  BSYNC B3 ;  /* 0x0000000000037941 */ /* 0x000fea0003800000 */
.L_x_20686:
        /* <DEDUP_REMOVED lines=42> */
.L_x_20685:
[----:B------:R-:W-:Y:S05]  /*c190*/  BSYNC B2 ;  /* 0x0000000000027941 */ /* 0x000fea0003800000 */
.L_x_20684:
        /* <DEDUP_REMOVED lines=13> */
.L_x_20688:
        /* <DEDUP_REMOVED lines=12> */
.L_x_20691:
[----:B------:R-:W-:Y:S02]  /*c330*/  IMAD.MOV.U32 R6, RZ, RZ, R20 ;  /* 0x000000ffff067224 */ /* 0x000fe400078e0014 */
.L_x_20692:
[----:B------:R-:W-:Y:S05]  /*c340*/  BSYNC B2 ;  /* 0x0000000000027941 */ /* 0x000fea0003800000 */
.L_x_20690:
        /* <DEDUP_REMOVED lines=16> */
.L_x_20696:
[----:B------:R-:W-:Y:S05]  /*c450*/  BSYNC B3 ;  /* 0x0000000000037941 */ /* 0x000fea0003800000 */
.L_x_20695:
        /* <DEDUP_REMOVED lines=42> */
.L_x_20694:
[----:B------:R-:W-:Y:S05]  /*c700*/  BSYNC B2 ;  /* 0x0000000000027941 */ /* 0x000fea0003800000 */
.L_x_20693:
        /* <DEDUP_REMOVED lines=10> */
.L_x_20689:
        /* <DEDUP_REMOVED lines=54> */
.L_x_20697:
[----:B------:R-:W-:Y:S02]  /*cb10*/  IADD3 R162, R162, 0x20, RZ ;  /* 0x00000020a2a27810 */ /* 0x000fe40007ffe0ff */
.L_x_20568:
[----:B------:R-:W-:Y:S05]  /*cb20*/  BSYNC B1 ;  /* 0x0000000000017941 */ /* 0x000fea0003800000 */
.L_x_20567:
        /* <DEDUP_REMOVED lines=30> */
.L_x_20701:
[----:B------:R-:W-:Y:S02]  /*cd10*/  IMAD.MOV.U32 R4, RZ, RZ, R20 ;  /* 0x000000ffff047224 */ /* 0x000fe400078e0014 */
.L_x_20702:
[----:B------:R-:W-:Y:S05]  /*cd20*/  BSYNC B2 ;  /* 0x0000000000027941 */ /* 0x000fea0003800000 */
.L_x_20700:
        /* <DEDUP_REMOVED lines=16> */
.L_x_20706:
[----:B------:R-:W-:Y:S05]  /*ce30*/  BSYNC B3 ;  /* 0x0000000000037941 */ /* 0x000fea0003800000 */
.L_x_20705:
        /* <DEDUP_REMOVED lines=42> */
.L_x_20704:
[----:B------:R-:W-:Y:S05]  /*d0e0*/  BSYNC B2 ;  /* 0x0000000000027941 */ /* 0x000fea0003800000 */
.L_x_20703:
        /* <DEDUP_REMOVED lines=18> */
.L_x_20707:
        /* <DEDUP_REMOVED lines=12> */
.L_x_20710:
[----:B------:R-:W-:Y:S02]  /*d2d0*/  IMAD.MOV.U32 R13, RZ, RZ, R20 ;  /* 0x000000ffff0d7224 */ /* 0x000fe400078e0014 */
.L_x_20711:
[----:B------:R-:W-:Y:S05]  /*d2e0*/  BSYNC B2 ;  /* 0x0000000000027941 */ /* 0x000fea0003800000 */
.L_x_20709:
        /* <DEDUP_REMOVED lines=16> */
.L_x_20715:
[----:B------:R-:W-:Y:S05]  /*d3f0*/  BSYNC B3 ;  /* 0x0000000000037941 */ /* 0x000fea0003800000 */
.L_x_20714:
        /* <DEDUP_REMOVED lines=42> */
.L_x_20713:
[----:B------:R-:W-:Y:S05]  /*d6a0*/  BSYNC B2 ;  /* 0x0000000000027941 */ /* 0x000fea0003800000 */
.L_x_20712:
        /* <DEDUP_REMOVED lines=10> */
.L_x_20708:
        /* <DEDUP_REMOVED lines=12> */
.L_x_20717:
[----:B------:R-:W-:Y:S02]  /*d810*/  IMAD.MOV.U32 R136, RZ, RZ, R20 ;  /* 0x000000ffff887224 */ /* 0x000fe400078e0014 */
.L_x_20718:
[----:B------:R-:W-:Y:S05]  /*d820*/  BSYNC B2 ;  /* 0x0000000000027941 */ /* 0x000fea0003800000 */
.L_x_20716:
        /* <DEDUP_REMOVED lines=16> */
.L_x_20722:
[----:B------:R-:W-:Y:S05]  /*d930*/  BSYNC B3 ;  /* 0x0000000000037941 */ /* 0x000fea0003800000 */
.L_x_20721:
        /* <DEDUP_REMOVED lines=42> */
.L_x_20720:
[----:B------:R-:W-:Y:S05]  /*dbe0*/  BSYNC B2 ;  /* 0x0000000000027941 */ /* 0x000fea0003800000 */
.L_x_20719:
        /* <DEDUP_REMOVED lines=15> */
.L_x_20723:
        /* <DEDUP_REMOVED lines=12> */
.L_x_20726:
[----:B------:R-:W-:Y:S02]  /*dda0*/  IMAD.MOV.U32 R12, RZ, RZ, R20 ;  /* 0x000000ffff0c7224 */ /* 0x000fe400078e0014 */
.L_x_20727:
[----:B------:R-:W-:Y:S05]  /*ddb0*/  BSYNC B2 ;  /* 0x0000000000027941 */ /* 0x000fea0003800000 */
.L_x_20725:
        /* <DEDUP_REMOVED lines=16> */
.L_x_20731:
[----:B------:R-:W-:Y:S05]  /*dec0*/  BSYNC B3 ;  /* 0x0000000000037941 */ /* 0x000fea0003800000 */
.L_x_20730:
        /* <DEDUP_REMOVED lines=42> */
.L_x_20729:
[----:B------:R-:W-:Y:S05]  /*e170*/  BSYNC B2 ;  /* 0x0000000000027941 */ /* 0x000fea0003800000 */
.L_x_20728:
        /* <DEDUP_REMOVED lines=10> */
.L_x_20724:
        /* <DEDUP_REMOVED lines=12> */
.L_x_20733:
[----:B------:R-:W-:Y:S02]  /*e2e0*/  MOV R33, R20 ;  /* 0x0000001400217202 */ /* 0x000fe40000000f00 */
.L_x_20734:
[----:B------:R-:W-:Y:S05]  /*e2f0*/  BSYNC B2 ;  /* 0x0000000000027941 */ /* 0x000fea0003800000 */
.L_x_20732:
        /* <DEDUP_REMOVED lines=16> */
.L_x_20738:
[----:B------:R-:W-:Y:S05]  /*e400*/  BSYNC B3 ;  /* 0x0000000000037941 */ /* 0x000fea0003800000 */
.L_x_20737:
        /* <DEDUP_REMOVED lines=42> */
.L_x_20736:
[----:B------:R-:W-:Y:S05]  /*e6b0*/  BSYNC B2 ;  /* 0x0000000000027941 */ /* 0x000fea0003800000 */
.L_x_20735:
        /* <DEDUP_REMOVED lines=15> */
.L_x_20739:
        /* <DEDUP_REMOVED lines=12> */
.L_x_20742:
[----:B------:R-:W-:Y:S02]  /*e870*/  IMAD.MOV.U32 R11, RZ, RZ, R20 ;  /* 0x000000ffff0b7224 */ /* 0x000fe400078e0014 */
.L_x_20743:
[----:B------:R-:W-:Y:S05]  /*e880*/  BSYNC B2 ;  /* 0x0000000000027941 */ /* 0x000fea0003800000 */
.L_x_20741:
        /* <DEDUP_REMOVED lines=16> */
.L_x_20747:
[----:B------:R-:W-:Y:S05]  /*e990*/  BSYNC B3 ;  /* 0x0000000000037941 */ /* 0x000fea0003800000 */
.L_x_20746:
        /* <DEDUP_REMOVED lines=42> */
.L_x_20745:
[----:B------:R-:W-:Y:S05]  /*ec40*/  BSYNC B2 ;  /* 0x0000000000027941 */ /* 0x000fea0003800000 */
.L_x_20744:
        /* <DEDUP_REMOVED lines=10> */
.L_x_20740:
        /* <DEDUP_REMOVED lines=12> */
.L_x_20749:
[----:B------:R-:W-:Y:S02]  /*edb0*/  IMAD.MOV.U32 R128, RZ, RZ, R20 ;  /* 0x000000ffff807224 */ /* 0x000fe400078e0014 */
.L_x_20750:
[----:B------:R-:W-:Y:S05]  /*edc0*/  BSYNC B2 ;  /* 0x0000000000027941 */ /* 0x000fea0003800000 */
.L_x_20748:
        /* <DEDUP_REMOVED lines=16> */
.L_x_20754:
[----:B------:R-:W-:Y:S05]  /*eed0*/  BSYNC B3 ;  /* 0x0000000000037941 */ /* 0x000fea0003800000 */
.L_x_20753:
        /* <DEDUP_REMOVED lines=42> */
.L_x_20752:
[----:B------:R-:W-:Y:S05]  /*f180*/  BSYNC B2 ;  /* 0x0000000000027941 */ /* 0x000fea0003800000 */
.L_x_20751:
        /* <DEDUP_REMOVED lines=15> */
.L_x_20755:
        /* <DEDUP_REMOVED lines=12> */
.L_x_20758:
[----:B------:R-:W-:Y:S02]  /*f340*/  IMAD.MOV.U32 R10, RZ, RZ, R20 ;  /* 0x000000ffff0a7224 */ /* 0x000fe400078e0014 */
.L_x_20759:
[----:B------:R-:W-:Y:S05]  /*f350*/  BSYNC B2 ;  /* 0x0000000000027941 */ /* 0x000fea0003800000 */
.L_x_20757:
        /* <DEDUP_REMOVED lines=16> */
.L_x_20763:
[----:B------:R-:W-:Y:S05]  /*f460*/  BSYNC B3 ;  /* 0x0000000000037941 */ /* 0x000fea0003800000 */
.L_x_20762:
        /* <DEDUP_REMOVED lines=42> */
.L_x_20761:
[----:B------:R-:W-:Y:S05]  /*f710*/  BSYNC B2 ;  /* 0x0000000000027941 */ /* 0x000fea0003800000 */
.L_x_20760:
        /* <DEDUP_REMOVED lines=10> */
.L_x_20756:
        /* <DEDUP_REMOVED lines=12> */
.L_x_20765:
[----:B------:R-:W-:Y:S02]  /*f880*/  IMAD.MOV.U32 R137, RZ, RZ, R20 ;  /* 0x000000ffff897224 */ /* 0x000fe400078e0014 */
.L_x_20766:
[----:B------:R-:W-:Y:S05]  /*f890*/  BSYNC B2 ;  /* 0x0000000000027941 */ /* 0x000fea0003800000 */
.L_x_20764:
        /* <DEDUP_REMOVED lines=16> */
.L_x_20770:
[----:B------:R-:W-:Y:S05]  /*f9a0*/  BSYNC B3 ;  /* 0x0000000000037941 */ /* 0x000fea0003800000 */
.L_x_20769:
        /* <DEDUP_REMOVED lines=39> */
[----:B------:R-:W-:Y:S01]  /*fc20*/  IMAD.WIDE.U32 R20, R21, -0x326172a9, RZ ;  /* 0xcd9e8d5715147825 */ /* 0x000fe200078e00ff */
[----:B------:R-:W-:-:S04]  /*fc30*/  HFMA2.MMA R19, -RZ, RZ, 0, 0 ;  /* 0x00000000ff137435 */ /* 0x000fc800000001ff */
[----:B------:R-:W-:Y:S02]  /*fc40*/  LOP3.LUT R21, R21, UR25, R128, 0x96, !PT ;  /* 0x0000001915157c12 */ /* 0x000fe4000f8e9680 */
.L_x_20768:
[----:B------:R-:W-:Y:S05]  /*fc50*/  BSYNC B2 ;  /* 0x0000000000027941 */ /* 0x000fea0003800000 */
.L_x_20767:
        /* <DEDUP_REMOVED lines=13> */
.L_x_20771:
        /* <DEDUP_REMOVED lines=12> */
.L_x_20774:
[----:B------:R-:W-:Y:S02]  /*fdf0*/  IMAD.MOV.U32 R9, RZ, RZ, R20 ;  /* 0x000000ffff097224 */ /* 0x000fe400078e0014 */
.L_x_20775:
[----:B------:R-:W-:Y:S05]  /*fe00*/  BSYNC B2 ;  /* 0x0000000000027941 */ /* 0x000fea0003800000 */
.L_x_20773:
        /* <DEDUP_REMOVED lines=16> */
.L_x_20779:
[----:B------:R-:W-:Y:S05]  /*ff10*/  BSYNC B3 ;  /* 0x0000000000037941 */ /* 0x000fea0003800000 */
.L_x_20778:
        /* <DEDUP_REMOVED lines=42> */
.L_x_20777:
[----:B------:R-:W-:Y:S05]  /*101c0*/  BSYNC B2 ;  /* 0x0000000000027941 */ /* 0x000fea0003800000 */
.L_x_20776:
        /* <DEDUP_REMOVED lines=10> */
.L_x_20772:
        /* <DEDUP_REMOVED lines=12> */
.L_x_20781:
[----:B------:R-:W-:Y:S02]  /*10330*/  IMAD.MOV.U32 R148, RZ, RZ, R20 ;  /* 0x000000ffff947224 */ /* 0x000fe400078e0014 */
.L_x_20782:
[----:B------:R-:W-:Y:S05]  /*10340*/  BSYNC B2 ;  /* 0x0000000000027941 */ /* 0x000fea0003800000 */
.L_x_20780:
        /* <DEDUP_REMOVED lines=16> */
.L_x_20786:
[----:B------:R-:W-:Y:S05]  /*10450*/  BSYNC B3 ;  /* 0x0000000000037941 */ /* 0x000fea0003800000 */
.L_x_20785:
        /* <DEDUP_REMOVED lines=42> */
.L_x_20784:
[----:B------:R-:W-:Y:S05]  /*10700*/  BSYNC B2 ;  /* 0x0000000000027941 */ /* 0x000fea0003800000 */
.L_x_20783:
        /* <DEDUP_REMOVED lines=13> */
.L_x_20787:
        /* <DEDUP_REMOVED lines=12> */
.L_x_20790:
[----:B------:R-:W-:Y:S02]  /*108a0*/  IMAD.MOV.U32 R8, RZ, RZ, R20 ;  /* 0x000000ffff087224 */ /* 0x000fe400078e0014 */
.L_x_20791:
[----:B------:R-:W-:Y:S05]  /*108b0*/  BSYNC B2 ;  /* 0x0000000000027941 */ /* 0x000fea0003800000 */
.L_x_20789:
        /* <DEDUP_REMOVED lines=16> */
.L_x_20795:
[----:B------:R-:W-:Y:S05]  /*109c0*/  BSYNC B3 ;  /* 0x0000000000037941 */ /* 0x000fea0003800000 */
.L_x_20794:
        /* <DEDUP_REMOVED lines=42> */
.L_x_20793:
[----:B------:R-:W-:Y:S05]  /*10c70*/  BSYNC B2 ;  /* 0x0000000000027941 */ /* 0x000fea0003800000 */
.L_x_20792:
        /* <DEDUP_REMOVED lines=10> */
.L_x_20788:
        /* <DEDUP_REMOVED lines=12> */
.L_x_20797:
[----:B------:R-:W-:Y:S02]  /*10de0*/  IMAD.MOV.U32 R130, RZ, RZ, R20 ;  /* 0x000000ffff827224 */ /* 0x000fe400078e0014 */
.L_x_20798:
[----:B------:R-:W-:Y:S05]  /*10df0*/  BSYNC B2 ;  /* 0x0000000000027941 */ /* 0x000fea0003800000 */
.L_x_20796:
        /* <DEDUP_REMOVED lines=16> */
.L_x_20802:
[----:B------:R-:W-:Y:S05]  /*10f00*/  BSYNC B3 ;  /* 0x0000000000037941 */ /* 0x000fea0003800000 */
.L_x_20801:
        /* <DEDUP_REMOVED lines=42> */
.L_x_20800:
[----:B------:R-:W-:Y:S05]  /*111b0*/  BSYNC B2 ;  /* 0x0000000000027941 */ /* 0x000fea0003800000 */
.L_x_20799:
        /* <DEDUP_REMOVED lines=13> */
.L_x_20803:
        /* <DEDUP_REMOVED lines=12> */
.L_x_20806:
[----:B------:R-:W-:Y:S02]  /*11350*/  IMAD.MOV.U32 R7, RZ, RZ, R20 ;  /* 0x000000ffff077224 */ /* 0x000fe400078e0014 */
.L_x_20807:
[----:B------:R-:W-:Y:S05]  /*11360*/  BSYNC B2 ;  /* 0x0000000000027941 */ /* 0x000fea0003800000 */
.L_x_20805:
        /* <DEDUP_REMOVED lines=16> */
.L_x_20811:
[----:B------:R-:W-:Y:S05]  /*11470*/  BSYNC B3 ;  /* 0x0000000000037941 */ /* 0x000fea0003800000 */
.L_x_20810:
        /* <DEDUP_REMOVED lines=42> */
.L_x_20809:
[----:B------:R-:W-:Y:S05]  /*11720*/  BSYNC B2 ;  /* 0x0000000000027941 */ /* 0x000fea0003800000 */
.L_x_20808:
        /* <DEDUP_REMOVED lines=10> */
.L_x_20804:
        /* <DEDUP_REMOVED lines=12> */
.L_x_20813:
[----:B------:R-:W-:Y:S02]  /*11890*/  IMAD.MOV.U32 R130, RZ, RZ, R20 ;  /* 0x000000ffff827224 */ /* 0x000fe400078e0014 */
.L_x_20814:
[----:B------:R-:W-:Y:S05]  /*118a0*/  BSYNC B2 ;  /* 0x0000000000027941 */ /* 0x000fea0003800000 */
.L_x_20812:
        /* <DEDUP_REMOVED lines=16> */
.L_x_20818:
[----:B------:R-:W-:Y:S05]  /*119b0*/  BSYNC B3 ;  /* 0x0000000000037941 */ /* 0x000fea0003800000 */
.L_x_20817:
        /* <DEDUP_REMOVED lines=42> */
.L_x_20816:
[----:B------:R-:W-:Y:S05]  /*11c60*/  BSYNC B2 ;  /* 0x0000000000027941 */ /* 0x000fea0003800000 */
.L_x_20815:
        /* <DEDUP_REMOVED lines=13> */
.L_x_20819:
        /* <DEDUP_REMOVED lines=12> */
.L_x_20822:
[----:B------:R-:W-:Y:S02]  /*11e00*/  IMAD.MOV.U32 R6, RZ, RZ, R20 ;  /* 0x000000ffff067224 */ /* 0x000fe400078e0014 */
.L_x_20823:
[----:B------:R-:W-:Y:S05]  /*11e10*/  BSYNC B2 ;  /* 0x0000000000027941 */ /* 0x000fea0003800000 */
.L_x_20821:
        /* <DEDUP_REMOVED lines=16> */
.L_x_20827:
[----:B------:R-:W-:Y:S05]  /*11f20*/  BSYNC B3 ;  /* 0x0000000000037941 */ /* 0x000fea0003800000 */
.L_x_20826:
        /* <DEDUP_REMOVED lines=42> */
.L_x_20825:
[----:B------:R-:W-:Y:S05]  /*121d0*/  BSYNC B2 ;  /* 0x0000000000027941 */ /* 0x000fea0003800000 */
.L_x_20824:
        /* <DEDUP_REMOVED lines=10> */
.L_x_20820:
        /* <DEDUP_REMOVED lines=54> */
.L_x_20828:
[----:B------:R-:W-:Y:S02]  /*125e0*/  IADD3 R162, R162, 0x20, RZ ;  /* 0x00000020a2a27810 */ /* 0x000fe40007ffe0ff */
.L_x_20699:
[----:B------:R-:W-:Y:S05]  /*125f0*/  BSYNC B1 ;  /* 0x0000000000017941 */ /* 0x000fea0003800000 */
.L_x_20698:
        /* <DEDUP_REMOVED lines=30> */
.L_x_20832:
[----:B------:R-:W-:Y:S02]  /*127e0*/  IMAD.MOV.U32 R3, RZ, RZ, R20 ;  /* 0x000000ffff037224 */ /* 0x000fe400078e0014 */
.L_x_20833:
[----:B------:R-:W-:Y:S05]  /*127f0*/  BSYNC B2 ;  /* 0x0000000000027941 */ /* 0x000fea0003800000 */
.L_x_20831:
        /* <DEDUP_REMOVED lines=16> */
.L_x_20837:
[----:B------:R-:W-:Y:S05]  /*12900*/  BSYNC B3 ;  /* 0x0000000000037941 */ /* 0x000fea0003800000 */
.L_x_20836:
        /* <DEDUP_REMOVED lines=42> */
.L_x_20835:
[----:B------:R-:W-:Y:S05]  /*12bb0*/  BSYNC B2 ;  /* 0x0000000000027941 */ /* 0x000fea0003800000 */
.L_x_20834:
        /* <DEDUP_REMOVED lines=18> */
.L_x_20838:
        /* <DEDUP_REMOVED lines=12> */
.L_x_20841:
[----:B------:R-:W-:Y:S02]  /*12da0*/  IMAD.MOV.U32 R13, RZ, RZ, R20 ;  /* 0x000000ffff0d7224 */ /* 0x000fe400078e0014 */
.L_x_20842:
[----:B------:R-:W-:Y:S05]  /*12db0*/  BSYNC B2 ;  /* 0x0000000000027941 */ /* 0x000fea0003800000 */
.L_x_20840:
        /* <DEDUP_REMOVED lines=16> */
.L_x_20846:
[----:B------:R-:W-:Y:S05]  /*12ec0*/  BSYNC B3 ;  /* 0x0000000000037941 */ /* 0x000fea0003800000 */
.L_x_20845:
        /* <DEDUP_REMOVED lines=42> */
.L_x_20844:
[----:B------:R-:W-:Y:S05]  /*13170*/  BSYNC B2 ;  /* 0x0000000000027941 */ /* 0x000fea0003800000 */
.L_x_20843:
        /* <DEDUP_REMOVED lines=10> */
.L_x_20839:
        /* <DEDUP_REMOVED lines=12> */
.L_x_20848:
[----:B------:R-:W-:Y:S02]  /*132e0*/  IMAD.MOV.U32 R138, RZ, RZ, R20 ;  /* 0x000000ffff8a7224 */ /* 0x000fe400078e0014 */
.L_x_20849:
[----:B------:R-:W-:Y:S05]  /*132f0*/  BSYNC B2 ;  /* 0x0000000000027941 */ /* 0x000fea0003800000 */
.L_x_20847:
        /* <DEDUP_REMOVED lines=16> */
.L_x_20853:
[----:B------:R-:W-:Y:S05]  /*13400*/  BSYNC B3 ;  /* 0x0000000000037941 */ /* 0x000fea0003800000 */
.L_x_20852:
        /* <DEDUP_REMOVED lines=42> */
.L_x_20851:
[----:B------:R-:W-:Y:S05]  /*136b0*/  BSYNC B2 ;  /* 0x0000000000027941 */ /* 0x000fea0003800000 */
.L_x_20850:
        /* <DEDUP_REMOVED lines=15> */
.L_x_20854:
        /* <DEDUP_REMOVED lines=12> */
.L_x_20857:
[----:B------:R-:W-:Y:S02]  /*13870*/  IMAD.MOV.U32 R12, RZ, RZ, R20 ;  /* 0x000000ffff0c7224 */ /* 0x000fe400078e0014 */
.L_x_20858:
[----:B------:R-:W-:Y:S05]  /*13880*/  BSYNC B2 ;  /* 0x0000000000027941 */ /* 0x000fea0003800000 */
.L_x_20856:
        /* <DEDUP_REMOVED lines=16> */
.L_x_20862:
[----:B------:R-:W-:Y:S05]  /*13990*/  BSYNC B3 ;  /* 0x0000000000037941 */ /* 0x000fea0003800000 */
.L_x_20861:
        /* <DEDUP_REMOVED lines=42> */
.L_x_20860:
[----:B------:R-:W-:Y:S05]  /*13c40*/  BSYNC B2 ;  /* 0x0000000000027941 */ /* 0x000fea0003800000 */
.L_x_20859:
        /* <DEDUP_REMOVED lines=10> */
.L_x_20855:
        /* <DEDUP_REMOVED lines=12> */
.L_x_20864:
[----:B------:R-:W-:Y:S02]  /*13db0*/  IMAD.MOV.U32 R35, RZ, RZ, R20 ;  /* 0x000000ffff237224 */ /* 0x000fe400078e0014 */
.L_x_20865:
[----:B------:R-:W-:Y:S05]  /*13dc0*/  BSYNC B2 ;  /* 0x0000000000027941 */ /* 0x000fea0003800000 */
.L_x_20863:
        /* <DEDUP_REMOVED lines=16> */
.L_x_20869:
[----:B------:R-:W-:Y:S05]  /*13ed0*/  BSYNC B3 ;  /* 0x0000000000037941 */ /* 0x000fea0003800000 */
.L_x_20868:
        /* <DEDUP_REMOVED lines=42> */
.L_x_20867:
[----:B------:R-:W-:Y:S05]  /*14180*/  BSYNC B2 ;  /* 0x0000000000027941 */ /* 0x000fea0003800000 */
.L_x_20866:
        /* <DEDUP_REMOVED lines=15> */
.L_x_20870:
        /* <DEDUP_REMOVED lines=12> */
.L_x_20873:
[----:B------:R-:W-:Y:S02]  /*14340*/  IMAD.MOV.U32 R11, RZ, RZ, R20 ;  /* 0x000000ffff0b7224 */ /* 0x000fe400078e0014 */
.L_x_20874:
[----:B------:R-:W-:Y:S05]  /*14350*/  BSYNC B2 ;  /* 0x0000000000027941 */ /* 0x000fea0003800000 */
.L_x_20872:
        /* <DEDUP_REMOVED lines=16> */
.L_x_20878:
[----:B------:R-:W-:Y:S05]  /*14460*/  BSYNC B3 ;  /* 0x0000000000037941 */ /* 0x000fea0003800000 */
.L_x_20877:
        /* <DEDUP_REMOVED lines=42> */
.L_x_20876:
[----:B------:R-:W-:Y:S05]  /*14710*/  BSYNC B2 ;  /* 0x0000000000027941 */ /* 0x000fea0003800000 */
.L_x_20875:
        /* <DEDUP_REMOVED lines=10> */
.L_x_20871:
        /* <DEDUP_REMOVED lines=12> */
.L_x_20880:
[----:B------:R-:W-:Y:S02]  /*14880*/  IMAD.MOV.U32 R128, RZ, RZ, R20 ;  /* 0x000000ffff807224 */ /* 0x000fe400078e0014 */
.L_x_20881:
[----:B------:R-:W-:Y:S05]  /*14890*/  BSYNC B2 ;  /* 0x0000000000027941 */ /* 0x000fea0003800000 */
.L_x_20879:
        /* <DEDUP_REMOVED lines=16> */
.L_x_20885:
[----:B------:R-:W-:Y:S05]  /*149a0*/  BSYNC B3 ;  /* 0x0000000000037941 */ /* 0x000fea0003800000 */
.L_x_20884:
        /* <DEDUP_REMOVED lines=42> */
.L_x_20883:
[----:B------:R-:W-:Y:S05]  /*14c50*/  BSYNC B2 ;  /* 0x0000000000027941 */ /* 0x000fea0003800000 */
.L_x_20882:
        /* <DEDUP_REMOVED lines=15> */
.L_x_20886:
        /* <DEDUP_REMOVED lines=12> */
.L_x_20889:
[----:B------:R-:W-:Y:S02]  /*14e10*/  IMAD.MOV.U32 R10, RZ, RZ, R20 ;  /* 0x000000ffff0a7224 */ /* 0x000fe400078e0014 */
.L_x_20890:
[----:B------:R-:W-:Y:S05]  /*14e20*/  BSYNC B2 ;  /* 0x0000000000027941 */ /* 0x000fea0003800000 */
.L_x_20888:
        /* <DEDUP_REMOVED lines=16> */
.L_x_20894:
[----:B------:R-:W-:Y:S05]  /*14f30*/  BSYNC B3 ;  /* 0x0000000000037941 */ /* 0x000fea0003800000 */
.L_x_20893:
        /* <DEDUP_REMOVED lines=42> */
.L_x_20892:
[----:B------:R-:W-:Y:S05]  /*151e0*/  BSYNC B2 ;  /* 0x0000000000027941 */ /* 0x000fea0003800000 */
.L_x_20891:
        /* <DEDUP_REMOVED lines=10> */
.L_x_20887:
        /* <DEDUP_REMOVED lines=12> */
.L_x_20896:
[----:B------:R-:W-:Y:S02]  /*15350*/  IMAD.MOV.U32 R139, RZ, RZ, R20 ;  /* 0x000000ffff8b7224 */ /* 0x000fe400078e0014 */
.L_x_20897:
[----:B------:R-:W-:Y:S05]  /*15360*/  BSYNC B2 ;  /* 0x0000000000027941 */ /* 0x000fea0003800000 */
.L_x_20895:
        /* <DEDUP_REMOVED lines=16> */
.L_x_20901:
[----:B------:R-:W-:Y:S05]  /*15470*/  BSYNC B3 ;  /* 0x0000000000037941 */ /* 0x000fea0003800000 */
.L_x_20900:
        /* <DEDUP_REMOVED lines=42> */
.L_x_20899:
[----:B------:R-:W-:Y:S05]  /*15720*/  BSYNC B2 ;  /* 0x0000000000027941 */ /* 0x000fea0003800000 */
.L_x_20898:
        /* <DEDUP_REMOVED lines=13> */
.L_x_20902:
        /* <DEDUP_REMOVED lines=12> */
.L_x_20905:
[----:B------:R-:W-:Y:S02]  /*158c0*/  IMAD.MOV.U32 R9, RZ, RZ, R20 ;  /* 0x000000ffff097224 */ /* 0x000fe400078e0014 */
.L_x_20906:
[----:B------:R-:W-:Y:S05]  /*158d0*/  BSYNC B2 ;  /* 0x0000000000027941 */ /* 0x000fea0003800000 */
.L_x_20904:
        /* <DEDUP_REMOVED lines=16> */
.L_x_20910:
[----:B------:R-:W-:Y:S05]  /*159e0*/  BSYNC B3 ;  /* 0x0000000000037941 */ /* 0x000fea0003800000 */
.L_x_20909:
        /* <DEDUP_REMOVED lines=42> */
.L_x_20908:
[----:B------:R-:W-:Y:S05]  /*15c90*/  BSYNC B2 ;  /* 0x0000000000027941 */ /* 0x000fea0003800000 */
.L_x_20907:
        /* <DEDUP_REMOVED lines=10> */
.L_x_20903:
        /* <DEDUP_REMOVED lines=12> */
.L_x_20912:
[----:B------:R-:W-:Y:S02]  /*15e00*/  IMAD.MOV.U32 R150, RZ, RZ, R20 ;  /* 0x000000ffff967224 */ /* 0x000fe400078e0014 */
.L_x_20913:
[----:B------:R-:W-:Y:S05]  /*15e10*/  BSYNC B2 ;  /* 0x0000000000027941 */ /* 0x000fea0003800000 */
.L_x_20911:
        /* <DEDUP_REMOVED lines=16> */
.L_x_20917:
[----:B------:R-:W-:Y:S05]  /*15f20*/  BSYNC B3 ;  /* 0x0000000000037941 */ /* 0x000fea0003800000 */
.L_x_20916:
        /* <DEDUP_REMOVED lines=42> */
.L_x_20915:
[----:B------:R-:W-:Y:S05]  /*161d0*/  BSYNC B2 ;  /* 0x0000000000027941 */ /* 0x000fea0003800000 */
.L_x_20914:
        /* <DEDUP_REMOVED lines=13> */
.L_x_20918:
        /* <DEDUP_REMOVED lines=12> */
.L_x_20921:
[----:B------:R-:W-:Y:S02]  /*16370*/  IMAD.MOV.U32 R8, RZ, RZ, R20 ;  /* 0x000000ffff087224 */ /* 0x000fe400078e0014 */
.L_x_20922:
[----:B------:R-:W-:Y:S05]  /*16380*/  BSYNC B2 ;  /* 0x0000000000027941 */ /* 0x000fea0003800000 */
.L_x_20920:
        /* <DEDUP_REMOVED lines=16> */
.L_x_20926:
[----:B------:R-:W-:Y:S05]  /*16490*/  BSYNC B3 ;  /* 0x0000000000037941 */ /* 0x000fea0003800000 */
.L_x_20925:
        /* <DEDUP_REMOVED lines=42> */
.L_x_20924:
[----:B------:R-:W-:Y:S05]  /*16740*/  BSYNC B2 ;  /* 0x0000000000027941 */ /* 0x000fea0003800000 */
.L_x_20923:
        /* <DEDUP_REMOVED lines=10> */
.L_x_20919:
        /* <DEDUP_REMOVED lines=12> */
.L_x_20928:
[----:B------:R-:W-:Y:S02]  /*168b0*/  IMAD.MOV.U32 R130, RZ, RZ, R20 ;  /* 0x000000ffff827224 */ /* 0x000fe400078e0014 */
.L_x_20929:
[----:B------:R-:W-:Y:S05]  /*168c0*/  BSYNC B2 ;  /* 0x0000000000027941 */ /* 0x000fea0003800000 */
.L_x_20927:
        /* <DEDUP_REMOVED lines=16> */
.L_x_20933:
[----:B------:R-:W-:Y:S05]  /*169d0*/  BSYNC B3 ;  /* 0x0000000000037941 */ /* 0x000fea0003800000 */
.L_x_20932:
        /* <DEDUP_REMOVED lines=42> */
.L_x_20931:
[----:B------:R-:W-:Y:S05]  /*16c80*/  BSYNC B2 ;  /* 0x0000000000027941 */ /* 0x000fea0003800000 */
.L_x_20930:
        /* <DEDUP_REMOVED lines=13> */
.L_x_20934:
        /* <DEDUP_REMOVED lines=12> */
.L_x_20937:
[----:B------:R-:W-:Y:S02]  /*16e20*/  IMAD.MOV.U32 R7, RZ, RZ, R20 ;  /* 0x000000ffff077224 */ /* 0x000fe400078e0014 */
.L_x_20938:
[----:B------:R-:W-:Y:S05]  /*16e30*/  BSYNC B2 ;  /* 0x0000000000027941 */ /* 0x000fea0003800000 */
.L_x_20936:
        /* <DEDUP_REMOVED lines=16> */
.L_x_20942:
[----:B------:R-:W-:Y:S05]  /*16f40*/  BSYNC B3 ;  /* 0x0000000000037941 */ /* 0x000fea0003800000 */
.L_x_20941:
        /* <DEDUP_REMOVED lines=42> */
.L_x_20940:
[----:B------:R-:W-:Y:S05]  /*171f0*/  BSYNC B2 ;  /* 0x0000000000027941 */ /* 0x000fea0003800000 */
.L_x_20939:
        /* <DEDUP_REMOVED lines=10> */
.L_x_20935:
        /* <DEDUP_REMOVED lines=12> */
.L_x_20944:
[----:B------:R-:W-:Y:S02]  /*17360*/  IMAD.MOV.U32 R130, RZ, RZ, R20 ;  /* 0x000000ffff827224 */ /* 0x000fe400078e0014 */
.L_x_20945:
[----:B------:R-:W-:Y:S05]  /*17370*/  BSYNC B2 ;  /* 0x0000000000027941 */ /* 0x000fea0003800000 */
.L_x_20943:
        /* <DEDUP_REMOVED lines=16> */
.L_x_20949:
[----:B------:R-:W-:Y:S05]  /*17480*/  BSYNC B3 ;  /* 0x0000000000037941 */ /* 0x000fea0003800000 */
.L_x_20948:
        /* <DEDUP_REMOVED lines=42> */
.L_x_20947:
[----:B------:R-:W-:Y:S05]  /*17730*/  BSYNC B2 ;  /* 0x0000000000027941 */ /* 0x000fea0003800000 */
.L_x_20946:
        /* <DEDUP_REMOVED lines=13> */
.L_x_20950:
        /* <DEDUP_REMOVED lines=12> */
.L_x_20953:
[----:B------:R-:W-:Y:S02]  /*178d0*/  IMAD.MOV.U32 R6, RZ, RZ, R20 ;  /* 0x000000ffff067224 */ /* 0x000fe400078e0014 */
.L_x_20954:
[----:B------:R-:W-:Y:S05]  /*178e0*/  BSYNC B2 ;  /* 0x0000000000027941 */ /* 0x000fea0003800000 */
.L_x_20952:
        /* <DEDUP_REMOVED lines=16> */
.L_x_20958:
[----:B------:R-:W-:Y:S05]  /*179f0*/  BSYNC B3 ;  /* 0x0000000000037941 */ /* 0x000fea0003800000 */
.L_x_20957:
        /* <DEDUP_REMOVED lines=42> */
.L_x_20956:
[----:B------:R-:W-:Y:S05]  /*17ca0*/  BSYNC B2 ;  /* 0x0000000000027941 */ /* 0x000fea0003800000 */
.L_x_20955:
        /* <DEDUP_REMOVED lines=10> */
.L_x_20951:
        /* <DEDUP_REMOVED lines=54> */
.L_x_20959:
[----:B------:R-:W-:Y:S02]  /*180b0*/  IADD3 R162, R162, 0x20, RZ ;  /* 0x00000020a2a27810 */ /* 0x000fe40007ffe0ff */
.L_x_20830:
[----:B------:R-:W-:Y:S05]  /*180c0*/  BSYNC B1 ;  /* 0x0000000000017941 */ /* 0x000fea0003800000 */
.L_x_20829:
        /* <DEDUP_REMOVED lines=30> */
.L_x_20963:
[----:B------:R-:W-:Y:S02]  /*182b0*/  IMAD.MOV.U32 R2, RZ, RZ, R20 ;  /* 0x000000ffff027224 */ /* 0x000fe400078e0014 */
.L_x_20964:
[----:B------:R-:W-:Y:S05]  /*182c0*/  BSYNC B2 ;  /* 0x0000000000027941 */ /* 0x000fea0003800000 */
.L_x_20962:
        /* <DEDUP_REMOVED lines=16> */
.L_x_20968:
[----:B------:R-:W-:Y:S05]  /*183d0*/  BSYNC B3 ;  /* 0x0000000000037941 */ /* 0x000fea0003800000 */
.L_x_20967:
        /* <DEDUP_REMOVED lines=42> */
.L_x_20966:
[----:B------:R-:W-:Y:S05]  /*18680*/  BSYNC B2 ;  /* 0x0000000000027941 */ /* 0x000fea0003800000 */
.L_x_20965:
        /* <DEDUP_REMOVED lines=18> */
.L_x_20969:
        /* <DEDUP_REMOVED lines=12> */
.L_x_20972:
[----:B------:R-:W-:Y:S02]  /*18870*/  IMAD.MOV.U32 R13, RZ, RZ, R20 ;  /* 0x000000ffff0d7224 */ /* 0x000fe400078e0014 */
.L_x_20973:
[----:B------:R-:W-:Y:S05]  /*18880*/  BSYNC B2 ;  /* 0x0000000000027941 */ /* 0x000fea0003800000 */
.L_x_20971:
        /* <DEDUP_REMOVED lines=16> */
.L_x_20977:
[----:B------:R-:W-:Y:S05]  /*18990*/  BSYNC B3 ;  /* 0x0000000000037941 */ /* 0x000fea0003800000 */
.L_x_20976:
        /* <DEDUP_REMOVED lines=42> */
.L_x_20975:
[----:B------:R-:W-:Y:S05]  /*18c40*/  BSYNC B2 ;  /* 0x0000000000027941 */ /* 0x000fea0003800000 */
.L_x_20974:
        /* <DEDUP_REMOVED lines=10> */
.L_x_20970:
        /* <DEDUP_REMOVED lines=12> */
.L_x_20979:
[----:B------:R-:W-:Y:S02]  /*18db0*/  IMAD.MOV.U32 R140, RZ, RZ, R20 ;  /* 0x000000ffff8c7224 */ /* 0x000fe400078e0014 */
.L_x_20980:
[----:B------:R-:W-:Y:S05]  /*18dc0*/  BSYNC B2 ;  /* 0x0000000000027941 */ /* 0x000fea0003800000 */
.L_x_20978:
        /* <DEDUP_REMOVED lines=16> */
.L_x_20984:
[----:B------:R-:W-:Y:S05]  /*18ed0*/  BSYNC B3 ;  /* 0x0000000000037941 */ /* 0x000fea0003800000 */
.L_x_20983:
        /* <DEDUP_REMOVED lines=42> */
.L_x_20982:
[----:B------:R-:W-:Y:S05]  /*19180*/  BSYNC B2 ;  /* 0x0000000000027941 */ /* 0x000fea0003800000 */
.L_x_20981:
        /* <DEDUP_REMOVED lines=15> */
.L_x_20985:
        /* <DEDUP_REMOVED lines=12> */
.L_x_20988:
[----:B------:R-:W-:Y:S02]  /*19340*/  IMAD.MOV.U32 R12, RZ, RZ, R20 ;  /* 0x000000ffff0c7224 */ /* 0x000fe400078e0014 */
.L_x_20989:
[----:B------:R-:W-:Y:S05]  /*19350*/  BSYNC B2 ;  /* 0x0000000000027941 */ /* 0x000fea0003800000 */
.L_x_20987:
        /* <DEDUP_REMOVED lines=16> */
.L_x_20993:
[----:B------:R-:W-:Y:S05]  /*19460*/  BSYNC B3 ;  /* 0x0000000000037941 */ /* 0x000fea0003800000 */
.L_x_20992:
        /* <DEDUP_REMOVED lines=42> */
.L_x_20991:
[----:B------:R-:W-:Y:S05]  /*19710*/  BSYNC B2 ;  /* 0x0000000000027941 */ /* 0x000fea0003800000 */
.L_x_20990:
        /* <DEDUP_REMOVED lines=10> */
.L_x_20986:
        /* <DEDUP_REMOVED lines=12> */
.L_x_20995:
[----:B------:R-:W-:Y:S02]  /*19880*/  IMAD.MOV.U32 R37, RZ, RZ, R20 ;  /* 0x000000ffff257224 */ /* 0x000fe400078e0014 */
.L_x_20996:
[----:B------:R-:W-:Y:S05]  /*19890*/  BSYNC B2 ;  /* 0x0000000000027941 */ /* 0x000fea0003800000 */
.L_x_20994:
        /* <DEDUP_REMOVED lines=16> */
.L_x_21000:
[----:B------:R-:W-:Y:S05]  /*199a0*/  BSYNC B3 ;  /* 0x0000000000037941 */ /* 0x000fea0003800000 */
.L_x_20999:
        /* <DEDUP_REMOVED lines=42> */
.L_x_20998:
[----:B------:R-:W-:Y:S05]  /*19c50*/  BSYNC B2 ;  /* 0x0000000000027941 */ /* 0x000fea0003800000 */
.L_x_20997:
        /* <DEDUP_REMOVED lines=15> */
.L_x_21001:
        /* <DEDUP_REMOVED lines=12> */
.L_x_21004:
[----:B------:R-:W-:Y:S02]  /*19e10*/  IMAD.MOV.U32 R11, RZ, RZ, R20 ;  /* 0x000000ffff0b7224 */ /* 0x000fe400078e0014 */
.L_x_21005:
[----:B------:R-:W-:Y:S05]  /*19e20*/  BSYNC B2 ;  /* 0x0000000000027941 */ /* 0x000fea0003800000 */
.L_x_21003:
        /* <DEDUP_REMOVED lines=16> */
.L_x_21009:
[----:B------:R-:W-:Y:S05]  /*19f30*/  BSYNC B3 ;  /* 0x0000000000037941 */ /* 0x000fea0003800000 */
.L_x_21008:
        /* <DEDUP_REMOVED lines=42> */
.L_x_21007:
[----:B------:R-:W-:Y:S05]  /*1a1e0*/  BSYNC B2 ;  /* 0x0000000000027941 */ /* 0x000fea0003800000 */
.L_x_21006:
        /* <DEDUP_REMOVED lines=10> */
.L_x_21002:
        /* <DEDUP_REMOVED lines=12> */
.L_x_21011:
[----:B------:R-:W-:Y:S02]  /*1a350*/  IMAD.MOV.U32 R128, RZ, RZ, R20 ;  /* 0x000000ffff807224 */ /* 0x000fe400078e0014 */
.L_x_21012:
[----:B------:R-:W-:Y:S05]  /*1a360*/  BSYNC B2 ;  /* 0x0000000000027941 */ /* 0x000fea0003800000 */
.L_x_21010:
        /* <DEDUP_REMOVED lines=16> */
.L_x_21016:
[----:B------:R-:W-:Y:S05]  /*1a470*/  BSYNC B3 ;  /* 0x0000000000037941 */ /* 0x000fea0003800000 */
.L_x_21015:
        /* <DEDUP_REMOVED lines=42> */
.L_x_21014:
[----:B------:R-:W-:Y:S05]  /*1a720*/  BSYNC B2 ;  /* 0x0000000000027941 */ /* 0x000fea0003800000 */
.L_x_21013:
        /* <DEDUP_REMOVED lines=12> */
[----:B------:R-:W-:Y:S01]  /*1a7f0*/  FADD.FTZ R140, R128, R140 ;  /* 0x0000008c808c7221 */ /* 0x000fe20000010000 */
[----:B------:R-:W-:Y:S01]  /*1a800*/  MOV R128, R19 ;  /* 0x0000001300807202 */ /* 0x000fe20000000f00 */
[----:B------:R-:W-:Y:S05]  /*1a810*/  BRA `(.L_x_21018) ;  /* 0x0000054000007947 */ /* 0x000fea0003800000 */
.L_x_21017:
        /* <DEDUP_REMOVED lines=12> */
.L_x_21020:
[----:B------:R-:W-:Y:S02]  /*1a8e0*/  IMAD.MOV.U32 R10, RZ, RZ, R20 ;  /* 0x000000ffff0a7224 */ /* 0x000fe400078e0014 */
.L_x_21021:
[----:B------:R-:W-:Y:S05]  /*1a8f0*/  BSYNC B2 ;  /* 0x0000000000027941 */ /* 0x000fea0003800000 */
.L_x_21019:
        /* <DEDUP_REMOVED lines=16> */
.L_x_21025:
[----:B------:R-:W-:Y:S05]  /*1aa00*/  BSYNC B3 ;  /* 0x0000000000037941 */ /* 0x000fea0003800000 */
.L_x_21024:
        /* <DEDUP_REMOVED lines=42> */
.L_x_21023:
[----:B------:R-:W-:Y:S05]  /*1acb0*/  BSYNC B2 ;  /* 0x0000000000027941 */ /* 0x000fea0003800000 */
.L_x_21022:
        /* <DEDUP_REMOVED lines=10> */
.L_x_21018:
        /* <DEDUP_REMOVED lines=12> */
.L_x_21027:
[----:B------:R-:W-:Y:S02]  /*1ae20*/  IMAD.MOV.U32 R141, RZ, RZ, R20 ;  /* 0x000000ffff8d7224 */ /* 0x000fe400078e0014 */
.L_x_21028:
[----:B------:R-:W-:Y:S05]  /*1ae30*/  BSYNC B2 ;  /* 0x0000000000027941 */ /* 0x000fea0003800000 */
.L_x_21026:
        /* <DEDUP_REMOVED lines=16> */
.L_x_21032:
[----:B------:R-:W-:Y:S05]  /*1af40*/  BSYNC B3 ;  /* 0x0000000000037941 */ /* 0x000fea0003800000 */
.L_x_21031:
        /* <DEDUP_REMOVED lines=42> */
.L_x_21030:
[----:B------:R-:W-:Y:S05]  /*1b1f0*/  BSYNC B2 ;  /* 0x0000000000027941 */ /* 0x000fea0003800000 */
.L_x_21029:
        /* <DEDUP_REMOVED lines=13> */
.L_x_21033:
        /* <DEDUP_REMOVED lines=12> */
.L_x_21036:
[----:B------:R-:W-:Y:S02]  /*1b390*/  IMAD.MOV.U32 R9, RZ, RZ, R20 ;  /* 0x000000ffff097224 */ /* 0x000fe400078e0014 */
.L_x_21037:
[----:B------:R-:W-:Y:S05]  /*1b3a0*/  BSYNC B2 ;  /* 0x0000000000027941 */ /* 0x000fea0003800000 */
.L_x_21035:
        /* <DEDUP_REMOVED lines=16> */
.L_x_21041:
[----:B------:R-:W-:Y:S05]  /*1b4b0*/  BSYNC B3 ;  /* 0x0000000000037941 */ /* 0x000fea0003800000 */
.L_x_21040:
        /* <DEDUP_REMOVED lines=42> */
.L_x_21039:
[----:B------:R-:W-:Y:S05]  /*1b760*/  BSYNC B2 ;  /* 0x0000000000027941 */ /* 0x000fea0003800000 */
.L_x_21038:
        /* <DEDUP_REMOVED lines=10> */
.L_x_21034:
        /* <DEDUP_REMOVED lines=12> */
.L_x_21043:
[----:B------:R-:W-:Y:S02]  /*1b8d0*/  IMAD.MOV.U32 R152, RZ, RZ, R20 ;  /* 0x000000ffff987224 */ /* 0x000fe400078e0014 */
.L_x_21044:
[----:B------:R-:W-:Y:S05]  /*1b8e0*/  BSYNC B2 ;  /* 0x0000000000027941 */ /* 0x000fea0003800000 */
.L_x_21042:
        /* <DEDUP_REMOVED lines=16> */
.L_x_21048:
[----:B------:R-:W-:Y:S05]  /*1b9f0*/  BSYNC B3 ;  /* 0x0000000000037941 */ /* 0x000fea0003800000 */
.L_x_21047:
        /* <DEDUP_REMOVED lines=42> */
.L_x_21046:
[----:B------:R-:W-:Y:S05]  /*1bca0*/  BSYNC B2 ;  /* 0x0000000000027941 */ /* 0x000fea0003800000 */
.L_x_21045:
        /* <DEDUP_REMOVED lines=13> */
.L_x_21049:
        /* <DEDUP_REMOVED lines=12> */
.L_x_21052:
[----:B------:R-:W-:Y:S02]  /*1be40*/  MOV R8, R20 ;  /* 0x0000001400087202 */ /* 0x000fe40000000f00 */
.L_x_21053:
[----:B------:R-:W-:Y:S05]  /*1be50*/  BSYNC B2 ;  /* 0x0000000000027941 */ /* 0x000fea0003800000 */
.L_x_21051:
        /* <DEDUP_REMOVED lines=16> */
.L_x_21057:
[----:B------:R-:W-:Y:S05]  /*1bf60*/  BSYNC B3 ;  /* 0x0000000000037941 */ /* 0x000fea0003800000 */
.L_x_21056:
        /* <DEDUP_REMOVED lines=42> */
.L_x_21055:
[----:B------:R-:W-:Y:S05]  /*1c210*/  BSYNC B2 ;  /* 0x0000000000027941 */ /* 0x000fea0003800000 */
.L_x_21054:
        /* <DEDUP_REMOVED lines=10> */
.L_x_21050:
        /* <DEDUP_REMOVED lines=12> */
.L_x_21059:
[----:B------:R-:W-:Y:S02]  /*1c380*/  IMAD.MOV.U32 R130, RZ, RZ, R20 ;  /* 0x000000ffff827224 */ /* 0x000fe400078e0014 */
.L_x_21060:
[----:B------:R-:W-:Y:S05]  /*1c390*/  BSYNC B2 ;  /* 0x0000000000027941 */ /* 0x000fea0003800000 */
.L_x_21058:
        /* <DEDUP_REMOVED lines=16> */
.L_x_21064:
[----:B------:R-:W-:Y:S05]  /*1c4a0*/  BSYNC B3 ;  /* 0x0000000000037941 */ /* 0x000fea0003800000 */
.L_x_21063:
        /* <DEDUP_REMOVED lines=42> */
.L_x_21062:
[----:B------:R-:W-:Y:S05]  /*1c750*/  BSYNC B2 ;  /* 0x0000000000027941 */ /* 0x000fea0003800000 */
.L_x_21061:
        /* <DEDUP_REMOVED lines=13> */
.L_x_21065:
        /* <DEDUP_REMOVED lines=12> */
.L_x_21068:
[----:B------:R-:W-:Y:S02]  /*1c8f0*/  IMAD.MOV.U32 R7, RZ, RZ, R20 ;  /* 0x000000ffff077224 */ /* 0x000fe400078e0014 */
.L_x_21069:
[----:B------:R-:W-:Y:S05]  /*1c900*/  BSYNC B2 ;  /* 0x0000000000027941 */ /* 0x000fea0003800000 */
.L_x_21067:
        /* <DEDUP_REMOVED lines=16> */
.L_x_21073:
[----:B------:R-:W-:Y:S05]  /*1ca10*/  BSYNC B3 ;  /* 0x0000000000037941 */ /* 0x000fea0003800000 */
.L_x_21072:
        /* <DEDUP_REMOVED lines=42> */
.L_x_21071:
[----:B------:R-:W-:Y:S05]  /*1ccc0*/  BSYNC B2 ;  /* 0x0000000000027941 */ /* 0x000fea0003800000 */
.L_x_21070:
        /* <DEDUP_REMOVED lines=10> */
.L_x_21066:
        /* <DEDUP_REMOVED lines=12> */
.L_x_21075:
[----:B------:R-:W-:Y:S02]  /*1ce30*/  IMAD.MOV.U32 R130, RZ, RZ, R20 ;  /* 0x000000ffff827224 */ /* 0x000fe400078e0014 */
.L_x_21076:
[----:B------:R-:W-:Y:S05]  /*1ce40*/  BSYNC B2 ;  /* 0x0000000000027941 */ /* 0x000fea0003800000 */
.L_x_21074:
        /* <DEDUP_REMOVED lines=16> */
.L_x_21080:
[----:B------:R-:W-:Y:S05]  /*1cf50*/  BSYNC B3 ;  /* 0x0000000000037941 */ /* 0x000fea0003800000 */
.L_x_21079:
        /* <DEDUP_REMOVED lines=42> */
.L_x_21078:
[----:B------:R-:W-:Y:S05]  /*1d200*/  BSYNC B2 ;  /* 0x0000000000027941 */ /* 0x000fea0003800000 */
.L_x_21077:
        /* <DEDUP_REMOVED lines=13> */
.L_x_21081:
        /* <DEDUP_REMOVED lines=12> */
.L_x_21084:
[----:B------:R-:W-:Y:S02]  /*1d3a0*/  IMAD.MOV.U32 R6, RZ, RZ, R20 ;  /* 0x000000ffff067224 */ /* 0x000fe400078e0014 */
.L_x_21085:
[----:B------:R-:W-:Y:S05]  /*1d3b0*/  BSYNC B2 ;  /* 0x0000000000027941 */ /* 0x000fea0003800000 */
.L_x_21083:
        /* <DEDUP_REMOVED lines=16> */
.L_x_21089:
[----:B------:R-:W-:Y:S05]  /*1d4c0*/  BSYNC B3 ;  /* 0x0000000000037941 */ /* 0x000fea0003800000 */
.L_x_21088:
        /* <DEDUP_REMOVED lines=42> */
.L_x_21087:
[----:B------:R-:W-:Y:S05]  /*1d770*/  BSYNC B2 ;  /* 0x0000000000027941 */ /* 0x000fea0003800000 */
.L_x_21086:
        /* <DEDUP_REMOVED lines=10> */
.L_x_21082:
        /* <DEDUP_REMOVED lines=54> */
.L_x_21090:
[----:B------:R-:W-:Y:S02]  /*1db80*/  IADD3 R162, R162, 0x20, RZ ;  /* 0x00000020a2a27810 */ /* 0x000fe40007ffe0ff */
.L_x_20961:
[----:B------:R-:W-:Y:S05]  /*1db90*/  BSYNC B1 ;  /* 0x0000000000017941 */ /* 0x000fea0003800000 */
.L_x_20960:
        /* <DEDUP_REMOVED lines=30> */
.L_x_21094:
[----:B------:R-:W-:Y:S02]  /*1dd80*/  IMAD.MOV.U32 R0, RZ, RZ, R20 ;  /* 0x000000ffff007224 */ /* 0x000fe400078e0014 */
.L_x_21095:
[----:B------:R-:W-:Y:S05]  /*1dd90*/  BSYNC B2 ;  /* 0x0000000000027941 */ /* 0x000fea0003800000 */
.L_x_21093:
        /* <DEDUP_REMOVED lines=16> */
.L_x_21099:
[----:B------:R-:W-:Y:S05]  /*1dea0*/  BSYNC B3 ;  /* 0x0000000000037941 */ /* 0x000fea0003800000 */
.L_x_21098:
        /* <DEDUP_REMOVED lines=42> */
.L_x_21097:
[----:B------:R-:W-:Y:S05]  /*1e150*/  BSYNC B2 ;  /* 0x0000000000027941 */ /* 0x000fea0003800000 */
.L_x_21096:
        /* <DEDUP_REMOVED lines=18> */
.L_x_21100:
        /* <DEDUP_REMOVED lines=12> */
.L_x_21103:
[----:B------:R-:W-:Y:S02]  /*1e340*/  IMAD.MOV.U32 R13, RZ, RZ, R20 ;  /* 0x000000ffff0d7224 */ /* 0x000fe400078e0014 */
.L_x_21104:
[----:B------:R-:W-:Y:S05]  /*1e350*/  BSYNC B2 ;  /* 0x0000000000027941 */ /* 0x000fea0003800000 */
.L_x_21102:
        /* <DEDUP_REMOVED lines=16> */
.L_x_21108:
[----:B------:R-:W-:Y:S05]  /*1e460*/  BSYNC B3 ;  /* 0x0000000000037941 */ /* 0x000fea0003800000 */
.L_x_21107:
        /* <DEDUP_REMOVED lines=42> */
.L_x_21106:
[----:B------:R-:W-:Y:S05]  /*1e710*/  BSYNC B2 ;  /* 0x0000000000027941 */ /* 0x000fea0003800000 */
.L_x_21105:
        /* <DEDUP_REMOVED lines=10> */
.L_x_21101:
        /* <DEDUP_REMOVED lines=12> */
.L_x_21110:
[----:B------:R-:W-:Y:S02]  /*1e880*/  IMAD.MOV.U32 R142, RZ, RZ, R20 ;  /* 0x000000ffff8e7224 */ /* 0x000fe400078e0014 */
.L_x_21111:
[----:B------:R-:W-:Y:S05]  /*1e890*/  BSYNC B2 ;  /* 0x0000000000027941 */ /* 0x000fea0003800000 */
.L_x_21109:
        /* <DEDUP_REMOVED lines=16> */
.L_x_21115:
[----:B------:R-:W-:Y:S05]  /*1e9a0*/  BSYNC B3 ;  /* 0x0000000000037941 */ /* 0x000fea0003800000 */
.L_x_21114:
        /* <DEDUP_REMOVED lines=42> */
.L_x_21113:
[----:B------:R-:W-:Y:S05]  /*1ec50*/  BSYNC B2 ;  /* 0x0000000000027941 */ /* 0x000fea0003800000 */
.L_x_21112:
        /* <DEDUP_REMOVED lines=15> */
.L_x_21116:
        /* <DEDUP_REMOVED lines=12> */
.L_x_21119:
[----:B------:R-:W-:Y:S02]  /*1ee10*/  IMAD.MOV.U32 R12, RZ, RZ, R20 ;  /* 0x000000ffff0c7224 */ /* 0x000fe400078e0014 */
.L_x_21120:
[----:B------:R-:W-:Y:S05]  /*1ee20*/  BSYNC B2 ;  /* 0x0000000000027941 */ /* 0x000fea0003800000 */
.L_x_21118:
        /* <DEDUP_REMOVED lines=16> */
.L_x_21124:
[----:B------:R-:W-:Y:S05]  /*1ef30*/  BSYNC B3 ;  /* 0x0000000000037941 */ /* 0x000fea0003800000 */
.L_x_21123:
[----:B------:R-:W-:Y:S01]  /*1ef40*/  LOP3.LUT R18, R18, UR5, R16, 0x96, !PT ;  /* 0x0000000512127c12 */ /* 0x000fe2000f8e9610 */
[----:B------:R-:W-:Y:S01]  /*1ef50*/  IMAD.HI.U32 R20, R27, -0x326172a9, RZ ;  /* 0xcd9e8d571b147827 */ /* 0x000fe200078e00ff */
[----:B------:R-:W-:-:S03]  /*1ef60*/  MOV R128, RZ ;  /* 0x000000ff00807202 */ /* 0x000fc60000000f00 */
        /* <DEDUP_REMOVED lines=39> */
.L_x_21122:
[----:B------:R-:W-:Y:S05]  /*1f1e0*/  BSYNC B2 ;  /* 0x0000000000027941 */ /* 0x000fea0003800000 */
.L_x_21121:
        /* <DEDUP_REMOVED lines=10> */
.L_x_21117:
        /* <DEDUP_REMOVED lines=12> */
.L_x_21126:
[----:B------:R-:W-:Y:S02]  /*1f350*/  IMAD.MOV.U32 R39, RZ, RZ, R20 ;  /* 0x000000ffff277224 */ /* 0x000fe400078e0014 */
.L_x_21127:
[----:B------:R-:W-:Y:S05]  /*1f360*/  BSYNC B2 ;  /* 0x0000000000027941 */ /* 0x000fea0003800000 */
.L_x_21125:
        /* <DEDUP_REMOVED lines=16> */
.L_x_21131:
[----:B------:R-:W-:Y:S05]  /*1f470*/  BSYNC B3 ;  /* 0x0000000000037941 */ /* 0x000fea0003800000 */
.L_x_21130:
        /* <DEDUP_REMOVED lines=42> */
.L_x_21129:
[----:B------:R-:W-:Y:S05]  /*1f720*/  BSYNC B2 ;  /* 0x0000000000027941 */ /* 0x000fea0003800000 */
.L_x_21128:
        /* <DEDUP_REMOVED lines=15> */
.L_x_21132:
        /* <DEDUP_REMOVED lines=12> */
.L_x_21135:
[----:B------:R-:W-:Y:S02]  /*1f8e0*/  IMAD.MOV.U32 R11, RZ, RZ, R20 ;  /* 0x000000ffff0b7224 */ /* 0x000fe400078e0014 */
.L_x_21136:
[----:B------:R-:W-:Y:S05]  /*1f8f0*/  BSYNC B2 ;  /* 0x0000000000027941 */ /* 0x000fea0003800000 */
.L_x_21134:
        /* <DEDUP_REMOVED lines=16> */
.L_x_21140:
[----:B------:R-:W-:Y:S05]  /*1fa00*/  BSYNC B3 ;  /* 0x0000000000037941 */ /* 0x000fea0003800000 */
.L_x_21139:
        /* <DEDUP_REMOVED lines=42> */
.L_x_21138:
[----:B------:R-:W-:Y:S05]  /*1fcb0*/  BSYNC B2 ;  /* 0x0000000000027941 */ /* 0x000fea0003800000 */
.L_x_21137:
        /* <DEDUP_REMOVED lines=10> */
.L_x_21133:
        /* <DEDUP_REMOVED lines=12> */
.L_x_21142:
[----:B------:R-:W-:Y:S02]  /*1fe20*/  IMAD.MOV.U32 R128, RZ, RZ, R20 ;  /* 0x000000ffff807224 */ /* 0x000fe400078e0014 */
.L_x_21143:
[----:B------:R-:W-:Y:S05]  /*1fe30*/  BSYNC B2 ;  /* 0x0000000000027941 */ /* 0x000fea0003800000 */
.L_x_21141:
        /* <DEDUP_REMOVED lines=16> */
.L_x_21147:
[----:B------:R-:W-:Y:S05]  /*1ff40*/  BSYNC B3 ;  /* 0x0000000000037941 */ /* 0x000fea0003800000 */
.L_x_21146:
        /* <DEDUP_REMOVED lines=42> */
.L_x_21145:
[----:B------:R-:W-:Y:S05]  /*201f0*/  BSYNC B2 ;  /* 0x0000000000027941 */ /* 0x000fea0003800000 */
.L_x_21144:
        /* <DEDUP_REMOVED lines=15> */
.L_x_21148:
        /* <DEDUP_REMOVED lines=12> */
.L_x_21151:
[----:B------:R-:W-:Y:S02]  /*203b0*/  IMAD.MOV.U32 R10, RZ, RZ, R20 ;  /* 0x000000ffff0a7224 */ /* 0x000fe400078e0014 */
.L_x_21152:
[----:B------:R-:W-:Y:S05]  /*203c0*/  BSYNC B2 ;  /* 0x0000000000027941 */ /* 0x000fea0003800000 */
.L_x_21150:
        /* <DEDUP_REMOVED lines=16> */
.L_x_21156:
[----:B------:R-:W-:Y:S05]  /*204d0*/  BSYNC B3 ;  /* 0x0000000000037941 */ /* 0x000fea0003800000 */
.L_x_21155:
        /* <DEDUP_REMOVED lines=42> */
.L_x_21154:
[----:B------:R-:W-:Y:S05]  /*20780*/  BSYNC B2 ;  /* 0x0000000000027941 */ /* 0x000fea0003800000 */
.L_x_21153:
        /* <DEDUP_REMOVED lines=10> */
.L_x_21149:
        /* <DEDUP_REMOVED lines=12> */
.L_x_21158:
[----:B------:R-:W-:Y:S02]  /*208f0*/  MOV R143, R20 ;  /* 0x00000014008f7202 */ /* 0x000fe40000000f00 */
.L_x_21159:
[----:B------:R-:W-:Y:S05]  /*20900*/  BSYNC B2 ;  /* 0x0000000000027941 */ /* 0x000fea0003800000 */
.L_x_21157:
        /* <DEDUP_REMOVED lines=16> */
.L_x_21163:
[----:B------:R-:W-:Y:S05]  /*20a10*/  BSYNC B3 ;  /* 0x0000000000037941 */ /* 0x000fea0003800000 */
.L_x_21162:
        /* <DEDUP_REMOVED lines=42> */
.L_x_21161:
[----:B------:R-:W-:Y:S05]  /*20cc0*/  BSYNC B2 ;  /* 0x0000000000027941 */ /* 0x000fea0003800000 */
.L_x_21160:
        /* <DEDUP_REMOVED lines=13> */
.L_x_21164:
        /* <DEDUP_REMOVED lines=12> */
.L_x_21167:
[----:B------:R-:W-:Y:S02]  /*20e60*/  IMAD.MOV.U32 R9, RZ, RZ, R20 ;  /* 0x000000ffff097224 */ /* 0x000fe400078e0014 */
.L_x_21168:
[----:B------:R-:W-:Y:S05]  /*20e70*/  BSYNC B2 ;  /* 0x0000000000027941 */ /* 0x000fea0003800000 */
.L_x_21166:
        /* <DEDUP_REMOVED lines=16> */
.L_x_21172:
[----:B------:R-:W-:Y:S05]  /*20f80*/  BSYNC B3 ;  /* 0x0000000000037941 */ /* 0x000fea0003800000 */
.L_x_21171:
        /* <DEDUP_REMOVED lines=42> */
.L_x_21170:
[----:B------:R-:W-:Y:S05]  /*21230*/  BSYNC B2 ;  /* 0x0000000000027941 */ /* 0x000fea0003800000 */
.L_x_21169:
        /* <DEDUP_REMOVED lines=10> */
.L_x_21165:
        /* <DEDUP_REMOVED lines=12> */
.L_x_21174:
[----:B------:R-:W-:Y:S02]  /*213a0*/  IMAD.MOV.U32 R154, RZ, RZ, R20 ;  /* 0x000000ffff9a7224 */ /* 0x000fe400078e0014 */
.L_x_21175:
[----:B------:R-:W-:Y:S05]  /*213b0*/  BSYNC B2 ;  /* 0x0000000000027941 */ /* 0x000fea0003800000 */
.L_x_21173:
        /* <DEDUP_REMOVED lines=16> */
.L_x_21179:
[----:B------:R-:W-:Y:S05]  /*214c0*/  BSYNC B3 ;  /* 0x0000000000037941 */ /* 0x000fea0003800000 */
.L_x_21178:
        /* <DEDUP_REMOVED lines=42> */
.L_x_21177:
[----:B------:R-:W-:Y:S05]  /*21770*/  BSYNC B2 ;  /* 0x0000000000027941 */ /* 0x000fea0003800000 */
.L_x_21176:
        /* <DEDUP_REMOVED lines=13> */
.L_x_21180:
        /* <DEDUP_REMOVED lines=12> */
.L_x_21183:
[----:B------:R-:W-:Y:S02]  /*21910*/  IMAD.MOV.U32 R8, RZ, RZ, R20 ;  /* 0x000000ffff087224 */ /* 0x000fe400078e0014 */
.L_x_21184:
[----:B------:R-:W-:Y:S05]  /*21920*/  BSYNC B2 ;  /* 0x0000000000027941 */ /* 0x000fea0003800000 */
.L_x_21182:
        /* <DEDUP_REMOVED lines=16> */
.L_x_21188:
[----:B------:R-:W-:Y:S05]  /*21a30*/  BSYNC B3 ;  /* 0x0000000000037941 */ /* 0x000fea0003800000 */
.L_x_21187:
        /* <DEDUP_REMOVED lines=42> */
.L_x_21186:
[----:B------:R-:W-:Y:S05]  /*21ce0*/  BSYNC B2 ;  /* 0x0000000000027941 */ /* 0x000fea0003800000 */
.L_x_21185:
        /* <DEDUP_REMOVED lines=10> */
.L_x_21181:
        /* <DEDUP_REMOVED lines=12> */
.L_x_21190:
[----:B------:R-:W-:Y:S02]  /*21e50*/  IMAD.MOV.U32 R130, RZ, RZ, R20 ;  /* 0x000000ffff827224 */ /* 0x000fe400078e0014 */
.L_x_21191:
[----:B------:R-:W-:Y:S05]  /*21e60*/  BSYNC B2 ;  /* 0x0000000000027941 */ /* 0x000fea0003800000 */
.L_x_21189:
        /* <DEDUP_REMOVED lines=16> */
.L_x_21195:
[----:B------:R-:W-:Y:S05]  /*21f70*/  BSYNC B3 ;  /* 0x0000000000037941 */ /* 0x000fea0003800000 */
.L_x_21194:
        /* <DEDUP_REMOVED lines=41> */
[----:B------:R-:W-:-:S06]  /*22210*/  HFMA2.MMA R128, -RZ, RZ, 0, 0 ;  /* 0x00000000ff807435 */ /* 0x000fcc00000001ff */
.L_x_21193:
[----:B------:R-:W-:Y:S05]  /*22220*/  BSYNC B2 ;  /* 0x0000000000027941 */ /* 0x000fea0003800000 */
.L_x_21192:
        /* <DEDUP_REMOVED lines=13> */
.L_x_21196:
        /* <DEDUP_REMOVED lines=12> */
.L_x_21199:
[----:B------:R-:W-:Y:S02]  /*223c0*/  IMAD.MOV.U32 R7, RZ, RZ, R20 ;  /* 0x000000ffff077224 */ /* 0x000fe400078e0014 */
.L_x_21200:
[----:B------:R-:W-:Y:S05]  /*223d0*/  BSYNC B2 ;  /* 0x0000000000027941 */ /* 0x000fea0003800000 */
.L_x_21198:
        /* <DEDUP_REMOVED lines=16> */
.L_x_21204:
[----:B------:R-:W-:Y:S05]  /*224e0*/  BSYNC B3 ;  /* 0x0000000000037941 */ /* 0x000fea0003800000 */
.L_x_21203:
        /* <DEDUP_REMOVED lines=42> */
.L_x_21202:
[----:B------:R-:W-:Y:S05]  /*22790*/  BSYNC B2 ;  /* 0x0000000000027941 */ /* 0x000fea0003800000 */
.L_x_21201:
        /* <DEDUP_REMOVED lines=10> */
.L_x_21197:
        /* <DEDUP_REMOVED lines=12> */
.L_x_21206:
[----:B------:R-:W-:Y:S02]  /*22900*/  IMAD.MOV.U32 R130, RZ, RZ, R20 ;  /* 0x000000ffff827224 */ /* 0x000fe400078e0014 */
.L_x_21207:
[----:B------:R-:W-:Y:S05]  /*22910*/  BSYNC B2 ;  /* 0x0000000000027941 */ /* 0x000fea0003800000 */
.L_x_21205:
        /* <DEDUP_REMOVED lines=16> */
.L_x_21211:
[----:B------:R-:W-:Y:S05]  /*22a20*/  BSYNC B3 ;  /* 0x0000000000037941 */ /* 0x000fea0003800000 */
.L_x_21210:
        /* <DEDUP_REMOVED lines=42> */
.L_x_21209:
[----:B------:R-:W-:Y:S05]  /*22cd0*/  BSYNC B2 ;  /* 0x0000000000027941 */ /* 0x000fea0003800000 */
.L_x_21208:
        /* <DEDUP_REMOVED lines=13> */
.L_x_21212:
        /* <DEDUP_REMOVED lines=12> */
.L_x_21215:
[----:B------:R-:W-:Y:S02]  /*22e70*/  IMAD.MOV.U32 R6, RZ, RZ, R20 ;  /* 0x000000ffff067224 */ /* 0x000fe400078e0014 */
.L_x_21216:
[----:B------:R-:W-:Y:S05]  /*22e80*/  BSYNC B2 ;  /* 0x0000000000027941 */ /* 0x000fea0003800000 */
.L_x_21214:
        /* <DEDUP_REMOVED lines=16> */
.L_x_21220:
[----:B------:R-:W-:Y:S05]  /*22f90*/  BSYNC B3 ;  /* 0x0000000000037941 */ /* 0x000fea0003800000 */
.L_x_21219:
        /* <DEDUP_REMOVED lines=42> */
.L_x_21218:
[----:B------:R-:W-:Y:S05]  /*23240*/  BSYNC B2 ;  /* 0x0000000000027941 */ /* 0x000fea0003800000 */
.L_x_21217:
        /* <DEDUP_REMOVED lines=10> */
.L_x_21213:
[C---:B------:R-:W-:Y:S02]  /*232f0*/  LEA R180, P0, R162.reuse, c[0x0][0x188], 0x4 ;  /* 0x00006200a2b47a11 */ /* 0x040fe400078020ff */
        /* <DEDUP_REMOVED lines=53> */
.L_x_21092:
[----:B------:R-:W-:Y:S05]  /*23650*/  BSYNC B1 ;  /* 0x0000000000017941 */ /* 0x000fea0003800000 */
.L_x_21091:
        /* <DEDUP_REMOVED lines=58> */
.L_x_21237:
        /* <DEDUP_REMOVED lines=118> */
.L_x_21238:
        /* <DEDUP_REMOVED lines=37> */
[----:B------:R-:W-:Y:S01]  /*243b0*/  F2FP.PACK_AB R129, R130, R129 ;  /* 0x000000818281723e */ /* 0x000fe200000000ff */
[----:B------:R-:W-:Y:S01]  /*243c0*/  FFMA.FTZ R131, R247, R183, R173 ;  /* 0x000000b7f7837223 */ /* 0x000fe200000100ad */
[----:B------:R-:W2:Y:S01]  /*243d0*/  LDL R250, [R1+0x7c] ;  /* 0x00007c0001fa7983 */ /* 0x000ea20000100800 */
[----:B------:R-:W-:-:S03]  /*243e0*/  FADD.FTZ R130, R144, -R180 ;  /* 0x800000b490827221 */ /* 0x000fc60000010000 */
[----:B------:R-:W-:Y:S01]  /*243f0*/  F2FP.PACK_AB R128, R131, R128 ;  /* 0x000000808380723e */ /* 0x000fe200000000ff */
        /* <DEDUP_REMOVED lines=10> */
[----:B------:R-:W-:Y:S01]  /*244a0*/  F2FP.PACK_AB R130, R131, R130 ;  /* 0x000000828382723e */ /* 0x000fe200000000ff */
[----:B--2---:R-:W-:Y:S02]  /*244b0*/  FFMA.FTZ R162, R250, R249, R179 ;  /* 0x000000f9faa27223 */ /* 0x004fe400000100b3 */
[----:B------:R-:W-:Y:S02]  /*244c0*/  IMAD.MOV.U32 R250, RZ, RZ, 0x10 ;  /* 0x00000010fffa7424 */ /* 0x000fe400078e00ff */
[----:B---3--:R-:W-:-:S05]  /*244d0*/  FFMA.FTZ R131, R163, R248, R178 ;  /* 0x000000f8a3837223 */ /* 0x008fca00000100b2 */
[----:B------:R-:W-:Y:S01]  /*244e0*/  F2FP.PACK_AB R131, R162, R131 ;  /* 0x00000083a283723e */ /* 0x000fe200000000ff */
        /* <DEDUP_REMOVED lines=11> */
[----:B------:R-:W-:Y:S01]  /*245a0*/  F2FP.PACK_AB R131, R128, R131 ;  /* 0x000000838083723e */ /* 0x000fe200000000ff */
[----:B----4-:R-:W-:Y:S02]  /*245b0*/  FFMA.FTZ R128, R129, R182, R164 ;  /* 0x000000b681807223 */ /* 0x010fe400000100a4 */
[----:B------:R-:W-:Y:S02]  /*245c0*/  FFMA.FTZ R129, R130, R244, R166 ;  /* 0x000000f482817223 */ /* 0x000fe400000100a6 */
[----:B------:R-:W-:Y:S02]  /*245d0*/  FFMA.FTZ R130, R162, R246, R168 ;  /* 0x000000f6a2827223 */ /* 0x000fe400000100a8 */
[----:B------:R-:W-:Y:S02]  /*245e0*/  FFMA.FTZ R162, R163, R247, R169 ;  /* 0x000000f7a3a27223 */ /* 0x000fe400000100a9 */
[----:B------:R-:W-:Y:S01]  /*245f0*/  FFMA.FTZ R163, R252, R245, R167 ;  /* 0x000000f5fca37223 */ /* 0x000fe200000100a7 */
[----:B------:R-:W-:-:S02]  /*24600*/  F2FP.PACK_AB R128, R183, R128 ;  /* 0x00000080b780723e */ /* 0x000fc400000000ff */
[----:B------:R-:W-:Y:S02]  /*24610*/  F2FP.PACK_AB R130, R162, R130 ;  /* 0x00000082a282723e */ /* 0x000fe400000000ff */
[----:B------:R-:W-:Y:S01]  /*24620*/  F2FP.PACK_AB R129, R163, R129 ;  /* 0x00000081a381723e */ /* 0x000fe200000000ff */
[----:B------:R-:W-:-:S05]  /*24630*/  IMAD.WIDE.U32 R162, R15, R250, c[0x0][0x210] ;  /* 0x000084000fa27625 */ /* 0x000fca00078e00fa */
[----:B------:R0:W-:Y:S01]  /*24640*/  STG.E.128 [R162.64], R128 ;  /* 0x00000080a2007986 */ /* 0x0001e2000c101d06 */
[----:B------:R-:W-:-:S03]  /*24650*/  IADD3 R15, R15, 0x20, RZ ;  /* 0x000000200f0f7810 */ /* 0x000fc60007ffe0ff */
.L_x_21224:
[----:B------:R-:W-:Y:S05]  /*24660*/  BSYNC B1 ;  /* 0x0000000000017941 */ /* 0x000fea0003800000 */
.L_x_21223:
        /* <DEDUP_REMOVED lines=19> */
[--C-:B------:R-:W-:Y:S01]  /*247a0*/  FADD.FTZ R163, R147, -R180.reuse ;  /* 0x800000b493a37221 */ /* 0x100fe20000010000 */
[----:B------:R-:W-:Y:S01]  /*247b0*/  F2FP.PACK_AB R129, R130, R129 ;  /* 0x000000818281723e */ /* 0x000fe200000000ff */
        /* <DEDUP_REMOVED lines=8> */
[----:B------:R-:W-:Y:S01]  /*24840*/  F2FP.PACK_AB R130, R131, R130 ;  /* 0x000000828382723e */ /* 0x000fe200000000ff */
[----:B------:R-:W-:Y:S02]  /*24850*/  FFMA.FTZ R131, R210, R248, R122 ;  /* 0x000000f8d2837223 */ /* 0x000fe4000001007a */
[----:B------:R-:W-:Y:S02]  /*24860*/  FFMA.FTZ R162, R211, R249, R123 ;  /* 0x000000f9d3a27223 */ /* 0x000fe4000001007b */
[----:B------:R-:W-:-:S03]  /*24870*/  IMAD.MOV.U32 R250, RZ, RZ, 0x10 ;  /* 0x00000010fffa7424 */ /* 0x000fc600078e00ff */
[----:B------:R-:W-:Y:S01]  /*24880*/  F2FP.PACK_AB R131, R162, R131 ;  /* 0x00000083a283723e */ /* 0x000fe200000000ff */
        /* <DEDUP_REMOVED lines=11> */
[----:B------:R-:W-:Y:S01]  /*24940*/  F2FP.PACK_AB R131, R128, R131 ;  /* 0x000000838083723e */ /* 0x000fe200000000ff */
[----:B------:R-:W-:Y:S02]  /*24950*/  FFMA.FTZ R128, R129, R182, R116 ;  /* 0x000000b681807223 */ /* 0x000fe40000010074 */
[----:B------:R-:W-:-:S03]  /*24960*/  FFMA.FTZ R129, R130, R244, R118 ;  /* 0x000000f482817223 */ /* 0x000fc60000010076 */
[----:B------:R-:W-:Y:S01]  /*24970*/  F2FP.PACK_AB R128, R183, R128 ;  /* 0x00000080b780723e */ /* 0x000fe200000000ff */
[----:B------:R-:W-:Y:S02]  /*24980*/  FFMA.FTZ R130, R162, R246, R112 ;  /* 0x000000f6a2827223 */ /* 0x000fe40000010070 */
[----:B------:R-:W-:Y:S02]  /*24990*/  FFMA.FTZ R162, R163, R247, R113 ;  /* 0x000000f7a3a27223 */ /* 0x000fe40000010071 */
[----:B------:R-:W-:-:S03]  /*249a0*/  FFMA.FTZ R163, R252, R245, R119 ;  /* 0x000000f5fca37223 */ /* 0x000fc60000010077 */
[----:B------:R-:W-:Y:S02]  /*249b0*/  F2FP.PACK_AB R130, R162, R130 ;  /* 0x00000082a282723e */ /* 0x000fe400000000ff */
[----:B------:R-:W-:Y:S01]  /*249c0*/  F2FP.PACK_AB R129, R163, R129 ;  /* 0x00000081a381723e */ /* 0x000fe200000000ff */
[C---:B------:R-:W-:Y:S01]  /*249d0*/  IMAD.WIDE.U32 R162, R15.reuse, R250, c[0x0][0x210] ;  /* 0x000084000fa27625 */ /* 0x040fe200078e00fa */
[----:B------:R-:W-:-:S04]  /*249e0*/  IADD3 R15, R15, 0x20, RZ ;  /* 0x000000200f0f7810 */ /* 0x000fc80007ffe0ff */
[----:B------:R0:W-:Y:S03]  /*249f0*/  STG.E.128 [R162.64], R128 ;  /* 0x00000080a2007986 */ /* 0x0001e6000c101d06 */
.L_x_21226:
[----:B------:R-:W-:Y:S05]  /*24a00*/  BSYNC B1 ;  /* 0x0000000000017941 */ /* 0x000fea0003800000 */
.L_x_21225:
        /* <DEDUP_REMOVED lines=57> */
.L_x_21228:
[----:B------:R-:W-:Y:S05]  /*24da0*/  BSYNC B1 ;  /* 0x0000000000017941 */ /* 0x000fea0003800000 */
.L_x_21227:
        /* <DEDUP_REMOVED lines=36> */
[----:B0-----:R-:W4:Y:S04]  /*24ff0*/  LDL R162, [R1] ;  /* 0x0000000001a27983 */ /* 0x001f280000100800 */
[----:B------:R-:W2:Y:S01]  /*25000*/  LDL R163, [R1+0x8] ;  /* 0x0000080001a37983 */ /* 0x000ea20000100800 */
[----:B------:R-:W-:Y:S02]  /*25010*/  FFMA.FTZ R131, R242, R248, R82 ;  /* 0x000000f8f2837223 */ /* 0x000fe40000010052 */
[----:B------:R-:W-:-:S02]  /*25020*/  FFMA.FTZ R128, R243, R249, R83 ;  /* 0x000000f9f3807223 */ /* 0x000fc40000010053 */
[----:B------:R-:W-:-:S03]  /*25030*/  FFMA.FTZ R130, R240, R246, R80 ;  /* 0x000000f6f0827223 */ /* 0x000fc60000010050 */
[----:B------:R-:W-:Y:S01]  /*25040*/  F2FP.PACK_AB R131, R128, R131 ;  /* 0x000000838083723e */ /* 0x000fe200000000ff */
[----:B---3--:R-:W-:Y:S02]  /*25050*/  FFMA.FTZ R183, R251, R183, R85 ;  /* 0x000000b7fbb77223 */ /* 0x008fe40000010055 */
[----:B----4-:R-:W-:Y:S02]  /*25060*/  FFMA.FTZ R128, R162, R182, R84 ;  /* 0x000000b6a2807223 */ /* 0x010fe40000010054 */
[----:B------:R-:W-:Y:S02]  /*25070*/  FFMA.FTZ R162, R241, R247, R81 ;  /* 0x000000f7f1a27223 */ /* 0x000fe40000010051 */
[----:B--2---:R-:W-:Y:S01]  /*25080*/  FFMA.FTZ R129, R163, R244, R86 ;  /* 0x000000f4a3817223 */ /* 0x004fe20000010056 */
[----:B------:R-:W-:Y:S01]  /*25090*/  F2FP.PACK_AB R128, R183, R128 ;  /* 0x00000080b780723e */ /* 0x000fe200000000ff */
[----:B------:R-:W-:Y:S01]  /*250a0*/  FFMA.FTZ R163, R252, R245, R87 ;  /* 0x000000f5fca37223 */ /* 0x000fe20000010057 */
[----:B------:R-:W-:-:S04]  /*250b0*/  F2FP.PACK_AB R130, R162, R130 ;  /* 0x00000082a282723e */ /* 0x000fc800000000ff */
[----:B------:R-:W-:Y:S01]  /*250c0*/  F2FP.PACK_AB R129, R163, R129 ;  /* 0x00000081a381723e */ /* 0x000fe200000000ff */
[C---:B------:R-:W-:Y:S01]  /*250d0*/  IMAD.WIDE.U32 R162, R15.reuse, R250, c[0x0][0x210] ;  /* 0x000084000fa27625 */ /* 0x040fe200078e00fa */
[----:B------:R-:W-:-:S04]  /*250e0*/  IADD3 R15, R15, 0x20, RZ ;  /* 0x000000200f0f7810 */ /* 0x000fc80007ffe0ff */
[----:B------:R0:W-:Y:S03]  /*250f0*/  STG.E.128 [R162.64], R128 ;  /* 0x00000080a2007986 */ /* 0x0001e6000c101d06 */
.L_x_21230:
[----:B------:R-:W-:Y:S05]  /*25100*/  BSYNC B1 ;  /* 0x0000000000017941 */ /* 0x000fea0003800000 */
.L_x_21229:
        /* <DEDUP_REMOVED lines=30> */
[----:B------:R-:W-:-:S02]  /*252f0*/  IMAD.MOV.U32 R250, RZ, RZ, 0x10 ;  /* 0x00000010fffa7424 */ /* 0x000fc400078e00ff */
[----:B------:R-:W-:Y:S01]  /*25300*/  FFMA.FTZ R183, R237, R183, R69 ;  /* 0x000000b7edb77223 */ /* 0x000fe20000010045 */
        /* <DEDUP_REMOVED lines=17> */
.L_x_21232:
[----:B------:R-:W-:Y:S05]  /*25420*/  BSYNC B1 ;  /* 0x0000000000017941 */ /* 0x000fea0003800000 */
.L_x_21231:
[----:B------:R-:W-:Y:S01]  /*25430*/  LOP3.LUT P0, RZ, R23, 0x40, RZ, 0xc0, !PT ;  /* 0x0000004017ff7812 */ /* 0x000fe2000780c0ff */
        /* <DEDUP_REMOVED lines=45> */
[----:B------:R-:W-:-:S05]  /*25710*/  F2FP.PACK_AB R128, R182, R128 ;  /* 0x00000080b680723e */ /* 0x000fca00000000ff */
[----:B------:R0:W-:Y:S02]  /*25720*/  STG.E.128 [R162.64], R128 ;  /* 0x00000080a2007986 */ /* 0x0001e4000c101d06 */
.L_x_21234:
[----:B------:R-:W-:Y:S05]  /*25730*/  BSYNC B1 ;  /* 0x0000000000017941 */ /* 0x000fea0003800000 */
.L_x_21233:
[----:B------:R-:W-:-:S04]  /*25740*/  IMAD.MOV.U32 R15, RZ, RZ, 0x4 ;  /* 0x00000004ff0f7424 */ /* 0x000fc800078e00ff */
[----:B------:R-:W-:-:S05]  /*25750*/  IMAD R22, R15, c[0x0][0x160], R22 ;  /* 0x000058000f167a24 */ /* 0x000fca00078e0216 */
[----:B------:R-:W-:-:S13]  /*25760*/  ISETP.GE.AND P0, PT, R22, c[0x0][0x164], PT ;  /* 0x0000590016007a0c */ /* 0x000fda0003f06270 */
[----:B01---5:R-:W-:Y:S01]  /*25770*/  @P0 CALL.REL.NOINC `(.L_x_21235) ;  /* 0x0000001000000944 */ /* 0x023fe20003c00000 */
[----:B------:R-:W-:Y:S05]  /*25780*/  BRA `(.L_x_21236) ;  /* 0xfffdbd9000007947 */ /* 0x000fea000383ffff */
.L_x_21235:
[----:B------:R-:W-:Y:S05]  /*25790*/  BSYNC B0 ;  /* 0x0000000000007941 */ /* 0x000fea0003800000 */
.L_x_20435:
[----:B------:R-:W-:Y:S05]  /*257a0*/  EXIT ;  /* 0x000000000000794d */ /* 0x000fea0003800000 */
.L_x_21221:
[----:B------:R-:W-:Y:S01]  /*257b0*/  IMAD.MOV.U32 R162, RZ, RZ, R131 ;  /* 0x000000ffffa27224 */ /* 0x000fe200078e0083 */
[----:B------:R-:W-:Y:S01]  /*257c0*/  MOV R128, 0x25810 ;  /* 0x0002581000807802 */ /* 0x000fe20000000f00 */
[----:B------:R-:W-:Y:S02]  /*257d0*/  IMAD.MOV.U32 R130, RZ, RZ, 0x1 ;  /* 0x00000001ff827424 */ /* 0x000fe400078e00ff */
[----:B------:R-:W-:Y:S02]  /*257e0*/  IMAD.MOV.U32 R163, RZ, RZ, 0x1f ;  /* 0x0000001fffa37424 */ /* 0x000fe400078e00ff */
[----:B------:R-:W-:Y:S02]  /*257f0*/  IMAD.MOV.U32 R129, RZ, RZ, -0x1 ;  /* 0xffffffffff817424 */ /* 0x000fe400078e00ff */
[----:B-----5:R-:W-:Y:S05]  /*25800*/  CALL.REL.NOINC `($__internal_44_$__cuda_sm70_shflsync_bfly_p) ;  /* 0x000009e000007944 */ /* 0x020fea0003c00000 */
[----:B-1----:R-:W-:Y:S05]  /*25810*/  BRA `(.L_x_21237) ;  /* 0xffffe1e000007947 */ /* 0x002fea000383ffff */
.L_x_21222:
[----:B------:R-:W-:Y:S01]  /*25820*/  IMAD.MOV.U32 R162, RZ, RZ, R131 ;  /* 0x000000ffffa27224 */ /* 0x000fe200078e0083 */
[----:B------:R-:W-:Y:S01]  /*25830*/  MOV R128, 0x25880 ;  /* 0x0002588000807802 */ /* 0x000fe20000000f00 */
[----:B------:R-:W-:Y:S02]  /*25840*/  IMAD.MOV.U32 R130, RZ, RZ, 0x2 ;  /* 0x00000002ff827424 */ /* 0x000fe400078e00ff */
[----:B------:R-:W-:-:S02]  /*25850*/  IMAD.MOV.U32 R163, RZ, RZ, 0x1f ;  /* 0x0000001fffa37424 */ /* 0x000fc400078e00ff */
[----:B------:R-:W-:Y:S02]  /*25860*/  IMAD.MOV.U32 R129, RZ, RZ, -0x1 ;  /* 0xffffffffff817424 */ /* 0x000fe400078e00ff */
[----:B-----5:R-:W-:Y:S05]  /*25870*/  CALL.REL.NOINC `($__internal_44_$__cuda_sm70_shflsync_bfly_p) ;  /* 0x0000097000007944 */ /* 0x020fea0003c00000 */
[----:B-1----:R-:W-:Y:S01]  /*25880*/  FADD.FTZ R131, R131, R130 ;  /* 0x0000008283837221 */ /* 0x002fe20000010000 */
[----:B------:R-:W-:Y:S01]  /*25890*/  MOV R128, 0x258f0 ;  /* 0x000258f000807802 */ /* 0x000fe20000000f00 */
[----:B------:R-:W-:Y:S02]  /*258a0*/  IMAD.MOV.U32 R130, RZ, RZ, 0x4 ;  /* 0x00000004ff827424 */ /* 0x000fe400078e00ff */
[----:B------:R-:W-:Y:S02]  /*258b0*/  IMAD.MOV.U32 R163, RZ, RZ, 0x1f ;  /* 0x0000001fffa37424 */ /* 0x000fe400078e00ff */
[----:B------:R-:W-:Y:S02]  /*258c0*/  IMAD.MOV.U32 R129, RZ, RZ, -0x1 ;  /* 0xffffffffff817424 */ /* 0x000fe400078e00ff */
[----:B------:R-:W-:Y:S02]  /*258d0*/  IMAD.MOV.U32 R162, RZ, RZ, R131 ;  /* 0x000000ffffa27224 */ /* 0x000fe400078e0083 */
[----:B------:R-:W-:Y:S05]  /*258e0*/  CALL.REL.NOINC `($__internal_44_$__cuda_sm70_shflsync_bfly_p) ;  /* 0x0000090000007944 */ /* 0x000fea0003c00000 */
[----:B-1----:R-:W-:Y:S01]  /*258f0*/  FADD.FTZ R131, R131, R130 ;  /* 0x0000008283837221 */ /* 0x002fe20000010000 */
[----:B------:R-:W-:Y:S01]  /*25900*/  MOV R128, 0x25960 ;  /* 0x0002596000807802 */ /* 0x000fe20000000f00 */
[----:B------:R-:W-:-:S02]  /*25910*/  IMAD.MOV.U32 R130, RZ, RZ, 0x8 ;  /* 0x00000008ff827424 */ /* 0x000fc400078e00ff */
[----:B------:R-:W-:Y:S02]  /*25920*/  IMAD.MOV.U32 R163, RZ, RZ, 0x1f ;  /* 0x0000001fffa37424 */ /* 0x000fe400078e00ff */
[----:B------:R-:W-:Y:S02]  /*25930*/  IMAD.MOV.U32 R129, RZ, RZ, -0x1 ;  /* 0xffffffffff817424 */ /* 0x000fe400078e00ff */
[----:B------:R-:W-:Y:S02]  /*25940*/  IMAD.MOV.U32 R162, RZ, RZ, R131 ;  /* 0x000000ffffa27224 */ /* 0x000fe400078e0083 */
[----:B------:R-:W-:Y:S05]  /*25950*/  CALL.REL.NOINC `($__internal_44_$__cuda_sm70_shflsync_bfly_p) ;  /* 0x0000089000007944 */ /* 0x000fea0003c00000 */
[----:B-1----:R-:W-:Y:S01]  /*25960*/  FADD.FTZ R131, R131, R130 ;  /* 0x0000008283837221 */ /* 0x002fe20000010000 */
[----:B------:R-:W-:Y:S01]  /*25970*/  MOV R128, 0x259d0 ;  /* 0x000259d000807802 */ /* 0x000fe20000000f00 */
[----:B------:R-:W-:Y:S02]  /*25980*/  IMAD.MOV.U32 R130, RZ, RZ, 0x10 ;  /* 0x00000010ff827424 */ /* 0x000fe400078e00ff */
[----:B------:R-:W-:Y:S02]  /*25990*/  IMAD.MOV.U32 R163, RZ, RZ, 0x1f ;  /* 0x0000001fffa37424 */ /* 0x000fe400078e00ff */
[----:B------:R-:W-:-:S02]  /*259a0*/  IMAD.MOV.U32 R129, RZ, RZ, -0x1 ;  /* 0xffffffffff817424 */ /* 0x000fc400078e00ff */
[----:B------:R-:W-:Y:S02]  /*259b0*/  IMAD.MOV.U32 R162, RZ, RZ, R131 ;  /* 0x000000ffffa27224 */ /* 0x000fe400078e0083 */
[----:B------:R-:W-:Y:S05]  /*259c0*/  CALL.REL.NOINC `($__internal_44_$__cuda_sm70_shflsync_bfly_p) ;  /* 0x0000082000007944 */ /* 0x000fea0003c00000 */
        /* <DEDUP_REMOVED lines=104> */
[----:B------:R-:W-:Y:S05]  /*26050*/  CALL.REL.NOINC `($__internal_44_$__cuda_sm70_shflsync_bfly_p) ;  /* 0x0000019000007944 */ /* 0x000fea0003c00000 */
[----:B-1----:R-:W-:Y:S01]  /*26060*/  FADD.FTZ R162, R162, R130 ;  /* 0x00000082a2a27221 */ /* 0x002fe20000010000 */
[----:B------:R-:W-:Y:S01]  /*26070*/  MOV R128, 0x260c0 ;  /* 0x000260c000807802 */ /* 0x000fe20000000f00 */
[----:B------:R-:W-:Y:S02]  /*26080*/  IMAD.MOV.U32 R130, RZ, RZ, 0x2 ;  /* 0x00000002ff827424 */ /* 0x000fe400078e00ff */
[----:B------:R-:W-:Y:S02]  /*26090*/  IMAD.MOV.U32 R163, RZ, RZ, 0x1f ;  /* 0x0000001fffa37424 */ /* 0x000fe400078e00ff */
[----:B------:R-:W-:Y:S02]  /*260a0*/  IMAD.MOV.U32 R129, RZ, RZ, -0x1 ;  /* 0xffffffffff817424 */ /* 0x000fe400078e00ff */
[----:B------:R-:W-:Y:S05]  /*260b0*/  CALL.REL.NOINC `($__internal_44_$__cuda_sm70_shflsync_bfly_p) ;  /* 0x0000013000007944 */ /* 0x000fea0003c00000 */
[----:B-1----:R-:W-:Y:S01]  /*260c0*/  FADD.FTZ R162, R162, R130 ;  /* 0x00000082a2a27221 */ /* 0x002fe20000010000 */
[----:B------:R-:W-:Y:S01]  /*260d0*/  MOV R128, 0x26120 ;  /* 0x0002612000807802 */ /* 0x000fe20000000f00 */
[----:B------:R-:W-:-:S02]  /*260e0*/  IMAD.MOV.U32 R130, RZ, RZ, 0x4 ;  /* 0x00000004ff827424 */ /* 0x000fc400078e00ff */
[----:B------:R-:W-:Y:S02]  /*260f0*/  IMAD.MOV.U32 R163, RZ, RZ, 0x1f ;  /* 0x0000001fffa37424 */ /* 0x000fe400078e00ff */
        /* <DEDUP_REMOVED lines=14> */
[----:B-1----:R-:W-:Y:S05]  /*261e0*/  BRA `(.L_x_21238) ;  /* 0xffffdf7000007947 */ /* 0x002fea000383ffff */
        .weak           $__internal_44_$__cuda_sm70_shflsync_bfly_p
        .type           $__internal_44_$__cuda_sm70_shflsync_bfly_p,@function
        .size           $__internal_44_$__cuda_sm70_shflsync_bfly_p,(.L_x_39488 - $__internal_44_$__cuda_sm70_shflsync_bfly_p)
$__internal_44_$__cuda_sm70_shflsync_bfly_p:
[----:B------:R-:W-:Y:S04]  /*261f0*/  WARPSYNC R129 ;  /* 0x0000008100007348 */ /* 0x000fe80003800000 */
[----:B------:R0:W1:Y:S02]  /*26200*/  SHFL.BFLY PT, R130, R162, R130, R163 ;  /* 0x0c000082a2827389 */ /* 0x00006400000e00a3 */
[----:B0-----:R-:W-:-:S04]  /*26210*/  IMAD.MOV.U32 R129, RZ, RZ, 0x0 ;  /* 0x00000000ff817424 */ /* 0x001fc800078e00ff */
[----:B------:R-:W-:Y:S05]  /*26220*/  RET.REL.NODEC R128 `(_ZN10layer_norm31ln_parallel_residual_fwd_kernelINS_13Kernel_traitsIf6__halfS2_S2_fjLj1536ELj1ELj4ELj1ELj16ENS_18Kernel_traits_baseILj1536EfS2_S2_S2_fjLj128EEEEELb1ELb0ELb0EEEvNS_9FwdParamsE) ;  /* 0xfffd9dd080007950 */ /* 0x000fea0003c3ffff */
.L_x_21239:
        /* <DEDUP_REMOVED lines=13> */
.L_x_39488:


//--------------------- .text._ZN10layer_norm31ln_parallel_residual_fwd_kernelINS_13Kernel_traitsIf6__halfS2_S2_fjLj1536ELj1ELj4ELj1ELj16ENS_18Kernel_traits_baseILj1536EfS2_S2_S2_fjLj128EEEEELb1ELb0ELb1EEEvNS_9FwdParamsE --------------------------
	.section	.text._ZN10layer_norm31ln_parallel_residual_fwd_kernelINS_13Kernel_traitsIf6__halfS2_S2_fjLj1536ELj1ELj4ELj1ELj16ENS_18Kernel_traits_baseILj1536EfS2_S2_S2_fjLj128EEEEELb1ELb0ELb1EEEvNS_9FwdParamsE,"ax",@progbits
	.sectioninfo	@"SHI_REGISTERS=255"
	.align	128
        .global         _ZN10layer_norm31ln_parallel_residual_fwd_kernelINS_13Kernel_traitsIf6__halfS2_S2_fjLj1536ELj1ELj4ELj1ELj16ENS_18Kernel_traits_baseILj1536EfS2_S2_S2_fjLj128EEEEELb1ELb0ELb1EEEvNS_9FwdParamsE
        .type           _ZN10layer_norm31ln_parallel_residual_fwd_kernelINS_13Kernel_traitsIf6__halfS2_S2_fjLj1536ELj1ELj4ELj1ELj16ENS_18Kernel_traits_baseILj1536EfS2_S2_S2_fjLj128EEEEELb1ELb0ELb1EEEvNS_9FwdParamsE,@function
        .size           _ZN10layer_norm31ln_parallel_residual_fwd_kernelINS_13Kernel_traitsIf6__halfS2_S2_fjLj1536ELj1ELj4ELj1ELj16ENS_18Kernel_traits_baseILj1536EfS2_S2_S2_fjLj128EEEEELb1ELb0ELb1EEEvNS_9FwdParamsE,(.L_x_39489 - _ZN10layer_norm31ln_parallel_residual_fwd_kernelINS_13Kernel_traitsIf6__halfS2_S2_fjLj1536ELj1ELj4ELj1ELj16ENS_18Kernel_traits_baseILj1536EfS2_S2_S2_fjLj128EEEEELb1ELb0ELb1EEEvNS_9FwdParamsE)
        .other          _ZN10layer_norm31ln_parallel_residual_fwd_kernelINS_13Kernel_traitsIf6__halfS2_S2_fjLj1536ELj1ELj4ELj1ELj16ENS_18Kernel_traits_baseILj1536EfS2_S2_S2_fjLj128EEEEELb1ELb0ELb1EEEvNS_9FwdParamsE,@"STO_CUDA_ENTRY STV_DEFAULT"
_ZN10layer_norm31ln_parallel_residual_fwd_kernelINS_13Kernel_traitsIf6__halfS2_S2_fjLj1536ELj1ELj4ELj1ELj16ENS_18Kernel_traits_baseILj1536EfS2_S2_S2_fjLj128EEEEELb1ELb0ELb1EEEvNS_9FwdParamsE:
.text._ZN10layer_norm31ln_parallel_residual_fwd_kernelINS_13Kernel_traitsIf6__halfS2_S2_fjLj1536ELj1ELj4ELj1ELj16ENS_18Kernel_traits_baseILj1536EfS2_S2_S2_fjLj128EEEEELb1ELb0ELb1EEEvNS_9FwdParamsE:
        /* <DEDUP_REMOVED lines=11> */
[----:B------:R-:W-:Y:S01]  /*00b0*/  @P0 MOV R12, R186 ;  /* 0x000000ba000c0202 */ /* 0x000fe20000000f00 */
        /* <DEDUP_REMOVED lines=52> */
[----:B--2---:R-:W1:Y:S01]  /*0400*/  @P0 R2UR UR4, R2 ;  /* 0x00000000020403c2 */ /* 0x004e6200000e0000 */
[----:B---3--:R-:W-:-:S07]  /*0410*/  @P0 IADD3 R186, P1, R4, c[0x0][0x240], RZ ;  /* 0x0000900004ba0a10 */ /* 0x008fce0007f3e0ff */
[----:B------:R2:W3:Y:S01]  /*0420*/  @P0 R2UR UR5, R3 ;  /* 0x00000000030503c2 */ /* 0x0004e200000e0000 */
[----:B0-----:R-:W-:Y:S02]  /*0430*/  IMAD R4, R15, c[0x0][0x0], R252 ;  /* 0x000000000f047a24 */ /* 0x001fe400078e02fc */
        /* <DEDUP_REMOVED lines=12> */
[----:B------:R-:W-:Y:S01]  /*0500*/  SHF.R.U32.HI R0, RZ, 0x5, R252 ;  /* 0x00000005ff007819 */ /* 0x000fe200000116fc */
[----:B---3--:R-:W-:Y:S01]  /*0510*/  UIADD3 UR10, UR5, -0x4498517b, URZ ;  /* 0xbb67ae85050a7890 */ /* 0x008fe2000fffe03f */
[----:B------:R-:W-:Y:S01]  /*0520*/  LOP3.LUT R12, R9, UR5, RZ, 0x3c, !PT ;  /* 0x00000005090c7c12 */ /* 0x000fe2000f8e3cff */
[----:B------:R-:W-:-:S02]  /*0530*/  UIADD3 UR12, UR5, 0x76cf5d0a, URZ ;  /* 0x76cf5d0a050c7890 */ /* 0x000fc4000fffe03f */
[----:B------:R-:W-:Y:S01]  /*0540*/  UIADD3 UR14, UR5, 0x32370b8f, URZ ;  /* 0x32370b8f050e7890 */ /* 0x000fe2000fffe03f */
[----:B------:R-:W-:Y:S01]  /*0550*/  IMAD R0, R15, 0x4, R0 ;  /* 0x000000040f007824 */ /* 0x000fe200078e0200 */
[----:B------:R-:W-:Y:S01]  /*0560*/  LOP3.LUT R11, R3, UR10, R8, 0x96, !PT ;  /* 0x0000000a030b7c12 */ /* 0x000fe2000f8e9608 */
[----:B------:R-:W-:Y:S01]  /*0570*/  IMAD.WIDE.U32 R12, R12, -0x326172a9, RZ ;  /* 0xcd9e8d570c0c7825 */ /* 0x000fe200078e00ff */
[----:B------:R-:W-:Y:S02]  /*0580*/  UIADD3 UR15, UR4, 0x78dde6e4, URZ ;  /* 0x78dde6e4040f7890 */ /* 0x000fe4000fffe03f */
[----:B------:R-:W-:Y:S02]  /*0590*/  UIADD3 UR16, UR5, -0x126145ec, URZ ;  /* 0xed9eba1405107890 */ /* 0x000fe4000fffe03f */
[----:B------:R-:W-:Y:S01]  /*05a0*/  LOP3.LUT R8, R13, UR9, R10, 0x96, !PT ;  /* 0x000000090d087c12 */ /* 0x000fe2000f8e960a */
        /* <DEDUP_REMOVED lines=130> */
.L_x_22018:
        /* <DEDUP_REMOVED lines=31> */
.L_x_21242:
[----:B0-----:R-:W-:Y:S02]  /*0fc0*/  IMAD.MOV.U32 R19, RZ, RZ, R8 ;  /* 0x000000ffff137224 */ /* 0x001fe400078e0008 */
.L_x_21243:
[----:B------:R-:W-:Y:S05]  /*0fd0*/  BSYNC B1 ;  /* 0x0000000000017941 */ /* 0x000fea0003800000 */
.L_x_21241:
        /* <DEDUP_REMOVED lines=16> */
.L_x_21247:
[----:B------:R-:W-:Y:S05]  /*10e0*/  BSYNC B2 ;  /* 0x0000000000027941 */ /* 0x000fea0003800000 */
.L_x_21246:
        /* <DEDUP_REMOVED lines=44> */
.L_x_21245:
[----:B------:R-:W-:Y:S05]  /*13b0*/  BSYNC B1 ;  /* 0x0000000000017941 */ /* 0x000fea0003800000 */
.L_x_21244:
[----:B------:R-:W0:Y:S01]  /*13c0*/  I2F.U32 R24, R19 ;  /* 0x0000001300187306 */ /* 0x000e220000201000 */
[----:B------:R-:W-:Y:S01]  /*13d0*/  ISETP.NE.U32.AND P1, PT, RZ, c[0x0][0x178], PT ;  /* 0x00005e00ff007a0c */ /* 0x000fe20003f25070 */
[----:B------:R-:W-:Y:S01]  /*13e0*/  IMAD.MOV.U32 R187, RZ, RZ, 0x2f800000 ;  /* 0x2f800000ffbb7424 */ /* 0x000fe200078e00ff */
[----:B-----5:R-:W-:Y:S01]  /*13f0*/  HADD2.F32 R25, -RZ, R20.H0_H0 ;  /* 0x20000014ff197230 */ /* 0x020fe20000004100 */
[----:B------:R-:W-:Y:S02]  /*1400*/  LOP3.LUT R9, R9, 0xffffffef, RZ, 0xc0, !PT ;  /* 0xffffffef09097812 */ /* 0x000fe400078ec0ff */
[----:B------:R-:W-:-:S02]  /*1410*/  ISETP.NE.AND.EX P6, PT, RZ, c[0x0][0x17c], PT, P1 ;  /* 0x00005f00ff007a0c */ /* 0x000fc40003fc5310 */
[----:B------:R-:W-:Y:S02]  /*1420*/  FMUL.FTZ R25, R25, c[0x0][0x1e8] ;  /* 0x00007a0019197a20 */ /* 0x000fe40000410000 */
        /* <DEDUP_REMOVED lines=12> */
.L_x_21248:
        /* <DEDUP_REMOVED lines=12> */
.L_x_21251:
[----:B------:R-:W-:Y:S02]  /*15b0*/  IMAD.MOV.U32 R19, RZ, RZ, R8 ;  /* 0x000000ffff137224 */ /* 0x000fe400078e0008 */
.L_x_21252:
[----:B------:R-:W-:Y:S05]  /*15c0*/  BSYNC B1 ;  /* 0x0000000000017941 */ /* 0x000fea0003800000 */
.L_x_21250:
        /* <DEDUP_REMOVED lines=16> */
.L_x_21256:
[----:B------:R-:W-:Y:S05]  /*16d0*/  BSYNC B2 ;  /* 0x0000000000027941 */ /* 0x000fea0003800000 */
.L_x_21255:
        /* <DEDUP_REMOVED lines=44> */
.L_x_21254:
[----:B------:R-:W-:Y:S05]  /*19a0*/  BSYNC B1 ;  /* 0x0000000000017941 */ /* 0x000fea0003800000 */
.L_x_21253:
        /* <DEDUP_REMOVED lines=10> */
.L_x_21249:
        /* <DEDUP_REMOVED lines=12> */
.L_x_21258:
[----:B------:R-:W-:Y:S02]  /*1b10*/  IMAD.MOV.U32 R19, RZ, RZ, R8 ;  /* 0x000000ffff137224 */ /* 0x000fe400078e0008 */
.L_x_21259:
[----:B------:R-:W-:Y:S05]  /*1b20*/  BSYNC B1 ;  /* 0x0000000000017941 */ /* 0x000fea0003800000 */
.L_x_21257:
        /* <DEDUP_REMOVED lines=16> */
.L_x_21263:
[----:B------:R-:W-:Y:S05]  /*1c30*/  BSYNC B2 ;  /* 0x0000000000027941 */ /* 0x000fea0003800000 */
.L_x_21262:
        /* <DEDUP_REMOVED lines=44> */
.L_x_21261:
[----:B------:R-:W-:Y:S05]  /*1f00*/  BSYNC B1 ;  /* 0x0000000000017941 */ /* 0x000fea0003800000 */
.L_x_21260:
        /* <DEDUP_REMOVED lines=14> */
.L_x_21264:
        /* <DEDUP_REMOVED lines=12> */
.L_x_21267:
[----:B------:R-:W-:Y:S02]  /*20b0*/  IMAD.MOV.U32 R12, RZ, RZ, R8 ;  /* 0x000000ffff0c7224 */ /* 0x000fe400078e0008 */
.L_x_21268:
[----:B------:R-:W-:Y:S05]  /*20c0*/  BSYNC B1 ;  /* 0x0000000000017941 */ /* 0x000fea0003800000 */
.L_x_21266:
        /* <DEDUP_REMOVED lines=16> */
.L_x_21272:
[----:B------:R-:W-:Y:S05]  /*21d0*/  BSYNC B2 ;  /* 0x0000000000027941 */ /* 0x000fea0003800000 */
.L_x_21271:
        /* <DEDUP_REMOVED lines=44> */
.L_x_21270:
[----:B------:R-:W-:Y:S05]  /*24a0*/  BSYNC B1 ;  /* 0x0000000000017941 */ /* 0x000fea0003800000 */
.L_x_21269:
        /* <DEDUP_REMOVED lines=8> */
[----:B------:R-:W-:Y:S01]  /*2530*/  FADD.FTZ R171, R171, R26 ;  /* 0x0000001aabab7221 */ /* 0x000fe20000010000 */
[----:B------:R-:W-:-:S03]  /*2540*/  PRMT R12, R19, 0x7610, R12 ;  /* 0x00007610130c7816 */ /* 0x000fc6000000000c */
[----:B------:R-:W-:Y:S02]  /*2550*/  @P0 FADD.FTZ R171, R171, R28 ;  /* 0x0000001cabab0221 */ /* 0x000fe40000010000 */
.L_x_21265:
        /* <DEDUP_REMOVED lines=12> */
.L_x_21274:
[----:B------:R-:W-:Y:S02]  /*2620*/  MOV R19, R8 ;  /* 0x0000000800137202 */ /* 0x000fe40000000f00 */
.L_x_21275:
[----:B------:R-:W-:Y:S05]  /*2630*/  BSYNC B1 ;  /* 0x0000000000017941 */ /* 0x000fea0003800000 */
.L_x_21273:
        /* <DEDUP_REMOVED lines=16> */
.L_x_21279:
[----:B------:R-:W-:Y:S05]  /*2740*/  BSYNC B2 ;  /* 0x0000000000027941 */ /* 0x000fea0003800000 */
.L_x_21278:
        /* <DEDUP_REMOVED lines=44> */
.L_x_21277:
[----:B------:R-:W-:Y:S05]  /*2a10*/  BSYNC B1 ;  /* 0x0000000000017941 */ /* 0x000fea0003800000 */
.L_x_21276:
        /* <DEDUP_REMOVED lines=14> */
.L_x_21280:
        /* <DEDUP_REMOVED lines=12> */
.L_x_21283:
[----:B------:R-:W-:Y:S02]  /*2bc0*/  MOV R13, R8 ;  /* 0x00000008000d7202 */ /* 0x000fe40000000f00 */
.L_x_21284:
[----:B------:R-:W-:Y:S05]  /*2bd0*/  BSYNC B1 ;  /* 0x0000000000017941 */ /* 0x000fea0003800000 */
.L_x_21282:
        /* <DEDUP_REMOVED lines=16> */
.L_x_21288:
[----:B------:R-:W-:Y:S05]  /*2ce0*/  BSYNC B2 ;  /* 0x0000000000027941 */ /* 0x000fea0003800000 */
.L_x_21287:
        /* <DEDUP_REMOVED lines=44> */
.L_x_21286:
[----:B------:R-:W-:Y:S05]  /*2fb0*/  BSYNC B1 ;  /* 0x0000000000017941 */ /* 0x000fea0003800000 */
.L_x_21285:
        /* <DEDUP_REMOVED lines=11> */
.L_x_21281:
        /* <DEDUP_REMOVED lines=12> */
.L_x_21290:
[----:B------:R-:W-:Y:S02]  /*3130*/  IMAD.MOV.U32 R19, RZ, RZ, R8 ;  /* 0x000000ffff137224 */ /* 0x000fe400078e0008 */
.L_x_21291:
[----:B------:R-:W-:Y:S05]  /*3140*/  BSYNC B1 ;  /* 0x0000000000017941 */ /* 0x000fea0003800000 */
.L_x_21289:
        /* <DEDUP_REMOVED lines=16> */
.L_x_21295:
[----:B------:R-:W-:Y:S05]  /*3250*/  BSYNC B2 ;  /* 0x0000000000027941 */ /* 0x000fea0003800000 */
.L_x_21294:
        /* <DEDUP_REMOVED lines=44> */
.L_x_21293:
[----:B------:R-:W-:Y:S05]  /*3520*/  BSYNC B1 ;  /* 0x0000000000017941 */ /* 0x000fea0003800000 */
.L_x_21292:
        /* <DEDUP_REMOVED lines=13> */
.L_x_21296:
        /* <DEDUP_REMOVED lines=12> */
.L_x_21299:
[----:B------:R-:W-:Y:S02]  /*36c0*/  IMAD.MOV.U32 R14, RZ, RZ, R8 ;  /* 0x000000ffff0e7224 */ /* 0x000fe400078e0008 */
.L_x_21300:
[----:B------:R-:W-:Y:S05]  /*36d0*/  BSYNC B1 ;  /* 0x0000000000017941 */ /* 0x000fea0003800000 */
.L_x_21298:
        /* <DEDUP_REMOVED lines=16> */
.L_x_21304:
[----:B------:R-:W-:Y:S05]  /*37e0*/  BSYNC B2 ;  /* 0x0000000000027941 */ /* 0x000fea0003800000 */
.L_x_21303:
        /* <DEDUP_REMOVED lines=44> */
.L_x_21302:
[----:B------:R-:W-:Y:S05]  /*3ab0*/  BSYNC B1 ;  /* 0x0000000000017941 */ /* 0x000fea0003800000 */
.L_x_21301:
        /* <DEDUP_REMOVED lines=11> */
.L_x_21297:
        /* <DEDUP_REMOVED lines=12> */
.L_x_21306:
[----:B------:R-:W-:Y:S02]  /*3c30*/  IMAD.MOV.U32 R19, RZ, RZ, R8 ;  /* 0x000000ffff137224 */ /* 0x000fe400078e0008 */
.L_x_21307:
[----:B------:R-:W-:Y:S05]  /*3c40*/  BSYNC B1 ;  /* 0x0000000000017941 */ /* 0x000fea0003800000 */
.L_x_21305:
        /* <DEDUP_REMOVED lines=16> */
.L_x_21311:
[----:B------:R-:W-:Y:S05]  /*3d50*/  BSYNC B2 ;  /* 0x0000000000027941 */ /* 0x000fea0003800000 */
.L_x_21310:
        /* <DEDUP_REMOVED lines=44> */
.L_x_21309:
[----:B------:R-:W-:Y:S05]  /*4020*/  BSYNC B1 ;  /* 0x0000000000017941 */ /* 0x000fea0003800000 */
.L_x_21308:
        /* <DEDUP_REMOVED lines=13> */
.L_x_21312:
        /* <DEDUP_REMOVED lines=12> */
.L_x_21315:
[----:B------:R-:W-:Y:S02]  /*41c0*/  IMAD.MOV.U32 R15, RZ, RZ, R8 ;  /* 0x000000ffff0f7224 */ /* 0x000fe400078e0008 */
.L_x_21316:
[----:B------:R-:W-:Y:S05]  /*41d0*/  BSYNC B1 ;  /* 0x0000000000017941 */ /* 0x000fea0003800000 */
.L_x_21314:
        /* <DEDUP_REMOVED lines=16> */
.L_x_21320:
[----:B------:R-:W-:Y:S05]  /*42e0*/  BSYNC B2 ;  /* 0x0000000000027941 */ /* 0x000fea0003800000 */
.L_x_21319:
        /* <DEDUP_REMOVED lines=44> */
.L_x_21318:
[----:B------:R-:W-:Y:S05]  /*45b0*/  BSYNC B1 ;  /* 0x0000000000017941 */ /* 0x000fea0003800000 */
.L_x_21317:
        /* <DEDUP_REMOVED lines=11> */
.L_x_21313:
        /* <DEDUP_REMOVED lines=12> */
.L_x_21322:
[----:B------:R-:W-:Y:S02]  /*4730*/  MOV R19, R8 ;  /* 0x0000000800137202 */ /* 0x000fe40000000f00 */
.L_x_21323:
[----:B------:R-:W-:Y:S05]  /*4740*/  BSYNC B1 ;  /* 0x0000000000017941 */ /* 0x000fea0003800000 */
.L_x_21321:
        /* <DEDUP_REMOVED lines=16> */
.L_x_21327:
[----:B------:R-:W-:Y:S05]  /*4850*/  BSYNC B2 ;  /* 0x0000000000027941 */ /* 0x000fea0003800000 */
.L_x_21326:
        /* <DEDUP_REMOVED lines=44> */
.L_x_21325:
[----:B------:R-:W-:Y:S05]  /*4b20*/  BSYNC B1 ;  /* 0x0000000000017941 */ /* 0x000fea0003800000 */
.L_x_21324:
        /* <DEDUP_REMOVED lines=13> */
.L_x_21328:
        /* <DEDUP_REMOVED lines=12> */
.L_x_21331:
[----:B------:R-:W-:Y:S02]  /*4cc0*/  MOV R16, R8 ;  /* 0x0000000800107202 */ /* 0x000fe40000000f00 */
.L_x_21332:
[----:B------:R-:W-:Y:S05]  /*4cd0*/  BSYNC B1 ;  /* 0x0000000000017941 */ /* 0x000fea0003800000 */
.L_x_21330:
        /* <DEDUP_REMOVED lines=16> */
.L_x_21336:
[----:B------:R-:W-:Y:S05]  /*4de0*/  BSYNC B2 ;  /* 0x0000000000027941 */ /* 0x000fea0003800000 */
.L_x_21335:
        /* <DEDUP_REMOVED lines=44> */
.L_x_21334:
[----:B------:R-:W-:Y:S05]  /*50b0*/  BSYNC B1 ;  /* 0x0000000000017941 */ /* 0x000fea0003800000 */
.L_x_21333:
        /* <DEDUP_REMOVED lines=11> */
.L_x_21329:
        /* <DEDUP_REMOVED lines=12> */
.L_x_21338:
[----:B------:R-:W-:Y:S02]  /*5230*/  IMAD.MOV.U32 R19, RZ, RZ, R8 ;  /* 0x000000ffff137224 */ /* 0x000fe400078e0008 */
.L_x_21339:
[----:B------:R-:W-:Y:S05]  /*5240*/  BSYNC B1 ;  /* 0x0000000000017941 */ /* 0x000fea0003800000 */
.L_x_21337:
        /* <DEDUP_REMOVED lines=16> */
.L_x_21343:
[----:B------:R-:W-:Y:S05]  /*5350*/  BSYNC B2 ;  /* 0x0000000000027941 */ /* 0x000fea0003800000 */
.L_x_21342:
        /* <DEDUP_REMOVED lines=44> */
.L_x_21341:
[----:B------:R-:W-:Y:S05]  /*5620*/  BSYNC B1 ;  /* 0x0000000000017941 */ /* 0x000fea0003800000 */
.L_x_21340:
        /* <DEDUP_REMOVED lines=13> */
.L_x_21344:
        /* <DEDUP_REMOVED lines=12> */
.L_x_21347:
[----:B------:R-:W-:Y:S02]  /*57c0*/  IMAD.MOV.U32 R17, RZ, RZ, R8 ;  /* 0x000000ffff117224 */ /* 0x000fe400078e0008 */
.L_x_21348:
[----:B------:R-:W-:Y:S05]  /*57d0*/  BSYNC B1 ;  /* 0x0000000000017941 */ /* 0x000fea0003800000 */
.L_x_21346:
        /* <DEDUP_REMOVED lines=16> */
.L_x_21352:
[----:B------:R-:W-:Y:S05]  /*58e0*/  BSYNC B2 ;  /* 0x0000000000027941 */ /* 0x000fea0003800000 */
.L_x_21351:
        /* <DEDUP_REMOVED lines=44> */
.L_x_21350:
[----:B------:R-:W-:Y:S05]  /*5bb0*/  BSYNC B1 ;  /* 0x0000000000017941 */ /* 0x000fea0003800000 */
.L_x_21349:
        /* <DEDUP_REMOVED lines=11> */
.L_x_21345:
        /* <DEDUP_REMOVED lines=12> */
.L_x_21354:
[----:B------:R-:W-:Y:S02]  /*5d30*/  IMAD.MOV.U32 R19, RZ, RZ, R8 ;  /* 0x000000ffff137224 */ /* 0x000fe400078e0008 */
.L_x_21355:
[----:B------:R-:W-:Y:S05]  /*5d40*/  BSYNC B1 ;  /* 0x0000000000017941 */ /* 0x000fea0003800000 */
.L_x_21353:
        /* <DEDUP_REMOVED lines=16> */
.L_x_21359:
[----:B------:R-:W-:Y:S05]  /*5e50*/  BSYNC B2 ;  /* 0x0000000000027941 */ /* 0x000fea0003800000 */
.L_x_21358:
        /* <DEDUP_REMOVED lines=44> */
.L_x_21357:
[----:B------:R-:W-:Y:S05]  /*6120*/  BSYNC B1 ;  /* 0x0000000000017941 */ /* 0x000fea0003800000 */
.L_x_21356:
        /* <DEDUP_REMOVED lines=14> */
.L_x_21360:
        /* <DEDUP_REMOVED lines=12> */
.L_x_21363:
[----:B------:R-:W-:Y:S02]  /*62d0*/  IMAD.MOV.U32 R18, RZ, RZ, R8 ;  /* 0x000000ffff127224 */ /* 0x000fe400078e0008 */
.L_x_21364:
[----:B------:R-:W-:Y:S05]  /*62e0*/  BSYNC B1 ;  /* 0x0000000000017941 */ /* 0x000fea0003800000 */
.L_x_21362:
        /* <DEDUP_REMOVED lines=18> */
.L_x_21368:
[----:B------:R-:W-:Y:S05]  /*6410*/  BSYNC B2 ;  /* 0x0000000000027941 */ /* 0x000fea0003800000 */
.L_x_21367:
        /* <DEDUP_REMOVED lines=44> */
.L_x_21366:
[----:B------:R-:W-:Y:S05]  /*66e0*/  BSYNC B1 ;  /* 0x0000000000017941 */ /* 0x000fea0003800000 */
.L_x_21365:
        /* <DEDUP_REMOVED lines=11> */
.L_x_21361:
        /* <DEDUP_REMOVED lines=10> */
[----:B------:R-:W-:Y:S02]  /*6840*/  F2FP.PACK_AB R23, R167, R166 ;  /* 0x000000a6a717723e */ /* 0x000fe400000000ff */
[----:B------:R-:W-:Y:S02]  /*6850*/  F2FP.PACK_AB R22, R169, R168 ;  /* 0x000000a8a916723e */ /* 0x000fe400000000ff */
[----:B------:R-:W-:-:S02]  /*6860*/  F2FP.PACK_AB R21, R173, R172 ;  /* 0x000000acad15723e */ /* 0x000fc400000000ff */
[----:B------:R-:W-:Y:S02]  /*6870*/  F2FP.PACK_AB R20, R171, R170 ;  /* 0x000000aaab14723e */ /* 0x000fe400000000ff */
        /* <DEDUP_REMOVED lines=41> */
.L_x_21369:
        /* <DEDUP_REMOVED lines=17> */
.L_x_21371:
[----:B0-----:R-:W-:Y:S02]  /*6c20*/  IMAD.MOV.U32 R21, RZ, RZ, R8 ;  /* 0x000000ffff157224 */ /* 0x001fe400078e0008 */
.L_x_21372:
[----:B------:R-:W-:Y:S05]  /*6c30*/  BSYNC B1 ;  /* 0x0000000000017941 */ /* 0x000fea0003800000 */
.L_x_21370:
        /* <DEDUP_REMOVED lines=16> */
.L_x_21376:
[----:B------:R-:W-:Y:S05]  /*6d40*/  BSYNC B2 ;  /* 0x0000000000027941 */ /* 0x000fea0003800000 */
.L_x_21375:
        /* <DEDUP_REMOVED lines=44> */
.L_x_21374:
[----:B------:R-:W-:Y:S05]  /*7010*/  BSYNC B1 ;  /* 0x0000000000017941 */ /* 0x000fea0003800000 */
.L_x_21373:
        /* <DEDUP_REMOVED lines=16> */
.L_x_21377:
        /* <DEDUP_REMOVED lines=12> */
.L_x_21380:
[----:B------:R-:W-:Y:S02]  /*71e0*/  IMAD.MOV.U32 R19, RZ, RZ, R8 ;  /* 0x000000ffff137224 */ /* 0x000fe400078e0008 */
.L_x_21381:
[----:B------:R-:W-:Y:S05]  /*71f0*/  BSYNC B1 ;  /* 0x0000000000017941 */ /* 0x000fea0003800000 */
.L_x_21379:
        /* <DEDUP_REMOVED lines=16> */
.L_x_21385:
[----:B------:R-:W-:Y:S05]  /*7300*/  BSYNC B2 ;  /* 0x0000000000027941 */ /* 0x000fea0003800000 */
.L_x_21384:
        /* <DEDUP_REMOVED lines=43> */
.L_x_21383:
[----:B------:R-:W-:Y:S05]  /*75c0*/  BSYNC B1 ;  /* 0x0000000000017941 */ /* 0x000fea0003800000 */
.L_x_21382:
        /* <DEDUP_REMOVED lines=10> */
.L_x_21378:
        /* <DEDUP_REMOVED lines=12> */
.L_x_21387:
[----:B------:R-:W-:Y:S02]  /*7730*/  IMAD.MOV.U32 R19, RZ, RZ, R8 ;  /* 0x000000ffff137224 */ /* 0x000fe400078e0008 */
.L_x_21388:
[----:B------:R-:W-:Y:S05]  /*7740*/  BSYNC B1 ;  /* 0x0000000000017941 */ /* 0x000fea0003800000 */
.L_x_21386:
        /* <DEDUP_REMOVED lines=16> */
.L_x_21392:
[----:B------:R-:W-:Y:S05]  /*7850*/  BSYNC B2 ;  /* 0x0000000000027941 */ /* 0x000fea0003800000 */
.L_x_21391:
        /* <DEDUP_REMOVED lines=44> */
.L_x_21390:
[----:B------:R-:W-:Y:S05]  /*7b20*/  BSYNC B1 ;  /* 0x0000000000017941 */ /* 0x000fea0003800000 */
.L_x_21389:
        /* <DEDUP_REMOVED lines=15> */
.L_x_21393:
        /* <DEDUP_REMOVED lines=12> */
.L_x_21396:
[----:B------:R-:W-:Y:S02]  /*7ce0*/  IMAD.MOV.U32 R12, RZ, RZ, R8 ;  /* 0x000000ffff0c7224 */ /* 0x000fe400078e0008 */
.L_x_21397:
[----:B------:R-:W-:Y:S05]  /*7cf0*/  BSYNC B1 ;  /* 0x0000000000017941 */ /* 0x000fea0003800000 */
.L_x_21395:
        /* <DEDUP_REMOVED lines=16> */
.L_x_21401:
[----:B------:R-:W-:Y:S05]  /*7e00*/  BSYNC B2 ;  /* 0x0000000000027941 */ /* 0x000fea0003800000 */
.L_x_21400:
        /* <DEDUP_REMOVED lines=44> */
.L_x_21399:
[----:B------:R-:W-:Y:S05]  /*80d0*/  BSYNC B1 ;  /* 0x0000000000017941 */ /* 0x000fea0003800000 */
.L_x_21398:
        /* <DEDUP_REMOVED lines=9> */
[----:B------:R-:W-:-:S04]  /*8170*/  SEL R19, RZ, 0x1, P1 ;  /* 0x00000001ff137807 */ /* 0x000fc80000800000 */
[----:B------:R-:W-:Y:S02]  /*8180*/  PRMT R12, R19, 0x7610, R12 ;  /* 0x00007610130c7816 */ /* 0x000fe4000000000c */
.L_x_21394:
        /* <DEDUP_REMOVED lines=12> */
.L_x_21403:
[----:B------:R-:W-:Y:S02]  /*8250*/  IMAD.MOV.U32 R19, RZ, RZ, R8 ;  /* 0x000000ffff137224 */ /* 0x000fe400078e0008 */
.L_x_21404:
[----:B------:R-:W-:Y:S05]  /*8260*/  BSYNC B1 ;  /* 0x0000000000017941 */ /* 0x000fea0003800000 */
.L_x_21402:
        /* <DEDUP_REMOVED lines=16> */
.L_x_21408:
[----:B------:R-:W-:Y:S05]  /*8370*/  BSYNC B2 ;  /* 0x0000000000027941 */ /* 0x000fea0003800000 */
.L_x_21407:
        /* <DEDUP_REMOVED lines=44> */
.L_x_21406:
[----:B------:R-:W-:Y:S05]  /*8640*/  BSYNC B1 ;  /* 0x0000000000017941 */ /* 0x000fea0003800000 */
.L_x_21405:
        /* <DEDUP_REMOVED lines=15> */
.L_x_21409:
        /* <DEDUP_REMOVED lines=12> */
.L_x_21412:
[----:B------:R-:W-:Y:S02]  /*8800*/  IMAD.MOV.U32 R13, RZ, RZ, R8 ;  /* 0x000000ffff0d7224 */ /* 0x000fe400078e0008 */
.L_x_21413:
[----:B------:R-:W-:Y:S05]  /*8810*/  BSYNC B1 ;  /* 0x0000000000017941 */ /* 0x000fea0003800000 */
.L_x_21411:
        /* <DEDUP_REMOVED lines=16> */
.L_x_21417:
[----:B------:R-:W-:Y:S05]  /*8920*/  BSYNC B2 ;  /* 0x0000000000027941 */ /* 0x000fea0003800000 */
.L_x_21416:
        /* <DEDUP_REMOVED lines=44> */
.L_x_21415:
[----:B------:R-:W-:Y:S05]  /*8bf0*/  BSYNC B1 ;  /* 0x0000000000017941 */ /* 0x000fea0003800000 */
.L_x_21414:
        /* <DEDUP_REMOVED lines=8> */
[----:B------:R-:W-:Y:S01]  /*8c80*/  @P0 HADD2.F32 R22, -RZ, R37.H0_H0 ;  /* 0x20000025ff160230 */ /* 0x000fe20000004100 */
[----:B------:R-:W-:-:S04]  /*8c90*/  PRMT R13, R19, 0x7610, R13 ;  /* 0x00007610130d7816 */ /* 0x000fc8000000000d */
[----:B------:R-:W-:Y:S02]  /*8ca0*/  @P0 FADD.FTZ R33, R22, R33 ;  /* 0x0000002116210221 */ /* 0x000fe40000010000 */
.L_x_21410:
        /* <DEDUP_REMOVED lines=12> */
.L_x_21419:
[----:B------:R-:W-:Y:S02]  /*8d70*/  IMAD.MOV.U32 R19, RZ, RZ, R8 ;  /* 0x000000ffff137224 */ /* 0x000fe400078e0008 */
.L_x_21420:
[----:B------:R-:W-:Y:S05]  /*8d80*/  BSYNC B1 ;  /* 0x0000000000017941 */ /* 0x000fea0003800000 */
.L_x_21418:
        /* <DEDUP_REMOVED lines=16> */
.L_x_21424:
[----:B------:R-:W-:Y:S05]  /*8e90*/  BSYNC B2 ;  /* 0x0000000000027941 */ /* 0x000fea0003800000 */
.L_x_21423:
        /* <DEDUP_REMOVED lines=44> */
.L_x_21422:
[----:B------:R-:W-:Y:S05]  /*9160*/  BSYNC B1 ;  /* 0x0000000000017941 */ /* 0x000fea0003800000 */
.L_x_21421:
        /* <DEDUP_REMOVED lines=13> */
.L_x_21425:
        /* <DEDUP_REMOVED lines=12> */
.L_x_21428:
[----:B------:R-:W-:Y:S02]  /*9300*/  IMAD.MOV.U32 R14, RZ, RZ, R8 ;  /* 0x000000ffff0e7224 */ /* 0x000fe400078e0008 */
.L_x_21429:
[----:B------:R-:W-:Y:S05]  /*9310*/  BSYNC B1 ;  /* 0x0000000000017941 */ /* 0x000fea0003800000 */
.L_x_21427:
        /* <DEDUP_REMOVED lines=16> */
.L_x_21433:
[----:B------:R-:W-:Y:S05]  /*9420*/  BSYNC B2 ;  /* 0x0000000000027941 */ /* 0x000fea0003800000 */
.L_x_21432:
        /* <DEDUP_REMOVED lines=44> */
.L_x_21431:
[----:B------:R-:W-:Y:S05]  /*96f0*/  BSYNC B1 ;  /* 0x0000000000017941 */ /* 0x000fea0003800000 */
.L_x_21430:
        /* <DEDUP_REMOVED lines=8> */
[----:B------:R-:W-:Y:S01]  /*9780*/  @P0 HADD2.F32 R23, -RZ, R37.H1_H1 ;  /* 0x30000025ff170230 */ /* 0x000fe20000004100 */
[----:B------:R-:W-:-:S04]  /*9790*/  PRMT R14, R19, 0x7610, R14 ;  /* 0x00007610130e7816 */ /* 0x000fc8000000000e */
[----:B------:R-:W-:Y:S02]  /*97a0*/  @P0 FADD.FTZ R34, R23, R34 ;  /* 0x0000002217220221 */ /* 0x000fe40000010000 */
.L_x_21426:
        /* <DEDUP_REMOVED lines=12> */
.L_x_21435:
[----:B------:R-:W-:Y:S02]  /*9870*/  IMAD.MOV.U32 R19, RZ, RZ, R8 ;  /* 0x000000ffff137224 */ /* 0x000fe400078e0008 */
.L_x_21436:
[----:B------:R-:W-:Y:S05]  /*9880*/  BSYNC B1 ;  /* 0x0000000000017941 */ /* 0x000fea0003800000 */
.L_x_21434:
        /* <DEDUP_REMOVED lines=16> */
.L_x_21440:
[----:B------:R-:W-:Y:S05]  /*9990*/  BSYNC B2 ;  /* 0x0000000000027941 */ /* 0x000fea0003800000 */
.L_x_21439:
        /* <DEDUP_REMOVED lines=44> */
.L_x_21438:
[----:B------:R-:W-:Y:S05]  /*9c60*/  BSYNC B1 ;  /* 0x0000000000017941 */ /* 0x000fea0003800000 */
.L_x_21437:
        /* <DEDUP_REMOVED lines=13> */
.L_x_21441:
        /* <DEDUP_REMOVED lines=12> */
.L_x_21444:
[----:B------:R-:W-:Y:S02]  /*9e00*/  IMAD.MOV.U32 R15, RZ, RZ, R8 ;  /* 0x000000ffff0f7224 */ /* 0x000fe400078e0008 */
.L_x_21445:
[----:B------:R-:W-:Y:S05]  /*9e10*/  BSYNC B1 ;  /* 0x0000000000017941 */ /* 0x000fea0003800000 */
.L_x_21443:
        /* <DEDUP_REMOVED lines=16> */
.L_x_21449:
[----:B------:R-:W-:Y:S05]  /*9f20*/  BSYNC B2 ;  /* 0x0000000000027941 */ /* 0x000fea0003800000 */
.L_x_21448:
        /* <DEDUP_REMOVED lines=44> */
.L_x_21447:
[----:B------:R-:W-:Y:S05]  /*a1f0*/  BSYNC B1 ;  /* 0x0000000000017941 */ /* 0x000fea0003800000 */
.L_x_21446:
        /* <DEDUP_REMOVED lines=11> */
.L_x_21442:
        /* <DEDUP_REMOVED lines=12> */
.L_x_21451:
[----:B------:R-:W-:Y:S02]  /*a370*/  IMAD.MOV.U32 R19, RZ, RZ, R8 ;  /* 0x000000ffff137224 */ /* 0x000fe400078e0008 */
.L_x_21452:
[----:B------:R-:W-:Y:S05]  /*a380*/  BSYNC B1 ;  /* 0x0000000000017941 */ /* 0x000fea0003800000 */
.L_x_21450:
        /* <DEDUP_REMOVED lines=16> */
.L_x_21456:
[----:B------:R-:W-:Y:S05]  /*a490*/  BSYNC B2 ;  /* 0x0000000000027941 */ /* 0x000fea0003800000 */
.L_x_21455:
        /* <DEDUP_REMOVED lines=44> */
.L_x_21454:
[----:B------:R-:W-:Y:S05]  /*a760*/  BSYNC B1 ;  /* 0x0000000000017941 */ /* 0x000fea0003800000 */
.L_x_21453:
        /* <DEDUP_REMOVED lines=13> */
.L_x_21457:
        /* <DEDUP_REMOVED lines=12> */
.L_x_21460:
[----:B------:R-:W-:Y:S02]  /*a900*/  IMAD.MOV.U32 R16, RZ, RZ, R8 ;  /* 0x000000ffff107224 */ /* 0x000fe400078e0008 */
.L_x_21461:
[----:B------:R-:W-:Y:S05]  /*a910*/  BSYNC B1 ;  /* 0x0000000000017941 */ /* 0x000fea0003800000 */
.L_x_21459:
        /* <DEDUP_REMOVED lines=16> */
.L_x_21465:
[----:B------:R-:W-:Y:S05]  /*aa20*/  BSYNC B2 ;  /* 0x0000000000027941 */ /* 0x000fea0003800000 */
.L_x_21464:
        /* <DEDUP_REMOVED lines=44> */
.L_x_21463:
[----:B------:R-:W-:Y:S05]  /*acf0*/  BSYNC B1 ;  /* 0x0000000000017941 */ /* 0x000fea0003800000 */
.L_x_21462:
        /* <DEDUP_REMOVED lines=11> */
.L_x_21458:
        /* <DEDUP_REMOVED lines=12> */
.L_x_21467:
[----:B------:R-:W-:Y:S02]  /*ae70*/  IMAD.MOV.U32 R19, RZ, RZ, R8 ;  /* 0x000000ffff137224 */ /* 0x000fe400078e0008 */
.L_x_21468:
[----:B------:R-:W-:Y:S05]  /*ae80*/  BSYNC B1 ;  /* 0x0000000000017941 */ /* 0x000fea0003800000 */
.L_x_21466:
        /* <DEDUP_REMOVED lines=16> */
.L_x_21472:
[----:B------:R-:W-:Y:S05]  /*af90*/  BSYNC B2 ;  /* 0x0000000000027941 */ /* 0x000fea0003800000 */
.L_x_21471:
        /* <DEDUP_REMOVED lines=44> */
.L_x_21470:
[----:B------:R-:W-:Y:S05]  /*b260*/  BSYNC B1 ;  /* 0x0000000000017941 */ /* 0x000fea0003800000 */
.L_x_21469:
        /* <DEDUP_REMOVED lines=13> */
.L_x_21473:
        /* <DEDUP_REMOVED lines=12> */
.L_x_21476:
[----:B------:R-:W-:Y:S02]  /*b400*/  IMAD.MOV.U32 R17, RZ, RZ, R8 ;  /* 0x000000ffff117224 */ /* 0x000fe400078e0008 */
.L_x_21477:
[----:B------:R-:W-:Y:S05]  /*b410*/  BSYNC B1 ;  /* 0x0000000000017941 */ /* 0x000fea0003800000 */
.L_x_21475:
        /* <DEDUP_REMOVED lines=16> */
.L_x_21481:
[----:B------:R-:W-:Y:S05]  /*b520*/  BSYNC B2 ;  /* 0x0000000000027941 */ /* 0x000fea0003800000 */
.L_x_21480:
        /* <DEDUP_REMOVED lines=44> */
.L_x_21479:
[----:B------:R-:W-:Y:S05]  /*b7f0*/  BSYNC B1 ;  /* 0x0000000000017941 */ /* 0x000fea0003800000 */
.L_x_21478:
        /* <DEDUP_REMOVED lines=11> */
.L_x_21474:
        /* <DEDUP_REMOVED lines=12> */
.L_x_21483:
[----:B------:R-:W-:Y:S02]  /*b970*/  IMAD.MOV.U32 R19, RZ, RZ, R8 ;  /* 0x000000ffff137224 */ /* 0x000fe400078e0008 */
.L_x_21484:
[----:B------:R-:W-:Y:S05]  /*b980*/  BSYNC B1 ;  /* 0x0000000000017941 */ /* 0x000fea0003800000 */
.L_x_21482:
        /* <DEDUP_REMOVED lines=16> */
.L_x_21488:
[----:B------:R-:W-:Y:S05]  /*ba90*/  BSYNC B2 ;  /* 0x0000000000027941 */ /* 0x000fea0003800000 */
.L_x_21487:
        /* <DEDUP_REMOVED lines=44> */
.L_x_21486:
[----:B------:R-:W-:Y:S05]  /*bd60*/  BSYNC B1 ;  /* 0x0000000000017941 */ /* 0x000fea0003800000 */
.L_x_21485:
        /* <DEDUP_REMOVED lines=14> */
.L_x_21489:
        /* <DEDUP_REMOVED lines=12> */
.L_x_21492:
[----:B------:R-:W-:Y:S02]  /*bf10*/  IMAD.MOV.U32 R18, RZ, RZ, R8 ;  /* 0x000000ffff127224 */ /* 0x000fe400078e0008 */
.L_x_21493:
[----:B------:R-:W-:Y:S05]  /*bf20*/  BSYNC B1 ;  /* 0x0000000000017941 */ /* 0x000fea0003800000 */
.L_x_21491:
        /* <DEDUP_REMOVED lines=18> */
.L_x_21497:
[----:B------:R-:W-:Y:S05]  /*c050*/  BSYNC B2 ;  /* 0x0000000000027941 */ /* 0x000fea0003800000 */
.L_x_21496:
        /* <DEDUP_REMOVED lines=44> */
.L_x_21495:
[----:B------:R-:W-:Y:S05]  /*c320*/  BSYNC B1 ;  /* 0x0000000000017941 */ /* 0x000fea0003800000 */
.L_x_21494:
        /* <DEDUP_REMOVED lines=10> */
[----:B------:R-:W-:-:S05]  /*c3d0*/  @P0 FADD.FTZ R29, R22, R29 ;  /* 0x0000001d161d0221 */ /* 0x000fca0000010000 */
.L_x_21490:
[----:B------:R-:W-:Y:S01]  /*c3e0*/  F2FP.PACK_AB R147, R29, R28 ;  /* 0x0000001c1d93723e */ /* 0x000fe200000000ff */
[----:B------:R-:W-:Y:S01]  /*c3f0*/  IMAD.WIDE.U32 R22, R20, R248, c[0x0][0x188] ;  /* 0x0000620014167625 */ /* 0x000fe200078e00f8 */
[----:B------:R-:W-:Y:S01]  /*c400*/  F2FP.PACK_AB R146, R27, R26 ;  /* 0x0000001a1b92723e */ /* 0x000fe200000000ff */
[----:B------:R-:W-:Y:S01]  /*c410*/  HFMA2.MMA R249, -RZ, RZ, 0, 4.76837158203125e-07 ;  /* 0x00000008fff97435 */ /* 0x000fe200000001ff */
[----:B------:R-:W-:Y:S02]  /*c420*/  F2FP.PACK_AB R145, R34, R33 ;  /* 0x000000212291723e */ /* 0x000fe400000000ff */
[----:B------:R-:W-:Y:S02]  /*c430*/  F2FP.PACK_AB R144, R32, R31 ;  /* 0x0000001f2090723e */ /* 0x000fe400000000ff */
        /* <DEDUP_REMOVED lines=44> */
.L_x_21498:
        /* <DEDUP_REMOVED lines=18> */
.L_x_21500:
[----:B0-----:R-:W-:Y:S02]  /*c820*/  IMAD.MOV.U32 R21, RZ, RZ, R8 ;  /* 0x000000ffff157224 */ /* 0x001fe400078e0008 */
.L_x_21501:
[----:B------:R-:W-:Y:S05]  /*c830*/  BSYNC B1 ;  /* 0x0000000000017941 */ /* 0x000fea0003800000 */
.L_x_21499:
        /* <DEDUP_REMOVED lines=16> */
.L_x_21505:
[----:B------:R-:W-:Y:S05]  /*c940*/  BSYNC B2 ;  /* 0x0000000000027941 */ /* 0x000fea0003800000 */
.L_x_21504:
        /* <DEDUP_REMOVED lines=44> */
.L_x_21503:
[----:B------:R-:W-:Y:S05]  /*cc10*/  BSYNC B1 ;  /* 0x0000000000017941 */ /* 0x000fea0003800000 */
.L_x_21502:
        /* <DEDUP_REMOVED lines=12> */
[----:B------:R-:W-:-:S05]  /*cce0*/  HADD2.F32 R22, -RZ, R36.H0_H0 ;  /* 0x20000024ff167230 */ /* 0x000fca0000004100 */
[----:B------:R-:W-:Y:S02]  /*ccf0*/  FADD.FTZ R21, R22, R21 ;  /* 0x0000001516157221 */ /* 0x000fe40000010000 */
[----:B------:R-:W-:Y:S01]  /*cd00*/  IMAD.MOV.U32 R22, RZ, RZ, R25 ;  /* 0x000000ffff167224 */ /* 0x000fe200078e0019 */
[----:B------:R-:W-:Y:S05]  /*cd10*/  BRA `(.L_x_21507) ;  /* 0x0000055000007947 */ /* 0x000fea0003800000 */
.L_x_21506:
        /* <DEDUP_REMOVED lines=12> */
.L_x_21509:
[----:B------:R-:W-:Y:S02]  /*cde0*/  IMAD.MOV.U32 R24, RZ, RZ, R8 ;  /* 0x000000ffff187224 */ /* 0x000fe400078e0008 */
.L_x_21510:
[----:B------:R-:W-:Y:S05]  /*cdf0*/  BSYNC B1 ;  /* 0x0000000000017941 */ /* 0x000fea0003800000 */
.L_x_21508:
        /* <DEDUP_REMOVED lines=16> */
.L_x_21514:
[----:B------:R-:W-:Y:S05]  /*cf00*/  BSYNC B2 ;  /* 0x0000000000027941 */ /* 0x000fea0003800000 */
.L_x_21513:
        /* <DEDUP_REMOVED lines=43> */
.L_x_21512:
[----:B------:R-:W-:Y:S05]  /*d1c0*/  BSYNC B1 ;  /* 0x0000000000017941 */ /* 0x000fea0003800000 */
.L_x_21511:
        /* <DEDUP_REMOVED lines=10> */
.L_x_21507:
        /* <DEDUP_REMOVED lines=12> */
.L_x_21516:
[----:B------:R-:W-:Y:S02]  /*d330*/  IMAD.MOV.U32 R30, RZ, RZ, R8 ;  /* 0x000000ffff1e7224 */ /* 0x000fe400078e0008 */
.L_x_21517:
[----:B------:R-:W-:Y:S05]  /*d340*/  BSYNC B1 ;  /* 0x0000000000017941 */ /* 0x000fea0003800000 */
.L_x_21515:
        /* <DEDUP_REMOVED lines=16> */
.L_x_21521:
[----:B------:R-:W-:Y:S05]  /*d450*/  BSYNC B2 ;  /* 0x0000000000027941 */ /* 0x000fea0003800000 */
.L_x_21520:
        /* <DEDUP_REMOVED lines=44> */
.L_x_21519:
[----:B------:R-:W-:Y:S05]  /*d720*/  BSYNC B1 ;  /* 0x0000000000017941 */ /* 0x000fea0003800000 */
.L_x_21518:
        /* <DEDUP_REMOVED lines=15> */
.L_x_21522:
        /* <DEDUP_REMOVED lines=12> */
.L_x_21525:
[----:B------:R-:W-:Y:S02]  /*d8e0*/  IMAD.MOV.U32 R12, RZ, RZ, R8 ;  /* 0x000000ffff0c7224 */ /* 0x000fe400078e0008 */
.L_x_21526:
[----:B------:R-:W-:Y:S05]  /*d8f0*/  BSYNC B1 ;  /* 0x0000000000017941 */ /* 0x000fea0003800000 */
.L_x_21524:
        /* <DEDUP_REMOVED lines=16> */
.L_x_21530:
[----:B------:R-:W-:Y:S05]  /*da00*/  BSYNC B2 ;  /* 0x0000000000027941 */ /* 0x000fea0003800000 */
.L_x_21529:
        /* <DEDUP_REMOVED lines=44> */
.L_x_21528:
[----:B------:R-:W-:Y:S05]  /*dcd0*/  BSYNC B1 ;  /* 0x0000000000017941 */ /* 0x000fea0003800000 */
.L_x_21527:
        /* <DEDUP_REMOVED lines=11> */
.L_x_21523:
        /* <DEDUP_REMOVED lines=12> */
.L_x_21532:
[----:B------:R-:W-:Y:S02]  /*de50*/  MOV R23, R8 ;  /* 0x0000000800177202 */ /* 0x000fe40000000f00 */
.L_x_21533:
[----:B------:R-:W-:Y:S05]  /*de60*/  BSYNC B1 ;  /* 0x0000000000017941 */ /* 0x000fea0003800000 */
.L_x_21531:
        /* <DEDUP_REMOVED lines=16> */
.L_x_21537:
[----:B------:R-:W-:Y:S05]  /*df70*/  BSYNC B2 ;  /* 0x0000000000027941 */ /* 0x000fea0003800000 */
.L_x_21536:
        /* <DEDUP_REMOVED lines=44> */
.L_x_21535:
[----:B------:R-:W-:Y:S05]  /*e240*/  BSYNC B1 ;  /* 0x0000000000017941 */ /* 0x000fea0003800000 */
.L_x_21534:
        /* <DEDUP_REMOVED lines=15> */
.L_x_21538:
        /* <DEDUP_REMOVED lines=12> */
.L_x_21541:
[----:B------:R-:W-:Y:S02]  /*e400*/  MOV R13, R8 ;  /* 0x00000008000d7202 */ /* 0x000fe40000000f00 */
.L_x_21542:
[----:B------:R-:W-:Y:S05]  /*e410*/  BSYNC B1 ;  /* 0x0000000000017941 */ /* 0x000fea0003800000 */
.L_x_21540:
        /* <DEDUP_REMOVED lines=16> */
.L_x_21546:
[----:B------:R-:W-:Y:S05]  /*e520*/  BSYNC B2 ;  /* 0x0000000000027941 */ /* 0x000fea0003800000 */
.L_x_21545:
        /* <DEDUP_REMOVED lines=8> */
[----:B------:R-:W-:Y:S01]  /*e5b0*/  IMAD.WIDE.U32 R148, R35, -0x2daee0ad, RZ ;  /* 0xd2511f5323947825 */ /* 0x000fe200078e00ff */
[----:B------:R-:W-:Y:S02]  /*e5c0*/  HFMA2.MMA R35, -RZ, RZ, 0, 0 ;  /* 0x00000000ff237435 */ /* 0x000fe400000001ff */
        /* <DEDUP_REMOVED lines=34> */
.L_x_21544:
[----:B------:R-:W-:Y:S05]  /*e7f0*/  BSYNC B1 ;  /* 0x0000000000017941 */ /* 0x000fea0003800000 */
.L_x_21543:
        /* <DEDUP_REMOVED lines=9> */
[----:B------:R-:W-:-:S04]  /*e890*/  SEL R24, RZ, 0x1, P1 ;  /* 0x00000001ff187807 */ /* 0x000fc80000800000 */
[----:B------:R-:W-:Y:S02]  /*e8a0*/  PRMT R13, R24, 0x7610, R13 ;  /* 0x00007610180d7816 */ /* 0x000fe4000000000d */
.L_x_21539:
        /* <DEDUP_REMOVED lines=12> */
.L_x_21548:
[----:B------:R-:W-:Y:S02]  /*e970*/  IMAD.MOV.U32 R30, RZ, RZ, R8 ;  /* 0x000000ffff1e7224 */ /* 0x000fe400078e0008 */
.L_x_21549:
[----:B------:R-:W-:Y:S05]  /*e980*/  BSYNC B1 ;  /* 0x0000000000017941 */ /* 0x000fea0003800000 */
.L_x_21547:
        /* <DEDUP_REMOVED lines=16> */
.L_x_21553:
[----:B------:R-:W-:Y:S05]  /*ea90*/  BSYNC B2 ;  /* 0x0000000000027941 */ /* 0x000fea0003800000 */
.L_x_21552:
        /* <DEDUP_REMOVED lines=44> */
.L_x_21551:
[----:B------:R-:W-:Y:S05]  /*ed60*/  BSYNC B1 ;  /* 0x0000000000017941 */ /* 0x000fea0003800000 */
.L_x_21550:
        /* <DEDUP_REMOVED lines=13> */
.L_x_21554:
        /* <DEDUP_REMOVED lines=12> */
.L_x_21557:
[----:B------:R-:W-:Y:S02]  /*ef00*/  IMAD.MOV.U32 R14, RZ, RZ, R8 ;  /* 0x000000ffff0e7224 */ /* 0x000fe400078e0008 */
.L_x_21558:
[----:B------:R-:W-:Y:S05]  /*ef10*/  BSYNC B1 ;  /* 0x0000000000017941 */ /* 0x000fea0003800000 */
.L_x_21556:
        /* <DEDUP_REMOVED lines=16> */
.L_x_21562:
[----:B------:R-:W-:Y:S05]  /*f020*/  BSYNC B2 ;  /* 0x0000000000027941 */ /* 0x000fea0003800000 */
.L_x_21561:
        /* <DEDUP_REMOVED lines=44> */
.L_x_21560:
[----:B------:R-:W-:Y:S05]  /*f2f0*/  BSYNC B1 ;  /* 0x0000000000017941 */ /* 0x000fea0003800000 */
.L_x_21559:
        /* <DEDUP_REMOVED lines=11> */
.L_x_21555:
        /* <DEDUP_REMOVED lines=12> */
.L_x_21564:
[----:B------:R-:W-:Y:S02]  /*f470*/  IMAD.MOV.U32 R35, RZ, RZ, R8 ;  /* 0x000000ffff237224 */ /* 0x000fe400078e0008 */
.L_x_21565:
[----:B------:R-:W-:Y:S05]  /*f480*/  BSYNC B1 ;  /* 0x0000000000017941 */ /* 0x000fea0003800000 */
.L_x_21563:
        /* <DEDUP_REMOVED lines=16> */
.L_x_21569:
[----:B------:R-:W-:Y:S05]  /*f590*/  BSYNC B2 ;  /* 0x0000000000027941 */ /* 0x000fea0003800000 */
.L_x_21568:
        /* <DEDUP_REMOVED lines=44> */
.L_x_21567:
[----:B------:R-:W-:Y:S05]  /*f860*/  BSYNC B1 ;  /* 0x0000000000017941 */ /* 0x000fea0003800000 */
.L_x_21566:
        /* <DEDUP_REMOVED lines=13> */
.L_x_21570:
        /* <DEDUP_REMOVED lines=12> */
.L_x_21573:
[----:B------:R-:W-:Y:S02]  /*fa00*/  IMAD.MOV.U32 R15, RZ, RZ, R8 ;  /* 0x000000ffff0f7224 */ /* 0x000fe400078e0008 */
.L_x_21574:
[----:B------:R-:W-:Y:S05]  /*fa10*/  BSYNC B1 ;  /* 0x0000000000017941 */ /* 0x000fea0003800000 */
.L_x_21572:
        /* <DEDUP_REMOVED lines=16> */
.L_x_21578:
[----:B------:R-:W-:Y:S05]  /*fb20*/  BSYNC B2 ;  /* 0x0000000000027941 */ /* 0x000fea0003800000 */
.L_x_21577:
        /* <DEDUP_REMOVED lines=44> */
.L_x_21576:
[----:B------:R-:W-:Y:S05]  /*fdf0*/  BSYNC B1 ;  /* 0x0000000000017941 */ /* 0x000fea0003800000 */
.L_x_21575:
        /* <DEDUP_REMOVED lines=11> */
.L_x_21571:
        /* <DEDUP_REMOVED lines=12> */
.L_x_21580:
[----:B------:R-:W-:Y:S02]  /*ff70*/  MOV R25, R8 ;  /* 0x0000000800197202 */ /* 0x000fe40000000f00 */
.L_x_21581:
[----:B------:R-:W-:Y:S05]  /*ff80*/  BSYNC B1 ;  /* 0x0000000000017941 */ /* 0x000fea0003800000 */
.L_x_21579:
        /* <DEDUP_REMOVED lines=16> */
.L_x_21585:
[----:B------:R-:W-:Y:S05]  /*10090*/  BSYNC B2 ;  /* 0x0000000000027941 */ /* 0x000fea0003800000 */
.L_x_21584:
        /* <DEDUP_REMOVED lines=44> */
.L_x_21583:
[----:B------:R-:W-:Y:S05]  /*10360*/  BSYNC B1 ;  /* 0x0000000000017941 */ /* 0x000fea0003800000 */
.L_x_21582:
        /* <DEDUP_REMOVED lines=13> */
.L_x_21586:
        /* <DEDUP_REMOVED lines=12> */
.L_x_21589:
[----:B------:R-:W-:Y:S02]  /*10500*/  MOV R16, R8 ;  /* 0x0000000800107202 */ /* 0x000fe40000000f00 */
.L_x_21590:
[----:B------:R-:W-:Y:S05]  /*10510*/  BSYNC B1 ;  /* 0x0000000000017941 */ /* 0x000fea0003800000 */
.L_x_21588:
        /* <DEDUP_REMOVED lines=16> */
.L_x_21594:
[----:B------:R-:W-:Y:S05]  /*10620*/  BSYNC B2 ;  /* 0x0000000000027941 */ /* 0x000fea0003800000 */
.L_x_21593:
        /* <DEDUP_REMOVED lines=44> */
.L_x_21592:
[----:B------:R-:W-:Y:S05]  /*108f0*/  BSYNC B1 ;  /* 0x0000000000017941 */ /* 0x000fea0003800000 */
.L_x_21591:
        /* <DEDUP_REMOVED lines=11> */
.L_x_21587:
        /* <DEDUP_REMOVED lines=12> */
.L_x_21596:
[----:B------:R-:W-:Y:S02]  /*10a70*/  IMAD.MOV.U32 R35, RZ, RZ, R8 ;  /* 0x000000ffff237224 */ /* 0x000fe400078e0008 */
.L_x_21597:
[----:B------:R-:W-:Y:S05]  /*10a80*/  BSYNC B1 ;  /* 0x0000000000017941 */ /* 0x000fea0003800000 */
.L_x_21595:
        /* <DEDUP_REMOVED lines=16> */
.L_x_21601:
[----:B------:R-:W-:Y:S05]  /*10b90*/  BSYNC B2 ;  /* 0x0000000000027941 */ /* 0x000fea0003800000 */
.L_x_21600:
        /* <DEDUP_REMOVED lines=44> */
.L_x_21599:
[----:B------:R-:W-:Y:S05]  /*10e60*/  BSYNC B1 ;  /* 0x0000000000017941 */ /* 0x000fea0003800000 */
.L_x_21598:
        /* <DEDUP_REMOVED lines=13> */
.L_x_21602:
        /* <DEDUP_REMOVED lines=12> */
.L_x_21605:
[----:B------:R-:W-:Y:S02]  /*11000*/  IMAD.MOV.U32 R17, RZ, RZ, R8 ;  /* 0x000000ffff117224 */ /* 0x000fe400078e0008 */
.L_x_21606:
[----:B------:R-:W-:Y:S05]  /*11010*/  BSYNC B1 ;  /* 0x0000000000017941 */ /* 0x000fea0003800000 */
.L_x_21604:
        /* <DEDUP_REMOVED lines=16> */
.L_x_21610:
[----:B------:R-:W-:Y:S05]  /*11120*/  BSYNC B2 ;  /* 0x0000000000027941 */ /* 0x000fea0003800000 */
.L_x_21609:
        /* <DEDUP_REMOVED lines=44> */
.L_x_21608:
[----:B------:R-:W-:Y:S05]  /*113f0*/  BSYNC B1 ;  /* 0x0000000000017941 */ /* 0x000fea0003800000 */
.L_x_21607:
        /* <DEDUP_REMOVED lines=11> */
.L_x_21603:
        /* <DEDUP_REMOVED lines=12> */
.L_x_21612:
[----:B------:R-:W-:Y:S02]  /*11570*/  IMAD.MOV.U32 R146, RZ, RZ, R8 ;  /* 0x000000ffff927224 */ /* 0x000fe400078e0008 */
.L_x_21613:
[----:B------:R-:W-:Y:S05]  /*11580*/  BSYNC B1 ;  /* 0x0000000000017941 */ /* 0x000fea0003800000 */
.L_x_21611:
        /* <DEDUP_REMOVED lines=16> */
.L_x_21617:
[----:B------:R-:W-:Y:S05]  /*11690*/  BSYNC B2 ;  /* 0x0000000000027941 */ /* 0x000fea0003800000 */
.L_x_21616:
        /* <DEDUP_REMOVED lines=44> */
.L_x_21615:
[----:B------:R-:W-:Y:S05]  /*11960*/  BSYNC B1 ;  /* 0x0000000000017941 */ /* 0x000fea0003800000 */
.L_x_21614:
        /* <DEDUP_REMOVED lines=14> */
.L_x_21618:
        /* <DEDUP_REMOVED lines=12> */
.L_x_21621:
[----:B------:R-:W-:Y:S02]  /*11b10*/  IMAD.MOV.U32 R18, RZ, RZ, R8 ;  /* 0x000000ffff127224 */ /* 0x000fe400078e0008 */
.L_x_21622:
[----:B------:R-:W-:Y:S05]  /*11b20*/  BSYNC B1 ;  /* 0x0000000000017941 */ /* 0x000fea0003800000 */
.L_x_21620:
        /* <DEDUP_REMOVED lines=18> */
.L_x_21626:
[----:B------:R-:W-:Y:S05]  /*11c50*/  BSYNC B2 ;  /* 0x0000000000027941 */ /* 0x000fea0003800000 */
.L_x_21625:
        /* <DEDUP_REMOVED lines=44> */
.L_x_21624:
[----:B------:R-:W-:Y:S05]  /*11f20*/  BSYNC B1 ;  /* 0x0000000000017941 */ /* 0x000fea0003800000 */
.L_x_21623:
        /* <DEDUP_REMOVED lines=8> */
[----:B------:R-:W-:Y:S01]  /*11fb0*/  @P0 HADD2.F32 R145, -RZ, R39.H1_H1 ;  /* 0x30000027ff910230 */ /* 0x000fe20000004100 */
[----:B------:R-:W-:-:S04]  /*11fc0*/  PRMT R18, R144, 0x7610, R18 ;  /* 0x0000761090127816 */ /* 0x000fc80000000012 */
[----:B------:R-:W-:-:S05]  /*11fd0*/  @P0 FADD.FTZ R148, R145, R148 ;  /* 0x0000009491940221 */ /* 0x000fca0000010000 */
.L_x_21619:
[----:B------:R-:W-:Y:S01]  /*11fe0*/  F2FP.PACK_AB R147, R148, R35 ;  /* 0x000000239493723e */ /* 0x000fe200000000ff */
[----:B------:R-:W-:Y:S01]  /*11ff0*/  IMAD.WIDE.U32 R150, R19, R248, c[0x0][0x188] ;  /* 0x0000620013967625 */ /* 0x000fe200078e00f8 */
[----:B------:R-:W-:Y:S02]  /*12000*/  F2FP.PACK_AB R146, R25, R24 ;  /* 0x000000181992723e */ /* 0x000fe400000000ff */
[----:B------:R-:W-:Y:S02]  /*12010*/  F2FP.PACK_AB R145, R30, R23 ;  /* 0x000000171e91723e */ /* 0x000fe400000000ff */
[----:B------:R-:W-:Y:S02]  /*12020*/  F2FP.PACK_AB R144, R22, R21 ;  /* 0x000000151690723e */ /* 0x000fe400000000ff */
        /* <DEDUP_REMOVED lines=43> */
.L_x_21627:
        /* <DEDUP_REMOVED lines=19> */
.L_x_21629:
[----:B------:R-:W-:Y:S02]  /*12410*/  IMAD.MOV.U32 R154, RZ, RZ, R8 ;  /* 0x000000ffff9a7224 */ /* 0x000fe400078e0008 */
.L_x_21630:
[----:B------:R-:W-:Y:S05]  /*12420*/  BSYNC B1 ;  /* 0x0000000000017941 */ /* 0x000fea0003800000 */
.L_x_21628:
        /* <DEDUP_REMOVED lines=16> */
.L_x_21634:
[----:B------:R-:W-:Y:S05]  /*12530*/  BSYNC B2 ;  /* 0x0000000000027941 */ /* 0x000fea0003800000 */
.L_x_21633:
        /* <DEDUP_REMOVED lines=41> */
[----:B------:R-:W-:-:S05]  /*127d0*/  IMAD.WIDE.U32 R150, R8, -0x326172a9, RZ ;  /* 0xcd9e8d5708967825 */ /* 0x000fca00078e00ff */
[----:B------:R-:W-:Y:S02]  /*127e0*/  LOP3.LUT R2, R151, UR25, R2, 0x96, !PT ;  /* 0x0000001997027c12 */ /* 0x000fe4000f8e9602 */
[----:B------:R-:W-:Y:S02]  /*127f0*/  MOV R8, R150 ;  /* 0x0000009600087202 */ /* 0x000fe40000000f00 */
.L_x_21632:
[----:B------:R-:W-:Y:S05]  /*12800*/  BSYNC B1 ;  /* 0x0000000000017941 */ /* 0x000fea0003800000 */
.L_x_21631:
        /* <DEDUP_REMOVED lines=16> */
.L_x_21635:
        /* <DEDUP_REMOVED lines=12> */
.L_x_21638:
[----:B------:R-:W-:Y:S02]  /*129d0*/  IMAD.MOV.U32 R151, RZ, RZ, R8 ;  /* 0x000000ffff977224 */ /* 0x000fe400078e0008 */
.L_x_21639:
[----:B------:R-:W-:Y:S05]  /*129e0*/  BSYNC B1 ;  /* 0x0000000000017941 */ /* 0x000fea0003800000 */
.L_x_21637:
        /* <DEDUP_REMOVED lines=16> */
.L_x_21643:
[----:B------:R-:W-:Y:S05]  /*12af0*/  BSYNC B2 ;  /* 0x0000000000027941 */ /* 0x000fea0003800000 */
.L_x_21642:
        /* <DEDUP_REMOVED lines=43> */
.L_x_21641:
[----:B------:R-:W-:Y:S05]  /*12db0*/  BSYNC B1 ;  /* 0x0000000000017941 */ /* 0x000fea0003800000 */
.L_x_21640:
        /* <DEDUP_REMOVED lines=10> */
.L_x_21636:
        /* <DEDUP_REMOVED lines=12> */
.L_x_21645:
[----:B------:R-:W-:Y:S02]  /*12f20*/  IMAD.MOV.U32 R151, RZ, RZ, R8 ;  /* 0x000000ffff977224 */ /* 0x000fe400078e0008 */
.L_x_21646:
[----:B------:R-:W-:Y:S05]  /*12f30*/  BSYNC B1 ;  /* 0x0000000000017941 */ /* 0x000fea0003800000 */
.L_x_21644:
        /* <DEDUP_REMOVED lines=16> */
.L_x_21650:
[----:B------:R-:W-:Y:S05]  /*13040*/  BSYNC B2 ;  /* 0x0000000000027941 */ /* 0x000fea0003800000 */
.L_x_21649:
        /* <DEDUP_REMOVED lines=44> */
.L_x_21648:
[----:B------:R-:W-:Y:S05]  /*13310*/  BSYNC B1 ;  /* 0x0000000000017941 */ /* 0x000fea0003800000 */
.L_x_21647:
        /* <DEDUP_REMOVED lines=15> */
.L_x_21651:
        /* <DEDUP_REMOVED lines=12> */
.L_x_21654:
[----:B------:R-:W-:Y:S02]  /*134d0*/  IMAD.MOV.U32 R12, RZ, RZ, R8 ;  /* 0x000000ffff0c7224 */ /* 0x000fe400078e0008 */
.L_x_21655:
[----:B------:R-:W-:Y:S05]  /*134e0*/  BSYNC B1 ;  /* 0x0000000000017941 */ /* 0x000fea0003800000 */
.L_x_21653:
        /* <DEDUP_REMOVED lines=16> */
.L_x_21659:
[----:B------:R-:W-:Y:S05]  /*135f0*/  BSYNC B2 ;  /* 0x0000000000027941 */ /* 0x000fea0003800000 */
.L_x_21658:
        /* <DEDUP_REMOVED lines=44> */
.L_x_21657:
[----:B------:R-:W-:Y:S05]  /*138c0*/  BSYNC B1 ;  /* 0x0000000000017941 */ /* 0x000fea0003800000 */
.L_x_21656:
        /* <DEDUP_REMOVED lines=10> */
.L_x_21652:
        /* <DEDUP_REMOVED lines=12> */
.L_x_21661:
[----:B------:R-:W-:Y:S02]  /*13a30*/  IMAD.MOV.U32 R144, RZ, RZ, R8 ;  /* 0x000000ffff907224 */ /* 0x000fe400078e0008 */
.L_x_21662:
[----:B------:R-:W-:Y:S05]  /*13a40*/  BSYNC B1 ;  /* 0x0000000000017941 */ /* 0x000fea0003800000 */
.L_x_21660:
        /* <DEDUP_REMOVED lines=16> */
.L_x_21666:
[----:B------:R-:W-:Y:S05]  /*13b50*/  BSYNC B2 ;  /* 0x0000000000027941 */ /* 0x000fea0003800000 */
.L_x_21665:
        /* <DEDUP_REMOVED lines=39> */
[----:B------:R-:W-:Y:S01]  /*13dd0*/  IMAD.MOV.U32 R154, RZ, RZ, RZ ;  /* 0x000000ffff9a7224 */ /* 0x000fe200078e00ff */
[----:B------:R-:W-:Y:S01]  /*13de0*/  MOV R10, R152 ;  /* 0x00000098000a7202 */ /* 0x000fe20000000f00 */
[----:B------:R-:W-:-:S04]  /*13df0*/  IMAD.WIDE.U32 R152, R8, -0x326172a9, RZ ;  /* 0xcd9e8d5708987825 */ /* 0x000fc800078e00ff */
[----:B------:R-:W-:Y:S01]  /*13e00*/  IMAD.MOV.U32 R8, RZ, RZ, R152 ;  /* 0x000000ffff087224 */ /* 0x000fe200078e0098 */
[----:B------:R-:W-:Y:S02]  /*13e10*/  LOP3.LUT R2, R153, UR25, R2, 0x96, !PT ;  /* 0x0000001999027c12 */ /* 0x000fe4000f8e9602 */
.L_x_21664:
[----:B------:R-:W-:Y:S05]  /*13e20*/  BSYNC B1 ;  /* 0x0000000000017941 */ /* 0x000fea0003800000 */
.L_x_21663:
        /* <DEDUP_REMOVED lines=15> */
.L_x_21667:
        /* <DEDUP_REMOVED lines=12> */
.L_x_21670:
[----:B------:R-:W-:Y:S02]  /*13fe0*/  IMAD.MOV.U32 R13, RZ, RZ, R8 ;  /* 0x000000ffff0d7224 */ /* 0x000fe400078e0008 */
.L_x_21671:
[----:B------:R-:W-:Y:S05]  /*13ff0*/  BSYNC B1 ;  /* 0x0000000000017941 */ /* 0x000fea0003800000 */
.L_x_21669:
        /* <DEDUP_REMOVED lines=16> */
.L_x_21675:
[----:B------:R-:W-:Y:S05]  /*14100*/  BSYNC B2 ;  /* 0x0000000000027941 */ /* 0x000fea0003800000 */
.L_x_21674:
        /* <DEDUP_REMOVED lines=44> */
.L_x_21673:
[----:B------:R-:W-:Y:S05]  /*143d0*/  BSYNC B1 ;  /* 0x0000000000017941 */ /* 0x000fea0003800000 */
.L_x_21672:
        /* <DEDUP_REMOVED lines=10> */
.L_x_21668:
        /* <DEDUP_REMOVED lines=12> */
.L_x_21677:
[----:B------:R-:W-:Y:S02]  /*14540*/  MOV R144, R8 ;  /* 0x0000000800907202 */ /* 0x000fe40000000f00 */
.L_x_21678:
[----:B------:R-:W-:Y:S05]  /*14550*/  BSYNC B1 ;  /* 0x0000000000017941 */ /* 0x000fea0003800000 */
.L_x_21676:
        /* <DEDUP_REMOVED lines=16> */
.L_x_21682:
[----:B------:R-:W-:Y:S05]  /*14660*/  BSYNC B2 ;  /* 0x0000000000027941 */ /* 0x000fea0003800000 */
.L_x_21681:
        /* <DEDUP_REMOVED lines=44> */
.L_x_21680:
[----:B------:R-:W-:Y:S05]  /*14930*/  BSYNC B1 ;  /* 0x0000000000017941 */ /* 0x000fea0003800000 */
.L_x_21679:
        /* <DEDUP_REMOVED lines=13> */
.L_x_21683:
        /* <DEDUP_REMOVED lines=12> */
.L_x_21686:
[----:B------:R-:W-:Y:S02]  /*14ad0*/  MOV R14, R8 ;  /* 0x00000008000e7202 */ /* 0x000fe40000000f00 */
.L_x_21687:
[----:B------:R-:W-:Y:S05]  /*14ae0*/  BSYNC B1 ;  /* 0x0000000000017941 */ /* 0x000fea0003800000 */
.L_x_21685:
        /* <DEDUP_REMOVED lines=16> */
.L_x_21691:
[----:B------:R-:W-:Y:S05]  /*14bf0*/  BSYNC B2 ;  /* 0x0000000000027941 */ /* 0x000fea0003800000 */
.L_x_21690:
        /* <DEDUP_REMOVED lines=44> */
.L_x_21689:
[----:B------:R-:W-:Y:S05]  /*14ec0*/  BSYNC B1 ;  /* 0x0000000000017941 */ /* 0x000fea0003800000 */
.L_x_21688:
        /* <DEDUP_REMOVED lines=10> */
.L_x_21684:
        /* <DEDUP_REMOVED lines=12> */
.L_x_21693:
[----:B------:R-:W-:Y:S02]  /*15030*/  IMAD.MOV.U32 R156, RZ, RZ, R8 ;  /* 0x000000ffff9c7224 */ /* 0x000fe400078e0008 */
.L_x_21694:
[----:B------:R-:W-:Y:S05]  /*15040*/  BSYNC B1 ;  /* 0x0000000000017941 */ /* 0x000fea0003800000 */
.L_x_21692:
        /* <DEDUP_REMOVED lines=16> */
.L_x_21698:
[----:B------:R-:W-:Y:S05]  /*15150*/  BSYNC B2 ;  /* 0x0000000000027941 */ /* 0x000fea0003800000 */
.L_x_21697:
        /* <DEDUP_REMOVED lines=44> */
.L_x_21696:
[----:B------:R-:W-:Y:S05]  /*15420*/  BSYNC B1 ;  /* 0x0000000000017941 */ /* 0x000fea0003800000 */
.L_x_21695:
        /* <DEDUP_REMOVED lines=10> */
[----:B------:R-:W-:Y:S01]  /*154d0*/  FADD.FTZ R154, R145, R154 ;  /* 0x0000009a919a7221 */ /* 0x000fe20000010000 */
[----:B------:R-:W-:Y:S01]  /*154e0*/  MOV R145, R144 ;  /* 0x0000009000917202 */ /* 0x000fe20000000f00 */
[----:B------:R-:W-:Y:S05]  /*154f0*/  BRA `(.L_x_21700) ;  /* 0x0000056000007947 */ /* 0x000fea0003800000 */
.L_x_21699:
        /* <DEDUP_REMOVED lines=12> */
.L_x_21702:
[----:B------:R-:W-:Y:S02]  /*155c0*/  IMAD.MOV.U32 R15, RZ, RZ, R8 ;  /* 0x000000ffff0f7224 */ /* 0x000fe400078e0008 */
.L_x_21703:
[----:B------:R-:W-:Y:S05]  /*155d0*/  BSYNC B1 ;  /* 0x0000000000017941 */ /* 0x000fea0003800000 */
.L_x_21701:
        /* <DEDUP_REMOVED lines=16> */
.L_x_21707:
[----:B------:R-:W-:Y:S05]  /*156e0*/  BSYNC B2 ;  /* 0x0000000000027941 */ /* 0x000fea0003800000 */
.L_x_21706:
        /* <DEDUP_REMOVED lines=44> */
.L_x_21705:
[----:B------:R-:W-:Y:S05]  /*159b0*/  BSYNC B1 ;  /* 0x0000000000017941 */ /* 0x000fea0003800000 */
.L_x_21704:
        /* <DEDUP_REMOVED lines=10> */
.L_x_21700:
        /* <DEDUP_REMOVED lines=12> */
.L_x_21709:
[----:B------:R-:W-:Y:S02]  /*15b20*/  IMAD.MOV.U32 R155, RZ, RZ, R8 ;  /* 0x000000ffff9b7224 */ /* 0x000fe400078e0008 */
.L_x_21710:
[----:B------:R-:W-:Y:S05]  /*15b30*/  BSYNC B1 ;  /* 0x0000000000017941 */ /* 0x000fea0003800000 */
.L_x_21708:
        /* <DEDUP_REMOVED lines=16> */
.L_x_21714:
[----:B------:R-:W-:Y:S05]  /*15c40*/  BSYNC B2 ;  /* 0x0000000000027941 */ /* 0x000fea0003800000 */
.L_x_21713:
        /* <DEDUP_REMOVED lines=44> */
.L_x_21712:
[----:B------:R-:W-:Y:S05]  /*15f10*/  BSYNC B1 ;  /* 0x0000000000017941 */ /* 0x000fea0003800000 */
.L_x_21711:
        /* <DEDUP_REMOVED lines=13> */
.L_x_21715:
        /* <DEDUP_REMOVED lines=12> */
.L_x_21718:
[----:B------:R-:W-:Y:S02]  /*160b0*/  IMAD.MOV.U32 R16, RZ, RZ, R8 ;  /* 0x000000ffff107224 */ /* 0x000fe400078e0008 */
.L_x_21719:
[----:B------:R-:W-:Y:S05]  /*160c0*/  BSYNC B1 ;  /* 0x0000000000017941 */ /* 0x000fea0003800000 */
.L_x_21717:
        /* <DEDUP_REMOVED lines=16> */
.L_x_21723:
[----:B------:R-:W-:Y:S05]  /*161d0*/  BSYNC B2 ;  /* 0x0000000000027941 */ /* 0x000fea0003800000 */
.L_x_21722:
        /* <DEDUP_REMOVED lines=44> */
.L_x_21721:
[----:B------:R-:W-:Y:S05]  /*164a0*/  BSYNC B1 ;  /* 0x0000000000017941 */ /* 0x000fea0003800000 */
.L_x_21720:
        /* <DEDUP_REMOVED lines=10> */
.L_x_21716:
        /* <DEDUP_REMOVED lines=12> */
.L_x_21725:
[----:B------:R-:W-:Y:S02]  /*16610*/  MOV R146, R8 ;  /* 0x0000000800927202 */ /* 0x000fe40000000f00 */
.L_x_21726:
[----:B------:R-:W-:Y:S05]  /*16620*/  BSYNC B1 ;  /* 0x0000000000017941 */ /* 0x000fea0003800000 */
.L_x_21724:
        /* <DEDUP_REMOVED lines=16> */
.L_x_21730:
[----:B------:R-:W-:Y:S05]  /*16730*/  BSYNC B2 ;  /* 0x0000000000027941 */ /* 0x000fea0003800000 */
.L_x_21729:
        /* <DEDUP_REMOVED lines=44> */
.L_x_21728:
[----:B------:R-:W-:Y:S05]  /*16a00*/  BSYNC B1 ;  /* 0x0000000000017941 */ /* 0x000fea0003800000 */
.L_x_21727:
        /* <DEDUP_REMOVED lines=13> */
.L_x_21731:
        /* <DEDUP_REMOVED lines=12> */
.L_x_21734:
[----:B------:R-:W-:Y:S02]  /*16ba0*/  MOV R17, R8 ;  /* 0x0000000800117202 */ /* 0x000fe40000000f00 */
.L_x_21735:
[----:B------:R-:W-:Y:S05]  /*16bb0*/  BSYNC B1 ;  /* 0x0000000000017941 */ /* 0x000fea0003800000 */
.L_x_21733:
        /* <DEDUP_REMOVED lines=16> */
.L_x_21739:
[----:B------:R-:W-:Y:S05]  /*16cc0*/  BSYNC B2 ;  /* 0x0000000000027941 */ /* 0x000fea0003800000 */
.L_x_21738:
        /* <DEDUP_REMOVED lines=44> */
.L_x_21737:
[----:B------:R-:W-:Y:S05]  /*16f90*/  BSYNC B1 ;  /* 0x0000000000017941 */ /* 0x000fea0003800000 */
.L_x_21736:
        /* <DEDUP_REMOVED lines=10> */
.L_x_21732:
        /* <DEDUP_REMOVED lines=12> */
.L_x_21741:
[----:B------:R-:W-:Y:S02]  /*17100*/  IMAD.MOV.U32 R146, RZ, RZ, R8 ;  /* 0x000000ffff927224 */ /* 0x000fe400078e0008 */
.L_x_21742:
[----:B------:R-:W-:Y:S05]  /*17110*/  BSYNC B1 ;  /* 0x0000000000017941 */ /* 0x000fea0003800000 */
.L_x_21740:
        /* <DEDUP_REMOVED lines=16> */
.L_x_21746:
[----:B------:R-:W-:Y:S05]  /*17220*/  BSYNC B2 ;  /* 0x0000000000027941 */ /* 0x000fea0003800000 */
.L_x_21745:
        /* <DEDUP_REMOVED lines=44> */
.L_x_21744:
[----:B------:R-:W-:Y:S05]  /*174f0*/  BSYNC B1 ;  /* 0x0000000000017941 */ /* 0x000fea0003800000 */
.L_x_21743:
        /* <DEDUP_REMOVED lines=14> */
.L_x_21747:
        /* <DEDUP_REMOVED lines=12> */
.L_x_21750:
[----:B------:R-:W-:Y:S02]  /*176a0*/  IMAD.MOV.U32 R18, RZ, RZ, R8 ;  /* 0x000000ffff127224 */ /* 0x000fe400078e0008 */
.L_x_21751:
[----:B------:R-:W-:Y:S05]  /*176b0*/  BSYNC B1 ;  /* 0x0000000000017941 */ /* 0x000fea0003800000 */
.L_x_21749:
        /* <DEDUP_REMOVED lines=17> */
[----:B------:R-:W-:-:S04]  /*177d0*/  LOP3.LUT P0, RZ, R9, 0x40, RZ, 0xc0, !PT ;  /* 0x0000004009ff7812 */ /* 0x000fc8000780c0ff */
[----:B------:R-:W-:-:S04]  /*177e0*/  @!P6 MOV R7, R3 ;  /* 0x000000030007e202 */ /* 0x000fc80000000f00 */
.L_x_21755:
[----:B------:R-:W-:Y:S05]  /*177f0*/  BSYNC B2 ;  /* 0x0000000000027941 */ /* 0x000fea0003800000 */
.L_x_21754:
        /* <DEDUP_REMOVED lines=44> */
.L_x_21753:
[----:B------:R-:W-:Y:S05]  /*17ac0*/  BSYNC B1 ;  /* 0x0000000000017941 */ /* 0x000fea0003800000 */
.L_x_21752:
        /* <DEDUP_REMOVED lines=10> */
.L_x_21748:
        /* <DEDUP_REMOVED lines=48> */
.L_x_21756:
        /* <DEDUP_REMOVED lines=19> */
.L_x_21758:
[----:B------:R-:W-:Y:S02]  /*17fa0*/  IMAD.MOV.U32 R159, RZ, RZ, R8 ;  /* 0x000000ffff9f7224 */ /* 0x000fe400078e0008 */
.L_x_21759:
[----:B------:R-:W-:Y:S05]  /*17fb0*/  BSYNC B1 ;  /* 0x0000000000017941 */ /* 0x000fea0003800000 */
.L_x_21757:
        /* <DEDUP_REMOVED lines=16> */
.L_x_21763:
[----:B------:R-:W-:Y:S05]  /*180c0*/  BSYNC B2 ;  /* 0x0000000000027941 */ /* 0x000fea0003800000 */
.L_x_21762:
        /* <DEDUP_REMOVED lines=44> */
.L_x_21761:
[----:B------:R-:W-:Y:S05]  /*18390*/  BSYNC B1 ;  /* 0x0000000000017941 */ /* 0x000fea0003800000 */
.L_x_21760:
        /* <DEDUP_REMOVED lines=12> */
[----:B------:R-:W-:-:S05]  /*18460*/  HADD2.F32 R160, -RZ, R36.H0_H0 ;  /* 0x20000024ffa07230 */ /* 0x000fca0000004100 */
[----:B------:R-:W-:Y:S02]  /*18470*/  FADD.FTZ R159, R160, R159 ;  /* 0x0000009fa09f7221 */ /* 0x000fe40000010000 */
[----:B------:R-:W-:Y:S01]  /*18480*/  IMAD.MOV.U32 R160, RZ, RZ, R161 ;  /* 0x000000ffffa07224 */ /* 0x000fe200078e00a1 */
[----:B------:R-:W-:Y:S05]  /*18490*/  BRA `(.L_x_21765) ;  /* 0x0000055000007947 */ /* 0x000fea0003800000 */
.L_x_21764:
        /* <DEDUP_REMOVED lines=12> */
.L_x_21767:
[----:B------:R-:W-:Y:S02]  /*18560*/  IMAD.MOV.U32 R162, RZ, RZ, R8 ;  /* 0x000000ffffa27224 */ /* 0x000fe400078e0008 */
.L_x_21768:
[----:B------:R-:W-:Y:S05]  /*18570*/  BSYNC B1 ;  /* 0x0000000000017941 */ /* 0x000fea0003800000 */
.L_x_21766:
        /* <DEDUP_REMOVED lines=16> */
.L_x_21772:
[----:B------:R-:W-:Y:S05]  /*18680*/  BSYNC B2 ;  /* 0x0000000000027941 */ /* 0x000fea0003800000 */
.L_x_21771:
        /* <DEDUP_REMOVED lines=43> */
.L_x_21770:
[----:B------:R-:W-:Y:S05]  /*18940*/  BSYNC B1 ;  /* 0x0000000000017941 */ /* 0x000fea0003800000 */
.L_x_21769:
        /* <DEDUP_REMOVED lines=10> */
.L_x_21765:
        /* <DEDUP_REMOVED lines=12> */
.L_x_21774:
[----:B------:R-:W-:Y:S02]  /*18ab0*/  MOV R164, R8 ;  /* 0x0000000800a47202 */ /* 0x000fe40000000f00 */
.L_x_21775:
[----:B------:R-:W-:Y:S05]  /*18ac0*/  BSYNC B1 ;  /* 0x0000000000017941 */ /* 0x000fea0003800000 */
.L_x_21773:
        /* <DEDUP_REMOVED lines=16> */
.L_x_21779:
[----:B------:R-:W-:Y:S05]  /*18bd0*/  BSYNC B2 ;  /* 0x0000000000027941 */ /* 0x000fea0003800000 */
.L_x_21778:
        /* <DEDUP_REMOVED lines=44> */
.L_x_21777:
[----:B------:R-:W-:Y:S05]  /*18ea0*/  BSYNC B1 ;  /* 0x0000000000017941 */ /* 0x000fea0003800000 */
.L_x_21776:
        /* <DEDUP_REMOVED lines=15> */
.L_x_21780:
        /* <DEDUP_REMOVED lines=12> */
.L_x_21783:
[----:B------:R-:W-:Y:S02]  /*19060*/  MOV R12, R8 ;  /* 0x00000008000c7202 */ /* 0x000fe40000000f00 */
.L_x_21784:
[----:B------:R-:W-:Y:S05]  /*19070*/  BSYNC B1 ;  /* 0x0000000000017941 */ /* 0x000fea0003800000 */
.L_x_21782:
        /* <DEDUP_REMOVED lines=16> */
.L_x_21788:
[----:B------:R-:W-:Y:S05]  /*19180*/  BSYNC B2 ;  /* 0x0000000000027941 */ /* 0x000fea0003800000 */
.L_x_21787:
        /* <DEDUP_REMOVED lines=44> */
.L_x_21786:
[----:B------:R-:W-:Y:S05]  /*19450*/  BSYNC B1 ;  /* 0x0000000000017941 */ /* 0x000fea0003800000 */
.L_x_21785:
        /* <DEDUP_REMOVED lines=10> */
.L_x_21781:
        /* <DEDUP_REMOVED lines=12> */
.L_x_21790:
[----:B------:R-:W-:Y:S02]  /*195c0*/  IMAD.MOV.U32 R144, RZ, RZ, R8 ;  /* 0x000000ffff907224 */ /* 0x000fe400078e0008 */
.L_x_21791:
[----:B------:R-:W-:Y:S05]  /*195d0*/  BSYNC B1 ;  /* 0x0000000000017941 */ /* 0x000fea0003800000 */
.L_x_21789:
        /* <DEDUP_REMOVED lines=16> */
.L_x_21795:
[----:B------:R-:W-:Y:S05]  /*196e0*/  BSYNC B2 ;  /* 0x0000000000027941 */ /* 0x000fea0003800000 */
.L_x_21794:
        /* <DEDUP_REMOVED lines=44> */
.L_x_21793:
[----:B------:R-:W-:Y:S05]  /*199b0*/  BSYNC B1 ;  /* 0x0000000000017941 */ /* 0x000fea0003800000 */
.L_x_21792:
        /* <DEDUP_REMOVED lines=15> */
.L_x_21796:
        /* <DEDUP_REMOVED lines=12> */
.L_x_21799:
[----:B------:R-:W-:Y:S02]  /*19b70*/  IMAD.MOV.U32 R13, RZ, RZ, R8 ;  /* 0x000000ffff0d7224 */ /* 0x000fe400078e0008 */
.L_x_21800:
[----:B------:R-:W-:Y:S05]  /*19b80*/  BSYNC B1 ;  /* 0x0000000000017941 */ /* 0x000fea0003800000 */
.L_x_21798:
        /* <DEDUP_REMOVED lines=16> */
.L_x_21804:
[----:B------:R-:W-:Y:S05]  /*19c90*/  BSYNC B2 ;  /* 0x0000000000027941 */ /* 0x000fea0003800000 */
.L_x_21803:
        /* <DEDUP_REMOVED lines=44> */
.L_x_21802:
[----:B------:R-:W-:Y:S05]  /*19f60*/  BSYNC B1 ;  /* 0x0000000000017941 */ /* 0x000fea0003800000 */
.L_x_21801:
        /* <DEDUP_REMOVED lines=10> */
.L_x_21797:
        /* <DEDUP_REMOVED lines=12> */
.L_x_21806:
[----:B------:R-:W-:Y:S02]  /*1a0d0*/  IMAD.MOV.U32 R144, RZ, RZ, R8 ;  /* 0x000000ffff907224 */ /* 0x000fe400078e0008 */
.L_x_21807:
[----:B------:R-:W-:Y:S05]  /*1a0e0*/  BSYNC B1 ;  /* 0x0000000000017941 */ /* 0x000fea0003800000 */
.L_x_21805:
        /* <DEDUP_REMOVED lines=16> */
.L_x_21811:
[----:B------:R-:W-:Y:S05]  /*1a1f0*/  BSYNC B2 ;  /* 0x0000000000027941 */ /* 0x000fea0003800000 */
.L_x_21810:
        /* <DEDUP_REMOVED lines=44> */
.L_x_21809:
[----:B------:R-:W-:Y:S05]  /*1a4c0*/  BSYNC B1 ;  /* 0x0000000000017941 */ /* 0x000fea0003800000 */
.L_x_21808:
        /* <DEDUP_REMOVED lines=13> */
.L_x_21812:
        /* <DEDUP_REMOVED lines=12> */
.L_x_21815:
[----:B------:R-:W-:Y:S02]  /*1a660*/  IMAD.MOV.U32 R14, RZ, RZ, R8 ;  /* 0x000000ffff0e7224 */ /* 0x000fe400078e0008 */
.L_x_21816:
[----:B------:R-:W-:Y:S05]  /*1a670*/  BSYNC B1 ;  /* 0x0000000000017941 */ /* 0x000fea0003800000 */
.L_x_21814:
        /* <DEDUP_REMOVED lines=16> */
.L_x_21820:
[----:B------:R-:W-:Y:S05]  /*1a780*/  BSYNC B2 ;  /* 0x0000000000027941 */ /* 0x000fea0003800000 */
.L_x_21819:
        /* <DEDUP_REMOVED lines=44> */
.L_x_21818:
[----:B------:R-:W-:Y:S05]  /*1aa50*/  BSYNC B1 ;  /* 0x0000000000017941 */ /* 0x000fea0003800000 */
.L_x_21817:
        /* <DEDUP_REMOVED lines=10> */
.L_x_21813:
        /* <DEDUP_REMOVED lines=12> */
.L_x_21822:
[----:B------:R-:W-:Y:S02]  /*1abc0*/  MOV R163, R8 ;  /* 0x0000000800a37202 */ /* 0x000fe40000000f00 */
.L_x_21823:
[----:B------:R-:W-:Y:S05]  /*1abd0*/  BSYNC B1 ;  /* 0x0000000000017941 */ /* 0x000fea0003800000 */
.L_x_21821:
        /* <DEDUP_REMOVED lines=16> */
.L_x_21827:
[----:B------:R-:W-:Y:S05]  /*1ace0*/  BSYNC B2 ;  /* 0x0000000000027941 */ /* 0x000fea0003800000 */
.L_x_21826:
        /* <DEDUP_REMOVED lines=44> */
.L_x_21825:
[----:B------:R-:W-:Y:S05]  /*1afb0*/  BSYNC B1 ;  /* 0x0000000000017941 */ /* 0x000fea0003800000 */
.L_x_21824:
        /* <DEDUP_REMOVED lines=13> */
.L_x_21828:
        /* <DEDUP_REMOVED lines=12> */
.L_x_21831:
[----:B------:R-:W-:Y:S02]  /*1b150*/  MOV R15, R8 ;  /* 0x00000008000f7202 */ /* 0x000fe40000000f00 */
.L_x_21832:
[----:B------:R-:W-:Y:S05]  /*1b160*/  BSYNC B1 ;  /* 0x0000000000017941 */ /* 0x000fea0003800000 */
.L_x_21830:
        /* <DEDUP_REMOVED lines=16> */
.L_x_21836:
[----:B------:R-:W-:Y:S05]  /*1b270*/  BSYNC B2 ;  /* 0x0000000000027941 */ /* 0x000fea0003800000 */
.L_x_21835:
        /* <DEDUP_REMOVED lines=44> */
.L_x_21834:
[----:B------:R-:W-:Y:S05]  /*1b540*/  BSYNC B1 ;  /* 0x0000000000017941 */ /* 0x000fea0003800000 */
.L_x_21833:
        /* <DEDUP_REMOVED lines=10> */
.L_x_21829:
        /* <DEDUP_REMOVED lines=12> */
.L_x_21838:
[----:B------:R-:W-:Y:S02]  /*1b6b0*/  IMAD.MOV.U32 R174, RZ, RZ, R8 ;  /* 0x000000ffffae7224 */ /* 0x000fe400078e0008 */
.L_x_21839:
[----:B------:R-:W-:Y:S05]  /*1b6c0*/  BSYNC B1 ;  /* 0x0000000000017941 */ /* 0x000fea0003800000 */
.L_x_21837:
        /* <DEDUP_REMOVED lines=16> */
.L_x_21843:
[----:B------:R-:W-:Y:S05]  /*1b7d0*/  BSYNC B2 ;  /* 0x0000000000027941 */ /* 0x000fea0003800000 */
.L_x_21842:
        /* <DEDUP_REMOVED lines=44> */
.L_x_21841:
[----:B------:R-:W-:Y:S05]  /*1baa0*/  BSYNC B1 ;  /* 0x0000000000017941 */ /* 0x000fea0003800000 */
.L_x_21840:
        /* <DEDUP_REMOVED lines=13> */
.L_x_21844:
        /* <DEDUP_REMOVED lines=12> */
.L_x_21847:
[----:B------:R-:W-:Y:S02]  /*1bc40*/  IMAD.MOV.U32 R16, RZ, RZ, R8 ;  /* 0x000000ffff107224 */ /* 0x000fe400078e0008 */
.L_x_21848:
[----:B------:R-:W-:Y:S05]  /*1bc50*/  BSYNC B1 ;  /* 0x0000000000017941 */ /* 0x000fea0003800000 */
.L_x_21846:
        /* <DEDUP_REMOVED lines=16> */
.L_x_21852:
[----:B------:R-:W-:Y:S05]  /*1bd60*/  BSYNC B2 ;  /* 0x0000000000027941 */ /* 0x000fea0003800000 */
.L_x_21851:
        /* <DEDUP_REMOVED lines=44> */
.L_x_21850:
[----:B------:R-:W-:Y:S05]  /*1c030*/  BSYNC B1 ;  /* 0x0000000000017941 */ /* 0x000fea0003800000 */
.L_x_21849:
        /* <DEDUP_REMOVED lines=10> */
.L_x_21845:
        /* <DEDUP_REMOVED lines=12> */
.L_x_21854:
[----:B------:R-:W-:Y:S02]  /*1c1a0*/  IMAD.MOV.U32 R146, RZ, RZ, R8 ;  /* 0x000000ffff927224 */ /* 0x000fe400078e0008 */
.L_x_21855:
[----:B------:R-:W-:Y:S05]  /*1c1b0*/  BSYNC B1 ;  /* 0x0000000000017941 */ /* 0x000fea0003800000 */
.L_x_21853:
        /* <DEDUP_REMOVED lines=16> */
.L_x_21859:
[----:B------:R-:W-:Y:S05]  /*1c2c0*/  BSYNC B2 ;  /* 0x0000000000027941 */ /* 0x000fea0003800000 */
.L_x_21858:
        /* <DEDUP_REMOVED lines=44> */
.L_x_21857:
[----:B------:R-:W-:Y:S05]  /*1c590*/  BSYNC B1 ;  /* 0x0000000000017941 */ /* 0x000fea0003800000 */
.L_x_21856:
        /* <DEDUP_REMOVED lines=13> */
.L_x_21860:
        /* <DEDUP_REMOVED lines=12> */
.L_x_21863:
[----:B------:R-:W-:Y:S02]  /*1c730*/  IMAD.MOV.U32 R17, RZ, RZ, R8 ;  /* 0x000000ffff117224 */ /* 0x000fe400078e0008 */
.L_x_21864:
[----:B------:R-:W-:Y:S05]  /*1c740*/  BSYNC B1 ;  /* 0x0000000000017941 */ /* 0x000fea0003800000 */
.L_x_21862:
        /* <DEDUP_REMOVED lines=16> */
.L_x_21868:
[----:B------:R-:W-:Y:S05]  /*1c850*/  BSYNC B2 ;  /* 0x0000000000027941 */ /* 0x000fea0003800000 */
.L_x_21867:
        /* <DEDUP_REMOVED lines=44> */
.L_x_21866:
[----:B------:R-:W-:Y:S05]  /*1cb20*/  BSYNC B1 ;  /* 0x0000000000017941 */ /* 0x000fea0003800000 */
.L_x_21865:
        /* <DEDUP_REMOVED lines=10> */
.L_x_21861:
        /* <DEDUP_REMOVED lines=12> */
.L_x_21870:
[----:B------:R-:W-:Y:S02]  /*1cc90*/  MOV R146, R8 ;  /* 0x0000000800927202 */ /* 0x000fe40000000f00 */
.L_x_21871:
[----:B------:R-:W-:Y:S05]  /*1cca0*/  BSYNC B1 ;  /* 0x0000000000017941 */ /* 0x000fea0003800000 */
.L_x_21869:
        /* <DEDUP_REMOVED lines=16> */
.L_x_21875:
[----:B------:R-:W-:Y:S05]  /*1cdb0*/  BSYNC B2 ;  /* 0x0000000000027941 */ /* 0x000fea0003800000 */
.L_x_21874:
        /* <DEDUP_REMOVED lines=44> */
.L_x_21873:
[----:B------:R-:W-:Y:S05]  /*1d080*/  BSYNC B1 ;  /* 0x0000000000017941 */ /* 0x000fea0003800000 */
.L_x_21872:
        /* <DEDUP_REMOVED lines=14> */
.L_x_21876:
        /* <DEDUP_REMOVED lines=12> */
.L_x_21879:
[----:B------:R-:W-:Y:S02]  /*1d230*/  MOV R18, R8 ;  /* 0x0000000800127202 */ /* 0x000fe40000000f00 */
.L_x_21880:
[----:B------:R-:W-:Y:S05]  /*1d240*/  BSYNC B1 ;  /* 0x0000000000017941 */ /* 0x000fea0003800000 */
.L_x_21878:
        /* <DEDUP_REMOVED lines=19> */
.L_x_21884:
[----:B------:R-:W-:Y:S05]  /*1d380*/  BSYNC B2 ;  /* 0x0000000000027941 */ /* 0x000fea0003800000 */
.L_x_21883:
        /* <DEDUP_REMOVED lines=44> */
.L_x_21882:
[----:B------:R-:W-:Y:S05]  /*1d650*/  BSYNC B1 ;  /* 0x0000000000017941 */ /* 0x000fea0003800000 */
.L_x_21881:
        /* <DEDUP_REMOVED lines=10> */
.L_x_21877:
        /* <DEDUP_REMOVED lines=49> */
.L_x_21885:
        /* <DEDUP_REMOVED lines=18> */
.L_x_21887:
[----:B------:R-:W-:Y:S02]  /*1db30*/  MOV R180, R8 ;  /* 0x0000000800b47202 */ /* 0x000fe40000000f00 */
.L_x_21888:
[----:B------:R-:W-:Y:S05]  /*1db40*/  BSYNC B1 ;  /* 0x0000000000017941 */ /* 0x000fea0003800000 */
.L_x_21886:
        /* <DEDUP_REMOVED lines=16> */
.L_x_21892:
[----:B------:R-:W-:Y:S05]  /*1dc50*/  BSYNC B2 ;  /* 0x0000000000027941 */ /* 0x000fea0003800000 */
.L_x_21891:
        /* <DEDUP_REMOVED lines=44> */
.L_x_21890:
[----:B------:R-:W-:Y:S05]  /*1df20*/  BSYNC B1 ;  /* 0x0000000000017941 */ /* 0x000fea0003800000 */
.L_x_21889:
        /* <DEDUP_REMOVED lines=16> */
.L_x_21893:
        /* <DEDUP_REMOVED lines=12> */
.L_x_21896:
[----:B------:R-:W-:Y:S02]  /*1e0f0*/  IMAD.MOV.U32 R177, RZ, RZ, R8 ;  /* 0x000000ffffb17224 */ /* 0x000fe400078e0008 */
.L_x_21897:
[----:B------:R-:W-:Y:S05]  /*1e100*/  BSYNC B1 ;  /* 0x0000000000017941 */ /* 0x000fea0003800000 */
.L_x_21895:
        /* <DEDUP_REMOVED lines=16> */
.L_x_21901:
[----:B------:R-:W-:Y:S05]  /*1e210*/  BSYNC B2 ;  /* 0x0000000000027941 */ /* 0x000fea0003800000 */
.L_x_21900:
        /* <DEDUP_REMOVED lines=43> */
.L_x_21899:
[----:B------:R-:W-:Y:S05]  /*1e4d0*/  BSYNC B1 ;  /* 0x0000000000017941 */ /* 0x000fea0003800000 */
.L_x_21898:
        /* <DEDUP_REMOVED lines=10> */
.L_x_21894:
        /* <DEDUP_REMOVED lines=12> */
.L_x_21903:
[----:B------:R-:W-:Y:S02]  /*1e640*/  IMAD.MOV.U32 R177, RZ, RZ, R8 ;  /* 0x000000ffffb17224 */ /* 0x000fe400078e0008 */
.L_x_21904:
[----:B------:R-:W-:Y:S05]  /*1e650*/  BSYNC B1 ;  /* 0x0000000000017941 */ /* 0x000fea0003800000 */
.L_x_21902:
        /* <DEDUP_REMOVED lines=16> */
.L_x_21908:
[----:B------:R-:W-:Y:S05]  /*1e760*/  BSYNC B2 ;  /* 0x0000000000027941 */ /* 0x000fea0003800000 */
.L_x_21907:
        /* <DEDUP_REMOVED lines=44> */
.L_x_21906:
[----:B------:R-:W-:Y:S05]  /*1ea30*/  BSYNC B1 ;  /* 0x0000000000017941 */ /* 0x000fea0003800000 */
.L_x_21905:
        /* <DEDUP_REMOVED lines=15> */
.L_x_21909:
        /* <DEDUP_REMOVED lines=12> */
.L_x_21912:
[----:B------:R-:W-:Y:S02]  /*1ebf0*/  IMAD.MOV.U32 R12, RZ, RZ, R8 ;  /* 0x000000ffff0c7224 */ /* 0x000fe400078e0008 */
.L_x_21913:
[----:B------:R-:W-:Y:S05]  /*1ec00*/  BSYNC B1 ;  /* 0x0000000000017941 */ /* 0x000fea0003800000 */
.L_x_21911:
        /* <DEDUP_REMOVED lines=16> */
.L_x_21917:
[----:B------:R-:W-:Y:S05]  /*1ed10*/  BSYNC B2 ;  /* 0x0000000000027941 */ /* 0x000fea0003800000 */
.L_x_21916:
        /* <DEDUP_REMOVED lines=44> */
.L_x_21915:
[----:B------:R-:W-:Y:S05]  /*1efe0*/  BSYNC B1 ;  /* 0x0000000000017941 */ /* 0x000fea0003800000 */
.L_x_21914:
        /* <DEDUP_REMOVED lines=10> */
.L_x_21910:
        /* <DEDUP_REMOVED lines=12> */
.L_x_21919:
[----:B------:R-:W-:Y:S02]  /*1f150*/  IMAD.MOV.U32 R144, RZ, RZ, R8 ;  /* 0x000000ffff907224 */ /* 0x000fe400078e0008 */
.L_x_21920:
[----:B------:R-:W-:Y:S05]  /*1f160*/  BSYNC B1 ;  /* 0x0000000000017941 */ /* 0x000fea0003800000 */
.L_x_21918:
        /* <DEDUP_REMOVED lines=16> */
.L_x_21924:
[----:B------:R-:W-:Y:S05]  /*1f270*/  BSYNC B2 ;  /* 0x0000000000027941 */ /* 0x000fea0003800000 */
.L_x_21923:
        /* <DEDUP_REMOVED lines=44> */
.L_x_21922:
[----:B------:R-:W-:Y:S05]  /*1f540*/  BSYNC B1 ;  /* 0x0000000000017941 */ /* 0x000fea0003800000 */
.L_x_21921:
        /* <DEDUP_REMOVED lines=15> */
.L_x_21925:
        /* <DEDUP_REMOVED lines=12> */
.L_x_21928:
[----:B------:R-:W-:Y:S02]  /*1f700*/  MOV R13, R8 ;  /* 0x00000008000d7202 */ /* 0x000fe40000000f00 */
.L_x_21929:
[----:B------:R-:W-:Y:S05]  /*1f710*/  BSYNC B1 ;  /* 0x0000000000017941 */ /* 0x000fea0003800000 */
.L_x_21927:
        /* <DEDUP_REMOVED lines=16> */
.L_x_21933:
[----:B------:R-:W-:Y:S05]  /*1f820*/  BSYNC B2 ;  /* 0x0000000000027941 */ /* 0x000fea0003800000 */
.L_x_21932:
        /* <DEDUP_REMOVED lines=44> */
.L_x_21931:
[----:B------:R-:W-:Y:S05]  /*1faf0*/  BSYNC B1 ;  /* 0x0000000000017941 */ /* 0x000fea0003800000 */
.L_x_21930:
        /* <DEDUP_REMOVED lines=10> */
.L_x_21926:
        /* <DEDUP_REMOVED lines=12> */
.L_x_21935:
[----:B------:R-:W-:Y:S02]  /*1fc60*/  MOV R144, R8 ;  /* 0x0000000800907202 */ /* 0x000fe40000000f00 */
.L_x_21936:
[----:B------:R-:W-:Y:S05]  /*1fc70*/  BSYNC B1 ;  /* 0x0000000000017941 */ /* 0x000fea0003800000 */
.L_x_21934:
        /* <DEDUP_REMOVED lines=16> */
.L_x_21940:
[----:B------:R-:W-:Y:S05]  /*1fd80*/  BSYNC B2 ;  /* 0x0000000000027941 */ /* 0x000fea0003800000 */
.L_x_21939:
        /* <DEDUP_REMOVED lines=44> */
.L_x_21938:
[----:B------:R-:W-:Y:S05]  /*20050*/  BSYNC B1 ;  /* 0x0000000000017941 */ /* 0x000fea0003800000 */
.L_x_21937:
        /* <DEDUP_REMOVED lines=13> */
.L_x_21941:
        /* <DEDUP_REMOVED lines=12> */
.L_x_21944:
[----:B------:R-:W-:Y:S02]  /*201f0*/  IMAD.MOV.U32 R14, RZ, RZ, R8 ;  /* 0x000000ffff0e7224 */ /* 0x000fe400078e0008 */
.L_x_21945:
[----:B------:R-:W-:Y:S05]  /*20200*/  BSYNC B1 ;  /* 0x0000000000017941 */ /* 0x000fea0003800000 */
.L_x_21943:
        /* <DEDUP_REMOVED lines=16> */
.L_x_21949:
[----:B------:R-:W-:Y:S05]  /*20310*/  BSYNC B2 ;  /* 0x0000000000027941 */ /* 0x000fea0003800000 */
.L_x_21948:
        /* <DEDUP_REMOVED lines=44> */
.L_x_21947:
[----:B------:R-:W-:Y:S05]  /*205e0*/  BSYNC B1 ;  /* 0x0000000000017941 */ /* 0x000fea0003800000 */
.L_x_21946:
        /* <DEDUP_REMOVED lines=10> */
.L_x_21942:
        /* <DEDUP_REMOVED lines=12> */
.L_x_21951:
[----:B------:R-:W-:Y:S02]  /*20750*/  IMAD.MOV.U32 R182, RZ, RZ, R8 ;  /* 0x000000ffffb67224 */ /* 0x000fe400078e0008 */
.L_x_21952:
[----:B------:R-:W-:Y:S05]  /*20760*/  BSYNC B1 ;  /* 0x0000000000017941 */ /* 0x000fea0003800000 */
.L_x_21950:
        /* <DEDUP_REMOVED lines=16> */
.L_x_21956:
[----:B------:R-:W-:Y:S05]  /*20870*/  BSYNC B2 ;  /* 0x0000000000027941 */ /* 0x000fea0003800000 */
.L_x_21955:
        /* <DEDUP_REMOVED lines=44> */
.L_x_21954:
[----:B------:R-:W-:Y:S05]  /*20b40*/  BSYNC B1 ;  /* 0x0000000000017941 */ /* 0x000fea0003800000 */
.L_x_21953:
        /* <DEDUP_REMOVED lines=13> */
.L_x_21957:
        /* <DEDUP_REMOVED lines=12> */
.L_x_21960:
[----:B------:R-:W-:Y:S02]  /*20ce0*/  IMAD.MOV.U32 R15, RZ, RZ, R8 ;  /* 0x000000ffff0f7224 */ /* 0x000fe400078e0008 */
.L_x_21961:
[----:B------:R-:W-:Y:S05]  /*20cf0*/  BSYNC B1 ;  /* 0x0000000000017941 */ /* 0x000fea0003800000 */
.L_x_21959:
        /* <DEDUP_REMOVED lines=16> */
.L_x_21965:
[----:B------:R-:W-:Y:S05]  /*20e00*/  BSYNC B2 ;  /* 0x0000000000027941 */ /* 0x000fea0003800000 */
.L_x_21964:
        /* <DEDUP_REMOVED lines=44> */
.L_x_21963:
[----:B------:R-:W-:Y:S05]  /*210d0*/  BSYNC B1 ;  /* 0x0000000000017941 */ /* 0x000fea0003800000 */
.L_x_21962:
        /* <DEDUP_REMOVED lines=10> */
.L_x_21958:
        /* <DEDUP_REMOVED lines=12> */
.L_x_21967:
[----:B------:R-:W-:Y:S02]  /*21240*/  IMAD.MOV.U32 R181, RZ, RZ, R8 ;  /* 0x000000ffffb57224 */ /* 0x000fe400078e0008 */
.L_x_21968:
[----:B------:R-:W-:Y:S05]  /*21250*/  BSYNC B1 ;  /* 0x0000000000017941 */ /* 0x000fea0003800000 */
.L_x_21966:
        /* <DEDUP_REMOVED lines=16> */
.L_x_21972:
[----:B------:R-:W-:Y:S05]  /*21360*/  BSYNC B2 ;  /* 0x0000000000027941 */ /* 0x000fea0003800000 */
.L_x_21971:
        /* <DEDUP_REMOVED lines=44> */
.L_x_21970:
[----:B------:R-:W-:Y:S05]  /*21630*/  BSYNC B1 ;  /* 0x0000000000017941 */ /* 0x000fea0003800000 */
.L_x_21969:
        /* <DEDUP_REMOVED lines=13> */
.L_x_21973:
        /* <DEDUP_REMOVED lines=12> */
.L_x_21976:
[----:B------:R-:W-:Y:S02]  /*217d0*/  IMAD.MOV.U32 R16, RZ, RZ, R8 ;  /* 0x000000ffff107224 */ /* 0x000fe400078e0008 */
.L_x_21977:
[----:B------:R-:W-:Y:S05]  /*217e0*/  BSYNC B1 ;  /* 0x0000000000017941 */ /* 0x000fea0003800000 */
.L_x_21975:
        /* <DEDUP_REMOVED lines=16> */
.L_x_21981:
[----:B------:R-:W-:Y:S05]  /*218f0*/  BSYNC B2 ;  /* 0x0000000000027941 */ /* 0x000fea0003800000 */
.L_x_21980:
        /* <DEDUP_REMOVED lines=44> */
.L_x_21979:
[----:B------:R-:W-:Y:S05]  /*21bc0*/  BSYNC B1 ;  /* 0x0000000000017941 */ /* 0x000fea0003800000 */
.L_x_21978:
        /* <DEDUP_REMOVED lines=10> */
.L_x_21974:
        /* <DEDUP_REMOVED lines=12> */
.L_x_21983:
[----:B------:R-:W-:Y:S02]  /*21d30*/  IMAD.MOV.U32 R146, RZ, RZ, R8 ;  /* 0x000000ffff927224 */ /* 0x000fe400078e0008 */
.L_x_21984:
[----:B------:R-:W-:Y:S05]  /*21d40*/  BSYNC B1 ;  /* 0x0000000000017941 */ /* 0x000fea0003800000 */
.L_x_21982:
        /* <DEDUP_REMOVED lines=16> */
.L_x_21988:
[----:B------:R-:W-:Y:S05]  /*21e50*/  BSYNC B2 ;  /* 0x0000000000027941 */ /* 0x000fea0003800000 */
.L_x_21987:
        /* <DEDUP_REMOVED lines=44> */
.L_x_21986:
[----:B------:R-:W-:Y:S05]  /*22120*/  BSYNC B1 ;  /* 0x0000000000017941 */ /* 0x000fea0003800000 */
.L_x_21985:
        /* <DEDUP_REMOVED lines=13> */
.L_x_21989:
        /* <DEDUP_REMOVED lines=12> */
.L_x_21992:
[----:B------:R-:W-:Y:S02]  /*222c0*/  IMAD.MOV.U32 R17, RZ, RZ, R8 ;  /* 0x000000ffff117224 */ /* 0x000fe400078e0008 */
.L_x_21993:
[----:B------:R-:W-:Y:S05]  /*222d0*/  BSYNC B1 ;  /* 0x0000000000017941 */ /* 0x000fea0003800000 */
.L_x_21991:
        /* <DEDUP_REMOVED lines=16> */
.L_x_21997:
[----:B------:R-:W-:Y:S05]  /*223e0*/  BSYNC B2 ;  /* 0x0000000000027941 */ /* 0x000fea0003800000 */
.L_x_21996:
        /* <DEDUP_REMOVED lines=44> */
.L_x_21995:
[----:B------:R-:W-:Y:S05]  /*226b0*/  BSYNC B1 ;  /* 0x0000000000017941 */ /* 0x000fea0003800000 */
.L_x_21994:
        /* <DEDUP_REMOVED lines=10> */
.L_x_21990:
        /* <DEDUP_REMOVED lines=12> */
.L_x_21999:
[----:B------:R-:W-:Y:S02]  /*22820*/  IMAD.MOV.U32 R146, RZ, RZ, R8 ;  /* 0x000000ffff927224 */ /* 0x000fe400078e0008 */
.L_x_22000:
[----:B------:R-:W-:Y:S05]  /*22830*/  BSYNC B1 ;  /* 0x0000000000017941 */ /* 0x000fea0003800000 */
.L_x_21998:
        /* <DEDUP_REMOVED lines=16> */
.L_x_22004:
[----:B------:R-:W-:Y:S05]  /*22940*/  BSYNC B2 ;  /* 0x0000000000027941 */ /* 0x000fea0003800000 */
.L_x_22003:
        /* <DEDUP_REMOVED lines=44> */
.L_x_22002:
[----:B------:R-:W-:Y:S05]  /*22c10*/  BSYNC B1 ;  /* 0x0000000000017941 */ /* 0x000fea0003800000 */
.L_x_22001:
        /* <DEDUP_REMOVED lines=14> */
.L_x_22005:
        /* <DEDUP_REMOVED lines=12> */
.L_x_22008:
[----:B------:R-:W-:Y:S02]  /*22dc0*/  MOV R18, R8 ;  /* 0x0000000800127202 */ /* 0x000fe40000000f00 */
.L_x_22009:
[----:B------:R-:W-:Y:S05]  /*22dd0*/  BSYNC B1 ;  /* 0x0000000000017941 */ /* 0x000fea0003800000 */
.L_x_22007:
        /* <DEDUP_REMOVED lines=19> */
.L_x_22013:
[----:B------:R-:W-:Y:S05]  /*22f10*/  BSYNC B2 ;  /* 0x0000000000027941 */ /* 0x000fea0003800000 */
.L_x_22012:
        /* <DEDUP_REMOVED lines=44> */
.L_x_22011:
[----:B------:R-:W-:Y:S05]  /*231e0*/  BSYNC B1 ;  /* 0x0000000000017941 */ /* 0x000fea0003800000 */
.L_x_22010:
        /* <DEDUP_REMOVED lines=9> */
[----:B------:R-:W-:-:S03]  /*23280*/  SEL R18, RZ, 0x1, P6 ;  /* 0x00000001ff127807 */ /* 0x000fc60003000000 */
.L_x_22006:
[----:B------:R-:W-:Y:S01]  /*23290*/  IMAD.WIDE.U32 R182, R175, R248, c[0x0][0x188] ;  /* 0x00006200afb67625 */ /* 0x000fe200078e00f8 */
[----:B------:R-:W-:Y:S02]  /*232a0*/  F2FP.PACK_AB R147, R185, R184 ;  /* 0x000000b8b993723e */ /* 0x000fe400000000ff */
[----:B------:R-:W-:Y:S02]  /*232b0*/  F2FP.PACK_AB R146, R181, R180 ;  /* 0x000000b4b592723e */ /* 0x000fe400000000ff */
[----:B------:R-:W-:Y:S02]  /*232c0*/  F2FP.PACK_AB R145, R179, R178 ;  /* 0x000000b2b391723e */ /* 0x000fe400000000ff */
[----:B------:R-:W-:Y:S02]  /*232d0*/  F2FP.PACK_AB R144, R177, R176 ;  /* 0x000000b0b190723e */ /* 0x000fe400000000ff */
        /* <DEDUP_REMOVED lines=43> */
.L_x_22014:
        /* <DEDUP_REMOVED lines=51> */
.L_x_22019:
        /* <DEDUP_REMOVED lines=116> */
.L_x_22020:
        /* <DEDUP_REMOVED lines=38> */
[----:B------:R-:W-:Y:S01]  /*24260*/  F2FP.PACK_AB R144, R145, R144 ;  /* 0x000000909190723e */ /* 0x000fe200000000ff */
[----:B------:R-:W-:Y:S02]  /*24270*/  FFMA.FTZ R145, R187, R172, R142 ;  /* 0x000000acbb917223 */ /* 0x000fe4000001008e */
[C---:B------:R-:W-:Y:S02]  /*24280*/  FMUL.FTZ R187, R182.reuse, R169 ;  /* 0x000000a9b6bb7220 */ /* 0x040fe40000410000 */
[----:B------:R-:W2:Y:S02]  /*24290*/  LDL R169, [R1+0x6c] ;  /* 0x00006c0001a97983 */ /* 0x000ea40000100800 */
[----:B------:R-:W-:Y:S02]  /*242a0*/  FFMA.FTZ R166, R249, R187, R137 ;  /* 0x000000bbf9a67223 */ /* 0x000fe40000010089 */
[----:B------:R-:W-:Y:S02]  /*242b0*/  FMUL.FTZ R249, R182, R168 ;  /* 0x000000a8b6f97220 */ /* 0x000fe40000410000 */
[----:B------:R-:W3:Y:S01]  /*242c0*/  LDL R168, [R1+0x68] ;  /* 0x0000680001a87983 */ /* 0x000ee20000100800 */
[----:B------:R-:W-:Y:S01]  /*242d0*/  F2FP.PACK_AB R145, R146, R145 ;  /* 0x000000919291723e */ /* 0x000fe200000000ff */
[----:B------:R-:W-:-:S02]  /*242e0*/  FADD.FTZ R167, -R183, R167 ;  /* 0x000000a7b7a77221 */ /* 0x000fc40000010100 */
[----:B----4-:R-:W-:Y:S02]  /*242f0*/  FFMA.FTZ R146, R250, R248, R136 ;  /* 0x000000f8fa927223 */ /* 0x010fe40000010088 */
[----:B------:R-:W-:-:S03]  /*24300*/  FMUL.FTZ R250, R182, R167 ;  /* 0x000000a7b6fa7220 */ /* 0x000fc60000410000 */
[----:B------:R-:W-:Y:S02]  /*24310*/  F2FP.PACK_AB R146, R166, R146 ;  /* 0x00000092a692723e */ /* 0x000fe400000000ff */
[----:B------:R-:W-:Y:S01]  /*24320*/  LEA.HI.SX32 R166, R147, R252, 0x1d ;  /* 0x000000fc93a67211 */ /* 0x000fe200078feaff */
[----:B---3--:R-:W-:Y:S02]  /*24330*/  FFMA.FTZ R167, R168, R249, R138 ;  /* 0x000000f9a8a77223 */ /* 0x008fe4000001008a */
[----:B--2---:R-:W-:Y:S01]  /*24340*/  FFMA.FTZ R168, R169, R250, R139 ;  /* 0x000000faa9a87223 */ /* 0x004fe2000001008b */
[----:B------:R-:W-:-:S04]  /*24350*/  SHF.L.U32 R169, R166, 0x4, RZ ;  /* 0x00000004a6a97819 */ /* 0x000fc800000006ff */
[----:B------:R-:W-:Y:S02]  /*24360*/  F2FP.PACK_AB R147, R168, R167 ;  /* 0x000000a7a893723e */ /* 0x000fe400000000ff */
        /* <DEDUP_REMOVED lines=21> */
[----:B------:R-:W-:Y:S01]  /*244c0*/  F2FP.PACK_AB R147, R144, R147 ;  /* 0x000000939093723e */ /* 0x000fe200000000ff */
[----:B------:R-:W-:-:S03]  /*244d0*/  FFMA.FTZ R166, R166, R187, R89 ;  /* 0x000000bba6a67223 */ /* 0x000fc60000010059 */
[----:B------:R-:W-:Y:S01]  /*244e0*/  F2FP.PACK_AB R145, R167, R145 ;  /* 0x00000091a791723e */ /* 0x000fe200000000ff */
[----:B------:R-:W-:Y:S01]  /*244f0*/  FADD.FTZ R34, -R183, R34 ;  /* 0x00000022b7227221 */ /* 0x000fe20000010100 */
[----:B------:R-:W4:Y:S01]  /*24500*/  LDL R187, [R1] ;  /* 0x0000000001bb7983 */ /* 0x000f220000100800 */
[----:B------:R-:W-:Y:S02]  /*24510*/  F2FP.PACK_AB R146, R166, R146 ;  /* 0x00000092a692723e */ /* 0x000fe400000000ff */
        /* <DEDUP_REMOVED lines=9> */
[----:B------:R-:W-:Y:S02]  /*245b0*/  F2FP.PACK_AB R144, R167, R144 ;  /* 0x00000090a790723e */ /* 0x000fe400000000ff */
        /* <DEDUP_REMOVED lines=15> */
[----:B------:R-:W-:Y:S01]  /*246b0*/  F2FP.PACK_AB R144, R145, R144 ;  /* 0x000000909190723e */ /* 0x000fe200000000ff */
[----:B------:R-:W-:Y:S02]  /*246c0*/  FFMA.FTZ R145, R169, R33, R134 ;  /* 0x00000021a9917223 */ /* 0x000fe40000010086 */
[----:B------:R-:W3:Y:S03]  /*246d0*/  LDL R169, [R1+0xc] ;  /* 0x00000c0001a97983 */ /* 0x000ee60000100800 */
[----:B------:R-:W-:Y:S02]  /*246e0*/  F2FP.PACK_AB R145, R146, R145 ;  /* 0x000000919291723e */ /* 0x000fe400000000ff */
        /* <DEDUP_REMOVED lines=17> */
[----:B------:R-:W-:Y:S01]  /*24800*/  F2FP.PACK_AB R146, R27, R26 ;  /* 0x0000001a1b92723e */ /* 0x000fe200000000ff */
[----:B------:R-:W-:Y:S02]  /*24810*/  FFMA.FTZ R26, R168, R28, R130 ;  /* 0x0000001ca81a7223 */ /* 0x000fe40000010082 */
[----:B------:R-:W-:Y:S02]  /*24820*/  FFMA.FTZ R27, R250, R29, R131 ;  /* 0x0000001dfa1b7223 */ /* 0x000fe40000010083 */
[----:B------:R-:W-:-:S03]  /*24830*/  IMAD.MOV.U32 R168, RZ, RZ, 0x10 ;  /* 0x00000010ffa87424 */ /* 0x000fc600078e00ff */
[----:B------:R-:W-:Y:S01]  /*24840*/  F2FP.PACK_AB R147, R27, R26 ;  /* 0x0000001a1b93723e */ /* 0x000fe200000000ff */
[----:B------:R-:W-:-:S05]  /*24850*/  IMAD.WIDE.U32 R26, R20, R168, c[0x0][0x208] ;  /* 0x00008200141a7625 */ /* 0x000fca00078e00a8 */
[----:B------:R2:W-:Y:S02]  /*24860*/  STG.E.128 [R26.64], R144 ;  /* 0x000000901a007986 */ /* 0x0005e4000c101d06 */
[----:B--2---:R-:W-:Y:S02]  /*24870*/  FFMA.FTZ R26, R171, R28, R82 ;  /* 0x0000001cab1a7223 */ /* 0x004fe40000010052 */
[----:B---3--:R-:W-:Y:S02]  /*24880*/  FFMA.FTZ R27, R169, R29, R83 ;  /* 0x0000001da91b7223 */ /* 0x008fe40000010053 */
[----:B------:R-:W-:-:S03]  /*24890*/  FFMA.FTZ R28, R187, R166, R80 ;  /* 0x000000a6bb1c7223 */ /* 0x000fc60000010050 */
[----:B------:R-:W-:Y:S01]  /*248a0*/  F2FP.PACK_AB R147, R27, R26 ;  /* 0x0000001a1b93723e */ /* 0x000fe200000000ff */
[----:B------:R-:W-:Y:S02]  /*248b0*/  FFMA.FTZ R26, R249, R32, R84 ;  /* 0x00000020f91a7223 */ /* 0x000fe40000010054 */
[----:B------:R-:W-:Y:S02]  /*248c0*/  FFMA.FTZ R27, R248, R33, R86 ;  /* 0x00000021f81b7223 */ /* 0x000fe40000010056 */
[----:B------:R-:W-:Y:S01]  /*248d0*/  FFMA.FTZ R29, R173, R167, R81 ;  /* 0x000000a7ad1d7223 */ /* 0x000fe20000010051 */
[----:B------:R-:W-:Y:S02]  /*248e0*/  F2FP.PACK_AB R144, R31, R26 ;  /* 0x0000001a1f90723e */ /* 0x000fe400000000ff */
[----:B------:R-:W-:Y:S01]  /*248f0*/  F2FP.PACK_AB R145, R34, R27 ;  /* 0x0000001b2291723e */ /* 0x000fe200000000ff */
[----:B------:R-:W-:Y:S01]  /*24900*/  IMAD.WIDE.U32 R26, R20, R168, c[0x0][0x210] ;  /* 0x00008400141a7625 */ /* 0x000fe200078e00a8 */
[----:B------:R-:W-:-:S03]  /*24910*/  F2FP.PACK_AB R146, R29, R28 ;  /* 0x0000001c1d92723e */ /* 0x000fc600000000ff */
        /* <DEDUP_REMOVED lines=10> */
[----:B------:R-:W-:Y:S01]  /*249c0*/  F2FP.PACK_AB R20, R23, R20 ;  /* 0x000000141714723e */ /* 0x000fe200000000ff */
[C---:B------:R-:W-:Y:S01]  /*249d0*/  FADD.FTZ R23, -R183.reuse, R25 ;  /* 0x00000019b7177221 */ /* 0x040fe20000010100 */
[----:B------:R-:W-:Y:S01]  /*249e0*/  F2FP.PACK_AB R21, R22, R21 ;  /* 0x000000151615723e */ /* 0x000fe200000000ff */
        /* <DEDUP_REMOVED lines=11> */
[----:B------:R-:W-:-:S04]  /*24aa0*/  F2FP.PACK_AB R22, R25, R22 ;  /* 0x000000161916723e */ /* 0x000fc800000000ff */
[----:B------:R-:W-:Y:S01]  /*24ab0*/  F2FP.PACK_AB R23, R24, R23 ;  /* 0x000000171817723e */ /* 0x000fe200000000ff */
        /* <DEDUP_REMOVED lines=8> */
[----:B------:R-:W-:Y:S01]  /*24b40*/  F2FP.PACK_AB R20, R26, R20 ;  /* 0x000000141a14723e */ /* 0x000fe200000000ff */
[----:B------:R-:W-:Y:S01]  /*24b50*/  FADD.FTZ R26, -R183, R151 ;  /* 0x00000097b71a7221 */ /* 0x000fe20000010100 */
[----:B------:R-:W-:Y:S01]  /*24b60*/  F2FP.PACK_AB R21, R27, R21 ;  /* 0x000000151b15723e */ /* 0x000fe200000000ff */
[----:B------:R-:W-:-:S02]  /*24b70*/  FFMA.FTZ R23, R234, R32, R74 ;  /* 0x00000020ea177223 */ /* 0x000fc4000001004a */
[----:B------:R-:W-:Y:S02]  /*24b80*/  FFMA.FTZ R24, R235, R33, R75 ;  /* 0x00000021eb187223 */ /* 0x000fe4000001004b */
[----:B------:R-:W-:Y:S02]  /*24b90*/  FFMA.FTZ R25, R233, R30, R73 ;  /* 0x0000001ee9197223 */ /* 0x000fe40000010049 */
[C---:B------:R-:W-:Y:S02]  /*24ba0*/  FADD.FTZ R27, -R183.reuse, R152 ;  /* 0x00000098b71b7221 */ /* 0x040fe40000010100 */
[C---:B------:R-:W-:Y:S02]  /*24bb0*/  FADD.FTZ R31, -R183.reuse, R153 ;  /* 0x00000099b71f7221 */ /* 0x040fe40000010100 */
[----:B------:R-:W-:Y:S02]  /*24bc0*/  FADD.FTZ R28, -R183, R159 ;  /* 0x0000009fb71c7221 */ /* 0x000fe40000010100 */
[----:B------:R-:W-:Y:S01]  /*24bd0*/  FMUL.FTZ R159, R182, R26 ;  /* 0x0000001ab69f7220 */ /* 0x000fe20000410000 */
[----:B------:R-:W-:Y:S01]  /*24be0*/  F2FP.PACK_AB R23, R24, R23 ;  /* 0x000000171817723e */ /* 0x000fe200000000ff */
[C---:B------:R-:W-:Y:S01]  /*24bf0*/  FMUL.FTZ R27, R182.reuse, R27 ;  /* 0x0000001bb61b7220 */ /* 0x040fe20000410000 */
[----:B------:R-:W-:Y:S01]  /*24c00*/  F2FP.PACK_AB R22, R25, R22 ;  /* 0x000000161916723e */ /* 0x000fe200000000ff */
        /* <DEDUP_REMOVED lines=16> */
[----:B------:R-:W-:Y:S01]  /*24d10*/  F2FP.PACK_AB R21, R160, R31 ;  /* 0x0000001fa015723e */ /* 0x000fe200000000ff */
        /* <DEDUP_REMOVED lines=17> */
[----:B------:R-:W-:Y:S01]  /*24e30*/  F2FP.PACK_AB R20, R162, R161 ;  /* 0x000000a1a214723e */ /* 0x000fe200000000ff */
[----:B------:R-:W-:Y:S01]  /*24e40*/  FMUL.FTZ R164, R182, R146 ;  /* 0x00000092b6a47220 */ /* 0x000fe20000410000 */
[----:B------:R-:W-:Y:S01]  /*24e50*/  F2FP.PACK_AB R22, R160, R147 ;  /* 0x00000093a016723e */ /* 0x000fe200000000ff */
[----:B------:R-:W-:-:S02]  /*24e60*/  FMUL.FTZ R153, R182, R153 ;  /* 0x00000099b6997220 */ /* 0x000fc40000410000 */
[C---:B------:R-:W-:Y:S02]  /*24e70*/  FMUL.FTZ R154, R182.reuse, R154 ;  /* 0x0000009ab69a7220 */ /* 0x040fe40000410000 */
[C---:B------:R-:W-:Y:S02]  /*24e80*/  FMUL.FTZ R155, R182.reuse, R155 ;  /* 0x0000009bb69b7220 */ /* 0x040fe40000410000 */
[C---:B------:R-:W-:Y:S02]  /*24e90*/  FMUL.FTZ R160, R182.reuse, R28 ;  /* 0x0000001cb6a07220 */ /* 0x040fe40000410000 */
[C---:B------:R-:W-:Y:S02]  /*24ea0*/  FMUL.FTZ R161, R182.reuse, R29 ;  /* 0x0000001db6a17220 */ /* 0x040fe40000410000 */
[C---:B------:R-:W-:Y:S02]  /*24eb0*/  FMUL.FTZ R162, R182.reuse, R35 ;  /* 0x00000023b6a27220 */ /* 0x040fe40000410000 */
[----:B------:R-:W-:Y:S01]  /*24ec0*/  FMUL.FTZ R163, R182, R144 ;  /* 0x00000090b6a37220 */ /* 0x000fe20000410000 */
        /* <DEDUP_REMOVED lines=12> */
[----:B------:R-:W-:Y:S02]  /*24f90*/  FFMA.FTZ R24, R220, R157, R68 ;  /* 0x0000009ddc187223 */ /* 0x000fe40000010044 */
[----:B------:R-:W-:Y:S01]  /*24fa0*/  FFMA.FTZ R146, R221, R159, R69 ;  /* 0x0000009fdd927223 */ /* 0x000fe20000010045 */
[----:B------:R-:W-:Y:S01]  /*24fb0*/  F2FP.PACK_AB R30, R35, R30 ;  /* 0x0000001e231e723e */ /* 0x000fe200000000ff */
[C---:B------:R-:W-:Y:S01]  /*24fc0*/  FADD.FTZ R148, -R183.reuse, R178 ;  /* 0x000000b2b7947221 */ /* 0x040fe20000010100 */
[----:B------:R-:W-:Y:S01]  /*24fd0*/  F2FP.PACK_AB R31, R34, R31 ;  /* 0x0000001f221f723e */ /* 0x000fe200000000ff */
[----:B------:R-:W-:Y:S01]  /*24fe0*/  FADD.FTZ R150, -R183, R179 ;  /* 0x000000b3b7967221 */ /* 0x000fe20000010100 */
[----:B------:R-:W-:Y:S01]  /*24ff0*/  F2FP.PACK_AB R28, R145, R28 ;  /* 0x0000001c911c723e */ /* 0x000fe200000000ff */
[----:B------:R-:W-:Y:S01]  /*25000*/  IMAD.WIDE.U32 R34, R149, R168, c[0x0][0x208] ;  /* 0x0000820095227625 */ /* 0x000fe200078e00a8 */
[----:B------:R-:W-:-:S02]  /*25010*/  F2FP.PACK_AB R29, R144, R29 ;  /* 0x0000001d901d723e */ /* 0x000fc400000000ff */
[----:B------:R-:W-:Y:S01]  /*25020*/  F2FP.PACK_AB R24, R146, R24 ;  /* 0x000000189218723e */ /* 0x000fe200000000ff */
        /* <DEDUP_REMOVED lines=18> */
[----:B------:R-:W-:Y:S01]  /*25150*/  F2FP.PACK_AB R25, R26, R25 ;  /* 0x000000191a19723e */ /* 0x000fe200000000ff */
[----:B------:R-:W-:Y:S01]  /*25160*/  FFMA.FTZ R154, R202, R154, R58 ;  /* 0x0000009aca9a7223 */ /* 0x000fe2000001003a */
[----:B------:R0:W-:Y:S01]  /*25170*/  STG.E.128 [R146.64], R28 ;  /* 0x0000001c92007986 */ /* 0x0001e2000c101d06 */
[----:B------:R-:W-:Y:S02]  /*25180*/  FFMA.FTZ R155, R203, R155, R59 ;  /* 0x0000009bcb9b7223 */ /* 0x000fe4000001003b */
[----:B------:R-:W-:Y:S02]  /*25190*/  FFMA.FTZ R26, R192, R151, R96 ;  /* 0x00000097c01a7223 */ /* 0x000fe40000010060 */
[----:B------:R-:W-:-:S02]  /*251a0*/  FFMA.FTZ R27, R193, R149, R97 ;  /* 0x00000095c11b7223 */ /* 0x000fc40000010061 */
[C---:B------:R-:W-:Y:S02]  /*251b0*/  FMUL.FTZ R32, R182.reuse, R32 ;  /* 0x00000020b6207220 */ /* 0x040fe40000410000 */
[----:B------:R-:W-:Y:S02]  /*251c0*/  FMUL.FTZ R33, R182, R33 ;  /* 0x00000021b6217220 */ /* 0x000fe40000410000 */
[----:B------:R-:W-:Y:S01]  /*251d0*/  IMAD.SHL.U32 R144, R175, 0x10, RZ ;  /* 0x00000010af907824 */ /* 0x000fe200078e00ff */
[----:B------:R-:W-:Y:S01]  /*251e0*/  F2FP.PACK_AB R23, R155, R154 ;  /* 0x0000009a9b17723e */ /* 0x000fe200000000ff */
[----:B------:R-:W-:Y:S01]  /*251f0*/  FFMA.FTZ R160, R204, R160, R60 ;  /* 0x000000a0cca07223 */ /* 0x000fe2000001003c */
[----:B------:R-:W-:Y:S01]  /*25200*/  F2FP.PACK_AB R26, R27, R26 ;  /* 0x0000001a1b1a723e */ /* 0x000fe200000000ff */
[----:B0-----:R-:W-:Y:S02]  /*25210*/  FFMA.FTZ R28, R194, R19, R98 ;  /* 0x00000013c21c7223 */ /* 0x001fe40000010062 */
[----:B------:R-:W-:-:S02]  /*25220*/  FFMA.FTZ R29, R195, R152, R99 ;  /* 0x00000098c31d7223 */ /* 0x000fc40000010063 */
[----:B------:R-:W-:Y:S02]  /*25230*/  FFMA.FTZ R161, R205, R161, R61 ;  /* 0x000000a1cda17223 */ /* 0x000fe4000001003d */
[----:B------:R-:W-:Y:S01]  /*25240*/  FFMA.FTZ R162, R206, R162, R62 ;  /* 0x000000a2cea27223 */ /* 0x000fe2000001003e */
[----:B------:R-:W-:Y:S01]  /*25250*/  F2FP.PACK_AB R27, R29, R28 ;  /* 0x0000001c1d1b723e */ /* 0x000fe200000000ff */
[----:B------:R-:W-:Y:S02]  /*25260*/  FFMA.FTZ R163, R207, R163, R63 ;  /* 0x000000a3cfa37223 */ /* 0x000fe4000001003f */
[----:B------:R-:W-:Y:S02]  /*25270*/  FFMA.FTZ R164, R200, R164, R56 ;  /* 0x000000a4c8a47223 */ /* 0x000fe40000010038 */
[----:B------:R-:W-:Y:S02]  /*25280*/  FFMA.FTZ R153, R201, R153, R57 ;  /* 0x00000099c9997223 */ /* 0x000fe40000010039 */
[----:B------:R-:W-:-:S02]  /*25290*/  FFMA.FTZ R154, R196, R32, R100 ;  /* 0x00000020c49a7223 */ /* 0x000fc40000010064 */
[----:B------:R-:W-:Y:S01]  /*252a0*/  FFMA.FTZ R35, R197, R33, R101 ;  /* 0x00000021c5237223 */ /* 0x000fe20000010065 */
[----:B------:R-:W-:Y:S01]  /*252b0*/  SHF.R.U32.HI R175, RZ, 0x1c, R175 ;  /* 0x0000001cffaf7819 */ /* 0x000fe200000116af */
[----:B------:R-:W-:Y:S01]  /*252c0*/  FFMA.FTZ R31, R46, R19, R50 ;  /* 0x000000132e1f7223 */ /* 0x000fe20000010032 */
[----:B------:R-:W-:Y:S01]  /*252d0*/  IADD3 R34, P0, R144, c[0x0][0x208], RZ ;  /* 0x0000820090227a10 */ /* 0x000fe20007f1e0ff */
[----:B------:R-:W-:Y:S01]  /*252e0*/  FFMA.FTZ R30, R44, R151, R48 ;  /* 0x000000972c1e7223 */ /* 0x000fe20000010030 */
[----:B------:R-:W-:Y:S01]  /*252f0*/  IADD3 R144, P1, R144, c[0x0][0x210], RZ ;  /* 0x0000840090907a10 */ /* 0x000fe20007f3e0ff */
[----:B------:R-:W-:Y:S02]  /*25300*/  FFMA.FTZ R152, R47, R152, R51 ;  /* 0x000000982f987223 */ /* 0x000fe40000010033 */
[----:B------:R-:W-:Y:S02]  /*25310*/  FFMA.FTZ R149, R45, R149, R49 ;  /* 0x000000952d957223 */ /* 0x000fe40000010031 */
[----:B------:R-:W-:-:S02]  /*25320*/  FFMA.FTZ R29, R190, R148, R54 ;  /* 0x00000094be1d7223 */ /* 0x000fc40000010036 */
[----:B------:R-:W-:Y:S02]  /*25330*/  FFMA.FTZ R150, R191, R150, R55 ;  /* 0x00000096bf967223 */ /* 0x000fe40000010037 */
[----:B------:R-:W-:Y:S02]  /*25340*/  FFMA.FTZ R28, R188, R32, R52 ;  /* 0x00000020bc1c7223 */ /* 0x000fe40000010034 */
[----:B------:R-:W-:Y:S01]  /*25350*/  FFMA.FTZ R19, R189, R33, R53 ;  /* 0x00000021bd137223 */ /* 0x000fe20000010035 */
[----:B------:R-:W-:Y:S01]  /*25360*/  F2FP.PACK_AB R22, R153, R164 ;  /* 0x000000a49916723e */ /* 0x000fe200000000ff */
[----:B------:R-:W-:Y:S01]  /*25370*/  IMAD.WIDE.U32 R32, R158, R168, c[0x0][0x210] ;  /* 0x000084009e207625 */ /* 0x000fe200078e00a8 */
[----:B------:R-:W-:Y:S02]  /*25380*/  F2FP.PACK_AB R21, R163, R162 ;  /* 0x000000a2a315723e */ /* 0x000fe400000000ff */
[----:B------:R-:W-:Y:S02]  /*25390*/  F2FP.PACK_AB R20, R161, R160 ;  /* 0x000000a0a114723e */ /* 0x000fe400000000ff */
[----:B------:R-:W-:-:S02]  /*253a0*/  F2FP.PACK_AB R24, R35, R154 ;  /* 0x0000009a2318723e */ /* 0x000fc400000000ff */
[----:B------:R-:W-:Y:S02]  /*253b0*/  IADD3.X R35, R175, c[0x0][0x20c], RZ, P0, !PT ;  /* 0x00008300af237a10 */ /* 0x000fe400007fe4ff */
[----:B------:R-:W-:Y:S02]  /*253c0*/  F2FP.PACK_AB R31, R152, R31 ;  /* 0x0000001f981f723e */ /* 0x000fe400000000ff */
[----:B------:R-:W-:Y:S02]  /*253d0*/  F2FP.PACK_AB R30, R149, R30 ;  /* 0x0000001e951e723e */ /* 0x000fe400000000ff */
[----:B------:R-:W-:Y:S02]  /*253e0*/  F2FP.PACK_AB R29, R150, R29 ;  /* 0x0000001d961d723e */ /* 0x000fe400000000ff */
[----:B------:R-:W-:Y:S02]  /*253f0*/  IADD3.X R145, R175, c[0x0][0x214], RZ, P1, !PT ;  /* 0x00008500af917a10 */ /* 0x000fe40000ffe4ff */
[----:B------:R-:W-:Y:S01]  /*25400*/  F2FP.PACK_AB R28, R19, R28 ;  /* 0x0000001c131c723e */ /* 0x000fe200000000ff */
[----:B------:R0:W-:Y:S04]  /*25410*/  STG.E.128 [R32.64], R20 ;  /* 0x0000001420007986 */ /* 0x0001e8000c101d06 */
[----:B------:R0:W-:Y:S04]  /*25420*/  STG.E.128 [R34.64], R24 ;  /* 0x0000001822007986 */ /* 0x0001e8000c101d06 */
[----:B------:R0:W-:Y:S01]  /*25430*/  STG.E.128 [R144.64], R28 ;  /* 0x0000001c90007986 */ /* 0x0001e2000c101d06 */
[----:B------:R-:W-:-:S13]  /*25440*/  ISETP.GE.AND P0, PT, R0, c[0x0][0x164], PT ;  /* 0x0000590000007a0c */ /* 0x000fda0003f06270 */
[----:B0-----:R-:W-:Y:S01]  /*25450*/  @P0 CALL.REL.NOINC `(.L_x_22017) ;  /* 0x0000001000000944 */ /* 0x001fe20003c00000 */
[----:B------:R-:W-:Y:S05]  /*25460*/  BRA `(.L_x_22018) ;  /* 0xfffdb96000007947 */ /* 0x000fea000383ffff */
.L_x_22017:
[----:B------:R-:W-:Y:S05]  /*25470*/  BSYNC B0 ;  /* 0x0000000000007941 */ /* 0x000fea0003800000 */
.L_x_21240:
[----:B------:R-:W-:Y:S05]  /*25480*/  EXIT ;  /* 0x000000000000794d */ /* 0x000fea0003800000 */
.L_x_22015:
[----:B------:R-:W-:Y:S01]  /*25490*/  IMAD.MOV.U32 R146, RZ, RZ, 0x1 ;  /* 0x00000001ff927424 */ /* 0x000fe200078e00ff */
[----:B------:R-:W-:Y:S01]  /*254a0*/  MOV R145, 0xffffffff ;  /* 0xffffffff00917802 */ /* 0x000fe20000000f00 */
[----:B------:R-:W-:Y:S01]  /*254b0*/  IMAD.MOV.U32 R182, RZ, RZ, 0x1f ;  /* 0x0000001fffb67424 */ /* 0x000fe200078e00ff */
[----:B------:R-:W-:Y:S02]  /*254c0*/  MOV R144, 0x254e0 ;  /* 0x000254e000907802 */ /* 0x000fe40000000f00 */
[----:B------:R-:W-:Y:S05]  /*254d0*/  CALL.REL.NOINC `($__internal_45_$__cuda_sm70_shflsync_bfly_p) ;  /* 0x0000098000007944 */ /* 0x000fea0003c00000 */
[----:B-1----:R-:W-:Y:S05]  /*254e0*/  BRA `(.L_x_22019) ;  /* 0xffffe3d000007947 */ /* 0x002fea000383ffff */
.L_x_22016:
[----:B------:R-:W-:Y:S01]  /*254f0*/  IMAD.MOV.U32 R146, RZ, RZ, 0x2 ;  /* 0x00000002ff927424 */ /* 0x000fe200078e00ff */
[----:B------:R-:W-:Y:S01]  /*25500*/  MOV R144, 0x25540 ;  /* 0x0002554000907802 */ /* 0x000fe20000000f00 */
[----:B------:R-:W-:Y:S02]  /*25510*/  IMAD.MOV.U32 R182, RZ, RZ, 0x1f ;  /* 0x0000001fffb67424 */ /* 0x000fe400078e00ff */
[----:B------:R-:W-:Y:S02]  /*25520*/  IMAD.MOV.U32 R145, RZ, RZ, -0x1 ;  /* 0xffffffffff917424 */ /* 0x000fe400078e00ff */
[----:B------:R-:W-:Y:S05]  /*25530*/  CALL.REL.NOINC `($__internal_45_$__cuda_sm70_shflsync_bfly_p) ;  /* 0x0000092000007944 */ /* 0x000fea0003c00000 */
[----:B------:R-:W-:Y:S01]  /*25540*/  HFMA2.MMA R182, -RZ, RZ, 0, 1.847743988037109375e-06 ;  /* 0x0000001fffb67435 */ /* 0x000fe200000001ff */
[----:B-1----:R-:W-:Y:S01]  /*25550*/  FADD.FTZ R147, R147, R146 ;  /* 0x0000009293937221 */ /* 0x002fe20000010000 */
[----:B------:R-:W-:Y:S01]  /*25560*/  MOV R144, 0x255a0 ;  /* 0x000255a000907802 */ /* 0x000fe20000000f00 */
[----:B------:R-:W-:-:S02]  /*25570*/  IMAD.MOV.U32 R146, RZ, RZ, 0x4 ;  /* 0x00000004ff927424 */ /* 0x000fc400078e00ff */
[----:B------:R-:W-:Y:S02]  /*25580*/  IMAD.MOV.U32 R145, RZ, RZ, -0x1 ;  /* 0xffffffffff917424 */ /* 0x000fe400078e00ff */
[----:B------:R-:W-:Y:S05]  /*25590*/  CALL.REL.NOINC `($__internal_45_$__cuda_sm70_shflsync_bfly_p) ;  /* 0x000008c000007944 */ /* 0x000fea0003c00000 */
[----:B-1----:R-:W-:Y:S01]  /*255a0*/  FADD.FTZ R147, R147, R146 ;  /* 0x0000009293937221 */ /* 0x002fe20000010000 */
[----:B------:R-:W-:Y:S01]  /*255b0*/  MOV R144, 0x25600 ;  /* 0x0002560000907802 */ /* 0x000fe20000000f00 */
[----:B------:R-:W-:Y:S02]  /*255c0*/  IMAD.MOV.U32 R146, RZ, RZ, 0x8 ;  /* 0x00000008ff927424 */ /* 0x000fe400078e00ff */
[----:B------:R-:W-:Y:S02]  /*255d0*/  IMAD.MOV.U32 R182, RZ, RZ, 0x1f ;  /* 0x0000001fffb67424 */ /* 0x000fe400078e00ff */
[----:B------:R-:W-:Y:S02]  /*255e0*/  IMAD.MOV.U32 R145, RZ, RZ, -0x1 ;  /* 0xffffffffff917424 */ /* 0x000fe400078e00ff */
[----:B------:R-:W-:Y:S05]  /*255f0*/  CALL.REL.NOINC `($__internal_45_$__cuda_sm70_shflsync_bfly_p) ;  /* 0x0000086000007944 */ /* 0x000fea0003c00000 */
[----:B-1----:R-:W-:Y:S01]  /*25600*/  FADD.FTZ R147, R147, R146 ;  /* 0x0000009293937221 */ /* 0x002fe20000010000 */
[----:B------:R-:W-:Y:S01]  /*25610*/  MOV R146, 0x10 ;  /* 0x0000001000927802 */ /* 0x000fe20000000f00 */
[----:B------:R-:W-:Y:S01]  /*25620*/  IMAD.MOV.U32 R182, RZ, RZ, 0x1f ;  /* 0x0000001fffb67424 */ /* 0x000fe200078e00ff */
[----:B------:R-:W-:Y:S01]  /*25630*/  MOV R144, 0x25660 ;  /* 0x0002566000907802 */ /* 0x000fe20000000f00 */
[----:B------:R-:W-:-:S02]  /*25640*/  IMAD.MOV.U32 R145, RZ, RZ, -0x1 ;  /* 0xffffffffff917424 */ /* 0x000fc400078e00ff */
[----:B------:R-:W-:Y:S05]  /*25650*/  CALL.REL.NOINC `($__internal_45_$__cuda_sm70_shflsync_bfly_p) ;  /* 0x0000080000007944 */ /* 0x000fea0003c00000 */
[----:B-1----:R-:W-:Y:S02]  /*25660*/  FADD.FTZ R146, R147, R146 ;  /* 0x0000009293927221 */ /* 0x002fe40000010000 */
[----:B------:R-:W-:-:S02]  /*25670*/  IMAD.MOV.U32 R182, RZ, RZ, 0x1f ;  /* 0x0000001fffb67424 */ /* 0x000fc400078e00ff */
[----:B------:R-:W-:Y:S02]  /*25680*/  FMUL.FTZ R187, R146, c[0x0][0x1e0] ;  /* 0x0000780092bb7a20 */ /* 0x000fe40000410000 */
[----:B------:R-:W-:Y:S02]  /*25690*/  IMAD.MOV.U32 R146, RZ, RZ, 0x1 ;  /* 0x00000001ff927424 */ /* 0x000fe400078e00ff */
[C---:B------:R-:W-:Y:S02]  /*256a0*/  FADD.FTZ R144, -R187.reuse, R170 ;  /* 0x000000aabb907221 */ /* 0x040fe40000010100 */
[C---:B------:R-:W-:Y:S02]  /*256b0*/  FADD.FTZ R145, -R187.reuse, R171 ;  /* 0x000000abbb917221 */ /* 0x040fe40000010100 */
[----:B------:R-:W-:Y:S02]  /*256c0*/  FFMA.FTZ R144, R144, R144, RZ ;  /* 0x0000009090907223 */ /* 0x000fe400000100ff */
[----:B------:R-:W-:-:S02]  /*256d0*/  FADD.FTZ R147, -R187, R185 ;  /* 0x000000b9bb937221 */ /* 0x000fc40000010100 */
        /* <DEDUP_REMOVED lines=91> */
[----:B------:R-:W-:-:S03]  /*25c90*/  MOV R145, 0xffffffff ;  /* 0xffffffff00917802 */ /* 0x000fc60000000f00 */
[----:B------:R-:W-:Y:S01]  /*25ca0*/  FFMA.FTZ R147, R147, R147, R144 ;  /* 0x0000009393937223 */ /* 0x000fe20000010090 */
[----:B------:R-:W-:Y:S02]  /*25cb0*/  MOV R144, 0x25cd0 ;  /* 0x00025cd000907802 */ /* 0x000fe40000000f00 */
[----:B------:R-:W-:Y:S05]  /*25cc0*/  CALL.REL.NOINC `($__internal_45_$__cuda_sm70_shflsync_bfly_p) ;  /* 0x0000019000007944 */ /* 0x000fea0003c00000 */
[----:B-1----:R-:W-:Y:S01]  /*25cd0*/  FADD.FTZ R147, R147, R146 ;  /* 0x0000009293937221 */ /* 0x002fe20000010000 */
[----:B------:R-:W-:Y:S01]  /*25ce0*/  MOV R144, 0x25d30 ;  /* 0x00025d3000907802 */ /* 0x000fe20000000f00 */
[----:B------:R-:W-:Y:S02]  /*25cf0*/  IMAD.MOV.U32 R146, RZ, RZ, 0x2 ;  /* 0x00000002ff927424 */ /* 0x000fe400078e00ff */
        /* <DEDUP_REMOVED lines=21> */
[----:B-1----:R-:W-:Y:S05]  /*25e50*/  BRA `(.L_x_22020) ;  /* 0xffffe1a000007947 */ /* 0x002fea000383ffff */
        .weak           $__internal_45_$__cuda_sm70_shflsync_bfly_p
        .type           $__internal_45_$__cuda_sm70_shflsync_bfly_p,@function
        .size           $__internal_45_$__cuda_sm70_shflsync_bfly_p,(.L_x_39489 - $__internal_45_$__cuda_sm70_shflsync_bfly_p)
$__internal_45_$__cuda_sm70_shflsync_bfly_p:
[----:B------:R-:W-:Y:S04]  /*25e60*/  WARPSYNC R145 ;  /* 0x0000009100007348 */ /* 0x000fe80003800000 */
[----:B------:R0:W1:Y:S02]  /*25e70*/  SHFL.BFLY PT, R146, R147, R146, R182 ;  /* 0x0c00009293927389 */ /* 0x00006400000e00b6 */
[----:B0-----:R-:W-:-:S04]  /*25e80*/  IMAD.MOV.U32 R145, RZ, RZ, 0x0 ;  /* 0x00000000ff917424 */ /* 0x001fc800078e00ff */
[----:B------:R-:W-:Y:S05]  /*25e90*/  RET.REL.NODEC R144 `(_ZN10layer_norm31ln_parallel_residual_fwd_kernelINS_13Kernel_traitsIf6__halfS2_S2_fjLj1536ELj1ELj4ELj1ELj16ENS_18Kernel_traits_baseILj1536EfS2_S2_S2_fjLj128EEEEELb1ELb0ELb1EEEvNS_9FwdParamsE) ;  /* 0xfffda16090007950 */ /* 0x000fea0003c3ffff */
.L_x_22021:
        /* <DEDUP_REMOVED lines=14> */
.L_x_39489:


//--------------------- .text._ZN10layer_norm31ln_parallel_residual_fwd_kernelINS_13Kernel_traitsIf6__halfS2_S2_fjLj1536ELj1ELj4ELj1ELj16ENS_18Kernel_traits_baseILj1536EfS2_S2_S2_fjLj128EEEEELb1ELb1ELb0EEEvNS_9FwdParamsE --------------------------
	.section	.text._ZN10layer_norm31ln_parallel_residual_fwd_kernelINS_13Kernel_traitsIf6__halfS2_S2_fjLj1536ELj1ELj4ELj1ELj16ENS_18Kernel_traits_baseILj1536EfS2_S2_S2_fjLj128EEEEELb1ELb1ELb0EEEvNS_9FwdParamsE,"ax",@progbits
	.sectioninfo	@"SHI_REGISTERS=214"
	.align	128
        .global         _ZN10layer_norm31ln_parallel_residual_fwd_kernelINS_13Kernel_traitsIf6__halfS2_S2_fjLj1536ELj1ELj4ELj1ELj16ENS_18Kernel_traits_baseILj1536EfS2_S2_S2_fjLj128EEEEELb1ELb1ELb0EEEvNS_9FwdParamsE
        .type           _ZN10layer_norm31ln_parallel_residual_fwd_kernelINS_13Kernel_traitsIf6__halfS2_S2_fjLj1536ELj1ELj4ELj1ELj16ENS_18Kernel_traits_baseILj1536EfS2_S2_S2_fjLj128EEEEELb1ELb1ELb0EEEvNS_9FwdParamsE,@function
        .size           _ZN10layer_norm31ln_parallel_residual_fwd_kernelINS_13Kernel_traitsIf6__halfS2_S2_fjLj1536ELj1ELj4ELj1ELj16ENS_18Kernel_traits_baseILj1536EfS2_S2_S2_fjLj128EEEEELb1ELb1ELb0EEEvNS_9FwdParamsE,(.L_x_39490 - _ZN10layer_norm31ln_parallel_residual_fwd_kernelINS_13Kernel_traitsIf6__halfS2_S2_fjLj1536ELj1ELj4ELj1ELj16ENS_18Kernel_traits_baseILj1536EfS2_S2_S2_fjLj128EEEEELb1ELb1ELb0EEEvNS_9FwdParamsE)
        .other          _ZN10layer_norm31ln_parallel_residual_fwd_kernelINS_13Kernel_traitsIf6__halfS2_S2_fjLj1536ELj1ELj4ELj1ELj16ENS_18Kernel_traits_baseILj1536EfS2_S2_S2_fjLj128EEEEELb1ELb1ELb0EEEvNS_9FwdParamsE,@"STO_CUDA_ENTRY STV_DEFAULT"
_ZN10layer_norm31ln_parallel_residual_fwd_kernelINS_13Kernel_traitsIf6__halfS2_S2_fjLj1536ELj1ELj4ELj1ELj16ENS_18Kernel_traits_baseILj1536EfS2_S2_S2_fjLj128EEEEELb1ELb1ELb0EEEvNS_9FwdParamsE:
.text._ZN10layer_norm31ln_parallel_residual_fwd_kernelINS_13Kernel_traitsIf6__halfS2_S2_fjLj1536ELj1ELj4ELj1ELj16ENS_18Kernel_traits_baseILj1536EfS2_S2_S2_fjLj128EEEEELb1ELb1ELb0EEEvNS_9FwdParamsE:
        /* <DEDUP_REMOVED lines=99> */
.L_x_22023:
[----:B------:R-:W-:Y:S05]  /*0630*/  BSYNC B0 ;  /* 0x0000000000007941 */ /* 0x000fea0003800000 */
.L_x_22022:
        /* <DEDUP_REMOVED lines=17> */
.L_x_22025:
[----:B------:R-:W-:Y:S05]  /*0750*/  BSYNC B0 ;  /* 0x0000000000007941 */ /* 0x000fea0003800000 */
.L_x_22024:
        /* <DEDUP_REMOVED lines=17> */
.L_x_22027:
[----:B------:R-:W-:Y:S05]  /*0870*/  BSYNC B0 ;  /* 0x0000000000007941 */ /* 0x000fea0003800000 */
.L_x_22026:
        /* <DEDUP_REMOVED lines=17> */
.L_x_22029:
[----:B------:R-:W-:Y:S05]  /*0990*/  BSYNC B0 ;  /* 0x0000000000007941 */ /* 0x000fea0003800000 */
.L_x_22028:
        /* <DEDUP_REMOVED lines=17> */
.L_x_22031:
[----:B------:R-:W-:Y:S05]  /*0ab0*/  BSYNC B0 ;  /* 0x0000000000007941 */ /* 0x000fea0003800000 */
.L_x_22030:
        /* <DEDUP_REMOVED lines=25> */
.L_x_22033:
[----:B------:R-:W-:Y:S05]  /*0c50*/  BSYNC B0 ;  /* 0x0000000000007941 */ /* 0x000fea0003800000 */
.L_x_22032:
        /* <DEDUP_REMOVED lines=21> */
.L_x_22834:
        /* <DEDUP_REMOVED lines=37> */
.L_x_22037:
[----:B0-----:R-:W-:Y:S02]  /*1000*/  IMAD.MOV.U32 R187, RZ, RZ, R12 ;  /* 0x000000ffffbb7224 */ /* 0x001fe400078e000c */
.L_x_22038:
[----:B------:R-:W-:Y:S05]  /*1010*/  BSYNC B1 ;  /* 0x0000000000017941 */ /* 0x000fea0003800000 */
.L_x_22036:
        /* <DEDUP_REMOVED lines=16> */
.L_x_22042:
[----:B------:R-:W-:Y:S05]  /*1120*/  BSYNC B2 ;  /* 0x0000000000027941 */ /* 0x000fea0003800000 */
.L_x_22041:
        /* <DEDUP_REMOVED lines=44> */
.L_x_22040:
[----:B------:R-:W-:Y:S05]  /*13f0*/  BSYNC B1 ;  /* 0x0000000000017941 */ /* 0x000fea0003800000 */
.L_x_22039:
        /* <DEDUP_REMOVED lines=18> */
.L_x_22043:
        /* <DEDUP_REMOVED lines=12> */
.L_x_22046:
[----:B------:R-:W-:Y:S02]  /*15e0*/  IMAD.MOV.U32 R187, RZ, RZ, R12 ;  /* 0x000000ffffbb7224 */ /* 0x000fe400078e000c */
.L_x_22047:
[----:B------:R-:W-:Y:S05]  /*15f0*/  BSYNC B1 ;  /* 0x0000000000017941 */ /* 0x000fea0003800000 */
.L_x_22045:
        /* <DEDUP_REMOVED lines=16> */
.L_x_22051:
[----:B------:R-:W-:Y:S05]  /*1700*/  BSYNC B2 ;  /* 0x0000000000027941 */ /* 0x000fea0003800000 */
.L_x_22050:
        /* <DEDUP_REMOVED lines=44> */
.L_x_22049:
[----:B------:R-:W-:Y:S05]  /*19d0*/  BSYNC B1 ;  /* 0x0000000000017941 */ /* 0x000fea0003800000 */
.L_x_22048:
        /* <DEDUP_REMOVED lines=10> */
.L_x_22044:
        /* <DEDUP_REMOVED lines=12> */
.L_x_22053:
[----:B------:R-:W-:Y:S02]  /*1b40*/  IMAD.MOV.U32 R186, RZ, RZ, R12 ;  /* 0x000000ffffba7224 */ /* 0x000fe400078e000c */
.L_x_22054:
[----:B------:R-:W-:Y:S05]  /*1b50*/  BSYNC B1 ;  /* 0x0000000000017941 */ /* 0x000fea0003800000 */
.L_x_22052:
        /* <DEDUP_REMOVED lines=16> */
.L_x_22058:
[----:B------:R-:W-:Y:S05]  /*1c60*/  BSYNC B2 ;  /* 0x0000000000027941 */ /* 0x000fea0003800000 */
.L_x_22057:
        /* <DEDUP_REMOVED lines=44> */
.L_x_22056:
[----:B------:R-:W-:Y:S05]  /*1f30*/  BSYNC B1 ;  /* 0x0000000000017941 */ /* 0x000fea0003800000 */
.L_x_22055:
        /* <DEDUP_REMOVED lines=15> */
.L_x_22059:
        /* <DEDUP_REMOVED lines=12> */
.L_x_22062:
[----:B------:R-:W-:Y:S02]  /*20f0*/  IMAD.MOV.U32 R140, RZ, RZ, R12 ;  /* 0x000000ffff8c7224 */ /* 0x000fe400078e000c */
.L_x_22063:
[----:B------:R-:W-:Y:S05]  /*2100*/  BSYNC B1 ;  /* 0x0000000000017941 */ /* 0x000fea0003800000 */
.L_x_22061:
        /* <DEDUP_REMOVED lines=16> */
.L_x_22067:
[----:B------:R-:W-:Y:S05]  /*2210*/  BSYNC B2 ;  /* 0x0000000000027941 */ /* 0x000fea0003800000 */
.L_x_22066:
        /* <DEDUP_REMOVED lines=44> */
.L_x_22065:
[----:B------:R-:W-:Y:S05]  /*24e0*/  BSYNC B1 ;  /* 0x0000000000017941 */ /* 0x000fea0003800000 */
.L_x_22064:
        /* <DEDUP_REMOVED lines=10> */
.L_x_22060:
        /* <DEDUP_REMOVED lines=12> */
.L_x_22069:
[----:B------:R-:W-:Y:S02]  /*2650*/  IMAD.MOV.U32 R140, RZ, RZ, R12 ;  /* 0x000000ffff8c7224 */ /* 0x000fe400078e000c */
.L_x_22070:
[----:B------:R-:W-:Y:S05]  /*2660*/  BSYNC B1 ;  /* 0x0000000000017941 */ /* 0x000fea0003800000 */
.L_x_22068:
        /* <DEDUP_REMOVED lines=16> */
.L_x_22074:
[----:B------:R-:W-:Y:S05]  /*2770*/  BSYNC B2 ;  /* 0x0000000000027941 */ /* 0x000fea0003800000 */
.L_x_22073:
        /* <DEDUP_REMOVED lines=44> */
.L_x_22072:
[----:B------:R-:W-:Y:S05]  /*2a40*/  BSYNC B1 ;  /* 0x0000000000017941 */ /* 0x000fea0003800000 */
.L_x_22071:
        /* <DEDUP_REMOVED lines=15> */
.L_x_22075:
        /* <DEDUP_REMOVED lines=12> */
.L_x_22078:
[----:B------:R-:W-:Y:S02]  /*2c00*/  IMAD.MOV.U32 R140, RZ, RZ, R12 ;  /* 0x000000ffff8c7224 */ /* 0x000fe400078e000c */
.L_x_22079:
[----:B------:R-:W-:Y:S05]  /*2c10*/  BSYNC B1 ;  /* 0x0000000000017941 */ /* 0x000fea0003800000 */
.L_x_22077:
        /* <DEDUP_REMOVED lines=16> */
.L_x_22083:
[----:B------:R-:W-:Y:S05]  /*2d20*/  BSYNC B2 ;  /* 0x0000000000027941 */ /* 0x000fea0003800000 */
.L_x_22082:
        /* <DEDUP_REMOVED lines=44> */
.L_x_22081:
[----:B------:R-:W-:Y:S05]  /*2ff0*/  BSYNC B1 ;  /* 0x0000000000017941 */ /* 0x000fea0003800000 */
.L_x_22080:
        /* <DEDUP_REMOVED lines=10> */
.L_x_22076:
        /* <DEDUP_REMOVED lines=12> */
.L_x_22085:
[----:B------:R-:W-:Y:S02]  /*3160*/  IMAD.MOV.U32 R140, RZ, RZ, R12 ;  /* 0x000000ffff8c7224 */ /* 0x000fe400078e000c */
.L_x_22086:
[----:B------:R-:W-:Y:S05]  /*3170*/  BSYNC B1 ;  /* 0x0000000000017941 */ /* 0x000fea0003800000 */
.L_x_22084:
        /* <DEDUP_REMOVED lines=16> */
.L_x_22090:
[----:B------:R-:W-:Y:S05]  /*3280*/  BSYNC B2 ;  /* 0x0000000000027941 */ /* 0x000fea0003800000 */
.L_x_22089:
        /* <DEDUP_REMOVED lines=44> */
.L_x_22088:
[----:B------:R-:W-:Y:S05]  /*3550*/  BSYNC B1 ;  /* 0x0000000000017941 */ /* 0x000fea0003800000 */
.L_x_22087:
        /* <DEDUP_REMOVED lines=15> */
.L_x_22091:
        /* <DEDUP_REMOVED lines=12> */
.L_x_22094:
[----:B------:R-:W-:Y:S02]  /*3710*/  IMAD.MOV.U32 R166, RZ, RZ, R12 ;  /* 0x000000ffffa67224 */ /* 0x000fe400078e000c */
.L_x_22095:
[----:B------:R-:W-:Y:S05]  /*3720*/  BSYNC B1 ;  /* 0x0000000000017941 */ /* 0x000fea0003800000 */
.L_x_22093:
        /* <DEDUP_REMOVED lines=16> */
.L_x_22099:
[----:B------:R-:W-:Y:S05]  /*3830*/  BSYNC B2 ;  /* 0x0000000000027941 */ /* 0x000fea0003800000 */
.L_x_22098:
        /* <DEDUP_REMOVED lines=44> */
.L_x_22097:
[----:B------:R-:W-:Y:S05]  /*3b00*/  BSYNC B1 ;  /* 0x0000000000017941 */ /* 0x000fea0003800000 */
.L_x_22096:
        /* <DEDUP_REMOVED lines=10> */
.L_x_22092:
        /* <DEDUP_REMOVED lines=12> */
.L_x_22101:
[----:B------:R-:W-:Y:S02]  /*3c70*/  IMAD.MOV.U32 R191, RZ, RZ, R12 ;  /* 0x000000ffffbf7224 */ /* 0x000fe400078e000c */
.L_x_22102:
[----:B------:R-:W-:Y:S05]  /*3c80*/  BSYNC B1 ;  /* 0x0000000000017941 */ /* 0x000fea0003800000 */
.L_x_22100:
        /* <DEDUP_REMOVED lines=16> */
.L_x_22106:
[----:B------:R-:W-:Y:S05]  /*3d90*/  BSYNC B2 ;  /* 0x0000000000027941 */ /* 0x000fea0003800000 */
.L_x_22105:
        /* <DEDUP_REMOVED lines=44> */
.L_x_22104:
[----:B------:R-:W-:Y:S05]  /*4060*/  BSYNC B1 ;  /* 0x0000000000017941 */ /* 0x000fea0003800000 */
.L_x_22103:
        /* <DEDUP_REMOVED lines=13> */
.L_x_22107:
        /* <DEDUP_REMOVED lines=12> */
.L_x_22110:
[----:B------:R-:W-:Y:S02]  /*4200*/  IMAD.MOV.U32 R191, RZ, RZ, R12 ;  /* 0x000000ffffbf7224 */ /* 0x000fe400078e000c */
.L_x_22111:
[----:B------:R-:W-:Y:S05]  /*4210*/  BSYNC B1 ;  /* 0x0000000000017941 */ /* 0x000fea0003800000 */
.L_x_22109:
        /* <DEDUP_REMOVED lines=16> */
.L_x_22115:
[----:B------:R-:W-:Y:S05]  /*4320*/  BSYNC B2 ;  /* 0x0000000000027941 */ /* 0x000fea0003800000 */
.L_x_22114:
        /* <DEDUP_REMOVED lines=44> */
.L_x_22113:
[----:B------:R-:W-:Y:S05]  /*45f0*/  BSYNC B1 ;  /* 0x0000000000017941 */ /* 0x000fea0003800000 */
.L_x_22112:
        /* <DEDUP_REMOVED lines=10> */
.L_x_22108:
        /* <DEDUP_REMOVED lines=12> */
.L_x_22117:
[----:B------:R-:W-:Y:S02]  /*4760*/  IMAD.MOV.U32 R191, RZ, RZ, R12 ;  /* 0x000000ffffbf7224 */ /* 0x000fe400078e000c */
.L_x_22118:
[----:B------:R-:W-:Y:S05]  /*4770*/  BSYNC B1 ;  /* 0x0000000000017941 */ /* 0x000fea0003800000 */
.L_x_22116:
        /* <DEDUP_REMOVED lines=16> */
.L_x_22122:
[----:B------:R-:W-:Y:S05]  /*4880*/  BSYNC B2 ;  /* 0x0000000000027941 */ /* 0x000fea0003800000 */
.L_x_22121:
        /* <DEDUP_REMOVED lines=44> */
.L_x_22120:
[----:B------:R-:W-:Y:S05]  /*4b50*/  BSYNC B1 ;  /* 0x0000000000017941 */ /* 0x000fea0003800000 */
.L_x_22119:
        /* <DEDUP_REMOVED lines=13> */
.L_x_22123:
        /* <DEDUP_REMOVED lines=12> */
.L_x_22126:
[----:B------:R-:W-:Y:S02]  /*4cf0*/  IMAD.MOV.U32 R142, RZ, RZ, R12 ;  /* 0x000000ffff8e7224 */ /* 0x000fe400078e000c */
.L_x_22127:
[----:B------:R-:W-:Y:S05]  /*4d00*/  BSYNC B1 ;  /* 0x0000000000017941 */ /* 0x000fea0003800000 */
.L_x_22125:
        /* <DEDUP_REMOVED lines=16> */
.L_x_22131:
[----:B------:R-:W-:Y:S05]  /*4e10*/  BSYNC B2 ;  /* 0x0000000000027941 */ /* 0x000fea0003800000 */
.L_x_22130:
        /* <DEDUP_REMOVED lines=44> */
.L_x_22129:
[----:B------:R-:W-:Y:S05]  /*50e0*/  BSYNC B1 ;  /* 0x0000000000017941 */ /* 0x000fea0003800000 */
.L_x_22128:
        /* <DEDUP_REMOVED lines=10> */
.L_x_22124:
        /* <DEDUP_REMOVED lines=12> */
.L_x_22133:
[----:B------:R-:W-:Y:S02]  /*5250*/  IMAD.MOV.U32 R142, RZ, RZ, R12 ;  /* 0x000000ffff8e7224 */ /* 0x000fe400078e000c */
.L_x_22134:
[----:B------:R-:W-:Y:S05]  /*5260*/  BSYNC B1 ;  /* 0x0000000000017941 */ /* 0x000fea0003800000 */
.L_x_22132:
        /* <DEDUP_REMOVED lines=16> */
.L_x_22138:
[----:B------:R-:W-:Y:S05]  /*5370*/  BSYNC B2 ;  /* 0x0000000000027941 */ /* 0x000fea0003800000 */
.L_x_22137:
        /* <DEDUP_REMOVED lines=44> */
.L_x_22136:
[----:B------:R-:W-:Y:S05]  /*5640*/  BSYNC B1 ;  /* 0x0000000000017941 */ /* 0x000fea0003800000 */
.L_x_22135:
        /* <DEDUP_REMOVED lines=13> */
.L_x_22139:
        /* <DEDUP_REMOVED lines=12> */
.L_x_22142:
[----:B------:R-:W-:Y:S02]  /*57e0*/  IMAD.MOV.U32 R142, RZ, RZ, R12 ;  /* 0x000000ffff8e7224 */ /* 0x000fe400078e000c */
.L_x_22143:
[----:B------:R-:W-:Y:S05]  /*57f0*/  BSYNC B1 ;  /* 0x0000000000017941 */ /* 0x000fea0003800000 */
.L_x_22141:
        /* <DEDUP_REMOVED lines=16> */
.L_x_22147:
[----:B------:R-:W-:Y:S05]  /*5900*/  BSYNC B2 ;  /* 0x0000000000027941 */ /* 0x000fea0003800000 */
.L_x_22146:
        /* <DEDUP_REMOVED lines=44> */
.L_x_22145:
[----:B------:R-:W-:Y:S05]  /*5bd0*/  BSYNC B1 ;  /* 0x0000000000017941 */ /* 0x000fea0003800000 */
.L_x_22144:
        /* <DEDUP_REMOVED lines=10> */
.L_x_22140:
        /* <DEDUP_REMOVED lines=12> */
.L_x_22149:
[----:B------:R-:W-:Y:S02]  /*5d40*/  IMAD.MOV.U32 R142, RZ, RZ, R12 ;  /* 0x000000ffff8e7224 */ /* 0x000fe400078e000c */
.L_x_22150:
[----:B------:R-:W-:Y:S05]  /*5d50*/  BSYNC B1 ;  /* 0x0000000000017941 */ /* 0x000fea0003800000 */
.L_x_22148:
        /* <DEDUP_REMOVED lines=16> */
.L_x_22154:
[----:B------:R-:W-:Y:S05]  /*5e60*/  BSYNC B2 ;  /* 0x0000000000027941 */ /* 0x000fea0003800000 */
.L_x_22153:
        /* <DEDUP_REMOVED lines=44> */
.L_x_22152:
[----:B------:R-:W-:Y:S05]  /*6130*/  BSYNC B1 ;  /* 0x0000000000017941 */ /* 0x000fea0003800000 */
.L_x_22151:
        /* <DEDUP_REMOVED lines=13> */
.L_x_22155:
        /* <DEDUP_REMOVED lines=12> */
.L_x_22158:
[----:B------:R-:W-:Y:S02]  /*62d0*/  IMAD.MOV.U32 R200, RZ, RZ, R12 ;  /* 0x000000ffffc87224 */ /* 0x000fe400078e000c */
.L_x_22159:
[----:B------:R-:W-:Y:S05]  /*62e0*/  BSYNC B1 ;  /* 0x0000000000017941 */ /* 0x000fea0003800000 */
.L_x_22157:
        /* <DEDUP_REMOVED lines=16> */
.L_x_22163:
[----:B------:R-:W-:Y:S05]  /*63f0*/  BSYNC B2 ;  /* 0x0000000000027941 */ /* 0x000fea0003800000 */
.L_x_22162:
        /* <DEDUP_REMOVED lines=44> */
.L_x_22161:
[----:B------:R-:W-:Y:S05]  /*66c0*/  BSYNC B1 ;  /* 0x0000000000017941 */ /* 0x000fea0003800000 */
.L_x_22160:
        /* <DEDUP_REMOVED lines=10> */
.L_x_22156:
        /* <DEDUP_REMOVED lines=54> */
.L_x_22164:
[----:B------:R-:W-:Y:S02]  /*6ad0*/  IADD3 R196, R11, 0x20, RZ ;  /* 0x000000200bc47810 */ /* 0x000fe40007ffe0ff */
.L_x_22035:
[----:B------:R-:W-:Y:S05]  /*6ae0*/  BSYNC B0 ;  /* 0x0000000000007941 */ /* 0x000fea0003800000 */
.L_x_22034:
        /* <DEDUP_REMOVED lines=30> */
.L_x_22168:
[----:B0-----:R-:W-:Y:S02]  /*6cd0*/  IMAD.MOV.U32 R184, RZ, RZ, R12 ;  /* 0x000000ffffb87224 */ /* 0x001fe400078e000c */
.L_x_22169:
[----:B------:R-:W-:Y:S05]  /*6ce0*/  BSYNC B1 ;  /* 0x0000000000017941 */ /* 0x000fea0003800000 */
.L_x_22167:
        /* <DEDUP_REMOVED lines=16> */
.L_x_22173:
[----:B------:R-:W-:Y:S05]  /*6df0*/  BSYNC B2 ;  /* 0x0000000000027941 */ /* 0x000fea0003800000 */
.L_x_22172:
        /* <DEDUP_REMOVED lines=44> */
.L_x_22171:
[----:B------:R-:W-:Y:S05]  /*70c0*/  BSYNC B1 ;  /* 0x0000000000017941 */ /* 0x000fea0003800000 */
.L_x_22170:
        /* <DEDUP_REMOVED lines=18> */
.L_x_22174:
        /* <DEDUP_REMOVED lines=12> */
.L_x_22177:
[----:B------:R-:W-:Y:S02]  /*72b0*/  IMAD.MOV.U32 R184, RZ, RZ, R12 ;  /* 0x000000ffffb87224 */ /* 0x000fe400078e000c */
.L_x_22178:
[----:B------:R-:W-:Y:S05]  /*72c0*/  BSYNC B1 ;  /* 0x0000000000017941 */ /* 0x000fea0003800000 */
.L_x_22176:
        /* <DEDUP_REMOVED lines=16> */
.L_x_22182:
[----:B------:R-:W-:Y:S05]  /*73d0*/  BSYNC B2 ;  /* 0x0000000000027941 */ /* 0x000fea0003800000 */
.L_x_22181:
        /* <DEDUP_REMOVED lines=44> */
.L_x_22180:
[----:B------:R-:W-:Y:S05]  /*76a0*/  BSYNC B1 ;  /* 0x0000000000017941 */ /* 0x000fea0003800000 */
.L_x_22179:
        /* <DEDUP_REMOVED lines=10> */
.L_x_22175:
        /* <DEDUP_REMOVED lines=12> */
.L_x_22184:
[----:B------:R-:W-:Y:S02]  /*7810*/  IMAD.MOV.U32 R184, RZ, RZ, R12 ;  /* 0x000000ffffb87224 */ /* 0x000fe400078e000c */
.L_x_22185:
[----:B------:R-:W-:Y:S05]  /*7820*/  BSYNC B1 ;  /* 0x0000000000017941 */ /* 0x000fea0003800000 */
.L_x_22183:
        /* <DEDUP_REMOVED lines=16> */
.L_x_22189:
[----:B------:R-:W-:Y:S05]  /*7930*/  BSYNC B2 ;  /* 0x0000000000027941 */ /* 0x000fea0003800000 */
.L_x_22188:
        /* <DEDUP_REMOVED lines=44> */
.L_x_22187:
[----:B------:R-:W-:Y:S05]  /*7c00*/  BSYNC B1 ;  /* 0x0000000000017941 */ /* 0x000fea0003800000 */
.L_x_22186:
        /* <DEDUP_REMOVED lines=15> */
.L_x_22190:
        /* <DEDUP_REMOVED lines=12> */
.L_x_22193:
[----:B------:R-:W-:Y:S02]  /*7dc0*/  IMAD.MOV.U32 R140, RZ, RZ, R12 ;  /* 0x000000ffff8c7224 */ /* 0x000fe400078e000c */
.L_x_22194:
[----:B------:R-:W-:Y:S05]  /*7dd0*/  BSYNC B1 ;  /* 0x0000000000017941 */ /* 0x000fea0003800000 */
.L_x_22192:
        /* <DEDUP_REMOVED lines=16> */
.L_x_22198:
[----:B------:R-:W-:Y:S05]  /*7ee0*/  BSYNC B2 ;  /* 0x0000000000027941 */ /* 0x000fea0003800000 */
.L_x_22197:
        /* <DEDUP_REMOVED lines=44> */
.L_x_22196:
[----:B------:R-:W-:Y:S05]  /*81b0*/  BSYNC B1 ;  /* 0x0000000000017941 */ /* 0x000fea0003800000 */
.L_x_22195:
        /* <DEDUP_REMOVED lines=10> */
.L_x_22191:
        /* <DEDUP_REMOVED lines=12> */
.L_x_22200:
[----:B------:R-:W-:Y:S02]  /*8320*/  IMAD.MOV.U32 R140, RZ, RZ, R12 ;  /* 0x000000ffff8c7224 */ /* 0x000fe400078e000c */
.L_x_22201:
[----:B------:R-:W-:Y:S05]  /*8330*/  BSYNC B1 ;  /* 0x0000000000017941 */ /* 0x000fea0003800000 */
.L_x_22199:
        /* <DEDUP_REMOVED lines=16> */
.L_x_22205:
[----:B------:R-:W-:Y:S05]  /*8440*/  BSYNC B2 ;  /* 0x0000000000027941 */ /* 0x000fea0003800000 */
.L_x_22204:
        /* <DEDUP_REMOVED lines=44> */
.L_x_22203:
[----:B------:R-:W-:Y:S05]  /*8710*/  BSYNC B1 ;  /* 0x0000000000017941 */ /* 0x000fea0003800000 */
.L_x_22202:
        /* <DEDUP_REMOVED lines=15> */
.L_x_22206:
        /* <DEDUP_REMOVED lines=12> */
.L_x_22209:
[----:B------:R-:W-:Y:S02]  /*88d0*/  IMAD.MOV.U32 R140, RZ, RZ, R12 ;  /* 0x000000ffff8c7224 */ /* 0x000fe400078e000c */
.L_x_22210:
[----:B------:R-:W-:Y:S05]  /*88e0*/  BSYNC B1 ;  /* 0x0000000000017941 */ /* 0x000fea0003800000 */
.L_x_22208:
        /* <DEDUP_REMOVED lines=16> */
.L_x_22214:
[----:B------:R-:W-:Y:S05]  /*89f0*/  BSYNC B2 ;  /* 0x0000000000027941 */ /* 0x000fea0003800000 */
.L_x_22213:
        /* <DEDUP_REMOVED lines=44> */
.L_x_22212:
[----:B------:R-:W-:Y:S05]  /*8cc0*/  BSYNC B1 ;  /* 0x0000000000017941 */ /* 0x000fea0003800000 */
.L_x_22211:
        /* <DEDUP_REMOVED lines=10> */
.L_x_22207:
        /* <DEDUP_REMOVED lines=12> */
.L_x_22216:
[----:B------:R-:W-:Y:S02]  /*8e30*/  IMAD.MOV.U32 R140, RZ, RZ, R12 ;  /* 0x000000ffff8c7224 */ /* 0x000fe400078e000c */
.L_x_22217:
[----:B------:R-:W-:Y:S05]  /*8e40*/  BSYNC B1 ;  /* 0x0000000000017941 */ /* 0x000fea0003800000 */
.L_x_22215:
        /* <DEDUP_REMOVED lines=16> */
.L_x_22221:
[----:B------:R-:W-:Y:S05]  /*8f50*/  BSYNC B2 ;  /* 0x0000000000027941 */ /* 0x000fea0003800000 */
.L_x_22220:
        /* <DEDUP_REMOVED lines=44> */
.L_x_22219:
[----:B------:R-:W-:Y:S05]  /*9220*/  BSYNC B1 ;  /* 0x0000000000017941 */ /* 0x000fea0003800000 */
.L_x_22218:
        /* <DEDUP_REMOVED lines=15> */
.L_x_22222:
        /* <DEDUP_REMOVED lines=12> */
.L_x_22225:
[----:B------:R-:W-:Y:S02]  /*93e0*/  IMAD.MOV.U32 R168, RZ, RZ, R12 ;  /* 0x000000ffffa87224 */ /* 0x000fe400078e000c */
.L_x_22226:
[----:B------:R-:W-:Y:S05]  /*93f0*/  BSYNC B1 ;  /* 0x0000000000017941 */ /* 0x000fea0003800000 */
.L_x_22224:
        /* <DEDUP_REMOVED lines=16> */
.L_x_22230:
[----:B------:R-:W-:Y:S05]  /*9500*/  BSYNC B2 ;  /* 0x0000000000027941 */ /* 0x000fea0003800000 */
.L_x_22229:
        /* <DEDUP_REMOVED lines=44> */
.L_x_22228:
[----:B------:R-:W-:Y:S05]  /*97d0*/  BSYNC B1 ;  /* 0x0000000000017941 */ /* 0x000fea0003800000 */
.L_x_22227:
        /* <DEDUP_REMOVED lines=10> */
.L_x_22223:
        /* <DEDUP_REMOVED lines=12> */
.L_x_22232:
[----:B------:R-:W-:Y:S02]  /*9940*/  IMAD.MOV.U32 R193, RZ, RZ, R12 ;  /* 0x000000ffffc17224 */ /* 0x000fe400078e000c */
.L_x_22233:
[----:B------:R-:W-:Y:S05]  /*9950*/  BSYNC B1 ;  /* 0x0000000000017941 */ /* 0x000fea0003800000 */
.L_x_22231:
        /* <DEDUP_REMOVED lines=16> */
.L_x_22237:
[----:B------:R-:W-:Y:S05]  /*9a60*/  BSYNC B2 ;  /* 0x0000000000027941 */ /* 0x000fea0003800000 */
.L_x_22236:
        /* <DEDUP_REMOVED lines=44> */
.L_x_22235:
[----:B------:R-:W-:Y:S05]  /*9d30*/  BSYNC B1 ;  /* 0x0000000000017941 */ /* 0x000fea0003800000 */
.L_x_22234:
        /* <DEDUP_REMOVED lines=13> */
.L_x_22238:
        /* <DEDUP_REMOVED lines=12> */
.L_x_22241:
[----:B------:R-:W-:Y:S02]  /*9ed0*/  IMAD.MOV.U32 R193, RZ, RZ, R12 ;  /* 0x000000ffffc17224 */ /* 0x000fe400078e000c */
.L_x_22242:
[----:B------:R-:W-:Y:S05]  /*9ee0*/  BSYNC B1 ;  /* 0x0000000000017941 */ /* 0x000fea0003800000 */
.L_x_22240:
        /* <DEDUP_REMOVED lines=16> */
.L_x_22246:
[----:B------:R-:W-:Y:S05]  /*9ff0*/  BSYNC B2 ;  /* 0x0000000000027941 */ /* 0x000fea0003800000 */
.L_x_22245:
        /* <DEDUP_REMOVED lines=44> */
.L_x_22244:
[----:B------:R-:W-:Y:S05]  /*a2c0*/  BSYNC B1 ;  /* 0x0000000000017941 */ /* 0x000fea0003800000 */
.L_x_22243:
        /* <DEDUP_REMOVED lines=10> */
.L_x_22239:
        /* <DEDUP_REMOVED lines=12> */
.L_x_22248:
[----:B------:R-:W-:Y:S02]  /*a430*/  IMAD.MOV.U32 R193, RZ, RZ, R12 ;  /* 0x000000ffffc17224 */ /* 0x000fe400078e000c */
.L_x_22249:
[----:B------:R-:W-:Y:S05]  /*a440*/  BSYNC B1 ;  /* 0x0000000000017941 */ /* 0x000fea0003800000 */
.L_x_22247:
        /* <DEDUP_REMOVED lines=16> */
.L_x_22253:
[----:B------:R-:W-:Y:S05]  /*a550*/  BSYNC B2 ;  /* 0x0000000000027941 */ /* 0x000fea0003800000 */
.L_x_22252:
        /* <DEDUP_REMOVED lines=44> */
.L_x_22251:
[----:B------:R-:W-:Y:S05]  /*a820*/  BSYNC B1 ;  /* 0x0000000000017941 */ /* 0x000fea0003800000 */
.L_x_22250:
        /* <DEDUP_REMOVED lines=13> */
.L_x_22254:
        /* <DEDUP_REMOVED lines=12> */
.L_x_22257:
[----:B------:R-:W-:Y:S02]  /*a9c0*/  IMAD.MOV.U32 R142, RZ, RZ, R12 ;  /* 0x000000ffff8e7224 */ /* 0x000fe400078e000c */
.L_x_22258:
[----:B------:R-:W-:Y:S05]  /*a9d0*/  BSYNC B1 ;  /* 0x0000000000017941 */ /* 0x000fea0003800000 */
.L_x_22256:
        /* <DEDUP_REMOVED lines=16> */
.L_x_22262:
[----:B------:R-:W-:Y:S05]  /*aae0*/  BSYNC B2 ;  /* 0x0000000000027941 */ /* 0x000fea0003800000 */
.L_x_22261:
        /* <DEDUP_REMOVED lines=44> */
.L_x_22260:
[----:B------:R-:W-:Y:S05]  /*adb0*/  BSYNC B1 ;  /* 0x0000000000017941 */ /* 0x000fea0003800000 */
.L_x_22259:
        /* <DEDUP_REMOVED lines=10> */
.L_x_22255:
        /* <DEDUP_REMOVED lines=12> */
.L_x_22264:
[----:B------:R-:W-:Y:S02]  /*af20*/  IMAD.MOV.U32 R142, RZ, RZ, R12 ;  /* 0x000000ffff8e7224 */ /* 0x000fe400078e000c */
.L_x_22265:
[----:B------:R-:W-:Y:S05]  /*af30*/  BSYNC B1 ;  /* 0x0000000000017941 */ /* 0x000fea0003800000 */
.L_x_22263:
        /* <DEDUP_REMOVED lines=16> */
.L_x_22269:
[----:B------:R-:W-:Y:S05]  /*b040*/  BSYNC B2 ;  /* 0x0000000000027941 */ /* 0x000fea0003800000 */
.L_x_22268:
        /* <DEDUP_REMOVED lines=44> */
.L_x_22267:
[----:B------:R-:W-:Y:S05]  /*b310*/  BSYNC B1 ;  /* 0x0000000000017941 */ /* 0x000fea0003800000 */
.L_x_22266:
        /* <DEDUP_REMOVED lines=13> */
.L_x_22270:
        /* <DEDUP_REMOVED lines=12> */
.L_x_22273:
[----:B------:R-:W-:Y:S02]  /*b4b0*/  IMAD.MOV.U32 R142, RZ, RZ, R12 ;  /* 0x000000ffff8e7224 */ /* 0x000fe400078e000c */
.L_x_22274:
[----:B------:R-:W-:Y:S05]  /*b4c0*/  BSYNC B1 ;  /* 0x0000000000017941 */ /* 0x000fea0003800000 */
.L_x_22272:
        /* <DEDUP_REMOVED lines=16> */
.L_x_22278:
[----:B------:R-:W-:Y:S05]  /*b5d0*/  BSYNC B2 ;  /* 0x0000000000027941 */ /* 0x000fea0003800000 */
.L_x_22277:
        /* <DEDUP_REMOVED lines=44> */
.L_x_22276:
[----:B------:R-:W-:Y:S05]  /*b8a0*/  BSYNC B1 ;  /* 0x0000000000017941 */ /* 0x000fea0003800000 */
.L_x_22275:
        /* <DEDUP_REMOVED lines=10> */
.L_x_22271:
        /* <DEDUP_REMOVED lines=12> */
.L_x_22280:
[----:B------:R-:W-:Y:S02]  /*ba10*/  IMAD.MOV.U32 R142, RZ, RZ, R12 ;  /* 0x000000ffff8e7224 */ /* 0x000fe400078e000c */
.L_x_22281:
[----:B------:R-:W-:Y:S05]  /*ba20*/  BSYNC B1 ;  /* 0x0000000000017941 */ /* 0x000fea0003800000 */
.L_x_22279:
        /* <DEDUP_REMOVED lines=16> */
.L_x_22285:
[----:B------:R-:W-:Y:S05]  /*bb30*/  BSYNC B2 ;  /* 0x0000000000027941 */ /* 0x000fea0003800000 */
.L_x_22284:
        /* <DEDUP_REMOVED lines=44> */
.L_x_22283:
[----:B------:R-:W-:Y:S05]  /*be00*/  BSYNC B1 ;  /* 0x0000000000017941 */ /* 0x000fea0003800000 */
.L_x_22282:
        /* <DEDUP_REMOVED lines=13> */
.L_x_22286:
        /* <DEDUP_REMOVED lines=12> */
.L_x_22289:
[----:B------:R-:W-:Y:S02]  /*bfa0*/  IMAD.MOV.U32 R200, RZ, RZ, R12 ;  /* 0x000000ffffc87224 */ /* 0x000fe400078e000c */
.L_x_22290:
[----:B------:R-:W-:Y:S05]  /*bfb0*/  BSYNC B1 ;  /* 0x0000000000017941 */ /* 0x000fea0003800000 */
.L_x_22288:
        /* <DEDUP_REMOVED lines=16> */
.L_x_22294:
[----:B------:R-:W-:Y:S05]  /*c0c0*/  BSYNC B2 ;  /* 0x0000000000027941 */ /* 0x000fea0003800000 */
.L_x_22293:
        /* <DEDUP_REMOVED lines=44> */
.L_x_22292:
[----:B------:R-:W-:Y:S05]  /*c390*/  BSYNC B1 ;  /* 0x0000000000017941 */ /* 0x000fea0003800000 */
.L_x_22291:
        /* <DEDUP_REMOVED lines=10> */
.L_x_22287:
        /* <DEDUP_REMOVED lines=54> */
.L_x_22295:
[----:B------:R-:W-:Y:S02]  /*c7a0*/  IADD3 R196, R196, 0x20, RZ ;  /* 0x00000020c4c47810 */ /* 0x000fe40007ffe0ff */
.L_x_22166:
[----:B------:R-:W-:Y:S05]  /*c7b0*/  BSYNC B0 ;  /* 0x0000000000007941 */ /* 0x000fea0003800000 */
.L_x_22165:
        /* <DEDUP_REMOVED lines=30> */
.L_x_22299:
[----:B0-----:R-:W-:Y:S02]  /*c9a0*/  IMAD.MOV.U32 R181, RZ, RZ, R12 ;  /* 0x000000ffffb57224 */ /* 0x001fe400078e000c */
.L_x_22300:
[----:B------:R-:W-:Y:S05]  /*c9b0*/  BSYNC B1 ;  /* 0x0000000000017941 */ /* 0x000fea0003800000 */
.L_x_22298:
        /* <DEDUP_REMOVED lines=16> */
.L_x_22304:
[----:B------:R-:W-:Y:S05]  /*cac0*/  BSYNC B2 ;  /* 0x0000000000027941 */ /* 0x000fea0003800000 */
.L_x_22303:
        /* <DEDUP_REMOVED lines=44> */
.L_x_22302:
[----:B------:R-:W-:Y:S05]  /*cd90*/  BSYNC B1 ;  /* 0x0000000000017941 */ /* 0x000fea0003800000 */
.L_x_22301:
        /* <DEDUP_REMOVED lines=18> */
.L_x_22305:
        /* <DEDUP_REMOVED lines=12> */
.L_x_22308:
[----:B------:R-:W-:Y:S02]  /*cf80*/  IMAD.MOV.U32 R181, RZ, RZ, R12 ;  /* 0x000000ffffb57224 */ /* 0x000fe400078e000c */
.L_x_22309:
[----:B------:R-:W-:Y:S05]  /*cf90*/  BSYNC B1 ;  /* 0x0000000000017941 */ /* 0x000fea0003800000 */
.L_x_22307:
        /* <DEDUP_REMOVED lines=16> */
.L_x_22313:
[----:B------:R-:W-:Y:S05]  /*d0a0*/  BSYNC B2 ;  /* 0x0000000000027941 */ /* 0x000fea0003800000 */
.L_x_22312:
        /* <DEDUP_REMOVED lines=44> */
.L_x_22311:
[----:B------:R-:W-:Y:S05]  /*d370*/  BSYNC B1 ;  /* 0x0000000000017941 */ /* 0x000fea0003800000 */
.L_x_22310:
        /* <DEDUP_REMOVED lines=10> */
.L_x_22306:
        /* <DEDUP_REMOVED lines=12> */
.L_x_22315:
[----:B------:R-:W-:Y:S02]  /*d4e0*/  IMAD.MOV.U32 R181, RZ, RZ, R12 ;  /* 0x000000ffffb57224 */ /* 0x000fe400078e000c */
.L_x_22316:
[----:B------:R-:W-:Y:S05]  /*d4f0*/  BSYNC B1 ;  /* 0x0000000000017941 */ /* 0x000fea0003800000 */
.L_x_22314:
        /* <DEDUP_REMOVED lines=16> */
.L_x_22320:
[----:B------:R-:W-:Y:S05]  /*d600*/  BSYNC B2 ;  /* 0x0000000000027941 */ /* 0x000fea0003800000 */
.L_x_22319:
        /* <DEDUP_REMOVED lines=44> */
.L_x_22318:
[----:B------:R-:W-:Y:S05]  /*d8d0*/  BSYNC B1 ;  /* 0x0000000000017941 */ /* 0x000fea0003800000 */
.L_x_22317:
        /* <DEDUP_REMOVED lines=15> */
.L_x_22321:
        /* <DEDUP_REMOVED lines=12> */
.L_x_22324:
[----:B------:R-:W-:Y:S02]  /*da90*/  IMAD.MOV.U32 R140, RZ, RZ, R12 ;  /* 0x000000ffff8c7224 */ /* 0x000fe400078e000c */
.L_x_22325:
[----:B------:R-:W-:Y:S05]  /*daa0*/  BSYNC B1 ;  /* 0x0000000000017941 */ /* 0x000fea0003800000 */
.L_x_22323:
        /* <DEDUP_REMOVED lines=16> */
.L_x_22329:
[----:B------:R-:W-:Y:S05]  /*dbb0*/  BSYNC B2 ;  /* 0x0000000000027941 */ /* 0x000fea0003800000 */
.L_x_22328:
        /* <DEDUP_REMOVED lines=44> */
.L_x_22327:
[----:B------:R-:W-:Y:S05]  /*de80*/  BSYNC B1 ;  /* 0x0000000000017941 */ /* 0x000fea0003800000 */
.L_x_22326:
        /* <DEDUP_REMOVED lines=10> */
.L_x_22322:
        /* <DEDUP_REMOVED lines=12> */
.L_x_22331:
[----:B------:R-:W-:Y:S02]  /*dff0*/  IMAD.MOV.U32 R140, RZ, RZ, R12 ;  /* 0x000000ffff8c7224 */ /* 0x000fe400078e000c */
.L_x_22332:
[----:B------:R-:W-:Y:S05]  /*e000*/  BSYNC B1 ;  /* 0x0000000000017941 */ /* 0x000fea0003800000 */
.L_x_22330:
        /* <DEDUP_REMOVED lines=16> */
.L_x_22336:
[----:B------:R-:W-:Y:S05]  /*e110*/  BSYNC B2 ;  /* 0x0000000000027941 */ /* 0x000fea0003800000 */
.L_x_22335:
        /* <DEDUP_REMOVED lines=44> */
.L_x_22334:
[----:B------:R-:W-:Y:S05]  /*e3e0*/  BSYNC B1 ;  /* 0x0000000000017941 */ /* 0x000fea0003800000 */
.L_x_22333:
        /* <DEDUP_REMOVED lines=15> */
.L_x_22337:
        /* <DEDUP_REMOVED lines=12> */
.L_x_22340:
[----:B------:R-:W-:Y:S02]  /*e5a0*/  IMAD.MOV.U32 R140, RZ, RZ, R12 ;  /* 0x000000ffff8c7224 */ /* 0x000fe400078e000c */
.L_x_22341:
[----:B------:R-:W-:Y:S05]  /*e5b0*/  BSYNC B1 ;  /* 0x0000000000017941 */ /* 0x000fea0003800000 */
.L_x_22339:
        /* <DEDUP_REMOVED lines=16> */
.L_x_22345:
[----:B------:R-:W-:Y:S05]  /*e6c0*/  BSYNC B2 ;  /* 0x0000000000027941 */ /* 0x000fea0003800000 */
.L_x_22344:
        /* <DEDUP_REMOVED lines=44> */
.L_x_22343:
[----:B------:R-:W-:Y:S05]  /*e990*/  BSYNC B1 ;  /* 0x0000000000017941 */ /* 0x000fea0003800000 */
.L_x_22342:
        /* <DEDUP_REMOVED lines=10> */
.L_x_22338:
        /* <DEDUP_REMOVED lines=12> */
.L_x_22347:
[----:B------:R-:W-:Y:S02]  /*eb00*/  IMAD.MOV.U32 R140, RZ, RZ, R12 ;  /* 0x000000ffff8c7224 */ /* 0x000fe400078e000c */
.L_x_22348:
[----:B------:R-:W-:Y:S05]  /*eb10*/  BSYNC B1 ;  /* 0x0000000000017941 */ /* 0x000fea0003800000 */
.L_x_22346:
        /* <DEDUP_REMOVED lines=16> */
.L_x_22352:
[----:B------:R-:W-:Y:S05]  /*ec20*/  BSYNC B2 ;  /* 0x0000000000027941 */ /* 0x000fea0003800000 */
.L_x_22351:
        /* <DEDUP_REMOVED lines=44> */
.L_x_22350:
[----:B------:R-:W-:Y:S05]  /*eef0*/  BSYNC B1 ;  /* 0x0000000000017941 */ /* 0x000fea0003800000 */
.L_x_22349:
        /* <DEDUP_REMOVED lines=15> */
.L_x_22353:
        /* <DEDUP_REMOVED lines=12> */
.L_x_22356:
[----:B------:R-:W-:Y:S02]  /*f0b0*/  IMAD.MOV.U32 R170, RZ, RZ, R12 ;  /* 0x000000ffffaa7224 */ /* 0x000fe400078e000c */
.L_x_22357:
[----:B------:R-:W-:Y:S05]  /*f0c0*/  BSYNC B1 ;  /* 0x0000000000017941 */ /* 0x000fea0003800000 */
.L_x_22355:
        /* <DEDUP_REMOVED lines=16> */
.L_x_22361:
[----:B------:R-:W-:Y:S05]  /*f1d0*/  BSYNC B2 ;  /* 0x0000000000027941 */ /* 0x000fea0003800000 */
.L_x_22360:
        /* <DEDUP_REMOVED lines=44> */
.L_x_22359:
[----:B------:R-:W-:Y:S05]  /*f4a0*/  BSYNC B1 ;  /* 0x0000000000017941 */ /* 0x000fea0003800000 */
.L_x_22358:
        /* <DEDUP_REMOVED lines=10> */
.L_x_22354:
        /* <DEDUP_REMOVED lines=12> */
.L_x_22363:
[----:B------:R-:W-:Y:S02]  /*f610*/  IMAD.MOV.U32 R181, RZ, RZ, R12 ;  /* 0x000000ffffb57224 */ /* 0x000fe400078e000c */
.L_x_22364:
[----:B------:R-:W-:Y:S05]  /*f620*/  BSYNC B1 ;  /* 0x0000000000017941 */ /* 0x000fea0003800000 */
.L_x_22362:
        /* <DEDUP_REMOVED lines=16> */
.L_x_22368:
[----:B------:R-:W-:Y:S05]  /*f730*/  BSYNC B2 ;  /* 0x0000000000027941 */ /* 0x000fea0003800000 */
.L_x_22367:
        /* <DEDUP_REMOVED lines=44> */
.L_x_22366:
[----:B------:R-:W-:Y:S05]  /*fa00*/  BSYNC B1 ;  /* 0x0000000000017941 */ /* 0x000fea0003800000 */
.L_x_22365:
        /* <DEDUP_REMOVED lines=13> */
.L_x_22369:
        /* <DEDUP_REMOVED lines=12> */
.L_x_22372:
[----:B------:R-:W-:Y:S02]  /*fba0*/  IMAD.MOV.U32 R181, RZ, RZ, R12 ;  /* 0x000000ffffb57224 */ /* 0x000fe400078e000c */
.L_x_22373:
[----:B------:R-:W-:Y:S05]  /*fbb0*/  BSYNC B1 ;  /* 0x0000000000017941 */ /* 0x000fea0003800000 */
.L_x_22371:
        /* <DEDUP_REMOVED lines=16> */
.L_x_22377:
[----:B------:R-:W-:Y:S05]  /*fcc0*/  BSYNC B2 ;  /* 0x0000000000027941 */ /* 0x000fea0003800000 */
.L_x_22376:
        /* <DEDUP_REMOVED lines=44> */
.L_x_22375:
[----:B------:R-:W-:Y:S05]  /*ff90*/  BSYNC B1 ;  /* 0x0000000000017941 */ /* 0x000fea0003800000 */
.L_x_22374:
        /* <DEDUP_REMOVED lines=10> */
.L_x_22370:
        /* <DEDUP_REMOVED lines=12> */
.L_x_22379:
[----:B------:R-:W-:Y:S02]  /*10100*/  IMAD.MOV.U32 R181, RZ, RZ, R12 ;  /* 0x000000ffffb57224 */ /* 0x000fe400078e000c */
.L_x_22380:
[----:B------:R-:W-:Y:S05]  /*10110*/  BSYNC B1 ;  /* 0x0000000000017941 */ /* 0x000fea0003800000 */
.L_x_22378:
        /* <DEDUP_REMOVED lines=16> */
.L_x_22384:
[----:B------:R-:W-:Y:S05]  /*10220*/  BSYNC B2 ;  /* 0x0000000000027941 */ /* 0x000fea0003800000 */
.L_x_22383:
        /* <DEDUP_REMOVED lines=44> */
.L_x_22382:
[----:B------:R-:W-:Y:S05]  /*104f0*/  BSYNC B1 ;  /* 0x0000000000017941 */ /* 0x000fea0003800000 */
.L_x_22381:
        /* <DEDUP_REMOVED lines=13> */
.L_x_22385:
        /* <DEDUP_REMOVED lines=12> */
.L_x_22388:
[----:B------:R-:W-:Y:S02]  /*10690*/  IMAD.MOV.U32 R142, RZ, RZ, R12 ;  /* 0x000000ffff8e7224 */ /* 0x000fe400078e000c */
.L_x_22389:
[----:B------:R-:W-:Y:S05]  /*106a0*/  BSYNC B1 ;  /* 0x0000000000017941 */ /* 0x000fea0003800000 */
.L_x_22387:
        /* <DEDUP_REMOVED lines=16> */
.L_x_22393:
[----:B------:R-:W-:Y:S05]  /*107b0*/  BSYNC B2 ;  /* 0x0000000000027941 */ /* 0x000fea0003800000 */
.L_x_22392:
        /* <DEDUP_REMOVED lines=44> */
.L_x_22391:
[----:B------:R-:W-:Y:S05]  /*10a80*/  BSYNC B1 ;  /* 0x0000000000017941 */ /* 0x000fea0003800000 */
.L_x_22390:
        /* <DEDUP_REMOVED lines=10> */
.L_x_22386:
        /* <DEDUP_REMOVED lines=12> */
.L_x_22395:
[----:B------:R-:W-:Y:S02]  /*10bf0*/  IMAD.MOV.U32 R142, RZ, RZ, R12 ;  /* 0x000000ffff8e7224 */ /* 0x000fe400078e000c */
.L_x_22396:
[----:B------:R-:W-:Y:S05]  /*10c00*/  BSYNC B1 ;  /* 0x0000000000017941 */ /* 0x000fea0003800000 */
.L_x_22394:
        /* <DEDUP_REMOVED lines=16> */
.L_x_22400:
[----:B------:R-:W-:Y:S05]  /*10d10*/  BSYNC B2 ;  /* 0x0000000000027941 */ /* 0x000fea0003800000 */
.L_x_22399:
        /* <DEDUP_REMOVED lines=44> */
.L_x_22398:
[----:B------:R-:W-:Y:S05]  /*10fe0*/  BSYNC B1 ;  /* 0x0000000000017941 */ /* 0x000fea0003800000 */
.L_x_22397:
        /* <DEDUP_REMOVED lines=13> */
.L_x_22401:
        /* <DEDUP_REMOVED lines=12> */
.L_x_22404:
[----:B------:R-:W-:Y:S02]  /*11180*/  IMAD.MOV.U32 R142, RZ, RZ, R12 ;  /* 0x000000ffff8e7224 */ /* 0x000fe400078e000c */
.L_x_22405:
[----:B------:R-:W-:Y:S05]  /*11190*/  BSYNC B1 ;  /* 0x0000000000017941 */ /* 0x000fea0003800000 */
.L_x_22403:
        /* <DEDUP_REMOVED lines=16> */
.L_x_22409:
[----:B------:R-:W-:Y:S05]  /*112a0*/  BSYNC B2 ;  /* 0x0000000000027941 */ /* 0x000fea0003800000 */
.L_x_22408:
        /* <DEDUP_REMOVED lines=44> */
.L_x_22407:
[----:B------:R-:W-:Y:S05]  /*11570*/  BSYNC B1 ;  /* 0x0000000000017941 */ /* 0x000fea0003800000 */
.L_x_22406:
        /* <DEDUP_REMOVED lines=10> */
.L_x_22402:
        /* <DEDUP_REMOVED lines=12> */
.L_x_22411:
[----:B------:R-:W-:Y:S02]  /*116e0*/  IMAD.MOV.U32 R142, RZ, RZ, R12 ;  /* 0x000000ffff8e7224 */ /* 0x000fe400078e000c */
.L_x_22412:
[----:B------:R-:W-:Y:S05]  /*116f0*/  BSYNC B1 ;  /* 0x0000000000017941 */ /* 0x000fea0003800000 */
.L_x_22410:
        /* <DEDUP_REMOVED lines=16> */
.L_x_22416:
[----:B------:R-:W-:Y:S05]  /*11800*/  BSYNC B2 ;  /* 0x0000000000027941 */ /* 0x000fea0003800000 */
.L_x_22415:
        /* <DEDUP_REMOVED lines=44> */
.L_x_22414:
[----:B------:R-:W-:Y:S05]  /*11ad0*/  BSYNC B1 ;  /* 0x0000000000017941 */ /* 0x000fea0003800000 */
.L_x_22413:
        /* <DEDUP_REMOVED lines=13> */
.L_x_22417:
        /* <DEDUP_REMOVED lines=12> */
.L_x_22420:
[----:B------:R-:W-:Y:S02]  /*11c70*/  IMAD.MOV.U32 R200, RZ, RZ, R12 ;  /* 0x000000ffffc87224 */ /* 0x000fe400078e000c */
.L_x_22421:
[----:B------:R-:W-:Y:S05]  /*11c80*/  BSYNC B1 ;  /* 0x0000000000017941 */ /* 0x000fea0003800000 */
.L_x_22419:
        /* <DEDUP_REMOVED lines=16> */
.L_x_22425:
[----:B------:R-:W-:Y:S05]  /*11d90*/  BSYNC B2 ;  /* 0x0000000000027941 */ /* 0x000fea0003800000 */
.L_x_22424:
        /* <DEDUP_REMOVED lines=44> */
.L_x_22423:
[----:B------:R-:W-:Y:S05]  /*12060*/  BSYNC B1 ;  /* 0x0000000000017941 */ /* 0x000fea0003800000 */
.L_x_22422:
        /* <DEDUP_REMOVED lines=10> */
.L_x_22418:
        /* <DEDUP_REMOVED lines=54> */
.L_x_22426:
[----:B------:R-:W-:Y:S02]  /*12470*/  IADD3 R196, R196, 0x20, RZ ;  /* 0x00000020c4c47810 */ /* 0x000fe40007ffe0ff */
.L_x_22297:
[----:B------:R-:W-:Y:S05]  /*12480*/  BSYNC B0 ;  /* 0x0000000000007941 */ /* 0x000fea0003800000 */
.L_x_22296:
        /* <DEDUP_REMOVED lines=30> */
.L_x_22430:
[----:B0-----:R-:W-:Y:S02]  /*12670*/  IMAD.MOV.U32 R180, RZ, RZ, R12 ;  /* 0x000000ffffb47224 */ /* 0x001fe400078e000c */
.L_x_22431:
[----:B------:R-:W-:Y:S05]  /*12680*/  BSYNC B1 ;  /* 0x0000000000017941 */ /* 0x000fea0003800000 */
.L_x_22429:
        /* <DEDUP_REMOVED lines=16> */
.L_x_22435:
[----:B------:R-:W-:Y:S05]  /*12790*/  BSYNC B2 ;  /* 0x0000000000027941 */ /* 0x000fea0003800000 */
.L_x_22434:
        /* <DEDUP_REMOVED lines=44> */
.L_x_22433:
[----:B------:R-:W-:Y:S05]  /*12a60*/  BSYNC B1 ;  /* 0x0000000000017941 */ /* 0x000fea0003800000 */
.L_x_22432:
        /* <DEDUP_REMOVED lines=18> */
.L_x_22436:
        /* <DEDUP_REMOVED lines=12> */
.L_x_22439:
[----:B------:R-:W-:Y:S02]  /*12c50*/  IMAD.MOV.U32 R180, RZ, RZ, R12 ;  /* 0x000000ffffb47224 */ /* 0x000fe400078e000c */
.L_x_22440:
[----:B------:R-:W-:Y:S05]  /*12c60*/  BSYNC B1 ;  /* 0x0000000000017941 */ /* 0x000fea0003800000 */
.L_x_22438:
        /* <DEDUP_REMOVED lines=16> */
.L_x_22444:
[----:B------:R-:W-:Y:S05]  /*12d70*/  BSYNC B2 ;  /* 0x0000000000027941 */ /* 0x000fea0003800000 */
.L_x_22443:
        /* <DEDUP_REMOVED lines=44> */
.L_x_22442:
[----:B------:R-:W-:Y:S05]  /*13040*/  BSYNC B1 ;  /* 0x0000000000017941 */ /* 0x000fea0003800000 */
.L_x_22441:
        /* <DEDUP_REMOVED lines=10> */
.L_x_22437:
        /* <DEDUP_REMOVED lines=12> */
.L_x_22446:
[----:B------:R-:W-:Y:S02]  /*131b0*/  IMAD.MOV.U32 R180, RZ, RZ, R12 ;  /* 0x000000ffffb47224 */ /* 0x000fe400078e000c */
.L_x_22447:
[----:B------:R-:W-:Y:S05]  /*131c0*/  BSYNC B1 ;  /* 0x0000000000017941 */ /* 0x000fea0003800000 */
.L_x_22445:
        /* <DEDUP_REMOVED lines=16> */
.L_x_22451:
[----:B------:R-:W-:Y:S05]  /*132d0*/  BSYNC B2 ;  /* 0x0000000000027941 */ /* 0x000fea0003800000 */
.L_x_22450:
        /* <DEDUP_REMOVED lines=44> */
.L_x_22449:
[----:B------:R-:W-:Y:S05]  /*135a0*/  BSYNC B1 ;  /* 0x0000000000017941 */ /* 0x000fea0003800000 */
.L_x_22448:
        /* <DEDUP_REMOVED lines=15> */
.L_x_22452:
        /* <DEDUP_REMOVED lines=12> */
.L_x_22455:
[----:B------:R-:W-:Y:S02]  /*13760*/  IMAD.MOV.U32 R140, RZ, RZ, R12 ;  /* 0x000000ffff8c7224 */ /* 0x000fe400078e000c */
.L_x_22456:
[----:B------:R-:W-:Y:S05]  /*13770*/  BSYNC B1 ;  /* 0x0000000000017941 */ /* 0x000fea0003800000 */
.L_x_22454:
        /* <DEDUP_REMOVED lines=16> */
.L_x_22460:
[----:B------:R-:W-:Y:S05]  /*13880*/  BSYNC B2 ;  /* 0x0000000000027941 */ /* 0x000fea0003800000 */
.L_x_22459:
        /* <DEDUP_REMOVED lines=44> */
.L_x_22458:
[----:B------:R-:W-:Y:S05]  /*13b50*/  BSYNC B1 ;  /* 0x0000000000017941 */ /* 0x000fea0003800000 */
.L_x_22457:
        /* <DEDUP_REMOVED lines=10> */
.L_x_22453:
        /* <DEDUP_REMOVED lines=12> */
.L_x_22462:
[----:B------:R-:W-:Y:S02]  /*13cc0*/  IMAD.MOV.U32 R140, RZ, RZ, R12 ;  /* 0x000000ffff8c7224 */ /* 0x000fe400078e000c */
.L_x_22463:
[----:B------:R-:W-:Y:S05]  /*13cd0*/  BSYNC B1 ;  /* 0x0000000000017941 */ /* 0x000fea0003800000 */
.L_x_22461:
        /* <DEDUP_REMOVED lines=16> */
.L_x_22467:
[----:B------:R-:W-:Y:S05]  /*13de0*/  BSYNC B2 ;  /* 0x0000000000027941 */ /* 0x000fea0003800000 */
.L_x_22466:
        /* <DEDUP_REMOVED lines=44> */
.L_x_22465:
[----:B------:R-:W-:Y:S05]  /*140b0*/  BSYNC B1 ;  /* 0x0000000000017941 */ /* 0x000fea0003800000 */
.L_x_22464:
        /* <DEDUP_REMOVED lines=15> */
.L_x_22468:
        /* <DEDUP_REMOVED lines=12> */
.L_x_22471:
[----:B------:R-:W-:Y:S02]  /*14270*/  IMAD.MOV.U32 R140, RZ, RZ, R12 ;  /* 0x000000ffff8c7224 */ /* 0x000fe400078e000c */
.L_x_22472:
[----:B------:R-:W-:Y:S05]  /*14280*/  BSYNC B1 ;  /* 0x0000000000017941 */ /* 0x000fea0003800000 */
.L_x_22470:
        /* <DEDUP_REMOVED lines=16> */
.L_x_22476:
[----:B------:R-:W-:Y:S05]  /*14390*/  BSYNC B2 ;  /* 0x0000000000027941 */ /* 0x000fea0003800000 */
.L_x_22475:
        /* <DEDUP_REMOVED lines=44> */
.L_x_22474:
[----:B------:R-:W-:Y:S05]  /*14660*/  BSYNC B1 ;  /* 0x0000000000017941 */ /* 0x000fea0003800000 */
.L_x_22473:
        /* <DEDUP_REMOVED lines=10> */
.L_x_22469:
        /* <DEDUP_REMOVED lines=12> */
.L_x_22478:
[----:B------:R-:W-:Y:S02]  /*147d0*/  IMAD.MOV.U32 R140, RZ, RZ, R12 ;  /* 0x000000ffff8c7224 */ /* 0x000fe400078e000c */
.L_x_22479:
[----:B------:R-:W-:Y:S05]  /*147e0*/  BSYNC B1 ;  /* 0x0000000000017941 */ /* 0x000fea0003800000 */
.L_x_22477:
        /* <DEDUP_REMOVED lines=16> */
.L_x_22483:
[----:B------:R-:W-:Y:S05]  /*148f0*/  BSYNC B2 ;  /* 0x0000000000027941 */ /* 0x000fea0003800000 */
.L_x_22482:
        /* <DEDUP_REMOVED lines=44> */
.L_x_22481:
[----:B------:R-:W-:Y:S05]  /*14bc0*/  BSYNC B1 ;  /* 0x0000000000017941 */ /* 0x000fea0003800000 */
.L_x_22480:
        /* <DEDUP_REMOVED lines=15> */
.L_x_22484:
        /* <DEDUP_REMOVED lines=12> */
.L_x_22487:
[----:B------:R-:W-:Y:S02]  /*14d80*/  IMAD.MOV.U32 R173, RZ, RZ, R12 ;  /* 0x000000ffffad7224 */ /* 0x000fe400078e000c */
.L_x_22488:
[----:B------:R-:W-:Y:S05]  /*14d90*/  BSYNC B1 ;  /* 0x0000000000017941 */ /* 0x000fea0003800000 */
.L_x_22486:
        /* <DEDUP_REMOVED lines=16> */
.L_x_22492:
[----:B------:R-:W-:Y:S05]  /*14ea0*/  BSYNC B2 ;  /* 0x0000000000027941 */ /* 0x000fea0003800000 */
.L_x_22491:
        /* <DEDUP_REMOVED lines=44> */
.L_x_22490:
[----:B------:R-:W-:Y:S05]  /*15170*/  BSYNC B1 ;  /* 0x0000000000017941 */ /* 0x000fea0003800000 */
.L_x_22489:
        /* <DEDUP_REMOVED lines=10> */
.L_x_22485:
        /* <DEDUP_REMOVED lines=12> */
.L_x_22494:
[----:B------:R-:W-:Y:S02]  /*152e0*/  IMAD.MOV.U32 R180, RZ, RZ, R12 ;  /* 0x000000ffffb47224 */ /* 0x000fe400078e000c */
.L_x_22495:
[----:B------:R-:W-:Y:S05]  /*152f0*/  BSYNC B1 ;  /* 0x0000000000017941 */ /* 0x000fea0003800000 */
.L_x_22493:
        /* <DEDUP_REMOVED lines=16> */
.L_x_22499:
[----:B------:R-:W-:Y:S05]  /*15400*/  BSYNC B2 ;  /* 0x0000000000027941 */ /* 0x000fea0003800000 */
.L_x_22498:
        /* <DEDUP_REMOVED lines=44> */
.L_x_22497:
[----:B------:R-:W-:Y:S05]  /*156d0*/  BSYNC B1 ;  /* 0x0000000000017941 */ /* 0x000fea0003800000 */
.L_x_22496:
        /* <DEDUP_REMOVED lines=13> */
.L_x_22500:
        /* <DEDUP_REMOVED lines=12> */
.L_x_22503:
[----:B------:R-:W-:Y:S02]  /*15870*/  IMAD.MOV.U32 R180, RZ, RZ, R12 ;  /* 0x000000ffffb47224 */ /* 0x000fe400078e000c */
.L_x_22504:
[----:B------:R-:W-:Y:S05]  /*15880*/  BSYNC B1 ;  /* 0x0000000000017941 */ /* 0x000fea0003800000 */
.L_x_22502:
        /* <DEDUP_REMOVED lines=16> */
.L_x_22508:
[----:B------:R-:W-:Y:S05]  /*15990*/  BSYNC B2 ;  /* 0x0000000000027941 */ /* 0x000fea0003800000 */
.L_x_22507:
        /* <DEDUP_REMOVED lines=44> */
.L_x_22506:
[----:B------:R-:W-:Y:S05]  /*15c60*/  BSYNC B1 ;  /* 0x0000000000017941 */ /* 0x000fea0003800000 */
.L_x_22505:
        /* <DEDUP_REMOVED lines=10> */
.L_x_22501:
        /* <DEDUP_REMOVED lines=12> */
.L_x_22510:
[----:B------:R-:W-:Y:S02]  /*15dd0*/  IMAD.MOV.U32 R180, RZ, RZ, R12 ;  /* 0x000000ffffb47224 */ /* 0x000fe400078e000c */
.L_x_22511:
[----:B------:R-:W-:Y:S05]  /*15de0*/  BSYNC B1 ;  /* 0x0000000000017941 */ /* 0x000fea0003800000 */
.L_x_22509:
        /* <DEDUP_REMOVED lines=16> */
.L_x_22515:
[----:B------:R-:W-:Y:S05]  /*15ef0*/  BSYNC B2 ;  /* 0x0000000000027941 */ /* 0x000fea0003800000 */
.L_x_22514:
        /* <DEDUP_REMOVED lines=44> */
.L_x_22513:
[----:B------:R-:W-:Y:S05]  /*161c0*/  BSYNC B1 ;  /* 0x0000000000017941 */ /* 0x000fea0003800000 */
.L_x_22512:
        /* <DEDUP_REMOVED lines=13> */
.L_x_22516:
        /* <DEDUP_REMOVED lines=12> */
.L_x_22519:
[----:B------:R-:W-:Y:S02]  /*16360*/  IMAD.MOV.U32 R142, RZ, RZ, R12 ;  /* 0x000000ffff8e7224 */ /* 0x000fe400078e000c */
.L_x_22520:
[----:B------:R-:W-:Y:S05]  /*16370*/  BSYNC B1 ;  /* 0x0000000000017941 */ /* 0x000fea0003800000 */
.L_x_22518:
        /* <DEDUP_REMOVED lines=16> */
.L_x_22524:
[----:B------:R-:W-:Y:S05]  /*16480*/  BSYNC B2 ;  /* 0x0000000000027941 */ /* 0x000fea0003800000 */
.L_x_22523:
        /* <DEDUP_REMOVED lines=44> */
.L_x_22522:
[----:B------:R-:W-:Y:S05]  /*16750*/  BSYNC B1 ;  /* 0x0000000000017941 */ /* 0x000fea0003800000 */
.L_x_22521:
        /* <DEDUP_REMOVED lines=10> */
.L_x_22517:
        /* <DEDUP_REMOVED lines=12> */
.L_x_22526:
[----:B------:R-:W-:Y:S02]  /*168c0*/  IMAD.MOV.U32 R142, RZ, RZ, R12 ;  /* 0x000000ffff8e7224 */ /* 0x000fe400078e000c */
.L_x_22527:
[----:B------:R-:W-:Y:S05]  /*168d0*/  BSYNC B1 ;  /* 0x0000000000017941 */ /* 0x000fea0003800000 */
.L_x_22525:
        /* <DEDUP_REMOVED lines=16> */
.L_x_22531:
[----:B------:R-:W-:Y:S05]  /*169e0*/  BSYNC B2 ;  /* 0x0000000000027941 */ /* 0x000fea0003800000 */
.L_x_22530:
        /* <DEDUP_REMOVED lines=44> */
.L_x_22529:
[----:B------:R-:W-:Y:S05]  /*16cb0*/  BSYNC B1 ;  /* 0x0000000000017941 */ /* 0x000fea0003800000 */
.L_x_22528:
        /* <DEDUP_REMOVED lines=13> */
.L_x_22532:
        /* <DEDUP_REMOVED lines=12> */
.L_x_22535:
[----:B------:R-:W-:Y:S02]  /*16e50*/  IMAD.MOV.U32 R142, RZ, RZ, R12 ;  /* 0x000000ffff8e7224 */ /* 0x000fe400078e000c */
.L_x_22536:
[----:B------:R-:W-:Y:S05]  /*16e60*/  BSYNC B1 ;  /* 0x0000000000017941 */ /* 0x000fea0003800000 */
.L_x_22534:
        /* <DEDUP_REMOVED lines=16> */
.L_x_22540:
[----:B------:R-:W-:Y:S05]  /*16f70*/  BSYNC B2 ;  /* 0x0000000000027941 */ /* 0x000fea0003800000 */
.L_x_22539:
        /* <DEDUP_REMOVED lines=44> */
.L_x_22538:
[----:B------:R-:W-:Y:S05]  /*17240*/  BSYNC B1 ;  /* 0x0000000000017941 */ /* 0x000fea0003800000 */
.L_x_22537:
        /* <DEDUP_REMOVED lines=10> */
.L_x_22533:
        /* <DEDUP_REMOVED lines=12> */
.L_x_22542:
[----:B------:R-:W-:Y:S02]  /*173b0*/  IMAD.MOV.U32 R142, RZ, RZ, R12 ;  /* 0x000000ffff8e7224 */ /* 0x000fe400078e000c */
.L_x_22543:
[----:B------:R-:W-:Y:S05]  /*173c0*/  BSYNC B1 ;  /* 0x0000000000017941 */ /* 0x000fea0003800000 */
.L_x_22541:
        /* <DEDUP_REMOVED lines=16> */
.L_x_22547:
[----:B------:R-:W-:Y:S05]  /*174d0*/  BSYNC B2 ;  /* 0x0000000000027941 */ /* 0x000fea0003800000 */
.L_x_22546:
        /* <DEDUP_REMOVED lines=44> */
.L_x_22545:
[----:B------:R-:W-:Y:S05]  /*177a0*/  BSYNC B1 ;  /* 0x0000000000017941 */ /* 0x000fea0003800000 */
.L_x_22544:
        /* <DEDUP_REMOVED lines=13> */
.L_x_22548:
        /* <DEDUP_REMOVED lines=12> */
.L_x_22551:
[----:B------:R-:W-:Y:S02]  /*17940*/  IMAD.MOV.U32 R200, RZ, RZ, R12 ;  /* 0x000000ffffc87224 */ /* 0x000fe400078e000c */
.L_x_22552:
[----:B------:R-:W-:Y:S05]  /*17950*/  BSYNC B1 ;  /* 0x0000000000017941 */ /* 0x000fea0003800000 */
.L_x_22550:
        /* <DEDUP_REMOVED lines=16> */
.L_x_22556:
[----:B------:R-:W-:Y:S05]  /*17a60*/  BSYNC B2 ;  /* 0x0000000000027941 */ /* 0x000fea0003800000 */
.L_x_22555:
        /* <DEDUP_REMOVED lines=44> */
.L_x_22554:
[----:B------:R-:W-:Y:S05]  /*17d30*/  BSYNC B1 ;  /* 0x0000000000017941 */ /* 0x000fea0003800000 */
.L_x_22553:
        /* <DEDUP_REMOVED lines=10> */
.L_x_22549:
        /* <DEDUP_REMOVED lines=54> */
.L_x_22557:
[----:B------:R-:W-:Y:S02]  /*18140*/  IADD3 R196, R196, 0x20, RZ ;  /* 0x00000020c4c47810 */ /* 0x000fe40007ffe0ff */
.L_x_22428:
[----:B------:R-:W-:Y:S05]  /*18150*/  BSYNC B0 ;  /* 0x0000000000007941 */ /* 0x000fea0003800000 */
.L_x_22427:
        /* <DEDUP_REMOVED lines=30> */
.L_x_22561:
[----:B0-----:R-:W-:Y:S02]  /*18340*/  IMAD.MOV.U32 R178, RZ, RZ, R12 ;  /* 0x000000ffffb27224 */ /* 0x001fe400078e000c */
.L_x_22562:
[----:B------:R-:W-:Y:S05]  /*18350*/  BSYNC B1 ;  /* 0x0000000000017941 */ /* 0x000fea0003800000 */
.L_x_22560:
        /* <DEDUP_REMOVED lines=16> */
.L_x_22566:
[----:B------:R-:W-:Y:S05]  /*18460*/  BSYNC B2 ;  /* 0x0000000000027941 */ /* 0x000fea0003800000 */
.L_x_22565:
        /* <DEDUP_REMOVED lines=44> */
.L_x_22564:
[----:B------:R-:W-:Y:S05]  /*18730*/  BSYNC B1 ;  /* 0x0000000000017941 */ /* 0x000fea0003800000 */
.L_x_22563:
        /* <DEDUP_REMOVED lines=18> */
.L_x_22567:
        /* <DEDUP_REMOVED lines=12> */
.L_x_22570:
[----:B------:R-:W-:Y:S02]  /*18920*/  IMAD.MOV.U32 R178, RZ, RZ, R12 ;  /* 0x000000ffffb27224 */ /* 0x000fe400078e000c */
.L_x_22571:
[----:B------:R-:W-:Y:S05]  /*18930*/  BSYNC B1 ;  /* 0x0000000000017941 */ /* 0x000fea0003800000 */
.L_x_22569:
        /* <DEDUP_REMOVED lines=16> */
.L_x_22575:
[----:B------:R-:W-:Y:S05]  /*18a40*/  BSYNC B2 ;  /* 0x0000000000027941 */ /* 0x000fea0003800000 */
.L_x_22574:
        /* <DEDUP_REMOVED lines=44> */
.L_x_22573:
[----:B------:R-:W-:Y:S05]  /*18d10*/  BSYNC B1 ;  /* 0x0000000000017941 */ /* 0x000fea0003800000 */
.L_x_22572:
        /* <DEDUP_REMOVED lines=10> */
.L_x_22568:
        /* <DEDUP_REMOVED lines=12> */
.L_x_22577:
[----:B------:R-:W-:Y:S02]  /*18e80*/  IMAD.MOV.U32 R178, RZ, RZ, R12 ;  /* 0x000000ffffb27224 */ /* 0x000fe400078e000c */
.L_x_22578:
[----:B------:R-:W-:Y:S05]  /*18e90*/  BSYNC B1 ;  /* 0x0000000000017941 */ /* 0x000fea0003800000 */
.L_x_22576:
        /* <DEDUP_REMOVED lines=16> */
.L_x_22582:
[----:B------:R-:W-:Y:S05]  /*18fa0*/  BSYNC B2 ;  /* 0x0000000000027941 */ /* 0x000fea0003800000 */
.L_x_22581:
        /* <DEDUP_REMOVED lines=44> */
.L_x_22580:
[----:B------:R-:W-:Y:S05]  /*19270*/  BSYNC B1 ;  /* 0x0000000000017941 */ /* 0x000fea0003800000 */
.L_x_22579:
        /* <DEDUP_REMOVED lines=15> */
.L_x_22583:
        /* <DEDUP_REMOVED lines=12> */
.L_x_22586:
[----:B------:R-:W-:Y:S02]  /*19430*/  IMAD.MOV.U32 R140, RZ, RZ, R12 ;  /* 0x000000ffff8c7224 */ /* 0x000fe400078e000c */
.L_x_22587:
[----:B------:R-:W-:Y:S05]  /*19440*/  BSYNC B1 ;  /* 0x0000000000017941 */ /* 0x000fea0003800000 */
.L_x_22585:
        /* <DEDUP_REMOVED lines=16> */
.L_x_22591:
[----:B------:R-:W-:Y:S05]  /*19550*/  BSYNC B2 ;  /* 0x0000000000027941 */ /* 0x000fea0003800000 */
.L_x_22590:
        /* <DEDUP_REMOVED lines=44> */
.L_x_22589:
[----:B------:R-:W-:Y:S05]  /*19820*/  BSYNC B1 ;  /* 0x0000000000017941 */ /* 0x000fea0003800000 */
.L_x_22588:
        /* <DEDUP_REMOVED lines=10> */
.L_x_22584:
        /* <DEDUP_REMOVED lines=12> */
.L_x_22593:
[----:B------:R-:W-:Y:S02]  /*19990*/  IMAD.MOV.U32 R140, RZ, RZ, R12 ;  /* 0x000000ffff8c7224 */ /* 0x000fe400078e000c */
.L_x_22594:
[----:B------:R-:W-:Y:S05]  /*199a0*/  BSYNC B1 ;  /* 0x0000000000017941 */ /* 0x000fea0003800000 */
.L_x_22592:
        /* <DEDUP_REMOVED lines=16> */
.L_x_22598:
[----:B------:R-:W-:Y:S05]  /*19ab0*/  BSYNC B2 ;  /* 0x0000000000027941 */ /* 0x000fea0003800000 */
.L_x_22597:
        /* <DEDUP_REMOVED lines=44> */
.L_x_22596:
[----:B------:R-:W-:Y:S05]  /*19d80*/  BSYNC B1 ;  /* 0x0000000000017941 */ /* 0x000fea0003800000 */
.L_x_22595:
        /* <DEDUP_REMOVED lines=15> */
.L_x_22599:
        /* <DEDUP_REMOVED lines=12> */
.L_x_22602:
[----:B------:R-:W-:Y:S02]  /*19f40*/  IMAD.MOV.U32 R140, RZ, RZ, R12 ;  /* 0x000000ffff8c7224 */ /* 0x000fe400078e000c */
.L_x_22603:
[----:B------:R-:W-:Y:S05]  /*19f50*/  BSYNC B1 ;  /* 0x0000000000017941 */ /* 0x000fea0003800000 */
.L_x_22601:
        /* <DEDUP_REMOVED lines=16> */
.L_x_22607:
[----:B------:R-:W-:Y:S05]  /*1a060*/  BSYNC B2 ;  /* 0x0000000000027941 */ /* 0x000fea0003800000 */
.L_x_22606:
        /* <DEDUP_REMOVED lines=44> */
.L_x_22605:
[----:B------:R-:W-:Y:S05]  /*1a330*/  BSYNC B1 ;  /* 0x0000000000017941 */ /* 0x000fea0003800000 */
.L_x_22604:
        /* <DEDUP_REMOVED lines=10> */
.L_x_22600:
        /* <DEDUP_REMOVED lines=12> */
.L_x_22609:
[----:B------:R-:W-:Y:S02]  /*1a4a0*/  IMAD.MOV.U32 R140, RZ, RZ, R12 ;  /* 0x000000ffff8c7224 */ /* 0x000fe400078e000c */
.L_x_22610:
[----:B------:R-:W-:Y:S05]  /*1a4b0*/  BSYNC B1 ;  /* 0x0000000000017941 */ /* 0x000fea0003800000 */
.L_x_22608:
        /* <DEDUP_REMOVED lines=16> */
.L_x_22614:
[----:B------:R-:W-:Y:S05]  /*1a5c0*/  BSYNC B2 ;  /* 0x0000000000027941 */ /* 0x000fea0003800000 */
.L_x_22613:
        /* <DEDUP_REMOVED lines=44> */
.L_x_22612:
[----:B------:R-:W-:Y:S05]  /*1a890*/  BSYNC B1 ;  /* 0x0000000000017941 */ /* 0x000fea0003800000 */
.L_x_22611:
        /* <DEDUP_REMOVED lines=15> */
.L_x_22615:
        /* <DEDUP_REMOVED lines=12> */
.L_x_22618:
[----:B------:R-:W-:Y:S02]  /*1aa50*/  IMAD.MOV.U32 R174, RZ, RZ, R12 ;  /* 0x000000ffffae7224 */ /* 0x000fe400078e000c */
.L_x_22619:
[----:B------:R-:W-:Y:S05]  /*1aa60*/  BSYNC B1 ;  /* 0x0000000000017941 */ /* 0x000fea0003800000 */
.L_x_22617:
        /* <DEDUP_REMOVED lines=16> */
.L_x_22623:
[----:B------:R-:W-:Y:S05]  /*1ab70*/  BSYNC B2 ;  /* 0x0000000000027941 */ /* 0x000fea0003800000 */
.L_x_22622:
        /* <DEDUP_REMOVED lines=44> */
.L_x_22621:
[----:B------:R-:W-:Y:S05]  /*1ae40*/  BSYNC B1 ;  /* 0x0000000000017941 */ /* 0x000fea0003800000 */
.L_x_22620:
        /* <DEDUP_REMOVED lines=10> */
.L_x_22616:
        /* <DEDUP_REMOVED lines=12> */
.L_x_22625:
[----:B------:R-:W-:Y:S02]  /*1afb0*/  IMAD.MOV.U32 R197, RZ, RZ, R12 ;  /* 0x000000ffffc57224 */ /* 0x000fe400078e000c */
.L_x_22626:
[----:B------:R-:W-:Y:S05]  /*1afc0*/  BSYNC B1 ;  /* 0x0000000000017941 */ /* 0x000fea0003800000 */
.L_x_22624:
        /* <DEDUP_REMOVED lines=16> */
.L_x_22630:
[----:B------:R-:W-:Y:S05]  /*1b0d0*/  BSYNC B2 ;  /* 0x0000000000027941 */ /* 0x000fea0003800000 */
.L_x_22629:
        /* <DEDUP_REMOVED lines=44> */
.L_x_22628:
[----:B------:R-:W-:Y:S05]  /*1b3a0*/  BSYNC B1 ;  /* 0x0000000000017941 */ /* 0x000fea0003800000 */
.L_x_22627:
        /* <DEDUP_REMOVED lines=13> */
.L_x_22631:
        /* <DEDUP_REMOVED lines=12> */
.L_x_22634:
[----:B------:R-:W-:Y:S02]  /*1b540*/  IMAD.MOV.U32 R197, RZ, RZ, R12 ;  /* 0x000000ffffc57224 */ /* 0x000fe400078e000c */
.L_x_22635:
[----:B------:R-:W-:Y:S05]  /*1b550*/  BSYNC B1 ;  /* 0x0000000000017941 */ /* 0x000fea0003800000 */
.L_x_22633:
        /* <DEDUP_REMOVED lines=16> */
.L_x_22639:
[----:B------:R-:W-:Y:S05]  /*1b660*/  BSYNC B2 ;  /* 0x0000000000027941 */ /* 0x000fea0003800000 */
.L_x_22638:
        /* <DEDUP_REMOVED lines=44> */
.L_x_22637:
[----:B------:R-:W-:Y:S05]  /*1b930*/  BSYNC B1 ;  /* 0x0000000000017941 */ /* 0x000fea0003800000 */
.L_x_22636:
        /* <DEDUP_REMOVED lines=10> */
.L_x_22632:
        /* <DEDUP_REMOVED lines=12> */
.L_x_22641:
[----:B------:R-:W-:Y:S02]  /*1baa0*/  IMAD.MOV.U32 R197, RZ, RZ, R12 ;  /* 0x000000ffffc57224 */ /* 0x000fe400078e000c */
.L_x_22642:
[----:B------:R-:W-:Y:S05]  /*1bab0*/  BSYNC B1 ;  /* 0x0000000000017941 */ /* 0x000fea0003800000 */
.L_x_22640:
        /* <DEDUP_REMOVED lines=16> */
.L_x_22646:
[----:B------:R-:W-:Y:S05]  /*1bbc0*/  BSYNC B2 ;  /* 0x0000000000027941 */ /* 0x000fea0003800000 */
.L_x_22645:
        /* <DEDUP_REMOVED lines=44> */
.L_x_22644:
[----:B------:R-:W-:Y:S05]  /*1be90*/  BSYNC B1 ;  /* 0x0000000000017941 */ /* 0x000fea0003800000 */
.L_x_22643:
        /* <DEDUP_REMOVED lines=13> */
.L_x_22647:
        /* <DEDUP_REMOVED lines=12> */
.L_x_22650:
[----:B------:R-:W-:Y:S02]  /*1c030*/  IMAD.MOV.U32 R142, RZ, RZ, R12 ;  /* 0x000000ffff8e7224 */ /* 0x000fe400078e000c */
.L_x_22651:
[----:B------:R-:W-:Y:S05]  /*1c040*/  BSYNC B1 ;  /* 0x0000000000017941 */ /* 0x000fea0003800000 */
.L_x_22649:
        /* <DEDUP_REMOVED lines=16> */
.L_x_22655:
[----:B------:R-:W-:Y:S05]  /*1c150*/  BSYNC B2 ;  /* 0x0000000000027941 */ /* 0x000fea0003800000 */
.L_x_22654:
        /* <DEDUP_REMOVED lines=44> */
.L_x_22653:
[----:B------:R-:W-:Y:S05]  /*1c420*/  BSYNC B1 ;  /* 0x0000000000017941 */ /* 0x000fea0003800000 */
.L_x_22652:
        /* <DEDUP_REMOVED lines=10> */
.L_x_22648:
        /* <DEDUP_REMOVED lines=12> */
.L_x_22657:
[----:B------:R-:W-:Y:S02]  /*1c590*/  IMAD.MOV.U32 R142, RZ, RZ, R12 ;  /* 0x000000ffff8e7224 */ /* 0x000fe400078e000c */
.L_x_22658:
[----:B------:R-:W-:Y:S05]  /*1c5a0*/  BSYNC B1 ;  /* 0x0000000000017941 */ /* 0x000fea0003800000 */
.L_x_22656:
        /* <DEDUP_REMOVED lines=16> */
.L_x_22662:
[----:B------:R-:W-:Y:S05]  /*1c6b0*/  BSYNC B2 ;  /* 0x0000000000027941 */ /* 0x000fea0003800000 */
.L_x_22661:
        /* <DEDUP_REMOVED lines=44> */
.L_x_22660:
[----:B------:R-:W-:Y:S05]  /*1c980*/  BSYNC B1 ;  /* 0x0000000000017941 */ /* 0x000fea0003800000 */
.L_x_22659:
        /* <DEDUP_REMOVED lines=13> */
.L_x_22663:
        /* <DEDUP_REMOVED lines=12> */
.L_x_22666:
[----:B------:R-:W-:Y:S02]  /*1cb20*/  IMAD.MOV.U32 R142, RZ, RZ, R12 ;  /* 0x000000ffff8e7224 */ /* 0x000fe400078e000c */
.L_x_22667:
[----:B------:R-:W-:Y:S05]  /*1cb30*/  BSYNC B1 ;  /* 0x0000000000017941 */ /* 0x000fea0003800000 */
.L_x_22665:
        /* <DEDUP_REMOVED lines=16> */
.L_x_22671:
[----:B------:R-:W-:Y:S05]  /*1cc40*/  BSYNC B2 ;  /* 0x0000000000027941 */ /* 0x000fea0003800000 */
.L_x_22670:
        /* <DEDUP_REMOVED lines=44> */
.L_x_22669:
[----:B------:R-:W-:Y:S05]  /*1cf10*/  BSYNC B1 ;  /* 0x0000000000017941 */ /* 0x000fea0003800000 */
.L_x_22668:
        /* <DEDUP_REMOVED lines=10> */
.L_x_22664:
        /* <DEDUP_REMOVED lines=12> */
.L_x_22673:
[----:B------:R-:W-:Y:S02]  /*1d080*/  IMAD.MOV.U32 R142, RZ, RZ, R12 ;  /* 0x000000ffff8e7224 */ /* 0x000fe400078e000c */
.L_x_22674:
[----:B------:R-:W-:Y:S05]  /*1d090*/  BSYNC B1 ;  /* 0x0000000000017941 */ /* 0x000fea0003800000 */
.L_x_22672:
        /* <DEDUP_REMOVED lines=16> */
.L_x_22678:
[----:B------:R-:W-:Y:S05]  /*1d1a0*/  BSYNC B2 ;  /* 0x0000000000027941 */ /* 0x000fea0003800000 */
.L_x_22677:
        /* <DEDUP_REMOVED lines=44> */
.L_x_22676:
[----:B------:R-:W-:Y:S05]  /*1d470*/  BSYNC B1 ;  /* 0x0000000000017941 */ /* 0x000fea0003800000 */
.L_x_22675:
        /* <DEDUP_REMOVED lines=13> */
.L_x_22679:
        /* <DEDUP_REMOVED lines=12> */
.L_x_22682:
[----:B------:R-:W-:Y:S02]  /*1d610*/  IMAD.MOV.U32 R200, RZ, RZ, R12 ;  /* 0x000000ffffc87224 */ /* 0x000fe400078e000c */
.L_x_22683:
[----:B------:R-:W-:Y:S05]  /*1d620*/  BSYNC B1 ;  /* 0x0000000000017941 */ /* 0x000fea0003800000 */
.L_x_22681:
        /* <DEDUP_REMOVED lines=16> */
.L_x_22687:
[----:B------:R-:W-:Y:S05]  /*1d730*/  BSYNC B2 ;  /* 0x0000000000027941 */ /* 0x000fea0003800000 */
.L_x_22686:
        /* <DEDUP_REMOVED lines=44> */
.L_x_22685:
[----:B------:R-:W-:Y:S05]  /*1da00*/  BSYNC B1 ;  /* 0x0000000000017941 */ /* 0x000fea0003800000 */
.L_x_22684:
        /* <DEDUP_REMOVED lines=10> */
.L_x_22680:
        /* <DEDUP_REMOVED lines=54> */
.L_x_22688:
[----:B------:R-:W-:Y:S02]  /*1de10*/  IADD3 R196, R196, 0x20, RZ ;  /* 0x00000020c4c47810 */ /* 0x000fe40007ffe0ff */
.L_x_22559:
[----:B------:R-:W-:Y:S05]  /*1de20*/  BSYNC B0 ;  /* 0x0000000000007941 */ /* 0x000fea0003800000 */
.L_x_22558:
        /* <DEDUP_REMOVED lines=30> */
.L_x_22692:
[----:B0-----:R-:W-:Y:S02]  /*1e010*/  IMAD.MOV.U32 R188, RZ, RZ, R12 ;  /* 0x000000ffffbc7224 */ /* 0x001fe400078e000c */
.L_x_22693:
[----:B------:R-:W-:Y:S05]  /*1e020*/  BSYNC B1 ;  /* 0x0000000000017941 */ /* 0x000fea0003800000 */
.L_x_22691:
        /* <DEDUP_REMOVED lines=16> */
.L_x_22697:
[----:B------:R-:W-:Y:S05]  /*1e130*/  BSYNC B2 ;  /* 0x0000000000027941 */ /* 0x000fea0003800000 */
.L_x_22696:
        /* <DEDUP_REMOVED lines=44> */
.L_x_22695:
[----:B------:R-:W-:Y:S05]  /*1e400*/  BSYNC B1 ;  /* 0x0000000000017941 */ /* 0x000fea0003800000 */
.L_x_22694:
        /* <DEDUP_REMOVED lines=18> */
.L_x_22698:
        /* <DEDUP_REMOVED lines=12> */
.L_x_22701:
[----:B------:R-:W-:Y:S02]  /*1e5f0*/  IMAD.MOV.U32 R188, RZ, RZ, R12 ;  /* 0x000000ffffbc7224 */ /* 0x000fe400078e000c */
.L_x_22702:
[----:B------:R-:W-:Y:S05]  /*1e600*/  BSYNC B1 ;  /* 0x0000000000017941 */ /* 0x000fea0003800000 */
.L_x_22700:
        /* <DEDUP_REMOVED lines=16> */
.L_x_22706:
[----:B------:R-:W-:Y:S05]  /*1e710*/  BSYNC B2 ;  /* 0x0000000000027941 */ /* 0x000fea0003800000 */
.L_x_22705:
        /* <DEDUP_REMOVED lines=44> */
.L_x_22704:
[----:B------:R-:W-:Y:S05]  /*1e9e0*/  BSYNC B1 ;  /* 0x0000000000017941 */ /* 0x000fea0003800000 */
.L_x_22703:
        /* <DEDUP_REMOVED lines=10> */
.L_x_22699:
        /* <DEDUP_REMOVED lines=12> */
.L_x_22708:
[----:B------:R-:W-:Y:S02]  /*1eb50*/  IMAD.MOV.U32 R188, RZ, RZ, R12 ;  /* 0x000000ffffbc7224 */ /* 0x000fe400078e000c */
.L_x_22709:
[----:B------:R-:W-:Y:S05]  /*1eb60*/  BSYNC B1 ;  /* 0x0000000000017941 */ /* 0x000fea0003800000 */
.L_x_22707:
        /* <DEDUP_REMOVED lines=16> */
.L_x_22713:
[----:B------:R-:W-:Y:S05]  /*1ec70*/  BSYNC B2 ;  /* 0x0000000000027941 */ /* 0x000fea0003800000 */
.L_x_22712:
        /* <DEDUP_REMOVED lines=44> */
.L_x_22711:
[----:B------:R-:W-:Y:S05]  /*1ef40*/  BSYNC B1 ;  /* 0x0000000000017941 */ /* 0x000fea0003800000 */
.L_x_22710:
        /* <DEDUP_REMOVED lines=15> */
.L_x_22714:
        /* <DEDUP_REMOVED lines=12> */
.L_x_22717:
[----:B------:R-:W-:Y:S02]  /*1f100*/  IMAD.MOV.U32 R140, RZ, RZ, R12 ;  /* 0x000000ffff8c7224 */ /* 0x000fe400078e000c */
.L_x_22718:
[----:B------:R-:W-:Y:S05]  /*1f110*/  BSYNC B1 ;  /* 0x0000000000017941 */ /* 0x000fea0003800000 */
.L_x_22716:
        /* <DEDUP_REMOVED lines=16> */
.L_x_22722:
[----:B------:R-:W-:Y:S05]  /*1f220*/  BSYNC B2 ;  /* 0x0000000000027941 */ /* 0x000fea0003800000 */
.L_x_22721:
        /* <DEDUP_REMOVED lines=44> */
.L_x_22720:
[----:B------:R-:W-:Y:S05]  /*1f4f0*/  BSYNC B1 ;  /* 0x0000000000017941 */ /* 0x000fea0003800000 */
.L_x_22719:
        /* <DEDUP_REMOVED lines=10> */
.L_x_22715:
        /* <DEDUP_REMOVED lines=12> */
.L_x_22724:
[----:B------:R-:W-:Y:S02]  /*1f660*/  IMAD.MOV.U32 R140, RZ, RZ, R12 ;  /* 0x000000ffff8c7224 */ /* 0x000fe400078e000c */
.L_x_22725:
[----:B------:R-:W-:Y:S05]  /*1f670*/  BSYNC B1 ;  /* 0x0000000000017941 */ /* 0x000fea0003800000 */
.L_x_22723:
        /* <DEDUP_REMOVED lines=16> */
.L_x_22729:
[----:B------:R-:W-:Y:S05]  /*1f780*/  BSYNC B2 ;  /* 0x0000000000027941 */ /* 0x000fea0003800000 */
.L_x_22728:
        /* <DEDUP_REMOVED lines=44> */
.L_x_22727:
[----:B------:R-:W-:Y:S05]  /*1fa50*/  BSYNC B1 ;  /* 0x0000000000017941 */ /* 0x000fea0003800000 */
.L_x_22726:
        /* <DEDUP_REMOVED lines=15> */
.L_x_22730:
        /* <DEDUP_REMOVED lines=12> */
.L_x_22733:
[----:B------:R-:W-:Y:S02]  /*1fc10*/  IMAD.MOV.U32 R140, RZ, RZ, R12 ;  /* 0x000000ffff8c7224 */ /* 0x000fe400078e000c */
.L_x_22734:
[----:B------:R-:W-:Y:S05]  /*1fc20*/  BSYNC B1 ;  /* 0x0000000000017941 */ /* 0x000fea0003800000 */
.L_x_22732:
        /* <DEDUP_REMOVED lines=16> */
.L_x_22738:
[----:B------:R-:W-:Y:S05]  /*1fd30*/  BSYNC B2 ;  /* 0x0000000000027941 */ /* 0x000fea0003800000 */
.L_x_22737:
        /* <DEDUP_REMOVED lines=44> */
.L_x_22736:
[----:B------:R-:W-:Y:S05]  /*20000*/  BSYNC B1 ;  /* 0x0000000000017941 */ /* 0x000fea0003800000 */
.L_x_22735:
        /* <DEDUP_REMOVED lines=10> */
.L_x_22731:
        /* <DEDUP_REMOVED lines=12> */
.L_x_22740:
[----:B------:R-:W-:Y:S02]  /*20170*/  IMAD.MOV.U32 R140, RZ, RZ, R12 ;  /* 0x000000ffff8c7224 */ /* 0x000fe400078e000c */
.L_x_22741:
[----:B------:R-:W-:Y:S05]  /*20180*/  BSYNC B1 ;  /* 0x0000000000017941 */ /* 0x000fea0003800000 */
.L_x_22739:
        /* <DEDUP_REMOVED lines=16> */
.L_x_22745:
[----:B------:R-:W-:Y:S05]  /*20290*/  BSYNC B2 ;  /* 0x0000000000027941 */ /* 0x000fea0003800000 */
.L_x_22744:
        /* <DEDUP_REMOVED lines=44> */
.L_x_22743:
[----:B------:R-:W-:Y:S05]  /*20560*/  BSYNC B1 ;  /* 0x0000000000017941 */ /* 0x000fea0003800000 */
.L_x_22742:
        /* <DEDUP_REMOVED lines=15> */
.L_x_22746:
        /* <DEDUP_REMOVED lines=12> */
.L_x_22749:
[----:B------:R-:W-:Y:S02]  /*20720*/  IMAD.MOV.U32 R177, RZ, RZ, R12 ;  /* 0x000000ffffb17224 */ /* 0x000fe400078e000c */
.L_x_22750:
[----:B------:R-:W-:Y:S05]  /*20730*/  BSYNC B1 ;  /* 0x0000000000017941 */ /* 0x000fea0003800000 */
.L_x_22748:
        /* <DEDUP_REMOVED lines=16> */
.L_x_22754:
[----:B------:R-:W-:Y:S05]  /*20840*/  BSYNC B2 ;  /* 0x0000000000027941 */ /* 0x000fea0003800000 */
.L_x_22753:
        /* <DEDUP_REMOVED lines=44> */
.L_x_22752:
[----:B------:R-:W-:Y:S05]  /*20b10*/  BSYNC B1 ;  /* 0x0000000000017941 */ /* 0x000fea0003800000 */
.L_x_22751:
        /* <DEDUP_REMOVED lines=10> */
.L_x_22747:
        /* <DEDUP_REMOVED lines=12> */
.L_x_22756:
[----:B------:R-:W-:Y:S02]  /*20c80*/  IMAD.MOV.U32 R192, RZ, RZ, R12 ;  /* 0x000000ffffc07224 */ /* 0x000fe400078e000c */
.L_x_22757:
[----:B------:R-:W-:Y:S05]  /*20c90*/  BSYNC B1 ;  /* 0x0000000000017941 */ /* 0x000fea0003800000 */
.L_x_22755:
        /* <DEDUP_REMOVED lines=16> */
.L_x_22761:
[----:B------:R-:W-:Y:S05]  /*20da0*/  BSYNC B2 ;  /* 0x0000000000027941 */ /* 0x000fea0003800000 */
.L_x_22760:
        /* <DEDUP_REMOVED lines=44> */
.L_x_22759:
[----:B------:R-:W-:Y:S05]  /*21070*/  BSYNC B1 ;  /* 0x0000000000017941 */ /* 0x000fea0003800000 */
.L_x_22758:
        /* <DEDUP_REMOVED lines=13> */
.L_x_22762:
        /* <DEDUP_REMOVED lines=12> */
.L_x_22765:
[----:B------:R-:W-:Y:S02]  /*21210*/  IMAD.MOV.U32 R192, RZ, RZ, R12 ;  /* 0x000000ffffc07224 */ /* 0x000fe400078e000c */
.L_x_22766:
[----:B------:R-:W-:Y:S05]  /*21220*/  BSYNC B1 ;  /* 0x0000000000017941 */ /* 0x000fea0003800000 */
.L_x_22764:
        /* <DEDUP_REMOVED lines=16> */
.L_x_22770:
[----:B------:R-:W-:Y:S05]  /*21330*/  BSYNC B2 ;  /* 0x0000000000027941 */ /* 0x000fea0003800000 */
.L_x_22769:
        /* <DEDUP_REMOVED lines=44> */
.L_x_22768:
[----:B------:R-:W-:Y:S05]  /*21600*/  BSYNC B1 ;  /* 0x0000000000017941 */ /* 0x000fea0003800000 */
.L_x_22767:
        /* <DEDUP_REMOVED lines=10> */
.L_x_22763:
        /* <DEDUP_REMOVED lines=12> */
.L_x_22772:
[----:B------:R-:W-:Y:S02]  /*21770*/  IMAD.MOV.U32 R192, RZ, RZ, R12 ;  /* 0x000000ffffc07224 */ /* 0x000fe400078e000c */
.L_x_22773:
[----:B------:R-:W-:Y:S05]  /*21780*/  BSYNC B1 ;  /* 0x0000000000017941 */ /* 0x000fea0003800000 */
.L_x_22771:
        /* <DEDUP_REMOVED lines=16> */
.L_x_22777:
[----:B------:R-:W-:Y:S05]  /*21890*/  BSYNC B2 ;  /* 0x0000000000027941 */ /* 0x000fea0003800000 */
.L_x_22776:
        /* <DEDUP_REMOVED lines=44> */
.L_x_22775:
[----:B------:R-:W-:Y:S05]  /*21b60*/  BSYNC B1 ;  /* 0x0000000000017941 */ /* 0x000fea0003800000 */
.L_x_22774:
        /* <DEDUP_REMOVED lines=13> */
.L_x_22778:
        /* <DEDUP_REMOVED lines=12> */
.L_x_22781:
[----:B------:R-:W-:Y:S02]  /*21d00*/  IMAD.MOV.U32 R142, RZ, RZ, R12 ;  /* 0x000000ffff8e7224 */ /* 0x000fe400078e000c */
.L_x_22782:
[----:B------:R-:W-:Y:S05]  /*21d10*/  BSYNC B1 ;  /* 0x0000000000017941 */ /* 0x000fea0003800000 */
.L_x_22780:
        /* <DEDUP_REMOVED lines=16> */
.L_x_22786:
[----:B------:R-:W-:Y:S05]  /*21e20*/  BSYNC B2 ;  /* 0x0000000000027941 */ /* 0x000fea0003800000 */
.L_x_22785:
        /* <DEDUP_REMOVED lines=44> */
.L_x_22784:
[----:B------:R-:W-:Y:S05]  /*220f0*/  BSYNC B1 ;  /* 0x0000000000017941 */ /* 0x000fea0003800000 */
.L_x_22783:
        /* <DEDUP_REMOVED lines=10> */
.L_x_22779:
        /* <DEDUP_REMOVED lines=12> */
.L_x_22788:
[----:B------:R-:W-:Y:S02]  /*22260*/  IMAD.MOV.U32 R142, RZ, RZ, R12 ;  /* 0x000000ffff8e7224 */ /* 0x000fe400078e000c */
.L_x_22789:
[----:B------:R-:W-:Y:S05]  /*22270*/  BSYNC B1 ;  /* 0x0000000000017941 */ /* 0x000fea0003800000 */
.L_x_22787:
        /* <DEDUP_REMOVED lines=16> */
.L_x_22793:
[----:B------:R-:W-:Y:S05]  /*22380*/  BSYNC B2 ;  /* 0x0000000000027941 */ /* 0x000fea0003800000 */
.L_x_22792:
        /* <DEDUP_REMOVED lines=44> */
.L_x_22791:
[----:B------:R-:W-:Y:S05]  /*22650*/  BSYNC B1 ;  /* 0x0000000000017941 */ /* 0x000fea0003800000 */
.L_x_22790:
        /* <DEDUP_REMOVED lines=13> */
.L_x_22794:
        /* <DEDUP_REMOVED lines=12> */
.L_x_22797:
[----:B------:R-:W-:Y:S02]  /*227f0*/  IMAD.MOV.U32 R142, RZ, RZ, R12 ;  /* 0x000000ffff8e7224 */ /* 0x000fe400078e000c */
.L_x_22798:
[----:B------:R-:W-:Y:S05]  /*22800*/  BSYNC B1 ;  /* 0x0000000000017941 */ /* 0x000fea0003800000 */
.L_x_22796:
        /* <DEDUP_REMOVED lines=16> */
.L_x_22802:
[----:B------:R-:W-:Y:S05]  /*22910*/  BSYNC B2 ;  /* 0x0000000000027941 */ /* 0x000fea0003800000 */
.L_x_22801:
        /* <DEDUP_REMOVED lines=44> */
.L_x_22800:
[----:B------:R-:W-:Y:S05]  /*22be0*/  BSYNC B1 ;  /* 0x0000000000017941 */ /* 0x000fea0003800000 */
.L_x_22799:
        /* <DEDUP_REMOVED lines=10> */
.L_x_22795:
        /* <DEDUP_REMOVED lines=12> */
.L_x_22804:
[----:B------:R-:W-:Y:S02]  /*22d50*/  IMAD.MOV.U32 R142, RZ, RZ, R12 ;  /* 0x000000ffff8e7224 */ /* 0x000fe400078e000c */
.L_x_22805:
[----:B------:R-:W-:Y:S05]  /*22d60*/  BSYNC B1 ;  /* 0x0000000000017941 */ /* 0x000fea0003800000 */
.L_x_22803:
        /* <DEDUP_REMOVED lines=16> */
.L_x_22809:
[----:B------:R-:W-:Y:S05]  /*22e70*/  BSYNC B2 ;  /* 0x0000000000027941 */ /* 0x000fea0003800000 */
.L_x_22808:
        /* <DEDUP_REMOVED lines=44> */
.L_x_22807:
[----:B------:R-:W-:Y:S05]  /*23140*/  BSYNC B1 ;  /* 0x0000000000017941 */ /* 0x000fea0003800000 */
.L_x_22806:
        /* <DEDUP_REMOVED lines=13> */
.L_x_22810:
        /* <DEDUP_REMOVED lines=12> */
.L_x_22813:
[----:B------:R-:W-:Y:S02]  /*232e0*/  IMAD.MOV.U32 R200, RZ, RZ, R12 ;  /* 0x000000ffffc87224 */ /* 0x000fe400078e000c */
.L_x_22814:
[----:B------:R-:W-:Y:S05]  /*232f0*/  BSYNC B1 ;  /* 0x0000000000017941 */ /* 0x000fea0003800000 */
.L_x_22812:
        /* <DEDUP_REMOVED lines=16> */
.L_x_22818:
[----:B------:R-:W-:Y:S05]  /*23400*/  BSYNC B2 ;  /* 0x0000000000027941 */ /* 0x000fea0003800000 */
.L_x_22817:
        /* <DEDUP_REMOVED lines=44> */
.L_x_22816:
[----:B------:R-:W-:Y:S05]  /*236d0*/  BSYNC B1 ;  /* 0x0000000000017941 */ /* 0x000fea0003800000 */
.L_x_22815:
        /* <DEDUP_REMOVED lines=10> */
.L_x_22811:
        /* <DEDUP_REMOVED lines=54> */
.L_x_22690:
[----:B------:R-:W-:Y:S05]  /*23ae0*/  BSYNC B0 ;  /* 0x0000000000007941 */ /* 0x000fea0003800000 */
.L_x_22689:
        /* <DEDUP_REMOVED lines=58> */
.L_x_22835:
        /* <DEDUP_REMOVED lines=118> */
.L_x_22836:
        /* <DEDUP_REMOVED lines=45> */
[----:B------:R-:W-:-:S03]  /*248c0*/  IMAD.MOV.U32 R196, RZ, RZ, 0x10 ;  /* 0x00000010ffc47424 */ /* 0x000fc600078e00ff */
[----:B------:R-:W-:Y:S01]  /*248d0*/  F2FP.PACK_AB R143, R208, R205 ;  /* 0x000000cdd08f723e */ /* 0x000fe200000000ff */
[C---:B------:R-:W-:Y:S01]  /*248e0*/  IMAD.WIDE.U32 R200, R11.reuse, R196, c[0x0][0x208] ;  /* 0x000082000bc87625 */ /* 0x040fe200078e00c4 */
[----:B------:R-:W-:-:S04]  /*248f0*/  IADD3 R11, R11, 0x20, RZ ;  /* 0x000000200b0b7810 */ /* 0x000fc80007ffe0ff */
[----:B------:R0:W-:Y:S03]  /*24900*/  STG.E.128 [R200.64], R140 ;  /* 0x0000008cc8007986 */ /* 0x0001e6000c101d04 */
.L_x_22822:
[----:B------:R-:W-:Y:S05]  /*24910*/  BSYNC B0 ;  /* 0x0000000000007941 */ /* 0x000fea0003800000 */
.L_x_22821:
        /* <DEDUP_REMOVED lines=35> */
.L_x_22824:
[----:B------:R-:W-:Y:S05]  /*24b50*/  BSYNC B0 ;  /* 0x0000000000007941 */ /* 0x000fea0003800000 */
.L_x_22823:
        /* <DEDUP_REMOVED lines=35> */
.L_x_22826:
[----:B------:R-:W-:Y:S05]  /*24d90*/  BSYNC B0 ;  /* 0x0000000000007941 */ /* 0x000fea0003800000 */
.L_x_22825:
        /* <DEDUP_REMOVED lines=35> */
.L_x_22828:
[----:B------:R-:W-:Y:S05]  /*24fd0*/  BSYNC B0 ;  /* 0x0000000000007941 */ /* 0x000fea0003800000 */
.L_x_22827:
        /* <DEDUP_REMOVED lines=35> */
.L_x_22830:
[----:B------:R-:W-:Y:S05]  /*25210*/  BSYNC B0 ;  /* 0x0000000000007941 */ /* 0x000fea0003800000 */
.L_x_22829:
        /* <DEDUP_REMOVED lines=29> */
[----:B------:R-:W-:Y:S01]  /*253f0*/  IMAD.MOV.U32 R202, RZ, RZ, 0x10 ;  /* 0x00000010ffca7424 */ /* 0x000fe200078e00ff */
[----:B------:R-:W-:Y:S02]  /*25400*/  F2FP.PACK_AB R143, R196, R143 ;  /* 0x0000008fc48f723e */ /* 0x000fe400000000ff */
[----:B------:R-:W-:Y:S01]  /*25410*/  F2FP.PACK_AB R142, R203, R194 ;  /* 0x000000c2cb8e723e */ /* 0x000fe200000000ff */
[----:B------:R-:W-:-:S05]  /*25420*/  IMAD.WIDE.U32 R200, R11, R202, c[0x0][0x208] ;  /* 0x000082000bc87625 */ /* 0x000fca00078e00ca */
[----:B------:R0:W-:Y:S02]  /*25430*/  STG.E.128 [R200.64], R140 ;  /* 0x0000008cc8007986 */ /* 0x0001e4000c101d04 */
.L_x_22832:
[----:B------:R-:W-:Y:S05]  /*25440*/  BSYNC B0 ;  /* 0x0000000000007941 */ /* 0x000fea0003800000 */
.L_x_22831:
[----:B------:R-:W-:-:S04]  /*25450*/  IMAD.MOV.U32 R11, RZ, RZ, 0x4 ;  /* 0x00000004ff0b7424 */ /* 0x000fc800078e00ff */
[----:B------:R-:W-:-:S05]  /*25460*/  IMAD R22, R11, c[0x0][0x160], R22 ;  /* 0x000058000b167a24 */ /* 0x000fca00078e0216 */
[----:B------:R-:W-:-:S13]  /*25470*/  ISETP.GE.AND P0, PT, R22, c[0x0][0x164], PT ;  /* 0x0000590016007a0c */ /* 0x000fda0003f06270 */
[----:B01---5:R-:W-:Y:S01]  /*25480*/  @P0 CALL.REL.NOINC `(.L_x_22833) ;  /* 0x0000001000000944 */ /* 0x023fe20003c00000 */
[----:B------:R-:W-:Y:S05]  /*25490*/  BRA `(.L_x_22834) ;  /* 0xfffdb91000007947 */ /* 0x000fea000383ffff */
.L_x_22833:
[----:B------:R-:W-:Y:S05]  /*254a0*/  EXIT ;  /* 0x000000000000794d */ /* 0x000fea0003800000 */
.L_x_22819:
[----:B------:R-:W-:Y:S01]  /*254b0*/  IMAD.MOV.U32 R142, RZ, RZ, R143 ;  /* 0x000000ffff8e7224 */ /* 0x000fe200078e008f */
[----:B------:R-:W-:Y:S01]  /*254c0*/  MOV R140, 0x25510 ;  /* 0x00025510008c7802 */ /* 0x000fe20000000f00 */
[----:B------:R-:W-:Y:S02]  /*254d0*/  IMAD.MOV.U32 R203, RZ, RZ, 0x1 ;  /* 0x00000001ffcb7424 */ /* 0x000fe400078e00ff */
[----:B------:R-:W-:Y:S02]  /*254e0*/  IMAD.MOV.U32 R194, RZ, RZ, 0x1f ;  /* 0x0000001fffc27424 */ /* 0x000fe400078e00ff */
[----:B------:R-:W-:Y:S02]  /*254f0*/  IMAD.MOV.U32 R205, RZ, RZ, -0x1 ;  /* 0xffffffffffcd7424 */ /* 0x000fe400078e00ff */
[----:B-----5:R-:W-:Y:S05]  /*25500*/  CALL.REL.NOINC `($__internal_46_$__cuda_sm70_shflsync_bfly_p) ;  /* 0x000009d000007944 */ /* 0x020fea0003c00000 */
[----:B-1----:R-:W-:Y:S01]  /*25510*/  IMAD.MOV.U32 R140, RZ, RZ, R203 ;  /* 0x000000ffff8c7224 */ /* 0x002fe200078e00cb */
[----:B0-----:R-:W-:Y:S05]  /*25520*/  BRA `(.L_x_22835) ;  /* 0xffffe96000007947 */ /* 0x001fea000383ffff */
.L_x_22820:
[----:B------:R-:W-:Y:S01]  /*25530*/  IMAD.MOV.U32 R142, RZ, RZ, R196 ;  /* 0x000000ffff8e7224 */ /* 0x000fe200078e00c4 */
[----:B------:R-:W-:Y:S01]  /*25540*/  MOV R203, 0x2 ;  /* 0x0000000200cb7802 */ /* 0x000fe20000000f00 */
[----:B------:R-:W-:Y:S01]  /*25550*/  IMAD.MOV.U32 R194, RZ, RZ, 0x1f ;  /* 0x0000001fffc27424 */ /* 0x000fe200078e00ff */
[----:B------:R-:W-:Y:S01]  /*25560*/  MOV R140, 0x25590 ;  /* 0x00025590008c7802 */ /* 0x000fe20000000f00 */
[----:B------:R-:W-:-:S02]  /*25570*/  IMAD.MOV.U32 R205, RZ, RZ, -0x1 ;  /* 0xffffffffffcd7424 */ /* 0x000fc400078e00ff */
[----:B0----5:R-:W-:Y:S05]  /*25580*/  CALL.REL.NOINC `($__internal_46_$__cuda_sm70_shflsync_bfly_p) ;  /* 0x0000095000007944 */ /* 0x021fea0003c00000 */
[----:B01----:R-:W-:Y:S01]  /*25590*/  FADD.FTZ R142, R196, R203 ;  /* 0x000000cbc48e7221 */ /* 0x003fe20000010000 */
[----:B------:R-:W-:Y:S01]  /*255a0*/  MOV R140, 0x255f0 ;  /* 0x000255f0008c7802 */ /* 0x000fe20000000f00 */
[----:B------:R-:W-:-:S02]  /*255b0*/  IMAD.MOV.U32 R203, RZ, RZ, 0x4 ;  /* 0x00000004ffcb7424 */ /* 0x000fc400078e00ff */
[----:B------:R-:W-:Y:S02]  /*255c0*/  IMAD.MOV.U32 R194, RZ, RZ, 0x1f ;  /* 0x0000001fffc27424 */ /* 0x000fe400078e00ff */
[----:B------:R-:W-:Y:S02]  /*255d0*/  IMAD.MOV.U32 R205, RZ, RZ, -0x1 ;  /* 0xffffffffffcd7424 */ /* 0x000fe400078e00ff */
[----:B------:R-:W-:Y:S05]  /*255e0*/  CALL.REL.NOINC `($__internal_46_$__cuda_sm70_shflsync_bfly_p) ;  /* 0x000008f000007944 */ /* 0x000fea0003c00000 */
[----:B01----:R-:W-:Y:S01]  /*255f0*/  FADD.FTZ R142, R142, R203 ;  /* 0x000000cb8e8e7221 */ /* 0x003fe20000010000 */
[----:B------:R-:W-:Y:S01]  /*25600*/  MOV R140, 0x25650 ;  /* 0x00025650008c7802 */ /* 0x000fe20000000f00 */
[----:B------:R-:W-:Y:S02]  /*25610*/  IMAD.MOV.U32 R203, RZ, RZ, 0x8 ;  /* 0x00000008ffcb7424 */ /* 0x000fe400078e00ff */
[----:B------:R-:W-:Y:S02]  /*25620*/  IMAD.MOV.U32 R194, RZ, RZ, 0x1f ;  /* 0x0000001fffc27424 */ /* 0x000fe400078e00ff */
[----:B------:R-:W-:Y:S02]  /*25630*/  IMAD.MOV.U32 R205, RZ, RZ, -0x1 ;  /* 0xffffffffffcd7424 */ /* 0x000fe400078e00ff */
[----:B------:R-:W-:Y:S05]  /*25640*/  CALL.REL.NOINC `($__internal_46_$__cuda_sm70_shflsync_bfly_p) ;  /* 0x0000089000007944 */ /* 0x000fea0003c00000 */
[----:B0-----:R-:W-:Y:S01]  /*25650*/  HFMA2.MMA R194, -RZ, RZ, 0, 1.847743988037109375e-06 ;  /* 0x0000001fffc27435 */ /* 0x001fe200000001ff */
[----:B-1----:R-:W-:Y:S01]  /*25660*/  FADD.FTZ R142, R142, R203 ;  /* 0x000000cb8e8e7221 */ /* 0x002fe20000010000 */
[----:B------:R-:W-:Y:S01]  /*25670*/  MOV R140, 0x256b0 ;  /* 0x000256b0008c7802 */ /* 0x000fe20000000f00 */
[----:B------:R-:W-:-:S02]  /*25680*/  IMAD.MOV.U32 R203, RZ, RZ, 0x10 ;  /* 0x00000010ffcb7424 */ /* 0x000fc400078e00ff */
[----:B------:R-:W-:Y:S02]  /*25690*/  IMAD.MOV.U32 R205, RZ, RZ, -0x1 ;  /* 0xffffffffffcd7424 */ /* 0x000fe400078e00ff */
[----:B------:R-:W-:Y:S05]  /*256a0*/  CALL.REL.NOINC `($__internal_46_$__cuda_sm70_shflsync_bfly_p) ;  /* 0x0000083000007944 */ /* 0x000fea0003c00000 */
[----:B-1----:R-:W-:Y:S01]  /*256b0*/  FADD.FTZ R201, R142, R203 ;  /* 0x000000cb8ec97221 */ /* 0x002fe20000010000 */
[----:B------:R-:W-:Y:S01]  /*256c0*/  LOP3.LUT P6, RZ, R23, 0x20, RZ, 0xc0, !PT ;  /* 0x0000002017ff7812 */ /* 0x000fe200078cc0ff */
[----:B------:R-:W-:Y:S02]  /*256d0*/  IMAD.MOV.U32 R203, RZ, RZ, 0x1 ;  /* 0x00000001ffcb7424 */ /* 0x000fe400078e00ff */
[----:B------:R-:W-:Y:S02]  /*256e0*/  FMUL.FTZ R201, R201, c[0x0][0x1e0] ;  /* 0x00007800c9c97a20 */ /* 0x000fe40000410000 */
[----:B0-----:R-:W-:Y:S02]  /*256f0*/  IMAD.MOV.U32 R205, RZ, RZ, -0x1 ;  /* 0xffffffffffcd7424 */ /* 0x001fe400078e00ff */
[--C-:B------:R-:W-:Y:S02]  /*25700*/  FADD.FTZ R140, R10, -R201.reuse ;  /* 0x800000c90a8c7221 */ /* 0x100fe40000010000 */
[----:B------:R-:W-:-:S02]  /*25710*/  FADD.FTZ R141, R155, -R201 ;  /* 0x800000c99b8d7221 */ /* 0x000fc40000010000 */
[----:B------:R-:W-:Y:S02]  /*25720*/  FFMA.FTZ R140, R140, R140, RZ ;  /* 0x0000008c8c8c7223 */ /* 0x000fe400000100ff */
        /* <DEDUP_REMOVED lines=96> */
[----:B------:R-:W-:Y:S05]  /*25d30*/  CALL.REL.NOINC `($__internal_46_$__cuda_sm70_shflsync_bfly_p) ;  /* 0x000001a000007944 */ /* 0x000fea0003c00000 */
[----:B01----:R-:W-:Y:S01]  /*25d40*/  FADD.FTZ R142, R142, R203 ;  /* 0x000000cb8e8e7221 */ /* 0x003fe20000010000 */
[----:B------:R-:W-:Y:S01]  /*25d50*/  MOV R140, 0x25da0 ;  /* 0x00025da0008c7802 */ /* 0x000fe20000000f00 */
[----:B------:R-:W-:Y:S02]  /*25d60*/  IMAD.MOV.U32 R203, RZ, RZ, 0x2 ;  /* 0x00000002ffcb7424 */ /* 0x000fe400078e00ff */
[----:B------:R-:W-:Y:S02]  /*25d70*/  IMAD.MOV.U32 R194, RZ, RZ, 0x1f ;  /* 0x0000001fffc27424 */ /* 0x000fe400078e00ff */
[----:B------:R-:W-:Y:S02]  /*25d80*/  IMAD.MOV.U32 R205, RZ, RZ, -0x1 ;  /* 0xffffffffffcd7424 */ /* 0x000fe400078e00ff */
[----:B------:R-:W-:Y:S05]  /*25d90*/  CALL.REL.NOINC `($__internal_46_$__cuda_sm70_shflsync_bfly_p) ;  /* 0x0000014000007944 */ /* 0x000fea0003c00000 */
[----:B01----:R-:W-:Y:S01]  /*25da0*/  FADD.FTZ R142, R142, R203 ;  /* 0x000000cb8e8e7221 */ /* 0x003fe20000010000 */
[----:B------:R-:W-:Y:S01]  /*25db0*/  MOV R205, 0xffffffff ;  /* 0xffffffff00cd7802 */ /* 0x000fe20000000f00 */
[----:B------:R-:W-:Y:S01]  /*25dc0*/  IMAD.MOV.U32 R203, RZ, RZ, 0x4 ;  /* 0x00000004ffcb7424 */ /* 0x000fe200078e00ff */
[----:B------:R-:W-:Y:S01]  /*25dd0*/  MOV R140, 0x25e00 ;  /* 0x00025e00008c7802 */ /* 0x000fe20000000f00 */
[----:B------:R-:W-:-:S02]  /*25de0*/  IMAD.MOV.U32 R194, RZ, RZ, 0x1f ;  /* 0x0000001fffc27424 */ /* 0x000fc400078e00ff */
[----:B------:R-:W-:Y:S05]  /*25df0*/  CALL.REL.NOINC `($__internal_46_$__cuda_sm70_shflsync_bfly_p) ;  /* 0x000000e000007944 */ /* 0x000fea0003c00000 */
[----:B01----:R-:W-:Y:S01]  /*25e00*/  FADD.FTZ R142, R142, R203 ;  /* 0x000000cb8e8e7221 */ /* 0x003fe20000010000 */
[----:B------:R-:W-:Y:S01]  /*25e10*/  MOV R140, 0x25e60 ;  /* 0x00025e60008c7802 */ /* 0x000fe20000000f00 */
[----:B------:R-:W-:-:S02]  /*25e20*/  IMAD.MOV.U32 R203, RZ, RZ, 0x8 ;  /* 0x00000008ffcb7424 */ /* 0x000fc400078e00ff */
[----:B------:R-:W-:Y:S02]  /*25e30*/  IMAD.MOV.U32 R194, RZ, RZ, 0x1f ;  /* 0x0000001fffc27424 */ /* 0x000fe400078e00ff */
[----:B------:R-:W-:Y:S02]  /*25e40*/  IMAD.MOV.U32 R205, RZ, RZ, -0x1 ;  /* 0xffffffffffcd7424 */ /* 0x000fe400078e00ff */
[----:B------:R-:W-:Y:S05]  /*25e50*/  CALL.REL.NOINC `($__internal_46_$__cuda_sm70_shflsync_bfly_p) ;  /* 0x0000008000007944 */ /* 0x000fea0003c00000 */
[----:B-1----:R-:W-:Y:S01]  /*25e60*/  FADD.FTZ R196, R142, R203 ;  /* 0x000000cb8ec47221 */ /* 0x002fe20000010000 */
[----:B------:R-:W-:Y:S01]  /*25e70*/  MOV R140, 0x25ed0 ;  /* 0x00025ed0008c7802 */ /* 0x000fe20000000f00 */
[----:B------:R-:W-:Y:S02]  /*25e80*/  IMAD.MOV.U32 R203, RZ, RZ, 0x10 ;  /* 0x00000010ffcb7424 */ /* 0x000fe400078e00ff */
[----:B0-----:R-:W-:Y:S02]  /*25e90*/  IMAD.MOV.U32 R194, RZ, RZ, 0x1f ;  /* 0x0000001fffc27424 */ /* 0x001fe400078e00ff */
[----:B------:R-:W-:Y:S02]  /*25ea0*/  IMAD.MOV.U32 R205, RZ, RZ, -0x1 ;  /* 0xffffffffffcd7424 */ /* 0x000fe400078e00ff */
[----:B------:R-:W-:-:S02]  /*25eb0*/  IMAD.MOV.U32 R142, RZ, RZ, R196 ;  /* 0x000000ffff8e7224 */ /* 0x000fc400078e00c4 */
[----:B------:R-:W-:Y:S05]  /*25ec0*/  CALL.REL.NOINC `($__internal_46_$__cuda_sm70_shflsync_bfly_p) ;  /* 0x0000001000007944 */ /* 0x000fea0003c00000 */
[----:B01----:R-:W-:Y:S05]  /*25ed0*/  BRA `(.L_x_22836) ;  /* 0xffffe71000007947 */ /* 0x003fea000383ffff */
        .weak           $__internal_46_$__cuda_sm70_shflsync_bfly_p
        .type           $__internal_46_$__cuda_sm70_shflsync_bfly_p,@function
        .size           $__internal_46_$__cuda_sm70_shflsync_bfly_p,(.L_x_39490 - $__internal_46_$__cuda_sm70_shflsync_bfly_p)
$__internal_46_$__cuda_sm70_shflsync_bfly_p:
[----:B------:R-:W-:Y:S01]  /*25ee0*/  IMAD.MOV.U32 R141, RZ, RZ, 0x0 ;  /* 0x00000000ff8d7424 */ /* 0x000fe200078e00ff */
[----:B------:R-:W-:Y:S04]  /*25ef0*/  WARPSYNC R205 ;  /* 0x000000cd00007348 */ /* 0x000fe80003800000 */
[----:B------:R0:W1:Y:S01]  /*25f00*/  SHFL.BFLY PT, R203, R142, R203, R194 ;  /* 0x0c0000cb8ecb7389 */ /* 0x00006200000e00c2 */
[----:B------:R-:W-:Y:S05]  /*25f10*/  RET.REL.NODEC R140 `(_ZN10layer_norm31ln_parallel_residual_fwd_kernelINS_13Kernel_traitsIf6__halfS2_S2_fjLj1536ELj1ELj4ELj1ELj16ENS_18Kernel_traits_baseILj1536EfS2_S2_S2_fjLj128EEEEELb1ELb1ELb0EEEvNS_9FwdParamsE) ;  /* 0xfffda0e08c007950 */ /* 0x000fea0003c3ffff */
.L_x_22837:
        /* <DEDUP_REMOVED lines=14> */
.L_x_39490:


//--------------------- .text._ZN10layer_norm31ln_parallel_residual_fwd_kernelINS_13Kernel_traitsIf6__halfS2_S2_fjLj1536ELj1ELj4ELj1ELj16ENS_18Kernel_traits_baseILj1536EfS2_S2_S2_fjLj128EEEEELb1ELb1ELb1EEEvNS_9FwdParamsE --------------------------
	.section	.text._ZN10layer_norm31ln_parallel_residual_fwd_kernelINS_13Kernel_traitsIf6__halfS2_S2_fjLj1536ELj1ELj4ELj1ELj16ENS_18Kernel_traits_baseILj1536EfS2_S2_S2_fjLj128EEEEELb1ELb1ELb1EEEvNS_9FwdParamsE,"ax",@progbits
	.sectioninfo	@"SHI_REGISTERS=229"
	.align	128
        .global         _ZN10layer_norm31ln_parallel_residual_fwd_kernelINS_13Kernel_traitsIf6__halfS2_S2_fjLj1536ELj1ELj4ELj1ELj16ENS_18Kernel_traits_baseILj1536EfS2_S2_S2_fjLj128EEEEELb1ELb1ELb1EEEvNS_9FwdParamsE
        .type           _ZN10layer_norm31ln_parallel_residual_fwd_kernelINS_13Kernel_traitsIf6__halfS2_S2_fjLj1536ELj1ELj4ELj1ELj16ENS_18Kernel_traits_baseILj1536EfS2_S2_S2_fjLj128EEEEELb1ELb1ELb1EEEvNS_9FwdParamsE,@function
        .size           _ZN10layer_norm31ln_parallel_residual_fwd_kernelINS_13Kernel_traitsIf6__halfS2_S2_fjLj1536ELj1ELj4ELj1ELj16ENS_18Kernel_traits_baseILj1536EfS2_S2_S2_fjLj128EEEEELb1ELb1ELb1EEEvNS_9FwdParamsE,(.L_x_39491 - _ZN10layer_norm31ln_parallel_residual_fwd_kernelINS_13Kernel_traitsIf6__halfS2_S2_fjLj1536ELj1ELj4ELj1ELj16ENS_18Kernel_traits_baseILj1536EfS2_S2_S2_fjLj128EEEEELb1ELb1ELb1EEEvNS_9FwdParamsE)
        .other          _ZN10layer_norm31ln_parallel_residual_fwd_kernelINS_13Kernel_traitsIf6__halfS2_S2_fjLj1536ELj1ELj4ELj1ELj16ENS_18Kernel_traits_baseILj1536EfS2_S2_S2_fjLj128EEEEELb1ELb1ELb1EEEvNS_9FwdParamsE,@"STO_CUDA_ENTRY STV_DEFAULT"
_ZN10layer_norm31ln_parallel_residual_fwd_kernelINS_13Kernel_traitsIf6__halfS2_S2_fjLj1536ELj1ELj4ELj1ELj16ENS_18Kernel_traits_baseILj1536EfS2_S2_S2_fjLj128EEEEELb1ELb1ELb1EEEvNS_9FwdParamsE:
.text._ZN10layer_norm31ln_parallel_residual_fwd_kernelINS_13Kernel_traitsIf6__halfS2_S2_fjLj1536ELj1ELj4ELj1ELj16ENS_18Kernel_traits_baseILj1536EfS2_S2_S2_fjLj128EEEEELb1ELb1ELb1EEEvNS_9FwdParamsE:
        /* <DEDUP_REMOVED lines=12> */
[----:B0-----:R-:W-:Y:S01]  /*00c0*/  IMAD.SHL.U32 R0, R24, 0x20, RZ ;  /* 0x0000002018007824 */ /* 0x001fe200078e00ff */
[----:B------:R-:W-:Y:S01]  /*00d0*/  MOV R159, c[0x0][0x234] ;  /* 0x00008d00009f7a02 */ /* 0x000fe20000000f00 */
[----:B------:R-:W-:-:S03]  /*00e0*/  IMAD.MOV.U32 R158, RZ, RZ, c[0x0][0x230] ;  /* 0x00008c00ff9e7624 */ /* 0x000fc600078e00ff */
[----:B------:R-:W-:Y:S01]  /*00f0*/  LOP3.LUT R4, R0, 0x3e0, RZ, 0xc0, !PT ;  /* 0x000003e000047812 */ /* 0x000fe200078ec0ff */
[----:B------:R-:W-:Y:S01]  /*0100*/  CS2R R36, SRZ ;  /* 0x0000000000247805 */ /* 0x000fe2000001ff00 */
[----:B------:R-:W-:Y:S01]  /*0110*/  CS2R R38, SRZ ;  /* 0x0000000000267805 */ /* 0x000fe2000001ff00 */
[----:B------:R-:W-:Y:S01]  /*0120*/  CS2R R40, SRZ ;  /* 0x0000000000287805 */ /* 0x000fe2000001ff00 */
        /* <DEDUP_REMOVED lines=128> */
.L_x_23615:
        /* <DEDUP_REMOVED lines=33> */
.L_x_22839:
[----:B0-----:R-:W-:Y:S02]  /*0b40*/  IMAD.MOV.U32 R152, RZ, RZ, R28 ;  /* 0x000000ffff987224 */ /* 0x001fe400078e001c */
.L_x_22840:
[----:B------:R-:W-:Y:S05]  /*0b50*/  BSYNC B0 ;  /* 0x0000000000007941 */ /* 0x000fea0003800000 */
.L_x_22838:
        /* <DEDUP_REMOVED lines=16> */
.L_x_22844:
[----:B------:R-:W-:Y:S05]  /*0c60*/  BSYNC B1 ;  /* 0x0000000000017941 */ /* 0x000fea0003800000 */
.L_x_22843:
        /* <DEDUP_REMOVED lines=44> */
.L_x_22842:
[----:B------:R-:W-:Y:S05]  /*0f30*/  BSYNC B0 ;  /* 0x0000000000007941 */ /* 0x000fea0003800000 */
.L_x_22841:
[----:B------:R-:W0:Y:S01]  /*0f40*/  I2F.U32 R146, R152 ;  /* 0x0000009800927306 */ /* 0x000e220000201000 */
[----:B------:R-:W-:Y:S01]  /*0f50*/  IMAD.MOV.U32 R155, RZ, RZ, 0x2f800000 ;  /* 0x2f800000ff9b7424 */ /* 0x000fe200078e00ff */
[----:B------:R-:W-:Y:S01]  /*0f60*/  ISETP.NE.U32.AND P1, PT, RZ, c[0x0][0x178], PT ;  /* 0x00005e00ff007a0c */ /* 0x000fe20003f25070 */
[----:B-----5:R-:W-:Y:S01]  /*0f70*/  HADD2.F32 R145, -RZ, R140.H0_H0 ;  /* 0x2000008cff917230 */ /* 0x020fe20000004100 */
[----:B------:R-:W-:-:S02]  /*0f80*/  LOP3.LUT R27, R27, 0xfffffff7, RZ, 0xc0, !PT ;  /* 0xfffffff71b1b7812 */ /* 0x000fc400078ec0ff */
[----:B------:R-:W-:Y:S02]  /*0f90*/  ISETP.NE.AND.EX P6, PT, RZ, c[0x0][0x17c], PT, P1 ;  /* 0x00005f00ff007a0c */ /* 0x000fe40003fc5310 */
        /* <DEDUP_REMOVED lines=14> */
.L_x_22845:
        /* <DEDUP_REMOVED lines=12> */
.L_x_22848:
[----:B------:R-:W-:Y:S02]  /*1140*/  IMAD.MOV.U32 R152, RZ, RZ, R28 ;  /* 0x000000ffff987224 */ /* 0x000fe400078e001c */
.L_x_22849:
[----:B------:R-:W-:Y:S05]  /*1150*/  BSYNC B0 ;  /* 0x0000000000007941 */ /* 0x000fea0003800000 */
.L_x_22847:
        /* <DEDUP_REMOVED lines=16> */
.L_x_22853:
[----:B------:R-:W-:Y:S05]  /*1260*/  BSYNC B1 ;  /* 0x0000000000017941 */ /* 0x000fea0003800000 */
.L_x_22852:
        /* <DEDUP_REMOVED lines=43> */
.L_x_22851:
[----:B------:R-:W-:Y:S05]  /*1520*/  BSYNC B0 ;  /* 0x0000000000007941 */ /* 0x000fea0003800000 */
.L_x_22850:
        /* <DEDUP_REMOVED lines=10> */
.L_x_22846:
        /* <DEDUP_REMOVED lines=12> */
.L_x_22855:
[----:B------:R-:W-:Y:S02]  /*1690*/  MOV R152, R28 ;  /* 0x0000001c00987202 */ /* 0x000fe40000000f00 */
.L_x_22856:
[----:B------:R-:W-:Y:S05]  /*16a0*/  BSYNC B0 ;  /* 0x0000000000007941 */ /* 0x000fea0003800000 */
.L_x_22854:
        /* <DEDUP_REMOVED lines=16> */
.L_x_22860:
[----:B------:R-:W-:Y:S05]  /*17b0*/  BSYNC B1 ;  /* 0x0000000000017941 */ /* 0x000fea0003800000 */
.L_x_22859:
        /* <DEDUP_REMOVED lines=44> */
.L_x_22858:
[----:B------:R-:W-:Y:S05]  /*1a80*/  BSYNC B0 ;  /* 0x0000000000007941 */ /* 0x000fea0003800000 */
.L_x_22857:
        /* <DEDUP_REMOVED lines=15> */
.L_x_22861:
        /* <DEDUP_REMOVED lines=12> */
.L_x_22864:
[----:B------:R-:W-:Y:S02]  /*1c40*/  MOV R152, R28 ;  /* 0x0000001c00987202 */ /* 0x000fe40000000f00 */
.L_x_22865:
[----:B------:R-:W-:Y:S05]  /*1c50*/  BSYNC B0 ;  /* 0x0000000000007941 */ /* 0x000fea0003800000 */
.L_x_22863:
        /* <DEDUP_REMOVED lines=16> */
.L_x_22869:
[----:B------:R-:W-:Y:S05]  /*1d60*/  BSYNC B1 ;  /* 0x0000000000017941 */ /* 0x000fea0003800000 */
.L_x_22868:
        /* <DEDUP_REMOVED lines=44> */
.L_x_22867:
[----:B------:R-:W-:Y:S05]  /*2030*/  BSYNC B0 ;  /* 0x0000000000007941 */ /* 0x000fea0003800000 */
.L_x_22866:
        /* <DEDUP_REMOVED lines=10> */
.L_x_22862:
        /* <DEDUP_REMOVED lines=12> */
.L_x_22871:
[----:B------:R-:W-:Y:S02]  /*21a0*/  IMAD.MOV.U32 R152, RZ, RZ, R28 ;  /* 0x000000ffff987224 */ /* 0x000fe400078e001c */
.L_x_22872:
[----:B------:R-:W-:Y:S05]  /*21b0*/  BSYNC B0 ;  /* 0x0000000000007941 */ /* 0x000fea0003800000 */
.L_x_22870:
        /* <DEDUP_REMOVED lines=16> */
.L_x_22876:
[----:B------:R-:W-:Y:S05]  /*22c0*/  BSYNC B1 ;  /* 0x0000000000017941 */ /* 0x000fea0003800000 */
.L_x_22875:
        /* <DEDUP_REMOVED lines=44> */
.L_x_22874:
[----:B------:R-:W-:Y:S05]  /*2590*/  BSYNC B0 ;  /* 0x0000000000007941 */ /* 0x000fea0003800000 */
.L_x_22873:
        /* <DEDUP_REMOVED lines=15> */
.L_x_22877:
        /* <DEDUP_REMOVED lines=12> */
.L_x_22880:
[----:B------:R-:W-:Y:S02]  /*2750*/  IMAD.MOV.U32 R152, RZ, RZ, R28 ;  /* 0x000000ffff987224 */ /* 0x000fe400078e001c */
.L_x_22881:
[----:B------:R-:W-:Y:S05]  /*2760*/  BSYNC B0 ;  /* 0x0000000000007941 */ /* 0x000fea0003800000 */
.L_x_22879:
        /* <DEDUP_REMOVED lines=16> */
.L_x_22885:
[----:B------:R-:W-:Y:S05]  /*2870*/  BSYNC B1 ;  /* 0x0000000000017941 */ /* 0x000fea0003800000 */
.L_x_22884:
        /* <DEDUP_REMOVED lines=44> */
.L_x_22883:
[----:B------:R-:W-:Y:S05]  /*2b40*/  BSYNC B0 ;  /* 0x0000000000007941 */ /* 0x000fea0003800000 */
.L_x_22882:
        /* <DEDUP_REMOVED lines=10> */
.L_x_22878:
        /* <DEDUP_REMOVED lines=12> */
.L_x_22887:
[----:B------:R-:W-:Y:S02]  /*2cb0*/  IMAD.MOV.U32 R152, RZ, RZ, R28 ;  /* 0x000000ffff987224 */ /* 0x000fe400078e001c */
.L_x_22888:
[----:B------:R-:W-:Y:S05]  /*2cc0*/  BSYNC B0 ;  /* 0x0000000000007941 */ /* 0x000fea0003800000 */
.L_x_22886:
        /* <DEDUP_REMOVED lines=16> */
.L_x_22892:
[----:B------:R-:W-:Y:S05]  /*2dd0*/  BSYNC B1 ;  /* 0x0000000000017941 */ /* 0x000fea0003800000 */
.L_x_22891:
        /* <DEDUP_REMOVED lines=44> */
.L_x_22890:
[----:B------:R-:W-:Y:S05]  /*30a0*/  BSYNC B0 ;  /* 0x0000000000007941 */ /* 0x000fea0003800000 */
.L_x_22889:
        /* <DEDUP_REMOVED lines=13> */
.L_x_22893:
        /* <DEDUP_REMOVED lines=12> */
.L_x_22896:
[----:B------:R-:W-:Y:S02]  /*3240*/  IMAD.MOV.U32 R151, RZ, RZ, R28 ;  /* 0x000000ffff977224 */ /* 0x000fe400078e001c */
.L_x_22897:
[----:B------:R-:W-:Y:S05]  /*3250*/  BSYNC B0 ;  /* 0x0000000000007941 */ /* 0x000fea0003800000 */
.L_x_22895:
        /* <DEDUP_REMOVED lines=16> */
.L_x_22901:
[----:B------:R-:W-:Y:S05]  /*3360*/  BSYNC B1 ;  /* 0x0000000000017941 */ /* 0x000fea0003800000 */
.L_x_22900:
        /* <DEDUP_REMOVED lines=44> */
.L_x_22899:
[----:B------:R-:W-:Y:S05]  /*3630*/  BSYNC B0 ;  /* 0x0000000000007941 */ /* 0x000fea0003800000 */
.L_x_22898:
        /* <DEDUP_REMOVED lines=10> */
.L_x_22894:
        /* <DEDUP_REMOVED lines=12> */
.L_x_22903:
[----:B------:R-:W-:Y:S02]  /*37a0*/  MOV R151, R28 ;  /* 0x0000001c00977202 */ /* 0x000fe40000000f00 */
.L_x_22904:
[----:B------:R-:W-:Y:S05]  /*37b0*/  BSYNC B0 ;  /* 0x0000000000007941 */ /* 0x000fea0003800000 */
.L_x_22902:
        /* <DEDUP_REMOVED lines=16> */
.L_x_22908:
[----:B------:R-:W-:Y:S05]  /*38c0*/  BSYNC B1 ;  /* 0x0000000000017941 */ /* 0x000fea0003800000 */
.L_x_22907:
        /* <DEDUP_REMOVED lines=44> */
.L_x_22906:
[----:B------:R-:W-:Y:S05]  /*3b90*/  BSYNC B0 ;  /* 0x0000000000007941 */ /* 0x000fea0003800000 */
.L_x_22905:
        /* <DEDUP_REMOVED lines=13> */
.L_x_22909:
        /* <DEDUP_REMOVED lines=12> */
.L_x_22912:
[----:B------:R-:W-:Y:S02]  /*3d30*/  MOV R148, R28 ;  /* 0x0000001c00947202 */ /* 0x000fe40000000f00 */
.L_x_22913:
[----:B------:R-:W-:Y:S05]  /*3d40*/  BSYNC B0 ;  /* 0x0000000000007941 */ /* 0x000fea0003800000 */
.L_x_22911:
        /* <DEDUP_REMOVED lines=16> */
.L_x_22917:
[----:B------:R-:W-:Y:S05]  /*3e50*/  BSYNC B1 ;  /* 0x0000000000017941 */ /* 0x000fea0003800000 */
.L_x_22916:
        /* <DEDUP_REMOVED lines=44> */
.L_x_22915:
[----:B------:R-:W-:Y:S05]  /*4120*/  BSYNC B0 ;  /* 0x0000000000007941 */ /* 0x000fea0003800000 */
.L_x_22914:
        /* <DEDUP_REMOVED lines=10> */
.L_x_22910:
        /* <DEDUP_REMOVED lines=12> */
.L_x_22919:
[----:B------:R-:W-:Y:S02]  /*4290*/  IMAD.MOV.U32 R148, RZ, RZ, R28 ;  /* 0x000000ffff947224 */ /* 0x000fe400078e001c */
.L_x_22920:
[----:B------:R-:W-:Y:S05]  /*42a0*/  BSYNC B0 ;  /* 0x0000000000007941 */ /* 0x000fea0003800000 */
.L_x_22918:
        /* <DEDUP_REMOVED lines=16> */
.L_x_22924:
[----:B------:R-:W-:Y:S05]  /*43b0*/  BSYNC B1 ;  /* 0x0000000000017941 */ /* 0x000fea0003800000 */
.L_x_22923:
        /* <DEDUP_REMOVED lines=44> */
.L_x_22922:
[----:B------:R-:W-:Y:S05]  /*4680*/  BSYNC B0 ;  /* 0x0000000000007941 */ /* 0x000fea0003800000 */
.L_x_22921:
        /* <DEDUP_REMOVED lines=13> */
.L_x_22925:
        /* <DEDUP_REMOVED lines=12> */
.L_x_22928:
[----:B------:R-:W-:Y:S02]  /*4820*/  IMAD.MOV.U32 R142, RZ, RZ, R28 ;  /* 0x000000ffff8e7224 */ /* 0x000fe400078e001c */
.L_x_22929:
[----:B------:R-:W-:Y:S05]  /*4830*/  BSYNC B0 ;  /* 0x0000000000007941 */ /* 0x000fea0003800000 */
.L_x_22927:
        /* <DEDUP_REMOVED lines=16> */
.L_x_22933:
[----:B------:R-:W-:Y:S05]  /*4940*/  BSYNC B1 ;  /* 0x0000000000017941 */ /* 0x000fea0003800000 */
.L_x_22932:
        /* <DEDUP_REMOVED lines=44> */
.L_x_22931:
[----:B------:R-:W-:Y:S05]  /*4c10*/  BSYNC B0 ;  /* 0x0000000000007941 */ /* 0x000fea0003800000 */
.L_x_22930:
        /* <DEDUP_REMOVED lines=10> */
.L_x_22926:
        /* <DEDUP_REMOVED lines=12> */
.L_x_22935:
[----:B------:R-:W-:Y:S02]  /*4d80*/  IMAD.MOV.U32 R142, RZ, RZ, R28 ;  /* 0x000000ffff8e7224 */ /* 0x000fe400078e001c */
.L_x_22936:
[----:B------:R-:W-:Y:S05]  /*4d90*/  BSYNC B0 ;  /* 0x0000000000007941 */ /* 0x000fea0003800000 */
.L_x_22934:
        /* <DEDUP_REMOVED lines=16> */
.L_x_22940:
[----:B------:R-:W-:Y:S05]  /*4ea0*/  BSYNC B1 ;  /* 0x0000000000017941 */ /* 0x000fea0003800000 */
.L_x_22939:
        /* <DEDUP_REMOVED lines=44> */
.L_x_22938:
[----:B------:R-:W-:Y:S05]  /*5170*/  BSYNC B0 ;  /* 0x0000000000007941 */ /* 0x000fea0003800000 */
.L_x_22937:
        /* <DEDUP_REMOVED lines=13> */
.L_x_22941:
        /* <DEDUP_REMOVED lines=12> */
.L_x_22944:
[----:B------:R-:W-:Y:S02]  /*5310*/  IMAD.MOV.U32 R142, RZ, RZ, R28 ;  /* 0x000000ffff8e7224 */ /* 0x000fe400078e001c */
.L_x_22945:
[----:B------:R-:W-:Y:S05]  /*5320*/  BSYNC B0 ;  /* 0x0000000000007941 */ /* 0x000fea0003800000 */
.L_x_22943:
        /* <DEDUP_REMOVED lines=16> */
.L_x_22949:
[----:B------:R-:W-:Y:S05]  /*5430*/  BSYNC B1 ;  /* 0x0000000000017941 */ /* 0x000fea0003800000 */
.L_x_22948:
        /* <DEDUP_REMOVED lines=44> */
.L_x_22947:
[----:B------:R-:W-:Y:S05]  /*5700*/  BSYNC B0 ;  /* 0x0000000000007941 */ /* 0x000fea0003800000 */
.L_x_22946:
        /* <DEDUP_REMOVED lines=10> */
.L_x_22942:
        /* <DEDUP_REMOVED lines=12> */
.L_x_22951:
[----:B------:R-:W-:Y:S02]  /*5870*/  MOV R142, R28 ;  /* 0x0000001c008e7202 */ /* 0x000fe40000000f00 */
.L_x_22952:
[----:B------:R-:W-:Y:S05]  /*5880*/  BSYNC B0 ;  /* 0x0000000000007941 */ /* 0x000fea0003800000 */
.L_x_22950:
        /* <DEDUP_REMOVED lines=16> */
.L_x_22956:
[----:B------:R-:W-:Y:S05]  /*5990*/  BSYNC B1 ;  /* 0x0000000000017941 */ /* 0x000fea0003800000 */
.L_x_22955:
        /* <DEDUP_REMOVED lines=44> */
.L_x_22954:
[----:B------:R-:W-:Y:S05]  /*5c60*/  BSYNC B0 ;  /* 0x0000000000007941 */ /* 0x000fea0003800000 */
.L_x_22953:
        /* <DEDUP_REMOVED lines=14> */
.L_x_22957:
        /* <DEDUP_REMOVED lines=12> */
.L_x_22960:
[----:B------:R-:W-:Y:S02]  /*5e10*/  MOV R148, R28 ;  /* 0x0000001c00947202 */ /* 0x000fe40000000f00 */
.L_x_22961:
[----:B------:R-:W-:Y:S05]  /*5e20*/  BSYNC B0 ;  /* 0x0000000000007941 */ /* 0x000fea0003800000 */
.L_x_22959:
        /* <DEDUP_REMOVED lines=18> */
.L_x_22965:
[----:B------:R-:W-:Y:S05]  /*5f50*/  BSYNC B1 ;  /* 0x0000000000017941 */ /* 0x000fea0003800000 */
.L_x_22964:
        /* <DEDUP_REMOVED lines=44> */
.L_x_22963:
[----:B------:R-:W-:Y:S05]  /*6220*/  BSYNC B0 ;  /* 0x0000000000007941 */ /* 0x000fea0003800000 */
.L_x_22962:
        /* <DEDUP_REMOVED lines=10> */
.L_x_22958:
        /* <DEDUP_REMOVED lines=57> */
.L_x_22966:
        /* <DEDUP_REMOVED lines=15> */
.L_x_22968:
[----:B-1----:R-:W-:Y:S02]  /*6750*/  MOV R168, R28 ;  /* 0x0000001c00a87202 */ /* 0x002fe40000000f00 */
.L_x_22969:
[----:B------:R-:W-:Y:S05]  /*6760*/  BSYNC B0 ;  /* 0x0000000000007941 */ /* 0x000fea0003800000 */
.L_x_22967:
        /* <DEDUP_REMOVED lines=16> */
.L_x_22973:
[----:B------:R-:W-:Y:S05]  /*6870*/  BSYNC B1 ;  /* 0x0000000000017941 */ /* 0x000fea0003800000 */
.L_x_22972:
        /* <DEDUP_REMOVED lines=11> */
[----:B------:R-:W-:Y:S01]  /*6930*/  IMAD.WIDE.U32 R166, R157, -0x326172a9, RZ ;  /* 0xcd9e8d579da67825 */ /* 0x000fe200078e00ff */
[----:B------:R-:W-:-:S04]  /*6940*/  HFMA2.MMA R157, -RZ, RZ, 0, 0 ;  /* 0x00000000ff9d7435 */ /* 0x000fc800000001ff */
        /* <DEDUP_REMOVED lines=31> */
.L_x_22971:
[----:B------:R-:W-:Y:S05]  /*6b40*/  BSYNC B0 ;  /* 0x0000000000007941 */ /* 0x000fea0003800000 */
.L_x_22970:
        /* <DEDUP_REMOVED lines=16> */
.L_x_22974:
        /* <DEDUP_REMOVED lines=12> */
.L_x_22977:
[----:B------:R-:W-:Y:S02]  /*6d10*/  MOV R168, R28 ;  /* 0x0000001c00a87202 */ /* 0x000fe40000000f00 */
.L_x_22978:
[----:B------:R-:W-:Y:S05]  /*6d20*/  BSYNC B0 ;  /* 0x0000000000007941 */ /* 0x000fea0003800000 */
.L_x_22976:
        /* <DEDUP_REMOVED lines=16> */
.L_x_22982:
[----:B------:R-:W-:Y:S05]  /*6e30*/  BSYNC B1 ;  /* 0x0000000000017941 */ /* 0x000fea0003800000 */
.L_x_22981:
        /* <DEDUP_REMOVED lines=43> */
.L_x_22980:
[----:B------:R-:W-:Y:S05]  /*70f0*/  BSYNC B0 ;  /* 0x0000000000007941 */ /* 0x000fea0003800000 */
.L_x_22979:
        /* <DEDUP_REMOVED lines=10> */
.L_x_22975:
        /* <DEDUP_REMOVED lines=12> */
.L_x_22984:
[----:B------:R-:W-:Y:S02]  /*7260*/  IMAD.MOV.U32 R168, RZ, RZ, R28 ;  /* 0x000000ffffa87224 */ /* 0x000fe400078e001c */
.L_x_22985:
[----:B------:R-:W-:Y:S05]  /*7270*/  BSYNC B0 ;  /* 0x0000000000007941 */ /* 0x000fea0003800000 */
.L_x_22983:
        /* <DEDUP_REMOVED lines=16> */
.L_x_22989:
[----:B------:R-:W-:Y:S05]  /*7380*/  BSYNC B1 ;  /* 0x0000000000017941 */ /* 0x000fea0003800000 */
.L_x_22988:
        /* <DEDUP_REMOVED lines=44> */
.L_x_22987:
[----:B------:R-:W-:Y:S05]  /*7650*/  BSYNC B0 ;  /* 0x0000000000007941 */ /* 0x000fea0003800000 */
.L_x_22986:
        /* <DEDUP_REMOVED lines=15> */
.L_x_22990:
        /* <DEDUP_REMOVED lines=12> */
.L_x_22993:
[----:B------:R-:W-:Y:S02]  /*7810*/  IMAD.MOV.U32 R152, RZ, RZ, R28 ;  /* 0x000000ffff987224 */ /* 0x000fe400078e001c */
.L_x_22994:
[----:B------:R-:W-:Y:S05]  /*7820*/  BSYNC B0 ;  /* 0x0000000000007941 */ /* 0x000fea0003800000 */
.L_x_22992:
        /* <DEDUP_REMOVED lines=16> */
.L_x_22998:
[----:B------:R-:W-:Y:S05]  /*7930*/  BSYNC B1 ;  /* 0x0000000000017941 */ /* 0x000fea0003800000 */
.L_x_22997:
        /* <DEDUP_REMOVED lines=44> */
.L_x_22996:
[----:B------:R-:W-:Y:S05]  /*7c00*/  BSYNC B0 ;  /* 0x0000000000007941 */ /* 0x000fea0003800000 */
.L_x_22995:
        /* <DEDUP_REMOVED lines=10> */
.L_x_22991:
        /* <DEDUP_REMOVED lines=12> */
.L_x_23000:
[----:B------:R-:W-:Y:S02]  /*7d70*/  IMAD.MOV.U32 R157, RZ, RZ, R28 ;  /* 0x000000ffff9d7224 */ /* 0x000fe400078e001c */
.L_x_23001:
[----:B------:R-:W-:Y:S05]  /*7d80*/  BSYNC B0 ;  /* 0x0000000000007941 */ /* 0x000fea0003800000 */
.L_x_22999:
        /* <DEDUP_REMOVED lines=16> */
.L_x_23005:
[----:B------:R-:W-:Y:S05]  /*7e90*/  BSYNC B1 ;  /* 0x0000000000017941 */ /* 0x000fea0003800000 */
.L_x_23004:
        /* <DEDUP_REMOVED lines=44> */
.L_x_23003:
[----:B------:R-:W-:Y:S05]  /*8160*/  BSYNC B0 ;  /* 0x0000000000007941 */ /* 0x000fea0003800000 */
.L_x_23002:
        /* <DEDUP_REMOVED lines=15> */
.L_x_23006:
        /* <DEDUP_REMOVED lines=12> */
.L_x_23009:
[----:B------:R-:W-:Y:S02]  /*8320*/  IMAD.MOV.U32 R157, RZ, RZ, R28 ;  /* 0x000000ffff9d7224 */ /* 0x000fe400078e001c */
.L_x_23010:
[----:B------:R-:W-:Y:S05]  /*8330*/  BSYNC B0 ;  /* 0x0000000000007941 */ /* 0x000fea0003800000 */
.L_x_23008:
        /* <DEDUP_REMOVED lines=16> */
.L_x_23014:
[----:B------:R-:W-:Y:S05]  /*8440*/  BSYNC B1 ;  /* 0x0000000000017941 */ /* 0x000fea0003800000 */
.L_x_23013:
        /* <DEDUP_REMOVED lines=44> */
.L_x_23012:
[----:B------:R-:W-:Y:S05]  /*8710*/  BSYNC B0 ;  /* 0x0000000000007941 */ /* 0x000fea0003800000 */
.L_x_23011:
        /* <DEDUP_REMOVED lines=10> */
.L_x_23007:
        /* <DEDUP_REMOVED lines=12> */
.L_x_23016:
[----:B------:R-:W-:Y:S02]  /*8880*/  IMAD.MOV.U32 R157, RZ, RZ, R28 ;  /* 0x000000ffff9d7224 */ /* 0x000fe400078e001c */
.L_x_23017:
[----:B------:R-:W-:Y:S05]  /*8890*/  BSYNC B0 ;  /* 0x0000000000007941 */ /* 0x000fea0003800000 */
.L_x_23015:
        /* <DEDUP_REMOVED lines=16> */
.L_x_23021:
[----:B------:R-:W-:Y:S05]  /*89a0*/  BSYNC B1 ;  /* 0x0000000000017941 */ /* 0x000fea0003800000 */
.L_x_23020:
        /* <DEDUP_REMOVED lines=44> */
.L_x_23019:
[----:B------:R-:W-:Y:S05]  /*8c70*/  BSYNC B0 ;  /* 0x0000000000007941 */ /* 0x000fea0003800000 */
.L_x_23018:
        /* <DEDUP_REMOVED lines=13> */
.L_x_23022:
        /* <DEDUP_REMOVED lines=12> */
.L_x_23025:
[----:B------:R-:W-:Y:S02]  /*8e10*/  IMAD.MOV.U32 R157, RZ, RZ, R28 ;  /* 0x000000ffff9d7224 */ /* 0x000fe400078e001c */
.L_x_23026:
[----:B------:R-:W-:Y:S05]  /*8e20*/  BSYNC B0 ;  /* 0x0000000000007941 */ /* 0x000fea0003800000 */
.L_x_23024:
        /* <DEDUP_REMOVED lines=16> */
.L_x_23030:
[----:B------:R-:W-:Y:S05]  /*8f30*/  BSYNC B1 ;  /* 0x0000000000017941 */ /* 0x000fea0003800000 */
.L_x_23029:
        /* <DEDUP_REMOVED lines=44> */
.L_x_23028:
[----:B------:R-:W-:Y:S05]  /*9200*/  BSYNC B0 ;  /* 0x0000000000007941 */ /* 0x000fea0003800000 */
.L_x_23027:
        /* <DEDUP_REMOVED lines=10> */
.L_x_23023:
        /* <DEDUP_REMOVED lines=12> */
.L_x_23032:
[----:B------:R-:W-:Y:S02]  /*9370*/  IMAD.MOV.U32 R152, RZ, RZ, R28 ;  /* 0x000000ffff987224 */ /* 0x000fe400078e001c */
.L_x_23033:
[----:B------:R-:W-:Y:S05]  /*9380*/  BSYNC B0 ;  /* 0x0000000000007941 */ /* 0x000fea0003800000 */
.L_x_23031:
        /* <DEDUP_REMOVED lines=16> */
.L_x_23037:
[----:B------:R-:W-:Y:S05]  /*9490*/  BSYNC B1 ;  /* 0x0000000000017941 */ /* 0x000fea0003800000 */
.L_x_23036:
        /* <DEDUP_REMOVED lines=44> */
.L_x_23035:
[----:B------:R-:W-:Y:S05]  /*9760*/  BSYNC B0 ;  /* 0x0000000000007941 */ /* 0x000fea0003800000 */
.L_x_23034:
        /* <DEDUP_REMOVED lines=13> */
.L_x_23038:
        /* <DEDUP_REMOVED lines=12> */
.L_x_23041:
[----:B------:R-:W-:Y:S02]  /*9900*/  IMAD.MOV.U32 R152, RZ, RZ, R28 ;  /* 0x000000ffff987224 */ /* 0x000fe400078e001c */
.L_x_23042:
[----:B------:R-:W-:Y:S05]  /*9910*/  BSYNC B0 ;  /* 0x0000000000007941 */ /* 0x000fea0003800000 */
.L_x_23040:
        /* <DEDUP_REMOVED lines=16> */
.L_x_23046:
[----:B------:R-:W-:Y:S05]  /*9a20*/  BSYNC B1 ;  /* 0x0000000000017941 */ /* 0x000fea0003800000 */
.L_x_23045:
        /* <DEDUP_REMOVED lines=44> */
.L_x_23044:
[----:B------:R-:W-:Y:S05]  /*9cf0*/  BSYNC B0 ;  /* 0x0000000000007941 */ /* 0x000fea0003800000 */
.L_x_23043:
        /* <DEDUP_REMOVED lines=10> */
.L_x_23039:
        /* <DEDUP_REMOVED lines=12> */
.L_x_23048:
[----:B------:R-:W-:Y:S02]  /*9e60*/  IMAD.MOV.U32 R152, RZ, RZ, R28 ;  /* 0x000000ffff987224 */ /* 0x000fe400078e001c */
.L_x_23049:
[----:B------:R-:W-:Y:S05]  /*9e70*/  BSYNC B0 ;  /* 0x0000000000007941 */ /* 0x000fea0003800000 */
.L_x_23047:
        /* <DEDUP_REMOVED lines=16> */
.L_x_23053:
[----:B------:R-:W-:Y:S05]  /*9f80*/  BSYNC B1 ;  /* 0x0000000000017941 */ /* 0x000fea0003800000 */
.L_x_23052:
        /* <DEDUP_REMOVED lines=44> */
.L_x_23051:
[----:B------:R-:W-:Y:S05]  /*a250*/  BSYNC B0 ;  /* 0x0000000000007941 */ /* 0x000fea0003800000 */
.L_x_23050:
        /* <DEDUP_REMOVED lines=13> */
.L_x_23054:
        /* <DEDUP_REMOVED lines=12> */
.L_x_23057:
[----:B------:R-:W-:Y:S02]  /*a3f0*/  IMAD.MOV.U32 R142, RZ, RZ, R28 ;  /* 0x000000ffff8e7224 */ /* 0x000fe400078e001c */
.L_x_23058:
[----:B------:R-:W-:Y:S05]  /*a400*/  BSYNC B0 ;  /* 0x0000000000007941 */ /* 0x000fea0003800000 */
.L_x_23056:
        /* <DEDUP_REMOVED lines=16> */
.L_x_23062:
[----:B------:R-:W-:Y:S05]  /*a510*/  BSYNC B1 ;  /* 0x0000000000017941 */ /* 0x000fea0003800000 */
.L_x_23061:
        /* <DEDUP_REMOVED lines=44> */
.L_x_23060:
[----:B------:R-:W-:Y:S05]  /*a7e0*/  BSYNC B0 ;  /* 0x0000000000007941 */ /* 0x000fea0003800000 */
.L_x_23059:
        /* <DEDUP_REMOVED lines=10> */
.L_x_23055:
        /* <DEDUP_REMOVED lines=12> */
.L_x_23064:
[----:B------:R-:W-:Y:S02]  /*a950*/  IMAD.MOV.U32 R142, RZ, RZ, R28 ;  /* 0x000000ffff8e7224 */ /* 0x000fe400078e001c */
.L_x_23065:
[----:B------:R-:W-:Y:S05]  /*a960*/  BSYNC B0 ;  /* 0x0000000000007941 */ /* 0x000fea0003800000 */
.L_x_23063:
        /* <DEDUP_REMOVED lines=16> */
.L_x_23069:
[----:B------:R-:W-:Y:S05]  /*aa70*/  BSYNC B1 ;  /* 0x0000000000017941 */ /* 0x000fea0003800000 */
.L_x_23068:
        /* <DEDUP_REMOVED lines=44> */
.L_x_23067:
[----:B------:R-:W-:Y:S05]  /*ad40*/  BSYNC B0 ;  /* 0x0000000000007941 */ /* 0x000fea0003800000 */
.L_x_23066:
        /* <DEDUP_REMOVED lines=13> */
.L_x_23070:
        /* <DEDUP_REMOVED lines=12> */
.L_x_23073:
[----:B------:R-:W-:Y:S02]  /*aee0*/  IMAD.MOV.U32 R142, RZ, RZ, R28 ;  /* 0x000000ffff8e7224 */ /* 0x000fe400078e001c */
.L_x_23074:
[----:B------:R-:W-:Y:S05]  /*aef0*/  BSYNC B0 ;  /* 0x0000000000007941 */ /* 0x000fea0003800000 */
.L_x_23072:
        /* <DEDUP_REMOVED lines=16> */
.L_x_23078:
[----:B------:R-:W-:Y:S05]  /*b000*/  BSYNC B1 ;  /* 0x0000000000017941 */ /* 0x000fea0003800000 */
.L_x_23077:
        /* <DEDUP_REMOVED lines=44> */
.L_x_23076:
[----:B------:R-:W-:Y:S05]  /*b2d0*/  BSYNC B0 ;  /* 0x0000000000007941 */ /* 0x000fea0003800000 */
.L_x_23075:
        /* <DEDUP_REMOVED lines=10> */
.L_x_23071:
        /* <DEDUP_REMOVED lines=12> */
.L_x_23080:
[----:B------:R-:W-:Y:S02]  /*b440*/  IMAD.MOV.U32 R142, RZ, RZ, R28 ;  /* 0x000000ffff8e7224 */ /* 0x000fe400078e001c */
.L_x_23081:
[----:B------:R-:W-:Y:S05]  /*b450*/  BSYNC B0 ;  /* 0x0000000000007941 */ /* 0x000fea0003800000 */
.L_x_23079:
        /* <DEDUP_REMOVED lines=16> */
.L_x_23085:
[----:B------:R-:W-:Y:S05]  /*b560*/  BSYNC B1 ;  /* 0x0000000000017941 */ /* 0x000fea0003800000 */
.L_x_23084:
        /* <DEDUP_REMOVED lines=44> */
.L_x_23083:
[----:B------:R-:W-:Y:S05]  /*b830*/  BSYNC B0 ;  /* 0x0000000000007941 */ /* 0x000fea0003800000 */
.L_x_23082:
        /* <DEDUP_REMOVED lines=14> */
.L_x_23086:
        /* <DEDUP_REMOVED lines=12> */
.L_x_23089:
[----:B------:R-:W-:Y:S02]  /*b9e0*/  IMAD.MOV.U32 R152, RZ, RZ, R28 ;  /* 0x000000ffff987224 */ /* 0x000fe400078e001c */
.L_x_23090:
[----:B------:R-:W-:Y:S05]  /*b9f0*/  BSYNC B0 ;  /* 0x0000000000007941 */ /* 0x000fea0003800000 */
.L_x_23088:
        /* <DEDUP_REMOVED lines=18> */
.L_x_23094:
[----:B------:R-:W-:Y:S05]  /*bb20*/  BSYNC B1 ;  /* 0x0000000000017941 */ /* 0x000fea0003800000 */
.L_x_23093:
        /* <DEDUP_REMOVED lines=44> */
.L_x_23092:
[----:B------:R-:W-:Y:S05]  /*bdf0*/  BSYNC B0 ;  /* 0x0000000000007941 */ /* 0x000fea0003800000 */
.L_x_23091:
        /* <DEDUP_REMOVED lines=10> */
.L_x_23087:
        /* <DEDUP_REMOVED lines=53> */
.L_x_23095:
        /* <DEDUP_REMOVED lines=15> */
.L_x_23097:
[----:B-1----:R-:W-:Y:S02]  /*c2e0*/  IMAD.MOV.U32 R173, RZ, RZ, R28 ;  /* 0x000000ffffad7224 */ /* 0x002fe400078e001c */
.L_x_23098:
[----:B------:R-:W-:Y:S05]  /*c2f0*/  BSYNC B0 ;  /* 0x0000000000007941 */ /* 0x000fea0003800000 */
.L_x_23096:
        /* <DEDUP_REMOVED lines=16> */
.L_x_23102:
[----:B------:R-:W-:Y:S05]  /*c400*/  BSYNC B1 ;  /* 0x0000000000017941 */ /* 0x000fea0003800000 */
.L_x_23101:
        /* <DEDUP_REMOVED lines=44> */
.L_x_23100:
[----:B------:R-:W-:Y:S05]  /*c6d0*/  BSYNC B0 ;  /* 0x0000000000007941 */ /* 0x000fea0003800000 */
.L_x_23099:
        /* <DEDUP_REMOVED lines=16> */
.L_x_23103:
        /* <DEDUP_REMOVED lines=12> */
.L_x_23106:
[----:B------:R-:W-:Y:S02]  /*c8a0*/  IMAD.MOV.U32 R173, RZ, RZ, R28 ;  /* 0x000000ffffad7224 */ /* 0x000fe400078e001c */
.L_x_23107:
[----:B------:R-:W-:Y:S05]  /*c8b0*/  BSYNC B0 ;  /* 0x0000000000007941 */ /* 0x000fea0003800000 */
.L_x_23105:
        /* <DEDUP_REMOVED lines=16> */
.L_x_23111:
[----:B------:R-:W-:Y:S05]  /*c9c0*/  BSYNC B1 ;  /* 0x0000000000017941 */ /* 0x000fea0003800000 */
.L_x_23110:
        /* <DEDUP_REMOVED lines=43> */
.L_x_23109:
[----:B------:R-:W-:Y:S05]  /*cc80*/  BSYNC B0 ;  /* 0x0000000000007941 */ /* 0x000fea0003800000 */
.L_x_23108:
        /* <DEDUP_REMOVED lines=10> */
.L_x_23104:
        /* <DEDUP_REMOVED lines=12> */
.L_x_23113:
[----:B------:R-:W-:Y:S02]  /*cdf0*/  MOV R173, R28 ;  /* 0x0000001c00ad7202 */ /* 0x000fe40000000f00 */
.L_x_23114:
[----:B------:R-:W-:Y:S05]  /*ce00*/  BSYNC B0 ;  /* 0x0000000000007941 */ /* 0x000fea0003800000 */
.L_x_23112:
        /* <DEDUP_REMOVED lines=16> */
.L_x_23118:
[----:B------:R-:W-:Y:S05]  /*cf10*/  BSYNC B1 ;  /* 0x0000000000017941 */ /* 0x000fea0003800000 */
.L_x_23117:
        /* <DEDUP_REMOVED lines=44> */
.L_x_23116:
[----:B------:R-:W-:Y:S05]  /*d1e0*/  BSYNC B0 ;  /* 0x0000000000007941 */ /* 0x000fea0003800000 */
.L_x_23115:
        /* <DEDUP_REMOVED lines=15> */
.L_x_23119:
        /* <DEDUP_REMOVED lines=12> */
.L_x_23122:
[----:B------:R-:W-:Y:S02]  /*d3a0*/  MOV R157, R28 ;  /* 0x0000001c009d7202 */ /* 0x000fe40000000f00 */
.L_x_23123:
[----:B------:R-:W-:Y:S05]  /*d3b0*/  BSYNC B0 ;  /* 0x0000000000007941 */ /* 0x000fea0003800000 */
.L_x_23121:
        /* <DEDUP_REMOVED lines=16> */
.L_x_23127:
[----:B------:R-:W-:Y:S05]  /*d4c0*/  BSYNC B1 ;  /* 0x0000000000017941 */ /* 0x000fea0003800000 */
.L_x_23126:
        /* <DEDUP_REMOVED lines=44> */
.L_x_23125:
[----:B------:R-:W-:Y:S05]  /*d790*/  BSYNC B0 ;  /* 0x0000000000007941 */ /* 0x000fea0003800000 */
.L_x_23124:
        /* <DEDUP_REMOVED lines=10> */
.L_x_23120:
        /* <DEDUP_REMOVED lines=12> */
.L_x_23129:
[----:B------:R-:W-:Y:S02]  /*d900*/  IMAD.MOV.U32 R162, RZ, RZ, R28 ;  /* 0x000000ffffa27224 */ /* 0x000fe400078e001c */
.L_x_23130:
[----:B------:R-:W-:Y:S05]  /*d910*/  BSYNC B0 ;  /* 0x0000000000007941 */ /* 0x000fea0003800000 */
.L_x_23128:
        /* <DEDUP_REMOVED lines=16> */
.L_x_23134:
[----:B------:R-:W-:Y:S05]  /*da20*/  BSYNC B1 ;  /* 0x0000000000017941 */ /* 0x000fea0003800000 */
.L_x_23133:
        /* <DEDUP_REMOVED lines=44> */
.L_x_23132:
[----:B------:R-:W-:Y:S05]  /*dcf0*/  BSYNC B0 ;  /* 0x0000000000007941 */ /* 0x000fea0003800000 */
.L_x_23131:
        /* <DEDUP_REMOVED lines=15> */
.L_x_23135:
        /* <DEDUP_REMOVED lines=12> */
.L_x_23138:
[----:B------:R-:W-:Y:S02]  /*deb0*/  IMAD.MOV.U32 R162, RZ, RZ, R28 ;  /* 0x000000ffffa27224 */ /* 0x000fe400078e001c */
.L_x_23139:
[----:B------:R-:W-:Y:S05]  /*dec0*/  BSYNC B0 ;  /* 0x0000000000007941 */ /* 0x000fea0003800000 */
.L_x_23137:
        /* <DEDUP_REMOVED lines=16> */
.L_x_23143:
[----:B------:R-:W-:Y:S05]  /*dfd0*/  BSYNC B1 ;  /* 0x0000000000017941 */ /* 0x000fea0003800000 */
.L_x_23142:
        /* <DEDUP_REMOVED lines=44> */
.L_x_23141:
[----:B------:R-:W-:Y:S05]  /*e2a0*/  BSYNC B0 ;  /* 0x0000000000007941 */ /* 0x000fea0003800000 */
.L_x_23140:
        /* <DEDUP_REMOVED lines=10> */
.L_x_23136:
        /* <DEDUP_REMOVED lines=12> */
.L_x_23145:
[----:B------:R-:W-:Y:S02]  /*e410*/  IMAD.MOV.U32 R162, RZ, RZ, R28 ;  /* 0x000000ffffa27224 */ /* 0x000fe400078e001c */
.L_x_23146:
[----:B------:R-:W-:Y:S05]  /*e420*/  BSYNC B0 ;  /* 0x0000000000007941 */ /* 0x000fea0003800000 */
.L_x_23144:
        /* <DEDUP_REMOVED lines=16> */
.L_x_23150:
[----:B------:R-:W-:Y:S05]  /*e530*/  BSYNC B1 ;  /* 0x0000000000017941 */ /* 0x000fea0003800000 */
.L_x_23149:
        /* <DEDUP_REMOVED lines=43> */
[----:B------:R-:W-:Y:S02]  /*e7f0*/  LOP3.LUT R20, R177, R178, R18, 0x96, !PT ;  /* 0x000000b2b1147212 */ /* 0x000fe400078e9612 */
.L_x_23148:
[----:B------:R-:W-:Y:S05]  /*e800*/  BSYNC B0 ;  /* 0x0000000000007941 */ /* 0x000fea0003800000 */
.L_x_23147:
        /* <DEDUP_REMOVED lines=13> */
.L_x_23151:
        /* <DEDUP_REMOVED lines=12> */
.L_x_23154:
[----:B------:R-:W-:Y:S02]  /*e9a0*/  IMAD.MOV.U32 R162, RZ, RZ, R28 ;  /* 0x000000ffffa27224 */ /* 0x000fe400078e001c */
.L_x_23155:
[----:B------:R-:W-:Y:S05]  /*e9b0*/  BSYNC B0 ;  /* 0x0000000000007941 */ /* 0x000fea0003800000 */
.L_x_23153:
        /* <DEDUP_REMOVED lines=16> */
.L_x_23159:
[----:B------:R-:W-:Y:S05]  /*eac0*/  BSYNC B1 ;  /* 0x0000000000017941 */ /* 0x000fea0003800000 */
.L_x_23158:
        /* <DEDUP_REMOVED lines=44> */
.L_x_23157:
[----:B------:R-:W-:Y:S05]  /*ed90*/  BSYNC B0 ;  /* 0x0000000000007941 */ /* 0x000fea0003800000 */
.L_x_23156:
        /* <DEDUP_REMOVED lines=10> */
.L_x_23152:
        /* <DEDUP_REMOVED lines=12> */
.L_x_23161:
[----:B------:R-:W-:Y:S02]  /*ef00*/  MOV R157, R28 ;  /* 0x0000001c009d7202 */ /* 0x000fe40000000f00 */
.L_x_23162:
[----:B------:R-:W-:Y:S05]  /*ef10*/  BSYNC B0 ;  /* 0x0000000000007941 */ /* 0x000fea0003800000 */
.L_x_23160:
        /* <DEDUP_REMOVED lines=16> */
.L_x_23166:
[----:B------:R-:W-:Y:S05]  /*f020*/  BSYNC B1 ;  /* 0x0000000000017941 */ /* 0x000fea0003800000 */
.L_x_23165:
        /* <DEDUP_REMOVED lines=44> */
.L_x_23164:
[----:B------:R-:W-:Y:S05]  /*f2f0*/  BSYNC B0 ;  /* 0x0000000000007941 */ /* 0x000fea0003800000 */
.L_x_23163:
        /* <DEDUP_REMOVED lines=13> */
.L_x_23167:
        /* <DEDUP_REMOVED lines=12> */
.L_x_23170:
[----:B------:R-:W-:Y:S02]  /*f490*/  MOV R157, R28 ;  /* 0x0000001c009d7202 */ /* 0x000fe40000000f00 */
.L_x_23171:
[----:B------:R-:W-:Y:S05]  /*f4a0*/  BSYNC B0 ;  /* 0x0000000000007941 */ /* 0x000fea0003800000 */
.L_x_23169:
        /* <DEDUP_REMOVED lines=16> */
.L_x_23175:
[----:B------:R-:W-:Y:S05]  /*f5b0*/  BSYNC B1 ;  /* 0x0000000000017941 */ /* 0x000fea0003800000 */
.L_x_23174:
        /* <DEDUP_REMOVED lines=44> */
.L_x_23173:
[----:B------:R-:W-:Y:S05]  /*f880*/  BSYNC B0 ;  /* 0x0000000000007941 */ /* 0x000fea0003800000 */
.L_x_23172:
        /* <DEDUP_REMOVED lines=10> */
.L_x_23168:
        /* <DEDUP_REMOVED lines=12> */
.L_x_23177:
[----:B------:R-:W-:Y:S02]  /*f9f0*/  IMAD.MOV.U32 R157, RZ, RZ, R28 ;  /* 0x000000ffff9d7224 */ /* 0x000fe400078e001c */
.L_x_23178:
[----:B------:R-:W-:Y:S05]  /*fa00*/  BSYNC B0 ;  /* 0x0000000000007941 */ /* 0x000fea0003800000 */
.L_x_23176:
        /* <DEDUP_REMOVED lines=16> */
.L_x_23182:
[----:B------:R-:W-:Y:S05]  /*fb10*/  BSYNC B1 ;  /* 0x0000000000017941 */ /* 0x000fea0003800000 */
.L_x_23181:
        /* <DEDUP_REMOVED lines=44> */
.L_x_23180:
[----:B------:R-:W-:Y:S05]  /*fde0*/  BSYNC B0 ;  /* 0x0000000000007941 */ /* 0x000fea0003800000 */
.L_x_23179:
        /* <DEDUP_REMOVED lines=13> */
.L_x_23183:
        /* <DEDUP_REMOVED lines=12> */
.L_x_23186:
[----:B------:R-:W-:Y:S02]  /*ff80*/  IMAD.MOV.U32 R142, RZ, RZ, R28 ;  /* 0x000000ffff8e7224 */ /* 0x000fe400078e001c */
.L_x_23187:
[----:B------:R-:W-:Y:S05]  /*ff90*/  BSYNC B0 ;  /* 0x0000000000007941 */ /* 0x000fea0003800000 */
.L_x_23185:
        /* <DEDUP_REMOVED lines=16> */
.L_x_23191:
[----:B------:R-:W-:Y:S05]  /*100a0*/  BSYNC B1 ;  /* 0x0000000000017941 */ /* 0x000fea0003800000 */
.L_x_23190:
        /* <DEDUP_REMOVED lines=44> */
.L_x_23189:
[----:B------:R-:W-:Y:S05]  /*10370*/  BSYNC B0 ;  /* 0x0000000000007941 */ /* 0x000fea0003800000 */
.L_x_23188:
        /* <DEDUP_REMOVED lines=10> */
.L_x_23184:
        /* <DEDUP_REMOVED lines=12> */
.L_x_23193:
[----:B------:R-:W-:Y:S02]  /*104e0*/  IMAD.MOV.U32 R142, RZ, RZ, R28 ;  /* 0x000000ffff8e7224 */ /* 0x000fe400078e001c */
.L_x_23194:
[----:B------:R-:W-:Y:S05]  /*104f0*/  BSYNC B0 ;  /* 0x0000000000007941 */ /* 0x000fea0003800000 */
.L_x_23192:
        /* <DEDUP_REMOVED lines=16> */
.L_x_23198:
[----:B------:R-:W-:Y:S05]  /*10600*/  BSYNC B1 ;  /* 0x0000000000017941 */ /* 0x000fea0003800000 */
.L_x_23197:
        /* <DEDUP_REMOVED lines=44> */
.L_x_23196:
[----:B------:R-:W-:Y:S05]  /*108d0*/  BSYNC B0 ;  /* 0x0000000000007941 */ /* 0x000fea0003800000 */
.L_x_23195:
        /* <DEDUP_REMOVED lines=13> */
.L_x_23199:
        /* <DEDUP_REMOVED lines=12> */
.L_x_23202:
[----:B------:R-:W-:Y:S02]  /*10a70*/  IMAD.MOV.U32 R142, RZ, RZ, R28 ;  /* 0x000000ffff8e7224 */ /* 0x000fe400078e001c */
.L_x_23203:
[----:B------:R-:W-:Y:S05]  /*10a80*/  BSYNC B0 ;  /* 0x0000000000007941 */ /* 0x000fea0003800000 */
.L_x_23201:
        /* <DEDUP_REMOVED lines=16> */
.L_x_23207:
[----:B------:R-:W-:Y:S05]  /*10b90*/  BSYNC B1 ;  /* 0x0000000000017941 */ /* 0x000fea0003800000 */
.L_x_23206:
        /* <DEDUP_REMOVED lines=44> */
.L_x_23205:
[----:B------:R-:W-:Y:S05]  /*10e60*/  BSYNC B0 ;  /* 0x0000000000007941 */ /* 0x000fea0003800000 */
.L_x_23204:
        /* <DEDUP_REMOVED lines=10> */
.L_x_23200:
        /* <DEDUP_REMOVED lines=12> */
.L_x_23209:
[----:B------:R-:W-:Y:S02]  /*10fd0*/  MOV R142, R28 ;  /* 0x0000001c008e7202 */ /* 0x000fe40000000f00 */
.L_x_23210:
[----:B------:R-:W-:Y:S05]  /*10fe0*/  BSYNC B0 ;  /* 0x0000000000007941 */ /* 0x000fea0003800000 */
.L_x_23208:
        /* <DEDUP_REMOVED lines=16> */
.L_x_23214:
[----:B------:R-:W-:Y:S05]  /*110f0*/  BSYNC B1 ;  /* 0x0000000000017941 */ /* 0x000fea0003800000 */
.L_x_23213:
        /* <DEDUP_REMOVED lines=44> */
.L_x_23212:
[----:B------:R-:W-:Y:S05]  /*113c0*/  BSYNC B0 ;  /* 0x0000000000007941 */ /* 0x000fea0003800000 */
.L_x_23211:
        /* <DEDUP_REMOVED lines=14> */
.L_x_23215:
        /* <DEDUP_REMOVED lines=12> */
.L_x_23218:
[----:B------:R-:W-:Y:S02]  /*11570*/  MOV R179, R28 ;  /* 0x0000001c00b37202 */ /* 0x000fe40000000f00 */
.L_x_23219:
[----:B------:R-:W-:Y:S05]  /*11580*/  BSYNC B0 ;  /* 0x0000000000007941 */ /* 0x000fea0003800000 */
.L_x_23217:
        /* <DEDUP_REMOVED lines=18> */
.L_x_23223:
[----:B------:R-:W-:Y:S05]  /*116b0*/  BSYNC B1 ;  /* 0x0000000000017941 */ /* 0x000fea0003800000 */
.L_x_23222:
        /* <DEDUP_REMOVED lines=44> */
.L_x_23221:
[----:B------:R-:W-:Y:S05]  /*11980*/  BSYNC B0 ;  /* 0x0000000000007941 */ /* 0x000fea0003800000 */
.L_x_23220:
        /* <DEDUP_REMOVED lines=10> */
.L_x_23216:
        /* <DEDUP_REMOVED lines=52> */
.L_x_23224:
        /* <DEDUP_REMOVED lines=15> */
.L_x_23226:
[----:B-1----:R-:W-:Y:S02]  /*11e60*/  IMAD.MOV.U32 R190, RZ, RZ, R28 ;  /* 0x000000ffffbe7224 */ /* 0x002fe400078e001c */
.L_x_23227:
[----:B------:R-:W-:Y:S05]  /*11e70*/  BSYNC B0 ;  /* 0x0000000000007941 */ /* 0x000fea0003800000 */
.L_x_23225:
        /* <DEDUP_REMOVED lines=16> */
.L_x_23231:
[----:B------:R-:W-:Y:S05]  /*11f80*/  BSYNC B1 ;  /* 0x0000000000017941 */ /* 0x000fea0003800000 */
.L_x_23230:
        /* <DEDUP_REMOVED lines=44> */
.L_x_23229:
[----:B------:R-:W-:Y:S05]  /*12250*/  BSYNC B0 ;  /* 0x0000000000007941 */ /* 0x000fea0003800000 */
.L_x_23228:
        /* <DEDUP_REMOVED lines=16> */
.L_x_23232:
        /* <DEDUP_REMOVED lines=12> */
.L_x_23235:
[----:B------:R-:W-:Y:S02]  /*12420*/  IMAD.MOV.U32 R186, RZ, RZ, R28 ;  /* 0x000000ffffba7224 */ /* 0x000fe400078e001c */
.L_x_23236:
[----:B------:R-:W-:Y:S05]  /*12430*/  BSYNC B0 ;  /* 0x0000000000007941 */ /* 0x000fea0003800000 */
.L_x_23234:
        /* <DEDUP_REMOVED lines=16> */
.L_x_23240:
[----:B------:R-:W-:Y:S05]  /*12540*/  BSYNC B1 ;  /* 0x0000000000017941 */ /* 0x000fea0003800000 */
.L_x_23239:
        /* <DEDUP_REMOVED lines=44> */
.L_x_23238:
[----:B------:R-:W-:Y:S05]  /*12810*/  BSYNC B0 ;  /* 0x0000000000007941 */ /* 0x000fea0003800000 */
.L_x_23237:
        /* <DEDUP_REMOVED lines=10> */
.L_x_23233:
        /* <DEDUP_REMOVED lines=12> */
.L_x_23242:
[----:B------:R-:W-:Y:S02]  /*12980*/  IMAD.MOV.U32 R190, RZ, RZ, R28 ;  /* 0x000000ffffbe7224 */ /* 0x000fe400078e001c */
.L_x_23243:
[----:B------:R-:W-:Y:S05]  /*12990*/  BSYNC B0 ;  /* 0x0000000000007941 */ /* 0x000fea0003800000 */
.L_x_23241:
        /* <DEDUP_REMOVED lines=16> */
.L_x_23247:
[----:B------:R-:W-:Y:S05]  /*12aa0*/  BSYNC B1 ;  /* 0x0000000000017941 */ /* 0x000fea0003800000 */
.L_x_23246:
        /* <DEDUP_REMOVED lines=44> */
.L_x_23245:
[----:B------:R-:W-:Y:S05]  /*12d70*/  BSYNC B0 ;  /* 0x0000000000007941 */ /* 0x000fea0003800000 */
.L_x_23244:
        /* <DEDUP_REMOVED lines=15> */
.L_x_23248:
        /* <DEDUP_REMOVED lines=12> */
.L_x_23251:
[----:B------:R-:W-:Y:S02]  /*12f30*/  IMAD.MOV.U32 R162, RZ, RZ, R28 ;  /* 0x000000ffffa27224 */ /* 0x000fe400078e001c */
.L_x_23252:
[----:B------:R-:W-:Y:S05]  /*12f40*/  BSYNC B0 ;  /* 0x0000000000007941 */ /* 0x000fea0003800000 */
.L_x_23250:
        /* <DEDUP_REMOVED lines=16> */
.L_x_23256:
[----:B------:R-:W-:Y:S05]  /*13050*/  BSYNC B1 ;  /* 0x0000000000017941 */ /* 0x000fea0003800000 */
.L_x_23255:
        /* <DEDUP_REMOVED lines=44> */
.L_x_23254:
[----:B------:R-:W-:Y:S05]  /*13320*/  BSYNC B0 ;  /* 0x0000000000007941 */ /* 0x000fea0003800000 */
.L_x_23253:
        /* <DEDUP_REMOVED lines=10> */
.L_x_23249:
        /* <DEDUP_REMOVED lines=12> */
.L_x_23258:
[----:B------:R-:W-:Y:S02]  /*13490*/  IMAD.MOV.U32 R189, RZ, RZ, R28 ;  /* 0x000000ffffbd7224 */ /* 0x000fe400078e001c */
.L_x_23259:
[----:B------:R-:W-:Y:S05]  /*134a0*/  BSYNC B0 ;  /* 0x0000000000007941 */ /* 0x000fea0003800000 */
.L_x_23257:
        /* <DEDUP_REMOVED lines=16> */
.L_x_23263:
[----:B------:R-:W-:Y:S05]  /*135b0*/  BSYNC B1 ;  /* 0x0000000000017941 */ /* 0x000fea0003800000 */
.L_x_23262:
        /* <DEDUP_REMOVED lines=44> */
.L_x_23261:
[----:B------:R-:W-:Y:S05]  /*13880*/  BSYNC B0 ;  /* 0x0000000000007941 */ /* 0x000fea0003800000 */
.L_x_23260:
        /* <DEDUP_REMOVED lines=15> */
.L_x_23264:
        /* <DEDUP_REMOVED lines=12> */
.L_x_23267:
[----:B------:R-:W-:Y:S02]  /*13a40*/  IMAD.MOV.U32 R189, RZ, RZ, R28 ;  /* 0x000000ffffbd7224 */ /* 0x000fe400078e001c */
.L_x_23268:
[----:B------:R-:W-:Y:S05]  /*13a50*/  BSYNC B0 ;  /* 0x0000000000007941 */ /* 0x000fea0003800000 */
.L_x_23266:
        /* <DEDUP_REMOVED lines=16> */
.L_x_23272:
[----:B------:R-:W-:Y:S05]  /*13b60*/  BSYNC B1 ;  /* 0x0000000000017941 */ /* 0x000fea0003800000 */
.L_x_23271:
        /* <DEDUP_REMOVED lines=44> */
.L_x_23270:
[----:B------:R-:W-:Y:S05]  /*13e30*/  BSYNC B0 ;  /* 0x0000000000007941 */ /* 0x000fea0003800000 */
.L_x_23269:
        /* <DEDUP_REMOVED lines=10> */
.L_x_23265:
        /* <DEDUP_REMOVED lines=12> */
.L_x_23274:
[----:B------:R-:W-:Y:S02]  /*13fa0*/  IMAD.MOV.U32 R189, RZ, RZ, R28 ;  /* 0x000000ffffbd7224 */ /* 0x000fe400078e001c */
.L_x_23275:
[----:B------:R-:W-:Y:S05]  /*13fb0*/  BSYNC B0 ;  /* 0x0000000000007941 */ /* 0x000fea0003800000 */
.L_x_23273:
        /* <DEDUP_REMOVED lines=16> */
.L_x_23279:
[----:B------:R-:W-:Y:S05]  /*140c0*/  BSYNC B1 ;  /* 0x0000000000017941 */ /* 0x000fea0003800000 */
.L_x_23278:
        /* <DEDUP_REMOVED lines=44> */
.L_x_23277:
[----:B------:R-:W-:Y:S05]  /*14390*/  BSYNC B0 ;  /* 0x0000000000007941 */ /* 0x000fea0003800000 */
.L_x_23276:
        /* <DEDUP_REMOVED lines=13> */
.L_x_23280:
        /* <DEDUP_REMOVED lines=12> */
.L_x_23283:
[----:B------:R-:W-:Y:S02]  /*14530*/  IMAD.MOV.U32 R186, RZ, RZ, R28 ;  /* 0x000000ffffba7224 */ /* 0x000fe400078e001c */
.L_x_23284:
[----:B------:R-:W-:Y:S05]  /*14540*/  BSYNC B0 ;  /* 0x0000000000007941 */ /* 0x000fea0003800000 */
.L_x_23282:
        /* <DEDUP_REMOVED lines=16> */
.L_x_23288:
[----:B------:R-:W-:Y:S05]  /*14650*/  BSYNC B1 ;  /* 0x0000000000017941 */ /* 0x000fea0003800000 */
.L_x_23287:
        /* <DEDUP_REMOVED lines=44> */
.L_x_23286:
[----:B------:R-:W-:Y:S05]  /*14920*/  BSYNC B0 ;  /* 0x0000000000007941 */ /* 0x000fea0003800000 */
.L_x_23285:
        /* <DEDUP_REMOVED lines=10> */
.L_x_23281:
        /* <DEDUP_REMOVED lines=12> */
.L_x_23290:
[----:B------:R-:W-:Y:S02]  /*14a90*/  IMAD.MOV.U32 R162, RZ, RZ, R28 ;  /* 0x000000ffffa27224 */ /* 0x000fe400078e001c */
.L_x_23291:
[----:B------:R-:W-:Y:S05]  /*14aa0*/  BSYNC B0 ;  /* 0x0000000000007941 */ /* 0x000fea0003800000 */
.L_x_23289:
        /* <DEDUP_REMOVED lines=16> */
.L_x_23295:
[----:B------:R-:W-:Y:S05]  /*14bb0*/  BSYNC B1 ;  /* 0x0000000000017941 */ /* 0x000fea0003800000 */
.L_x_23294:
        /* <DEDUP_REMOVED lines=44> */
.L_x_23293:
[----:B------:R-:W-:Y:S05]  /*14e80*/  BSYNC B0 ;  /* 0x0000000000007941 */ /* 0x000fea0003800000 */
.L_x_23292:
        /* <DEDUP_REMOVED lines=13> */
.L_x_23296:
        /* <DEDUP_REMOVED lines=12> */
.L_x_23299:
[----:B------:R-:W-:Y:S02]  /*15020*/  IMAD.MOV.U32 R162, RZ, RZ, R28 ;  /* 0x000000ffffa27224 */ /* 0x000fe400078e001c */
.L_x_23300:
[----:B------:R-:W-:Y:S05]  /*15030*/  BSYNC B0 ;  /* 0x0000000000007941 */ /* 0x000fea0003800000 */
.L_x_23298:
        /* <DEDUP_REMOVED lines=16> */
.L_x_23304:
[----:B------:R-:W-:Y:S05]  /*15140*/  BSYNC B1 ;  /* 0x0000000000017941 */ /* 0x000fea0003800000 */
.L_x_23303:
        /* <DEDUP_REMOVED lines=44> */
.L_x_23302:
[----:B------:R-:W-:Y:S05]  /*15410*/  BSYNC B0 ;  /* 0x0000000000007941 */ /* 0x000fea0003800000 */
.L_x_23301:
        /* <DEDUP_REMOVED lines=10> */
.L_x_23297:
        /* <DEDUP_REMOVED lines=12> */
.L_x_23306:
[----:B------:R-:W-:Y:S02]  /*15580*/  IMAD.MOV.U32 R162, RZ, RZ, R28 ;  /* 0x000000ffffa27224 */ /* 0x000fe400078e001c */
.L_x_23307:
[----:B------:R-:W-:Y:S05]  /*15590*/  BSYNC B0 ;  /* 0x0000000000007941 */ /* 0x000fea0003800000 */
.L_x_23305:
        /* <DEDUP_REMOVED lines=16> */
.L_x_23311:
[----:B------:R-:W-:Y:S05]  /*156a0*/  BSYNC B1 ;  /* 0x0000000000017941 */ /* 0x000fea0003800000 */
.L_x_23310:
        /* <DEDUP_REMOVED lines=44> */
.L_x_23309:
[----:B------:R-:W-:Y:S05]  /*15970*/  BSYNC B0 ;  /* 0x0000000000007941 */ /* 0x000fea0003800000 */
.L_x_23308:
        /* <DEDUP_REMOVED lines=13> */
.L_x_23312:
        /* <DEDUP_REMOVED lines=12> */
.L_x_23315:
[----:B------:R-:W-:Y:S02]  /*15b10*/  IMAD.MOV.U32 R142, RZ, RZ, R28 ;  /* 0x000000ffff8e7224 */ /* 0x000fe400078e001c */
.L_x_23316:
[----:B------:R-:W-:Y:S05]  /*15b20*/  BSYNC B0 ;  /* 0x0000000000007941 */ /* 0x000fea0003800000 */
.L_x_23314:
        /* <DEDUP_REMOVED lines=16> */
.L_x_23320:
[----:B------:R-:W-:Y:S05]  /*15c30*/  BSYNC B1 ;  /* 0x0000000000017941 */ /* 0x000fea0003800000 */
.L_x_23319:
        /* <DEDUP_REMOVED lines=44> */
.L_x_23318:
[----:B------:R-:W-:Y:S05]  /*15f00*/  BSYNC B0 ;  /* 0x0000000000007941 */ /* 0x000fea0003800000 */
.L_x_23317:
        /* <DEDUP_REMOVED lines=10> */
.L_x_23313:
        /* <DEDUP_REMOVED lines=12> */
.L_x_23322:
[----:B------:R-:W-:Y:S02]  /*16070*/  IMAD.MOV.U32 R142, RZ, RZ, R28 ;  /* 0x000000ffff8e7224 */ /* 0x000fe400078e001c */
.L_x_23323:
[----:B------:R-:W-:Y:S05]  /*16080*/  BSYNC B0 ;  /* 0x0000000000007941 */ /* 0x000fea0003800000 */
.L_x_23321:
        /* <DEDUP_REMOVED lines=16> */
.L_x_23327:
[----:B------:R-:W-:Y:S05]  /*16190*/  BSYNC B1 ;  /* 0x0000000000017941 */ /* 0x000fea0003800000 */
.L_x_23326:
        /* <DEDUP_REMOVED lines=44> */
.L_x_23325:
[----:B------:R-:W-:Y:S05]  /*16460*/  BSYNC B0 ;  /* 0x0000000000007941 */ /* 0x000fea0003800000 */
.L_x_23324:
        /* <DEDUP_REMOVED lines=13> */
.L_x_23328:
        /* <DEDUP_REMOVED lines=12> */
.L_x_23331:
[----:B------:R-:W-:Y:S02]  /*16600*/  IMAD.MOV.U32 R142, RZ, RZ, R28 ;  /* 0x000000ffff8e7224 */ /* 0x000fe400078e001c */
.L_x_23332:
[----:B------:R-:W-:Y:S05]  /*16610*/  BSYNC B0 ;  /* 0x0000000000007941 */ /* 0x000fea0003800000 */
.L_x_23330:
        /* <DEDUP_REMOVED lines=16> */
.L_x_23336:
[----:B------:R-:W-:Y:S05]  /*16720*/  BSYNC B1 ;  /* 0x0000000000017941 */ /* 0x000fea0003800000 */
.L_x_23335:
        /* <DEDUP_REMOVED lines=44> */
.L_x_23334:
[----:B------:R-:W-:Y:S05]  /*169f0*/  BSYNC B0 ;  /* 0x0000000000007941 */ /* 0x000fea0003800000 */
.L_x_23333:
        /* <DEDUP_REMOVED lines=10> */
.L_x_23329:
        /* <DEDUP_REMOVED lines=12> */
.L_x_23338:
[----:B------:R-:W-:Y:S02]  /*16b60*/  IMAD.MOV.U32 R142, RZ, RZ, R28 ;  /* 0x000000ffff8e7224 */ /* 0x000fe400078e001c */
.L_x_23339:
[----:B------:R-:W-:Y:S05]  /*16b70*/  BSYNC B0 ;  /* 0x0000000000007941 */ /* 0x000fea0003800000 */
.L_x_23337:
        /* <DEDUP_REMOVED lines=16> */
.L_x_23343:
[----:B------:R-:W-:Y:S05]  /*16c80*/  BSYNC B1 ;  /* 0x0000000000017941 */ /* 0x000fea0003800000 */
.L_x_23342:
        /* <DEDUP_REMOVED lines=44> */
.L_x_23341:
[----:B------:R-:W-:Y:S05]  /*16f50*/  BSYNC B0 ;  /* 0x0000000000007941 */ /* 0x000fea0003800000 */
.L_x_23340:
        /* <DEDUP_REMOVED lines=14> */
.L_x_23344:
        /* <DEDUP_REMOVED lines=12> */
.L_x_23347:
[----:B------:R-:W-:Y:S02]  /*17100*/  IMAD.MOV.U32 R162, RZ, RZ, R28 ;  /* 0x000000ffffa27224 */ /* 0x000fe400078e001c */
.L_x_23348:
[----:B------:R-:W-:Y:S05]  /*17110*/  BSYNC B0 ;  /* 0x0000000000007941 */ /* 0x000fea0003800000 */
.L_x_23346:
        /* <DEDUP_REMOVED lines=18> */
.L_x_23352:
[----:B------:R-:W-:Y:S05]  /*17240*/  BSYNC B1 ;  /* 0x0000000000017941 */ /* 0x000fea0003800000 */
.L_x_23351:
        /* <DEDUP_REMOVED lines=44> */
.L_x_23350:
[----:B------:R-:W-:Y:S05]  /*17510*/  BSYNC B0 ;  /* 0x0000000000007941 */ /* 0x000fea0003800000 */
.L_x_23349:
        /* <DEDUP_REMOVED lines=10> */
.L_x_23345:
        /* <DEDUP_REMOVED lines=52> */
.L_x_23353:
        /* <DEDUP_REMOVED lines=15> */
.L_x_23355:
[----:B-1----:R-:W-:Y:S02]  /*179f0*/  IMAD.MOV.U32 R195, RZ, RZ, R28 ;  /* 0x000000ffffc37224 */ /* 0x002fe400078e001c */
.L_x_23356:
[----:B------:R-:W-:Y:S05]  /*17a00*/  BSYNC B0 ;  /* 0x0000000000007941 */ /* 0x000fea0003800000 */
.L_x_23354:
        /* <DEDUP_REMOVED lines=16> */
.L_x_23360:
[----:B------:R-:W-:Y:S05]  /*17b10*/  BSYNC B1 ;  /* 0x0000000000017941 */ /* 0x000fea0003800000 */
.L_x_23359:
        /* <DEDUP_REMOVED lines=44> */
.L_x_23358:
[----:B------:R-:W-:Y:S05]  /*17de0*/  BSYNC B0 ;  /* 0x0000000000007941 */ /* 0x000fea0003800000 */
.L_x_23357:
        /* <DEDUP_REMOVED lines=16> */
.L_x_23361:
        /* <DEDUP_REMOVED lines=12> */
.L_x_23364:
[----:B------:R-:W-:Y:S02]  /*17fb0*/  IMAD.MOV.U32 R186, RZ, RZ, R28 ;  /* 0x000000ffffba7224 */ /* 0x000fe400078e001c */
.L_x_23365:
[----:B------:R-:W-:Y:S05]  /*17fc0*/  BSYNC B0 ;  /* 0x0000000000007941 */ /* 0x000fea0003800000 */
.L_x_23363:
        /* <DEDUP_REMOVED lines=16> */
.L_x_23369:
[----:B------:R-:W-:Y:S05]  /*180d0*/  BSYNC B1 ;  /* 0x0000000000017941 */ /* 0x000fea0003800000 */
.L_x_23368:
        /* <DEDUP_REMOVED lines=43> */
.L_x_23367:
[----:B------:R-:W-:Y:S05]  /*18390*/  BSYNC B0 ;  /* 0x0000000000007941 */ /* 0x000fea0003800000 */
.L_x_23366:
        /* <DEDUP_REMOVED lines=10> */
.L_x_23362:
        /* <DEDUP_REMOVED lines=12> */
.L_x_23371:
[----:B------:R-:W-:Y:S02]  /*18500*/  IMAD.MOV.U32 R195, RZ, RZ, R28 ;  /* 0x000000ffffc37224 */ /* 0x000fe400078e001c */
.L_x_23372:
[----:B------:R-:W-:Y:S05]  /*18510*/  BSYNC B0 ;  /* 0x0000000000007941 */ /* 0x000fea0003800000 */
.L_x_23370:
        /* <DEDUP_REMOVED lines=16> */
.L_x_23376:
[----:B------:R-:W-:Y:S05]  /*18620*/  BSYNC B1 ;  /* 0x0000000000017941 */ /* 0x000fea0003800000 */
.L_x_23375:
        /* <DEDUP_REMOVED lines=44> */
.L_x_23374:
[----:B------:R-:W-:Y:S05]  /*188f0*/  BSYNC B0 ;  /* 0x0000000000007941 */ /* 0x000fea0003800000 */
.L_x_23373:
        /* <DEDUP_REMOVED lines=15> */
.L_x_23377:
        /* <DEDUP_REMOVED lines=12> */
.L_x_23380:
[----:B------:R-:W-:Y:S02]  /*18ab0*/  IMAD.MOV.U32 R195, RZ, RZ, R28 ;  /* 0x000000ffffc37224 */ /* 0x000fe400078e001c */
.L_x_23381:
[----:B------:R-:W-:Y:S05]  /*18ac0*/  BSYNC B0 ;  /* 0x0000000000007941 */ /* 0x000fea0003800000 */
.L_x_23379:
        /* <DEDUP_REMOVED lines=16> */
.L_x_23385:
[----:B------:R-:W-:Y:S05]  /*18bd0*/  BSYNC B1 ;  /* 0x0000000000017941 */ /* 0x000fea0003800000 */
.L_x_23384:
        /* <DEDUP_REMOVED lines=44> */
.L_x_23383:
[----:B------:R-:W-:Y:S05]  /*18ea0*/  BSYNC B0 ;  /* 0x0000000000007941 */ /* 0x000fea0003800000 */
.L_x_23382:
        /* <DEDUP_REMOVED lines=10> */
.L_x_23378:
        /* <DEDUP_REMOVED lines=12> */
.L_x_23387:
[----:B------:R-:W-:Y:S02]  /*19010*/  IMAD.MOV.U32 R197, RZ, RZ, R28 ;  /* 0x000000ffffc57224 */ /* 0x000fe400078e001c */
.L_x_23388:
[----:B------:R-:W-:Y:S05]  /*19020*/  BSYNC B0 ;  /* 0x0000000000007941 */ /* 0x000fea0003800000 */
.L_x_23386:
        /* <DEDUP_REMOVED lines=16> */
.L_x_23392:
[----:B------:R-:W-:Y:S05]  /*19130*/  BSYNC B1 ;  /* 0x0000000000017941 */ /* 0x000fea0003800000 */
.L_x_23391:
        /* <DEDUP_REMOVED lines=44> */
.L_x_23390:
[----:B------:R-:W-:Y:S05]  /*19400*/  BSYNC B0 ;  /* 0x0000000000007941 */ /* 0x000fea0003800000 */
.L_x_23389:
        /* <DEDUP_REMOVED lines=15> */
.L_x_23393:
        /* <DEDUP_REMOVED lines=12> */
.L_x_23396:
[----:B------:R-:W-:Y:S02]  /*195c0*/  IMAD.MOV.U32 R197, RZ, RZ, R28 ;  /* 0x000000ffffc57224 */ /* 0x000fe400078e001c */
.L_x_23397:
[----:B------:R-:W-:Y:S05]  /*195d0*/  BSYNC B0 ;  /* 0x0000000000007941 */ /* 0x000fea0003800000 */
.L_x_23395:
        /* <DEDUP_REMOVED lines=16> */
.L_x_23401:
[----:B------:R-:W-:Y:S05]  /*196e0*/  BSYNC B1 ;  /* 0x0000000000017941 */ /* 0x000fea0003800000 */
.L_x_23400:
        /* <DEDUP_REMOVED lines=44> */
.L_x_23399:
[----:B------:R-:W-:Y:S05]  /*199b0*/  BSYNC B0 ;  /* 0x0000000000007941 */ /* 0x000fea0003800000 */
.L_x_23398:
        /* <DEDUP_REMOVED lines=10> */
.L_x_23394:
        /* <DEDUP_REMOVED lines=12> */
.L_x_23403:
[----:B------:R-:W-:Y:S02]  /*19b20*/  IMAD.MOV.U32 R197, RZ, RZ, R28 ;  /* 0x000000ffffc57224 */ /* 0x000fe400078e001c */
.L_x_23404:
[----:B------:R-:W-:Y:S05]  /*19b30*/  BSYNC B0 ;  /* 0x0000000000007941 */ /* 0x000fea0003800000 */
.L_x_23402:
        /* <DEDUP_REMOVED lines=16> */
.L_x_23408:
[----:B------:R-:W-:Y:S05]  /*19c40*/  BSYNC B1 ;  /* 0x0000000000017941 */ /* 0x000fea0003800000 */
.L_x_23407:
        /* <DEDUP_REMOVED lines=44> */
.L_x_23406:
[----:B------:R-:W-:Y:S05]  /*19f10*/  BSYNC B0 ;  /* 0x0000000000007941 */ /* 0x000fea0003800000 */
.L_x_23405:
        /* <DEDUP_REMOVED lines=13> */
.L_x_23409:
        /* <DEDUP_REMOVED lines=12> */
.L_x_23412:
[----:B------:R-:W-:Y:S02]  /*1a0b0*/  IMAD.MOV.U32 R186, RZ, RZ, R28 ;  /* 0x000000ffffba7224 */ /* 0x000fe400078e001c */
.L_x_23413:
[----:B------:R-:W-:Y:S05]  /*1a0c0*/  BSYNC B0 ;  /* 0x0000000000007941 */ /* 0x000fea0003800000 */
.L_x_23411:
        /* <DEDUP_REMOVED lines=16> */
.L_x_23417:
[----:B------:R-:W-:Y:S05]  /*1a1d0*/  BSYNC B1 ;  /* 0x0000000000017941 */ /* 0x000fea0003800000 */
.L_x_23416:
        /* <DEDUP_REMOVED lines=44> */
.L_x_23415:
[----:B------:R-:W-:Y:S05]  /*1a4a0*/  BSYNC B0 ;  /* 0x0000000000007941 */ /* 0x000fea0003800000 */
.L_x_23414:
        /* <DEDUP_REMOVED lines=10> */
.L_x_23410:
        /* <DEDUP_REMOVED lines=12> */
.L_x_23419:
[----:B------:R-:W-:Y:S02]  /*1a610*/  IMAD.MOV.U32 R186, RZ, RZ, R28 ;  /* 0x000000ffffba7224 */ /* 0x000fe400078e001c */
.L_x_23420:
[----:B------:R-:W-:Y:S05]  /*1a620*/  BSYNC B0 ;  /* 0x0000000000007941 */ /* 0x000fea0003800000 */
.L_x_23418:
        /* <DEDUP_REMOVED lines=16> */
.L_x_23424:
[----:B------:R-:W-:Y:S05]  /*1a730*/  BSYNC B1 ;  /* 0x0000000000017941 */ /* 0x000fea0003800000 */
.L_x_23423:
        /* <DEDUP_REMOVED lines=44> */
.L_x_23422:
[----:B------:R-:W-:Y:S05]  /*1aa00*/  BSYNC B0 ;  /* 0x0000000000007941 */ /* 0x000fea0003800000 */
.L_x_23421:
        /* <DEDUP_REMOVED lines=13> */
.L_x_23425:
        /* <DEDUP_REMOVED lines=12> */
.L_x_23428:
[----:B------:R-:W-:Y:S02]  /*1aba0*/  IMAD.MOV.U32 R186, RZ, RZ, R28 ;  /* 0x000000ffffba7224 */ /* 0x000fe400078e001c */
.L_x_23429:
[----:B------:R-:W-:Y:S05]  /*1abb0*/  BSYNC B0 ;  /* 0x0000000000007941 */ /* 0x000fea0003800000 */
.L_x_23427:
        /* <DEDUP_REMOVED lines=16> */
.L_x_23433:
[----:B------:R-:W-:Y:S05]  /*1acc0*/  BSYNC B1 ;  /* 0x0000000000017941 */ /* 0x000fea0003800000 */
.L_x_23432:
        /* <DEDUP_REMOVED lines=44> */
.L_x_23431:
[----:B------:R-:W-:Y:S05]  /*1af90*/  BSYNC B0 ;  /* 0x0000000000007941 */ /* 0x000fea0003800000 */
.L_x_23430:
        /* <DEDUP_REMOVED lines=10> */
.L_x_23426:
        /* <DEDUP_REMOVED lines=12> */
.L_x_23435:
[----:B------:R-:W-:Y:S02]  /*1b100*/  IMAD.MOV.U32 R186, RZ, RZ, R28 ;  /* 0x000000ffffba7224 */ /* 0x000fe400078e001c */
.L_x_23436:
[----:B------:R-:W-:Y:S05]  /*1b110*/  BSYNC B0 ;  /* 0x0000000000007941 */ /* 0x000fea0003800000 */
.L_x_23434:
        /* <DEDUP_REMOVED lines=16> */
.L_x_23440:
[----:B------:R-:W-:Y:S05]  /*1b220*/  BSYNC B1 ;  /* 0x0000000000017941 */ /* 0x000fea0003800000 */
.L_x_23439:
        /* <DEDUP_REMOVED lines=44> */
.L_x_23438:
[----:B------:R-:W-:Y:S05]  /*1b4f0*/  BSYNC B0 ;  /* 0x0000000000007941 */ /* 0x000fea0003800000 */
.L_x_23437:
        /* <DEDUP_REMOVED lines=13> */
.L_x_23441:
        /* <DEDUP_REMOVED lines=12> */
.L_x_23444:
[----:B------:R-:W-:Y:S02]  /*1b690*/  IMAD.MOV.U32 R142, RZ, RZ, R28 ;  /* 0x000000ffff8e7224 */ /* 0x000fe400078e001c */
.L_x_23445:
[----:B------:R-:W-:Y:S05]  /*1b6a0*/  BSYNC B0 ;  /* 0x0000000000007941 */ /* 0x000fea0003800000 */
.L_x_23443:
        /* <DEDUP_REMOVED lines=16> */
.L_x_23449:
[----:B------:R-:W-:Y:S05]  /*1b7b0*/  BSYNC B1 ;  /* 0x0000000000017941 */ /* 0x000fea0003800000 */
.L_x_23448:
        /* <DEDUP_REMOVED lines=44> */
.L_x_23447:
[----:B------:R-:W-:Y:S05]  /*1ba80*/  BSYNC B0 ;  /* 0x0000000000007941 */ /* 0x000fea0003800000 */
.L_x_23446:
        /* <DEDUP_REMOVED lines=10> */
.L_x_23442:
        /* <DEDUP_REMOVED lines=12> */
.L_x_23451:
[----:B------:R-:W-:Y:S02]  /*1bbf0*/  IMAD.MOV.U32 R142, RZ, RZ, R28 ;  /* 0x000000ffff8e7224 */ /* 0x000fe400078e001c */
.L_x_23452:
[----:B------:R-:W-:Y:S05]  /*1bc00*/  BSYNC B0 ;  /* 0x0000000000007941 */ /* 0x000fea0003800000 */
.L_x_23450:
        /* <DEDUP_REMOVED lines=16> */
.L_x_23456:
[----:B------:R-:W-:Y:S05]  /*1bd10*/  BSYNC B1 ;  /* 0x0000000000017941 */ /* 0x000fea0003800000 */
.L_x_23455:
        /* <DEDUP_REMOVED lines=44> */
.L_x_23454:
[----:B------:R-:W-:Y:S05]  /*1bfe0*/  BSYNC B0 ;  /* 0x0000000000007941 */ /* 0x000fea0003800000 */
.L_x_23453:
        /* <DEDUP_REMOVED lines=13> */
.L_x_23457:
        /* <DEDUP_REMOVED lines=12> */
.L_x_23460:
[----:B------:R-:W-:Y:S02]  /*1c180*/  IMAD.MOV.U32 R142, RZ, RZ, R28 ;  /* 0x000000ffff8e7224 */ /* 0x000fe400078e001c */
.L_x_23461:
[----:B------:R-:W-:Y:S05]  /*1c190*/  BSYNC B0 ;  /* 0x0000000000007941 */ /* 0x000fea0003800000 */
.L_x_23459:
        /* <DEDUP_REMOVED lines=16> */
.L_x_23465:
[----:B------:R-:W-:Y:S05]  /*1c2a0*/  BSYNC B1 ;  /* 0x0000000000017941 */ /* 0x000fea0003800000 */
.L_x_23464:
        /* <DEDUP_REMOVED lines=44> */
.L_x_23463:
[----:B------:R-:W-:Y:S05]  /*1c570*/  BSYNC B0 ;  /* 0x0000000000007941 */ /* 0x000fea0003800000 */
.L_x_23462:
        /* <DEDUP_REMOVED lines=10> */
.L_x_23458:
        /* <DEDUP_REMOVED lines=12> */
.L_x_23467:
[----:B------:R-:W-:Y:S02]  /*1c6e0*/  IMAD.MOV.U32 R142, RZ, RZ, R28 ;  /* 0x000000ffff8e7224 */ /* 0x000fe400078e001c */
.L_x_23468:
[----:B------:R-:W-:Y:S05]  /*1c6f0*/  BSYNC B0 ;  /* 0x0000000000007941 */ /* 0x000fea0003800000 */
.L_x_23466:
        /* <DEDUP_REMOVED lines=16> */
.L_x_23472:
[----:B------:R-:W-:Y:S05]  /*1c800*/  BSYNC B1 ;  /* 0x0000000000017941 */ /* 0x000fea0003800000 */
.L_x_23471:
        /* <DEDUP_REMOVED lines=44> */
.L_x_23470:
[----:B------:R-:W-:Y:S05]  /*1cad0*/  BSYNC B0 ;  /* 0x0000000000007941 */ /* 0x000fea0003800000 */
.L_x_23469:
        /* <DEDUP_REMOVED lines=14> */
.L_x_23473:
        /* <DEDUP_REMOVED lines=12> */
.L_x_23476:
[----:B------:R-:W-:Y:S02]  /*1cc80*/  IMAD.MOV.U32 R184, RZ, RZ, R28 ;  /* 0x000000ffffb87224 */ /* 0x000fe400078e001c */
.L_x_23477:
[----:B------:R-:W-:Y:S05]  /*1cc90*/  BSYNC B0 ;  /* 0x0000000000007941 */ /* 0x000fea0003800000 */
.L_x_23475:
        /* <DEDUP_REMOVED lines=18> */
.L_x_23481:
[----:B------:R-:W-:Y:S05]  /*1cdc0*/  BSYNC B1 ;  /* 0x0000000000017941 */ /* 0x000fea0003800000 */
.L_x_23480:
        /* <DEDUP_REMOVED lines=44> */
.L_x_23479:
[----:B------:R-:W-:Y:S05]  /*1d090*/  BSYNC B0 ;  /* 0x0000000000007941 */ /* 0x000fea0003800000 */
.L_x_23478:
        /* <DEDUP_REMOVED lines=10> */
.L_x_23474:
        /* <DEDUP_REMOVED lines=52> */
.L_x_23482:
        /* <DEDUP_REMOVED lines=15> */
.L_x_23484:
[----:B-1----:R-:W-:Y:S02]  /*1d570*/  IMAD.MOV.U32 R203, RZ, RZ, R28 ;  /* 0x000000ffffcb7224 */ /* 0x002fe400078e001c */
.L_x_23485:
[----:B------:R-:W-:Y:S05]  /*1d580*/  BSYNC B0 ;  /* 0x0000000000007941 */ /* 0x000fea0003800000 */
.L_x_23483:
        /* <DEDUP_REMOVED lines=16> */
.L_x_23489:
[----:B------:R-:W-:Y:S05]  /*1d690*/  BSYNC B1 ;  /* 0x0000000000017941 */ /* 0x000fea0003800000 */
.L_x_23488:
        /* <DEDUP_REMOVED lines=44> */
.L_x_23487:
[----:B------:R-:W-:Y:S05]  /*1d960*/  BSYNC B0 ;  /* 0x0000000000007941 */ /* 0x000fea0003800000 */
.L_x_23486:
        /* <DEDUP_REMOVED lines=16> */
.L_x_23490:
        /* <DEDUP_REMOVED lines=12> */
.L_x_23493:
[----:B------:R-:W-:Y:S02]  /*1db30*/  IMAD.MOV.U32 R186, RZ, RZ, R28 ;  /* 0x000000ffffba7224 */ /* 0x000fe400078e001c */
.L_x_23494:
[----:B------:R-:W-:Y:S05]  /*1db40*/  BSYNC B0 ;  /* 0x0000000000007941 */ /* 0x000fea0003800000 */
.L_x_23492:
        /* <DEDUP_REMOVED lines=16> */
.L_x_23498:
[----:B------:R-:W-:Y:S05]  /*1dc50*/  BSYNC B1 ;  /* 0x0000000000017941 */ /* 0x000fea0003800000 */
.L_x_23497:
        /* <DEDUP_REMOVED lines=43> */
.L_x_23496:
[----:B------:R-:W-:Y:S05]  /*1df10*/  BSYNC B0 ;  /* 0x0000000000007941 */ /* 0x000fea0003800000 */
.L_x_23495:
        /* <DEDUP_REMOVED lines=10> */
.L_x_23491:
        /* <DEDUP_REMOVED lines=12> */
.L_x_23500:
[----:B------:R-:W-:Y:S02]  /*1e080*/  IMAD.MOV.U32 R203, RZ, RZ, R28 ;  /* 0x000000ffffcb7224 */ /* 0x000fe400078e001c */
.L_x_23501:
[----:B------:R-:W-:Y:S05]  /*1e090*/  BSYNC B0 ;  /* 0x0000000000007941 */ /* 0x000fea0003800000 */
.L_x_23499:
        /* <DEDUP_REMOVED lines=16> */
.L_x_23505:
[----:B------:R-:W-:Y:S05]  /*1e1a0*/  BSYNC B1 ;  /* 0x0000000000017941 */ /* 0x000fea0003800000 */
.L_x_23504:
        /* <DEDUP_REMOVED lines=44> */
.L_x_23503:
[----:B------:R-:W-:Y:S05]  /*1e470*/  BSYNC B0 ;  /* 0x0000000000007941 */ /* 0x000fea0003800000 */
.L_x_23502:
        /* <DEDUP_REMOVED lines=15> */
.L_x_23506:
        /* <DEDUP_REMOVED lines=12> */
.L_x_23509:
[----:B------:R-:W-:Y:S02]  /*1e630*/  IMAD.MOV.U32 R140, RZ, RZ, R28 ;  /* 0x000000ffff8c7224 */ /* 0x000fe400078e001c */
.L_x_23510:
[----:B------:R-:W-:Y:S05]  /*1e640*/  BSYNC B0 ;  /* 0x0000000000007941 */ /* 0x000fea0003800000 */
.L_x_23508:
        /* <DEDUP_REMOVED lines=16> */
.L_x_23514:
[----:B------:R-:W-:Y:S05]  /*1e750*/  BSYNC B1 ;  /* 0x0000000000017941 */ /* 0x000fea0003800000 */
.L_x_23513:
        /* <DEDUP_REMOVED lines=44> */
.L_x_23512:
[----:B------:R-:W-:Y:S05]  /*1ea20*/  BSYNC B0 ;  /* 0x0000000000007941 */ /* 0x000fea0003800000 */
.L_x_23511:
        /* <DEDUP_REMOVED lines=10> */
.L_x_23507:
        /* <DEDUP_REMOVED lines=12> */
.L_x_23516:
[----:B------:R-:W-:Y:S02]  /*1eb90*/  IMAD.MOV.U32 R140, RZ, RZ, R28 ;  /* 0x000000ffff8c7224 */ /* 0x000fe400078e001c */
.L_x_23517:
[----:B------:R-:W-:Y:S05]  /*1eba0*/  BSYNC B0 ;  /* 0x0000000000007941 */ /* 0x000fea0003800000 */
.L_x_23515:
        /* <DEDUP_REMOVED lines=16> */
.L_x_23521:
[----:B------:R-:W-:Y:S05]  /*1ecb0*/  BSYNC B1 ;  /* 0x0000000000017941 */ /* 0x000fea0003800000 */
.L_x_23520:
        /* <DEDUP_REMOVED lines=44> */
.L_x_23519:
[----:B------:R-:W-:Y:S05]  /*1ef80*/  BSYNC B0 ;  /* 0x0000000000007941 */ /* 0x000fea0003800000 */
.L_x_23518:
        /* <DEDUP_REMOVED lines=15> */
.L_x_23522:
        /* <DEDUP_REMOVED lines=12> */
.L_x_23525:
[----:B------:R-:W-:Y:S02]  /*1f140*/  IMAD.MOV.U32 R140, RZ, RZ, R28 ;  /* 0x000000ffff8c7224 */ /* 0x000fe400078e001c */
.L_x_23526:
[----:B------:R-:W-:Y:S05]  /*1f150*/  BSYNC B0 ;  /* 0x0000000000007941 */ /* 0x000fea0003800000 */
.L_x_23524:
        /* <DEDUP_REMOVED lines=16> */
.L_x_23530:
[----:B------:R-:W-:Y:S05]  /*1f260*/  BSYNC B1 ;  /* 0x0000000000017941 */ /* 0x000fea0003800000 */
.L_x_23529:
        /* <DEDUP_REMOVED lines=44> */
.L_x_23528:
[----:B------:R-:W-:Y:S05]  /*1f530*/  BSYNC B0 ;  /* 0x0000000000007941 */ /* 0x000fea0003800000 */
.L_x_23527:
        /* <DEDUP_REMOVED lines=10> */
.L_x_23523:
        /* <DEDUP_REMOVED lines=12> */
.L_x_23532:
[----:B------:R-:W-:Y:S02]  /*1f6a0*/  IMAD.MOV.U32 R140, RZ, RZ, R28 ;  /* 0x000000ffff8c7224 */ /* 0x000fe400078e001c */
.L_x_23533:
[----:B------:R-:W-:Y:S05]  /*1f6b0*/  BSYNC B0 ;  /* 0x0000000000007941 */ /* 0x000fea0003800000 */
.L_x_23531:
        /* <DEDUP_REMOVED lines=16> */
.L_x_23537:
[----:B------:R-:W-:Y:S05]  /*1f7c0*/  BSYNC B1 ;  /* 0x0000000000017941 */ /* 0x000fea0003800000 */
.L_x_23536:
        /* <DEDUP_REMOVED lines=44> */
.L_x_23535:
[----:B------:R-:W-:Y:S05]  /*1fa90*/  BSYNC B0 ;  /* 0x0000000000007941 */ /* 0x000fea0003800000 */
.L_x_23534:
        /* <DEDUP_REMOVED lines=13> */
.L_x_23538:
        /* <DEDUP_REMOVED lines=12> */
.L_x_23541:
[----:B------:R-:W-:Y:S02]  /*1fc30*/  IMAD.MOV.U32 R186, RZ, RZ, R28 ;  /* 0x000000ffffba7224 */ /* 0x000fe400078e001c */
.L_x_23542:
[----:B------:R-:W-:Y:S05]  /*1fc40*/  BSYNC B0 ;  /* 0x0000000000007941 */ /* 0x000fea0003800000 */
.L_x_23540:
        /* <DEDUP_REMOVED lines=16> */
.L_x_23546:
[----:B------:R-:W-:Y:S05]  /*1fd50*/  BSYNC B1 ;  /* 0x0000000000017941 */ /* 0x000fea0003800000 */
.L_x_23545:
        /* <DEDUP_REMOVED lines=44> */
.L_x_23544:
[----:B------:R-:W-:Y:S05]  /*20020*/  BSYNC B0 ;  /* 0x0000000000007941 */ /* 0x000fea0003800000 */
.L_x_23543:
        /* <DEDUP_REMOVED lines=10> */
.L_x_23539:
        /* <DEDUP_REMOVED lines=12> */
.L_x_23548:
[----:B------:R-:W-:Y:S02]  /*20190*/  IMAD.MOV.U32 R186, RZ, RZ, R28 ;  /* 0x000000ffffba7224 */ /* 0x000fe400078e001c */
.L_x_23549:
[----:B------:R-:W-:Y:S05]  /*201a0*/  BSYNC B0 ;  /* 0x0000000000007941 */ /* 0x000fea0003800000 */
.L_x_23547:
        /* <DEDUP_REMOVED lines=16> */
.L_x_23553:
[----:B------:R-:W-:Y:S05]  /*202b0*/  BSYNC B1 ;  /* 0x0000000000017941 */ /* 0x000fea0003800000 */
.L_x_23552:
        /* <DEDUP_REMOVED lines=44> */
.L_x_23551:
[----:B------:R-:W-:Y:S05]  /*20580*/  BSYNC B0 ;  /* 0x0000000000007941 */ /* 0x000fea0003800000 */
.L_x_23550:
        /* <DEDUP_REMOVED lines=13> */
.L_x_23554:
        /* <DEDUP_REMOVED lines=12> */
.L_x_23557:
[----:B------:R-:W-:Y:S02]  /*20720*/  IMAD.MOV.U32 R186, RZ, RZ, R28 ;  /* 0x000000ffffba7224 */ /* 0x000fe400078e001c */
.L_x_23558:
[----:B------:R-:W-:Y:S05]  /*20730*/  BSYNC B0 ;  /* 0x0000000000007941 */ /* 0x000fea0003800000 */
.L_x_23556:
        /* <DEDUP_REMOVED lines=16> */
.L_x_23562:
[----:B------:R-:W-:Y:S05]  /*20840*/  BSYNC B1 ;  /* 0x0000000000017941 */ /* 0x000fea0003800000 */
.L_x_23561:
        /* <DEDUP_REMOVED lines=44> */
.L_x_23560:
[----:B------:R-:W-:Y:S05]  /*20b10*/  BSYNC B0 ;  /* 0x0000000000007941 */ /* 0x000fea0003800000 */
.L_x_23559:
        /* <DEDUP_REMOVED lines=10> */
.L_x_23555:
        /* <DEDUP_REMOVED lines=12> */
.L_x_23564:
[----:B------:R-:W-:Y:S02]  /*20c80*/  IMAD.MOV.U32 R186, RZ, RZ, R28 ;  /* 0x000000ffffba7224 */ /* 0x000fe400078e001c */
.L_x_23565:
[----:B------:R-:W-:Y:S05]  /*20c90*/  BSYNC B0 ;  /* 0x0000000000007941 */ /* 0x000fea0003800000 */
.L_x_23563:
        /* <DEDUP_REMOVED lines=16> */
.L_x_23569:
[----:B------:R-:W-:Y:S05]  /*20da0*/  BSYNC B1 ;  /* 0x0000000000017941 */ /* 0x000fea0003800000 */
.L_x_23568:
        /* <DEDUP_REMOVED lines=44> */
.L_x_23567:
[----:B------:R-:W-:Y:S05]  /*21070*/  BSYNC B0 ;  /* 0x0000000000007941 */ /* 0x000fea0003800000 */
.L_x_23566:
        /* <DEDUP_REMOVED lines=13> */
.L_x_23570:
        /* <DEDUP_REMOVED lines=12> */
.L_x_23573:
[----:B------:R-:W-:Y:S02]  /*21210*/  IMAD.MOV.U32 R142, RZ, RZ, R28 ;  /* 0x000000ffff8e7224 */ /* 0x000fe400078e001c */
.L_x_23574:
[----:B------:R-:W-:Y:S05]  /*21220*/  BSYNC B0 ;  /* 0x0000000000007941 */ /* 0x000fea0003800000 */
.L_x_23572:
        /* <DEDUP_REMOVED lines=16> */
.L_x_23578:
[----:B------:R-:W-:Y:S05]  /*21330*/  BSYNC B1 ;  /* 0x0000000000017941 */ /* 0x000fea0003800000 */
.L_x_23577:
        /* <DEDUP_REMOVED lines=44> */
.L_x_23576:
[----:B------:R-:W-:Y:S05]  /*21600*/  BSYNC B0 ;  /* 0x0000000000007941 */ /* 0x000fea0003800000 */
.L_x_23575:
        /* <DEDUP_REMOVED lines=10> */
.L_x_23571:
        /* <DEDUP_REMOVED lines=12> */
.L_x_23580:
[----:B------:R-:W-:Y:S02]  /*21770*/  IMAD.MOV.U32 R142, RZ, RZ, R28 ;  /* 0x000000ffff8e7224 */ /* 0x000fe400078e001c */
.L_x_23581:
[----:B------:R-:W-:Y:S05]  /*21780*/  BSYNC B0 ;  /* 0x0000000000007941 */ /* 0x000fea0003800000 */
.L_x_23579:
        /* <DEDUP_REMOVED lines=16> */
.L_x_23585:
[----:B------:R-:W-:Y:S05]  /*21890*/  BSYNC B1 ;  /* 0x0000000000017941 */ /* 0x000fea0003800000 */
.L_x_23584:
        /* <DEDUP_REMOVED lines=44> */
.L_x_23583:
[----:B------:R-:W-:Y:S05]  /*21b60*/  BSYNC B0 ;  /* 0x0000000000007941 */ /* 0x000fea0003800000 */
.L_x_23582:
        /* <DEDUP_REMOVED lines=13> */
.L_x_23586:
        /* <DEDUP_REMOVED lines=12> */
.L_x_23589:
[----:B------:R-:W-:Y:S02]  /*21d00*/  IMAD.MOV.U32 R142, RZ, RZ, R28 ;  /* 0x000000ffff8e7224 */ /* 0x000fe400078e001c */
.L_x_23590:
[----:B------:R-:W-:Y:S05]  /*21d10*/  BSYNC B0 ;  /* 0x0000000000007941 */ /* 0x000fea0003800000 */
.L_x_23588:
        /* <DEDUP_REMOVED lines=16> */
.L_x_23594:
[----:B------:R-:W-:Y:S05]  /*21e20*/  BSYNC B1 ;  /* 0x0000000000017941 */ /* 0x000fea0003800000 */
.L_x_23593:
        /* <DEDUP_REMOVED lines=44> */
.L_x_23592:
[----:B------:R-:W-:Y:S05]  /*220f0*/  BSYNC B0 ;  /* 0x0000000000007941 */ /* 0x000fea0003800000 */
.L_x_23591:
        /* <DEDUP_REMOVED lines=10> */
.L_x_23587:
        /* <DEDUP_REMOVED lines=12> */
.L_x_23596:
[----:B------:R-:W-:Y:S02]  /*22260*/  IMAD.MOV.U32 R142, RZ, RZ, R28 ;  /* 0x000000ffff8e7224 */ /* 0x000fe400078e001c */
.L_x_23597:
[----:B------:R-:W-:Y:S05]  /*22270*/  BSYNC B0 ;  /* 0x0000000000007941 */ /* 0x000fea0003800000 */
.L_x_23595:
        /* <DEDUP_REMOVED lines=16> */
.L_x_23601:
[----:B------:R-:W-:Y:S05]  /*22380*/  BSYNC B1 ;  /* 0x0000000000017941 */ /* 0x000fea0003800000 */
.L_x_23600:
        /* <DEDUP_REMOVED lines=44> */
.L_x_23599:
[----:B------:R-:W-:Y:S05]  /*22650*/  BSYNC B0 ;  /* 0x0000000000007941 */ /* 0x000fea0003800000 */
.L_x_23598:
        /* <DEDUP_REMOVED lines=14> */
.L_x_23602:
        /* <DEDUP_REMOVED lines=12> */
.L_x_23605:
[----:B------:R-:W-:Y:S02]  /*22800*/  IMAD.MOV.U32 R184, RZ, RZ, R28 ;  /* 0x000000ffffb87224 */ /* 0x000fe400078e001c */
.L_x_23606:
[----:B------:R-:W-:Y:S05]  /*22810*/  BSYNC B0 ;  /* 0x0000000000007941 */ /* 0x000fea0003800000 */
.L_x_23604:
        /* <DEDUP_REMOVED lines=18> */
.L_x_23610:
[----:B------:R-:W-:Y:S05]  /*22940*/  BSYNC B1 ;  /* 0x0000000000017941 */ /* 0x000fea0003800000 */
.L_x_23609:
        /* <DEDUP_REMOVED lines=44> */
.L_x_23608:
[----:B------:R-:W-:Y:S05]  /*22c10*/  BSYNC B0 ;  /* 0x0000000000007941 */ /* 0x000fea0003800000 */
.L_x_23607:
        /* <DEDUP_REMOVED lines=10> */
.L_x_23603:
        /* <DEDUP_REMOVED lines=61> */
[----:B------:R-:W-:Y:S01]  /*23090*/  F2FP.PACK_AB R143, R210, R207 ;  /* 0x000000cfd28f723e */ /* 0x000fe200000000ff */
[----:B------:R-:W-:Y:S01]  /*230a0*/  IMAD.WIDE.U32 R184, R172, R153, c[0x0][0x188] ;  /* 0x00006200acb87625 */ /* 0x000fe200078e0099 */
[----:B------:R-:W-:Y:S02]  /*230b0*/  F2FP.PACK_AB R142, R208, R205 ;  /* 0x000000cdd08e723e */ /* 0x000fe400000000ff */
[----:B------:R-:W-:Y:S01]  /*230c0*/  F2FP.PACK_AB R140, R204, R201 ;  /* 0x000000c9cc8c723e */ /* 0x000fe200000000ff */
[----:B------:R-:W-:Y:S01]  /*230d0*/  FADD.FTZ R182, R141, R204 ;  /* 0x000000cc8db67221 */ /* 0x000fe20000010000 */
[----:B------:R-:W-:-:S03]  /*230e0*/  F2FP.PACK_AB R141, R206, R203 ;  /* 0x000000cbce8d723e */ /* 0x000fc600000000ff */
        /* <DEDUP_REMOVED lines=29> */
.L_x_23611:
[----:B0-----:R-:W-:Y:S01]  /*232c0*/  FADD.FTZ R142, R153, R210 ;  /* 0x000000d2998e7221 */ /* 0x001fe20000010000 */
[----:B------:R-:W-:Y:S05]  /*232d0*/  BRA.DIV ~URZ, `(.L_x_23612) ;  /* 0x000014527f007947 */ /* 0x000fea000b800000 */
[----:B------:R0:W1:Y:S02]  /*232e0*/  SHFL.BFLY PT, R140, R142, 0x1, 0x1f ;  /* 0x0c201f008e8c7f89 */ /* 0x00006400000e0000 */
.L_x_23616:
        /* <DEDUP_REMOVED lines=116> */
.L_x_23617:
[----:B-1----:R-:W-:Y:S01]  /*23a30*/  FADD.FTZ R155, R155, R142 ;  /* 0x0000008e9b9b7221 */ /* 0x002fe20000010000 */
[----:B------:R-:W-:Y:S01]  /*23a40*/  ISETP.NE.AND P0, PT, RZ, UR6, PT ;  /* 0x00000006ff007c0c */ /* 0x000fe2000bf05270 */
[----:B0-----:R-:W-:Y:S01]  /*23a50*/  FMUL.FTZ R142, R143, R143 ;  /* 0x0000008f8f8e7220 */ /* 0x001fe20000410000 */
[----:B------:R-:W0:Y:S01]  /*23a60*/  S2R R183, SR_TID.X ;  /* 0x0000000000b77919 */ /* 0x000e220000002100 */
[----:B------:R-:W-:Y:S02]  /*23a70*/  IMAD.MOV.U32 R144, RZ, RZ, c[0x0][0x1e0] ;  /* 0x00007800ff907624 */ /* 0x000fe400078e00ff */
[----:B------:R-:W-:Y:S01]  /*23a80*/  IMAD.MOV.U32 R169, RZ, RZ, 0x4 ;  /* 0x00000004ffa97424 */ /* 0x000fe200078e00ff */
        /* <DEDUP_REMOVED lines=91> */
[----:B0-----:R-:W-:Y:S01]  /*24040*/  FFMA.FTZ R144, R92, R161, R44 ;  /* 0x000000a15c907223 */ /* 0x001fe2000001002c */
[----:B------:R-:W-:Y:S01]  /*24050*/  F2FP.PACK_AB R143, R214, R143 ;  /* 0x0000008fd68f723e */ /* 0x000fe200000000ff */
[----:B------:R-:W-:Y:S01]  /*24060*/  FFMA.FTZ R149, R93, R164, R45 ;  /* 0x000000a45d957223 */ /* 0x000fe2000001002d */
[----:B------:R-:W-:Y:S01]  /*24070*/  F2FP.PACK_AB R141, R218, R141 ;  /* 0x0000008dda8d723e */ /* 0x000fe200000000ff */
[----:B------:R-:W-:Y:S01]  /*24080*/  FMUL.FTZ R165, R151, R154 ;  /* 0x0000009a97a57220 */ /* 0x000fe20000410000 */
[----:B------:R-:W-:Y:S01]  /*24090*/  LEA R154, P0, R153, c[0x0][0x208], 0x4 ;  /* 0x00008200999a7a11 */ /* 0x000fe200078020ff */
[----:B------:R-:W-:Y:S01]  /*240a0*/  FFMA.FTZ R145, R94, R163, R46 ;  /* 0x000000a35e917223 */ /* 0x000fe2000001002e */
[----:B------:R-:W-:Y:S01]  /*240b0*/  F2FP.PACK_AB R144, R149, R144 ;  /* 0x000000909590723e */ /* 0x000fe200000000ff */
[----:B------:R-:W-:Y:S01]  /*240c0*/  FFMA.FTZ R147, R98, R167, R50 ;  /* 0x000000a762937223 */ /* 0x000fe20000010032 */
[----:B------:R-:W-:Y:S01]  /*240d0*/  LEA.HI.X R155, R153, c[0x0][0x20c], RZ, 0x4, P0 ;  /* 0x00008300999b7a11 */ /* 0x000fe200000f24ff */
[----:B------:R-:W-:-:S02]  /*240e0*/  FFMA.FTZ R170, R99, R170, R51 ;  /* 0x000000aa63aa7223 */ /* 0x000fc40000010033 */
[----:B------:R-:W-:Y:S02]  /*240f0*/  FFMA.FTZ R166, R95, R166, R47 ;  /* 0x000000a65fa67223 */ /* 0x000fe4000001002f */
[----:B------:R-:W-:Y:S01]  /*24100*/  IMAD.MOV.U32 R161, RZ, RZ, 0x10 ;  /* 0x00000010ffa17424 */ /* 0x000fe200078e00ff */
[----:B------:R-:W-:Y:S01]  /*24110*/  F2FP.PACK_AB R147, R170, R147 ;  /* 0x00000093aa93723e */ /* 0x000fe200000000ff */
[C---:B------:R-:W-:Y:S01]  /*24120*/  FMUL.FTZ R179, R151.reuse, R179 ;  /* 0x000000b397b37220 */ /* 0x040fe20000410000 */
[----:B------:R-:W-:Y:S01]  /*24130*/  F2FP.PACK_AB R145, R166, R145 ;  /* 0x00000091a691723e */ /* 0x000fe200000000ff */
        /* <DEDUP_REMOVED lines=17> */
[----:B------:R-:W-:Y:S01]  /*24250*/  F2FP.PACK_AB R144, R149, R144 ;  /* 0x000000909590723e */ /* 0x000fe200000000ff */
        /* <DEDUP_REMOVED lines=39> */
[----:B------:R-:W-:-:S02]  /*244d0*/  FFMA.FTZ R149, R118, R163, R70 ;  /* 0x000000a376957223 */ /* 0x000fc40000010046 */
[----:B------:R-:W-:Y:S01]  /*244e0*/  FFMA.FTZ R191, R114, R191, R66 ;  /* 0x000000bf72bf7223 */ /* 0x000fe20000010042 */
[----:B------:R-:W-:Y:S01]  /*244f0*/  F2FP.PACK_AB R151, R202, R167 ;  /* 0x000000a7ca97723e */ /* 0x000fe200000000ff */
        /* <DEDUP_REMOVED lines=13> */
[----:B------:R-:W-:Y:S01]  /*245d0*/  FFMA.FTZ R155, R130, R195, R82 ;  /* 0x000000c3829b7223 */ /* 0x000fe20000010052 */
[----:B------:R-:W-:Y:S01]  /*245e0*/  F2FP.PACK_AB R149, R198, R149 ;  /* 0x00000095c695723e */ /* 0x000fe200000000ff */
[----:B------:R-:W-:Y:S02]  /*245f0*/  FFMA.FTZ R210, R131, R210, R83 ;  /* 0x000000d283d27223 */ /* 0x000fe40000010053 */
[----:B------:R-:W-:-:S02]  /*24600*/  FFMA.FTZ R206, R127, R206, R79 ;  /* 0x000000ce7fce7223 */ /* 0x000fc4000001004f */
[----:B------:R-:W-:Y:S01]  /*24610*/  FFMA.FTZ R183, R124, R183, R76 ;  /* 0x000000b77cb77223 */ /* 0x000fe2000001004c */
[----:B------:R-:W-:Y:S01]  /*24620*/  F2FP.PACK_AB R155, R210, R155 ;  /* 0x0000009bd29b723e */ /* 0x000fe200000000ff */
[----:B------:R-:W-:Y:S01]  /*24630*/  FFMA.FTZ R204, R125, R204, R77 ;  /* 0x000000cc7dcc7223 */ /* 0x000fe2000001004d */
[----:B------:R-:W-:Y:S01]  /*24640*/  F2FP.PACK_AB R153, R206, R185 ;  /* 0x000000b9ce99723e */ /* 0x000fe200000000ff */
[----:B------:R-:W-:-:S03]  /*24650*/  IMAD.WIDE.U32 R164, R152, R161, c[0x0][0x208] ;  /* 0x0000820098a47625 */ /* 0x000fc600078e00a1 */
[----:B------:R-:W-:Y:S01]  /*24660*/  F2FP.PACK_AB R152, R204, R183 ;  /* 0x000000b7cc98723e */ /* 0x000fe200000000ff */
        /* <DEDUP_REMOVED lines=11> */
.L_x_23614:
[----:B------:R-:W-:Y:S05]  /*24720*/  EXIT ;  /* 0x000000000000794d */ /* 0x000fea0003800000 */
.L_x_23612:
[----:B------:R-:W-:Y:S01]  /*24730*/  HFMA2.MMA R155, -RZ, RZ, 0, 5.9604644775390625e-08 ;  /* 0x00000001ff9b7435 */ /* 0x000fe200000001ff */
[----:B------:R-:W-:Y:S01]  /*24740*/  IMAD.MOV.U32 R144, RZ, RZ, 0x1f ;  /* 0x0000001fff907424 */ /* 0x000fe200078e00ff */
[----:B------:R-:W-:Y:S01]  /*24750*/  MOV R140, 0x24780 ;  /* 0x00024780008c7802 */ /* 0x000fe20000000f00 */
[----:B------:R-:W-:-:S03]  /*24760*/  IMAD.MOV.U32 R153, RZ, RZ, -0x1 ;  /* 0xffffffffff997424 */ /* 0x000fc600078e00ff */
[----:B------:R-:W-:Y:S05]  /*24770*/  CALL.REL.NOINC `($__internal_47_$__cuda_sm70_shflsync_bfly_p) ;  /* 0x000009a000007944 */ /* 0x000fea0003c00000 */
[----:B-1----:R-:W-:Y:S01]  /*24780*/  IMAD.MOV.U32 R140, RZ, RZ, R155 ;  /* 0x000000ffff8c7224 */ /* 0x002fe200078e009b */
[----:B0-----:R-:W-:Y:S05]  /*24790*/  BRA `(.L_x_23616) ;  /* 0xffffeb5000007947 */ /* 0x001fea000383ffff */
.L_x_23613:
[----:B0-----:R-:W-:Y:S01]  /*247a0*/  IMAD.MOV.U32 R142, RZ, RZ, R169 ;  /* 0x000000ffff8e7224 */ /* 0x001fe200078e00a9 */
[----:B------:R-:W-:Y:S01]  /*247b0*/  MOV R144, 0x1f ;  /* 0x0000001f00907802 */ /* 0x000fe20000000f00 */
[----:B------:R-:W-:Y:S01]  /*247c0*/  IMAD.MOV.U32 R155, RZ, RZ, 0x2 ;  /* 0x00000002ff9b7424 */ /* 0x000fe200078e00ff */
[----:B------:R-:W-:Y:S01]  /*247d0*/  MOV R140, 0x24800 ;  /* 0x00024800008c7802 */ /* 0x000fe20000000f00 */
[----:B------:R-:W-:Y:S02]  /*247e0*/  IMAD.MOV.U32 R153, RZ, RZ, -0x1 ;  /* 0xffffffffff997424 */ /* 0x000fe400078e00ff */
[----:B------:R-:W-:Y:S05]  /*247f0*/  CALL.REL.NOINC `($__internal_47_$__cuda_sm70_shflsync_bfly_p) ;  /* 0x0000092000007944 */ /* 0x000fea0003c00000 */
[----:B01----:R-:W-:Y:S01]  /*24800*/  FADD.FTZ R142, R169, R155 ;  /* 0x0000009ba98e7221 */ /* 0x003fe20000010000 */
[----:B------:R-:W-:Y:S01]  /*24810*/  MOV R140, 0x24860 ;  /* 0x00024860008c7802 */ /* 0x000fe20000000f00 */
[----:B------:R-:W-:-:S02]  /*24820*/  IMAD.MOV.U32 R155, RZ, RZ, 0x4 ;  /* 0x00000004ff9b7424 */ /* 0x000fc400078e00ff */
[----:B------:R-:W-:Y:S02]  /*24830*/  IMAD.MOV.U32 R144, RZ, RZ, 0x1f ;  /* 0x0000001fff907424 */ /* 0x000fe400078e00ff */
[----:B------:R-:W-:Y:S02]  /*24840*/  IMAD.MOV.U32 R153, RZ, RZ, -0x1 ;  /* 0xffffffffff997424 */ /* 0x000fe400078e00ff */
[----:B------:R-:W-:Y:S05]  /*24850*/  CALL.REL.NOINC `($__internal_47_$__cuda_sm70_shflsync_bfly_p) ;  /* 0x000008c000007944 */ /* 0x000fea0003c00000 */
[----:B0-----:R-:W-:Y:S01]  /*24860*/  HFMA2.MMA R144, -RZ, RZ, 0, 1.847743988037109375e-06 ;  /* 0x0000001fff907435 */ /* 0x001fe200000001ff */
[----:B-1----:R-:W-:Y:S01]  /*24870*/  FADD.FTZ R142, R142, R155 ;  /* 0x0000009b8e8e7221 */ /* 0x002fe20000010000 */
[----:B------:R-:W-:Y:S01]  /*24880*/  MOV R140, 0x248c0 ;  /* 0x000248c0008c7802 */ /* 0x000fe20000000f00 */
[----:B------:R-:W-:Y:S02]  /*24890*/  IMAD.MOV.U32 R155, RZ, RZ, 0x8 ;  /* 0x00000008ff9b7424 */ /* 0x000fe400078e00ff */
[----:B------:R-:W-:Y:S02]  /*248a0*/  IMAD.MOV.U32 R153, RZ, RZ, -0x1 ;  /* 0xffffffffff997424 */ /* 0x000fe400078e00ff */
[----:B------:R-:W-:Y:S05]  /*248b0*/  CALL.REL.NOINC `($__internal_47_$__cuda_sm70_shflsync_bfly_p) ;  /* 0x0000086000007944 */ /* 0x000fea0003c00000 */
[----:B01----:R-:W-:Y:S01]  /*248c0*/  FADD.FTZ R142, R142, R155 ;  /* 0x0000009b8e8e7221 */ /* 0x003fe20000010000 */
[----:B------:R-:W-:Y:S01]  /*248d0*/  MOV R140, 0x24920 ;  /* 0x00024920008c7802 */ /* 0x000fe20000000f00 */
[----:B------:R-:W-:Y:S02]  /*248e0*/  IMAD.MOV.U32 R155, RZ, RZ, 0x10 ;  /* 0x00000010ff9b7424 */ /* 0x000fe400078e00ff */
[----:B------:R-:W-:-:S02]  /*248f0*/  IMAD.MOV.U32 R144, RZ, RZ, 0x1f ;  /* 0x0000001fff907424 */ /* 0x000fc400078e00ff */
[----:B------:R-:W-:Y:S02]  /*24900*/  IMAD.MOV.U32 R153, RZ, RZ, -0x1 ;  /* 0xffffffffff997424 */ /* 0x000fe400078e00ff */
[----:B------:R-:W-:Y:S05]  /*24910*/  CALL.REL.NOINC `($__internal_47_$__cuda_sm70_shflsync_bfly_p) ;  /* 0x0000080000007944 */ /* 0x000fea0003c00000 */
[----:B-1----:R-:W-:Y:S01]  /*24920*/  FADD.FTZ R143, R142, R155 ;  /* 0x0000009b8e8f7221 */ /* 0x002fe20000010000 */
[----:B0-----:R-:W-:Y:S01]  /*24930*/  MOV R144, 0x1f ;  /* 0x0000001f00907802 */ /* 0x001fe20000000f00 */
[----:B------:R-:W-:Y:S02]  /*24940*/  IMAD.MOV.U32 R155, RZ, RZ, 0x1 ;  /* 0x00000001ff9b7424 */ /* 0x000fe400078e00ff */
        /* <DEDUP_REMOVED lines=99> */
[----:B------:R-:W-:Y:S05]  /*24f80*/  CALL.REL.NOINC `($__internal_47_$__cuda_sm70_shflsync_bfly_p) ;  /* 0x0000019000007944 */ /* 0x000fea0003c00000 */
[----:B01----:R-:W-:Y:S01]  /*24f90*/  FADD.FTZ R142, R142, R155 ;  /* 0x0000009b8e8e7221 */ /* 0x003fe20000010000 */
[----:B------:R-:W-:Y:S01]  /*24fa0*/  MOV R140, 0x24ff0 ;  /* 0x00024ff0008c7802 */ /* 0x000fe20000000f00 */
[----:B------:R-:W-:Y:S02]  /*24fb0*/  IMAD.MOV.U32 R155, RZ, RZ, 0x2 ;  /* 0x00000002ff9b7424 */ /* 0x000fe400078e00ff */
[----:B------:R-:W-:Y:S02]  /*24fc0*/  IMAD.MOV.U32 R144, RZ, RZ, 0x1f ;  /* 0x0000001fff907424 */ /* 0x000fe400078e00ff */
[----:B------:R-:W-:Y:S02]  /*24fd0*/  IMAD.MOV.U32 R153, RZ, RZ, -0x1 ;  /* 0xffffffffff997424 */ /* 0x000fe400078e00ff */
[----:B------:R-:W-:Y:S05]  /*24fe0*/  CALL.REL.NOINC `($__internal_47_$__cuda_sm70_shflsync_bfly_p) ;  /* 0x0000013000007944 */ /* 0x000fea0003c00000 */
[----:B0-----:R-:W-:Y:S01]  /*24ff0*/  HFMA2.MMA R144, -RZ, RZ, 0, 1.847743988037109375e-06 ;  /* 0x0000001fff907435 */ /* 0x001fe200000001ff */
[----:B-1----:R-:W-:Y:S01]  /*25000*/  FADD.FTZ R142, R142, R155 ;  /* 0x0000009b8e8e7221 */ /* 0x002fe20000010000 */
[----:B------:R-:W-:Y:S01]  /*25010*/  MOV R140, 0x25050 ;  /* 0x00025050008c7802 */ /* 0x000fe20000000f00 */
[----:B------:R-:W-:-:S02]  /*25020*/  IMAD.MOV.U32 R155, RZ, RZ, 0x4 ;  /* 0x00000004ff9b7424 */ /* 0x000fc400078e00ff */
[----:B------:R-:W-:Y:S02]  /*25030*/  IMAD.MOV.U32 R153, RZ, RZ, -0x1 ;  /* 0xffffffffff997424 */ /* 0x000fe400078e00ff */
[----:B------:R-:W-:Y:S05]  /*25040*/  CALL.REL.NOINC `($__internal_47_$__cuda_sm70_shflsync_bfly_p) ;  /* 0x000000d000007944 */ /* 0x000fea0003c00000 */
[----:B01----:R-:W-:Y:S01]  /*25050*/  FADD.FTZ R142, R142, R155 ;  /* 0x0000009b8e8e7221 */ /* 0x003fe20000010000 */
[----:B------:R-:W-:Y:S01]  /*25060*/  MOV R140, 0x250b0 ;  /* 0x000250b0008c7802 */ /* 0x000fe20000000f00 */
[----:B------:R-:W-:Y:S02]  /*25070*/  IMAD.MOV.U32 R155, RZ, RZ, 0x8 ;  /* 0x00000008ff9b7424 */ /* 0x000fe400078e00ff */
[----:B------:R-:W-:Y:S02]  /*25080*/  IMAD.MOV.U32 R144, RZ, RZ, 0x1f ;  /* 0x0000001fff907424 */ /* 0x000fe400078e00ff */
[----:B------:R-:W-:Y:S02]  /*25090*/  IMAD.MOV.U32 R153, RZ, RZ, -0x1 ;  /* 0xffffffffff997424 */ /* 0x000fe400078e00ff */
[----:B------:R-:W-:Y:S05]  /*250a0*/  CALL.REL.NOINC `($__internal_47_$__cuda_sm70_shflsync_bfly_p) ;  /* 0x0000007000007944 */ /* 0x000fea0003c00000 */
[----:B01----:R-:W-:Y:S01]  /*250b0*/  FADD.FTZ R142, R142, R155 ;  /* 0x0000009b8e8e7221 */ /* 0x003fe20000010000 */
[----:B------:R-:W-:Y:S01]  /*250c0*/  MOV R155, 0x10 ;  /* 0x00000010009b7802 */ /* 0x000fe20000000f00 */
[----:B------:R-:W-:Y:S01]  /*250d0*/  IMAD.MOV.U32 R144, RZ, RZ, 0x1f ;  /* 0x0000001fff907424 */ /* 0x000fe200078e00ff */
[----:B------:R-:W-:Y:S01]  /*250e0*/  MOV R140, 0x25110 ;  /* 0x00025110008c7802 */ /* 0x000fe20000000f00 */
[----:B------:R-:W-:-:S02]  /*250f0*/  IMAD.MOV.U32 R153, RZ, RZ, -0x1 ;  /* 0xffffffffff997424 */ /* 0x000fc400078e00ff */
[----:B------:R-:W-:Y:S05]  /*25100*/  CALL.REL.NOINC `($__internal_47_$__cuda_sm70_shflsync_bfly_p) ;  /* 0x0000001000007944 */ /* 0x000fea0003c00000 */
[----:B01----:R-:W-:Y:S05]  /*25110*/  BRA `(.L_x_23617) ;  /* 0xffffe91000007947 */ /* 0x003fea000383ffff */
        .weak           $__internal_47_$__cuda_sm70_shflsync_bfly_p
        .type           $__internal_47_$__cuda_sm70_shflsync_bfly_p,@function
        .size           $__internal_47_$__cuda_sm70_shflsync_bfly_p,(.L_x_39491 - $__internal_47_$__cuda_sm70_shflsync_bfly_p)
$__internal_47_$__cuda_sm70_shflsync_bfly_p:
[----:B------:R-:W-:Y:S01]  /*25120*/  IMAD.MOV.U32 R141, RZ, RZ, 0x0 ;  /* 0x00000000ff8d7424 */ /* 0x000fe200078e00ff */
[----:B------:R-:W-:Y:S04]  /*25130*/  WARPSYNC R153 ;  /* 0x0000009900007348 */ /* 0x000fe80003800000 */
[----:B------:R0:W1:Y:S01]  /*25140*/  SHFL.BFLY PT, R155, R142, R155, R144 ;  /* 0x0c00009b8e9b7389 */ /* 0x00006200000e0090 */
[----:B------:R-:W-:Y:S05]  /*25150*/  RET.REL.NODEC R140 `(_ZN10layer_norm31ln_parallel_residual_fwd_kernelINS_13Kernel_traitsIf6__halfS2_S2_fjLj1536ELj1ELj4ELj1ELj16ENS_18Kernel_traits_baseILj1536EfS2_S2_S2_fjLj128EEEEELb1ELb1ELb1EEEvNS_9FwdParamsE) ;  /* 0xfffdaea08c007950 */ /* 0x000fea0003c3ffff */
.L_x_23618:
        /* <DEDUP_REMOVED lines=10> */
.L_x_39491:


//--------------------- .text._ZN10layer_norm31ln_parallel_residual_fwd_kernelINS_13Kernel_traitsI6__halfS2_fS2_fjLj1536ELj1ELj4ELj1ELj16ENS_18Kernel_traits_baseILj1536ES2_S2_fS2_fjLj128EEEEELb0ELb0ELb0EEEvNS_9FwdParamsE --------------------------
	.section	.text._ZN10layer_norm31ln_parallel_residual_fwd_kernelINS_13Kernel_traitsI6__halfS2_fS2_fjLj1536ELj1ELj4ELj1ELj16ENS_18Kernel_traits_baseILj1536ES2_S2_fS2_fjLj128EEEEELb0ELb0ELb0EEEvNS_9FwdParamsE,"ax",@progbits
	.sectioninfo	@"SHI_REGISTERS=255"
	.align	128
        .global         _ZN10layer_norm31ln_parallel_residual_fwd_kernelINS_13Kernel_traitsI6__halfS2_fS2_fjLj1536ELj1ELj4ELj1ELj16ENS_18Kernel_traits_baseILj1536ES2_S2_fS2_fjLj128EEEEELb0ELb0ELb0EEEvNS_9FwdParamsE
        .type           _ZN10layer_norm31ln_parallel_residual_fwd_kernelINS_13Kernel_traitsI6__halfS2_fS2_fjLj1536ELj1ELj4ELj1ELj16ENS_18Kernel_traits_baseILj1536ES2_S2_fS2_fjLj128EEEEELb0ELb0ELb0EEEvNS_9FwdParamsE,@function
        .size           _ZN10layer_norm31ln_parallel_residual_fwd_kernelINS_13Kernel_traitsI6__halfS2_fS2_fjLj1536ELj1ELj4ELj1ELj16ENS_18Kernel_traits_baseILj1536ES2_S2_fS2_fjLj128EEEEELb0ELb0ELb0EEEvNS_9FwdParamsE,(.L_x_39492 - _ZN10layer_norm31ln_parallel_residual_fwd_kernelINS_13Kernel_traitsI6__halfS2_fS2_fjLj1536ELj1ELj4ELj1ELj16ENS_18Kernel_traits_baseILj1536ES2_S2_fS2_fjLj128EEEEELb0ELb0ELb0EEEvNS_9FwdParamsE)
        .other          _ZN10layer_norm31ln_parallel_residual_fwd_kernelINS_13Kernel_traitsI6__halfS2_fS2_fjLj1536ELj1ELj4ELj1ELj16ENS_18Kernel_traits_baseILj1536ES2_S2_fS2_fjLj128EEEEELb0ELb0ELb0EEEvNS_9FwdParamsE,@"STO_CUDA_ENTRY STV_DEFAULT"
_ZN10layer_norm31ln_parallel_residual_fwd_kernelINS_13Kernel_traitsI6__halfS2_fS2_fjLj1536ELj1ELj4ELj1ELj16ENS_18Kernel_traits_baseILj1536ES2_S2_fS2_fjLj128EEEEELb0ELb0ELb0EEEvNS_9FwdParamsE:
.text._ZN10layer_norm31ln_parallel_residual_fwd_kernelINS_13Kernel_traitsI6__halfS2_fS2_fjLj1536ELj1ELj4ELj1ELj16ENS_18Kernel_traits_baseILj1536ES2_S2_fS2_fjLj128EEEEELb0ELb0ELb0EEEvNS_9FwdParamsE:
        /* <DEDUP_REMOVED lines=46> */
.L_x_23620:
[----:B-1----:R-:W-:Y:S05]  /*02e0*/  BSYNC B0 ;  /* 0x0000000000007941 */ /* 0x002fea0003800000 */
.L_x_23619:
        /* <DEDUP_REMOVED lines=25> */
.L_x_23622:
[----:B------:R-:W-:Y:S05]  /*0480*/  BSYNC B0 ;  /* 0x0000000000007941 */ /* 0x000fea0003800000 */
.L_x_23621:
        /* <DEDUP_REMOVED lines=25> */
.L_x_23624:
[----:B------:R-:W-:Y:S05]  /*0620*/  BSYNC B0 ;  /* 0x0000000000007941 */ /* 0x000fea0003800000 */
.L_x_23623:
        /* <DEDUP_REMOVED lines=25> */
.L_x_23626:
[----:B------:R-:W-:Y:S05]  /*07c0*/  BSYNC B0 ;  /* 0x0000000000007941 */ /* 0x000fea0003800000 */
.L_x_23625:
        /* <DEDUP_REMOVED lines=28> */
.L_x_23628:
[----:B0-----:R-:W-:Y:S05]  /*0990*/  BSYNC B0 ;  /* 0x0000000000007941 */ /* 0x001fea0003800000 */
.L_x_23627:
        /* <DEDUP_REMOVED lines=27> */
.L_x_23630:
[----:B0-----:R-:W-:Y:S05]  /*0b50*/  BSYNC B0 ;  /* 0x0000000000007941 */ /* 0x001fea0003800000 */
.L_x_23629:
[----:B------:R-:W-:-:S13]  /*0b60*/  ISETP.GE.AND P1, PT, R157, c[0x0][0x164], PT ;  /* 0x000059009d007a0c */ /* 0x000fda0003f26270 */
[----:B------:R-:W-:Y:S05]  /*0b70*/  @P1 EXIT ;  /* 0x000000000000194d */ /* 0x000fea0003800000 */
        /* <DEDUP_REMOVED lines=8> */
[----:B------:R-:W-:-:S02]  /*0c00*/  HADD2.F32 R197, -RZ, R164.H0_H0 ;  /* 0x200000a4ffc57230 */ /* 0x000fc40000004100 */
[----:B------:R-:W-:Y:S01]  /*0c10*/  HADD2.F32 R191, -RZ, R164.H1_H1 ;  /* 0x300000a4ffbf7230 */ /* 0x000fe20000004100 */
[----:B------:R-:W-:Y:S01]  /*0c20*/  STL [R1+0x28], R84 ;  /* 0x0000285401007387 */ /* 0x000fe20000100800 */
[--C-:B------:R-:W-:Y:S02]  /*0c30*/  HADD2.F32 R179, -RZ, R166.reuse.H0_H0 ;  /* 0x200000a6ffb37230 */ /* 0x100fe40000004100 */
[----:B0-----:R-:W-:Y:S02]  /*0c40*/  HADD2.F32 R3, -RZ, R233.H1_H1 ;  /* 0x300000e9ff037230 */ /* 0x001fe40000004100 */
[----:B------:R-:W-:Y:S02]  /*0c50*/  HADD2.F32 R175, -RZ, R166.H1_H1 ;  /* 0x300000a6ffaf7230 */ /* 0x000fe40000004100 */
[----:B-1----:R-:W-:Y:S01]  /*0c60*/  HADD2.F32 R2, -RZ, R234.H0_H0 ;  /* 0x200000eaff027230 */ /* 0x002fe20000004100 */
[----:B------:R0:W-:Y:S01]  /*0c70*/  STL [R1+0x18], R3 ;  /* 0x0000180301007387 */ /* 0x0001e20000100800 */
[----:B------:R-:W-:-:S02]  /*0c80*/  HADD2.F32 R194, -RZ, R8.H0_H0 ;  /* 0x20000008ffc27230 */ /* 0x000fc40000004100 */
[----:B------:R-:W-:Y:S01]  /*0c90*/  HADD2.F32 R190, -RZ, R8.H1_H1 ;  /* 0x30000008ffbe7230 */ /* 0x000fe20000004100 */
[----:B------:R1:W-:Y:S01]  /*0ca0*/  STL [R1+0x8], R2 ;  /* 0x0000080201007387 */ /* 0x0003e20000100800 */
[--C-:B------:R-:W-:Y:S02]  /*0cb0*/  HADD2.F32 R186, -RZ, R9.reuse.H0_H0 ;  /* 0x20000009ffba7230 */ /* 0x100fe40000004100 */
[----:B------:R-:W-:Y:S02]  /*0cc0*/  HADD2.F32 R182, -RZ, R9.H1_H1 ;  /* 0x30000009ffb67230 */ /* 0x000fe40000004100 */
[----:B------:R-:W-:Y:S02]  /*0cd0*/  HADD2.F32 R178, -RZ, R10.H0_H0 ;  /* 0x2000000affb27230 */ /* 0x000fe40000004100 */
[----:B0-----:R-:W-:Y:S02]  /*0ce0*/  HADD2.F32 R3, -RZ, R80.H0_H0 ;  /* 0x20000050ff037230 */ /* 0x001fe40000004100 */
[----:B------:R-:W-:-:S02]  /*0cf0*/  HADD2.F32 R174, -RZ, R10.H1_H1 ;  /* 0x3000000affae7230 */ /* 0x000fc40000004100 */
[----:B-1----:R-:W-:Y:S01]  /*0d00*/  HADD2.F32 R2, -RZ, R80.H1_H1 ;  /* 0x30000050ff027230 */ /* 0x002fe20000004100 */
[----:B------:R0:W-:Y:S01]  /*0d10*/  STL [R1+0x44], R3 ;  /* 0x0000440301007387 */ /* 0x0001e20000100800 */
[----:B------:R-:W-:Y:S02]  /*0d20*/  HADD2.F32 R80, -RZ, R81.H0_H0 ;  /* 0x20000051ff507230 */ /* 0x000fe40000004100 */
[--C-:B------:R-:W-:Y:S01]  /*0d30*/  HADD2.F32 R170, -RZ, R11.reuse.H0_H0 ;  /* 0x2000000bffaa7230 */ /* 0x100fe20000004100 */
[----:B------:R1:W-:Y:S01]  /*0d40*/  STL [R1+0x34], R2 ;  /* 0x0000340201007387 */ /* 0x0003e20000100800 */
[----:B------:R-:W-:Y:S02]  /*0d50*/  HADD2.F32 R166, -RZ, R11.H1_H1 ;  /* 0x3000000bffa67230 */ /* 0x000fe40000004100 */
[--C-:B------:R-:W-:Y:S01]  /*0d60*/  HADD2.F32 R164, -RZ, R12.reuse.H0_H0 ;  /* 0x2000000cffa47230 */ /* 0x100fe20000004100 */
[----:B------:R-:W-:Y:S01]  /*0d70*/  STL [R1+0x24], R80 ;  /* 0x0000245001007387 */ /* 0x000fe20000100800 */
[----:B------:R-:W-:-:S02]  /*0d80*/  HADD2.F32 R8, -RZ, R12.H1_H1 ;  /* 0x3000000cff087230 */ /* 0x000fc40000004100 */
[----:B0-----:R-:W-:Y:S02]  /*0d90*/  HADD2.F32 R3, -RZ, R81.H1_H1 ;  /* 0x30000051ff037230 */ /* 0x001fe40000004100 */
[----:B------:R-:W-:Y:S02]  /*0da0*/  HADD2.F32 R199, -RZ, R184.H0_H0 ;  /* 0x200000b8ffc77230 */ /* 0x000fe40000004100 */
[----:B-1----:R-:W-:Y:S01]  /*0db0*/  HADD2.F32 R2, -RZ, R82.H0_H0 ;  /* 0x20000052ff027230 */ /* 0x002fe20000004100 */
[----:B------:R0:W-:Y:S01]  /*0dc0*/  STL [R1+0x14], R3 ;  /* 0x0000140301007387 */ /* 0x0001e20000100800 */
[----:B------:R-:W-:Y:S02]  /*0dd0*/  HADD2.F32 R193, -RZ, R184.H1_H1 ;  /* 0x300000b8ffc17230 */ /* 0x000fe40000004100 */
[--C-:B------:R-:W-:Y:S01]  /*0de0*/  HADD2.F32 R9, -RZ, R13.reuse.H0_H0 ;  /* 0x2000000dff097230 */ /* 0x100fe20000004100 */
[----:B------:R1:W-:Y:S01]  /*0df0*/  STL [R1+0x4], R2 ;  /* 0x0000040201007387 */ /* 0x0003e20000100800 */
[----:B------:R-:W-:-:S02]  /*0e00*/  HADD2.F32 R10, -RZ, R13.H1_H1 ;  /* 0x3000000dff0a7230 */ /* 0x000fc40000004100 */
[--C-:B------:R-:W-:Y:S02]  /*0e10*/  HADD2.F32 R11, -RZ, R14.reuse.H0_H0 ;  /* 0x2000000eff0b7230 */ /* 0x100fe40000004100 */
[----:B------:R-:W-:Y:S02]  /*0e20*/  HADD2.F32 R12, -RZ, R14.H1_H1 ;  /* 0x3000000eff0c7230 */ /* 0x000fe40000004100 */
[----:B0-----:R-:W-:Y:S02]  /*0e30*/  HADD2.F32 R3, -RZ, R76.H0_H0 ;  /* 0x2000004cff037230 */ /* 0x001fe40000004100 */
[----:B------:R-:W-:Y:S02]  /*0e40*/  HADD2.F32 R198, -RZ, R16.H0_H0 ;  /* 0x20000010ffc67230 */ /* 0x000fe40000004100 */
[----:B-1----:R-:W-:Y:S01]  /*0e50*/  HADD2.F32 R2, -RZ, R76.H1_H1 ;  /* 0x3000004cff027230 */ /* 0x002fe20000004100 */
[----:B------:R0:W-:Y:S01]  /*0e60*/  STL [R1+0x40], R3 ;  /* 0x0000400301007387 */ /* 0x0001e20000100800 */
[----:B------:R-:W-:-:S02]  /*0e70*/  HADD2.F32 R76, -RZ, R77.H0_H0 ;  /* 0x2000004dff4c7230 */ /* 0x000fc40000004100 */
[----:B------:R-:W-:Y:S01]  /*0e80*/  HADD2.F32 R192, -RZ, R16.H1_H1 ;  /* 0x30000010ffc07230 */ /* 0x000fe20000004100 */
[----:B------:R1:W-:Y:S01]  /*0e90*/  STL [R1+0x30], R2 ;  /* 0x0000300201007387 */ /* 0x0003e20000100800 */
[--C-:B------:R-:W-:Y:S02]  /*0ea0*/  HADD2.F32 R188, -RZ, R17.reuse.H0_H0 ;  /* 0x20000011ffbc7230 */ /* 0x100fe40000004100 */
[----:B------:R-:W-:Y:S01]  /*0eb0*/  HADD2.F32 R184, -RZ, R17.H1_H1 ;  /* 0x30000011ffb87230 */ /* 0x000fe20000004100 */
[----:B------:R-:W-:Y:S01]  /*0ec0*/  STL [R1+0x20], R76 ;  /* 0x0000204c01007387 */ /* 0x000fe20000100800 */
[--C-:B------:R-:W-:Y:S02]  /*0ed0*/  HADD2.F32 R180, -RZ, R18.reuse.H0_H0 ;  /* 0x20000012ffb47230 */ /* 0x100fe40000004100 */
[----:B0-----:R-:W-:Y:S02]  /*0ee0*/  HADD2.F32 R3, -RZ, R77.H1_H1 ;  /* 0x3000004dff037230 */ /* 0x001fe40000004100 */
[----:B------:R-:W-:-:S02]  /*0ef0*/  HADD2.F32 R176, -RZ, R18.H1_H1 ;  /* 0x30000012ffb07230 */ /* 0x000fc40000004100 */
[----:B-1----:R-:W-:Y:S01]  /*0f00*/  HADD2.F32 R2, -RZ, R78.H0_H0 ;  /* 0x2000004eff027230 */ /* 0x002fe20000004100 */
[----:B------:R0:W-:Y:S01]  /*0f10*/  STL [R1+0x10], R3 ;  /* 0x0000100301007387 */ /* 0x0001e20000100800 */
[--C-:B------:R-:W-:Y:S02]  /*0f20*/  HADD2.F32 R172, -RZ, R19.reuse.H0_H0 ;  /* 0x20000013ffac7230 */ /* 0x100fe40000004100 */
[----:B------:R-:W-:Y:S01]  /*0f30*/  HADD2.F32 R168, -RZ, R19.H1_H1 ;  /* 0x30000013ffa87230 */ /* 0x000fe20000004100 */
[----:B------:R1:W-:Y:S01]  /*0f40*/  STL [R1], R2 ;  /* 0x0000000201007387 */ /* 0x0003e20000100800 */
[--C-:B------:R-:W-:Y:S02]  /*0f50*/  HADD2.F32 R13, -RZ, R15.reuse.H0_H0 ;  /* 0x2000000fff0d7230 */ /* 0x100fe40000004100 */
[----:B------:R-:W-:Y:S02]  /*0f60*/  HADD2.F32 R14, -RZ, R15.H1_H1 ;  /* 0x3000000fff0e7230 */ /* 0x000fe40000004100 */
[----:B------:R-:W-:-:S02]  /*0f70*/  HADD2.F32 R231, -RZ, R200.H0_H0 ;  /* 0x200000c8ffe77230 */ /* 0x000fc40000004100 */
[----:B0-----:R-:W-:Y:S02]  /*0f80*/  HADD2.F32 R3, -RZ, R73.H0_H0 ;  /* 0x20000049ff037230 */ /* 0x001fe40000004100 */
[----:B------:R-:W-:Y:S02]  /*0f90*/  HADD2.F32 R227, -RZ, R200.H1_H1 ;  /* 0x300000c8ffe37230 */ /* 0x000fe40000004100 */
[--C-:B-1----:R-:W-:Y:S02]  /*0fa0*/  HADD2.F32 R2, -RZ, R72.reuse.H0_H0 ;  /* 0x20000048ff027230 */ /* 0x102fe40000004100 */
[----:B------:R-:W-:Y:S02]  /*0fb0*/  HADD2.F32 R72, -RZ, R72.H1_H1 ;  /* 0x30000048ff487230 */ /* 0x000fe40000004100 */
[--C-:B------:R-:W-:Y:S01]  /*0fc0*/  HADD2.F32 R163, -RZ, R20.reuse.H0_H0 ;  /* 0x20000014ffa37230 */ /* 0x100fe20000004100 */
[----:B------:R0:W-:Y:S01]  /*0fd0*/  STL [R1+0x3c], R2 ;  /* 0x00003c0201007387 */ /* 0x0001e20000100800 */
[----:B------:R-:W-:-:S02]  /*0fe0*/  HADD2.F32 R15, -RZ, R20.H1_H1 ;  /* 0x30000014ff0f7230 */ /* 0x000fc40000004100 */
[--C-:B------:R-:W-:Y:S01]  /*0ff0*/  HADD2.F32 R16, -RZ, R21.reuse.H0_H0 ;  /* 0x20000015ff107230 */ /* 0x100fe20000004100 */
[----:B------:R-:W-:Y:S01]  /*1000*/  STL [R1+0x2c], R72 ;  /* 0x00002c4801007387 */ /* 0x000fe20000100800 */
[----:B------:R-:W-:Y:S02]  /*1010*/  HADD2.F32 R17, -RZ, R21.H1_H1 ;  /* 0x30000015ff117230 */ /* 0x000fe40000004100 */
[--C-:B------:R-:W-:Y:S01]  /*1020*/  HADD2.F32 R18, -RZ, R22.reuse.H0_H0 ;  /* 0x20000016ff127230 */ /* 0x100fe20000004100 */
[----:B------:R-:W-:Y:S01]  /*1030*/  STL [R1+0x1c], R3 ;  /* 0x00001c0301007387 */ /* 0x000fe20000100800 */
[----:B------:R-:W-:Y:S02]  /*1040*/  HADD2.F32 R19, -RZ, R22.H1_H1 ;  /* 0x30000016ff137230 */ /* 0x000fe40000004100 */
[----:B0-----:R-:W-:Y:S02]  /*1050*/  HADD2.F32 R2, -RZ, R73.H1_H1 ;  /* 0x30000049ff027230 */ /* 0x001fe40000004100 */
[----:B------:R-:W-:-:S02]  /*1060*/  HADD2.F32 R228, -RZ, R24.H0_H0 ;  /* 0x20000018ffe47230 */ /* 0x000fc40000004100 */
[----:B------:R-:W-:Y:S01]  /*1070*/  HADD2.F32 R224, -RZ, R24.H1_H1 ;  /* 0x30000018ffe07230 */ /* 0x000fe20000004100 */
[----:B------:R0:W-:Y:S01]  /*1080*/  STL [R1+0xc], R2 ;  /* 0x00000c0201007387 */ /* 0x0001e20000100800 */
        /* <DEDUP_REMOVED lines=57> */
[----:B------:R-:W-:Y:S02]  /*1420*/  HADD2.F32 R239, -RZ, R235.H0_H0 ;  /* 0x200000ebffef7230 */ /* 0x000fe40000004100 */
[----:B------:R-:W-:-:S02]  /*1430*/  HADD2.F32 R207, -RZ, R203.H0_H0 ;  /* 0x200000cbffcf7230 */ /* 0x000fc40000004100 */
        /* <DEDUP_REMOVED lines=9> */
[----:B------:R-:W-:Y:S02]  /*14d0*/  HADD2.F32 R235, -RZ, R235.H1_H1 ;  /* 0x300000ebffeb7230 */ /* 0x000fe40000004100 */
[----:B------:R-:W-:Y:S02]  /*14e0*/  HADD2.F32 R242, -RZ, R82.H1_H1 ;  /* 0x30000052fff27230 */ /* 0x000fe40000004100 */
[----:B------:R-:W-:-:S02]  /*14f0*/  HADD2.F32 R238, -RZ, R83.H0_H0 ;  /* 0x20000053ffee7230 */ /* 0x000fc40000004100 */
[----:B------:R-:W-:Y:S02]  /*1500*/  HADD2.F32 R234, -RZ, R83.H1_H1 ;  /* 0x30000053ffea7230 */ /* 0x000fe40000004100 */
        /* <DEDUP_REMOVED lines=59> */
.L_x_23754:
        /* <DEDUP_REMOVED lines=25> */
[----:B--2---:R-:W-:-:S08]  /*1a50*/  HADD2.F32 R60, -RZ, R64.H0_H0 ;  /* 0x20000040ff3c7230 */ /* 0x004fd00000004100 */
[----:B------:R-:W-:Y:S05]  /*1a60*/  @P2 BRA `(.L_x_23633) ;  /* 0x0000003000002947 */ /* 0x000fea0003800000 */
[----:B------:R-:W-:Y:S05]  /*1a70*/  @!P1 BRA `(.L_x_23634) ;  /* 0x0000005000009947 */ /* 0x000fea0003800000 */
[----:B-----5:R-:W-:Y:S01]  /*1a80*/  FADD.FTZ R60, R52, R60 ;  /* 0x0000003c343c7221 */ /* 0x020fe20000010000 */
[----:B------:R-:W-:Y:S05]  /*1a90*/  BRA `(.L_x_23634) ;  /* 0x0000003000007947 */ /* 0x000fea0003800000 */
.L_x_23633:
[----:B-----5:R-:W-:-:S05]  /*1aa0*/  HADD2.F32 R61, -RZ, R48.H0_H0 ;  /* 0x20000030ff3d7230 */ /* 0x020fca0000004100 */
[----:B------:R-:W-:-:S04]  /*1ab0*/  FADD.FTZ R60, R61, R60 ;  /* 0x0000003c3d3c7221 */ /* 0x000fc80000010000 */
[----:B------:R-:W-:Y:S02]  /*1ac0*/  @P1 FADD.FTZ R60, R52, R60 ;  /* 0x0000003c343c1221 */ /* 0x000fe40000010000 */
.L_x_23634:
[----:B------:R-:W-:Y:S01]  /*1ad0*/  HADD2.F32 R61, -RZ, R64.H1_H1 ;  /* 0x30000040ff3d7230 */ /* 0x000fe20000004100 */
[----:B------:R-:W-:Y:S05]  /*1ae0*/  @P2 BRA `(.L_x_23635) ;  /* 0x0000003000002947 */ /* 0x000fea0003800000 */
[----:B------:R-:W-:Y:S05]  /*1af0*/  @!P1 BRA `(.L_x_23636) ;  /* 0x0000005000009947 */ /* 0x000fea0003800000 */
[----:B-----5:R-:W-:Y:S01]  /*1b00*/  FADD.FTZ R61, R53, R61 ;  /* 0x0000003d353d7221 */ /* 0x020fe20000010000 */
[----:B------:R-:W-:Y:S05]  /*1b10*/  BRA `(.L_x_23636) ;  /* 0x0000003000007947 */ /* 0x000fea0003800000 */
.L_x_23635:
[----:B-----5:R-:W-:-:S05]  /*1b20*/  HADD2.F32 R62, -RZ, R48.H1_H1 ;  /* 0x30000030ff3e7230 */ /* 0x020fca0000004100 */
[----:B------:R-:W-:-:S04]  /*1b30*/  FADD.FTZ R61, R62, R61 ;  /* 0x0000003d3e3d7221 */ /* 0x000fc80000010000 */
[----:B------:R-:W-:Y:S02]  /*1b40*/  @P1 FADD.FTZ R61, R53, R61 ;  /* 0x0000003d353d1221 */ /* 0x000fe40000010000 */
.L_x_23636:
[----:B------:R-:W-:Y:S01]  /*1b50*/  HADD2.F32 R62, -RZ, R65.H0_H0 ;  /* 0x20000041ff3e7230 */ /* 0x000fe20000004100 */
[----:B------:R-:W-:Y:S05]  /*1b60*/  @P2 BRA `(.L_x_23637) ;  /* 0x0000003000002947 */ /* 0x000fea0003800000 */
[----:B------:R-:W-:Y:S05]  /*1b70*/  @!P1 BRA `(.L_x_23638) ;  /* 0x0000005000009947 */ /* 0x000fea0003800000 */
[----:B-----5:R-:W-:Y:S01]  /*1b80*/  FADD.FTZ R62, R54, R62 ;  /* 0x0000003e363e7221 */ /* 0x020fe20000010000 */
[----:B------:R-:W-:Y:S05]  /*1b90*/  BRA `(.L_x_23638) ;  /* 0x0000003000007947 */ /* 0x000fea0003800000 */
.L_x_23637:
[----:B-----5:R-:W-:-:S05]  /*1ba0*/  HADD2.F32 R63, -RZ, R49.H0_H0 ;  /* 0x20000031ff3f7230 */ /* 0x020fca0000004100 */
[----:B------:R-:W-:-:S04]  /*1bb0*/  FADD.FTZ R62, R63, R62 ;  /* 0x0000003e3f3e7221 */ /* 0x000fc80000010000 */
[----:B------:R-:W-:Y:S02]  /*1bc0*/  @P1 FADD.FTZ R62, R54, R62 ;  /* 0x0000003e363e1221 */ /* 0x000fe40000010000 */
.L_x_23638:
[----:B------:R-:W-:Y:S01]  /*1bd0*/  HADD2.F32 R63, -RZ, R65.H1_H1 ;  /* 0x30000041ff3f7230 */ /* 0x000fe20000004100 */
[----:B------:R-:W-:Y:S05]  /*1be0*/  @P2 BRA `(.L_x_23639) ;  /* 0x0000003000002947 */ /* 0x000fea0003800000 */
[----:B------:R-:W-:Y:S05]  /*1bf0*/  @!P1 BRA `(.L_x_23640) ;  /* 0x0000005000009947 */ /* 0x000fea0003800000 */
[----:B-----5:R-:W-:Y:S01]  /*1c00*/  FADD.FTZ R63, R55, R63 ;  /* 0x0000003f373f7221 */ /* 0x020fe20000010000 */
[----:B------:R-:W-:Y:S05]  /*1c10*/  BRA `(.L_x_23640) ;  /* 0x0000003000007947 */ /* 0x000fea0003800000 */
.L_x_23639:
[----:B-----5:R-:W-:-:S05]  /*1c20*/  HADD2.F32 R64, -RZ, R49.H1_H1 ;  /* 0x30000031ff407230 */ /* 0x020fca0000004100 */
[----:B------:R-:W-:-:S04]  /*1c30*/  FADD.FTZ R63, R64, R63 ;  /* 0x0000003f403f7221 */ /* 0x000fc80000010000 */
[----:B------:R-:W-:Y:S02]  /*1c40*/  @P1 FADD.FTZ R63, R55, R63 ;  /* 0x0000003f373f1221 */ /* 0x000fe40000010000 */
.L_x_23640:
[----:B------:R-:W-:Y:S01]  /*1c50*/  HADD2.F32 R64, -RZ, R66.H0_H0 ;  /* 0x20000042ff407230 */ /* 0x000fe20000004100 */
[----:B------:R-:W-:Y:S05]  /*1c60*/  @P2 BRA `(.L_x_23641) ;  /* 0x0000003000002947 */ /* 0x000fea0003800000 */
[----:B------:R-:W-:Y:S05]  /*1c70*/  @!P1 BRA `(.L_x_23642) ;  /* 0x0000005000009947 */ /* 0x000fea0003800000 */
[----:B-----5:R-:W-:Y:S01]  /*1c80*/  FADD.FTZ R64, R56, R64 ;  /* 0x0000004038407221 */ /* 0x020fe20000010000 */
[----:B------:R-:W-:Y:S05]  /*1c90*/  BRA `(.L_x_23642) ;  /* 0x0000003000007947 */ /* 0x000fea0003800000 */
.L_x_23641:
[----:B-----5:R-:W-:-:S05]  /*1ca0*/  HADD2.F32 R65, -RZ, R50.H0_H0 ;  /* 0x20000032ff417230 */ /* 0x020fca0000004100 */
[----:B------:R-:W-:-:S04]  /*1cb0*/  FADD.FTZ R64, R65, R64 ;  /* 0x0000004041407221 */ /* 0x000fc80000010000 */
[----:B------:R-:W-:Y:S02]  /*1cc0*/  @P1 FADD.FTZ R64, R56, R64 ;  /* 0x0000004038401221 */ /* 0x000fe40000010000 */
.L_x_23642:
[----:B------:R-:W-:Y:S01]  /*1cd0*/  HADD2.F32 R65, -RZ, R66.H1_H1 ;  /* 0x30000042ff417230 */ /* 0x000fe20000004100 */
[----:B------:R-:W-:Y:S05]  /*1ce0*/  @P2 BRA `(.L_x_23643) ;  /* 0x0000003000002947 */ /* 0x000fea0003800000 */
[----:B------:R-:W-:Y:S05]  /*1cf0*/  @!P1 BRA `(.L_x_23644) ;  /* 0x0000005000009947 */ /* 0x000fea0003800000 */
[----:B-----5:R-:W-:Y:S01]  /*1d00*/  FADD.FTZ R65, R57, R65 ;  /* 0x0000004139417221 */ /* 0x020fe20000010000 */
[----:B------:R-:W-:Y:S05]  /*1d10*/  BRA `(.L_x_23644) ;  /* 0x0000003000007947 */ /* 0x000fea0003800000 */
.L_x_23643:
[----:B-----5:R-:W-:-:S05]  /*1d20*/  HADD2.F32 R66, -RZ, R50.H1_H1 ;  /* 0x30000032ff427230 */ /* 0x020fca0000004100 */
[----:B------:R-:W-:-:S04]  /*1d30*/  FADD.FTZ R65, R66, R65 ;  /* 0x0000004142417221 */ /* 0x000fc80000010000 */
[----:B------:R-:W-:Y:S02]  /*1d40*/  @P1 FADD.FTZ R65, R57, R65 ;  /* 0x0000004139411221 */ /* 0x000fe40000010000 */
.L_x_23644:
[----:B------:R-:W-:Y:S01]  /*1d50*/  HADD2.F32 R66, -RZ, R67.H0_H0 ;  /* 0x20000043ff427230 */ /* 0x000fe20000004100 */
[----:B------:R-:W-:Y:S05]  /*1d60*/  @P2 BRA `(.L_x_23645) ;  /* 0x0000003000002947 */ /* 0x000fea0003800000 */
[----:B------:R-:W-:Y:S05]  /*1d70*/  @!P1 BRA `(.L_x_23646) ;  /* 0x0000005000009947 */ /* 0x000fea0003800000 */
[----:B-----5:R-:W-:Y:S01]  /*1d80*/  FADD.FTZ R66, R58, R66 ;  /* 0x000000423a427221 */ /* 0x020fe20000010000 */
[----:B------:R-:W-:Y:S05]  /*1d90*/  BRA `(.L_x_23646) ;  /* 0x0000003000007947 */ /* 0x000fea0003800000 */
.L_x_23645:
[----:B-----5:R-:W-:-:S05]  /*1da0*/  HADD2.F32 R108, -RZ, R51.H0_H0 ;  /* 0x20000033ff6c7230 */ /* 0x020fca0000004100 */
[----:B------:R-:W-:-:S04]  /*1db0*/  FADD.FTZ R66, R108, R66 ;  /* 0x000000426c427221 */ /* 0x000fc80000010000 */
[----:B------:R-:W-:Y:S02]  /*1dc0*/  @P1 FADD.FTZ R66, R58, R66 ;  /* 0x000000423a421221 */ /* 0x000fe40000010000 */
.L_x_23646:
[----:B------:R-:W-:Y:S01]  /*1dd0*/  HADD2.F32 R67, -RZ, R67.H1_H1 ;  /* 0x30000043ff437230 */ /* 0x000fe20000004100 */
[----:B------:R-:W-:Y:S05]  /*1de0*/  @P2 BRA `(.L_x_23647) ;  /* 0x0000003000002947 */ /* 0x000fea0003800000 */
[----:B------:R-:W-:Y:S05]  /*1df0*/  @!P1 BRA `(.L_x_23648) ;  /* 0x0000005000009947 */ /* 0x000fea0003800000 */
[----:B-----5:R-:W-:Y:S01]  /*1e00*/  FADD.FTZ R67, R59, R67 ;  /* 0x000000433b437221 */ /* 0x020fe20000010000 */
[----:B------:R-:W-:Y:S05]  /*1e10*/  BRA `(.L_x_23648) ;  /* 0x0000003000007947 */ /* 0x000fea0003800000 */
.L_x_23647:
[----:B-----5:R-:W-:-:S05]  /*1e20*/  HADD2.F32 R108, -RZ, R51.H1_H1 ;  /* 0x30000033ff6c7230 */ /* 0x020fca0000004100 */
[----:B------:R-:W-:-:S04]  /*1e30*/  FADD.FTZ R67, R108, R67 ;  /* 0x000000436c437221 */ /* 0x000fc80000010000 */
[----:B------:R-:W-:Y:S02]  /*1e40*/  @P1 FADD.FTZ R67, R59, R67 ;  /* 0x000000433b431221 */ /* 0x000fe40000010000 */
.L_x_23648:
[C---:B------:R-:W-:Y:S02]  /*1e50*/  LEA R108, P1, R160.reuse, c[0x0][0x188], 0x5 ;  /* 0x00006200a06c7a11 */ /* 0x040fe400078228ff */
[C---:B------:R-:W-:Y:S02]  /*1e60*/  IADD3 R110, R160.reuse, 0x20, RZ ;  /* 0x00000020a06e7810 */ /* 0x040fe40007ffe0ff */
[----:B------:R-:W-:-:S05]  /*1e70*/  LEA.HI.X R109, R160, c[0x0][0x18c], RZ, 0x5, P1 ;  /* 0x00006300a06d7a11 */ /* 0x000fca00008f2cff */
[----:B------:R0:W-:Y:S04]  /*1e80*/  STG.E.128 [R108.64], R60 ;  /* 0x0000003c6c007986 */ /* 0x0001e8000c101d04 */
[----:B------:R0:W-:Y:S02]  /*1e90*/  STG.E.128 [R108.64+0x10], R64 ;  /* 0x000010406c007986 */ /* 0x0001e4000c101d04 */
.L_x_23632:
[----:B------:R-:W-:Y:S05]  /*1ea0*/  BSYNC B0 ;  /* 0x0000000000007941 */ /* 0x000fea0003800000 */
.L_x_23631:
        /* <DEDUP_REMOVED lines=24> */
.L_x_23651:
[----:B-----5:R-:W-:-:S05]  /*2030*/  HADD2.F32 R69, -RZ, R48.H0_H0 ;  /* 0x20000030ff457230 */ /* 0x020fca0000004100 */
[----:B------:R-:W-:-:S04]  /*2040*/  FADD.FTZ R68, R69, R68 ;  /* 0x0000004445447221 */ /* 0x000fc80000010000 */
[----:B------:R-:W-:Y:S02]  /*2050*/  @P1 FADD.FTZ R68, R52, R68 ;  /* 0x0000004434441221 */ /* 0x000fe40000010000 */
.L_x_23652:
[----:B------:R-:W-:Y:S01]  /*2060*/  HADD2.F32 R69, -RZ, R72.H1_H1 ;  /* 0x30000048ff457230 */ /* 0x000fe20000004100 */
[----:B------:R-:W-:Y:S05]  /*2070*/  @P2 BRA `(.L_x_23653) ;  /* 0x0000003000002947 */ /* 0x000fea0003800000 */
[----:B------:R-:W-:Y:S05]  /*2080*/  @!P1 BRA `(.L_x_23654) ;  /* 0x0000005000009947 */ /* 0x000fea0003800000 */
[----:B-----5:R-:W-:Y:S01]  /*2090*/  FADD.FTZ R69, R53, R69 ;  /* 0x0000004535457221 */ /* 0x020fe20000010000 */
[----:B------:R-:W-:Y:S05]  /*20a0*/  BRA `(.L_x_23654) ;  /* 0x0000003000007947 */ /* 0x000fea0003800000 */
.L_x_23653:
[----:B-----5:R-:W-:-:S05]  /*20b0*/  HADD2.F32 R70, -RZ, R48.H1_H1 ;  /* 0x30000030ff467230 */ /* 0x020fca0000004100 */
[----:B------:R-:W-:-:S04]  /*20c0*/  FADD.FTZ R69, R70, R69 ;  /* 0x0000004546457221 */ /* 0x000fc80000010000 */
[----:B------:R-:W-:Y:S02]  /*20d0*/  @P1 FADD.FTZ R69, R53, R69 ;  /* 0x0000004535451221 */ /* 0x000fe40000010000 */
.L_x_23654:
[----:B------:R-:W-:Y:S01]  /*20e0*/  HADD2.F32 R70, -RZ, R73.H0_H0 ;  /* 0x20000049ff467230 */ /* 0x000fe20000004100 */
[----:B------:R-:W-:Y:S05]  /*20f0*/  @P2 BRA `(.L_x_23655) ;  /* 0x0000003000002947 */ /* 0x000fea0003800000 */
[----:B------:R-:W-:Y:S05]  /*2100*/  @!P1 BRA `(.L_x_23656) ;  /* 0x0000005000009947 */ /* 0x000fea0003800000 */
[----:B-----5:R-:W-:Y:S01]  /*2110*/  FADD.FTZ R70, R54, R70 ;  /* 0x0000004636467221 */ /* 0x020fe20000010000 */
[----:B------:R-:W-:Y:S05]  /*2120*/  BRA `(.L_x_23656) ;  /* 0x0000003000007947 */ /* 0x000fea0003800000 */
.L_x_23655:
[----:B-----5:R-:W-:-:S05]  /*2130*/  HADD2.F32 R71, -RZ, R49.H0_H0 ;  /* 0x20000031ff477230 */ /* 0x020fca0000004100 */
[----:B------:R-:W-:-:S04]  /*2140*/  FADD.FTZ R70, R71, R70 ;  /* 0x0000004647467221 */ /* 0x000fc80000010000 */
[----:B------:R-:W-:Y:S02]  /*2150*/  @P1 FADD.FTZ R70, R54, R70 ;  /* 0x0000004636461221 */ /* 0x000fe40000010000 */
.L_x_23656:
[----:B------:R-:W-:Y:S01]  /*2160*/  HADD2.F32 R71, -RZ, R73.H1_H1 ;  /* 0x30000049ff477230 */ /* 0x000fe20000004100 */
[----:B------:R-:W-:Y:S05]  /*2170*/  @P2 BRA `(.L_x_23657) ;  /* 0x0000003000002947 */ /* 0x000fea0003800000 */
[----:B------:R-:W-:Y:S05]  /*2180*/  @!P1 BRA `(.L_x_23658) ;  /* 0x0000005000009947 */ /* 0x000fea0003800000 */
[----:B-----5:R-:W-:Y:S01]  /*2190*/  FADD.FTZ R71, R55, R71 ;  /* 0x0000004737477221 */ /* 0x020fe20000010000 */
[----:B------:R-:W-:Y:S05]  /*21a0*/  BRA `(.L_x_23658) ;  /* 0x0000003000007947 */ /* 0x000fea0003800000 */
.L_x_23657:
[----:B-----5:R-:W-:-:S05]  /*21b0*/  HADD2.F32 R72, -RZ, R49.H1_H1 ;  /* 0x30000031ff487230 */ /* 0x020fca0000004100 */
[----:B------:R-:W-:-:S04]  /*21c0*/  FADD.FTZ R71, R72, R71 ;  /* 0x0000004748477221 */ /* 0x000fc80000010000 */
[----:B------:R-:W-:Y:S02]  /*21d0*/  @P1 FADD.FTZ R71, R55, R71 ;  /* 0x0000004737471221 */ /* 0x000fe40000010000 */
.L_x_23658:
[----:B------:R-:W-:Y:S01]  /*21e0*/  HADD2.F32 R72, -RZ, R74.H0_H0 ;  /* 0x2000004aff487230 */ /* 0x000fe20000004100 */
[----:B------:R-:W-:Y:S05]  /*21f0*/  @P2 BRA `(.L_x_23659) ;  /* 0x0000003000002947 */ /* 0x000fea0003800000 */
[----:B------:R-:W-:Y:S05]  /*2200*/  @!P1 BRA `(.L_x_23660) ;  /* 0x0000005000009947 */ /* 0x000fea0003800000 */
[----:B-----5:R-:W-:Y:S01]  /*2210*/  FADD.FTZ R72, R56, R72 ;  /* 0x0000004838487221 */ /* 0x020fe20000010000 */
[----:B------:R-:W-:Y:S05]  /*2220*/  BRA `(.L_x_23660) ;  /* 0x0000003000007947 */ /* 0x000fea0003800000 */
.L_x_23659:
[----:B-----5:R-:W-:-:S05]  /*2230*/  HADD2.F32 R73, -RZ, R50.H0_H0 ;  /* 0x20000032ff497230 */ /* 0x020fca0000004100 */
[----:B------:R-:W-:-:S04]  /*2240*/  FADD.FTZ R72, R73, R72 ;  /* 0x0000004849487221 */ /* 0x000fc80000010000 */
[----:B------:R-:W-:Y:S02]  /*2250*/  @P1 FADD.FTZ R72, R56, R72 ;  /* 0x0000004838481221 */ /* 0x000fe40000010000 */
.L_x_23660:
[----:B------:R-:W-:Y:S01]  /*2260*/  HADD2.F32 R73, -RZ, R74.H1_H1 ;  /* 0x3000004aff497230 */ /* 0x000fe20000004100 */
[----:B------:R-:W-:Y:S05]  /*2270*/  @P2 BRA `(.L_x_23661) ;  /* 0x0000003000002947 */ /* 0x000fea0003800000 */
[----:B------:R-:W-:Y:S05]  /*2280*/  @!P1 BRA `(.L_x_23662) ;  /* 0x0000005000009947 */ /* 0x000fea0003800000 */
[----:B-----5:R-:W-:Y:S01]  /*2290*/  FADD.FTZ R73, R57, R73 ;  /* 0x0000004939497221 */ /* 0x020fe20000010000 */
[----:B------:R-:W-:Y:S05]  /*22a0*/  BRA `(.L_x_23662) ;  /* 0x0000003000007947 */ /* 0x000fea0003800000 */
.L_x_23661:
[----:B-----5:R-:W-:-:S05]  /*22b0*/  HADD2.F32 R74, -RZ, R50.H1_H1 ;  /* 0x30000032ff4a7230 */ /* 0x020fca0000004100 */
[----:B------:R-:W-:-:S04]  /*22c0*/  FADD.FTZ R73, R74, R73 ;  /* 0x000000494a497221 */ /* 0x000fc80000010000 */
[----:B------:R-:W-:Y:S02]  /*22d0*/  @P1 FADD.FTZ R73, R57, R73 ;  /* 0x0000004939491221 */ /* 0x000fe40000010000 */
.L_x_23662:
[----:B------:R-:W-:Y:S01]  /*22e0*/  HADD2.F32 R74, -RZ, R75.H0_H0 ;  /* 0x2000004bff4a7230 */ /* 0x000fe20000004100 */
[----:B------:R-:W-:Y:S05]  /*22f0*/  @P2 BRA `(.L_x_23663) ;  /* 0x0000003000002947 */ /* 0x000fea0003800000 */
[----:B------:R-:W-:Y:S05]  /*2300*/  @!P1 BRA `(.L_x_23664) ;  /* 0x0000005000009947 */ /* 0x000fea0003800000 */
[----:B-----5:R-:W-:Y:S01]  /*2310*/  FADD.FTZ R74, R58, R74 ;  /* 0x0000004a3a4a7221 */ /* 0x020fe20000010000 */
[----:B------:R-:W-:Y:S05]  /*2320*/  BRA `(.L_x_23664) ;  /* 0x0000003000007947 */ /* 0x000fea0003800000 */
.L_x_23663:
[----:B0----5:R-:W-:-:S05]  /*2330*/  HADD2.F32 R108, -RZ, R51.H0_H0 ;  /* 0x20000033ff6c7230 */ /* 0x021fca0000004100 */
[----:B------:R-:W-:-:S04]  /*2340*/  FADD.FTZ R74, R108, R74 ;  /* 0x0000004a6c4a7221 */ /* 0x000fc80000010000 */
[----:B------:R-:W-:Y:S02]  /*2350*/  @P1 FADD.FTZ R74, R58, R74 ;  /* 0x0000004a3a4a1221 */ /* 0x000fe40000010000 */
.L_x_23664:
[----:B------:R-:W-:Y:S01]  /*2360*/  HADD2.F32 R75, -RZ, R75.H1_H1 ;  /* 0x3000004bff4b7230 */ /* 0x000fe20000004100 */
[----:B------:R-:W-:Y:S05]  /*2370*/  @P2 BRA `(.L_x_23665) ;  /* 0x0000003000002947 */ /* 0x000fea0003800000 */
[----:B------:R-:W-:Y:S05]  /*2380*/  @!P1 BRA `(.L_x_23666) ;  /* 0x0000005000009947 */ /* 0x000fea0003800000 */
[----:B-----5:R-:W-:Y:S01]  /*2390*/  FADD.FTZ R75, R59, R75 ;  /* 0x0000004b3b4b7221 */ /* 0x020fe20000010000 */
[----:B------:R-:W-:Y:S05]  /*23a0*/  BRA `(.L_x_23666) ;  /* 0x0000003000007947 */ /* 0x000fea0003800000 */
.L_x_23665:
[----:B0----5:R-:W-:-:S05]  /*23b0*/  HADD2.F32 R108, -RZ, R51.H1_H1 ;  /* 0x30000033ff6c7230 */ /* 0x021fca0000004100 */
[----:B------:R-:W-:-:S04]  /*23c0*/  FADD.FTZ R75, R108, R75 ;  /* 0x0000004b6c4b7221 */ /* 0x000fc80000010000 */
[----:B------:R-:W-:Y:S02]  /*23d0*/  @P1 FADD.FTZ R75, R59, R75 ;  /* 0x0000004b3b4b1221 */ /* 0x000fe40000010000 */
.L_x_23666:
[----:B0-----:R-:W-:-:S04]  /*23e0*/  LEA R108, P1, R110, c[0x0][0x188], 0x5 ;  /* 0x000062006e6c7a11 */ /* 0x001fc800078228ff */
[C---:B------:R-:W-:Y:S02]  /*23f0*/  LEA.HI.X R109, R110.reuse, c[0x0][0x18c], RZ, 0x5, P1 ;  /* 0x000063006e6d7a11 */ /* 0x040fe400008f2cff */
[----:B------:R-:W-:-:S03]  /*2400*/  IADD3 R110, R110, 0x20, RZ ;  /* 0x000000206e6e7810 */ /* 0x000fc60007ffe0ff */
[----:B------:R0:W-:Y:S04]  /*2410*/  STG.E.128 [R108.64], R68 ;  /* 0x000000446c007986 */ /* 0x0001e8000c101d04 */
[----:B------:R0:W-:Y:S02]  /*2420*/  STG.E.128 [R108.64+0x10], R72 ;  /* 0x000010486c007986 */ /* 0x0001e4000c101d04 */
.L_x_23650:
[----:B------:R-:W-:Y:S05]  /*2430*/  BSYNC B0 ;  /* 0x0000000000007941 */ /* 0x000fea0003800000 */
.L_x_23649:
        /* <DEDUP_REMOVED lines=24> */
.L_x_23669:
[----:B-----5:R-:W-:-:S05]  /*25c0*/  HADD2.F32 R77, -RZ, R48.H0_H0 ;  /* 0x20000030ff4d7230 */ /* 0x020fca0000004100 */
[----:B------:R-:W-:-:S04]  /*25d0*/  FADD.FTZ R76, R77, R76 ;  /* 0x0000004c4d4c7221 */ /* 0x000fc80000010000 */
[----:B------:R-:W-:Y:S02]  /*25e0*/  @P1 FADD.FTZ R76, R52, R76 ;  /* 0x0000004c344c1221 */ /* 0x000fe40000010000 */
.L_x_23670:
[----:B------:R-:W-:Y:S01]  /*25f0*/  HADD2.F32 R77, -RZ, R80.H1_H1 ;  /* 0x30000050ff4d7230 */ /* 0x000fe20000004100 */
[----:B------:R-:W-:Y:S05]  /*2600*/  @P2 BRA `(.L_x_23671) ;  /* 0x0000003000002947 */ /* 0x000fea0003800000 */
[----:B------:R-:W-:Y:S05]  /*2610*/  @!P1 BRA `(.L_x_23672) ;  /* 0x0000005000009947 */ /* 0x000fea0003800000 */
[----:B-----5:R-:W-:Y:S01]  /*2620*/  FADD.FTZ R77, R53, R77 ;  /* 0x0000004d354d7221 */ /* 0x020fe20000010000 */
[----:B------:R-:W-:Y:S05]  /*2630*/  BRA `(.L_x_23672) ;  /* 0x0000003000007947 */ /* 0x000fea0003800000 */
.L_x_23671:
[----:B-----5:R-:W-:-:S05]  /*2640*/  HADD2.F32 R78, -RZ, R48.H1_H1 ;  /* 0x30000030ff4e7230 */ /* 0x020fca0000004100 */
[----:B------:R-:W-:-:S04]  /*2650*/  FADD.FTZ R77, R78, R77 ;  /* 0x0000004d4e4d7221 */ /* 0x000fc80000010000 */
[----:B------:R-:W-:Y:S02]  /*2660*/  @P1 FADD.FTZ R77, R53, R77 ;  /* 0x0000004d354d1221 */ /* 0x000fe40000010000 */
.L_x_23672:
[----:B------:R-:W-:Y:S01]  /*2670*/  HADD2.F32 R78, -RZ, R81.H0_H0 ;  /* 0x20000051ff4e7230 */ /* 0x000fe20000004100 */
[----:B------:R-:W-:Y:S05]  /*2680*/  @P2 BRA `(.L_x_23673) ;  /* 0x0000003000002947 */ /* 0x000fea0003800000 */
[----:B------:R-:W-:Y:S05]  /*2690*/  @!P1 BRA `(.L_x_23674) ;  /* 0x0000005000009947 */ /* 0x000fea0003800000 */
[----:B-----5:R-:W-:Y:S01]  /*26a0*/  FADD.FTZ R78, R54, R78 ;  /* 0x0000004e364e7221 */ /* 0x020fe20000010000 */
[----:B------:R-:W-:Y:S05]  /*26b0*/  BRA `(.L_x_23674) ;  /* 0x0000003000007947 */ /* 0x000fea0003800000 */
.L_x_23673:
[----:B-----5:R-:W-:-:S05]  /*26c0*/  HADD2.F32 R79, -RZ, R49.H0_H0 ;  /* 0x20000031ff4f7230 */ /* 0x020fca0000004100 */
[----:B------:R-:W-:-:S04]  /*26d0*/  FADD.FTZ R78, R79, R78 ;  /* 0x0000004e4f4e7221 */ /* 0x000fc80000010000 */
[----:B------:R-:W-:Y:S02]  /*26e0*/  @P1 FADD.FTZ R78, R54, R78 ;  /* 0x0000004e364e1221 */ /* 0x000fe40000010000 */
.L_x_23674:
[----:B------:R-:W-:Y:S01]  /*26f0*/  HADD2.F32 R79, -RZ, R81.H1_H1 ;  /* 0x30000051ff4f7230 */ /* 0x000fe20000004100 */
[----:B------:R-:W-:Y:S05]  /*2700*/  @P2 BRA `(.L_x_23675) ;  /* 0x0000003000002947 */ /* 0x000fea0003800000 */
[----:B------:R-:W-:Y:S05]  /*2710*/  @!P1 BRA `(.L_x_23676) ;  /* 0x0000005000009947 */ /* 0x000fea0003800000 */
[----:B-----5:R-:W-:Y:S01]  /*2720*/  FADD.FTZ R79, R55, R79 ;  /* 0x0000004f374f7221 */ /* 0x020fe20000010000 */
[----:B------:R-:W-:Y:S05]  /*2730*/  BRA `(.L_x_23676) ;  /* 0x0000003000007947 */ /* 0x000fea0003800000 */
.L_x_23675:
[----:B-----5:R-:W-:-:S05]  /*2740*/  HADD2.F32 R80, -RZ, R49.H1_H1 ;  /* 0x30000031ff507230 */ /* 0x020fca0000004100 */
[----:B------:R-:W-:-:S04]  /*2750*/  FADD.FTZ R79, R80, R79 ;  /* 0x0000004f504f7221 */ /* 0x000fc80000010000 */
[----:B------:R-:W-:Y:S02]  /*2760*/  @P1 FADD.FTZ R79, R55, R79 ;  /* 0x0000004f374f1221 */ /* 0x000fe40000010000 */
.L_x_23676:
[----:B------:R-:W-:Y:S01]  /*2770*/  HADD2.F32 R80, -RZ, R82.H0_H0 ;  /* 0x20000052ff507230 */ /* 0x000fe20000004100 */
[----:B------:R-:W-:Y:S05]  /*2780*/  @P2 BRA `(.L_x_23677) ;  /* 0x0000003000002947 */ /* 0x000fea0003800000 */
[----:B------:R-:W-:Y:S05]  /*2790*/  @!P1 BRA `(.L_x_23678) ;  /* 0x0000005000009947 */ /* 0x000fea0003800000 */
[----:B-----5:R-:W-:Y:S01]  /*27a0*/  FADD.FTZ R80, R56, R80 ;  /* 0x0000005038507221 */ /* 0x020fe20000010000 */
[----:B------:R-:W-:Y:S05]  /*27b0*/  BRA `(.L_x_23678) ;  /* 0x0000003000007947 */ /* 0x000fea0003800000 */
.L_x_23677:
[----:B-----5:R-:W-:-:S05]  /*27c0*/  HADD2.F32 R81, -RZ, R50.H0_H0 ;  /* 0x20000032ff517230 */ /* 0x020fca0000004100 */
[----:B------:R-:W-:-:S04]  /*27d0*/  FADD.FTZ R80, R81, R80 ;  /* 0x0000005051507221 */ /* 0x000fc80000010000 */
[----:B------:R-:W-:Y:S02]  /*27e0*/  @P1 FADD.FTZ R80, R56, R80 ;  /* 0x0000005038501221 */ /* 0x000fe40000010000 */
.L_x_23678:
[----:B------:R-:W-:Y:S01]  /*27f0*/  HADD2.F32 R81, -RZ, R82.H1_H1 ;  /* 0x30000052ff517230 */ /* 0x000fe20000004100 */
[----:B------:R-:W-:Y:S05]  /*2800*/  @P2 BRA `(.L_x_23679) ;  /* 0x0000003000002947 */ /* 0x000fea0003800000 */
[----:B------:R-:W-:Y:S05]  /*2810*/  @!P1 BRA `(.L_x_23680) ;  /* 0x0000005000009947 */ /* 0x000fea0003800000 */
[----:B-----5:R-:W-:Y:S01]  /*2820*/  FADD.FTZ R81, R57, R81 ;  /* 0x0000005139517221 */ /* 0x020fe20000010000 */
[----:B------:R-:W-:Y:S05]  /*2830*/  BRA `(.L_x_23680) ;  /* 0x0000003000007947 */ /* 0x000fea0003800000 */
.L_x_23679:
[----:B-----5:R-:W-:-:S05]  /*2840*/  HADD2.F32 R82, -RZ, R50.H1_H1 ;  /* 0x30000032ff527230 */ /* 0x020fca0000004100 */
[----:B------:R-:W-:-:S04]  /*2850*/  FADD.FTZ R81, R82, R81 ;  /* 0x0000005152517221 */ /* 0x000fc80000010000 */
[----:B------:R-:W-:Y:S02]  /*2860*/  @P1 FADD.FTZ R81, R57, R81 ;  /* 0x0000005139511221 */ /* 0x000fe40000010000 */
.L_x_23680:
[----:B------:R-:W-:Y:S01]  /*2870*/  HADD2.F32 R82, -RZ, R83.H0_H0 ;  /* 0x20000053ff527230 */ /* 0x000fe20000004100 */
[----:B------:R-:W-:Y:S05]  /*2880*/  @P2 BRA `(.L_x_23681) ;  /* 0x0000003000002947 */ /* 0x000fea0003800000 */
[----:B------:R-:W-:Y:S05]  /*2890*/  @!P1 BRA `(.L_x_23682) ;  /* 0x0000005000009947 */ /* 0x000fea0003800000 */
[----:B-----5:R-:W-:Y:S01]  /*28a0*/  FADD.FTZ R82, R58, R82 ;  /* 0x000000523a527221 */ /* 0x020fe20000010000 */
[----:B------:R-:W-:Y:S05]  /*28b0*/  BRA `(.L_x_23682) ;  /* 0x0000003000007947 */ /* 0x000fea0003800000 */
.L_x_23681:
[----:B0----5:R-:W-:-:S05]  /*28c0*/  HADD2.F32 R108, -RZ, R51.H0_H0 ;  /* 0x20000033ff6c7230 */ /* 0x021fca0000004100 */
[----:B------:R-:W-:-:S04]  /*28d0*/  FADD.FTZ R82, R108, R82 ;  /* 0x000000526c527221 */ /* 0x000fc80000010000 */
[----:B------:R-:W-:Y:S02]  /*28e0*/  @P1 FADD.FTZ R82, R58, R82 ;  /* 0x000000523a521221 */ /* 0x000fe40000010000 */
.L_x_23682:
[----:B------:R-:W-:Y:S01]  /*28f0*/  HADD2.F32 R83, -RZ, R83.H1_H1 ;  /* 0x30000053ff537230 */ /* 0x000fe20000004100 */
[----:B------:R-:W-:Y:S05]  /*2900*/  @P2 BRA `(.L_x_23683) ;  /* 0x0000003000002947 */ /* 0x000fea0003800000 */
[----:B------:R-:W-:Y:S05]  /*2910*/  @!P1 BRA `(.L_x_23684) ;  /* 0x0000005000009947 */ /* 0x000fea0003800000 */
[----:B-----5:R-:W-:Y:S01]  /*2920*/  FADD.FTZ R83, R59, R83 ;  /* 0x000000533b537221 */ /* 0x020fe20000010000 */
[----:B------:R-:W-:Y:S05]  /*2930*/  BRA `(.L_x_23684) ;  /* 0x0000003000007947 */ /* 0x000fea0003800000 */
.L_x_23683:
[----:B0----5:R-:W-:-:S05]  /*2940*/  HADD2.F32 R108, -RZ, R51.H1_H1 ;  /* 0x30000033ff6c7230 */ /* 0x021fca0000004100 */
[----:B------:R-:W-:-:S04]  /*2950*/  FADD.FTZ R83, R108, R83 ;  /* 0x000000536c537221 */ /* 0x000fc80000010000 */
[----:B------:R-:W-:Y:S02]  /*2960*/  @P1 FADD.FTZ R83, R59, R83 ;  /* 0x000000533b531221 */ /* 0x000fe40000010000 */
.L_x_23684:
[----:B0-----:R-:W-:-:S04]  /*2970*/  LEA R108, P1, R110, c[0x0][0x188], 0x5 ;  /* 0x000062006e6c7a11 */ /* 0x001fc800078228ff */
[C---:B------:R-:W-:Y:S02]  /*2980*/  LEA.HI.X R109, R110.reuse, c[0x0][0x18c], RZ, 0x5, P1 ;  /* 0x000063006e6d7a11 */ /* 0x040fe400008f2cff */
[----:B------:R-:W-:-:S03]  /*2990*/  IADD3 R110, R110, 0x20, RZ ;  /* 0x000000206e6e7810 */ /* 0x000fc60007ffe0ff */
[----:B------:R0:W-:Y:S04]  /*29a0*/  STG.E.128 [R108.64], R76 ;  /* 0x0000004c6c007986 */ /* 0x0001e8000c101d04 */
[----:B------:R0:W-:Y:S02]  /*29b0*/  STG.E.128 [R108.64+0x10], R80 ;  /* 0x000010506c007986 */ /* 0x0001e4000c101d04 */
.L_x_23668:
[----:B------:R-:W-:Y:S05]  /*29c0*/  BSYNC B0 ;  /* 0x0000000000007941 */ /* 0x000fea0003800000 */
.L_x_23667:
        /* <DEDUP_REMOVED lines=24> */
.L_x_23687:
[----:B-----5:R-:W-:-:S05]  /*2b50*/  HADD2.F32 R85, -RZ, R48.H0_H0 ;  /* 0x20000030ff557230 */ /* 0x020fca0000004100 */
[----:B------:R-:W-:-:S04]  /*2b60*/  FADD.FTZ R84, R85, R84 ;  /* 0x0000005455547221 */ /* 0x000fc80000010000 */
[----:B------:R-:W-:Y:S02]  /*2b70*/  @P1 FADD.FTZ R84, R52, R84 ;  /* 0x0000005434541221 */ /* 0x000fe40000010000 */
.L_x_23688:
[----:B------:R-:W-:Y:S01]  /*2b80*/  HADD2.F32 R85, -RZ, R88.H1_H1 ;  /* 0x30000058ff557230 */ /* 0x000fe20000004100 */
[----:B------:R-:W-:Y:S05]  /*2b90*/  @P2 BRA `(.L_x_23689) ;  /* 0x0000003000002947 */ /* 0x000fea0003800000 */
[----:B------:R-:W-:Y:S05]  /*2ba0*/  @!P1 BRA `(.L_x_23690) ;  /* 0x0000005000009947 */ /* 0x000fea0003800000 */
[----:B-----5:R-:W-:Y:S01]  /*2bb0*/  FADD.FTZ R85, R53, R85 ;  /* 0x0000005535557221 */ /* 0x020fe20000010000 */
[----:B------:R-:W-:Y:S05]  /*2bc0*/  BRA `(.L_x_23690) ;  /* 0x0000003000007947 */ /* 0x000fea0003800000 */
.L_x_23689:
[----:B-----5:R-:W-:-:S05]  /*2bd0*/  HADD2.F32 R86, -RZ, R48.H1_H1 ;  /* 0x30000030ff567230 */ /* 0x020fca0000004100 */
[----:B------:R-:W-:-:S04]  /*2be0*/  FADD.FTZ R85, R86, R85 ;  /* 0x0000005556557221 */ /* 0x000fc80000010000 */
[----:B------:R-:W-:Y:S02]  /*2bf0*/  @P1 FADD.FTZ R85, R53, R85 ;  /* 0x0000005535551221 */ /* 0x000fe40000010000 */
.L_x_23690:
[----:B------:R-:W-:Y:S01]  /*2c00*/  HADD2.F32 R86, -RZ, R89.H0_H0 ;  /* 0x20000059ff567230 */ /* 0x000fe20000004100 */
[----:B------:R-:W-:Y:S05]  /*2c10*/  @P2 BRA `(.L_x_23691) ;  /* 0x0000003000002947 */ /* 0x000fea0003800000 */
[----:B------:R-:W-:Y:S05]  /*2c20*/  @!P1 BRA `(.L_x_23692) ;  /* 0x0000005000009947 */ /* 0x000fea0003800000 */
[----:B-----5:R-:W-:Y:S01]  /*2c30*/  FADD.FTZ R86, R54, R86 ;  /* 0x0000005636567221 */ /* 0x020fe20000010000 */
[----:B------:R-:W-:Y:S05]  /*2c40*/  BRA `(.L_x_23692) ;  /* 0x0000003000007947 */ /* 0x000fea0003800000 */
.L_x_23691:
[----:B-----5:R-:W-:-:S05]  /*2c50*/  HADD2.F32 R87, -RZ, R49.H0_H0 ;  /* 0x20000031ff577230 */ /* 0x020fca0000004100 */
[----:B------:R-:W-:-:S04]  /*2c60*/  FADD.FTZ R86, R87, R86 ;  /* 0x0000005657567221 */ /* 0x000fc80000010000 */
[----:B------:R-:W-:Y:S02]  /*2c70*/  @P1 FADD.FTZ R86, R54, R86 ;  /* 0x0000005636561221 */ /* 0x000fe40000010000 */
.L_x_23692:
[----:B------:R-:W-:Y:S01]  /*2c80*/  HADD2.F32 R87, -RZ, R89.H1_H1 ;  /* 0x30000059ff577230 */ /* 0x000fe20000004100 */
[----:B------:R-:W-:Y:S05]  /*2c90*/  @P2 BRA `(.L_x_23693) ;  /* 0x0000003000002947 */ /* 0x000fea0003800000 */
[----:B------:R-:W-:Y:S05]  /*2ca0*/  @!P1 BRA `(.L_x_23694) ;  /* 0x0000005000009947 */ /* 0x000fea0003800000 */
[----:B-----5:R-:W-:Y:S01]  /*2cb0*/  FADD.FTZ R87, R55, R87 ;  /* 0x0000005737577221 */ /* 0x020fe20000010000 */
[----:B------:R-:W-:Y:S05]  /*2cc0*/  BRA `(.L_x_23694) ;  /* 0x0000003000007947 */ /* 0x000fea0003800000 */
.L_x_23693:
[----:B-----5:R-:W-:-:S05]  /*2cd0*/  HADD2.F32 R88, -RZ, R49.H1_H1 ;  /* 0x30000031ff587230 */ /* 0x020fca0000004100 */
[----:B------:R-:W-:-:S04]  /*2ce0*/  FADD.FTZ R87, R88, R87 ;  /* 0x0000005758577221 */ /* 0x000fc80000010000 */
[----:B------:R-:W-:Y:S02]  /*2cf0*/  @P1 FADD.FTZ R87, R55, R87 ;  /* 0x0000005737571221 */ /* 0x000fe40000010000 */
.L_x_23694:
[----:B------:R-:W-:Y:S01]  /*2d00*/  HADD2.F32 R88, -RZ, R90.H0_H0 ;  /* 0x2000005aff587230 */ /* 0x000fe20000004100 */
[----:B------:R-:W-:Y:S05]  /*2d10*/  @P2 BRA `(.L_x_23695) ;  /* 0x0000003000002947 */ /* 0x000fea0003800000 */
[----:B------:R-:W-:Y:S05]  /*2d20*/  @!P1 BRA `(.L_x_23696) ;  /* 0x0000005000009947 */ /* 0x000fea0003800000 */
[----:B-----5:R-:W-:Y:S01]  /*2d30*/  FADD.FTZ R88, R56, R88 ;  /* 0x0000005838587221 */ /* 0x020fe20000010000 */
[----:B------:R-:W-:Y:S05]  /*2d40*/  BRA `(.L_x_23696) ;  /* 0x0000003000007947 */ /* 0x000fea0003800000 */
.L_x_23695:
[----:B-----5:R-:W-:-:S05]  /*2d50*/  HADD2.F32 R89, -RZ, R50.H0_H0 ;  /* 0x20000032ff597230 */ /* 0x020fca0000004100 */
[----:B------:R-:W-:-:S04]  /*2d60*/  FADD.FTZ R88, R89, R88 ;  /* 0x0000005859587221 */ /* 0x000fc80000010000 */
[----:B------:R-:W-:Y:S02]  /*2d70*/  @P1 FADD.FTZ R88, R56, R88 ;  /* 0x0000005838581221 */ /* 0x000fe40000010000 */
.L_x_23696:
[----:B------:R-:W-:Y:S01]  /*2d80*/  HADD2.F32 R89, -RZ, R90.H1_H1 ;  /* 0x3000005aff597230 */ /* 0x000fe20000004100 */
[----:B------:R-:W-:Y:S05]  /*2d90*/  @P2 BRA `(.L_x_23697) ;  /* 0x0000003000002947 */ /* 0x000fea0003800000 */
[----:B------:R-:W-:Y:S05]  /*2da0*/  @!P1 BRA `(.L_x_23698) ;  /* 0x0000005000009947 */ /* 0x000fea0003800000 */
[----:B-----5:R-:W-:Y:S01]  /*2db0*/  FADD.FTZ R89, R57, R89 ;  /* 0x0000005939597221 */ /* 0x020fe20000010000 */
[----:B------:R-:W-:Y:S05]  /*2dc0*/  BRA `(.L_x_23698) ;  /* 0x0000003000007947 */ /* 0x000fea0003800000 */
.L_x_23697:
[----:B-----5:R-:W-:-:S05]  /*2dd0*/  HADD2.F32 R90, -RZ, R50.H1_H1 ;  /* 0x30000032ff5a7230 */ /* 0x020fca0000004100 */
[----:B------:R-:W-:-:S04]  /*2de0*/  FADD.FTZ R89, R90, R89 ;  /* 0x000000595a597221 */ /* 0x000fc80000010000 */
[----:B------:R-:W-:Y:S02]  /*2df0*/  @P1 FADD.FTZ R89, R57, R89 ;  /* 0x0000005939591221 */ /* 0x000fe40000010000 */
.L_x_23698:
[----:B------:R-:W-:Y:S01]  /*2e00*/  HADD2.F32 R90, -RZ, R91.H0_H0 ;  /* 0x2000005bff5a7230 */ /* 0x000fe20000004100 */
[----:B------:R-:W-:Y:S05]  /*2e10*/  @P2 BRA `(.L_x_23699) ;  /* 0x0000003000002947 */ /* 0x000fea0003800000 */
[----:B------:R-:W-:Y:S05]  /*2e20*/  @!P1 BRA `(.L_x_23700) ;  /* 0x0000005000009947 */ /* 0x000fea0003800000 */
[----:B-----5:R-:W-:Y:S01]  /*2e30*/  FADD.FTZ R90, R58, R90 ;  /* 0x0000005a3a5a7221 */ /* 0x020fe20000010000 */
[----:B------:R-:W-:Y:S05]  /*2e40*/  BRA `(.L_x_23700) ;  /* 0x0000003000007947 */ /* 0x000fea0003800000 */
.L_x_23699:
[----:B0----5:R-:W-:-:S05]  /*2e50*/  HADD2.F32 R108, -RZ, R51.H0_H0 ;  /* 0x20000033ff6c7230 */ /* 0x021fca0000004100 */
[----:B------:R-:W-:-:S04]  /*2e60*/  FADD.FTZ R90, R108, R90 ;  /* 0x0000005a6c5a7221 */ /* 0x000fc80000010000 */
[----:B------:R-:W-:Y:S02]  /*2e70*/  @P1 FADD.FTZ R90, R58, R90 ;  /* 0x0000005a3a5a1221 */ /* 0x000fe40000010000 */
.L_x_23700:
[----:B------:R-:W-:Y:S01]  /*2e80*/  HADD2.F32 R91, -RZ, R91.H1_H1 ;  /* 0x3000005bff5b7230 */ /* 0x000fe20000004100 */
[----:B------:R-:W-:Y:S05]  /*2e90*/  @P2 BRA `(.L_x_23701) ;  /* 0x0000003000002947 */ /* 0x000fea0003800000 */
[----:B------:R-:W-:Y:S05]  /*2ea0*/  @!P1 BRA `(.L_x_23702) ;  /* 0x0000005000009947 */ /* 0x000fea0003800000 */
[----:B-----5:R-:W-:Y:S01]  /*2eb0*/  FADD.FTZ R91, R59, R91 ;  /* 0x0000005b3b5b7221 */ /* 0x020fe20000010000 */
[----:B------:R-:W-:Y:S05]  /*2ec0*/  BRA `(.L_x_23702) ;  /* 0x0000003000007947 */ /* 0x000fea0003800000 */
.L_x_23701:
[----:B0----5:R-:W-:-:S05]  /*2ed0*/  HADD2.F32 R108, -RZ, R51.H1_H1 ;  /* 0x30000033ff6c7230 */ /* 0x021fca0000004100 */
[----:B------:R-:W-:-:S04]  /*2ee0*/  FADD.FTZ R91, R108, R91 ;  /* 0x0000005b6c5b7221 */ /* 0x000fc80000010000 */
[----:B------:R-:W-:Y:S02]  /*2ef0*/  @P1 FADD.FTZ R91, R59, R91 ;  /* 0x0000005b3b5b1221 */ /* 0x000fe40000010000 */
.L_x_23702:
[----:B0-----:R-:W-:-:S04]  /*2f00*/  LEA R108, P1, R110, c[0x0][0x188], 0x5 ;  /* 0x000062006e6c7a11 */ /* 0x001fc800078228ff */
[C---:B------:R-:W-:Y:S02]  /*2f10*/  LEA.HI.X R109, R110.reuse, c[0x0][0x18c], RZ, 0x5, P1 ;  /* 0x000063006e6d7a11 */ /* 0x040fe400008f2cff */
[----:B------:R-:W-:-:S03]  /*2f20*/  IADD3 R110, R110, 0x20, RZ ;  /* 0x000000206e6e7810 */ /* 0x000fc60007ffe0ff */
[----:B------:R0:W-:Y:S04]  /*2f30*/  STG.E.128 [R108.64], R84 ;  /* 0x000000546c007986 */ /* 0x0001e8000c101d04 */
[----:B------:R0:W-:Y:S02]  /*2f40*/  STG.E.128 [R108.64+0x10], R88 ;  /* 0x000010586c007986 */ /* 0x0001e4000c101d04 */
.L_x_23686:
[----:B------:R-:W-:Y:S05]  /*2f50*/  BSYNC B0 ;  /* 0x0000000000007941 */ /* 0x000fea0003800000 */
.L_x_23685:
        /* <DEDUP_REMOVED lines=24> */
.L_x_23705:
[----:B-----5:R-:W-:-:S05]  /*30e0*/  HADD2.F32 R93, -RZ, R48.H0_H0 ;  /* 0x20000030ff5d7230 */ /* 0x020fca0000004100 */
[----:B------:R-:W-:-:S04]  /*30f0*/  FADD.FTZ R92, R93, R92 ;  /* 0x0000005c5d5c7221 */ /* 0x000fc80000010000 */
[----:B------:R-:W-:Y:S02]  /*3100*/  @P1 FADD.FTZ R92, R52, R92 ;  /* 0x0000005c345c1221 */ /* 0x000fe40000010000 */
.L_x_23706:
[----:B------:R-:W-:Y:S01]  /*3110*/  HADD2.F32 R93, -RZ, R96.H1_H1 ;  /* 0x30000060ff5d7230 */ /* 0x000fe20000004100 */
[----:B------:R-:W-:Y:S05]  /*3120*/  @P2 BRA `(.L_x_23707) ;  /* 0x0000003000002947 */ /* 0x000fea0003800000 */
[----:B------:R-:W-:Y:S05]  /*3130*/  @!P1 BRA `(.L_x_23708) ;  /* 0x0000005000009947 */ /* 0x000fea0003800000 */
[----:B-----5:R-:W-:Y:S01]  /*3140*/  FADD.FTZ R93, R53, R93 ;  /* 0x0000005d355d7221 */ /* 0x020fe20000010000 */
[----:B------:R-:W-:Y:S05]  /*3150*/  BRA `(.L_x_23708) ;  /* 0x0000003000007947 */ /* 0x000fea0003800000 */
.L_x_23707:
[----:B-----5:R-:W-:-:S05]  /*3160*/  HADD2.F32 R94, -RZ, R48.H1_H1 ;  /* 0x30000030ff5e7230 */ /* 0x020fca0000004100 */
[----:B------:R-:W-:-:S04]  /*3170*/  FADD.FTZ R93, R94, R93 ;  /* 0x0000005d5e5d7221 */ /* 0x000fc80000010000 */
[----:B------:R-:W-:Y:S02]  /*3180*/  @P1 FADD.FTZ R93, R53, R93 ;  /* 0x0000005d355d1221 */ /* 0x000fe40000010000 */
.L_x_23708:
[----:B------:R-:W-:Y:S01]  /*3190*/  HADD2.F32 R94, -RZ, R97.H0_H0 ;  /* 0x20000061ff5e7230 */ /* 0x000fe20000004100 */
[----:B------:R-:W-:Y:S05]  /*31a0*/  @P2 BRA `(.L_x_23709) ;  /* 0x0000003000002947 */ /* 0x000fea0003800000 */
[----:B------:R-:W-:Y:S05]  /*31b0*/  @!P1 BRA `(.L_x_23710) ;  /* 0x0000005000009947 */ /* 0x000fea0003800000 */
[----:B-----5:R-:W-:Y:S01]  /*31c0*/  FADD.FTZ R94, R54, R94 ;  /* 0x0000005e365e7221 */ /* 0x020fe20000010000 */
[----:B------:R-:W-:Y:S05]  /*31d0*/  BRA `(.L_x_23710) ;  /* 0x0000003000007947 */ /* 0x000fea0003800000 */
.L_x_23709:
[----:B-----5:R-:W-:-:S05]  /*31e0*/  HADD2.F32 R95, -RZ, R49.H0_H0 ;  /* 0x20000031ff5f7230 */ /* 0x020fca0000004100 */
[----:B------:R-:W-:-:S04]  /*31f0*/  FADD.FTZ R94, R95, R94 ;  /* 0x0000005e5f5e7221 */ /* 0x000fc80000010000 */
[----:B------:R-:W-:Y:S02]  /*3200*/  @P1 FADD.FTZ R94, R54, R94 ;  /* 0x0000005e365e1221 */ /* 0x000fe40000010000 */
.L_x_23710:
[----:B------:R-:W-:Y:S01]  /*3210*/  HADD2.F32 R95, -RZ, R97.H1_H1 ;  /* 0x30000061ff5f7230 */ /* 0x000fe20000004100 */
[----:B------:R-:W-:Y:S05]  /*3220*/  @P2 BRA `(.L_x_23711) ;  /* 0x0000003000002947 */ /* 0x000fea0003800000 */
[----:B------:R-:W-:Y:S05]  /*3230*/  @!P1 BRA `(.L_x_23712) ;  /* 0x0000005000009947 */ /* 0x000fea0003800000 */
[----:B-----5:R-:W-:Y:S01]  /*3240*/  FADD.FTZ R95, R55, R95 ;  /* 0x0000005f375f7221 */ /* 0x020fe20000010000 */
[----:B------:R-:W-:Y:S05]  /*3250*/  BRA `(.L_x_23712) ;  /* 0x0000003000007947 */ /* 0x000fea0003800000 */
.L_x_23711:
[----:B-----5:R-:W-:-:S05]  /*3260*/  HADD2.F32 R96, -RZ, R49.H1_H1 ;  /* 0x30000031ff607230 */ /* 0x020fca0000004100 */
[----:B------:R-:W-:-:S04]  /*3270*/  FADD.FTZ R95, R96, R95 ;  /* 0x0000005f605f7221 */ /* 0x000fc80000010000 */
[----:B------:R-:W-:Y:S02]  /*3280*/  @P1 FADD.FTZ R95, R55, R95 ;  /* 0x0000005f375f1221 */ /* 0x000fe40000010000 */
.L_x_23712:
[----:B------:R-:W-:Y:S01]  /*3290*/  HADD2.F32 R96, -RZ, R98.H0_H0 ;  /* 0x20000062ff607230 */ /* 0x000fe20000004100 */
[----:B------:R-:W-:Y:S05]  /*32a0*/  @P2 BRA `(.L_x_23713) ;  /* 0x0000003000002947 */ /* 0x000fea0003800000 */
[----:B------:R-:W-:Y:S05]  /*32b0*/  @!P1 BRA `(.L_x_23714) ;  /* 0x0000005000009947 */ /* 0x000fea0003800000 */
[----:B-----5:R-:W-:Y:S01]  /*32c0*/  FADD.FTZ R96, R56, R96 ;  /* 0x0000006038607221 */ /* 0x020fe20000010000 */
[----:B------:R-:W-:Y:S05]  /*32d0*/  BRA `(.L_x_23714) ;  /* 0x0000003000007947 */ /* 0x000fea0003800000 */
.L_x_23713:
[----:B-----5:R-:W-:-:S05]  /*32e0*/  HADD2.F32 R97, -RZ, R50.H0_H0 ;  /* 0x20000032ff617230 */ /* 0x020fca0000004100 */
[----:B------:R-:W-:-:S04]  /*32f0*/  FADD.FTZ R96, R97, R96 ;  /* 0x0000006061607221 */ /* 0x000fc80000010000 */
[----:B------:R-:W-:Y:S02]  /*3300*/  @P1 FADD.FTZ R96, R56, R96 ;  /* 0x0000006038601221 */ /* 0x000fe40000010000 */
.L_x_23714:
[----:B------:R-:W-:Y:S01]  /*3310*/  HADD2.F32 R97, -RZ, R98.H1_H1 ;  /* 0x30000062ff617230 */ /* 0x000fe20000004100 */
[----:B------:R-:W-:Y:S05]  /*3320*/  @P2 BRA `(.L_x_23715) ;  /* 0x0000003000002947 */ /* 0x000fea0003800000 */
[----:B------:R-:W-:Y:S05]  /*3330*/  @!P1 BRA `(.L_x_23716) ;  /* 0x0000005000009947 */ /* 0x000fea0003800000 */
[----:B-----5:R-:W-:Y:S01]  /*3340*/  FADD.FTZ R97, R57, R97 ;  /* 0x0000006139617221 */ /* 0x020fe20000010000 */
[----:B------:R-:W-:Y:S05]  /*3350*/  BRA `(.L_x_23716) ;  /* 0x0000003000007947 */ /* 0x000fea0003800000 */
.L_x_23715:
[----:B-----5:R-:W-:-:S05]  /*3360*/  HADD2.F32 R98, -RZ, R50.H1_H1 ;  /* 0x30000032ff627230 */ /* 0x020fca0000004100 */
[----:B------:R-:W-:-:S04]  /*3370*/  FADD.FTZ R97, R98, R97 ;  /* 0x0000006162617221 */ /* 0x000fc80000010000 */
[----:B------:R-:W-:Y:S02]  /*3380*/  @P1 FADD.FTZ R97, R57, R97 ;  /* 0x0000006139611221 */ /* 0x000fe40000010000 */
.L_x_23716:
[----:B------:R-:W-:Y:S01]  /*3390*/  HADD2.F32 R98, -RZ, R99.H0_H0 ;  /* 0x20000063ff627230 */ /* 0x000fe20000004100 */
[----:B------:R-:W-:Y:S05]  /*33a0*/  @P2 BRA `(.L_x_23717) ;  /* 0x0000003000002947 */ /* 0x000fea0003800000 */
[----:B------:R-:W-:Y:S05]  /*33b0*/  @!P1 BRA `(.L_x_23718) ;  /* 0x0000005000009947 */ /* 0x000fea0003800000 */
[----:B-----5:R-:W-:Y:S01]  /*33c0*/  FADD.FTZ R98, R58, R98 ;  /* 0x000000623a627221 */ /* 0x020fe20000010000 */
[----:B------:R-:W-:Y:S05]  /*33d0*/  BRA `(.L_x_23718) ;  /* 0x0000003000007947 */ /* 0x000fea0003800000 */
.L_x_23717:
[----:B0----5:R-:W-:-:S05]  /*33e0*/  HADD2.F32 R108, -RZ, R51.H0_H0 ;  /* 0x20000033ff6c7230 */ /* 0x021fca0000004100 */
[----:B------:R-:W-:-:S04]  /*33f0*/  FADD.FTZ R98, R108, R98 ;  /* 0x000000626c627221 */ /* 0x000fc80000010000 */
[----:B------:R-:W-:Y:S02]  /*3400*/  @P1 FADD.FTZ R98, R58, R98 ;  /* 0x000000623a621221 */ /* 0x000fe40000010000 */
.L_x_23718:
[----:B------:R-:W-:Y:S01]  /*3410*/  HADD2.F32 R99, -RZ, R99.H1_H1 ;  /* 0x30000063ff637230 */ /* 0x000fe20000004100 */
[----:B------:R-:W-:Y:S05]  /*3420*/  @P2 BRA `(.L_x_23719) ;  /* 0x0000003000002947 */ /* 0x000fea0003800000 */
[----:B------:R-:W-:Y:S05]  /*3430*/  @!P1 BRA `(.L_x_23720) ;  /* 0x0000005000009947 */ /* 0x000fea0003800000 */
[----:B-----5:R-:W-:Y:S01]  /*3440*/  FADD.FTZ R99, R59, R99 ;  /* 0x000000633b637221 */ /* 0x020fe20000010000 */
[----:B------:R-:W-:Y:S05]  /*3450*/  BRA `(.L_x_23720) ;  /* 0x0000003000007947 */ /* 0x000fea0003800000 */
.L_x_23719:
[----:B0----5:R-:W-:-:S05]  /*3460*/  HADD2.F32 R108, -RZ, R51.H1_H1 ;  /* 0x30000033ff6c7230 */ /* 0x021fca0000004100 */
[----:B------:R-:W-:-:S04]  /*3470*/  FADD.FTZ R99, R108, R99 ;  /* 0x000000636c637221 */ /* 0x000fc80000010000 */
[----:B------:R-:W-:Y:S02]  /*3480*/  @P1 FADD.FTZ R99, R59, R99 ;  /* 0x000000633b631221 */ /* 0x000fe40000010000 */
.L_x_23720:
[----:B0-----:R-:W-:-:S04]  /*3490*/  LEA R108, P1, R110, c[0x0][0x188], 0x5 ;  /* 0x000062006e6c7a11 */ /* 0x001fc800078228ff */
[C---:B------:R-:W-:Y:S02]  /*34a0*/  LEA.HI.X R109, R110.reuse, c[0x0][0x18c], RZ, 0x5, P1 ;  /* 0x000063006e6d7a11 */ /* 0x040fe400008f2cff */
[----:B------:R-:W-:-:S03]  /*34b0*/  IADD3 R110, R110, 0x20, RZ ;  /* 0x000000206e6e7810 */ /* 0x000fc60007ffe0ff */
[----:B------:R0:W-:Y:S04]  /*34c0*/  STG.E.128 [R108.64], R92 ;  /* 0x0000005c6c007986 */ /* 0x0001e8000c101d04 */
[----:B------:R0:W-:Y:S02]  /*34d0*/  STG.E.128 [R108.64+0x10], R96 ;  /* 0x000010606c007986 */ /* 0x0001e4000c101d04 */
.L_x_23704:
[----:B------:R-:W-:Y:S05]  /*34e0*/  BSYNC B0 ;  /* 0x0000000000007941 */ /* 0x000fea0003800000 */
.L_x_23703:
        /* <DEDUP_REMOVED lines=24> */
.L_x_23723:
[----:B-----5:R-:W-:-:S05]  /*3670*/  HADD2.F32 R101, -RZ, R48.H0_H0 ;  /* 0x20000030ff657230 */ /* 0x020fca0000004100 */
[----:B------:R-:W-:-:S04]  /*3680*/  FADD.FTZ R100, R101, R100 ;  /* 0x0000006465647221 */ /* 0x000fc80000010000 */
[----:B------:R-:W-:Y:S02]  /*3690*/  @P1 FADD.FTZ R100, R52, R100 ;  /* 0x0000006434641221 */ /* 0x000fe40000010000 */
.L_x_23724:
[----:B------:R-:W-:Y:S01]  /*36a0*/  HADD2.F32 R101, -RZ, R104.H1_H1 ;  /* 0x30000068ff657230 */ /* 0x000fe20000004100 */
[----:B------:R-:W-:Y:S05]  /*36b0*/  @P2 BRA `(.L_x_23725) ;  /* 0x0000003000002947 */ /* 0x000fea0003800000 */
[----:B------:R-:W-:Y:S05]  /*36c0*/  @!P1 BRA `(.L_x_23726) ;  /* 0x0000005000009947 */ /* 0x000fea0003800000 */
[----:B-----5:R-:W-:Y:S01]  /*36d0*/  FADD.FTZ R101, R53, R101 ;  /* 0x0000006535657221 */ /* 0x020fe20000010000 */
[----:B------:R-:W-:Y:S05]  /*36e0*/  BRA `(.L_x_23726) ;  /* 0x0000003000007947 */ /* 0x000fea0003800000 */
.L_x_23725:
[----:B-----5:R-:W-:-:S05]  /*36f0*/  HADD2.F32 R102, -RZ, R48.H1_H1 ;  /* 0x30000030ff667230 */ /* 0x020fca0000004100 */
[----:B------:R-:W-:-:S04]  /*3700*/  FADD.FTZ R101, R102, R101 ;  /* 0x0000006566657221 */ /* 0x000fc80000010000 */
[----:B------:R-:W-:Y:S02]  /*3710*/  @P1 FADD.FTZ R101, R53, R101 ;  /* 0x0000006535651221 */ /* 0x000fe40000010000 */
.L_x_23726:
[----:B------:R-:W-:Y:S01]  /*3720*/  HADD2.F32 R102, -RZ, R105.H0_H0 ;  /* 0x20000069ff667230 */ /* 0x000fe20000004100 */
[----:B------:R-:W-:Y:S05]  /*3730*/  @P2 BRA `(.L_x_23727) ;  /* 0x0000003000002947 */ /* 0x000fea0003800000 */
[----:B------:R-:W-:Y:S05]  /*3740*/  @!P1 BRA `(.L_x_23728) ;  /* 0x0000005000009947 */ /* 0x000fea0003800000 */
[----:B-----5:R-:W-:Y:S01]  /*3750*/  FADD.FTZ R102, R54, R102 ;  /* 0x0000006636667221 */ /* 0x020fe20000010000 */
[----:B------:R-:W-:Y:S05]  /*3760*/  BRA `(.L_x_23728) ;  /* 0x0000003000007947 */ /* 0x000fea0003800000 */
.L_x_23727:
[----:B-----5:R-:W-:-:S05]  /*3770*/  HADD2.F32 R103, -RZ, R49.H0_H0 ;  /* 0x20000031ff677230 */ /* 0x020fca0000004100 */
[----:B------:R-:W-:-:S04]  /*3780*/  FADD.FTZ R102, R103, R102 ;  /* 0x0000006667667221 */ /* 0x000fc80000010000 */
[----:B------:R-:W-:Y:S02]  /*3790*/  @P1 FADD.FTZ R102, R54, R102 ;  /* 0x0000006636661221 */ /* 0x000fe40000010000 */
.L_x_23728:
[----:B------:R-:W-:Y:S01]  /*37a0*/  HADD2.F32 R103, -RZ, R105.H1_H1 ;  /* 0x30000069ff677230 */ /* 0x000fe20000004100 */
[----:B------:R-:W-:Y:S05]  /*37b0*/  @P2 BRA `(.L_x_23729) ;  /* 0x0000003000002947 */ /* 0x000fea0003800000 */
[----:B------:R-:W-:Y:S05]  /*37c0*/  @!P1 BRA `(.L_x_23730) ;  /* 0x0000005000009947 */ /* 0x000fea0003800000 */
[----:B-----5:R-:W-:Y:S01]  /*37d0*/  FADD.FTZ R103, R55, R103 ;  /* 0x0000006737677221 */ /* 0x020fe20000010000 */
[----:B------:R-:W-:Y:S05]  /*37e0*/  BRA `(.L_x_23730) ;  /* 0x0000003000007947 */ /* 0x000fea0003800000 */
.L_x_23729:
[----:B-----5:R-:W-:-:S05]  /*37f0*/  HADD2.F32 R104, -RZ, R49.H1_H1 ;  /* 0x30000031ff687230 */ /* 0x020fca0000004100 */
[----:B------:R-:W-:-:S04]  /*3800*/  FADD.FTZ R103, R104, R103 ;  /* 0x0000006768677221 */ /* 0x000fc80000010000 */
[----:B------:R-:W-:Y:S02]  /*3810*/  @P1 FADD.FTZ R103, R55, R103 ;  /* 0x0000006737671221 */ /* 0x000fe40000010000 */
.L_x_23730:
[----:B------:R-:W-:Y:S01]  /*3820*/  HADD2.F32 R104, -RZ, R106.H0_H0 ;  /* 0x2000006aff687230 */ /* 0x000fe20000004100 */
[----:B------:R-:W-:Y:S05]  /*3830*/  @P2 BRA `(.L_x_23731) ;  /* 0x0000003000002947 */ /* 0x000fea0003800000 */
[----:B------:R-:W-:Y:S05]  /*3840*/  @!P1 BRA `(.L_x_23732) ;  /* 0x0000005000009947 */ /* 0x000fea0003800000 */
[----:B-----5:R-:W-:Y:S01]  /*3850*/  FADD.FTZ R104, R56, R104 ;  /* 0x0000006838687221 */ /* 0x020fe20000010000 */
[----:B------:R-:W-:Y:S05]  /*3860*/  BRA `(.L_x_23732) ;  /* 0x0000003000007947 */ /* 0x000fea0003800000 */
.L_x_23731:
[----:B-----5:R-:W-:-:S05]  /*3870*/  HADD2.F32 R105, -RZ, R50.H0_H0 ;  /* 0x20000032ff697230 */ /* 0x020fca0000004100 */
[----:B------:R-:W-:-:S04]  /*3880*/  FADD.FTZ R104, R105, R104 ;  /* 0x0000006869687221 */ /* 0x000fc80000010000 */
[----:B------:R-:W-:Y:S02]  /*3890*/  @P1 FADD.FTZ R104, R56, R104 ;  /* 0x0000006838681221 */ /* 0x000fe40000010000 */
.L_x_23732:
[----:B------:R-:W-:Y:S01]  /*38a0*/  HADD2.F32 R105, -RZ, R106.H1_H1 ;  /* 0x3000006aff697230 */ /* 0x000fe20000004100 */
[----:B------:R-:W-:Y:S05]  /*38b0*/  @P2 BRA `(.L_x_23733) ;  /* 0x0000003000002947 */ /* 0x000fea0003800000 */
[----:B------:R-:W-:Y:S05]  /*38c0*/  @!P1 BRA `(.L_x_23734) ;  /* 0x0000005000009947 */ /* 0x000fea0003800000 */
[----:B-----5:R-:W-:Y:S01]  /*38d0*/  FADD.FTZ R105, R57, R105 ;  /* 0x0000006939697221 */ /* 0x020fe20000010000 */
[----:B------:R-:W-:Y:S05]  /*38e0*/  BRA `(.L_x_23734) ;  /* 0x0000003000007947 */ /* 0x000fea0003800000 */
.L_x_23733:
[----:B-----5:R-:W-:-:S05]  /*38f0*/  HADD2.F32 R106, -RZ, R50.H1_H1 ;  /* 0x30000032ff6a7230 */ /* 0x020fca0000004100 */
[----:B------:R-:W-:-:S04]  /*3900*/  FADD.FTZ R105, R106, R105 ;  /* 0x000000696a697221 */ /* 0x000fc80000010000 */
[----:B------:R-:W-:Y:S02]  /*3910*/  @P1 FADD.FTZ R105, R57, R105 ;  /* 0x0000006939691221 */ /* 0x000fe40000010000 */
.L_x_23734:
[----:B------:R-:W-:Y:S01]  /*3920*/  HADD2.F32 R106, -RZ, R107.H0_H0 ;  /* 0x2000006bff6a7230 */ /* 0x000fe20000004100 */
[----:B------:R-:W-:Y:S05]  /*3930*/  @P2 BRA `(.L_x_23735) ;  /* 0x0000003000002947 */ /* 0x000fea0003800000 */
[----:B------:R-:W-:Y:S05]  /*3940*/  @!P1 BRA `(.L_x_23736) ;  /* 0x0000005000009947 */ /* 0x000fea0003800000 */
[----:B-----5:R-:W-:Y:S01]  /*3950*/  FADD.FTZ R106, R58, R106 ;  /* 0x0000006a3a6a7221 */ /* 0x020fe20000010000 */
[----:B------:R-:W-:Y:S05]  /*3960*/  BRA `(.L_x_23736) ;  /* 0x0000003000007947 */ /* 0x000fea0003800000 */
.L_x_23735:
[----:B0----5:R-:W-:-:S05]  /*3970*/  HADD2.F32 R108, -RZ, R51.H0_H0 ;  /* 0x20000033ff6c7230 */ /* 0x021fca0000004100 */
[----:B------:R-:W-:-:S04]  /*3980*/  FADD.FTZ R106, R108, R106 ;  /* 0x0000006a6c6a7221 */ /* 0x000fc80000010000 */
[----:B------:R-:W-:Y:S02]  /*3990*/  @P1 FADD.FTZ R106, R58, R106 ;  /* 0x0000006a3a6a1221 */ /* 0x000fe40000010000 */
.L_x_23736:
[----:B------:R-:W-:Y:S01]  /*39a0*/  HADD2.F32 R107, -RZ, R107.H1_H1 ;  /* 0x3000006bff6b7230 */ /* 0x000fe20000004100 */
[----:B------:R-:W-:Y:S05]  /*39b0*/  @P2 BRA `(.L_x_23737) ;  /* 0x0000003000002947 */ /* 0x000fea0003800000 */
[----:B------:R-:W-:Y:S05]  /*39c0*/  @!P1 BRA `(.L_x_23738) ;  /* 0x0000005000009947 */ /* 0x000fea0003800000 */
[----:B-----5:R-:W-:Y:S01]  /*39d0*/  FADD.FTZ R107, R59, R107 ;  /* 0x0000006b3b6b7221 */ /* 0x020fe20000010000 */
[----:B------:R-:W-:Y:S05]  /*39e0*/  BRA `(.L_x_23738) ;  /* 0x0000003000007947 */ /* 0x000fea0003800000 */
.L_x_23737:
[----:B0----5:R-:W-:-:S05]  /*39f0*/  HADD2.F32 R108, -RZ, R51.H1_H1 ;  /* 0x30000033ff6c7230 */ /* 0x021fca0000004100 */
[----:B------:R-:W-:-:S04]  /*3a00*/  FADD.FTZ R107, R108, R107 ;  /* 0x0000006b6c6b7221 */ /* 0x000fc80000010000 */
[----:B------:R-:W-:Y:S02]  /*3a10*/  @P1 FADD.FTZ R107, R59, R107 ;  /* 0x0000006b3b6b1221 */ /* 0x000fe40000010000 */
.L_x_23738:
[----:B0-----:R-:W-:-:S04]  /*3a20*/  LEA R108, P1, R110, c[0x0][0x188], 0x5 ;  /* 0x000062006e6c7a11 */ /* 0x001fc800078228ff */
[----:B------:R-:W-:-:S05]  /*3a30*/  LEA.HI.X R109, R110, c[0x0][0x18c], RZ, 0x5, P1 ;  /* 0x000063006e6d7a11 */ /* 0x000fca00008f2cff */
[----:B------:R0:W-:Y:S04]  /*3a40*/  STG.E.128 [R108.64], R100 ;  /* 0x000000646c007986 */ /* 0x0001e8000c101d04 */
[----:B------:R0:W-:Y:S02]  /*3a50*/  STG.E.128 [R108.64+0x10], R104 ;  /* 0x000010686c007986 */ /* 0x0001e4000c101d04 */
.L_x_23722:
[----:B------:R-:W-:Y:S05]  /*3a60*/  BSYNC B0 ;  /* 0x0000000000007941 */ /* 0x000fea0003800000 */
.L_x_23721:
        /* <DEDUP_REMOVED lines=57> */
.L_x_23755:
        /* <DEDUP_REMOVED lines=117> */
.L_x_23756:
        /* <DEDUP_REMOVED lines=45> */
[----:B------:R-:W-:Y:S01]  /*4820*/  F2FP.PACK_AB R108, R111, R108 ;  /* 0x0000006c6f6c723e */ /* 0x000fe200000000ff */
[----:B------:R-:W-:-:S02]  /*4830*/  FADD.FTZ R251, R66, -R195 ;  /* 0x800000c342fb7221 */ /* 0x000fc40000010000 */
[----:B------:R-:W-:Y:S01]  /*4840*/  FADD.FTZ R252, R67, -R195 ;  /* 0x800000c343fc7221 */ /* 0x000fe20000010000 */
[----:B------:R-:W-:Y:S01]  /*4850*/  F2FP.PACK_AB R109, R110, R109 ;  /* 0x0000006d6e6d723e */ /* 0x000fe200000000ff */
[----:B------:R-:W-:Y:S02]  /*4860*/  FFMA.FTZ R111, R243, R250, R242 ;  /* 0x000000faf36f7223 */ /* 0x000fe400000100f2 */
[----:B------:R-:W-:Y:S01]  /*4870*/  FFMA.FTZ R110, R159, R249, R158 ;  /* 0x000000f99f6e7223 */ /* 0x000fe2000001009e */
[----:B------:R-:W-:Y:S01]  /*4880*/  HFMA2.MMA R159, -RZ, RZ, 0, 9.5367431640625e-07 ;  /* 0x00000010ff9f7435 */ /* 0x000fe200000001ff */
[C---:B------:R-:W-:Y:S02]  /*4890*/  FMUL.FTZ R251, R196.reuse, R251 ;  /* 0x000000fbc4fb7220 */ /* 0x040fe40000410000 */
[----:B------:R-:W-:Y:S01]  /*48a0*/  FMUL.FTZ R252, R196, R252 ;  /* 0x000000fcc4fc7220 */ /* 0x000fe20000410000 */
[----:B------:R-:W-:Y:S01]  /*48b0*/  F2FP.PACK_AB R110, R111, R110 ;  /* 0x0000006e6f6e723e */ /* 0x000fe200000000ff */
[----:B------:R-:W-:-:S02]  /*48c0*/  FFMA.FTZ R111, R239, R251, R238 ;  /* 0x000000fbef6f7223 */ /* 0x000fc400000100ee */
[----:B------:R-:W-:-:S05]  /*48d0*/  FFMA.FTZ R158, R235, R252, R234 ;  /* 0x000000fceb9e7223 */ /* 0x000fca00000100ea */
[----:B------:R-:W-:Y:S01]  /*48e0*/  F2FP.PACK_AB R111, R158, R111 ;  /* 0x0000006f9e6f723e */ /* 0x000fe200000000ff */
[----:B------:R-:W-:-:S05]  /*48f0*/  IMAD.WIDE.U32 R158, R160, R159, c[0x0][0x208] ;  /* 0x00008200a09e7625 */ /* 0x000fca00078e009f */
[----:B------:R0:W-:Y:S04]  /*4900*/  STG.E.128 [R158.64], R108 ;  /* 0x0000006c9e007986 */ /* 0x0001e8000c101d04 */
[----:B0-----:R-:W2:Y:S01]  /*4910*/  LDL R108, [R1+0x40] ;  /* 0x00004000016c7983 */ /* 0x001ea20000100800 */
[----:B------:R-:W-:Y:S02]  /*4920*/  FFMA.FTZ R111, R237, R251, R236 ;  /* 0x000000fbed6f7223 */ /* 0x000fe400000100ec */
[----:B------:R-:W-:Y:S01]  /*4930*/  FFMA.FTZ R252, R233, R252, R232 ;  /* 0x000000fce9fc7223 */ /* 0x000fe200000100e8 */
[----:B------:R-:W3:Y:S04]  /*4940*/  LDL R109, [R1+0x20] ;  /* 0x00002000016d7983 */ /* 0x000ee80000100800 */
[----:B------:R-:W-:Y:S01]  /*4950*/  F2FP.PACK_AB R111, R252, R111 ;  /* 0x0000006ffc6f723e */ /* 0x000fe200000000ff */
        /* <DEDUP_REMOVED lines=12> */
[----:B------:R-:W-:Y:S01]  /*4a20*/  F2FP.PACK_AB R110, R250, R110 ;  /* 0x0000006efa6e723e */ /* 0x000fe200000000ff */
[----:B------:R-:W-:Y:S01]  /*4a30*/  FFMA.FTZ R245, R251, R245, R252 ;  /* 0x000000f5fbf57223 */ /* 0x000fe200000100fc */
[----:B------:R-:W-:Y:S01]  /*4a40*/  F2FP.PACK_AB R108, R246, R108 ;  /* 0x0000006cf66c723e */ /* 0x000fe200000000ff */
[C---:B------:R-:W-:Y:S01]  /*4a50*/  IMAD.WIDE.U32 R158, R160.reuse, R159, c[0x0][0x210] ;  /* 0x00008400a09e7625 */ /* 0x040fe200078e009f */
[----:B------:R-:W-:-:S03]  /*4a60*/  IADD3 R160, R160, 0x20, RZ ;  /* 0x00000020a0a07810 */ /* 0x000fc60007ffe0ff */
[----:B--2---:R-:W-:-:S05]  /*4a70*/  FFMA.FTZ R109, R109, R248, R247 ;  /* 0x000000f86d6d7223 */ /* 0x004fca00000100f7 */
[----:B------:R-:W-:-:S05]  /*4a80*/  F2FP.PACK_AB R109, R245, R109 ;  /* 0x0000006df56d723e */ /* 0x000fca00000000ff */
[----:B------:R0:W-:Y:S02]  /*4a90*/  STG.E.128 [R158.64], R108 ;  /* 0x0000006c9e007986 */ /* 0x0001e4000c101d04 */
.L_x_23742:
[----:B------:R-:W-:Y:S05]  /*4aa0*/  BSYNC B0 ;  /* 0x0000000000007941 */ /* 0x000fea0003800000 */
.L_x_23741:
        /* <DEDUP_REMOVED lines=50> */
.L_x_23744:
[----:B------:R-:W-:Y:S05]  /*4dd0*/  BSYNC B0 ;  /* 0x0000000000007941 */ /* 0x000fea0003800000 */
.L_x_23743:
        /* <DEDUP_REMOVED lines=50> */
.L_x_23746:
[----:B------:R-:W-:Y:S05]  /*5100*/  BSYNC B0 ;  /* 0x0000000000007941 */ /* 0x000fea0003800000 */
.L_x_23745:
        /* <DEDUP_REMOVED lines=50> */
.L_x_23748:
[----:B------:R-:W-:Y:S05]  /*5430*/  BSYNC B0 ;  /* 0x0000000000007941 */ /* 0x000fea0003800000 */
.L_x_23747:
        /* <DEDUP_REMOVED lines=50> */
.L_x_23750:
[----:B------:R-:W-:Y:S05]  /*5760*/  BSYNC B0 ;  /* 0x0000000000007941 */ /* 0x000fea0003800000 */
.L_x_23749:
        /* <DEDUP_REMOVED lines=48> */
.L_x_23752:
[----:B------:R-:W-:Y:S05]  /*5a70*/  BSYNC B0 ;  /* 0x0000000000007941 */ /* 0x000fea0003800000 */
.L_x_23751:
[----:B0-----:R-:W-:-:S05]  /*5a80*/  MOV R108, 0x4 ;  /* 0x00000004006c7802 */ /* 0x001fca0000000f00 */
[----:B------:R-:W-:-:S05]  /*5a90*/  IMAD R157, R108, c[0x0][0x160], R157 ;  /* 0x000058006c9d7a24 */ /* 0x000fca00078e029d */
[----:B------:R-:W-:-:S13]  /*5aa0*/  ISETP.GE.AND P1, PT, R157, c[0x0][0x164], PT ;  /* 0x000059009d007a0c */ /* 0x000fda0003f26270 */
[----:B------:R-:W-:Y:S01]  /*5ab0*/  @P1 CALL.REL.NOINC `(.L_x_23753) ;  /* 0x0000001000001944 */ /* 0x000fe20003c00000 */
[----:B------:R-:W-:Y:S05]  /*5ac0*/  BRA `(.L_x_23754) ;  /* 0xffffbdf000007947 */ /* 0x000fea000383ffff */
.L_x_23753:
[----:B------:R-:W-:Y:S05]  /*5ad0*/  EXIT ;  /* 0x000000000000794d */ /* 0x000fea0003800000 */
.L_x_23739:
[----:B------:R-:W-:Y:S01]  /*5ae0*/  HFMA2.MMA R110, -RZ, RZ, 0, 5.9604644775390625e-08 ;  /* 0x00000001ff6e7435 */ /* 0x000fe200000001ff */
[----:B------:R-:W-:Y:S02]  /*5af0*/  MOV R158, R111 ;  /* 0x0000006f009e7202 */ /* 0x000fe40000000f00 */
[----:B------:R-:W-:Y:S02]  /*5b00*/  MOV R159, 0x1f ;  /* 0x0000001f009f7802 */ /* 0x000fe40000000f00 */
[----:B------:R-:W-:Y:S02]  /*5b10*/  MOV R109, 0xffffffff ;  /* 0xffffffff006d7802 */ /* 0x000fe40000000f00 */
[----:B------:R-:W-:Y:S02]  /*5b20*/  MOV R108, 0x5b40 ;  /* 0x00005b40006c7802 */ /* 0x000fe40000000f00 */
[----:B-----5:R-:W-:Y:S05]  /*5b30*/  CALL.REL.NOINC `($__internal_48_$__cuda_sm70_shflsync_bfly_p) ;  /* 0x000009d000007944 */ /* 0x020fea0003c00000 */
[----:B-1----:R-:W-:Y:S05]  /*5b40*/  BRA `(.L_x_23755) ;  /* 0xffffe2b000007947 */ /* 0x002fea000383ffff */
.L_x_23740:
[----:B------:R-:W-:Y:S01]  /*5b50*/  HFMA2.MMA R110, -RZ, RZ, 0, 1.1920928955078125e-07 ;  /* 0x00000002ff6e7435 */ /* 0x000fe200000001ff */
[----:B------:R-:W-:Y:S02]  /*5b60*/  MOV R158, R111 ;  /* 0x0000006f009e7202 */ /* 0x000fe40000000f00 */
[----:B------:R-:W-:-:S02]  /*5b70*/  MOV R159, 0x1f ;  /* 0x0000001f009f7802 */ /* 0x000fc40000000f00 */
[----:B------:R-:W-:Y:S02]  /*5b80*/  MOV R109, 0xffffffff ;  /* 0xffffffff006d7802 */ /* 0x000fe40000000f00 */
[----:B------:R-:W-:Y:S02]  /*5b90*/  MOV R108, 0x5bb0 ;  /* 0x00005bb0006c7802 */ /* 0x000fe40000000f00 */
[----:B-----5:R-:W-:Y:S05]  /*5ba0*/  CALL.REL.NOINC `($__internal_48_$__cuda_sm70_shflsync_bfly_p) ;  /* 0x0000096000007944 */ /* 0x020fea0003c00000 */
[----:B-1----:R-:W-:Y:S01]  /*5bb0*/  FADD.FTZ R111, R111, R110 ;  /* 0x0000006e6f6f7221 */ /* 0x002fe20000010000 */
[----:B------:R-:W-:Y:S01]  /*5bc0*/  HFMA2.MMA R110, -RZ, RZ, 0, 2.384185791015625e-07 ;  /* 0x00000004ff6e7435 */ /* 0x000fe200000001ff */
[----:B------:R-:W-:Y:S02]  /*5bd0*/  MOV R159, 0x1f ;  /* 0x0000001f009f7802 */ /* 0x000fe40000000f00 */
[----:B------:R-:W-:Y:S02]  /*5be0*/  MOV R109, 0xffffffff ;  /* 0xffffffff006d7802 */ /* 0x000fe40000000f00 */
[----:B------:R-:W-:Y:S02]  /*5bf0*/  MOV R158, R111 ;  /* 0x0000006f009e7202 */ /* 0x000fe40000000f00 */
[----:B------:R-:W-:-:S02]  /*5c00*/  MOV R108, 0x5c20 ;  /* 0x00005c20006c7802 */ /* 0x000fc40000000f00 */
[----:B------:R-:W-:Y:S05]  /*5c10*/  CALL.REL.NOINC `($__internal_48_$__cuda_sm70_shflsync_bfly_p) ;  /* 0x000008f000007944 */ /* 0x000fea0003c00000 */
[----:B-1----:R-:W-:Y:S01]  /*5c20*/  FADD.FTZ R111, R111, R110 ;  /* 0x0000006e6f6f7221 */ /* 0x002fe20000010000 */
[----:B------:R-:W-:Y:S01]  /*5c30*/  HFMA2.MMA R110, -RZ, RZ, 0, 4.76837158203125e-07 ;  /* 0x00000008ff6e7435 */ /* 0x000fe200000001ff */
[----:B------:R-:W-:-:S02]  /*5c40*/  MOV R159, 0x1f ;  /* 0x0000001f009f7802 */ /* 0x000fc40000000f00 */
[----:B------:R-:W-:Y:S02]  /*5c50*/  MOV R109, 0xffffffff ;  /* 0xffffffff006d7802 */ /* 0x000fe40000000f00 */
[----:B------:R-:W-:Y:S02]  /*5c60*/  MOV R158, R111 ;  /* 0x0000006f009e7202 */ /* 0x000fe40000000f00 */
[----:B------:R-:W-:Y:S02]  /*5c70*/  MOV R108, 0x5c90 ;  /* 0x00005c90006c7802 */ /* 0x000fe40000000f00 */
[----:B------:R-:W-:Y:S05]  /*5c80*/  CALL.REL.NOINC `($__internal_48_$__cuda_sm70_shflsync_bfly_p) ;  /* 0x0000088000007944 */ /* 0x000fea0003c00000 */
[----:B-1----:R-:W-:Y:S01]  /*5c90*/  FADD.FTZ R111, R111, R110 ;  /* 0x0000006e6f6f7221 */ /* 0x002fe20000010000 */
[----:B------:R-:W-:Y:S01]  /*5ca0*/  HFMA2.MMA R110, -RZ, RZ, 0, 9.5367431640625e-07 ;  /* 0x00000010ff6e7435 */ /* 0x000fe200000001ff */
[----:B------:R-:W-:Y:S02]  /*5cb0*/  MOV R159, 0x1f ;  /* 0x0000001f009f7802 */ /* 0x000fe40000000f00 */
[----:B------:R-:W-:Y:S02]  /*5cc0*/  MOV R109, 0xffffffff ;  /* 0xffffffff006d7802 */ /* 0x000fe40000000f00 */
[----:B------:R-:W-:-:S02]  /*5cd0*/  MOV R158, R111 ;  /* 0x0000006f009e7202 */ /* 0x000fc40000000f00 */
[----:B------:R-:W-:Y:S02]  /*5ce0*/  MOV R108, 0x5d00 ;  /* 0x00005d00006c7802 */ /* 0x000fe40000000f00 */
[----:B------:R-:W-:Y:S05]  /*5cf0*/  CALL.REL.NOINC `($__internal_48_$__cuda_sm70_shflsync_bfly_p) ;  /* 0x0000081000007944 */ /* 0x000fea0003c00000 */
        /* <DEDUP_REMOVED lines=103> */
[----:B------:R-:W-:Y:S05]  /*6370*/  CALL.REL.NOINC `($__internal_48_$__cuda_sm70_shflsync_bfly_p) ;  /* 0x0000019000007944 */ /* 0x000fea0003c00000 */
[----:B-1----:R-:W-:Y:S01]  /*6380*/  FADD.FTZ R158, R158, R110 ;  /* 0x0000006e9e9e7221 */ /* 0x002fe20000010000 */
[----:B------:R-:W-:Y:S01]  /*6390*/  HFMA2.MMA R110, -RZ, RZ, 0, 1.1920928955078125e-07 ;  /* 0x00000002ff6e7435 */ /* 0x000fe200000001ff */
[----:B------:R-:W-:Y:S02]  /*63a0*/  MOV R159, 0x1f ;  /* 0x0000001f009f7802 */ /* 0x000fe40000000f00 */
[----:B------:R-:W-:Y:S02]  /*63b0*/  MOV R109, 0xffffffff ;  /* 0xffffffff006d7802 */ /* 0x000fe40000000f00 */
[----:B------:R-:W-:Y:S02]  /*63c0*/  MOV R108, 0x63e0 ;  /* 0x000063e0006c7802 */ /* 0x000fe40000000f00 */
[----:B------:R-:W-:Y:S05]  /*63d0*/  CALL.REL.NOINC `($__internal_48_$__cuda_sm70_shflsync_bfly_p) ;  /* 0x0000013000007944 */ /* 0x000fea0003c00000 */
[----:B-1----:R-:W-:Y:S01]  /*63e0*/  FADD.FTZ R158, R158, R110 ;  /* 0x0000006e9e9e7221 */ /* 0x002fe20000010000 */
[----:B------:R-:W-:Y:S01]  /*63f0*/  HFMA2.MMA R110, -RZ, RZ, 0, 2.384185791015625e-07 ;  /* 0x00000004ff6e7435 */ /* 0x000fe200000001ff */
[----:B------:R-:W-:-:S02]  /*6400*/  MOV R159, 0x1f ;  /* 0x0000001f009f7802 */ /* 0x000fc40000000f00 */
[----:B------:R-:W-:Y:S02]  /*6410*/  MOV R109, 0xffffffff ;  /* 0xffffffff006d7802 */ /* 0x000fe40000000f00 */
[----:B------:R-:W-:Y:S02]  /*6420*/  MOV R108, 0x6440 ;  /* 0x00006440006c7802 */ /* 0x000fe40000000f00 */
[----:B------:R-:W-:Y:S05]  /*6430*/  CALL.REL.NOINC `($__internal_48_$__cuda_sm70_shflsync_bfly_p) ;  /* 0x000000d000007944 */ /* 0x000fea0003c00000 */
[----:B-1----:R-:W-:Y:S01]  /*6440*/  FADD.FTZ R158, R158, R110 ;  /* 0x0000006e9e9e7221 */ /* 0x002fe20000010000 */
[----:B------:R-:W-:Y:S01]  /*6450*/  HFMA2.MMA R110, -RZ, RZ, 0, 4.76837158203125e-07 ;  /* 0x00000008ff6e7435 */ /* 0x000fe200000001ff */
[----:B------:R-:W-:Y:S02]  /*6460*/  MOV R159, 0x1f ;  /* 0x0000001f009f7802 */ /* 0x000fe40000000f00 */
[----:B------:R-:W-:Y:S02]  /*6470*/  MOV R109, 0xffffffff ;  /* 0xffffffff006d7802 */ /* 0x000fe40000000f00 */
[----:B------:R-:W-:Y:S02]  /*6480*/  MOV R108, 0x64a0 ;  /* 0x000064a0006c7802 */ /* 0x000fe40000000f00 */
[----:B------:R-:W-:Y:S05]  /*6490*/  CALL.REL.NOINC `($__internal_48_$__cuda_sm70_shflsync_bfly_p) ;  /* 0x0000007000007944 */ /* 0x000fea0003c00000 */
[----:B-1----:R-:W-:Y:S01]  /*64a0*/  FADD.FTZ R158, R158, R110 ;  /* 0x0000006e9e9e7221 */ /* 0x002fe20000010000 */
[----:B------:R-:W-:Y:S01]  /*64b0*/  HFMA2.MMA R110, -RZ, RZ, 0, 9.5367431640625e-07 ;  /* 0x00000010ff6e7435 */ /* 0x000fe200000001ff */
[----:B------:R-:W-:-:S02]  /*64c0*/  MOV R159, 0x1f ;  /* 0x0000001f009f7802 */ /* 0x000fc40000000f00 */
[----:B------:R-:W-:Y:S02]  /*64d0*/  MOV R109, 0xffffffff ;  /* 0xffffffff006d7802 */ /* 0x000fe40000000f00 */
[----:B------:R-:W-:Y:S02]  /*64e0*/  MOV R108, 0x6500 ;  /* 0x00006500006c7802 */ /* 0x000fe40000000f00 */
[----:B------:R-:W-:Y:S05]  /*64f0*/  CALL.REL.NOINC `($__internal_48_$__cuda_sm70_shflsync_bfly_p) ;  /* 0x0000001000007944 */ /* 0x000fea0003c00000 */
[----:B-1----:R-:W-:Y:S05]  /*6500*/  BRA `(.L_x_23756) ;  /* 0xffffe04000007947 */ /* 0x002fea000383ffff */
        .weak           $__internal_48_$__cuda_sm70_shflsync_bfly_p
        .type           $__internal_48_$__cuda_sm70_shflsync_bfly_p,@function
        .size           $__internal_48_$__cuda_sm70_shflsync_bfly_p,(.L_x_39492 - $__internal_48_$__cuda_sm70_shflsync_bfly_p)
$__internal_48_$__cuda_sm70_shflsync_bfly_p:
[----:B------:R-:W-:Y:S04]  /*6510*/  WARPSYNC R109 ;  /* 0x0000006d00007348 */ /* 0x000fe80003800000 */
[----:B------:R0:W1:Y:S02]  /*6520*/  SHFL.BFLY PT, R110, R158, R110, R159 ;  /* 0x0c00006e9e6e7389 */ /* 0x00006400000e009f */
[----:B0-----:R-:W-:-:S06]  /*6530*/  HFMA2.MMA R109, -RZ, RZ, 0, 0 ;  /* 0x00000000ff6d7435 */ /* 0x001fcc00000001ff */
[----:B------:R-:W-:Y:S05]  /*6540*/  RET.REL.NODEC R108 `(_ZN10layer_norm31ln_parallel_residual_fwd_kernelINS_13Kernel_traitsI6__halfS2_fS2_fjLj1536ELj1ELj4ELj1ELj16ENS_18Kernel_traits_baseILj1536ES2_S2_fS2_fjLj128EEEEELb0ELb0ELb0EEEvNS_9FwdParamsE) ;  /* 0xffff9ab06c007950 */ /* 0x000fea0003c3ffff */
.L_x_23757:
        /* <DEDUP_REMOVED lines=11> */
.L_x_39492:


//--------------------- .text._ZN10layer_norm31ln_parallel_residual_fwd_kernelINS_13Kernel_traitsI6__halfS2_fS2_fjLj1536ELj1ELj4ELj1ELj16ENS_18Kernel_traits_baseILj1536ES2_S2_fS2_fjLj128EEEEELb0ELb0ELb1EEEvNS_9FwdParamsE --------------------------
	.section	.text._ZN10layer_norm31ln_parallel_residual_fwd_kernelINS_13Kernel_traitsI6__halfS2_fS2_fjLj1536ELj1ELj4ELj1ELj16ENS_18Kernel_traits_baseILj1536ES2_S2_fS2_fjLj128EEEEELb0ELb0ELb1EEEvNS_9FwdParamsE,"ax",@progbits
	.sectioninfo	@"SHI_REGISTERS=244"
	.align	128
        .global         _ZN10layer_norm31ln_parallel_residual_fwd_kernelINS_13Kernel_traitsI6__halfS2_fS2_fjLj1536ELj1ELj4ELj1ELj16ENS_18Kernel_traits_baseILj1536ES2_S2_fS2_fjLj128EEEEELb0ELb0ELb1EEEvNS_9FwdParamsE
        .type           _ZN10layer_norm31ln_parallel_residual_fwd_kernelINS_13Kernel_traitsI6__halfS2_fS2_fjLj1536ELj1ELj4ELj1ELj16ENS_18Kernel_traits_baseILj1536ES2_S2_fS2_fjLj128EEEEELb0ELb0ELb1EEEvNS_9FwdParamsE,@function
        .size           _ZN10layer_norm31ln_parallel_residual_fwd_kernelINS_13Kernel_traitsI6__halfS2_fS2_fjLj1536ELj1ELj4ELj1ELj16ENS_18Kernel_traits_baseILj1536ES2_S2_fS2_fjLj128EEEEELb0ELb0ELb1EEEvNS_9FwdParamsE,(.L_x_39493 - _ZN10layer_norm31ln_parallel_residual_fwd_kernelINS_13Kernel_traitsI6__halfS2_fS2_fjLj1536ELj1ELj4ELj1ELj16ENS_18Kernel_traits_baseILj1536ES2_S2_fS2_fjLj128EEEEELb0ELb0ELb1EEEvNS_9FwdParamsE)
        .other          _ZN10layer_norm31ln_parallel_residual_fwd_kernelINS_13Kernel_traitsI6__halfS2_fS2_fjLj1536ELj1ELj4ELj1ELj16ENS_18Kernel_traits_baseILj1536ES2_S2_fS2_fjLj128EEEEELb0ELb0ELb1EEEvNS_9FwdParamsE,@"STO_CUDA_ENTRY STV_DEFAULT"
_ZN10layer_norm31ln_parallel_residual_fwd_kernelINS_13Kernel_traitsI6__halfS2_fS2_fjLj1536ELj1ELj4ELj1ELj16ENS_18Kernel_traits_baseILj1536ES2_S2_fS2_fjLj128EEEEELb0ELb0ELb1EEEvNS_9FwdParamsE:
.text._ZN10layer_norm31ln_parallel_residual_fwd_kernelINS_13Kernel_traitsI6__halfS2_fS2_fjLj1536ELj1ELj4ELj1ELj16ENS_18Kernel_traits_baseILj1536ES2_S2_fS2_fjLj128EEEEELb0ELb0ELb1EEEvNS_9FwdParamsE:
        /* <DEDUP_REMOVED lines=46> */
[--C-:B------:R-:W-:Y:S01]  /*02e0*/  HADD2.F32 R4, -RZ, R13.reuse.H0_H0 ;  /* 0x2000000dff047230 */ /* 0x100fe20000004100 */
[----:B------:R-:W-:Y:S01]  /*02f0*/  @!P0 CS2R R34, SRZ ;  /* 0x0000000000228805 */ /* 0x000fe2000001ff00 */
[----:B------:R1:W5:Y:S01]  /*0300*/  LDG.E.128 R124, [R2.64+0x200] ;  /* 0x00020004027c7981 */ /* 0x000362000c1e1d00 */
[----:B------:R-:W-:Y:S01]  /*0310*/  HADD2.F32 R5, -RZ, R13.H1_H1 ;  /* 0x3000000dff057230 */ /* 0x000fe20000004100 */
[----:B------:R-:W-:-:S02]  /*0320*/  @!P0 CS2R R64, SRZ ;  /* 0x0000000000408805 */ /* 0x000fc4000001ff00 */
[----:B------:R1:W5:Y:S01]  /*0330*/  LDG.E.128 R120, [R2.64+0x400] ;  /* 0x0004000402787981 */ /* 0x000362000c1e1d00 */
[--C-:B------:R-:W-:Y:S01]  /*0340*/  HADD2.F32 R6, -RZ, R14.reuse.H0_H0 ;  /* 0x2000000eff067230 */ /* 0x100fe20000004100 */
[----:B------:R-:W-:Y:S02]  /*0350*/  @!P0 CS2R R66, SRZ ;  /* 0x0000000000428805 */ /* 0x000fe4000001ff00 */
[----:B------:R1:W5:Y:S01]  /*0360*/  LDG.E.128 R116, [R2.64+0x600] ;  /* 0x0006000402747981 */ /* 0x000362000c1e1d00 */
[----:B------:R-:W-:Y:S01]  /*0370*/  HADD2.F32 R7, -RZ, R14.H1_H1 ;  /* 0x3000000eff077230 */ /* 0x000fe20000004100 */
[----:B------:R-:W-:Y:S02]  /*0380*/  @!P0 CS2R R60, SRZ ;  /* 0x00000000003c8805 */ /* 0x000fe4000001ff00 */
[----:B------:R1:W5:Y:S01]  /*0390*/  LDG.E.128 R112, [R2.64+0x800] ;  /* 0x0008000402707981 */ /* 0x000362000c1e1d00 */
[--C-:B------:R-:W-:Y:S01]  /*03a0*/  HADD2.F32 R10, -RZ, R16.reuse.H0_H0 ;  /* 0x20000010ff0a7230 */ /* 0x100fe20000004100 */
[----:B------:R-:W-:Y:S01]  /*03b0*/  @!P0 CS2R R62, SRZ ;  /* 0x00000000003e8805 */ /* 0x000fe2000001ff00 */
[----:B------:R-:W-:Y:S01]  /*03c0*/  HADD2.F32 R11, -RZ, R16.H1_H1 ;  /* 0x30000010ff0b7230 */ /* 0x000fe20000004100 */
[----:B------:R0:W5:Y:S01]  /*03d0*/  LDG.E.128 R108, [R8.64] ;  /* 0x00000004086c7981 */ /* 0x000162000c1e1d00 */
[--C-:B------:R-:W-:Y:S01]  /*03e0*/  HADD2.F32 R13, -RZ, R17.reuse.H1_H1 ;  /* 0x30000011ff0d7230 */ /* 0x100fe20000004100 */
[----:B------:R-:W-:Y:S01]  /*03f0*/  @!P1 CS2R R56, SRZ ;  /* 0x0000000000389805 */ /* 0x000fe2000001ff00 */
[----:B------:R-:W-:Y:S01]  /*0400*/  @!P1 CS2R R58, SRZ ;  /* 0x00000000003a9805 */ /* 0x000fe2000001ff00 */
[----:B------:R0:W5:Y:S01]  /*0410*/  LDG.E.128 R104, [R8.64+0x200] ;  /* 0x0002000408687981 */ /* 0x000162000c1e1d00 */
[----:B------:R-:W-:Y:S01]  /*0420*/  @!P1 CS2R R52, SRZ ;  /* 0x0000000000349805 */ /* 0x000fe2000001ff00 */
[--C-:B-1----:R-:W-:Y:S01]  /*0430*/  HADD2.F32 R2, -RZ, R12.reuse.H0_H0 ;  /* 0x2000000cff027230 */ /* 0x102fe20000004100 */
[----:B------:R-:W-:Y:S01]  /*0440*/  @!P1 CS2R R54, SRZ ;  /* 0x0000000000369805 */ /* 0x000fe2000001ff00 */
[----:B------:R0:W5:Y:S01]  /*0450*/  LDG.E.128 R100, [R8.64+0x400] ;  /* 0x0004000408647981 */ /* 0x000162000c1e1d00 */
[----:B------:R-:W-:Y:S01]  /*0460*/  HADD2.F32 R3, -RZ, R12.H1_H1 ;  /* 0x3000000cff037230 */ /* 0x000fe20000004100 */
[----:B------:R-:W-:Y:S01]  /*0470*/  @!P1 CS2R R48, SRZ ;  /* 0x0000000000309805 */ /* 0x000fe2000001ff00 */
[----:B------:R-:W-:Y:S01]  /*0480*/  HADD2.F32 R12, -RZ, R17.H0_H0 ;  /* 0x20000011ff0c7230 */ /* 0x000fe20000004100 */
[----:B------:R0:W5:Y:S01]  /*0490*/  LDG.E.128 R96, [R8.64+0x600] ;  /* 0x0006000408607981 */ /* 0x000162000c1e1d00 */
[----:B------:R-:W-:Y:S01]  /*04a0*/  @!P1 CS2R R50, SRZ ;  /* 0x0000000000329805 */ /* 0x000fe2000001ff00 */
[----:B------:R-:W-:Y:S01]  /*04b0*/  @!P1 CS2R R44, SRZ ;  /* 0x00000000002c9805 */ /* 0x000fe2000001ff00 */
[----:B------:R-:W-:Y:S01]  /*04c0*/  @!P1 CS2R R46, SRZ ;  /* 0x00000000002e9805 */ /* 0x000fe2000001ff00 */
[----:B------:R0:W5:Y:S01]  /*04d0*/  LDG.E.128 R92, [R8.64+0x800] ;  /* 0x00080004085c7981 */ /* 0x000162000c1e1d00 */
[----:B------:R-:W-:Y:S01]  /*04e0*/  @!P1 CS2R R40, SRZ ;  /* 0x0000000000289805 */ /* 0x000fe2000001ff00 */
[----:B------:R-:W-:Y:S01]  /*04f0*/  @!P1 CS2R R42, SRZ ;  /* 0x00000000002a9805 */ /* 0x000fe2000001ff00 */
[----:B------:R-:W-:Y:S01]  /*0500*/  @!P1 CS2R R36, SRZ ;  /* 0x0000000000249805 */ /* 0x000fe2000001ff00 */
[----:B------:R-:W-:Y:S01]  /*0510*/  @!P1 CS2R R38, SRZ ;  /* 0x0000000000269805 */ /* 0x000fe2000001ff00 */
[----:B------:R-:W-:Y:S01]  /*0520*/  HADD2.F32 R14, -RZ, R18.H0_H0 ;  /* 0x20000012ff0e7230 */ /* 0x000fe20000004100 */
[----:B------:R-:W-:Y:S01]  /*0530*/  ULDC.U8 UR6, c[0x0][0x1f0] ;  /* 0x00007c0000067ab9 */ /* 0x000fe20000000000 */
[----:B------:R-:W-:-:S02]  /*0540*/  HADD2.F32 R16, -RZ, R19.H0_H0 ;  /* 0x20000013ff107230 */ /* 0x000fc40000004100 */
[----:B------:R-:W-:Y:S02]  /*0550*/  HADD2.F32 R17, -RZ, R19.H1_H1 ;  /* 0x30000013ff117230 */ /* 0x000fe40000004100 */
[--C-:B0-----:R-:W-:Y:S02]  /*0560*/  HADD2.F32 R8, -RZ, R15.reuse.H0_H0 ;  /* 0x2000000fff087230 */ /* 0x101fe40000004100 */
        /* <DEDUP_REMOVED lines=82> */
[--C-:B--2---:R-:W-:Y:S02]  /*0a90*/  HADD2.F32 R206, -RZ, R137.reuse.H0_H0 ;  /* 0x20000089ffce7230 */ /* 0x104fe40000004100 */
[----:B------:R-:W-:Y:S02]  /*0aa0*/  HADD2.F32 R208, -RZ, R137.H1_H1 ;  /* 0x30000089ffd07230 */ /* 0x000fe40000004100 */
[----:B------:R-:W-:Y:S02]  /*0ab0*/  HADD2.F32 R137, -RZ, R138.H0_H0 ;  /* 0x2000008aff897230 */ /* 0x000fe40000004100 */
[----:B---3--:R-:W-:Y:S02]  /*0ac0*/  HADD2.F32 R209, -RZ, R134.H0_H0 ;  /* 0x20000086ffd17230 */ /* 0x008fe40000004100 */
[----:B------:R-:W-:Y:S02]  /*0ad0*/  HADD2.F32 R138, -RZ, R138.H1_H1 ;  /* 0x3000008aff8a7230 */ /* 0x000fe40000004100 */
[----:B------:R-:W-:-:S02]  /*0ae0*/  HADD2.F32 R134, -RZ, R134.H1_H1 ;  /* 0x30000086ff867230 */ /* 0x000fc40000004100 */
[----:B------:R-:W-:Y:S02]  /*0af0*/  HADD2.F32 R210, -RZ, R133.H1_H1 ;  /* 0x30000085ffd27230 */ /* 0x000fe40000004100 */
.L_x_23857:
        /* <DEDUP_REMOVED lines=19> */
[----:B------:R-:W-:Y:S01]  /*0c30*/  ISETP.NE.AND.EX P2, PT, RZ, c[0x0][0x17c], PT, P2 ;  /* 0x00005f00ff007a0c */ /* 0x000fe20003f45320 */
[----:B--2---:R-:W-:-:S12]  /*0c40*/  HADD2.F32 R76, -RZ, R72.H0_H0 ;  /* 0x20000048ff4c7230 */ /* 0x004fd80000004100 */
[----:B------:R-:W-:Y:S05]  /*0c50*/  @P2 BRA `(.L_x_23758) ;  /* 0x0000003000002947 */ /* 0x000fea0003800000 */
[----:B0-----:R-:W-:Y:S05]  /*0c60*/  @!P1 BRA `(.L_x_23759) ;  /* 0x0000005000009947 */ /* 0x001fea0003800000 */
[----:B-----5:R-:W-:Y:S01]  /*0c70*/  FADD.FTZ R76, R84, R76 ;  /* 0x0000004c544c7221 */ /* 0x020fe20000010000 */
[----:B------:R-:W-:Y:S05]  /*0c80*/  BRA `(.L_x_23759) ;  /* 0x0000003000007947 */ /* 0x000fea0003800000 */
.L_x_23758:
[----:B0----5:R-:W-:-:S05]  /*0c90*/  HADD2.F32 R37, -RZ, R88.H0_H0 ;  /* 0x20000058ff257230 */ /* 0x021fca0000004100 */
[----:B------:R-:W-:-:S04]  /*0ca0*/  FADD.FTZ R76, R76, R37 ;  /* 0x000000254c4c7221 */ /* 0x000fc80000010000 */
[----:B------:R-:W-:Y:S02]  /*0cb0*/  @P1 FADD.FTZ R76, R84, R76 ;  /* 0x0000004c544c1221 */ /* 0x000fe40000010000 */
.L_x_23759:
[----:B------:R-:W-:Y:S01]  /*0cc0*/  HADD2.F32 R77, -RZ, R72.H1_H1 ;  /* 0x30000048ff4d7230 */ /* 0x000fe20000004100 */
[----:B------:R-:W-:Y:S05]  /*0cd0*/  @P2 BRA `(.L_x_23760) ;  /* 0x0000003000002947 */ /* 0x000fea0003800000 */
[----:B------:R-:W-:Y:S05]  /*0ce0*/  @!P1 BRA `(.L_x_23761) ;  /* 0x0000005000009947 */ /* 0x000fea0003800000 */
[----:B-----5:R-:W-:Y:S01]  /*0cf0*/  FADD.FTZ R77, R85, R77 ;  /* 0x0000004d554d7221 */ /* 0x020fe20000010000 */
[----:B------:R-:W-:Y:S05]  /*0d00*/  BRA `(.L_x_23761) ;  /* 0x0000003000007947 */ /* 0x000fea0003800000 */
.L_x_23760:
[----:B-----5:R-:W-:-:S05]  /*0d10*/  HADD2.F32 R36, -RZ, R88.H1_H1 ;  /* 0x30000058ff247230 */ /* 0x020fca0000004100 */
[----:B------:R-:W-:-:S04]  /*0d20*/  FADD.FTZ R77, R77, R36 ;  /* 0x000000244d4d7221 */ /* 0x000fc80000010000 */
[----:B------:R-:W-:Y:S02]  /*0d30*/  @P1 FADD.FTZ R77, R85, R77 ;  /* 0x0000004d554d1221 */ /* 0x000fe40000010000 */
.L_x_23761:
[----:B------:R-:W-:Y:S01]  /*0d40*/  HADD2.F32 R78, -RZ, R73.H0_H0 ;  /* 0x20000049ff4e7230 */ /* 0x000fe20000004100 */
[----:B------:R-:W-:Y:S05]  /*0d50*/  @P2 BRA `(.L_x_23762) ;  /* 0x0000003000002947 */ /* 0x000fea0003800000 */
[----:B------:R-:W-:Y:S05]  /*0d60*/  @!P1 BRA `(.L_x_23763) ;  /* 0x0000005000009947 */ /* 0x000fea0003800000 */
[----:B-----5:R-:W-:Y:S01]  /*0d70*/  FADD.FTZ R78, R86, R78 ;  /* 0x0000004e564e7221 */ /* 0x020fe20000010000 */
[----:B------:R-:W-:Y:S05]  /*0d80*/  BRA `(.L_x_23763) ;  /* 0x0000003000007947 */ /* 0x000fea0003800000 */
.L_x_23762:
[----:B-----5:R-:W-:-:S05]  /*0d90*/  HADD2.F32 R37, -RZ, R89.H0_H0 ;  /* 0x20000059ff257230 */ /* 0x020fca0000004100 */
[----:B------:R-:W-:-:S04]  /*0da0*/  FADD.FTZ R78, R78, R37 ;  /* 0x000000254e4e7221 */ /* 0x000fc80000010000 */
[----:B------:R-:W-:Y:S02]  /*0db0*/  @P1 FADD.FTZ R78, R86, R78 ;  /* 0x0000004e564e1221 */ /* 0x000fe40000010000 */
.L_x_23763:
[----:B------:R-:W-:Y:S01]  /*0dc0*/  HADD2.F32 R79, -RZ, R73.H1_H1 ;  /* 0x30000049ff4f7230 */ /* 0x000fe20000004100 */
[----:B------:R-:W-:Y:S05]  /*0dd0*/  @P2 BRA `(.L_x_23764) ;  /* 0x0000003000002947 */ /* 0x000fea0003800000 */
[----:B------:R-:W-:Y:S05]  /*0de0*/  @!P1 BRA `(.L_x_23765) ;  /* 0x0000005000009947 */ /* 0x000fea0003800000 */
[----:B-----5:R-:W-:Y:S01]  /*0df0*/  FADD.FTZ R79, R87, R79 ;  /* 0x0000004f574f7221 */ /* 0x020fe20000010000 */
[----:B------:R-:W-:Y:S05]  /*0e00*/  BRA `(.L_x_23765) ;  /* 0x0000003000007947 */ /* 0x000fea0003800000 */
.L_x_23764:
[----:B-----5:R-:W-:-:S05]  /*0e10*/  HADD2.F32 R36, -RZ, R89.H1_H1 ;  /* 0x30000059ff247230 */ /* 0x020fca0000004100 */
[----:B------:R-:W-:-:S04]  /*0e20*/  FADD.FTZ R79, R79, R36 ;  /* 0x000000244f4f7221 */ /* 0x000fc80000010000 */
[----:B------:R-:W-:Y:S02]  /*0e30*/  @P1 FADD.FTZ R79, R87, R79 ;  /* 0x0000004f574f1221 */ /* 0x000fe40000010000 */
.L_x_23765:
[----:B------:R-:W-:Y:S01]  /*0e40*/  HADD2.F32 R72, -RZ, R74.H0_H0 ;  /* 0x2000004aff487230 */ /* 0x000fe20000004100 */
[----:B------:R-:W-:Y:S05]  /*0e50*/  @P2 BRA `(.L_x_23766) ;  /* 0x0000003000002947 */ /* 0x000fea0003800000 */
[----:B------:R-:W-:Y:S05]  /*0e60*/  @!P1 BRA `(.L_x_23767) ;  /* 0x0000005000009947 */ /* 0x000fea0003800000 */
[----:B-----5:R-:W-:Y:S01]  /*0e70*/  FADD.FTZ R72, R80, R72 ;  /* 0x0000004850487221 */ /* 0x020fe20000010000 */
[----:B------:R-:W-:Y:S05]  /*0e80*/  BRA `(.L_x_23767) ;  /* 0x0000003000007947 */ /* 0x000fea0003800000 */
.L_x_23766:
[----:B-----5:R-:W-:-:S05]  /*0e90*/  HADD2.F32 R37, -RZ, R90.H0_H0 ;  /* 0x2000005aff257230 */ /* 0x020fca0000004100 */
[----:B------:R-:W-:-:S04]  /*0ea0*/  FADD.FTZ R72, R72, R37 ;  /* 0x0000002548487221 */ /* 0x000fc80000010000 */
[----:B------:R-:W-:Y:S02]  /*0eb0*/  @P1 FADD.FTZ R72, R80, R72 ;  /* 0x0000004850481221 */ /* 0x000fe40000010000 */
.L_x_23767:
[----:B------:R-:W-:Y:S01]  /*0ec0*/  HADD2.F32 R73, -RZ, R74.H1_H1 ;  /* 0x3000004aff497230 */ /* 0x000fe20000004100 */
[----:B------:R-:W-:Y:S05]  /*0ed0*/  @P2 BRA `(.L_x_23768) ;  /* 0x0000003000002947 */ /* 0x000fea0003800000 */
[----:B------:R-:W-:Y:S05]  /*0ee0*/  @!P1 BRA `(.L_x_23769) ;  /* 0x0000005000009947 */ /* 0x000fea0003800000 */
[----:B-----5:R-:W-:Y:S01]  /*0ef0*/  FADD.FTZ R73, R81, R73 ;  /* 0x0000004951497221 */ /* 0x020fe20000010000 */
[----:B------:R-:W-:Y:S05]  /*0f00*/  BRA `(.L_x_23769) ;  /* 0x0000003000007947 */ /* 0x000fea0003800000 */
.L_x_23768:
[----:B-----5:R-:W-:-:S05]  /*0f10*/  HADD2.F32 R36, -RZ, R90.H1_H1 ;  /* 0x3000005aff247230 */ /* 0x020fca0000004100 */
[----:B------:R-:W-:-:S04]  /*0f20*/  FADD.FTZ R73, R73, R36 ;  /* 0x0000002449497221 */ /* 0x000fc80000010000 */
[----:B------:R-:W-:Y:S02]  /*0f30*/  @P1 FADD.FTZ R73, R81, R73 ;  /* 0x0000004951491221 */ /* 0x000fe40000010000 */
.L_x_23769:
[----:B------:R-:W-:Y:S01]  /*0f40*/  HADD2.F32 R74, -RZ, R75.H0_H0 ;  /* 0x2000004bff4a7230 */ /* 0x000fe20000004100 */
[----:B------:R-:W-:Y:S05]  /*0f50*/  @P2 BRA `(.L_x_23770) ;  /* 0x0000003000002947 */ /* 0x000fea0003800000 */
[----:B------:R-:W-:Y:S05]  /*0f60*/  @!P1 BRA `(.L_x_23771) ;  /* 0x0000005000009947 */ /* 0x000fea0003800000 */
[----:B-----5:R-:W-:Y:S01]  /*0f70*/  FADD.FTZ R74, R82, R74 ;  /* 0x0000004a524a7221 */ /* 0x020fe20000010000 */
[----:B------:R-:W-:Y:S05]  /*0f80*/  BRA `(.L_x_23771) ;  /* 0x0000003000007947 */ /* 0x000fea0003800000 */
.L_x_23770:
[----:B-----5:R-:W-:-:S05]  /*0f90*/  HADD2.F32 R37, -RZ, R91.H0_H0 ;  /* 0x2000005bff257230 */ /* 0x020fca0000004100 */
[----:B------:R-:W-:-:S04]  /*0fa0*/  FADD.FTZ R74, R74, R37 ;  /* 0x000000254a4a7221 */ /* 0x000fc80000010000 */
[----:B------:R-:W-:Y:S02]  /*0fb0*/  @P1 FADD.FTZ R74, R82, R74 ;  /* 0x0000004a524a1221 */ /* 0x000fe40000010000 */
.L_x_23771:
[----:B------:R-:W-:Y:S01]  /*0fc0*/  HADD2.F32 R75, -RZ, R75.H1_H1 ;  /* 0x3000004bff4b7230 */ /* 0x000fe20000004100 */
[----:B------:R-:W-:Y:S05]  /*0fd0*/  @P2 BRA `(.L_x_23772) ;  /* 0x0000003000002947 */ /* 0x000fea0003800000 */
[----:B------:R-:W-:Y:S05]  /*0fe0*/  @!P1 BRA `(.L_x_23773) ;  /* 0x0000005000009947 */ /* 0x000fea0003800000 */
[----:B-----5:R-:W-:Y:S01]  /*0ff0*/  FADD.FTZ R75, R83, R75 ;  /* 0x0000004b534b7221 */ /* 0x020fe20000010000 */
[----:B------:R-:W-:Y:S05]  /*1000*/  BRA `(.L_x_23773) ;  /* 0x0000003000007947 */ /* 0x000fea0003800000 */
.L_x_23772:
[----:B-----5:R-:W-:-:S05]  /*1010*/  HADD2.F32 R36, -RZ, R91.H1_H1 ;  /* 0x3000005bff247230 */ /* 0x020fca0000004100 */
[----:B------:R-:W-:-:S04]  /*1020*/  FADD.FTZ R75, R75, R36 ;  /* 0x000000244b4b7221 */ /* 0x000fc80000010000 */
[----:B------:R-:W-:Y:S02]  /*1030*/  @P1 FADD.FTZ R75, R83, R75 ;  /* 0x0000004b534b1221 */ /* 0x000fe40000010000 */
.L_x_23773:
        /* <DEDUP_REMOVED lines=14> */
[----:B--2---:R-:W-:Y:S01]  /*1120*/  HADD2.F32 R68, -RZ, R64.H0_H0 ;  /* 0x20000040ff447230 */ /* 0x004fe20000004100 */
[----:B------:R-:W-:Y:S05]  /*1130*/  @P2 BRA `(.L_x_23774) ;  /* 0x0000003000002947 */ /* 0x000fea0003800000 */
[----:B0-----:R-:W-:Y:S05]  /*1140*/  @!P1 BRA `(.L_x_23775) ;  /* 0x0000005000009947 */ /* 0x001fea0003800000 */
[----:B-----5:R-:W-:Y:S01]  /*1150*/  FADD.FTZ R68, R84, R68 ;  /* 0x0000004454447221 */ /* 0x020fe20000010000 */
[----:B------:R-:W-:Y:S05]  /*1160*/  BRA `(.L_x_23775) ;  /* 0x0000003000007947 */ /* 0x000fea0003800000 */
.L_x_23774:
[----:B0----5:R-:W-:-:S05]  /*1170*/  HADD2.F32 R37, -RZ, R88.H0_H0 ;  /* 0x20000058ff257230 */ /* 0x021fca0000004100 */
[----:B------:R-:W-:-:S04]  /*1180*/  FADD.FTZ R68, R37, R68 ;  /* 0x0000004425447221 */ /* 0x000fc80000010000 */
[----:B------:R-:W-:Y:S02]  /*1190*/  @P1 FADD.FTZ R68, R84, R68 ;  /* 0x0000004454441221 */ /* 0x000fe40000010000 */
.L_x_23775:
[----:B------:R-:W-:Y:S01]  /*11a0*/  HADD2.F32 R69, -RZ, R64.H1_H1 ;  /* 0x30000040ff457230 */ /* 0x000fe20000004100 */
[----:B------:R-:W-:Y:S05]  /*11b0*/  @P2 BRA `(.L_x_23776) ;  /* 0x0000003000002947 */ /* 0x000fea0003800000 */
[----:B------:R-:W-:Y:S05]  /*11c0*/  @!P1 BRA `(.L_x_23777) ;  /* 0x0000005000009947 */ /* 0x000fea0003800000 */
[----:B-----5:R-:W-:Y:S01]  /*11d0*/  FADD.FTZ R69, R85, R69 ;  /* 0x0000004555457221 */ /* 0x020fe20000010000 */
[----:B------:R-:W-:Y:S05]  /*11e0*/  BRA `(.L_x_23777) ;  /* 0x0000003000007947 */ /* 0x000fea0003800000 */
.L_x_23776:
[----:B-----5:R-:W-:-:S05]  /*11f0*/  HADD2.F32 R36, -RZ, R88.H1_H1 ;  /* 0x30000058ff247230 */ /* 0x020fca0000004100 */
[----:B------:R-:W-:-:S04]  /*1200*/  FADD.FTZ R69, R36, R69 ;  /* 0x0000004524457221 */ /* 0x000fc80000010000 */
[----:B------:R-:W-:Y:S02]  /*1210*/  @P1 FADD.FTZ R69, R85, R69 ;  /* 0x0000004555451221 */ /* 0x000fe40000010000 */
.L_x_23777:
[----:B------:R-:W-:Y:S01]  /*1220*/  HADD2.F32 R70, -RZ, R65.H0_H0 ;  /* 0x20000041ff467230 */ /* 0x000fe20000004100 */
[----:B------:R-:W-:Y:S05]  /*1230*/  @P2 BRA `(.L_x_23778) ;  /* 0x0000003000002947 */ /* 0x000fea0003800000 */
[----:B------:R-:W-:Y:S05]  /*1240*/  @!P1 BRA `(.L_x_23779) ;  /* 0x0000005000009947 */ /* 0x000fea0003800000 */
[----:B-----5:R-:W-:Y:S01]  /*1250*/  FADD.FTZ R70, R86, R70 ;  /* 0x0000004656467221 */ /* 0x020fe20000010000 */
[----:B------:R-:W-:Y:S05]  /*1260*/  BRA `(.L_x_23779) ;  /* 0x0000003000007947 */ /* 0x000fea0003800000 */
.L_x_23778:
[----:B-----5:R-:W-:-:S05]  /*1270*/  HADD2.F32 R37, -RZ, R89.H0_H0 ;  /* 0x20000059ff257230 */ /* 0x020fca0000004100 */
[----:B------:R-:W-:-:S04]  /*1280*/  FADD.FTZ R70, R37, R70 ;  /* 0x0000004625467221 */ /* 0x000fc80000010000 */
[----:B------:R-:W-:Y:S02]  /*1290*/  @P1 FADD.FTZ R70, R86, R70 ;  /* 0x0000004656461221 */ /* 0x000fe40000010000 */
.L_x_23779:
[----:B------:R-:W-:Y:S01]  /*12a0*/  HADD2.F32 R71, -RZ, R65.H1_H1 ;  /* 0x30000041ff477230 */ /* 0x000fe20000004100 */
[----:B------:R-:W-:Y:S05]  /*12b0*/  @P2 BRA `(.L_x_23780) ;  /* 0x0000003000002947 */ /* 0x000fea0003800000 */
[----:B------:R-:W-:Y:S05]  /*12c0*/  @!P1 BRA `(.L_x_23781) ;  /* 0x0000005000009947 */ /* 0x000fea0003800000 */
[----:B-----5:R-:W-:Y:S01]  /*12d0*/  FADD.FTZ R71, R87, R71 ;  /* 0x0000004757477221 */ /* 0x020fe20000010000 */
[----:B------:R-:W-:Y:S05]  /*12e0*/  BRA `(.L_x_23781) ;  /* 0x0000003000007947 */ /* 0x000fea0003800000 */
.L_x_23780:
[----:B-----5:R-:W-:-:S05]  /*12f0*/  HADD2.F32 R36, -RZ, R89.H1_H1 ;  /* 0x30000059ff247230 */ /* 0x020fca0000004100 */
[----:B------:R-:W-:-:S04]  /*1300*/  FADD.FTZ R71, R36, R71 ;  /* 0x0000004724477221 */ /* 0x000fc80000010000 */
[----:B------:R-:W-:Y:S02]  /*1310*/  @P1 FADD.FTZ R71, R87, R71 ;  /* 0x0000004757471221 */ /* 0x000fe40000010000 */
.L_x_23781:
[----:B------:R-:W-:Y:S01]  /*1320*/  HADD2.F32 R64, -RZ, R66.H0_H0 ;  /* 0x20000042ff407230 */ /* 0x000fe20000004100 */
[----:B------:R-:W-:Y:S05]  /*1330*/  @P2 BRA `(.L_x_23782) ;  /* 0x0000003000002947 */ /* 0x000fea0003800000 */
[----:B------:R-:W-:Y:S05]  /*1340*/  @!P1 BRA `(.L_x_23783) ;  /* 0x0000005000009947 */ /* 0x000fea0003800000 */
[----:B-----5:R-:W-:Y:S01]  /*1350*/  FADD.FTZ R64, R80, R64 ;  /* 0x0000004050407221 */ /* 0x020fe20000010000 */
[----:B------:R-:W-:Y:S05]  /*1360*/  BRA `(.L_x_23783) ;  /* 0x0000003000007947 */ /* 0x000fea0003800000 */
.L_x_23782:
[----:B-----5:R-:W-:-:S05]  /*1370*/  HADD2.F32 R37, -RZ, R90.H0_H0 ;  /* 0x2000005aff257230 */ /* 0x020fca0000004100 */
[----:B------:R-:W-:-:S04]  /*1380*/  FADD.FTZ R64, R37, R64 ;  /* 0x0000004025407221 */ /* 0x000fc80000010000 */
[----:B------:R-:W-:Y:S02]  /*1390*/  @P1 FADD.FTZ R64, R80, R64 ;  /* 0x0000004050401221 */ /* 0x000fe40000010000 */
.L_x_23783:
[----:B------:R-:W-:Y:S01]  /*13a0*/  HADD2.F32 R65, -RZ, R66.H1_H1 ;  /* 0x30000042ff417230 */ /* 0x000fe20000004100 */
[----:B------:R-:W-:Y:S05]  /*13b0*/  @P2 BRA `(.L_x_23784) ;  /* 0x0000003000002947 */ /* 0x000fea0003800000 */
[----:B------:R-:W-:Y:S05]  /*13c0*/  @!P1 BRA `(.L_x_23785) ;  /* 0x0000005000009947 */ /* 0x000fea0003800000 */
[----:B-----5:R-:W-:Y:S01]  /*13d0*/  FADD.FTZ R65, R81, R65 ;  /* 0x0000004151417221 */ /* 0x020fe20000010000 */
[----:B------:R-:W-:Y:S05]  /*13e0*/  BRA `(.L_x_23785) ;  /* 0x0000003000007947 */ /* 0x000fea0003800000 */
.L_x_23784:
[----:B-----5:R-:W-:-:S05]  /*13f0*/  HADD2.F32 R36, -RZ, R90.H1_H1 ;  /* 0x3000005aff247230 */ /* 0x020fca0000004100 */
[----:B------:R-:W-:-:S04]  /*1400*/  FADD.FTZ R65, R36, R65 ;  /* 0x0000004124417221 */ /* 0x000fc80000010000 */
[----:B------:R-:W-:Y:S02]  /*1410*/  @P1 FADD.FTZ R65, R81, R65 ;  /* 0x0000004151411221 */ /* 0x000fe40000010000 */
.L_x_23785:
[----:B------:R-:W-:Y:S01]  /*1420*/  HADD2.F32 R66, -RZ, R67.H0_H0 ;  /* 0x20000043ff427230 */ /* 0x000fe20000004100 */
[----:B------:R-:W-:Y:S05]  /*1430*/  @P2 BRA `(.L_x_23786) ;  /* 0x0000003000002947 */ /* 0x000fea0003800000 */
[----:B------:R-:W-:Y:S05]  /*1440*/  @!P1 BRA `(.L_x_23787) ;  /* 0x0000005000009947 */ /* 0x000fea0003800000 */
[----:B-----5:R-:W-:Y:S01]  /*1450*/  FADD.FTZ R66, R82, R66 ;  /* 0x0000004252427221 */ /* 0x020fe20000010000 */
[----:B------:R-:W-:Y:S05]  /*1460*/  BRA `(.L_x_23787) ;  /* 0x0000003000007947 */ /* 0x000fea0003800000 */
.L_x_23786:
[----:B-----5:R-:W-:-:S05]  /*1470*/  HADD2.F32 R37, -RZ, R91.H0_H0 ;  /* 0x2000005bff257230 */ /* 0x020fca0000004100 */
[----:B------:R-:W-:-:S04]  /*1480*/  FADD.FTZ R66, R37, R66 ;  /* 0x0000004225427221 */ /* 0x000fc80000010000 */
[----:B------:R-:W-:Y:S02]  /*1490*/  @P1 FADD.FTZ R66, R82, R66 ;  /* 0x0000004252421221 */ /* 0x000fe40000010000 */
.L_x_23787:
[----:B------:R-:W-:Y:S01]  /*14a0*/  HADD2.F32 R67, -RZ, R67.H1_H1 ;  /* 0x30000043ff437230 */ /* 0x000fe20000004100 */
[----:B------:R-:W-:Y:S05]  /*14b0*/  @P2 BRA `(.L_x_23788) ;  /* 0x0000003000002947 */ /* 0x000fea0003800000 */
[----:B------:R-:W-:Y:S05]  /*14c0*/  @!P1 BRA `(.L_x_23789) ;  /* 0x0000005000009947 */ /* 0x000fea0003800000 */
[----:B-----5:R-:W-:Y:S01]  /*14d0*/  FADD.FTZ R67, R83, R67 ;  /* 0x0000004353437221 */ /* 0x020fe20000010000 */
[----:B------:R-:W-:Y:S05]  /*14e0*/  BRA `(.L_x_23789) ;  /* 0x0000003000007947 */ /* 0x000fea0003800000 */
.L_x_23788:
[----:B-----5:R-:W-:-:S05]  /*14f0*/  HADD2.F32 R36, -RZ, R91.H1_H1 ;  /* 0x3000005bff247230 */ /* 0x020fca0000004100 */
[----:B------:R-:W-:-:S04]  /*1500*/  FADD.FTZ R67, R36, R67 ;  /* 0x0000004324437221 */ /* 0x000fc80000010000 */
[----:B------:R-:W-:Y:S02]  /*1510*/  @P1 FADD.FTZ R67, R83, R67 ;  /* 0x0000004353431221 */ /* 0x000fe40000010000 */
.L_x_23789:
        /* <DEDUP_REMOVED lines=19> */
.L_x_23790:
[----:B0----5:R-:W-:-:S05]  /*1650*/  HADD2.F32 R37, -RZ, R88.H0_H0 ;  /* 0x20000058ff257230 */ /* 0x021fca0000004100 */
[----:B------:R-:W-:-:S04]  /*1660*/  FADD.FTZ R60, R37, R60 ;  /* 0x0000003c253c7221 */ /* 0x000fc80000010000 */
[----:B------:R-:W-:Y:S02]  /*1670*/  @P1 FADD.FTZ R60, R84, R60 ;  /* 0x0000003c543c1221 */ /* 0x000fe40000010000 */
.L_x_23791:
[----:B------:R-:W-:Y:S01]  /*1680*/  HADD2.F32 R61, -RZ, R56.H1_H1 ;  /* 0x30000038ff3d7230 */ /* 0x000fe20000004100 */
[----:B------:R-:W-:Y:S05]  /*1690*/  @P2 BRA `(.L_x_23792) ;  /* 0x0000003000002947 */ /* 0x000fea0003800000 */
[----:B------:R-:W-:Y:S05]  /*16a0*/  @!P1 BRA `(.L_x_23793) ;  /* 0x0000005000009947 */ /* 0x000fea0003800000 */
[----:B-----5:R-:W-:Y:S01]  /*16b0*/  FADD.FTZ R61, R85, R61 ;  /* 0x0000003d553d7221 */ /* 0x020fe20000010000 */
[----:B------:R-:W-:Y:S05]  /*16c0*/  BRA `(.L_x_23793) ;  /* 0x0000003000007947 */ /* 0x000fea0003800000 */
.L_x_23792:
[----:B-----5:R-:W-:-:S05]  /*16d0*/  HADD2.F32 R36, -RZ, R88.H1_H1 ;  /* 0x30000058ff247230 */ /* 0x020fca0000004100 */
[----:B------:R-:W-:-:S04]  /*16e0*/  FADD.FTZ R61, R36, R61 ;  /* 0x0000003d243d7221 */ /* 0x000fc80000010000 */
[----:B------:R-:W-:Y:S02]  /*16f0*/  @P1 FADD.FTZ R61, R85, R61 ;  /* 0x0000003d553d1221 */ /* 0x000fe40000010000 */
.L_x_23793:
[----:B------:R-:W-:Y:S01]  /*1700*/  HADD2.F32 R62, -RZ, R57.H0_H0 ;  /* 0x20000039ff3e7230 */ /* 0x000fe20000004100 */
[----:B------:R-:W-:Y:S05]  /*1710*/  @P2 BRA `(.L_x_23794) ;  /* 0x0000003000002947 */ /* 0x000fea0003800000 */
[----:B------:R-:W-:Y:S05]  /*1720*/  @!P1 BRA `(.L_x_23795) ;  /* 0x0000005000009947 */ /* 0x000fea0003800000 */
[----:B-----5:R-:W-:Y:S01]  /*1730*/  FADD.FTZ R62, R86, R62 ;  /* 0x0000003e563e7221 */ /* 0x020fe20000010000 */
[----:B------:R-:W-:Y:S05]  /*1740*/  BRA `(.L_x_23795) ;  /* 0x0000003000007947 */ /* 0x000fea0003800000 */
.L_x_23794:
[----:B-----5:R-:W-:-:S05]  /*1750*/  HADD2.F32 R37, -RZ, R89.H0_H0 ;  /* 0x20000059ff257230 */ /* 0x020fca0000004100 */
[----:B------:R-:W-:-:S04]  /*1760*/  FADD.FTZ R62, R37, R62 ;  /* 0x0000003e253e7221 */ /* 0x000fc80000010000 */
[----:B------:R-:W-:Y:S02]  /*1770*/  @P1 FADD.FTZ R62, R86, R62 ;  /* 0x0000003e563e1221 */ /* 0x000fe40000010000 */
.L_x_23795:
[----:B------:R-:W-:Y:S01]  /*1780*/  HADD2.F32 R63, -RZ, R57.H1_H1 ;  /* 0x30000039ff3f7230 */ /* 0x000fe20000004100 */
[----:B------:R-:W-:Y:S05]  /*1790*/  @P2 BRA `(.L_x_23796) ;  /* 0x0000003000002947 */ /* 0x000fea0003800000 */
[----:B------:R-:W-:Y:S05]  /*17a0*/  @!P1 BRA `(.L_x_23797) ;  /* 0x0000005000009947 */ /* 0x000fea0003800000 */
[----:B-----5:R-:W-:Y:S01]  /*17b0*/  FADD.FTZ R63, R87, R63 ;  /* 0x0000003f573f7221 */ /* 0x020fe20000010000 */
[----:B------:R-:W-:Y:S05]  /*17c0*/  BRA `(.L_x_23797) ;  /* 0x0000003000007947 */ /* 0x000fea0003800000 */
.L_x_23796:
[----:B-----5:R-:W-:-:S05]  /*17d0*/  HADD2.F32 R36, -RZ, R89.H1_H1 ;  /* 0x30000059ff247230 */ /* 0x020fca0000004100 */
[----:B------:R-:W-:-:S04]  /*17e0*/  FADD.FTZ R63, R36, R63 ;  /* 0x0000003f243f7221 */ /* 0x000fc80000010000 */
[----:B------:R-:W-:Y:S02]  /*17f0*/  @P1 FADD.FTZ R63, R87, R63 ;  /* 0x0000003f573f1221 */ /* 0x000fe40000010000 */
.L_x_23797:
[----:B------:R-:W-:Y:S01]  /*1800*/  HADD2.F32 R56, -RZ, R58.H0_H0 ;  /* 0x2000003aff387230 */ /* 0x000fe20000004100 */
[----:B------:R-:W-:Y:S05]  /*1810*/  @P2 BRA `(.L_x_23798) ;  /* 0x0000003000002947 */ /* 0x000fea0003800000 */
[----:B------:R-:W-:Y:S05]  /*1820*/  @!P1 BRA `(.L_x_23799) ;  /* 0x0000005000009947 */ /* 0x000fea0003800000 */
[----:B-----5:R-:W-:Y:S01]  /*1830*/  FADD.FTZ R56, R80, R56 ;  /* 0x0000003850387221 */ /* 0x020fe20000010000 */
[----:B------:R-:W-:Y:S05]  /*1840*/  BRA `(.L_x_23799) ;  /* 0x0000003000007947 */ /* 0x000fea0003800000 */
.L_x_23798:
[----:B-----5:R-:W-:-:S05]  /*1850*/  HADD2.F32 R37, -RZ, R90.H0_H0 ;  /* 0x2000005aff257230 */ /* 0x020fca0000004100 */
[----:B------:R-:W-:-:S04]  /*1860*/  FADD.FTZ R56, R37, R56 ;  /* 0x0000003825387221 */ /* 0x000fc80000010000 */
[----:B------:R-:W-:Y:S02]  /*1870*/  @P1 FADD.FTZ R56, R80, R56 ;  /* 0x0000003850381221 */ /* 0x000fe40000010000 */
.L_x_23799:
[----:B------:R-:W-:Y:S01]  /*1880*/  HADD2.F32 R57, -RZ, R58.H1_H1 ;  /* 0x3000003aff397230 */ /* 0x000fe20000004100 */
[----:B------:R-:W-:Y:S05]  /*1890*/  @P2 BRA `(.L_x_23800) ;  /* 0x0000003000002947 */ /* 0x000fea0003800000 */
[----:B------:R-:W-:Y:S05]  /*18a0*/  @!P1 BRA `(.L_x_23801) ;  /* 0x0000005000009947 */ /* 0x000fea0003800000 */
[----:B-----5:R-:W-:Y:S01]  /*18b0*/  FADD.FTZ R57, R81, R57 ;  /* 0x0000003951397221 */ /* 0x020fe20000010000 */
[----:B------:R-:W-:Y:S05]  /*18c0*/  BRA `(.L_x_23801) ;  /* 0x0000003000007947 */ /* 0x000fea0003800000 */
.L_x_23800:
[----:B-----5:R-:W-:-:S05]  /*18d0*/  HADD2.F32 R36, -RZ, R90.H1_H1 ;  /* 0x3000005aff247230 */ /* 0x020fca0000004100 */
[----:B------:R-:W-:-:S04]  /*18e0*/  FADD.FTZ R57, R36, R57 ;  /* 0x0000003924397221 */ /* 0x000fc80000010000 */
[----:B------:R-:W-:Y:S02]  /*18f0*/  @P1 FADD.FTZ R57, R81, R57 ;  /* 0x0000003951391221 */ /* 0x000fe40000010000 */
.L_x_23801:
[----:B------:R-:W-:Y:S01]  /*1900*/  HADD2.F32 R58, -RZ, R59.H0_H0 ;  /* 0x2000003bff3a7230 */ /* 0x000fe20000004100 */
[----:B------:R-:W-:Y:S05]  /*1910*/  @P2 BRA `(.L_x_23802) ;  /* 0x0000003000002947 */ /* 0x000fea0003800000 */
[----:B------:R-:W-:Y:S05]  /*1920*/  @!P1 BRA `(.L_x_23803) ;  /* 0x0000005000009947 */ /* 0x000fea0003800000 */
[----:B-----5:R-:W-:Y:S01]  /*1930*/  FADD.FTZ R58, R82, R58 ;  /* 0x0000003a523a7221 */ /* 0x020fe20000010000 */
[----:B------:R-:W-:Y:S05]  /*1940*/  BRA `(.L_x_23803) ;  /* 0x0000003000007947 */ /* 0x000fea0003800000 */
.L_x_23802:
[----:B-----5:R-:W-:-:S05]  /*1950*/  HADD2.F32 R37, -RZ, R91.H0_H0 ;  /* 0x2000005bff257230 */ /* 0x020fca0000004100 */
[----:B------:R-:W-:-:S04]  /*1960*/  FADD.FTZ R58, R37, R58 ;  /* 0x0000003a253a7221 */ /* 0x000fc80000010000 */
[----:B------:R-:W-:Y:S02]  /*1970*/  @P1 FADD.FTZ R58, R82, R58 ;  /* 0x0000003a523a1221 */ /* 0x000fe40000010000 */
.L_x_23803:
[----:B------:R-:W-:Y:S01]  /*1980*/  HADD2.F32 R59, -RZ, R59.H1_H1 ;  /* 0x3000003bff3b7230 */ /* 0x000fe20000004100 */
[----:B------:R-:W-:Y:S05]  /*1990*/  @P2 BRA `(.L_x_23804) ;  /* 0x0000003000002947 */ /* 0x000fea0003800000 */
[----:B------:R-:W-:Y:S05]  /*19a0*/  @!P1 BRA `(.L_x_23805) ;  /* 0x0000005000009947 */ /* 0x000fea0003800000 */
[----:B-----5:R-:W-:Y:S01]  /*19b0*/  FADD.FTZ R59, R83, R59 ;  /* 0x0000003b533b7221 */ /* 0x020fe20000010000 */
[----:B------:R-:W-:Y:S05]  /*19c0*/  BRA `(.L_x_23805) ;  /* 0x0000003000007947 */ /* 0x000fea0003800000 */
.L_x_23804:
[----:B-----5:R-:W-:-:S05]  /*19d0*/  HADD2.F32 R36, -RZ, R91.H1_H1 ;  /* 0x3000005bff247230 */ /* 0x020fca0000004100 */
[----:B------:R-:W-:-:S04]  /*19e0*/  FADD.FTZ R59, R36, R59 ;  /* 0x0000003b243b7221 */ /* 0x000fc80000010000 */
[----:B------:R-:W-:Y:S02]  /*19f0*/  @P1 FADD.FTZ R59, R83, R59 ;  /* 0x0000003b533b1221 */ /* 0x000fe40000010000 */
.L_x_23805:
        /* <DEDUP_REMOVED lines=19> */
.L_x_23806:
[----:B0----5:R-:W-:-:S05]  /*1b30*/  HADD2.F32 R37, -RZ, R88.H0_H0 ;  /* 0x20000058ff257230 */ /* 0x021fca0000004100 */
[----:B------:R-:W-:-:S04]  /*1b40*/  FADD.FTZ R52, R37, R52 ;  /* 0x0000003425347221 */ /* 0x000fc80000010000 */
[----:B------:R-:W-:Y:S02]  /*1b50*/  @P1 FADD.FTZ R52, R84, R52 ;  /* 0x0000003454341221 */ /* 0x000fe40000010000 */
.L_x_23807:
[----:B------:R-:W-:Y:S01]  /*1b60*/  HADD2.F32 R53, -RZ, R48.H1_H1 ;  /* 0x30000030ff357230 */ /* 0x000fe20000004100 */
[----:B------:R-:W-:Y:S05]  /*1b70*/  @P2 BRA `(.L_x_23808) ;  /* 0x0000003000002947 */ /* 0x000fea0003800000 */
[----:B------:R-:W-:Y:S05]  /*1b80*/  @!P1 BRA `(.L_x_23809) ;  /* 0x0000005000009947 */ /* 0x000fea0003800000 */
[----:B-----5:R-:W-:Y:S01]  /*1b90*/  FADD.FTZ R53, R85, R53 ;  /* 0x0000003555357221 */ /* 0x020fe20000010000 */
[----:B------:R-:W-:Y:S05]  /*1ba0*/  BRA `(.L_x_23809) ;  /* 0x0000003000007947 */ /* 0x000fea0003800000 */
.L_x_23808:
[----:B-----5:R-:W-:-:S05]  /*1bb0*/  HADD2.F32 R36, -RZ, R88.H1_H1 ;  /* 0x30000058ff247230 */ /* 0x020fca0000004100 */
[----:B------:R-:W-:-:S04]  /*1bc0*/  FADD.FTZ R53, R36, R53 ;  /* 0x0000003524357221 */ /* 0x000fc80000010000 */
[----:B------:R-:W-:Y:S02]  /*1bd0*/  @P1 FADD.FTZ R53, R85, R53 ;  /* 0x0000003555351221 */ /* 0x000fe40000010000 */
.L_x_23809:
[----:B------:R-:W-:Y:S01]  /*1be0*/  HADD2.F32 R54, -RZ, R49.H0_H0 ;  /* 0x20000031ff367230 */ /* 0x000fe20000004100 */
[----:B------:R-:W-:Y:S05]  /*1bf0*/  @P2 BRA `(.L_x_23810) ;  /* 0x0000003000002947 */ /* 0x000fea0003800000 */
[----:B------:R-:W-:Y:S05]  /*1c00*/  @!P1 BRA `(.L_x_23811) ;  /* 0x0000005000009947 */ /* 0x000fea0003800000 */
[----:B-----5:R-:W-:Y:S01]  /*1c10*/  FADD.FTZ R54, R86, R54 ;  /* 0x0000003656367221 */ /* 0x020fe20000010000 */
[----:B------:R-:W-:Y:S05]  /*1c20*/  BRA `(.L_x_23811) ;  /* 0x0000003000007947 */ /* 0x000fea0003800000 */
.L_x_23810:
[----:B-----5:R-:W-:-:S05]  /*1c30*/  HADD2.F32 R37, -RZ, R89.H0_H0 ;  /* 0x20000059ff257230 */ /* 0x020fca0000004100 */
[----:B------:R-:W-:-:S04]  /*1c40*/  FADD.FTZ R54, R37, R54 ;  /* 0x0000003625367221 */ /* 0x000fc80000010000 */
[----:B------:R-:W-:Y:S02]  /*1c50*/  @P1 FADD.FTZ R54, R86, R54 ;  /* 0x0000003656361221 */ /* 0x000fe40000010000 */
.L_x_23811:
[----:B------:R-:W-:Y:S01]  /*1c60*/  HADD2.F32 R55, -RZ, R49.H1_H1 ;  /* 0x30000031ff377230 */ /* 0x000fe20000004100 */
[----:B------:R-:W-:Y:S05]  /*1c70*/  @P2 BRA `(.L_x_23812) ;  /* 0x0000003000002947 */ /* 0x000fea0003800000 */
[----:B------:R-:W-:Y:S05]  /*1c80*/  @!P1 BRA `(.L_x_23813) ;  /* 0x0000005000009947 */ /* 0x000fea0003800000 */
[----:B-----5:R-:W-:Y:S01]  /*1c90*/  FADD.FTZ R55, R87, R55 ;  /* 0x0000003757377221 */ /* 0x020fe20000010000 */
[----:B------:R-:W-:Y:S05]  /*1ca0*/  BRA `(.L_x_23813) ;  /* 0x0000003000007947 */ /* 0x000fea0003800000 */
.L_x_23812:
[----:B-----5:R-:W-:-:S05]  /*1cb0*/  HADD2.F32 R36, -RZ, R89.H1_H1 ;  /* 0x30000059ff247230 */ /* 0x020fca0000004100 */
[----:B------:R-:W-:-:S04]  /*1cc0*/  FADD.FTZ R55, R36, R55 ;  /* 0x0000003724377221 */ /* 0x000fc80000010000 */
[----:B------:R-:W-:Y:S02]  /*1cd0*/  @P1 FADD.FTZ R55, R87, R55 ;  /* 0x0000003757371221 */ /* 0x000fe40000010000 */
.L_x_23813:
[----:B------:R-:W-:Y:S01]  /*1ce0*/  HADD2.F32 R48, -RZ, R50.H0_H0 ;  /* 0x20000032ff307230 */ /* 0x000fe20000004100 */
[----:B------:R-:W-:Y:S05]  /*1cf0*/  @P2 BRA `(.L_x_23814) ;  /* 0x0000003000002947 */ /* 0x000fea0003800000 */
[----:B------:R-:W-:Y:S05]  /*1d00*/  @!P1 BRA `(.L_x_23815) ;  /* 0x0000005000009947 */ /* 0x000fea0003800000 */
[----:B-----5:R-:W-:Y:S01]  /*1d10*/  FADD.FTZ R48, R80, R48 ;  /* 0x0000003050307221 */ /* 0x020fe20000010000 */
[----:B------:R-:W-:Y:S05]  /*1d20*/  BRA `(.L_x_23815) ;  /* 0x0000003000007947 */ /* 0x000fea0003800000 */
.L_x_23814:
[----:B-----5:R-:W-:-:S05]  /*1d30*/  HADD2.F32 R37, -RZ, R90.H0_H0 ;  /* 0x2000005aff257230 */ /* 0x020fca0000004100 */
[----:B------:R-:W-:-:S04]  /*1d40*/  FADD.FTZ R48, R37, R48 ;  /* 0x0000003025307221 */ /* 0x000fc80000010000 */
[----:B------:R-:W-:Y:S02]  /*1d50*/  @P1 FADD.FTZ R48, R80, R48 ;  /* 0x0000003050301221 */ /* 0x000fe40000010000 */
.L_x_23815:
[----:B------:R-:W-:Y:S01]  /*1d60*/  HADD2.F32 R49, -RZ, R50.H1_H1 ;  /* 0x30000032ff317230 */ /* 0x000fe20000004100 */
[----:B------:R-:W-:Y:S05]  /*1d70*/  @P2 BRA `(.L_x_23816) ;  /* 0x0000003000002947 */ /* 0x000fea0003800000 */
[----:B------:R-:W-:Y:S05]  /*1d80*/  @!P1 BRA `(.L_x_23817) ;  /* 0x0000005000009947 */ /* 0x000fea0003800000 */
[----:B-----5:R-:W-:Y:S01]  /*1d90*/  FADD.FTZ R49, R81, R49 ;  /* 0x0000003151317221 */ /* 0x020fe20000010000 */
[----:B------:R-:W-:Y:S05]  /*1da0*/  BRA `(.L_x_23817) ;  /* 0x0000003000007947 */ /* 0x000fea0003800000 */
.L_x_23816:
[----:B-----5:R-:W-:-:S05]  /*1db0*/  HADD2.F32 R36, -RZ, R90.H1_H1 ;  /* 0x3000005aff247230 */ /* 0x020fca0000004100 */
[----:B------:R-:W-:-:S04]  /*1dc0*/  FADD.FTZ R49, R36, R49 ;  /* 0x0000003124317221 */ /* 0x000fc80000010000 */
[----:B------:R-:W-:Y:S02]  /*1dd0*/  @P1 FADD.FTZ R49, R81, R49 ;  /* 0x0000003151311221 */ /* 0x000fe40000010000 */
.L_x_23817:
[----:B------:R-:W-:Y:S01]  /*1de0*/  HADD2.F32 R50, -RZ, R51.H0_H0 ;  /* 0x20000033ff327230 */ /* 0x000fe20000004100 */
[----:B------:R-:W-:Y:S05]  /*1df0*/  @P2 BRA `(.L_x_23818) ;  /* 0x0000003000002947 */ /* 0x000fea0003800000 */
[----:B------:R-:W-:Y:S05]  /*1e00*/  @!P1 BRA `(.L_x_23819) ;  /* 0x0000005000009947 */ /* 0x000fea0003800000 */
[----:B-----5:R-:W-:Y:S01]  /*1e10*/  FADD.FTZ R50, R82, R50 ;  /* 0x0000003252327221 */ /* 0x020fe20000010000 */
[----:B------:R-:W-:Y:S05]  /*1e20*/  BRA `(.L_x_23819) ;  /* 0x0000003000007947 */ /* 0x000fea0003800000 */
.L_x_23818:
[----:B-----5:R-:W-:-:S05]  /*1e30*/  HADD2.F32 R37, -RZ, R91.H0_H0 ;  /* 0x2000005bff257230 */ /* 0x020fca0000004100 */
[----:B------:R-:W-:-:S04]  /*1e40*/  FADD.FTZ R50, R37, R50 ;  /* 0x0000003225327221 */ /* 0x000fc80000010000 */
[----:B------:R-:W-:Y:S02]  /*1e50*/  @P1 FADD.FTZ R50, R82, R50 ;  /* 0x0000003252321221 */ /* 0x000fe40000010000 */
.L_x_23819:
[----:B------:R-:W-:Y:S01]  /*1e60*/  HADD2.F32 R51, -RZ, R51.H1_H1 ;  /* 0x30000033ff337230 */ /* 0x000fe20000004100 */
[----:B------:R-:W-:Y:S05]  /*1e70*/  @P2 BRA `(.L_x_23820) ;  /* 0x0000003000002947 */ /* 0x000fea0003800000 */
[----:B------:R-:W-:Y:S05]  /*1e80*/  @!P1 BRA `(.L_x_23821) ;  /* 0x0000005000009947 */ /* 0x000fea0003800000 */
[----:B-----5:R-:W-:Y:S01]  /*1e90*/  FADD.FTZ R51, R83, R51 ;  /* 0x0000003353337221 */ /* 0x020fe20000010000 */
[----:B------:R-:W-:Y:S05]  /*1ea0*/  BRA `(.L_x_23821) ;  /* 0x0000003000007947 */ /* 0x000fea0003800000 */
.L_x_23820:
[----:B-----5:R-:W-:-:S05]  /*1eb0*/  HADD2.F32 R36, -RZ, R91.H1_H1 ;  /* 0x3000005bff247230 */ /* 0x020fca0000004100 */
[----:B------:R-:W-:-:S04]  /*1ec0*/  FADD.FTZ R51, R36, R51 ;  /* 0x0000003324337221 */ /* 0x000fc80000010000 */
[----:B------:R-:W-:Y:S02]  /*1ed0*/  @P1 FADD.FTZ R51, R83, R51 ;  /* 0x0000003353331221 */ /* 0x000fe40000010000 */
.L_x_23821:
[----:B------:R-:W-:Y:S02]  /*1ee0*/  IADD3 R214, R217, 0x80, RZ ;  /* 0x00000080d9d67810 */ /* 0x000fe40007ffe0ff */
[C---:B------:R-:W-:Y:S02]  /*1ef0*/  LEA R42, P3, R213.reuse, c[0x0][0x188], 0x5 ;  /* 0x00006200d52a7a11 */ /* 0x040fe400078628ff */
[C---:B------:R-:W-:Y:S01]  /*1f00*/  @P1 LEA R38, P4, R214.reuse, c[0x0][0x180], 0x5 ;  /* 0x00006000d6261a11 */ /* 0x040fe200078828ff */
[C---:B------:R-:W-:Y:S01]  /*1f10*/  IMAD.WIDE.U32 R40, R214.reuse, R140, c[0x0][0x170] ;  /* 0x00005c00d6287625 */ /* 0x040fe200078e008c */
[----:B------:R-:W-:Y:S02]  /*1f20*/  LEA.HI.X R43, R213, c[0x0][0x18c], RZ, 0x5, P3 ;  /* 0x00006300d52b7a11 */ /* 0x000fe400018f2cff */
[C---:B------:R-:W-:Y:S02]  /*1f30*/  @P0 LEA R36, P3, R214.reuse, c[0x0][0x178], 0x4 ;  /* 0x00005e00d6240a11 */ /* 0x040fe400078620ff */
[C---:B------:R-:W-:Y:S01]  /*1f40*/  @P1 LEA.HI.X R39, R214.reuse, c[0x0][0x184], RZ, 0x5, P4 ;  /* 0x00006100d6271a11 */ /* 0x040fe200020f2cff */
[----:B------:R-:W-:Y:S01]  /*1f50*/  STG.E.128 [R42.64], R52 ;  /* 0x000000342a007986 */ /* 0x000fe2000c101d04 */
[----:B------:R-:W-:-:S03]  /*1f60*/  @P0 LEA.HI.X R37, R214, c[0x0][0x17c], RZ, 0x4, P3 ;  /* 0x00005f00d6250a11 */ /* 0x000fc600018f24ff */
[----:B------:R0:W-:Y:S04]  /*1f70*/  STG.E.128 [R42.64+0x10], R48 ;  /* 0x000010302a007986 */ /* 0x0001e8000c101d04 */
[----:B-----5:R1:W5:Y:S04]  /*1f80*/  @P0 LDG.E.128 R88, [R36.64] ;  /* 0x0000000424580981 */ /* 0x020368000c1e1d00 */
[----:B------:R1:W5:Y:S04]  /*1f90*/  @P1 LDG.E.128 R84, [R38.64] ;  /* 0x0000000426541981 */ /* 0x000368000c1e1d00 */
[----:B------:R1:W5:Y:S04]  /*1fa0*/  @P1 LDG.E.128 R80, [R38.64+0x10] ;  /* 0x0000100426501981 */ /* 0x000368000c1e1d00 */
[----:B0-----:R-:W2:Y:S02]  /*1fb0*/  LDG.E.128 R40, [R40.64] ;  /* 0x0000000428287981 */ /* 0x001ea4000c1e1d00 */
[----:B--2---:R-:W-:Y:S01]  /*1fc0*/  HADD2.F32 R44, -RZ, R40.H0_H0 ;  /* 0x20000028ff2c7230 */ /* 0x004fe20000004100 */
[----:B------:R-:W-:Y:S05]  /*1fd0*/  @P2 BRA `(.L_x_23822) ;  /* 0x0000003000002947 */ /* 0x000fea0003800000 */
[----:B-1----:R-:W-:Y:S05]  /*1fe0*/  @!P1 BRA `(.L_x_23823) ;  /* 0x0000005000009947 */ /* 0x002fea0003800000 */
[----:B-----5:R-:W-:Y:S01]  /*1ff0*/  FADD.FTZ R44, R84, R44 ;  /* 0x0000002c542c7221 */ /* 0x020fe20000010000 */
[----:B------:R-:W-:Y:S05]  /*2000*/  BRA `(.L_x_23823) ;  /* 0x0000003000007947 */ /* 0x000fea0003800000 */
.L_x_23822:
[----:B-1---5:R-:W-:-:S05]  /*2010*/  HADD2.F32 R37, -RZ, R88.H0_H0 ;  /* 0x20000058ff257230 */ /* 0x022fca0000004100 */
[----:B------:R-:W-:-:S04]  /*2020*/  FADD.FTZ R44, R37, R44 ;  /* 0x0000002c252c7221 */ /* 0x000fc80000010000 */
[----:B------:R-:W-:Y:S02]  /*2030*/  @P1 FADD.FTZ R44, R84, R44 ;  /* 0x0000002c542c1221 */ /* 0x000fe40000010000 */
.L_x_23823:
[----:B------:R-:W-:Y:S01]  /*2040*/  HADD2.F32 R45, -RZ, R40.H1_H1 ;  /* 0x30000028ff2d7230 */ /* 0x000fe20000004100 */
[----:B------:R-:W-:Y:S05]  /*2050*/  @P2 BRA `(.L_x_23824) ;  /* 0x0000003000002947 */ /* 0x000fea0003800000 */
[----:B------:R-:W-:Y:S05]  /*2060*/  @!P1 BRA `(.L_x_23825) ;  /* 0x0000005000009947 */ /* 0x000fea0003800000 */
[----:B-----5:R-:W-:Y:S01]  /*2070*/  FADD.FTZ R45, R85, R45 ;  /* 0x0000002d552d7221 */ /* 0x020fe20000010000 */
[----:B------:R-:W-:Y:S05]  /*2080*/  BRA `(.L_x_23825) ;  /* 0x0000003000007947 */ /* 0x000fea0003800000 */
.L_x_23824:
[----:B-----5:R-:W-:-:S05]  /*2090*/  HADD2.F32 R36, -RZ, R88.H1_H1 ;  /* 0x30000058ff247230 */ /* 0x020fca0000004100 */
[----:B------:R-:W-:-:S04]  /*20a0*/  FADD.FTZ R45, R36, R45 ;  /* 0x0000002d242d7221 */ /* 0x000fc80000010000 */
[----:B------:R-:W-:Y:S02]  /*20b0*/  @P1 FADD.FTZ R45, R85, R45 ;  /* 0x0000002d552d1221 */ /* 0x000fe40000010000 */
.L_x_23825:
[----:B------:R-:W-:Y:S01]  /*20c0*/  HADD2.F32 R46, -RZ, R41.H0_H0 ;  /* 0x20000029ff2e7230 */ /* 0x000fe20000004100 */
[----:B------:R-:W-:Y:S05]  /*20d0*/  @P2 BRA `(.L_x_23826) ;  /* 0x0000003000002947 */ /* 0x000fea0003800000 */
[----:B------:R-:W-:Y:S05]  /*20e0*/  @!P1 BRA `(.L_x_23827) ;  /* 0x0000005000009947 */ /* 0x000fea0003800000 */
[----:B-----5:R-:W-:Y:S01]  /*20f0*/  FADD.FTZ R46, R86, R46 ;  /* 0x0000002e562e7221 */ /* 0x020fe20000010000 */
[----:B------:R-:W-:Y:S05]  /*2100*/  BRA `(.L_x_23827) ;  /* 0x0000003000007947 */ /* 0x000fea0003800000 */
.L_x_23826:
[----:B-----5:R-:W-:-:S05]  /*2110*/  HADD2.F32 R37, -RZ, R89.H0_H0 ;  /* 0x20000059ff257230 */ /* 0x020fca0000004100 */
[----:B------:R-:W-:-:S04]  /*2120*/  FADD.FTZ R46, R37, R46 ;  /* 0x0000002e252e7221 */ /* 0x000fc80000010000 */
[----:B------:R-:W-:Y:S02]  /*2130*/  @P1 FADD.FTZ R46, R86, R46 ;  /* 0x0000002e562e1221 */ /* 0x000fe40000010000 */
.L_x_23827:
[----:B------:R-:W-:Y:S01]  /*2140*/  HADD2.F32 R47, -RZ, R41.H1_H1 ;  /* 0x30000029ff2f7230 */ /* 0x000fe20000004100 */
[----:B------:R-:W-:Y:S05]  /*2150*/  @P2 BRA `(.L_x_23828) ;  /* 0x0000003000002947 */ /* 0x000fea0003800000 */
[----:B------:R-:W-:Y:S05]  /*2160*/  @!P1 BRA `(.L_x_23829) ;  /* 0x0000005000009947 */ /* 0x000fea0003800000 */
[----:B-----5:R-:W-:Y:S01]  /*2170*/  FADD.FTZ R47, R87, R47 ;  /* 0x0000002f572f7221 */ /* 0x020fe20000010000 */
[----:B------:R-:W-:Y:S05]  /*2180*/  BRA `(.L_x_23829) ;  /* 0x0000003000007947 */ /* 0x000fea0003800000 */
.L_x_23828:
[----:B-----5:R-:W-:-:S05]  /*2190*/  HADD2.F32 R36, -RZ, R89.H1_H1 ;  /* 0x30000059ff247230 */ /* 0x020fca0000004100 */
[----:B------:R-:W-:-:S04]  /*21a0*/  FADD.FTZ R47, R36, R47 ;  /* 0x0000002f242f7221 */ /* 0x000fc80000010000 */
[----:B------:R-:W-:Y:S02]  /*21b0*/  @P1 FADD.FTZ R47, R87, R47 ;  /* 0x0000002f572f1221 */ /* 0x000fe40000010000 */
.L_x_23829:
[----:B------:R-:W-:Y:S01]  /*21c0*/  HADD2.F32 R40, -RZ, R42.H0_H0 ;  /* 0x2000002aff287230 */ /* 0x000fe20000004100 */
[----:B------:R-:W-:Y:S05]  /*21d0*/  @P2 BRA `(.L_x_23830) ;  /* 0x0000003000002947 */ /* 0x000fea0003800000 */
[----:B------:R-:W-:Y:S05]  /*21e0*/  @!P1 BRA `(.L_x_23831) ;  /* 0x0000005000009947 */ /* 0x000fea0003800000 */
[----:B-----5:R-:W-:Y:S01]  /*21f0*/  FADD.FTZ R40, R80, R40 ;  /* 0x0000002850287221 */ /* 0x020fe20000010000 */
[----:B------:R-:W-:Y:S05]  /*2200*/  BRA `(.L_x_23831) ;  /* 0x0000003000007947 */ /* 0x000fea0003800000 */
.L_x_23830:
[----:B-----5:R-:W-:-:S05]  /*2210*/  HADD2.F32 R37, -RZ, R90.H0_H0 ;  /* 0x2000005aff257230 */ /* 0x020fca0000004100 */
[----:B------:R-:W-:-:S04]  /*2220*/  FADD.FTZ R40, R37, R40 ;  /* 0x0000002825287221 */ /* 0x000fc80000010000 */
[----:B------:R-:W-:Y:S02]  /*2230*/  @P1 FADD.FTZ R40, R80, R40 ;  /* 0x0000002850281221 */ /* 0x000fe40000010000 */
.L_x_23831:
[----:B------:R-:W-:Y:S01]  /*2240*/  HADD2.F32 R41, -RZ, R42.H1_H1 ;  /* 0x3000002aff297230 */ /* 0x000fe20000004100 */
[----:B------:R-:W-:Y:S05]  /*2250*/  @P2 BRA `(.L_x_23832) ;  /* 0x0000003000002947 */ /* 0x000fea0003800000 */
[----:B------:R-:W-:Y:S05]  /*2260*/  @!P1 BRA `(.L_x_23833) ;  /* 0x0000005000009947 */ /* 0x000fea0003800000 */
[----:B-----5:R-:W-:Y:S01]  /*2270*/  FADD.FTZ R41, R81, R41 ;  /* 0x0000002951297221 */ /* 0x020fe20000010000 */
[----:B------:R-:W-:Y:S05]  /*2280*/  BRA `(.L_x_23833) ;  /* 0x0000003000007947 */ /* 0x000fea0003800000 */
.L_x_23832:
[----:B-----5:R-:W-:-:S05]  /*2290*/  HADD2.F32 R36, -RZ, R90.H1_H1 ;  /* 0x3000005aff247230 */ /* 0x020fca0000004100 */
[----:B------:R-:W-:-:S04]  /*22a0*/  FADD.FTZ R41, R36, R41 ;  /* 0x0000002924297221 */ /* 0x000fc80000010000 */
[----:B------:R-:W-:Y:S02]  /*22b0*/  @P1 FADD.FTZ R41, R81, R41 ;  /* 0x0000002951291221 */ /* 0x000fe40000010000 */
.L_x_23833:
[----:B------:R-:W-:Y:S01]  /*22c0*/  HADD2.F32 R42, -RZ, R43.H0_H0 ;  /* 0x2000002bff2a7230 */ /* 0x000fe20000004100 */
[----:B------:R-:W-:Y:S05]  /*22d0*/  @P2 BRA `(.L_x_23834) ;  /* 0x0000003000002947 */ /* 0x000fea0003800000 */
[----:B------:R-:W-:Y:S05]  /*22e0*/  @!P1 BRA `(.L_x_23835) ;  /* 0x0000005000009947 */ /* 0x000fea0003800000 */
[----:B-----5:R-:W-:Y:S01]  /*22f0*/  FADD.FTZ R42, R82, R42 ;  /* 0x0000002a522a7221 */ /* 0x020fe20000010000 */
[----:B------:R-:W-:Y:S05]  /*2300*/  BRA `(.L_x_23835) ;  /* 0x0000003000007947 */ /* 0x000fea0003800000 */
.L_x_23834:
[----:B-----5:R-:W-:-:S05]  /*2310*/  HADD2.F32 R37, -RZ, R91.H0_H0 ;  /* 0x2000005bff257230 */ /* 0x020fca0000004100 */
[----:B------:R-:W-:-:S04]  /*2320*/  FADD.FTZ R42, R37, R42 ;  /* 0x0000002a252a7221 */ /* 0x000fc80000010000 */
[----:B------:R-:W-:Y:S02]  /*2330*/  @P1 FADD.FTZ R42, R82, R42 ;  /* 0x0000002a522a1221 */ /* 0x000fe40000010000 */
.L_x_23835:
[----:B------:R-:W-:Y:S01]  /*2340*/  HADD2.F32 R43, -RZ, R43.H1_H1 ;  /* 0x3000002bff2b7230 */ /* 0x000fe20000004100 */
[----:B------:R-:W-:Y:S05]  /*2350*/  @P2 BRA `(.L_x_23836) ;  /* 0x0000003000002947 */ /* 0x000fea0003800000 */
[----:B------:R-:W-:Y:S05]  /*2360*/  @!P1 BRA `(.L_x_23837) ;  /* 0x0000005000009947 */ /* 0x000fea0003800000 */
[----:B-----5:R-:W-:Y:S01]  /*2370*/  FADD.FTZ R43, R83, R43 ;  /* 0x0000002b532b7221 */ /* 0x020fe20000010000 */
[----:B------:R-:W-:Y:S05]  /*2380*/  BRA `(.L_x_23837) ;  /* 0x0000003000007947 */ /* 0x000fea0003800000 */
.L_x_23836:
[----:B-----5:R-:W-:-:S05]  /*2390*/  HADD2.F32 R36, -RZ, R91.H1_H1 ;  /* 0x3000005bff247230 */ /* 0x020fca0000004100 */
[----:B------:R-:W-:-:S04]  /*23a0*/  FADD.FTZ R43, R36, R43 ;  /* 0x0000002b242b7221 */ /* 0x000fc80000010000 */
[----:B------:R-:W-:Y:S02]  /*23b0*/  @P1 FADD.FTZ R43, R83, R43 ;  /* 0x0000002b532b1221 */ /* 0x000fe40000010000 */
.L_x_23837:
[----:B------:R-:W-:Y:S02]  /*23c0*/  IADD3 R211, R217, 0xa0, RZ ;  /* 0x000000a0d9d37810 */ /* 0x000fe40007ffe0ff */
[C---:B------:R-:W-:Y:S02]  /*23d0*/  LEA R142, P3, R214.reuse, c[0x0][0x188], 0x5 ;  /* 0x00006200d68e7a11 */ /* 0x040fe400078628ff */
[C---:B------:R-:W-:Y:S01]  /*23e0*/  @P1 LEA R38, P4, R211.reuse, c[0x0][0x180], 0x5 ;  /* 0x00006000d3261a11 */ /* 0x040fe200078828ff */
[C---:B------:R-:W-:Y:S01]  /*23f0*/  IMAD.WIDE.U32 R140, R211.reuse, R140, c[0x0][0x170] ;  /* 0x00005c00d38c7625 */ /* 0x040fe200078e008c */
[----:B------:R-:W-:Y:S02]  /*2400*/  LEA.HI.X R143, R214, c[0x0][0x18c], RZ, 0x5, P3 ;  /* 0x00006300d68f7a11 */ /* 0x000fe400018f2cff */
[C---:B------:R-:W-:Y:S02]  /*2410*/  @P1 LEA.HI.X R39, R211.reuse, c[0x0][0x184], RZ, 0x5, P4 ;  /* 0x00006100d3271a11 */ /* 0x040fe400020f2cff */
[C---:B------:R-:W-:Y:S01]  /*2420*/  @P0 LEA R36, P3, R211.reuse, c[0x0][0x178], 0x4 ;  /* 0x00005e00d3240a11 */ /* 0x040fe200078620ff */
[----:B------:R-:W-:Y:S03]  /*2430*/  STG.E.128 [R142.64], R44 ;  /* 0x0000002c8e007986 */ /* 0x000fe6000c101d04 */
[----:B------:R-:W-:Y:S01]  /*2440*/  @P0 LEA.HI.X R37, R211, c[0x0][0x17c], RZ, 0x4, P3 ;  /* 0x00005f00d3250a11 */ /* 0x000fe200018f24ff */
[----:B------:R0:W-:Y:S04]  /*2450*/  STG.E.128 [R142.64+0x10], R40 ;  /* 0x000010288e007986 */ /* 0x0001e8000c101d04 */
[----:B-----5:R1:W5:Y:S04]  /*2460*/  @P1 LDG.E.128 R84, [R38.64] ;  /* 0x0000000426541981 */ /* 0x020368000c1e1d00 */
[----:B------:R1:W5:Y:S04]  /*2470*/  @P1 LDG.E.128 R80, [R38.64+0x10] ;  /* 0x0000100426501981 */ /* 0x000368000c1e1d00 */
[----:B------:R2:W5:Y:S04]  /*2480*/  @P0 LDG.E.128 R88, [R36.64] ;  /* 0x0000000424580981 */ /* 0x000568000c1e1d00 */
[----:B0-----:R-:W2:Y:S02]  /*2490*/  LDG.E.128 R140, [R140.64] ;  /* 0x000000048c8c7981 */ /* 0x001ea4000c1e1d00 */
[----:B--2---:R-:W-:Y:S01]  /*24a0*/  HADD2.F32 R36, -RZ, R140.H0_H0 ;  /* 0x2000008cff247230 */ /* 0x004fe20000004100 */
[----:B------:R-:W-:Y:S05]  /*24b0*/  @P2 BRA `(.L_x_23838) ;  /* 0x0000003000002947 */ /* 0x000fea0003800000 */
[----:B-1----:R-:W-:Y:S05]  /*24c0*/  @!P1 BRA `(.L_x_23839) ;  /* 0x0000005000009947 */ /* 0x002fea0003800000 */
[----:B-----5:R-:W-:Y:S01]  /*24d0*/  FADD.FTZ R36, R84, R36 ;  /* 0x0000002454247221 */ /* 0x020fe20000010000 */
[----:B------:R-:W-:Y:S05]  /*24e0*/  BRA `(.L_x_23839) ;  /* 0x0000003000007947 */ /* 0x000fea0003800000 */
.L_x_23838:
[----:B-1---5:R-:W-:-:S05]  /*24f0*/  HADD2.F32 R37, -RZ, R88.H0_H0 ;  /* 0x20000058ff257230 */ /* 0x022fca0000004100 */
[----:B------:R-:W-:-:S04]  /*2500*/  FADD.FTZ R36, R37, R36 ;  /* 0x0000002425247221 */ /* 0x000fc80000010000 */
[----:B------:R-:W-:Y:S02]  /*2510*/  @P1 FADD.FTZ R36, R84, R36 ;  /* 0x0000002454241221 */ /* 0x000fe40000010000 */
.L_x_23839:
[----:B------:R-:W-:Y:S01]  /*2520*/  HADD2.F32 R37, -RZ, R140.H1_H1 ;  /* 0x3000008cff257230 */ /* 0x000fe20000004100 */
[----:B------:R-:W-:Y:S05]  /*2530*/  @P2 BRA `(.L_x_23840) ;  /* 0x0000003000002947 */ /* 0x000fea0003800000 */
[----:B------:R-:W-:Y:S05]  /*2540*/  @!P1 BRA `(.L_x_23841) ;  /* 0x0000005000009947 */ /* 0x000fea0003800000 */
[----:B-----5:R-:W-:Y:S01]  /*2550*/  FADD.FTZ R37, R85, R37 ;  /* 0x0000002555257221 */ /* 0x020fe20000010000 */
[----:B------:R-:W-:Y:S05]  /*2560*/  BRA `(.L_x_23841) ;  /* 0x0000003000007947 */ /* 0x000fea0003800000 */
.L_x_23840:
[----:B-----5:R-:W-:-:S05]  /*2570*/  HADD2.F32 R38, -RZ, R88.H1_H1 ;  /* 0x30000058ff267230 */ /* 0x020fca0000004100 */
[----:B------:R-:W-:-:S04]  /*2580*/  FADD.FTZ R37, R38, R37 ;  /* 0x0000002526257221 */ /* 0x000fc80000010000 */
[----:B------:R-:W-:Y:S02]  /*2590*/  @P1 FADD.FTZ R37, R85, R37 ;  /* 0x0000002555251221 */ /* 0x000fe40000010000 */
.L_x_23841:
[----:B------:R-:W-:Y:S01]  /*25a0*/  HADD2.F32 R38, -RZ, R141.H0_H0 ;  /* 0x2000008dff267230 */ /* 0x000fe20000004100 */
[----:B------:R-:W-:Y:S05]  /*25b0*/  @P2 BRA `(.L_x_23842) ;  /* 0x0000003000002947 */ /* 0x000fea0003800000 */
[----:B------:R-:W-:Y:S05]  /*25c0*/  @!P1 BRA `(.L_x_23843) ;  /* 0x0000005000009947 */ /* 0x000fea0003800000 */
[----:B-----5:R-:W-:Y:S01]  /*25d0*/  FADD.FTZ R38, R86, R38 ;  /* 0x0000002656267221 */ /* 0x020fe20000010000 */
[----:B------:R-:W-:Y:S05]  /*25e0*/  BRA `(.L_x_23843) ;  /* 0x0000003000007947 */ /* 0x000fea0003800000 */
.L_x_23842:
[----:B-----5:R-:W-:-:S05]  /*25f0*/  HADD2.F32 R39, -RZ, R89.H0_H0 ;  /* 0x20000059ff277230 */ /* 0x020fca0000004100 */
[----:B------:R-:W-:-:S04]  /*2600*/  FADD.FTZ R38, R39, R38 ;  /* 0x0000002627267221 */ /* 0x000fc80000010000 */
[----:B------:R-:W-:Y:S02]  /*2610*/  @P1 FADD.FTZ R38, R86, R38 ;  /* 0x0000002656261221 */ /* 0x000fe40000010000 */
.L_x_23843:
[----:B------:R-:W-:Y:S01]  /*2620*/  HADD2.F32 R39, -RZ, R141.H1_H1 ;  /* 0x3000008dff277230 */ /* 0x000fe20000004100 */
[----:B------:R-:W-:Y:S05]  /*2630*/  @P2 BRA `(.L_x_23844) ;  /* 0x0000003000002947 */ /* 0x000fea0003800000 */
[----:B------:R-:W-:Y:S05]  /*2640*/  @!P1 BRA `(.L_x_23845) ;  /* 0x0000005000009947 */ /* 0x000fea0003800000 */
[----:B-----5:R-:W-:Y:S01]  /*2650*/  FADD.FTZ R39, R87, R39 ;  /* 0x0000002757277221 */ /* 0x020fe20000010000 */
[----:B------:R-:W-:Y:S05]  /*2660*/  BRA `(.L_x_23845) ;  /* 0x0000003000007947 */ /* 0x000fea0003800000 */
.L_x_23844:
[----:B-----5:R-:W-:-:S05]  /*2670*/  HADD2.F32 R140, -RZ, R89.H1_H1 ;  /* 0x30000059ff8c7230 */ /* 0x020fca0000004100 */
[----:B------:R-:W-:-:S04]  /*2680*/  FADD.FTZ R39, R140, R39 ;  /* 0x000000278c277221 */ /* 0x000fc80000010000 */
[----:B------:R-:W-:Y:S02]  /*2690*/  @P1 FADD.FTZ R39, R87, R39 ;  /* 0x0000002757271221 */ /* 0x000fe40000010000 */
.L_x_23845:
[----:B------:R-:W-:Y:S01]  /*26a0*/  HADD2.F32 R140, -RZ, R142.H0_H0 ;  /* 0x2000008eff8c7230 */ /* 0x000fe20000004100 */
[----:B------:R-:W-:Y:S05]  /*26b0*/  @P2 BRA `(.L_x_23846) ;  /* 0x0000003000002947 */ /* 0x000fea0003800000 */
[----:B------:R-:W-:Y:S05]  /*26c0*/  @!P1 BRA `(.L_x_23847) ;  /* 0x0000005000009947 */ /* 0x000fea0003800000 */
[----:B-----5:R-:W-:Y:S01]  /*26d0*/  FADD.FTZ R140, R80, R140 ;  /* 0x0000008c508c7221 */ /* 0x020fe20000010000 */
[----:B------:R-:W-:Y:S05]  /*26e0*/  BRA `(.L_x_23847) ;  /* 0x0000003000007947 */ /* 0x000fea0003800000 */
.L_x_23846:
[----:B-----5:R-:W-:-:S05]  /*26f0*/  HADD2.F32 R141, -RZ, R90.H0_H0 ;  /* 0x2000005aff8d7230 */ /* 0x020fca0000004100 */
[----:B------:R-:W-:-:S04]  /*2700*/  FADD.FTZ R140, R141, R140 ;  /* 0x0000008c8d8c7221 */ /* 0x000fc80000010000 */
[----:B------:R-:W-:Y:S02]  /*2710*/  @P1 FADD.FTZ R140, R80, R140 ;  /* 0x0000008c508c1221 */ /* 0x000fe40000010000 */
.L_x_23847:
[----:B------:R-:W-:Y:S01]  /*2720*/  HADD2.F32 R141, -RZ, R142.H1_H1 ;  /* 0x3000008eff8d7230 */ /* 0x000fe20000004100 */
[----:B------:R-:W-:Y:S05]  /*2730*/  @P2 BRA `(.L_x_23848) ;  /* 0x0000003000002947 */ /* 0x000fea0003800000 */
[----:B------:R-:W-:Y:S05]  /*2740*/  @!P1 BRA `(.L_x_23849) ;  /* 0x0000005000009947 */ /* 0x000fea0003800000 */
[----:B-----5:R-:W-:Y:S01]  /*2750*/  FADD.FTZ R141, R81, R141 ;  /* 0x0000008d518d7221 */ /* 0x020fe20000010000 */
[----:B------:R-:W-:Y:S05]  /*2760*/  BRA `(.L_x_23849) ;  /* 0x0000003000007947 */ /* 0x000fea0003800000 */
.L_x_23848:
[----:B-----5:R-:W-:-:S05]  /*2770*/  HADD2.F32 R142, -RZ, R90.H1_H1 ;  /* 0x3000005aff8e7230 */ /* 0x020fca0000004100 */
[----:B------:R-:W-:-:S04]  /*2780*/  FADD.FTZ R141, R142, R141 ;  /* 0x0000008d8e8d7221 */ /* 0x000fc80000010000 */
[----:B------:R-:W-:Y:S02]  /*2790*/  @P1 FADD.FTZ R141, R81, R141 ;  /* 0x0000008d518d1221 */ /* 0x000fe40000010000 */
.L_x_23849:
[----:B------:R-:W-:Y:S01]  /*27a0*/  HADD2.F32 R142, -RZ, R143.H0_H0 ;  /* 0x2000008fff8e7230 */ /* 0x000fe20000004100 */
[----:B------:R-:W-:Y:S05]  /*27b0*/  @P2 BRA `(.L_x_23850) ;  /* 0x0000003000002947 */ /* 0x000fea0003800000 */
[----:B------:R-:W-:Y:S05]  /*27c0*/  @!P1 BRA `(.L_x_23851) ;  /* 0x0000005000009947 */ /* 0x000fea0003800000 */
[----:B-----5:R-:W-:Y:S01]  /*27d0*/  FADD.FTZ R142, R82, R142 ;  /* 0x0000008e528e7221 */ /* 0x020fe20000010000 */
[----:B------:R-:W-:Y:S05]  /*27e0*/  BRA `(.L_x_23851) ;  /* 0x0000003000007947 */ /* 0x000fea0003800000 */
.L_x_23850:
[----:B-----5:R-:W-:-:S05]  /*27f0*/  HADD2.F32 R219, -RZ, R91.H0_H0 ;  /* 0x2000005bffdb7230 */ /* 0x020fca0000004100 */
[----:B------:R-:W-:-:S04]  /*2800*/  FADD.FTZ R142, R219, R142 ;  /* 0x0000008edb8e7221 */ /* 0x000fc80000010000 */
[----:B------:R-:W-:Y:S02]  /*2810*/  @P1 FADD.FTZ R142, R82, R142 ;  /* 0x0000008e528e1221 */ /* 0x000fe40000010000 */
.L_x_23851:
[----:B------:R-:W-:Y:S01]  /*2820*/  HADD2.F32 R143, -RZ, R143.H1_H1 ;  /* 0x3000008fff8f7230 */ /* 0x000fe20000004100 */
[----:B------:R-:W-:Y:S05]  /*2830*/  @P2 BRA `(.L_x_23852) ;  /* 0x0000003000002947 */ /* 0x000fea0003800000 */
[----:B------:R-:W-:Y:S05]  /*2840*/  @!P1 BRA `(.L_x_23853) ;  /* 0x0000005000009947 */ /* 0x000fea0003800000 */
[----:B-----5:R-:W-:Y:S01]  /*2850*/  FADD.FTZ R143, R83, R143 ;  /* 0x0000008f538f7221 */ /* 0x020fe20000010000 */
[----:B------:R-:W-:Y:S05]  /*2860*/  BRA `(.L_x_23853) ;  /* 0x0000003000007947 */ /* 0x000fea0003800000 */
.L_x_23852:
[----:B-----5:R-:W-:-:S05]  /*2870*/  HADD2.F32 R212, -RZ, R91.H1_H1 ;  /* 0x3000005bffd47230 */ /* 0x020fca0000004100 */
[----:B------:R-:W-:-:S04]  /*2880*/  FADD.FTZ R143, R212, R143 ;  /* 0x0000008fd48f7221 */ /* 0x000fc80000010000 */
[----:B------:R-:W-:Y:S02]  /*2890*/  @P1 FADD.FTZ R143, R83, R143 ;  /* 0x0000008f538f1221 */ /* 0x000fe40000010000 */
.L_x_23853:
        /* <DEDUP_REMOVED lines=55> */
.L_x_23858:
        /* <DEDUP_REMOVED lines=116> */
.L_x_23859:
[----:B-1----:R-:W-:Y:S01]  /*3350*/  FADD.FTZ R225, R225, R222 ;  /* 0x000000dee1e17221 */ /* 0x002fe20000010000 */
[----:B0-----:R-:W-:Y:S01]  /*3360*/  MOV R222, c[0x0][0x1e0] ;  /* 0x0000780000de7a02 */ /* 0x001fe20000000f00 */
[----:B------:R-:W-:Y:S01]  /*3370*/  FMUL.FTZ R218, R223, R223 ;  /* 0x000000dfdfda7220 */ /* 0x000fe20000410000 */
[----:B------:R-:W-:Y:S01]  /*3380*/  ISETP.NE.AND P0, PT, RZ, UR6, PT ;  /* 0x00000006ff007c0c */ /* 0x000fe2000bf05270 */
[----:B------:R-:W-:Y:S01]  /*3390*/  HFMA2.MMA R212, -RZ, RZ, 0, 2.384185791015625e-07 ;  /* 0x00000004ffd47435 */ /* 0x000fe200000001ff */
[----:B------:R-:W-:Y:S01]  /*33a0*/  SHF.L.U32 R241, R217, 0x4, RZ ;  /* 0x00000004d9f17819 */ /* 0x000fe200000006ff */
[----:B------:R-:W-:Y:S01]  /*33b0*/  FFMA.FTZ R222, R225, R222, c[0x0][0x228] ;  /* 0x00008a00e1de7623 */ /* 0x000fe200000100de */
[----:B------:R-:W-:Y:S02]  /*33c0*/  FSEL R219, R218, RZ, P0 ;  /* 0x000000ffdadb7208 */ /* 0x000fe40000000000 */
[----:B------:R-:W-:-:S03]  /*33d0*/  FSEL R218, R223, RZ, !P0 ;  /* 0x000000ffdfda7208 */ /* 0x000fc60004000000 */
[----:B------:R-:W-:Y:S02]  /*33e0*/  FADD.FTZ R222, R222, R219 ;  /* 0x000000dbdede7221 */ /* 0x000fe40000010000 */
[----:B------:R-:W-:Y:S02]  /*33f0*/  FADD.FTZ R219, -R218, R63 ;  /* 0x0000003fdadb7221 */ /* 0x000fe40000010100 */
[----:B------:R0:W1:Y:S01]  /*3400*/  MUFU.RSQ R63, R222 ;  /* 0x000000de003f7308 */ /* 0x0000620000001400 */
[----:B------:R-:W-:-:S04]  /*3410*/  @!P1 IMAD.WIDE R220, R207, R212, c[0x0][0x1a0] ;  /* 0x00006800cfdc9625 */ /* 0x000fc800078e02d4 */
[C---:B------:R-:W-:Y:S01]  /*3420*/  FADD.FTZ R225, -R218.reuse, R46 ;  /* 0x0000002edae17221 */ /* 0x040fe20000010100 */
[----:B------:R2:W-:Y:S01]  /*3430*/  @!P1 STG.E [R220.64], R223 ;  /* 0x000000dfdc009986 */ /* 0x0005e2000c101904 */
[C---:B------:R-:W-:Y:S02]  /*3440*/  FADD.FTZ R46, -R218.reuse, R40 ;  /* 0x00000028da2e7221 */ /* 0x040fe40000010100 */
[----:B0-----:R-:W-:Y:S02]  /*3450*/  FADD.FTZ R222, -R218, R41 ;  /* 0x00000029dade7221 */ /* 0x001fe40000010100 */
[----:B------:R-:W-:-:S04]  /*3460*/  @!P1 IMAD.WIDE R40, R207, R212, c[0x0][0x1a8] ;  /* 0x00006a00cf289625 */ /* 0x000fc800078e02d4 */
[C---:B------:R-:W-:Y:S01]  /*3470*/  FADD.FTZ R61, -R218.reuse, R61 ;  /* 0x0000003dda3d7221 */ /* 0x040fe20000010100 */
[----:B-1----:R0:W-:Y:S01]  /*3480*/  @!P1 STG.E [R40.64], R63 ;  /* 0x0000003f28009986 */ /* 0x0021e2000c101904 */
[C---:B------:R-:W-:Y:S02]  /*3490*/  FADD.FTZ R74, -R218.reuse, R74 ;  /* 0x0000004ada4a7221 */ /* 0x040fe40000010100 */
[C---:B--2---:R-:W-:Y:S02]  /*34a0*/  FADD.FTZ R223, -R218.reuse, R42 ;  /* 0x0000002adadf7221 */ /* 0x044fe40000010100 */
[C---:B------:R-:W-:Y:S02]  /*34b0*/  FADD.FTZ R62, -R218.reuse, R62 ;  /* 0x0000003eda3e7221 */ /* 0x040fe40000010100 */
[C---:B------:R-:W-:Y:S02]  /*34c0*/  FADD.FTZ R220, -R218.reuse, R54 ;  /* 0x00000036dadc7221 */ /* 0x040fe40000010100 */
[----:B------:R-:W-:-:S02]  /*34d0*/  FADD.FTZ R42, -R218, R36 ;  /* 0x00000024da2a7221 */ /* 0x000fc40000010100 */
[C---:B------:R-:W-:Y:S01]  /*34e0*/  FADD.FTZ R37, -R218.reuse, R37 ;  /* 0x00000025da257221 */ /* 0x040fe20000010100 */
[----:B0-----:R-:W-:Y:S01]  /*34f0*/  HADD2.F32 R41, -RZ, R131.H0_H0 ;  /* 0x20000083ff297230 */ /* 0x001fe20000004100 */
        /* <DEDUP_REMOVED lines=36> */
[----:B------:R-:W-:Y:S01]  /*3740*/  FADD.FTZ R218, -R218, R143 ;  /* 0x0000008fdada7221 */ /* 0x000fe20000010100 */
[----:B------:R-:W-:Y:S01]  /*3750*/  HADD2.F32 R143, -RZ, R111.H0_H0 ;  /* 0x2000006fff8f7230 */ /* 0x000fe20000004100 */
[C---:B------:R-:W-:Y:S02]  /*3760*/  FMUL.FTZ R48, R63.reuse, R61 ;  /* 0x0000003d3f307220 */ /* 0x040fe40000410000 */
[C---:B------:R-:W-:Y:S02]  /*3770*/  FMUL.FTZ R236, R63.reuse, R74 ;  /* 0x0000004a3fec7220 */ /* 0x040fe40000410000 */
[C---:B------:R-:W-:Y:S02]  /*3780*/  FMUL.FTZ R45, R63.reuse, R62 ;  /* 0x0000003e3f2d7220 */ /* 0x040fe40000410000 */
[C---:B------:R-:W-:Y:S01]  /*3790*/  FMUL.FTZ R61, R63.reuse, R37 ;  /* 0x000000253f3d7220 */ /* 0x040fe20000410000 */
[----:B------:R-:W-:Y:S01]  /*37a0*/  HADD2.F32 R37, -RZ, R130.H0_H0 ;  /* 0x20000082ff257230 */ /* 0x000fe20000004100 */
[----:B------:R-:W-:-:S02]  /*37b0*/  FMUL.FTZ R237, R63, R75 ;  /* 0x0000004b3fed7220 */ /* 0x000fc40000410000 */
[C---:B------:R-:W-:Y:S01]  /*37c0*/  FMUL.FTZ R62, R63.reuse, R36 ;  /* 0x000000243f3e7220 */ /* 0x040fe20000410000 */
[----:B------:R-:W-:Y:S01]  /*37d0*/  HADD2.F32 R36, -RZ, R130.H1_H1 ;  /* 0x30000082ff247230 */ /* 0x000fe20000004100 */
[C---:B------:R-:W-:Y:S02]  /*37e0*/  FMUL.FTZ R231, R63.reuse, R79 ;  /* 0x0000004f3fe77220 */ /* 0x040fe40000410000 */
[C---:B------:R-:W-:Y:S02]  /*37f0*/  FMUL.FTZ R232, R63.reuse, R72 ;  /* 0x000000483fe87220 */ /* 0x040fe40000410000 */
[C---:B------:R-:W-:Y:S02]  /*3800*/  FMUL.FTZ R229, R63.reuse, R56 ;  /* 0x000000383fe57220 */ /* 0x040fe40000410000 */
[C---:B------:R-:W-:Y:S01]  /*3810*/  FMUL.FTZ R75, R63.reuse, R43 ;  /* 0x0000002b3f4b7220 */ /* 0x040fe20000410000 */
[----:B------:R-:W-:Y:S01]  /*3820*/  HADD2.F32 R43, -RZ, R110.H1_H1 ;  /* 0x3000006eff2b7230 */ /* 0x000fe20000004100 */
[----:B------:R-:W-:-:S02]  /*3830*/  FMUL.FTZ R233, R63, R73 ;  /* 0x000000493fe97220 */ /* 0x000fc40000410000 */
[C---:B------:R-:W-:Y:S02]  /*3840*/  FMUL.FTZ R239, R63.reuse, R59 ;  /* 0x0000003b3fef7220 */ /* 0x040fe40000410000 */
[C---:B------:R-:W-:Y:S02]  /*3850*/  FMUL.FTZ R79, R63.reuse, R53 ;  /* 0x000000353f4f7220 */ /* 0x040fe40000410000 */
[C---:B------:R-:W-:Y:S02]  /*3860*/  FMUL.FTZ R56, R63.reuse, R39 ;  /* 0x000000273f387220 */ /* 0x040fe40000410000 */
[C---:B------:R-:W-:Y:S02]  /*3870*/  FMUL.FTZ R44, R63.reuse, R60 ;  /* 0x0000003c3f2c7220 */ /* 0x040fe40000410000 */
[C---:B------:R-:W-:Y:S02]  /*3880*/  FMUL.FTZ R230, R63.reuse, R57 ;  /* 0x000000393fe67220 */ /* 0x040fe40000410000 */
[----:B------:R-:W-:Y:S01]  /*3890*/  FMUL.FTZ R59, R63, R141 ;  /* 0x0000008d3f3b7220 */ /* 0x000fe20000410000 */
[----:B------:R-:W-:Y:S01]  /*38a0*/  HADD2.F32 R141, -RZ, R127.H0_H0 ;  /* 0x2000007fff8d7230 */ /* 0x000fe20000004100 */
[----:B------:R-:W-:-:S02]  /*38b0*/  FFMA.FTZ R39, R236, R41, R8 ;  /* 0x00000029ec277223 */ /* 0x000fc40000010008 */
[----:B------:R-:W-:Y:S01]  /*38c0*/  FFMA.FTZ R53, R236, R143, R163 ;  /* 0x0000008fec357223 */ /* 0x000fe200000100a3 */
[----:B------:R-:W-:Y:S01]  /*38d0*/  HADD2.F32 R236, -RZ, R107.H0_H0 ;  /* 0x2000006bffec7230 */ /* 0x000fe20000004100 */
[C---:B------:R-:W-:Y:S01]  /*38e0*/  FMUL.FTZ R60, R63.reuse, R42 ;  /* 0x0000002a3f3c7220 */ /* 0x040fe20000410000 */
[----:B------:R-:W-:Y:S01]  /*38f0*/  HADD2.F32 R42, -RZ, R131.H1_H1 ;  /* 0x30000083ff2a7230 */ /* 0x000fe20000004100 */
[C---:B------:R-:W-:Y:S01]  /*3900*/  FMUL.FTZ R57, R63.reuse, R38 ;  /* 0x000000263f397220 */ /* 0x040fe20000410000 */
[----:B------:R-:W-:Y:S01]  /*3910*/  HADD2.F32 R143, -RZ, R126.H0_H0 ;  /* 0x2000007eff8f7230 */ /* 0x000fe20000004100 */
[C---:B------:R-:W-:Y:S02]  /*3920*/  FMUL.FTZ R66, R63.reuse, R66 ;  /* 0x000000423f427220 */ /* 0x040fe40000410000 */
[----:B------:R-:W-:Y:S01]  /*3930*/  FFMA.FTZ R38, R232, R37, R6 ;  /* 0x00000025e8267223 */ /* 0x000fe20000010006 */
[----:B------:R-:W-:Y:S01]  /*3940*/  HADD2.F32 R37, -RZ, R129.H0_H0 ;  /* 0x20000081ff257230 */ /* 0x000fe20000004100 */
[----:B------:R-:W-:-:S02]  /*3950*/  FMUL.FTZ R227, R63, R77 ;  /* 0x0000004d3fe37220 */ /* 0x000fc40000410000 */
[----:B------:R-:W-:Y:S01]  /*3960*/  FFMA.FTZ R41, R233, R36, R7 ;  /* 0x00000024e9297223 */ /* 0x000fe20000010007 */
[----:B------:R-:W-:Y:S01]  /*3970*/  HADD2.F32 R36, -RZ, R109.H0_H0 ;  /* 0x2000006dff247230 */ /* 0x000fe20000004100 */
[C---:B------:R-:W-:Y:S02]  /*3980*/  FMUL.FTZ R228, R63.reuse, R78 ;  /* 0x0000004e3fe47220 */ /* 0x040fe40000410000 */
[----:B------:R-:W-:Y:S01]  /*3990*/  FMUL.FTZ R240, R63, R58 ;  /* 0x0000003a3ff07220 */ /* 0x000fe20000410000 */
[----:B------:R-:W-:Y:S01]  /*39a0*/  F2FP.PACK_AB R38, R41, R38 ;  /* 0x000000262926723e */ /* 0x000fe200000000ff */
[----:B------:R-:W-:Y:S01]  /*39b0*/  FMUL.FTZ R77, R63, R55 ;  /* 0x000000373f4d7220 */ /* 0x000fe20000410000 */
[----:B------:R-:W-:Y:S01]  /*39c0*/  HADD2.F32 R55, -RZ, R111.H1_H1 ;  /* 0x3000006fff377230 */ /* 0x000fe20000004100 */
[----:B------:R-:W-:Y:S01]  /*39d0*/  FFMA.FTZ R233, R233, R43, R164 ;  /* 0x0000002be9e97223 */ /* 0x000fe200000100a4 */
[--C-:B------:R-:W-:Y:S01]  /*39e0*/  HADD2.F32 R43, -RZ, R128.reuse.H0_H0 ;  /* 0x20000080ff2b7230 */ /* 0x100fe20000004100 */
[C---:B------:R-:W-:Y:S01]  /*39f0*/  FMUL.FTZ R234, R63.reuse, R71 ;  /* 0x000000473fea7220 */ /* 0x040fe20000410000 */
[----:B------:R-:W-:Y:S01]  /*3a00*/  HADD2.F32 R41, -RZ, R105.H1_H1 ;  /* 0x30000069ff297230 */ /* 0x000fe20000004100 */
[C---:B------:R-:W-:Y:S01]  /*3a10*/  FMUL.FTZ R58, R63.reuse, R140 ;  /* 0x0000008c3f3a7220 */ /* 0x040fe20000410000 */
[----:B------:R-:W-:Y:S01]  /*3a20*/  HADD2.F32 R140, -RZ, R128.H1_H1 ;  /* 0x30000080ff8c7230 */ /* 0x000fe20000004100 */
[----:B------:R-:W-:-:S02]  /*3a30*/  FMUL.FTZ R226, R63, R76 ;  /* 0x0000004c3fe27220 */ /* 0x000fc40000410000 */
[C---:B------:R-:W-:Y:S01]  /*3a40*/  FMUL.FTZ R71, R63.reuse, R47 ;  /* 0x0000002f3f477220 */ /* 0x040fe20000410000 */
[----:B------:R-:W-:Y:S01]  /*3a50*/  HADD2.F32 R47, -RZ, R125.H0_H0 ;  /* 0x2000007dff2f7230 */ /* 0x000fe20000004100 */
[C---:B------:R-:W-:Y:S01]  /*3a60*/  FMUL.FTZ R72, R63.reuse, R46 ;  /* 0x0000002e3f487220 */ /* 0x040fe20000410000 */
[----:B------:R-:W-:Y:S01]  /*3a70*/  HADD2.F32 R46, -RZ, R129.H1_H1 ;  /* 0x30000081ff2e7230 */ /* 0x000fe20000004100 */
[C---:B------:R-:W-:Y:S02]  /*3a80*/  FFMA.FTZ R141, R66.reuse, R141, R16 ;  /* 0x0000008d428d7223 */ /* 0x040fe40000010010 */
[----:B------:R-:W-:Y:S01]  /*3a90*/  FFMA.FTZ R236, R66, R236, R171 ;  /* 0x000000ec42ec7223 */ /* 0x000fe200000100ab */
[----:B------:R-:W-:Y:S01]  /*3aa0*/  HADD2.F32 R66, -RZ, R105.H0_H0 ;  /* 0x20000069ff427230 */ /* 0x000fe20000004100 */
[C---:B------:R-:W-:Y:S02]  /*3ab0*/  FMUL.FTZ R40, R63.reuse, R68 ;  /* 0x000000443f287220 */ /* 0x040fe40000410000 */
[----:B------:R-:W-:-:S02]  /*3ac0*/  FMUL.FTZ R235, R63, R69 ;  /* 0x000000453feb7220 */ /* 0x000fc40000410000 */
[C---:B------:R-:W-:Y:S02]  /*3ad0*/  FMUL.FTZ R238, R63.reuse, R70 ;  /* 0x000000463fee7220 */ /* 0x040fe40000410000 */
[----:B------:R-:W-:Y:S02]  /*3ae0*/  FMUL.FTZ R78, R63, R52 ;  /* 0x000000343f4e7220 */ /* 0x000fe40000410000 */
[----:B------:R-:W-:Y:S02]  /*3af0*/  FFMA.FTZ R42, R237, R42, R9 ;  /* 0x0000002aed2a7223 */ /* 0x000fe40000010009 */
[C---:B------:R-:W-:Y:S02]  /*3b00*/  FMUL.FTZ R64, R63.reuse, R64 ;  /* 0x000000403f407220 */ /* 0x040fe40000410000 */
[C---:B------:R-:W-:Y:S01]  /*3b10*/  FMUL.FTZ R65, R63.reuse, R65 ;  /* 0x000000413f417220 */ /* 0x040fe20000410000 */
[----:B------:R-:W-:Y:S01]  /*3b20*/  F2FP.PACK_AB R39, R42, R39 ;  /* 0x000000272a27723e */ /* 0x000fe200000000ff */
[----:B------:R-:W-:Y:S01]  /*3b30*/  FMUL.FTZ R67, R63, R67 ;  /* 0x000000433f437220 */ /* 0x000fe20000410000 */
[----:B------:R-:W-:Y:S01]  /*3b40*/  IADD3 R42, P0, R241, c[0x0][0x208], RZ ;  /* 0x00008200f12a7a10 */ /* 0x000fe20007f1e0ff */
[----:B------:R-:W-:-:S02]  /*3b50*/  FMUL.FTZ R219, R63, R219 ;  /* 0x000000db3fdb7220 */ /* 0x000fc40000410000 */
[C---:B------:R-:W-:Y:S02]  /*3b60*/  FMUL.FTZ R76, R63.reuse, R220 ;  /* 0x000000dc3f4c7220 */ /* 0x040fe40000410000 */
[C---:B------:R-:W-:Y:S02]  /*3b70*/  FMUL.FTZ R54, R63.reuse, R54 ;  /* 0x000000363f367220 */ /* 0x040fe40000410000 */
[C---:B------:R-:W-:Y:S01]  /*3b80*/  FMUL.FTZ R142, R63.reuse, R49 ;  /* 0x000000313f8e7220 */ /* 0x040fe20000410000 */
[----:B------:R-:W-:Y:S01]  /*3b90*/  HADD2.F32 R49, -RZ, R106.H0_H0 ;  /* 0x2000006aff317230 */ /* 0x000fe20000004100 */
[C---:B------:R-:W-:Y:S02]  /*3ba0*/  FMUL.FTZ R50, R63.reuse, R50 ;  /* 0x000000323f327220 */ /* 0x040fe40000410000 */
[C---:B------:R-:W-:Y:S01]  /*3bb0*/  FMUL.FTZ R52, R63.reuse, R51 ;  /* 0x000000333f347220 */ /* 0x040fe20000410000 */
[----:B------:R-:W-:Y:S01]  /*3bc0*/  HADD2.F32 R51, -RZ, R109.H1_H1 ;  /* 0x3000006dff337230 */ /* 0x000fe20000004100 */
[C---:B------:R-:W-:Y:S01]  /*3bd0*/  FMUL.FTZ R68, R63.reuse, R224 ;  /* 0x000000e03f447220 */ /* 0x040fe20000410000 */
[----:B------:R-:W-:Y:S01]  /*3be0*/  HADD2.F32 R224, -RZ, R110.H0_H0 ;  /* 0x2000006effe07230 */ /* 0x000fe20000004100 */
[C---:B------:R-:W-:Y:S01]  /*3bf0*/  FMUL.FTZ R69, R63.reuse, R221 ;  /* 0x000000dd3f457220 */ /* 0x040fe20000410000 */
[----:B------:R-:W-:Y:S01]  /*3c00*/  HADD2.F32 R221, -RZ, R108.H0_H0 ;  /* 0x2000006cffdd7230 */ /* 0x000fe20000004100 */
[C---:B------:R-:W-:Y:S01]  /*3c10*/  FMUL.FTZ R70, R63.reuse, R225 ;  /* 0x000000e13f467220 */ /* 0x040fe20000410000 */
[----:B------:R-:W-:Y:S01]  /*3c20*/  HADD2.F32 R225, -RZ, R103.H1_H1 ;  /* 0x30000067ffe17230 */ /* 0x000fe20000004100 */
[----:B------:R-:W-:-:S02]  /*3c30*/  FMUL.FTZ R73, R63, R222 ;  /* 0x000000de3f497220 */ /* 0x000fc40000410000 */
[C---:B------:R-:W-:Y:S01]  /*3c40*/  FMUL.FTZ R74, R63.reuse, R223 ;  /* 0x000000df3f4a7220 */ /* 0x040fe20000410000 */
[----:B------:R-:W-:Y:S01]  /*3c50*/  HADD2.F32 R223, -RZ, R108.H1_H1 ;  /* 0x3000006cffdf7230 */ /* 0x000fe20000004100 */
[C---:B------:R-:W-:Y:S02]  /*3c60*/  FFMA.FTZ R37, R228.reuse, R37, R4 ;  /* 0x00000025e4257223 */ /* 0x040fe40000010004 */
[----:B------:R-:W-:Y:S01]  /*3c70*/  FMUL.FTZ R63, R63, R218 ;  /* 0x000000da3f3f7220 */ /* 0x000fe20000410000 */
[----:B------:R-:W-:Y:S01]  /*3c80*/  HADD2.F32 R218, -RZ, R127.H1_H1 ;  /* 0x3000007fffda7230 */ /* 0x000fe20000004100 */
[----:B------:R-:W-:Y:S02]  /*3c90*/  FFMA.FTZ R228, R228, R36, R159 ;  /* 0x00000024e4e47223 */ /* 0x000fe4000001009f */
[----:B------:R-:W-:Y:S01]  /*3ca0*/  FFMA.FTZ R55, R237, R55, R166 ;  /* 0x00000037ed377223 */ /* 0x000fe200000100a6 */
[----:B------:R-:W-:Y:S01]  /*3cb0*/  HADD2.F32 R237, -RZ, R107.H1_H1 ;  /* 0x3000006bffed7230 */ /* 0x000fe20000004100 */
[----:B------:R-:W-:-:S02]  /*3cc0*/  FFMA.FTZ R36, R226, R43, R2 ;  /* 0x0000002be2247223 */ /* 0x000fc40000010002 */
[----:B------:R-:W-:Y:S02]  /*3cd0*/  FFMA.FTZ R43, R227, R140, R3 ;  /* 0x0000008ce32b7223 */ /* 0x000fe40000010003 */
[----:B------:R-:W-:Y:S02]  /*3ce0*/  FFMA.FTZ R46, R231, R46, R5 ;  /* 0x0000002ee72e7223 */ /* 0x000fe40000010005 */
[C---:B------:R-:W-:Y:S01]  /*3cf0*/  FFMA.FTZ R220, R238.reuse, R47, R12 ;  /* 0x0000002feedc7223 */ /* 0x040fe2000001000c */
[----:B------:R-:W-:Y:S01]  /*3d00*/  F2FP.PACK_AB R36, R43, R36 ;  /* 0x000000242b24723e */ /* 0x000fe200000000ff */
[----:B------:R-:W-:Y:S01]  /*3d10*/  FFMA.FTZ R66, R238, R66, R167 ;  /* 0x00000042ee427223 */ /* 0x000fe200000100a7 */
[----:B------:R-:W-:Y:S01]  /*3d20*/  SHF.R.U32.HI R238, RZ, 0x1c, R217 ;  /* 0x0000001cffee7819 */ /* 0x000fe200000116d9 */
[C---:B------:R-:W-:Y:S01]  /*3d30*/  FFMA.FTZ R140, R67.reuse, R218, R17 ;  /* 0x000000da438c7223 */ /* 0x040fe20000010011 */
[----:B------:R-:W-:Y:S01]  /*3d40*/  HADD2.F32 R218, -RZ, R126.H1_H1 ;  /* 0x3000007effda7230 */ /* 0x000fe20000004100 */
[----:B------:R-:W-:Y:S01]  /*3d50*/  FFMA.FTZ R237, R67, R237, R174 ;  /* 0x000000ed43ed7223 */ /* 0x000fe200000100ae */
[----:B------:R-:W-:Y:S01]  /*3d60*/  HADD2.F32 R217, -RZ, R125.H1_H1 ;  /* 0x3000007dffd97230 */ /* 0x000fe20000004100 */
[----:B------:R-:W-:Y:S01]  /*3d70*/  F2FP.PACK_AB R37, R46, R37 ;  /* 0x000000252e25723e */ /* 0x000fe200000000ff */
[----:B------:R-:W-:Y:S01]  /*3d80*/  HADD2.F32 R67, -RZ, R106.H1_H1 ;  /* 0x3000006aff437230 */ /* 0x000fe20000004100 */
[----:B------:R-:W-:Y:S01]  /*3d90*/  IADD3.X R43, R238, c[0x0][0x20c], RZ, P0, !PT ;  /* 0x00008300ee2b7a10 */ /* 0x000fe200007fe4ff */
[----:B------:R-:W-:Y:S01]  /*3da0*/  FFMA.FTZ R218, R65, R218, R15 ;  /* 0x000000da41da7223 */ /* 0x000fe2000001000f */
[----:B------:R-:W-:Y:S01]  /*3db0*/  HADD2.F32 R46, -RZ, R102.H0_H0 ;  /* 0x20000066ff2e7230 */ /* 0x000fe20000004100 */
[C---:B------:R-:W-:Y:S01]  /*3dc0*/  FFMA.FTZ R217, R234.reuse, R217, R13 ;  /* 0x000000d9ead97223 */ /* 0x040fe2000001000d */
[----:B------:R-:W-:Y:S01]  /*3dd0*/  HADD2.F32 R47, -RZ, R103.H0_H0 ;  /* 0x20000067ff2f7230 */ /* 0x000fe20000004100 */
[----:B------:R-:W-:Y:S01]  /*3de0*/  FFMA.FTZ R223, R227, R223, R160 ;  /* 0x000000dfe3df7223 */ /* 0x000fe200000100a0 */
[----:B------:R0:W-:Y:S01]  /*3df0*/  STG.E.128 [R42.64], R36 ;  /* 0x000000242a007986 */ /* 0x0001e2000c101d04 */
[----:B------:R-:W-:Y:S01]  /*3e00*/  FFMA.FTZ R65, R65, R67, R172 ;  /* 0x0000004341417223 */ /* 0x000fe200000100ac */
[----:B------:R-:W-:Y:S01]  /*3e10*/  HADD2.F32 R227, -RZ, R124.H0_H0 ;  /* 0x2000007cffe37230 */ /* 0x000fe20000004100 */
[----:B------:R-:W-:Y:S01]  /*3e20*/  FFMA.FTZ R234, R234, R41, R170 ;  /* 0x00000029eaea7223 */ /* 0x000fe200000100aa */
[----:B------:R-:W-:Y:S01]  /*3e30*/  HADD2.F32 R67, -RZ, R104.H0_H0 ;  /* 0x20000068ff437230 */ /* 0x000fe20000004100 */
[----:B------:R-:W-:Y:S01]  /*3e40*/  FFMA.FTZ R224, R232, R224, R161 ;  /* 0x000000e0e8e07223 */ /* 0x000fe200000100a1 */
[----:B------:R-:W-:Y:S01]  /*3e50*/  HADD2.F32 R41, -RZ, R123.H0_H0 ;  /* 0x2000007bff297230 */ /* 0x000fe20000004100 */
[C---:B------:R-:W-:Y:S01]  /*3e60*/  FFMA.FTZ R227, R40.reuse, R227, R10 ;  /* 0x000000e328e37223 */ /* 0x040fe2000001000a */
[----:B------:R-:W-:Y:S01]  /*3e70*/  HADD2.F32 R232, -RZ, R124.H1_H1 ;  /* 0x3000007cffe87230 */ /* 0x000fe20000004100 */
[----:B------:R-:W-:Y:S01]  /*3e80*/  FFMA.FTZ R67, R40, R67, R165 ;  /* 0x0000004328437223 */ /* 0x000fe200000100a5 */
[----:B------:R-:W-:Y:S01]  /*3e90*/  HADD2.F32 R40, -RZ, R104.H1_H1 ;  /* 0x30000068ff287230 */ /* 0x000fe20000004100 */
[----:B------:R-:W-:-:S02]  /*3ea0*/  FFMA.FTZ R46, R229, R46, R177 ;  /* 0x0000002ee52e7223 */ /* 0x000fc400000100b1 */
[----:B------:R-:W-:Y:S02]  /*3eb0*/  FFMA.FTZ R51, R231, R51, R162 ;  /* 0x00000033e7337223 */ /* 0x000fe400000100a2 */
[C---:B------:R-:W-:Y:S02]  /*3ec0*/  FFMA.FTZ R232, R235.reuse, R232, R11 ;  /* 0x000000e8ebe87223 */ /* 0x040fe4000001000b */
[----:B------:R-:W-:Y:S01]  /*3ed0*/  FFMA.FTZ R235, R235, R40, R168 ;  /* 0x00000028ebeb7223 */ /* 0x000fe200000100a8 */
[--C-:B0-----:R-:W-:Y:S01]  /*3ee0*/  HADD2.F32 R42, -RZ, R122.reuse.H0_H0 ;  /* 0x2000007aff2a7230 */ /* 0x101fe20000004100 */
[----:B------:R-:W-:Y:S01]  /*3ef0*/  FFMA.FTZ R43, R240, R41, R24 ;  /* 0x00000029f02b7223 */ /* 0x000fe20000010018 */
[----:B------:R-:W-:Y:S01]  /*3f00*/  HADD2.F32 R37, -RZ, R122.H1_H1 ;  /* 0x3000007aff257230 */ /* 0x000fe20000004100 */
[----:B------:R-:W-:Y:S01]  /*3f10*/  FFMA.FTZ R221, R226, R221, R158 ;  /* 0x000000dde2dd7223 */ /* 0x000fe2000001009e */
[--C-:B------:R-:W-:Y:S01]  /*3f20*/  HADD2.F32 R38, -RZ, R121.reuse.H1_H1 ;  /* 0x30000079ff267230 */ /* 0x100fe20000004100 */
        /* <DEDUP_REMOVED lines=9> */
[----:B------:R-:W-:Y:S01]  /*3fc0*/  HADD2.F32 R233, -RZ, R120.H1_H1 ;  /* 0x30000078ffe97230 */ /* 0x000fe20000004100 */
[----:B------:R-:W-:Y:S01]  /*3fd0*/  FFMA.FTZ R40, R44, R37, R18 ;  /* 0x000000252c287223 */ /* 0x000fe20000010012 */
[----:B------:R-:W-:Y:S01]  /*3fe0*/  HADD2.F32 R39, -RZ, R102.H1_H1 ;  /* 0x30000066ff277230 */ /* 0x000fe20000004100 */
[----:B------:R-:W-:Y:S01]  /*3ff0*/  FFMA.FTZ R47, R240, R47, R179 ;  /* 0x0000002ff02f7223 */ /* 0x000fe200000100b3 */
[--C-:B------:R-:W-:Y:S01]  /*4000*/  HADD2.F32 R36, -RZ, R100.reuse.H0_H0 ;  /* 0x20000064ff247230 */ /* 0x100fe20000004100 */
[----:B------:R-:W-:Y:S01]  /*4010*/  IADD3 R240, P0, R241, c[0x0][0x210], RZ ;  /* 0x00008400f1f07a10 */ /* 0x000fe20007f1e0ff */
[----:B------:R-:W-:Y:S01]  /*4020*/  HADD2.F32 R37, -RZ, R100.H1_H1 ;  /* 0x30000064ff257230 */ /* 0x000fe20000004100 */
[----:B------:R-:W-:Y:S01]  /*4030*/  FFMA.FTZ R143, R64, R143, R14 ;  /* 0x0000008f408f7223 */ /* 0x000fe2000001000e */
[----:B------:R-:W-:Y:S01]  /*4040*/  HADD2.F32 R224, -RZ, R117.H1_H1 ;  /* 0x30000075ffe07230 */ /* 0x000fe20000004100 */
[----:B------:R-:W-:Y:S01]  /*4050*/  FFMA.FTZ R233, R48, R233, R19 ;  /* 0x000000e930e97223 */ /* 0x000fe20000010013 */
[----:B------:R-:W-:Y:S01]  /*4060*/  IADD3.X R241, R238, c[0x0][0x214], RZ, P0, !PT ;  /* 0x00008500eef17a10 */ /* 0x000fe200007fe4ff */
        /* <DEDUP_REMOVED lines=8> */
[----:B------:R-:W-:Y:S01]  /*40f0*/  HADD2.F32 R228, -RZ, R97.H1_H1 ;  /* 0x30000061ffe47230 */ /* 0x000fe20000004100 */
[----:B------:R-:W-:Y:S01]  /*4100*/  SHF.L.U32 R230, R216, 0x4, RZ ;  /* 0x00000004d8e67819 */ /* 0x000fe200000006ff */
[--C-:B------:R-:W-:Y:S01]  /*4110*/  HADD2.F32 R51, -RZ, R119.reuse.H1_H1 ;  /* 0x30000077ff337230 */ /* 0x100fe20000004100 */
[----:B------:R-:W-:Y:S01]  /*4120*/  FFMA.FTZ R49, R219, R49, R178 ;  /* 0x00000031db317223 */ /* 0x000fe200000100b2 */
[----:B------:R-:W-:Y:S01]  /*4130*/  HADD2.F32 R53, -RZ, R119.H0_H0 ;  /* 0x20000077ff357230 */ /* 0x000fe20000004100 */
[----:B------:R0:W-:Y:S01]  /*4140*/  STG.E.128 [R240.64], R36 ;  /* 0x00000024f0007986 */ /* 0x0001e2000c101d04 */
[--C-:B------:R-:W-:Y:S01]  /*4150*/  HADD2.F32 R55, -RZ, R99.reuse.H0_H0 ;  /* 0x20000063ff377230 */ /* 0x100fe20000004100 */
[C---:B------:R-:W-:Y:S01]  /*4160*/  FFMA.FTZ R224, R77.reuse, R224, R29 ;  /* 0x000000e04de07223 */ /* 0x040fe2000001001d */
[----:B------:R-:W-:Y:S01]  /*4170*/  HADD2.F32 R223, -RZ, R99.H1_H1 ;  /* 0x30000063ffdf7230 */ /* 0x000fe20000004100 */
[----:B------:R-:W-:Y:S01]  /*4180*/  FFMA.FTZ R77, R77, R228, R186 ;  /* 0x000000e44d4d7223 */ /* 0x000fe200000100ba */
[----:B------:R-:W-:Y:S01]  /*4190*/  HADD2.F32 R219, -RZ, R118.H0_H0 ;  /* 0x20000076ffdb7230 */ /* 0x000fe20000004100 */
[----:B------:R-:W-:Y:S01]  /*41a0*/  FFMA.FTZ R51, R52, R51, R33 ;  /* 0x0000003334337223 */ /* 0x000fe20000010021 */
[----:B------:R-:W-:Y:S01]  /*41b0*/  HADD2.F32 R228, -RZ, R116.H1_H1 ;  /* 0x30000074ffe47230 */ /* 0x000fe20000004100 */
[C---:B------:R-:W-:Y:S01]  /*41c0*/  FFMA.FTZ R53, R50.reuse, R53, R32 ;  /* 0x0000003532357223 */ /* 0x040fe20000010020 */
        /* <DEDUP_REMOVED lines=8> */
[----:B------:R-:W-:Y:S01]  /*4250*/  F2FP.PACK_AB R41, R231, R41 ;  /* 0x00000029e729723e */ /* 0x000fe200000000ff */
[----:B------:R-:W-:Y:S01]  /*4260*/  FFMA.FTZ R223, R76, R223, R28 ;  /* 0x000000df4cdf7223 */ /* 0x000fe2000001001c */
[----:B0-----:R-:W-:Y:S01]  /*4270*/  F2FP.PACK_AB R36, R232, R227 ;  /* 0x000000e3e824723e */ /* 0x001fe200000000ff */
[----:B------:R-:W-:Y:S01]  /*4280*/  HADD2.F32 R227, -RZ, R116.H0_H0 ;  /* 0x20000074ffe37230 */ /* 0x000fe20000004100 */
[----:B------:R-:W-:Y:S01]  /*4290*/  F2FP.PACK_AB R39, R140, R141 ;  /* 0x0000008d8c27723e */ /* 0x000fe200000000ff */
[----:B------:R-:W-:Y:S01]  /*42a0*/  FFMA.FTZ R76, R76, R219, R183 ;  /* 0x000000db4c4c7223 */ /* 0x000fe200000100b7 */
[----:B------:R-:W-:Y:S01]  /*42b0*/  SHF.R.U32.HI R232, RZ, 0x1c, R216 ;  /* 0x0000001cffe87819 */ /* 0x000fe200000116d8 */
[--C-:B------:R-:W-:Y:S01]  /*42c0*/  HADD2.F32 R216, -RZ, R96.reuse.H1_H1 ;  /* 0x30000060ffd87230 */ /* 0x100fe20000004100 */
[----:B------:R-:W-:Y:S01]  /*42d0*/  IADD3 R140, P0, R230, c[0x0][0x208], RZ ;  /* 0x00008200e68c7a10 */ /* 0x000fe20007f1e0ff */
[----:B------:R-:W-:Y:S01]  /*42e0*/  FFMA.FTZ R227, R78, R227, R26 ;  /* 0x000000e34ee37223 */ /* 0x000fe2000001001a */
[----:B------:R-:W-:Y:S01]  /*42f0*/  F2FP.PACK_AB R38, R218, R143 ;  /* 0x0000008fda26723e */ /* 0x000fe200000000ff */
[----:B------:R-:W-:Y:S01]  /*4300*/  HADD2.F32 R143, -RZ, R96.H0_H0 ;  /* 0x20000060ff8f7230 */ /* 0x000fe20000004100 */
[----:B------:R-:W-:Y:S01]  /*4310*/  F2FP.PACK_AB R37, R217, R220 ;  /* 0x000000dcd925723e */ /* 0x000fe200000000ff */
[--C-:B------:R-:W-:Y:S01]  /*4320*/  HADD2.F32 R217, -RZ, R115.reuse.H0_H0 ;  /* 0x20000073ffd97230 */ /* 0x100fe20000004100 */
[----:B------:R-:W-:Y:S01]  /*4330*/  IADD3.X R141, R232, c[0x0][0x20c], RZ, P0, !PT ;  /* 0x00008300e88d7a10 */ /* 0x000fe200007fe4ff */
[----:B------:R-:W-:Y:S01]  /*4340*/  FFMA.FTZ R79, R79, R216, R184 ;  /* 0x000000d84f4f7223 */ /* 0x000fe200000100b8 */
[----:B------:R-:W-:Y:S01]  /*4350*/  HADD2.F32 R216, -RZ, R94.H0_H0 ;  /* 0x2000005effd87230 */ /* 0x000fe20000004100 */
[----:B------:R-:W-:Y:S01]  /*4360*/  FFMA.FTZ R78, R78, R143, R181 ;  /* 0x0000008f4e4e7223 */ /* 0x000fe200000100b5 */
[--C-:B------:R-:W-:Y:S01]  /*4370*/  HADD2.F32 R143, -RZ, R114.reuse.H0_H0 ;  /* 0x20000072ff8f7230 */ /* 0x100fe20000004100 */
[----:B------:R0:W-:Y:S01]  /*4380*/  STG.E.128 [R140.64], R36 ;  /* 0x000000248c007986 */ /* 0x0001e2000c101d04 */
[----:B------:R-:W-:Y:S01]  /*4390*/  HADD2.F32 R220, -RZ, R115.H1_H1 ;  /* 0x30000073ffdc7230 */ /* 0x000fe20000004100 */
[----:B------:R-:W-:Y:S01]  /*43a0*/  IADD3 R230, P0, R230, c[0x0][0x210], RZ ;  /* 0x00008400e6e67a10 */ /* 0x000fe20007f1e0ff */
[--C-:B------:R-:W-:Y:S01]  /*43b0*/  HADD2.F32 R219, -RZ, R95.reuse.H1_H1 ;  /* 0x3000005fffdb7230 */ /* 0x100fe20000004100 */
[C---:B------:R-:W-:Y:S01]  /*43c0*/  FFMA.FTZ R143, R72.reuse, R143, R146 ;  /* 0x0000008f488f7223 */ /* 0x040fe20000010092 */
[----:B------:R-:W-:Y:S01]  /*43d0*/  HADD2.F32 R218, -RZ, R95.H0_H0 ;  /* 0x2000005fffda7230 */ /* 0x000fe20000004100 */
[----:B------:R-:W-:Y:S01]  /*43e0*/  FFMA.FTZ R72, R72, R216, R193 ;  /* 0x000000d848487223 */ /* 0x000fe200000100c1 */
[----:B------:R-:W-:Y:S01]  /*43f0*/  HADD2.F32 R216, -RZ, R114.H1_H1 ;  /* 0x30000072ffd87230 */ /* 0x000fe20000004100 */
[C---:B------:R-:W-:Y:S01]  /*4400*/  FFMA.FTZ R226, R239.reuse, R226, R25 ;  /* 0x000000e2efe27223 */ /* 0x040fe20000010019 */
[----:B------:R-:W-:Y:S01]  /*4410*/  IADD3.X R231, R232, c[0x0][0x214], RZ, P0, !PT ;  /* 0x00008500e8e77a10 */ /* 0x000fe200007fe4ff */
[----:B------:R-:W-:Y:S01]  /*4420*/  FFMA.FTZ R225, R239, R225, R182 ;  /* 0x000000e1efe17223 */ /* 0x000fe200000100b6 */
[----:B------:R-:W-:Y:S01]  /*4430*/  F2FP.PACK_AB R40, R233, R40 ;  /* 0x00000028e928723e */ /* 0x000fe200000000ff */
[----:B------:R-:W-:Y:S01]  /*4440*/  FFMA.FTZ R216, R73, R216, R147 ;  /* 0x000000d849d87223 */ /* 0x000fe20000010093 */
[----:B------:R-:W-:Y:S01]  /*4450*/  F2FP.PACK_AB R42, R229, R42 ;  /* 0x0000002ae52a723e */ /* 0x000fe200000000ff */
[----:B------:R-:W-:Y:S01]  /*4460*/  FFMA.FTZ R54, R54, R221, R185 ;  /* 0x000000dd36367223 */ /* 0x000fe200000100b9 */
[----:B------:R-:W-:Y:S01]  /*4470*/  HADD2.F32 R221, -RZ, R118.H1_H1 ;  /* 0x30000076ffdd7230 */ /* 0x000fe20000004100 */
[----:B------:R-:W-:Y:S01]  /*4480*/  F2FP.PACK_AB R43, R226, R43 ;  /* 0x0000002be22b723e */ /* 0x000fe200000000ff */
[----:B------:R-:W-:Y:S01]  /*4490*/  HADD2.F32 R239, -RZ, R98.H1_H1 ;  /* 0x30000062ffef7230 */ /* 0x000fe20000004100 */
[----:B0-----:R-:W-:Y:S01]  /*44a0*/  FFMA.FTZ R140, R74, R217, R148 ;  /* 0x000000d94a8c7223 */ /* 0x001fe20000010094 */
[----:B------:R-:W-:Y:S01]  /*44b0*/  HADD2.F32 R217, -RZ, R113.H0_H0 ;  /* 0x20000071ffd97230 */ /* 0x000fe20000004100 */
[C---:B------:R-:W-:Y:S01]  /*44c0*/  FFMA.FTZ R141, R75.reuse, R220, R149 ;  /* 0x000000dc4b8d7223 */ /* 0x040fe20000010095 */
        /* <DEDUP_REMOVED lines=11> */
[C---:B------:R-:W-:Y:S01]  /*4580*/  FFMA.FTZ R219, R68.reuse, R219, R34 ;  /* 0x000000db44db7223 */ /* 0x040fe20000010022 */
[----:B------:R-:W-:Y:S01]  /*4590*/  F2FP.PACK_AB R38, R65, R64 ;  /* 0x000000404126723e */ /* 0x000fe200000000ff */
[C---:B------:R-:W-:Y:S01]  /*45a0*/  FFMA.FTZ R218, R71.reuse, R218, R145 ;  /* 0x000000da47da7223 */ /* 0x040fe20000010091 */
[----:B------:R-:W-:Y:S01]  /*45b0*/  HADD2.F32 R64, -RZ, R135.H0_H0 ;  /* 0x20000087ff407230 */ /* 0x000fe20000004100 */
[----:B------:R-:W-:Y:S01]  /*45c0*/  FFMA.FTZ R68, R68, R36, R189 ;  /* 0x0000002444447223 */ /* 0x000fe200000100bd */
[----:B------:R-:W-:Y:S01]  /*45d0*/  HADD2.F32 R220, -RZ, R112.H1_H1 ;  /* 0x30000070ffdc7230 */ /* 0x000fe20000004100 */
[----:B------:R-:W-:Y:S01]  /*45e0*/  FFMA.FTZ R71, R71, R37, R194 ;  /* 0x0000002547477223 */ /* 0x000fe200000100c2 */
[----:B------:R-:W-:Y:S01]  /*45f0*/  HADD2.F32 R36, -RZ, R139.H0_H0 ;  /* 0x2000008bff247230 */ /* 0x000fe20000004100 */
[C---:B------:R-:W-:Y:S01]  /*4600*/  FFMA.FTZ R64, R62.reuse, R64, R155 ;  /* 0x000000403e407223 */ /* 0x040fe2000001009b */
[----:B------:R-:W-:Y:S01]  /*4610*/  HADD2.F32 R37, -RZ, R92.H1_H1 ;  /* 0x3000005cff257230 */ /* 0x000fe20000004100 */
[----:B------:R-:W-:Y:S01]  /*4620*/  FFMA.FTZ R220, R69, R220, R35 ;  /* 0x000000dc45dc7223 */ /* 0x000fe20000010023 */
[----:B------:R-:W-:Y:S01]  /*4630*/  F2FP.PACK_AB R39, R237, R236 ;  /* 0x000000eced27723e */ /* 0x000fe200000000ff */
[----:B------:R-:W-:Y:S01]  /*4640*/  FFMA.FTZ R62, R62, R36, R203 ;  /* 0x000000243e3e7223 */ /* 0x000fe200000100cb */
[----:B------:R-:W-:Y:S01]  /*4650*/  HADD2.F32 R236, -RZ, R135.H1_H1 ;  /* 0x30000087ffec7230 */ /* 0x000fe20000004100 */
[----:B------:R-:W-:Y:S01]  /*4660*/  FFMA.FTZ R69, R69, R37, R192 ;  /* 0x0000002545457223 */ /* 0x000fe200000100c0 */
[----:B------:R-:W-:Y:S01]  /*4670*/  F2FP.PACK_AB R36, R235, R67 ;  /* 0x00000043eb24723e */ /* 0x000fe200000000ff */
[----:B------:R-:W-:Y:S01]  /*4680*/  HADD2.F32 R67, -RZ, R132.H0_H0 ;  /* 0x20000084ff437230 */ /* 0x000fe20000004100 */
[----:B------:R-:W-:Y:S01]  /*4690*/  F2FP.PACK_AB R37, R234, R66 ;  /* 0x00000042ea25723e */ /* 0x000fe200000000ff */
[----:B------:R-:W-:Y:S01]  /*46a0*/  HADD2.F32 R234, -RZ, R136.H0_H0 ;  /* 0x20000088ffea7230 */ /* 0x000fe20000004100 */
[----:B------:R-:W-:Y:S01]  /*46b0*/  FFMA.FTZ R65, R63, R236, R157 ;  /* 0x000000ec3f417223 */ /* 0x000fe2000001009d */
[----:B------:R-:W-:Y:S01]  /*46c0*/  HADD2.F32 R236, -RZ, R132.H1_H1 ;  /* 0x30000084ffec7230 */ /* 0x000fe20000004100 */
[C---:B------:R-:W-:Y:S01]  /*46d0*/  FFMA.FTZ R66, R60.reuse, R67, R150 ;  /* 0x000000433c427223 */ /* 0x040fe20000010096 */
[----:B------:R-:W-:Y:S01]  /*46e0*/  HADD2.F32 R235, -RZ, R136.H1_H1 ;  /* 0x30000088ffeb7230 */ /* 0x000fe20000004100 */
[----:B------:R-:W-:Y:S01]  /*46f0*/  FFMA.FTZ R60, R60, R234, R197 ;  /* 0x000000ea3c3c7223 */ /* 0x000fe200000100c5 */
[----:B------:R-:W-:Y:S01]  /*4700*/  SHF.L.U32 R234, R215, 0x4, RZ ;  /* 0x00000004d7ea7819 */ /* 0x000fe200000006ff */
[C---:B------:R-:W-:Y:S01]  /*4710*/  FFMA.FTZ R67, R61.reuse, R236, R151 ;  /* 0x000000ec3d437223 */ /* 0x040fe20000010097 */
[----:B------:R-:W-:Y:S01]  /*4720*/  SHF.R.U32.HI R215, RZ, 0x1c, R215 ;  /* 0x0000001cffd77819 */ /* 0x000fe200000116d7 */
[----:B------:R0:W-:Y:S01]  /*4730*/  STG.E.128 [R230.64], R36 ;  /* 0x00000024e6007986 */ /* 0x0001e2000c101d04 */
[C---:B------:R-:W-:Y:S01]  /*4740*/  IADD3 R236, P1, R234.reuse, c[0x0][0x208], RZ ;  /* 0x00008200eaec7a10 */ /* 0x040fe20007f3e0ff */
[----:B------:R-:W-:Y:S01]  /*4750*/  FFMA.FTZ R61, R61, R235, R200 ;  /* 0x000000eb3d3d7223 */ /* 0x000fe200000100c8 */
[----:B------:R-:W-:Y:S01]  /*4760*/  IADD3 R234, P2, R234, c[0x0][0x210], RZ ;  /* 0x00008400eaea7a10 */ /* 0x000fe20007f5e0ff */
[C---:B------:R-:W-:Y:S01]  /*4770*/  FFMA.FTZ R221, R142.reuse, R221, R31 ;  /* 0x000000dd8edd7223 */ /* 0x040fe2000001001f */
[----:B------:R-:W-:Y:S01]  /*4780*/  IADD3.X R237, R215, c[0x0][0x20c], RZ, P1, !PT ;  /* 0x00008300d7ed7a10 */ /* 0x000fe20000ffe4ff */
[----:B------:R-:W-:Y:S01]  /*4790*/  FFMA.FTZ R142, R142, R239, R188 ;  /* 0x000000ef8e8e7223 */ /* 0x000fe200000100bc */
[----:B------:R-:W-:Y:S01]  /*47a0*/  F2FP.PACK_AB R47, R225, R47 ;  /* 0x0000002fe12f723e */ /* 0x000fe200000000ff */
[----:B------:R-:W-:Y:S01]  /*47b0*/  HADD2.F32 R238, -RZ, R139.H1_H1 ;  /* 0x3000008bffee7230 */ /* 0x000fe20000004100 */
[----:B------:R-:W-:Y:S01]  /*47c0*/  F2FP.PACK_AB R46, R222, R46 ;  /* 0x0000002ede2e723e */ /* 0x000fe200000000ff */
[----:B------:R1:W-:Y:S01]  /*47d0*/  STG.E.128 [R236.64], R40 ;  /* 0x00000028ec007986 */ /* 0x0003e2000c101d04 */
[----:B------:R-:W-:Y:S01]  /*47e0*/  F2FP.PACK_AB R45, R49, R45 ;  /* 0x0000002d312d723e */ /* 0x000fe200000000ff */
[----:B------:R-:W-:Y:S01]  /*47f0*/  IMAD R207, R212, c[0x0][0x160], R207 ;  /* 0x00005800d4cf7a24 */ /* 0x000fe200078e02cf */
[----:B------:R-:W-:Y:S01]  /*4800*/  F2FP.PACK_AB R44, R48, R44 ;  /* 0x0000002c302c723e */ /* 0x000fe200000000ff */
[----:B------:R-:W-:Y:S01]  /*4810*/  FFMA.FTZ R63, R63, R238, R205 ;  /* 0x000000ee3f3f7223 */ /* 0x000fe200000100cd */
[----:B------:R-:W-:-:S02]  /*4820*/  IADD3.X R235, R215, c[0x0][0x214], RZ, P2, !PT ;  /* 0x00008500d7eb7a10 */ /* 0x000fc400017fe4ff */
[----:B------:R-:W-:Y:S02]  /*4830*/  F2FP.PACK_AB R51, R51, R53 ;  /* 0x000000353333723e */ /* 0x000fe400000000ff */
[----:B0-----:R-:W-:Y:S01]  /*4840*/  SHF.L.U32 R38, R213, 0x4, RZ ;  /* 0x00000004d5267819 */ /* 0x001fe200000006ff */
[----:B------:R0:W-:Y:S01]  /*4850*/  STG.E.128 [R234.64], R44 ;  /* 0x0000002cea007986 */ /* 0x0001e2000c101d04 */
[----:B------:R-:W-:Y:S02]  /*4860*/  SHF.R.U32.HI R213, RZ, 0x1c, R213 ;  /* 0x0000001cffd57819 */ /* 0x000fe400000116d5 */
[----:B------:R-:W-:Y:S02]  /*4870*/  F2FP.PACK_AB R53, R77, R76 ;  /* 0x0000004c4d35723e */ /* 0x000fe400000000ff */
[----:B------:R-:W-:Y:S02]  /*4880*/  SHF.L.U32 R76, R214, 0x4, RZ ;  /* 0x00000004d64c7819 */ /* 0x000fe400000006ff */
[----:B------:R-:W-:-:S02]  /*4890*/  F2FP.PACK_AB R48, R228, R227 ;  /* 0x000000e3e430723e */ /* 0x000fc400000000ff */
[----:B-1----:R-:W-:Y:S02]  /*48a0*/  IADD3 R40, P0, R38, c[0x0][0x208], RZ ;  /* 0x0000820026287a10 */ /* 0x002fe40007f1e0ff */
[----:B------:R-:W-:Y:S02]  /*48b0*/  F2FP.PACK_AB R49, R224, R223 ;  /* 0x000000dfe031723e */ /* 0x000fe400000000ff */
[----:B------:R-:W-:Y:S02]  /*48c0*/  F2FP.PACK_AB R50, R221, R50 ;  /* 0x00000032dd32723e */ /* 0x000fe400000000ff */
[----:B------:R-:W-:Y:S02]  /*48d0*/  IADD3.X R41, R213, c[0x0][0x20c], RZ, P0, !PT ;  /* 0x00008300d5297a10 */ /* 0x000fe400007fe4ff */
[----:B------:R-:W-:Y:S01]  /*48e0*/  SHF.R.U32.HI R214, RZ, 0x1c, R214 ;  /* 0x0000001cffd67819 */ /* 0x000fe200000116d6 */
[----:B0-----:R-:W-:Y:S01]  /*48f0*/  HADD2.F32 R46, -RZ, R133.H0_H0 ;  /* 0x20000085ff2e7230 */ /* 0x001fe20000004100 */
[----:B------:R-:W-:Y:S01]  /*4900*/  IADD3 R44, P1, R38, c[0x0][0x210], RZ ;  /* 0x00008400262c7a10 */ /* 0x000fe20007f3e0ff */
[----:B------:R0:W-:Y:S01]  /*4910*/  STG.E.128 [R40.64], R48 ;  /* 0x0000003028007986 */ /* 0x0001e2000c101d04 */
[----:B------:R-:W-:Y:S01]  /*4920*/  IADD3 R42, P2, R76, c[0x0][0x208], RZ ;  /* 0x000082004c2a7a10 */ /* 0x000fe20007f5e0ff */
[----:B------:R-:W-:Y:S01]  /*4930*/  FFMA.FTZ R47, R210, R56, R154 ;  /* 0x00000038d22f7223 */ /* 0x000fe2000001009a */
[----:B------:R-:W-:Y:S01]  /*4940*/  F2FP.PACK_AB R55, R52, R55 ;  /* 0x000000373437723e */ /* 0x000fe200000000ff */
[----:B------:R-:W-:Y:S01]  /*4950*/  FFMA.FTZ R46, R57, R46, R152 ;  /* 0x0000002e392e7223 */ /* 0x000fe20000010098 */
[----:B------:R-:W-:Y:S01]  /*4960*/  F2FP.PACK_AB R54, R142, R54 ;  /* 0x000000368e36723e */ /* 0x000fe200000000ff */
[----:B------:R-:W-:Y:S01]  /*4970*/  FFMA.FTZ R56, R208, R56, R202 ;  /* 0x00000038d0387223 */ /* 0x000fe200000100ca */
[----:B------:R-:W-:-:S02]  /*4980*/  F2FP.PACK_AB R52, R79, R78 ;  /* 0x0000004e4f34723e */ /* 0x000fc400000000ff */
[----:B------:R-:W-:Y:S02]  /*4990*/  IADD3.X R45, R213, c[0x0][0x214], RZ, P1, !PT ;  /* 0x00008500d52d7a10 */ /* 0x000fe40000ffe4ff */
[----:B------:R-:W-:Y:S02]  /*49a0*/  F2FP.PACK_AB R36, R220, R219 ;  /* 0x000000dbdc24723e */ /* 0x000fe400000000ff */
[----:B------:R-:W-:Y:S01]  /*49b0*/  F2FP.PACK_AB R37, R218, R217 ;  /* 0x000000d9da25723e */ /* 0x000fe200000000ff */
[----:B------:R1:W-:Y:S01]  /*49c0*/  STG.E.128 [R44.64], R52 ;  /* 0x000000342c007986 */ /* 0x0003e2000c101d04 */
[----:B------:R-:W-:Y:S02]  /*49d0*/  F2FP.PACK_AB R38, R216, R143 ;  /* 0x0000008fd826723e */ /* 0x000fe400000000ff */
[----:B------:R-:W-:Y:S01]  /*49e0*/  F2FP.PACK_AB R39, R141, R140 ;  /* 0x0000008c8d27723e */ /* 0x000fe200000000ff */
[-C--:B0-----:R-:W-:Y:S01]  /*49f0*/  FFMA.FTZ R49, R134, R59.reuse, R156 ;  /* 0x0000003b86317223 */ /* 0x081fe2000001009c */
[----:B------:R-:W-:Y:S01]  /*4a00*/  IADD3.X R43, R214, c[0x0][0x20c], RZ, P2, !PT ;  /* 0x00008300d62b7a10 */ /* 0x000fe200017fe4ff */
[----:B------:R-:W-:Y:S01]  /*4a10*/  FFMA.FTZ R59, R138, R59, R204 ;  /* 0x0000003b8a3b7223 */ /* 0x000fe200000100cc */
[----:B------:R-:W-:Y:S01]  /*4a20*/  F2FP.PACK_AB R40, R69, R68 ;  /* 0x000000444528723e */ /* 0x000fe200000000ff */
[-C--:B------:R-:W-:Y:S01]  /*4a30*/  FFMA.FTZ R68, R209, R58.reuse, R153 ;  /* 0x0000003ad1447223 */ /* 0x080fe20000010099 */
[----:B------:R-:W-:Y:S01]  /*4a40*/  SHF.L.U32 R50, R211, 0x4, RZ ;  /* 0x00000004d3327819 */ /* 0x000fe200000006ff */
[----:B------:R-:W-:Y:S01]  /*4a50*/  FFMA.FTZ R58, R137, R58, R201 ;  /* 0x0000003a893a7223 */ /* 0x000fe200000100c9 */
[----:B------:R-:W-:Y:S01]  /*4a60*/  IADD3 R48, P0, R76, c[0x0][0x210], RZ ;  /* 0x000084004c307a10 */ /* 0x000fe20007f1e0ff */
[----:B------:R0:W-:Y:S01]  /*4a70*/  STG.E.128 [R42.64], R36 ;  /* 0x000000242a007986 */ /* 0x0001e2000c101d04 */
[----:B------:R-:W-:-:S02]  /*4a80*/  SHF.R.U32.HI R211, RZ, 0x1c, R211 ;  /* 0x0000001cffd37819 */ /* 0x000fc400000116d3 */
[----:B------:R-:W-:Y:S01]  /*4a90*/  F2FP.PACK_AB R41, R71, R70 ;  /* 0x000000464729723e */ /* 0x000fe200000000ff */
[----:B-1----:R-:W-:Y:S01]  /*4aa0*/  FFMA.FTZ R45, R206, R57, R199 ;  /* 0x00000039ce2d7223 */ /* 0x002fe200000100c7 */
[C---:B------:R-:W-:Y:S02]  /*4ab0*/  IADD3 R52, P1, R50.reuse, c[0x0][0x208], RZ ;  /* 0x0000820032347a10 */ /* 0x040fe40007f3e0ff */
[----:B------:R-:W-:Y:S02]  /*4ac0*/  IADD3 R50, P2, R50, c[0x0][0x210], RZ ;  /* 0x0000840032327a10 */ /* 0x000fe40007f5e0ff */
[----:B------:R-:W-:Y:S02]  /*4ad0*/  IADD3.X R53, R211, c[0x0][0x20c], RZ, P1, !PT ;  /* 0x00008300d3357a10 */ /* 0x000fe40000ffe4ff */
[----:B------:R-:W-:Y:S02]  /*4ae0*/  F2FP.PACK_AB R45, R56, R45 ;  /* 0x0000002d382d723e */ /* 0x000fe400000000ff */
[----:B------:R-:W-:-:S02]  /*4af0*/  F2FP.PACK_AB R44, R61, R60 ;  /* 0x0000003c3d2c723e */ /* 0x000fc400000000ff */
[----:B------:R-:W-:Y:S02]  /*4b00*/  IADD3.X R51, R211, c[0x0][0x214], RZ, P2, !PT ;  /* 0x00008500d3337a10 */ /* 0x000fe400017fe4ff */
[----:B0-----:R-:W-:Y:S02]  /*4b10*/  F2FP.PACK_AB R38, R49, R68 ;  /* 0x000000443126723e */ /* 0x001fe400000000ff */
[----:B------:R-:W-:Y:S02]  /*4b20*/  F2FP.PACK_AB R43, R75, R74 ;  /* 0x0000004a4b2b723e */ /* 0x000fe400000000ff */
[----:B------:R-:W-:Y:S02]  /*4b30*/  F2FP.PACK_AB R42, R73, R72 ;  /* 0x00000048492a723e */ /* 0x000fe400000000ff */
[----:B------:R-:W-:Y:S02]  /*4b40*/  IADD3.X R49, R214, c[0x0][0x214], RZ, P0, !PT ;  /* 0x00008500d6317a10 */ /* 0x000fe400007fe4ff */
[----:B------:R-:W-:-:S02]  /*4b50*/  F2FP.PACK_AB R36, R67, R66 ;  /* 0x000000424324723e */ /* 0x000fc400000000ff */
[----:B------:R-:W-:Y:S01]  /*4b60*/  F2FP.PACK_AB R37, R47, R46 ;  /* 0x0000002e2f25723e */ /* 0x000fe200000000ff */
[----:B------:R0:W-:Y:S01]  /*4b70*/  STG.E.128 [R48.64], R40 ;  /* 0x0000002830007986 */ /* 0x0001e2000c101d04 */
[----:B------:R-:W-:Y:S02]  /*4b80*/  F2FP.PACK_AB R39, R65, R64 ;  /* 0x000000404127723e */ /* 0x000fe400000000ff */
[----:B------:R-:W-:Y:S02]  /*4b90*/  F2FP.PACK_AB R47, R63, R62 ;  /* 0x0000003e3f2f723e */ /* 0x000fe400000000ff */
[----:B------:R-:W-:Y:S01]  /*4ba0*/  F2FP.PACK_AB R46, R59, R58 ;  /* 0x0000003a3b2e723e */ /* 0x000fe200000000ff */
[----:B------:R0:W-:Y:S01]  /*4bb0*/  STG.E.128 [R52.64], R36 ;  /* 0x0000002434007986 */ /* 0x0001e2000c101d04 */
[----:B------:R-:W-:-:S03]  /*4bc0*/  ISETP.GE.AND P0, PT, R207, c[0x0][0x164], PT ;  /* 0x00005900cf007a0c */ /* 0x000fc60003f06270 */
[----:B------:R0:W-:Y:S10]  /*4bd0*/  STG.E.128 [R50.64], R44 ;  /* 0x0000002c32007986 */ /* 0x0001f4000c101d04 */
[----:B0----5:R-:W-:Y:S01]  /*4be0*/  @P0 CALL.REL.NOINC `(.L_x_23856) ;  /* 0x0000001000000944 */ /* 0x021fe20003c00000 */
[----:B------:R-:W-:Y:S05]  /*4bf0*/  BRA `(.L_x_23857) ;  /* 0xffffbf0000007947 */ /* 0x000fea000383ffff */
.L_x_23856:
[----:B------:R-:W-:Y:S05]  /*4c00*/  EXIT ;  /* 0x000000000000794d */ /* 0x000fea0003800000 */
.L_x_23854:
[----:B0-----:R-:W-:Y:S01]  /*4c10*/  HFMA2.MMA R212, -RZ, RZ, 0, 1.847743988037109375e-06 ;  /* 0x0000001fffd47435 */ /* 0x001fe200000001ff */
[----:B------:R-:W-:-:S02]  /*4c20*/  MOV R221, 0x1 ;  /* 0x0000000100dd7802 */ /* 0x000fc40000000f00 */
[----:B------:R-:W-:Y:S02]  /*4c30*/  MOV R225, 0xffffffff ;  /* 0xffffffff00e17802 */ /* 0x000fe40000000f00 */
[----:B------:R-:W-:Y:S02]  /*4c40*/  MOV R218, 0x4c60 ;  /* 0x00004c6000da7802 */ /* 0x000fe40000000f00 */
[----:B-----5:R-:W-:Y:S05]  /*4c50*/  CALL.REL.NOINC `($__internal_49_$__cuda_sm70_shflsync_bfly_p) ;  /* 0x0000099000007944 */ /* 0x020fea0003c00000 */
[----:B01----:R-:W-:Y:S05]  /*4c60*/  BRA `(.L_x_23858) ;  /* 0xffffdfa000007947 */ /* 0x003fea000383ffff */
.L_x_23855:
[----:B------:R-:W-:Y:S01]  /*4c70*/  HFMA2.MMA R221, -RZ, RZ, 0, 1.1920928955078125e-07 ;  /* 0x00000002ffdd7435 */ /* 0x000fe200000001ff */
[----:B------:R-:W-:Y:S02]  /*4c80*/  MOV R212, 0x1f ;  /* 0x0000001f00d47802 */ /* 0x000fe40000000f00 */
[----:B------:R-:W-:Y:S02]  /*4c90*/  MOV R225, 0xffffffff ;  /* 0xffffffff00e17802 */ /* 0x000fe40000000f00 */
[----:B------:R-:W-:Y:S02]  /*4ca0*/  MOV R218, 0x4cc0 ;  /* 0x00004cc000da7802 */ /* 0x000fe40000000f00 */
[----:B-----5:R-:W-:Y:S05]  /*4cb0*/  CALL.REL.NOINC `($__internal_49_$__cuda_sm70_shflsync_bfly_p) ;  /* 0x0000093000007944 */ /* 0x020fea0003c00000 */
[----:B0-----:R-:W-:Y:S01]  /*4cc0*/  HFMA2.MMA R221, -RZ, RZ, 0, 2.384185791015625e-07 ;  /* 0x00000004ffdd7435 */ /* 0x001fe200000001ff */
[----:B-1----:R-:W-:Y:S01]  /*4cd0*/  FADD.FTZ R222, R222, R212 ;  /* 0x000000d4dede7221 */ /* 0x002fe20000010000 */
[----:B------:R-:W-:Y:S02]  /*4ce0*/  MOV R212, 0x1f ;  /* 0x0000001f00d47802 */ /* 0x000fe40000000f00 */
[----:B------:R-:W-:-:S02]  /*4cf0*/  MOV R225, 0xffffffff ;  /* 0xffffffff00e17802 */ /* 0x000fc40000000f00 */
[----:B------:R-:W-:Y:S02]  /*4d00*/  MOV R218, 0x4d20 ;  /* 0x00004d2000da7802 */ /* 0x000fe40000000f00 */
[----:B------:R-:W-:Y:S05]  /*4d10*/  CALL.REL.NOINC `($__internal_49_$__cuda_sm70_shflsync_bfly_p) ;  /* 0x000008d000007944 */ /* 0x000fea0003c00000 */
[----:B0-----:R-:W-:Y:S01]  /*4d20*/  HFMA2.MMA R221, -RZ, RZ, 0, 4.76837158203125e-07 ;  /* 0x00000008ffdd7435 */ /* 0x001fe200000001ff */
[----:B-1----:R-:W-:Y:S01]  /*4d30*/  FADD.FTZ R222, R222, R212 ;  /* 0x000000d4dede7221 */ /* 0x002fe20000010000 */
[----:B------:R-:W-:Y:S02]  /*4d40*/  MOV R212, 0x1f ;  /* 0x0000001f00d47802 */ /* 0x000fe40000000f00 */
[----:B------:R-:W-:Y:S02]  /*4d50*/  MOV R225, 0xffffffff ;  /* 0xffffffff00e17802 */ /* 0x000fe40000000f00 */
[----:B------:R-:W-:Y:S02]  /*4d60*/  MOV R218, 0x4d80 ;  /* 0x00004d8000da7802 */ /* 0x000fe40000000f00 */
[----:B------:R-:W-:Y:S05]  /*4d70*/  CALL.REL.NOINC `($__internal_49_$__cuda_sm70_shflsync_bfly_p) ;  /* 0x0000087000007944 */ /* 0x000fea0003c00000 */
[----:B0-----:R-:W-:Y:S01]  /*4d80*/  HFMA2.MMA R221, -RZ, RZ, 0, 9.5367431640625e-07 ;  /* 0x00000010ffdd7435 */ /* 0x001fe200000001ff */
[----:B-1----:R-:W-:Y:S01]  /*4d90*/  FADD.FTZ R222, R222, R212 ;  /* 0x000000d4dede7221 */ /* 0x002fe20000010000 */
[----:B------:R-:W-:Y:S02]  /*4da0*/  MOV R212, 0x1f ;  /* 0x0000001f00d47802 */ /* 0x000fe40000000f00 */
[----:B------:R-:W-:-:S02]  /*4db0*/  MOV R225, 0xffffffff ;  /* 0xffffffff00e17802 */ /* 0x000fc40000000f00 */
[----:B------:R-:W-:Y:S02]  /*4dc0*/  MOV R218, 0x4de0 ;  /* 0x00004de000da7802 */ /* 0x000fe40000000f00 */
[----:B------:R-:W-:Y:S05]  /*4dd0*/  CALL.REL.NOINC `($__internal_49_$__cuda_sm70_shflsync_bfly_p) ;  /* 0x0000081000007944 */ /* 0x000fea0003c00000 */
        /* <DEDUP_REMOVED lines=102> */
[----:B------:R-:W-:Y:S05]  /*5440*/  CALL.REL.NOINC `($__internal_49_$__cuda_sm70_shflsync_bfly_p) ;  /* 0x000001a000007944 */ /* 0x000fea0003c00000 */
[----:B0-----:R-:W-:Y:S01]  /*5450*/  HFMA2.MMA R221, -RZ, RZ, 0, 1.1920928955078125e-07 ;  /* 0x00000002ffdd7435 */ /* 0x001fe200000001ff */
[----:B-1----:R-:W-:Y:S01]  /*5460*/  FADD.FTZ R222, R222, R212 ;  /* 0x000000d4dede7221 */ /* 0x002fe20000010000 */
[----:B------:R-:W-:Y:S02]  /*5470*/  MOV R212, 0x1f ;  /* 0x0000001f00d47802 */ /* 0x000fe40000000f00 */
[----:B------:R-:W-:Y:S02]  /*5480*/  MOV R225, 0xffffffff ;  /* 0xffffffff00e17802 */ /* 0x000fe40000000f00 */
[----:B------:R-:W-:Y:S02]  /*5490*/  MOV R218, 0x54b0 ;  /* 0x000054b000da7802 */ /* 0x000fe40000000f00 */
[----:B------:R-:W-:Y:S05]  /*54a0*/  CALL.REL.NOINC `($__internal_49_$__cuda_sm70_shflsync_bfly_p) ;  /* 0x0000014000007944 */ /* 0x000fea0003c00000 */
        /* <DEDUP_REMOVED lines=18> */
[----:B01----:R-:W-:Y:S01]  /*55d0*/  MOV R225, R212 ;  /* 0x000000d400e17202 */ /* 0x003fe20000000f00 */
[----:B------:R-:W-:Y:S05]  /*55e0*/  BRA `(.L_x_23859) ;  /* 0xffffdd6000007947 */ /* 0x000fea000383ffff */
        .weak           $__internal_49_$__cuda_sm70_shflsync_bfly_p
        .type           $__internal_49_$__cuda_sm70_shflsync_bfly_p,@function
        .size           $__internal_49_$__cuda_sm70_shflsync_bfly_p,(.L_x_39493 - $__internal_49_$__cuda_sm70_shflsync_bfly_p)
$__internal_49_$__cuda_sm70_shflsync_bfly_p:
[----:B------:R-:W-:Y:S01]  /*55f0*/  HFMA2.MMA R219, -RZ, RZ, 0, 0 ;  /* 0x00000000ffdb7435 */ /* 0x000fe200000001ff */
[----:B------:R-:W-:Y:S04]  /*5600*/  WARPSYNC R225 ;  /* 0x000000e100007348 */ /* 0x000fe80003800000 */
[----:B------:R0:W1:Y:S01]  /*5610*/  SHFL.BFLY PT, R212, R222, R221, R212 ;  /* 0x0c0000ddded47389 */ /* 0x00006200000e00d4 */
[----:B------:R-:W-:Y:S05]  /*5620*/  RET.REL.NODEC R218 `(_ZN10layer_norm31ln_parallel_residual_fwd_kernelINS_13Kernel_traitsI6__halfS2_fS2_fjLj1536ELj1ELj4ELj1ELj16ENS_18Kernel_traits_baseILj1536ES2_S2_fS2_fjLj128EEEEELb0ELb0ELb1EEEvNS_9FwdParamsE) ;  /* 0xffffa9d0da007950 */ /* 0x000fea0003c3ffff */
.L_x_23860:
        /* <DEDUP_REMOVED lines=13> */
.L_x_39493:


//--------------------- .text._ZN10layer_norm31ln_parallel_residual_fwd_kernelINS_13Kernel_traitsI6__halfS2_fS2_fjLj1536ELj1ELj4ELj1ELj16ENS_18Kernel_traits_baseILj1536ES2_S2_fS2_fjLj128EEEEELb0ELb1ELb0EEEvNS_9FwdParamsE --------------------------
	.section	.text._ZN10layer_norm31ln_parallel_residual_fwd_kernelINS_13Kernel_traitsI6__halfS2_fS2_fjLj1536ELj1ELj4ELj1ELj16ENS_18Kernel_traits_baseILj1536ES2_S2_fS2_fjLj128EEEEELb0ELb1ELb0EEEvNS_9FwdParamsE,"ax",@progbits
	.sectioninfo	@"SHI_REGISTERS=179"
	.align	128
        .global         _ZN10layer_norm31ln_parallel_residual_fwd_kernelINS_13Kernel_traitsI6__halfS2_fS2_fjLj1536ELj1ELj4ELj1ELj16ENS_18Kernel_traits_baseILj1536ES2_S2_fS2_fjLj128EEEEELb0ELb1ELb0EEEvNS_9FwdParamsE
        .type           _ZN10layer_norm31ln_parallel_residual_fwd_kernelINS_13Kernel_traitsI6__halfS2_fS2_fjLj1536ELj1ELj4ELj1ELj16ENS_18Kernel_traits_baseILj1536ES2_S2_fS2_fjLj128EEEEELb0ELb1ELb0EEEvNS_9FwdParamsE,@function
        .size           _ZN10layer_norm31ln_parallel_residual_fwd_kernelINS_13Kernel_traitsI6__halfS2_fS2_fjLj1536ELj1ELj4ELj1ELj16ENS_18Kernel_traits_baseILj1536ES2_S2_fS2_fjLj128EEEEELb0ELb1ELb0EEEvNS_9FwdParamsE,(.L_x_39494 - _ZN10layer_norm31ln_parallel_residual_fwd_kernelINS_13Kernel_traitsI6__halfS2_fS2_fjLj1536ELj1ELj4ELj1ELj16ENS_18Kernel_traits_baseILj1536ES2_S2_fS2_fjLj128EEEEELb0ELb1ELb0EEEvNS_9FwdParamsE)
        .other          _ZN10layer_norm31ln_parallel_residual_fwd_kernelINS_13Kernel_traitsI6__halfS2_fS2_fjLj1536ELj1ELj4ELj1ELj16ENS_18Kernel_traits_baseILj1536ES2_S2_fS2_fjLj128EEEEELb0ELb1ELb0EEEvNS_9FwdParamsE,@"STO_CUDA_ENTRY STV_DEFAULT"
_ZN10layer_norm31ln_parallel_residual_fwd_kernelINS_13Kernel_traitsI6__halfS2_fS2_fjLj1536ELj1ELj4ELj1ELj16ENS_18Kernel_traits_baseILj1536ES2_S2_fS2_fjLj128EEEEELb0ELb1ELb0EEEvNS_9FwdParamsE:
.text._ZN10layer_norm31ln_parallel_residual_fwd_kernelINS_13Kernel_traitsI6__halfS2_fS2_fjLj1536ELj1ELj4ELj1ELj16ENS_18Kernel_traits_baseILj1536ES2_S2_fS2_fjLj128EEEEELb0ELb1ELb0EEEvNS_9FwdParamsE:
        /* <DEDUP_REMOVED lines=32> */
.L_x_23862:
[----:B01----:R-:W-:Y:S05]  /*0200*/  BSYNC B0 ;  /* 0x0000000000007941 */ /* 0x003fea0003800000 */
.L_x_23861:
        /* <DEDUP_REMOVED lines=13> */
.L_x_23864:
[----:B0-----:R-:W-:Y:S05]  /*02e0*/  BSYNC B0 ;  /* 0x0000000000007941 */ /* 0x001fea0003800000 */
.L_x_23863:
        /* <DEDUP_REMOVED lines=13> */
.L_x_23866:
[----:B0-----:R-:W-:Y:S05]  /*03c0*/  BSYNC B0 ;  /* 0x0000000000007941 */ /* 0x001fea0003800000 */
.L_x_23865:
        /* <DEDUP_REMOVED lines=13> */
.L_x_23868:
[----:B0-----:R-:W-:Y:S05]  /*04a0*/  BSYNC B0 ;  /* 0x0000000000007941 */ /* 0x001fea0003800000 */
.L_x_23867:
        /* <DEDUP_REMOVED lines=13> */
.L_x_23870:
[----:B0-----:R-:W-:Y:S05]  /*0580*/  BSYNC B0 ;  /* 0x0000000000007941 */ /* 0x001fea0003800000 */
.L_x_23869:
        /* <DEDUP_REMOVED lines=16> */
.L_x_23872:
[----:B0-----:R-:W-:Y:S05]  /*0690*/  BSYNC B0 ;  /* 0x0000000000007941 */ /* 0x001fea0003800000 */
.L_x_23871:
[----:B------:R-:W-:-:S13]  /*06a0*/  ISETP.GE.AND P1, PT, R163, c[0x0][0x164], PT ;  /* 0x00005900a3007a0c */ /* 0x000fda0003f26270 */
[----:B------:R-:W-:Y:S05]  /*06b0*/  @P1 EXIT ;  /* 0x000000000000194d */ /* 0x000fea0003800000 */
        /* <DEDUP_REMOVED lines=97> */
.L_x_23996:
        /* <DEDUP_REMOVED lines=30> */
.L_x_23875:
[----:B0----5:R-:W-:-:S05]  /*0eb0*/  HADD2.F32 R61, -RZ, R48.H0_H0 ;  /* 0x20000030ff3d7230 */ /* 0x021fca0000004100 */
[----:B------:R-:W-:-:S04]  /*0ec0*/  FADD.FTZ R60, R61, R60 ;  /* 0x0000003c3d3c7221 */ /* 0x000fc80000010000 */
[----:B------:R-:W-:Y:S02]  /*0ed0*/  @P1 FADD.FTZ R60, R52, R60 ;  /* 0x0000003c343c1221 */ /* 0x000fe40000010000 */
.L_x_23876:
[----:B------:R-:W-:Y:S01]  /*0ee0*/  HADD2.F32 R61, -RZ, R64.H1_H1 ;  /* 0x30000040ff3d7230 */ /* 0x000fe20000004100 */
[----:B------:R-:W-:Y:S05]  /*0ef0*/  @P2 BRA `(.L_x_23877) ;  /* 0x0000003000002947 */ /* 0x000fea0003800000 */
[----:B------:R-:W-:Y:S05]  /*0f00*/  @!P1 BRA `(.L_x_23878) ;  /* 0x0000005000009947 */ /* 0x000fea0003800000 */
[----:B-----5:R-:W-:Y:S01]  /*0f10*/  FADD.FTZ R61, R53, R61 ;  /* 0x0000003d353d7221 */ /* 0x020fe20000010000 */
[----:B------:R-:W-:Y:S05]  /*0f20*/  BRA `(.L_x_23878) ;  /* 0x0000003000007947 */ /* 0x000fea0003800000 */
.L_x_23877:
[----:B-----5:R-:W-:-:S05]  /*0f30*/  HADD2.F32 R62, -RZ, R48.H1_H1 ;  /* 0x30000030ff3e7230 */ /* 0x020fca0000004100 */
[----:B------:R-:W-:-:S04]  /*0f40*/  FADD.FTZ R61, R62, R61 ;  /* 0x0000003d3e3d7221 */ /* 0x000fc80000010000 */
[----:B------:R-:W-:Y:S02]  /*0f50*/  @P1 FADD.FTZ R61, R53, R61 ;  /* 0x0000003d353d1221 */ /* 0x000fe40000010000 */
.L_x_23878:
[----:B------:R-:W-:Y:S01]  /*0f60*/  HADD2.F32 R62, -RZ, R65.H0_H0 ;  /* 0x20000041ff3e7230 */ /* 0x000fe20000004100 */
[----:B------:R-:W-:Y:S05]  /*0f70*/  @P2 BRA `(.L_x_23879) ;  /* 0x0000003000002947 */ /* 0x000fea0003800000 */
[----:B------:R-:W-:Y:S05]  /*0f80*/  @!P1 BRA `(.L_x_23880) ;  /* 0x0000005000009947 */ /* 0x000fea0003800000 */
[----:B-----5:R-:W-:Y:S01]  /*0f90*/  FADD.FTZ R62, R54, R62 ;  /* 0x0000003e363e7221 */ /* 0x020fe20000010000 */
[----:B------:R-:W-:Y:S05]  /*0fa0*/  BRA `(.L_x_23880) ;  /* 0x0000003000007947 */ /* 0x000fea0003800000 */
.L_x_23879:
[----:B-----5:R-:W-:-:S05]  /*0fb0*/  HADD2.F32 R63, -RZ, R49.H0_H0 ;  /* 0x20000031ff3f7230 */ /* 0x020fca0000004100 */
[----:B------:R-:W-:-:S04]  /*0fc0*/  FADD.FTZ R62, R63, R62 ;  /* 0x0000003e3f3e7221 */ /* 0x000fc80000010000 */
[----:B------:R-:W-:Y:S02]  /*0fd0*/  @P1 FADD.FTZ R62, R54, R62 ;  /* 0x0000003e363e1221 */ /* 0x000fe40000010000 */
.L_x_23880:
[----:B------:R-:W-:Y:S01]  /*0fe0*/  HADD2.F32 R63, -RZ, R65.H1_H1 ;  /* 0x30000041ff3f7230 */ /* 0x000fe20000004100 */
[----:B------:R-:W-:Y:S05]  /*0ff0*/  @P2 BRA `(.L_x_23881) ;  /* 0x0000003000002947 */ /* 0x000fea0003800000 */
[----:B------:R-:W-:Y:S05]  /*1000*/  @!P1 BRA `(.L_x_23882) ;  /* 0x0000005000009947 */ /* 0x000fea0003800000 */
[----:B-----5:R-:W-:Y:S01]  /*1010*/  FADD.FTZ R63, R55, R63 ;  /* 0x0000003f373f7221 */ /* 0x020fe20000010000 */
[----:B------:R-:W-:Y:S05]  /*1020*/  BRA `(.L_x_23882) ;  /* 0x0000003000007947 */ /* 0x000fea0003800000 */
.L_x_23881:
[----:B-----5:R-:W-:-:S05]  /*1030*/  HADD2.F32 R64, -RZ, R49.H1_H1 ;  /* 0x30000031ff407230 */ /* 0x020fca0000004100 */
[----:B------:R-:W-:-:S04]  /*1040*/  FADD.FTZ R63, R64, R63 ;  /* 0x0000003f403f7221 */ /* 0x000fc80000010000 */
[----:B------:R-:W-:Y:S02]  /*1050*/  @P1 FADD.FTZ R63, R55, R63 ;  /* 0x0000003f373f1221 */ /* 0x000fe40000010000 */
.L_x_23882:
[----:B------:R-:W-:Y:S01]  /*1060*/  HADD2.F32 R64, -RZ, R66.H0_H0 ;  /* 0x20000042ff407230 */ /* 0x000fe20000004100 */
[----:B------:R-:W-:Y:S05]  /*1070*/  @P2 BRA `(.L_x_23883) ;  /* 0x0000003000002947 */ /* 0x000fea0003800000 */
[----:B------:R-:W-:Y:S05]  /*1080*/  @!P1 BRA `(.L_x_23884) ;  /* 0x0000005000009947 */ /* 0x000fea0003800000 */
[----:B-----5:R-:W-:Y:S01]  /*1090*/  FADD.FTZ R64, R56, R64 ;  /* 0x0000004038407221 */ /* 0x020fe20000010000 */
[----:B------:R-:W-:Y:S05]  /*10a0*/  BRA `(.L_x_23884) ;  /* 0x0000003000007947 */ /* 0x000fea0003800000 */
.L_x_23883:
[----:B-----5:R-:W-:-:S05]  /*10b0*/  HADD2.F32 R65, -RZ, R50.H0_H0 ;  /* 0x20000032ff417230 */ /* 0x020fca0000004100 */
[----:B------:R-:W-:-:S04]  /*10c0*/  FADD.FTZ R64, R65, R64 ;  /* 0x0000004041407221 */ /* 0x000fc80000010000 */
[----:B------:R-:W-:Y:S02]  /*10d0*/  @P1 FADD.FTZ R64, R56, R64 ;  /* 0x0000004038401221 */ /* 0x000fe40000010000 */
.L_x_23884:
[----:B------:R-:W-:Y:S01]  /*10e0*/  HADD2.F32 R65, -RZ, R66.H1_H1 ;  /* 0x30000042ff417230 */ /* 0x000fe20000004100 */
[----:B------:R-:W-:Y:S05]  /*10f0*/  @P2 BRA `(.L_x_23885) ;  /* 0x0000003000002947 */ /* 0x000fea0003800000 */
[----:B------:R-:W-:Y:S05]  /*1100*/  @!P1 BRA `(.L_x_23886) ;  /* 0x0000005000009947 */ /* 0x000fea0003800000 */
[----:B-----5:R-:W-:Y:S01]  /*1110*/  FADD.FTZ R65, R57, R65 ;  /* 0x0000004139417221 */ /* 0x020fe20000010000 */
[----:B------:R-:W-:Y:S05]  /*1120*/  BRA `(.L_x_23886) ;  /* 0x0000003000007947 */ /* 0x000fea0003800000 */
.L_x_23885:
[----:B-----5:R-:W-:-:S05]  /*1130*/  HADD2.F32 R66, -RZ, R50.H1_H1 ;  /* 0x30000032ff427230 */ /* 0x020fca0000004100 */
[----:B------:R-:W-:-:S04]  /*1140*/  FADD.FTZ R65, R66, R65 ;  /* 0x0000004142417221 */ /* 0x000fc80000010000 */
[----:B------:R-:W-:Y:S02]  /*1150*/  @P1 FADD.FTZ R65, R57, R65 ;  /* 0x0000004139411221 */ /* 0x000fe40000010000 */
.L_x_23886:
[----:B------:R-:W-:Y:S01]  /*1160*/  HADD2.F32 R66, -RZ, R67.H0_H0 ;  /* 0x20000043ff427230 */ /* 0x000fe20000004100 */
[----:B------:R-:W-:Y:S05]  /*1170*/  @P2 BRA `(.L_x_23887) ;  /* 0x0000003000002947 */ /* 0x000fea0003800000 */
[----:B------:R-:W-:Y:S05]  /*1180*/  @!P1 BRA `(.L_x_23888) ;  /* 0x0000005000009947 */ /* 0x000fea0003800000 */
[----:B-----5:R-:W-:Y:S01]  /*1190*/  FADD.FTZ R66, R58, R66 ;  /* 0x000000423a427221 */ /* 0x020fe20000010000 */
[----:B------:R-:W-:Y:S05]  /*11a0*/  BRA `(.L_x_23888) ;  /* 0x0000003000007947 */ /* 0x000fea0003800000 */
.L_x_23887:
[----:B-----5:R-:W-:-:S05]  /*11b0*/  HADD2.F32 R109, -RZ, R51.H0_H0 ;  /* 0x20000033ff6d7230 */ /* 0x020fca0000004100 */
[----:B------:R-:W-:-:S04]  /*11c0*/  FADD.FTZ R66, R109, R66 ;  /* 0x000000426d427221 */ /* 0x000fc80000010000 */
[----:B------:R-:W-:Y:S02]  /*11d0*/  @P1 FADD.FTZ R66, R58, R66 ;  /* 0x000000423a421221 */ /* 0x000fe40000010000 */
.L_x_23888:
[----:B------:R-:W-:Y:S01]  /*11e0*/  HADD2.F32 R67, -RZ, R67.H1_H1 ;  /* 0x30000043ff437230 */ /* 0x000fe20000004100 */
[----:B------:R-:W-:Y:S05]  /*11f0*/  @P2 BRA `(.L_x_23889) ;  /* 0x0000003000002947 */ /* 0x000fea0003800000 */
[----:B------:R-:W-:Y:S05]  /*1200*/  @!P1 BRA `(.L_x_23890) ;  /* 0x0000005000009947 */ /* 0x000fea0003800000 */
[----:B-----5:R-:W-:Y:S01]  /*1210*/  FADD.FTZ R67, R59, R67 ;  /* 0x000000433b437221 */ /* 0x020fe20000010000 */
[----:B------:R-:W-:Y:S05]  /*1220*/  BRA `(.L_x_23890) ;  /* 0x0000003000007947 */ /* 0x000fea0003800000 */
.L_x_23889:
[----:B-----5:R-:W-:-:S05]  /*1230*/  HADD2.F32 R108, -RZ, R51.H1_H1 ;  /* 0x30000033ff6c7230 */ /* 0x020fca0000004100 */
[----:B------:R-:W-:-:S04]  /*1240*/  FADD.FTZ R67, R108, R67 ;  /* 0x000000436c437221 */ /* 0x000fc80000010000 */
[----:B------:R-:W-:Y:S02]  /*1250*/  @P1 FADD.FTZ R67, R59, R67 ;  /* 0x000000433b431221 */ /* 0x000fe40000010000 */
.L_x_23890:
[C---:B------:R-:W-:Y:S02]  /*1260*/  LEA R108, P1, R164.reuse, c[0x0][0x188], 0x5 ;  /* 0x00006200a46c7a11 */ /* 0x040fe400078228ff */
[C---:B------:R-:W-:Y:S02]  /*1270*/  IADD3 R111, R164.reuse, 0x20, RZ ;  /* 0x00000020a46f7810 */ /* 0x040fe40007ffe0ff */
[----:B------:R-:W-:-:S05]  /*1280*/  LEA.HI.X R109, R164, c[0x0][0x18c], RZ, 0x5, P1 ;  /* 0x00006300a46d7a11 */ /* 0x000fca00008f2cff */
[----:B------:R0:W-:Y:S04]  /*1290*/  STG.E.128 [R108.64], R60 ;  /* 0x0000003c6c007986 */ /* 0x0001e8000c101d04 */
[----:B------:R0:W-:Y:S02]  /*12a0*/  STG.E.128 [R108.64+0x10], R64 ;  /* 0x000010406c007986 */ /* 0x0001e4000c101d04 */
.L_x_23874:
[----:B------:R-:W-:Y:S05]  /*12b0*/  BSYNC B0 ;  /* 0x0000000000007941 */ /* 0x000fea0003800000 */
.L_x_23873:
[----:B------:R-:W-:Y:S01]  /*12c0*/  ISETP.GE.U32.AND P1, PT, R0, 0x40, PT ;  /* 0x000000400000780c */ /* 0x000fe20003f26070 */
[----:B------:R-:W-:-:S12]  /*12d0*/  BSSY B0, `(.L_x_23891) ;  /* 0x0000057000007945 */ /* 0x000fd80003800000 */
[----:B------:R-:W-:Y:S05]  /*12e0*/  @!P1 BRA `(.L_x_23892) ;  /* 0x0000055000009947 */ /* 0x000fea0003800000 */
[----:B------:R-:W-:-:S04]  /*12f0*/  ISETP.NE.U32.AND P2, PT, RZ, c[0x0][0x178], PT ;  /* 0x00005e00ff007a0c */ /* 0x000fc80003f45070 */
[----:B------:R-:W-:-:S13]  /*1300*/  ISETP.NE.AND.EX P2, PT, RZ, c[0x0][0x17c], PT, P2 ;  /* 0x00005f00ff007a0c */ /* 0x000fda0003f45320 */
[----:B0-----:R-:W-:-:S04]  /*1310*/  @P2 LEA R108, P1, R111, c[0x0][0x178], 0x4 ;  /* 0x00005e006f6c2a11 */ /* 0x001fc800078220ff */
[----:B------:R-:W-:Y:S02]  /*1320*/  @P2 LEA.HI.X R109, R111, c[0x0][0x17c], RZ, 0x4, P1 ;  /* 0x00005f006f6d2a11 */ /* 0x000fe400008f24ff */
[----:B------:R-:W-:Y:S02]  /*1330*/  ISETP.NE.U32.AND P1, PT, RZ, c[0x0][0x180], PT ;  /* 0x00006000ff007a0c */ /* 0x000fe40003f25070 */
[----:B------:R-:W-:Y:S01]  /*1340*/  MOV R72, 0x10 ;  /* 0x0000001000487802 */ /* 0x000fe20000000f00 */
[----:B-----5:R0:W5:Y:S01]  /*1350*/  @P2 LDG.E.128 R48, [R108.64] ;  /* 0x000000046c302981 */ /* 0x020162000c1e1d00 */
[----:B------:R-:W-:-:S03]  /*1360*/  ISETP.NE.AND.EX P1, PT, RZ, c[0x0][0x184], PT, P1 ;  /* 0x00006100ff007a0c */ /* 0x000fc60003f25310 */
[----:B------:R-:W-:-:S06]  /*1370*/  IMAD.WIDE.U32 R72, R111, R72, c[0x0][0x170] ;  /* 0x00005c006f487625 */ /* 0x000fcc00078e0048 */
[----:B------:R-:W2:Y:S04]  /*1380*/  LDG.E.128 R72, [R72.64] ;  /* 0x0000000448487981 */ /* 0x000ea8000c1e1d00 */
        /* <DEDUP_REMOVED lines=11> */
.L_x_23893:
[----:B0----5:R-:W-:-:S05]  /*1440*/  HADD2.F32 R69, -RZ, R48.H0_H0 ;  /* 0x20000030ff457230 */ /* 0x021fca0000004100 */
[----:B------:R-:W-:-:S04]  /*1450*/  FADD.FTZ R68, R69, R68 ;  /* 0x0000004445447221 */ /* 0x000fc80000010000 */
[----:B------:R-:W-:Y:S02]  /*1460*/  @P1 FADD.FTZ R68, R52, R68 ;  /* 0x0000004434441221 */ /* 0x000fe40000010000 */
.L_x_23894:
[----:B------:R-:W-:Y:S01]  /*1470*/  HADD2.F32 R69, -RZ, R72.H1_H1 ;  /* 0x30000048ff457230 */ /* 0x000fe20000004100 */
[----:B------:R-:W-:Y:S05]  /*1480*/  @P2 BRA `(.L_x_23895) ;  /* 0x0000003000002947 */ /* 0x000fea0003800000 */
[----:B------:R-:W-:Y:S05]  /*1490*/  @!P1 BRA `(.L_x_23896) ;  /* 0x0000005000009947 */ /* 0x000fea0003800000 */
[----:B-----5:R-:W-:Y:S01]  /*14a0*/  FADD.FTZ R69, R53, R69 ;  /* 0x0000004535457221 */ /* 0x020fe20000010000 */
[----:B------:R-:W-:Y:S05]  /*14b0*/  BRA `(.L_x_23896) ;  /* 0x0000003000007947 */ /* 0x000fea0003800000 */
.L_x_23895:
[----:B-----5:R-:W-:-:S05]  /*14c0*/  HADD2.F32 R70, -RZ, R48.H1_H1 ;  /* 0x30000030ff467230 */ /* 0x020fca0000004100 */
[----:B------:R-:W-:-:S04]  /*14d0*/  FADD.FTZ R69, R70, R69 ;  /* 0x0000004546457221 */ /* 0x000fc80000010000 */
[----:B------:R-:W-:Y:S02]  /*14e0*/  @P1 FADD.FTZ R69, R53, R69 ;  /* 0x0000004535451221 */ /* 0x000fe40000010000 */
.L_x_23896:
[----:B------:R-:W-:Y:S01]  /*14f0*/  HADD2.F32 R70, -RZ, R73.H0_H0 ;  /* 0x20000049ff467230 */ /* 0x000fe20000004100 */
[----:B------:R-:W-:Y:S05]  /*1500*/  @P2 BRA `(.L_x_23897) ;  /* 0x0000003000002947 */ /* 0x000fea0003800000 */
[----:B------:R-:W-:Y:S05]  /*1510*/  @!P1 BRA `(.L_x_23898) ;  /* 0x0000005000009947 */ /* 0x000fea0003800000 */
[----:B-----5:R-:W-:Y:S01]  /*1520*/  FADD.FTZ R70, R54, R70 ;  /* 0x0000004636467221 */ /* 0x020fe20000010000 */
[----:B------:R-:W-:Y:S05]  /*1530*/  BRA `(.L_x_23898) ;  /* 0x0000003000007947 */ /* 0x000fea0003800000 */
.L_x_23897:
[----:B-----5:R-:W-:-:S05]  /*1540*/  HADD2.F32 R71, -RZ, R49.H0_H0 ;  /* 0x20000031ff477230 */ /* 0x020fca0000004100 */
[----:B------:R-:W-:-:S04]  /*1550*/  FADD.FTZ R70, R71, R70 ;  /* 0x0000004647467221 */ /* 0x000fc80000010000 */
[----:B------:R-:W-:Y:S02]  /*1560*/  @P1 FADD.FTZ R70, R54, R70 ;  /* 0x0000004636461221 */ /* 0x000fe40000010000 */
.L_x_23898:
[----:B------:R-:W-:Y:S01]  /*1570*/  HADD2.F32 R71, -RZ, R73.H1_H1 ;  /* 0x30000049ff477230 */ /* 0x000fe20000004100 */
[----:B------:R-:W-:Y:S05]  /*1580*/  @P2 BRA `(.L_x_23899) ;  /* 0x0000003000002947 */ /* 0x000fea0003800000 */
[----:B------:R-:W-:Y:S05]  /*1590*/  @!P1 BRA `(.L_x_23900) ;  /* 0x0000005000009947 */ /* 0x000fea0003800000 */
[----:B-----5:R-:W-:Y:S01]  /*15a0*/  FADD.FTZ R71, R55, R71 ;  /* 0x0000004737477221 */ /* 0x020fe20000010000 */
[----:B------:R-:W-:Y:S05]  /*15b0*/  BRA `(.L_x_23900) ;  /* 0x0000003000007947 */ /* 0x000fea0003800000 */
.L_x_23899:
[----:B-----5:R-:W-:-:S05]  /*15c0*/  HADD2.F32 R72, -RZ, R49.H1_H1 ;  /* 0x30000031ff487230 */ /* 0x020fca0000004100 */
[----:B------:R-:W-:-:S04]  /*15d0*/  FADD.FTZ R71, R72, R71 ;  /* 0x0000004748477221 */ /* 0x000fc80000010000 */
[----:B------:R-:W-:Y:S02]  /*15e0*/  @P1 FADD.FTZ R71, R55, R71 ;  /* 0x0000004737471221 */ /* 0x000fe40000010000 */
.L_x_23900:
[----:B------:R-:W-:Y:S01]  /*15f0*/  HADD2.F32 R72, -RZ, R74.H0_H0 ;  /* 0x2000004aff487230 */ /* 0x000fe20000004100 */
[----:B------:R-:W-:Y:S05]  /*1600*/  @P2 BRA `(.L_x_23901) ;  /* 0x0000003000002947 */ /* 0x000fea0003800000 */
[----:B------:R-:W-:Y:S05]  /*1610*/  @!P1 BRA `(.L_x_23902) ;  /* 0x0000005000009947 */ /* 0x000fea0003800000 */
[----:B-----5:R-:W-:Y:S01]  /*1620*/  FADD.FTZ R72, R56, R72 ;  /* 0x0000004838487221 */ /* 0x020fe20000010000 */
[----:B------:R-:W-:Y:S05]  /*1630*/  BRA `(.L_x_23902) ;  /* 0x0000003000007947 */ /* 0x000fea0003800000 */
.L_x_23901:
[----:B-----5:R-:W-:-:S05]  /*1640*/  HADD2.F32 R73, -RZ, R50.H0_H0 ;  /* 0x20000032ff497230 */ /* 0x020fca0000004100 */
[----:B------:R-:W-:-:S04]  /*1650*/  FADD.FTZ R72, R73, R72 ;  /* 0x0000004849487221 */ /* 0x000fc80000010000 */
[----:B------:R-:W-:Y:S02]  /*1660*/  @P1 FADD.FTZ R72, R56, R72 ;  /* 0x0000004838481221 */ /* 0x000fe40000010000 */
.L_x_23902:
[----:B------:R-:W-:Y:S01]  /*1670*/  HADD2.F32 R73, -RZ, R74.H1_H1 ;  /* 0x3000004aff497230 */ /* 0x000fe20000004100 */
[----:B------:R-:W-:Y:S05]  /*1680*/  @P2 BRA `(.L_x_23903) ;  /* 0x0000003000002947 */ /* 0x000fea0003800000 */
[----:B------:R-:W-:Y:S05]  /*1690*/  @!P1 BRA `(.L_x_23904) ;  /* 0x0000005000009947 */ /* 0x000fea0003800000 */
[----:B-----5:R-:W-:Y:S01]  /*16a0*/  FADD.FTZ R73, R57, R73 ;  /* 0x0000004939497221 */ /* 0x020fe20000010000 */
[----:B------:R-:W-:Y:S05]  /*16b0*/  BRA `(.L_x_23904) ;  /* 0x0000003000007947 */ /* 0x000fea0003800000 */
.L_x_23903:
[----:B-----5:R-:W-:-:S05]  /*16c0*/  HADD2.F32 R74, -RZ, R50.H1_H1 ;  /* 0x30000032ff4a7230 */ /* 0x020fca0000004100 */
[----:B------:R-:W-:-:S04]  /*16d0*/  FADD.FTZ R73, R74, R73 ;  /* 0x000000494a497221 */ /* 0x000fc80000010000 */
[----:B------:R-:W-:Y:S02]  /*16e0*/  @P1 FADD.FTZ R73, R57, R73 ;  /* 0x0000004939491221 */ /* 0x000fe40000010000 */
.L_x_23904:
[----:B------:R-:W-:Y:S01]  /*16f0*/  HADD2.F32 R74, -RZ, R75.H0_H0 ;  /* 0x2000004bff4a7230 */ /* 0x000fe20000004100 */
[----:B------:R-:W-:Y:S05]  /*1700*/  @P2 BRA `(.L_x_23905) ;  /* 0x0000003000002947 */ /* 0x000fea0003800000 */
[----:B------:R-:W-:Y:S05]  /*1710*/  @!P1 BRA `(.L_x_23906) ;  /* 0x0000005000009947 */ /* 0x000fea0003800000 */
[----:B-----5:R-:W-:Y:S01]  /*1720*/  FADD.FTZ R74, R58, R74 ;  /* 0x0000004a3a4a7221 */ /* 0x020fe20000010000 */
[----:B------:R-:W-:Y:S05]  /*1730*/  BRA `(.L_x_23906) ;  /* 0x0000003000007947 */ /* 0x000fea0003800000 */
.L_x_23905:
[----:B-----5:R-:W-:-:S05]  /*1740*/  HADD2.F32 R109, -RZ, R51.H0_H0 ;  /* 0x20000033ff6d7230 */ /* 0x020fca0000004100 */
[----:B------:R-:W-:-:S04]  /*1750*/  FADD.FTZ R74, R109, R74 ;  /* 0x0000004a6d4a7221 */ /* 0x000fc80000010000 */
[----:B------:R-:W-:Y:S02]  /*1760*/  @P1 FADD.FTZ R74, R58, R74 ;  /* 0x0000004a3a4a1221 */ /* 0x000fe40000010000 */
.L_x_23906:
[----:B------:R-:W-:Y:S01]  /*1770*/  HADD2.F32 R75, -RZ, R75.H1_H1 ;  /* 0x3000004bff4b7230 */ /* 0x000fe20000004100 */
[----:B------:R-:W-:Y:S05]  /*1780*/  @P2 BRA `(.L_x_23907) ;  /* 0x0000003000002947 */ /* 0x000fea0003800000 */
[----:B------:R-:W-:Y:S05]  /*1790*/  @!P1 BRA `(.L_x_23908) ;  /* 0x0000005000009947 */ /* 0x000fea0003800000 */
[----:B-----5:R-:W-:Y:S01]  /*17a0*/  FADD.FTZ R75, R59, R75 ;  /* 0x0000004b3b4b7221 */ /* 0x020fe20000010000 */
[----:B------:R-:W-:Y:S05]  /*17b0*/  BRA `(.L_x_23908) ;  /* 0x0000003000007947 */ /* 0x000fea0003800000 */
.L_x_23907:
[----:B-----5:R-:W-:-:S05]  /*17c0*/  HADD2.F32 R108, -RZ, R51.H1_H1 ;  /* 0x30000033ff6c7230 */ /* 0x020fca0000004100 */
[----:B------:R-:W-:-:S04]  /*17d0*/  FADD.FTZ R75, R108, R75 ;  /* 0x0000004b6c4b7221 */ /* 0x000fc80000010000 */
[----:B------:R-:W-:Y:S02]  /*17e0*/  @P1 FADD.FTZ R75, R59, R75 ;  /* 0x0000004b3b4b1221 */ /* 0x000fe40000010000 */
.L_x_23908:
[----:B------:R-:W-:-:S04]  /*17f0*/  LEA R108, P1, R111, c[0x0][0x188], 0x5 ;  /* 0x000062006f6c7a11 */ /* 0x000fc800078228ff */
[C---:B------:R-:W-:Y:S02]  /*1800*/  LEA.HI.X R109, R111.reuse, c[0x0][0x18c], RZ, 0x5, P1 ;  /* 0x000063006f6d7a11 */ /* 0x040fe400008f2cff */
[----:B------:R-:W-:-:S03]  /*1810*/  IADD3 R111, R111, 0x20, RZ ;  /* 0x000000206f6f7810 */ /* 0x000fc60007ffe0ff */
[----:B------:R0:W-:Y:S04]  /*1820*/  STG.E.128 [R108.64], R68 ;  /* 0x000000446c007986 */ /* 0x0001e8000c101d04 */
[----:B------:R0:W-:Y:S02]  /*1830*/  STG.E.128 [R108.64+0x10], R72 ;  /* 0x000010486c007986 */ /* 0x0001e4000c101d04 */
.L_x_23892:
[----:B------:R-:W-:Y:S05]  /*1840*/  BSYNC B0 ;  /* 0x0000000000007941 */ /* 0x000fea0003800000 */
.L_x_23891:
[----:B------:R-:W-:Y:S01]  /*1850*/  ISETP.GE.U32.AND P1, PT, R0, 0x60, PT ;  /* 0x000000600000780c */ /* 0x000fe20003f26070 */
[----:B------:R-:W-:-:S12]  /*1860*/  BSSY B0, `(.L_x_23909) ;  /* 0x0000057000007945 */ /* 0x000fd80003800000 */
[----:B------:R-:W-:Y:S05]  /*1870*/  @!P1 BRA `(.L_x_23910) ;  /* 0x0000055000009947 */ /* 0x000fea0003800000 */
[----:B------:R-:W-:-:S04]  /*1880*/  ISETP.NE.U32.AND P2, PT, RZ, c[0x0][0x178], PT ;  /* 0x00005e00ff007a0c */ /* 0x000fc80003f45070 */
[----:B------:R-:W-:Y:S01]  /*1890*/  ISETP.NE.AND.EX P2, PT, RZ, c[0x0][0x17c], PT, P2 ;  /* 0x00005f00ff007a0c */ /* 0x000fe20003f45320 */
[----:B------:R-:W-:-:S12]  /*18a0*/  HFMA2.MMA R80, -RZ, RZ, 0, 9.5367431640625e-07 ;  /* 0x00000010ff507435 */ /* 0x000fd800000001ff */
[----:B0-----:R-:W-:-:S04]  /*18b0*/  @P2 LEA R108, P1, R111, c[0x0][0x178], 0x4 ;  /* 0x00005e006f6c2a11 */ /* 0x001fc800078220ff */
        /* <DEDUP_REMOVED lines=17> */
.L_x_23911:
[----:B0----5:R-:W-:-:S05]  /*19d0*/  HADD2.F32 R77, -RZ, R48.H0_H0 ;  /* 0x20000030ff4d7230 */ /* 0x021fca0000004100 */
[----:B------:R-:W-:-:S04]  /*19e0*/  FADD.FTZ R76, R77, R76 ;  /* 0x0000004c4d4c7221 */ /* 0x000fc80000010000 */
[----:B------:R-:W-:Y:S02]  /*19f0*/  @P1 FADD.FTZ R76, R52, R76 ;  /* 0x0000004c344c1221 */ /* 0x000fe40000010000 */
.L_x_23912:
[----:B------:R-:W-:Y:S01]  /*1a00*/  HADD2.F32 R77, -RZ, R80.H1_H1 ;  /* 0x30000050ff4d7230 */ /* 0x000fe20000004100 */
[----:B------:R-:W-:Y:S05]  /*1a10*/  @P2 BRA `(.L_x_23913) ;  /* 0x0000003000002947 */ /* 0x000fea0003800000 */
[----:B------:R-:W-:Y:S05]  /*1a20*/  @!P1 BRA `(.L_x_23914) ;  /* 0x0000005000009947 */ /* 0x000fea0003800000 */
[----:B-----5:R-:W-:Y:S01]  /*1a30*/  FADD.FTZ R77, R53, R77 ;  /* 0x0000004d354d7221 */ /* 0x020fe20000010000 */
[----:B------:R-:W-:Y:S05]  /*1a40*/  BRA `(.L_x_23914) ;  /* 0x0000003000007947 */ /* 0x000fea0003800000 */
.L_x_23913:
[----:B-----5:R-:W-:-:S05]  /*1a50*/  HADD2.F32 R78, -RZ, R48.H1_H1 ;  /* 0x30000030ff4e7230 */ /* 0x020fca0000004100 */
[----:B------:R-:W-:-:S04]  /*1a60*/  FADD.FTZ R77, R78, R77 ;  /* 0x0000004d4e4d7221 */ /* 0x000fc80000010000 */
[----:B------:R-:W-:Y:S02]  /*1a70*/  @P1 FADD.FTZ R77, R53, R77 ;  /* 0x0000004d354d1221 */ /* 0x000fe40000010000 */
.L_x_23914:
[----:B------:R-:W-:Y:S01]  /*1a80*/  HADD2.F32 R78, -RZ, R81.H0_H0 ;  /* 0x20000051ff4e7230 */ /* 0x000fe20000004100 */
[----:B------:R-:W-:Y:S05]  /*1a90*/  @P2 BRA `(.L_x_23915) ;  /* 0x0000003000002947 */ /* 0x000fea0003800000 */
[----:B------:R-:W-:Y:S05]  /*1aa0*/  @!P1 BRA `(.L_x_23916) ;  /* 0x0000005000009947 */ /* 0x000fea0003800000 */
[----:B-----5:R-:W-:Y:S01]  /*1ab0*/  FADD.FTZ R78, R54, R78 ;  /* 0x0000004e364e7221 */ /* 0x020fe20000010000 */
[----:B------:R-:W-:Y:S05]  /*1ac0*/  BRA `(.L_x_23916) ;  /* 0x0000003000007947 */ /* 0x000fea0003800000 */
.L_x_23915:
[----:B-----5:R-:W-:-:S05]  /*1ad0*/  HADD2.F32 R79, -RZ, R49.H0_H0 ;  /* 0x20000031ff4f7230 */ /* 0x020fca0000004100 */
[----:B------:R-:W-:-:S04]  /*1ae0*/  FADD.FTZ R78, R79, R78 ;  /* 0x0000004e4f4e7221 */ /* 0x000fc80000010000 */
[----:B------:R-:W-:Y:S02]  /*1af0*/  @P1 FADD.FTZ R78, R54, R78 ;  /* 0x0000004e364e1221 */ /* 0x000fe40000010000 */
.L_x_23916:
[----:B------:R-:W-:Y:S01]  /*1b00*/  HADD2.F32 R79, -RZ, R81.H1_H1 ;  /* 0x30000051ff4f7230 */ /* 0x000fe20000004100 */
[----:B------:R-:W-:Y:S05]  /*1b10*/  @P2 BRA `(.L_x_23917) ;  /* 0x0000003000002947 */ /* 0x000fea0003800000 */
[----:B------:R-:W-:Y:S05]  /*1b20*/  @!P1 BRA `(.L_x_23918) ;  /* 0x0000005000009947 */ /* 0x000fea0003800000 */
[----:B-----5:R-:W-:Y:S01]  /*1b30*/  FADD.FTZ R79, R55, R79 ;  /* 0x0000004f374f7221 */ /* 0x020fe20000010000 */
[----:B------:R-:W-:Y:S05]  /*1b40*/  BRA `(.L_x_23918) ;  /* 0x0000003000007947 */ /* 0x000fea0003800000 */
.L_x_23917:
[----:B-----5:R-:W-:-:S05]  /*1b50*/  HADD2.F32 R80, -RZ, R49.H1_H1 ;  /* 0x30000031ff507230 */ /* 0x020fca0000004100 */
[----:B------:R-:W-:-:S04]  /*1b60*/  FADD.FTZ R79, R80, R79 ;  /* 0x0000004f504f7221 */ /* 0x000fc80000010000 */
[----:B------:R-:W-:Y:S02]  /*1b70*/  @P1 FADD.FTZ R79, R55, R79 ;  /* 0x0000004f374f1221 */ /* 0x000fe40000010000 */
.L_x_23918:
[----:B------:R-:W-:Y:S01]  /*1b80*/  HADD2.F32 R80, -RZ, R82.H0_H0 ;  /* 0x20000052ff507230 */ /* 0x000fe20000004100 */
[----:B------:R-:W-:Y:S05]  /*1b90*/  @P2 BRA `(.L_x_23919) ;  /* 0x0000003000002947 */ /* 0x000fea0003800000 */
[----:B------:R-:W-:Y:S05]  /*1ba0*/  @!P1 BRA `(.L_x_23920) ;  /* 0x0000005000009947 */ /* 0x000fea0003800000 */
[----:B-----5:R-:W-:Y:S01]  /*1bb0*/  FADD.FTZ R80, R56, R80 ;  /* 0x0000005038507221 */ /* 0x020fe20000010000 */
[----:B------:R-:W-:Y:S05]  /*1bc0*/  BRA `(.L_x_23920) ;  /* 0x0000003000007947 */ /* 0x000fea0003800000 */
.L_x_23919:
[----:B-----5:R-:W-:-:S05]  /*1bd0*/  HADD2.F32 R81, -RZ, R50.H0_H0 ;  /* 0x20000032ff517230 */ /* 0x020fca0000004100 */
[----:B------:R-:W-:-:S04]  /*1be0*/  FADD.FTZ R80, R81, R80 ;  /* 0x0000005051507221 */ /* 0x000fc80000010000 */
[----:B------:R-:W-:Y:S02]  /*1bf0*/  @P1 FADD.FTZ R80, R56, R80 ;  /* 0x0000005038501221 */ /* 0x000fe40000010000 */
.L_x_23920:
[----:B------:R-:W-:Y:S01]  /*1c00*/  HADD2.F32 R81, -RZ, R82.H1_H1 ;  /* 0x30000052ff517230 */ /* 0x000fe20000004100 */
[----:B------:R-:W-:Y:S05]  /*1c10*/  @P2 BRA `(.L_x_23921) ;  /* 0x0000003000002947 */ /* 0x000fea0003800000 */
[----:B------:R-:W-:Y:S05]  /*1c20*/  @!P1 BRA `(.L_x_23922) ;  /* 0x0000005000009947 */ /* 0x000fea0003800000 */
[----:B-----5:R-:W-:Y:S01]  /*1c30*/  FADD.FTZ R81, R57, R81 ;  /* 0x0000005139517221 */ /* 0x020fe20000010000 */
[----:B------:R-:W-:Y:S05]  /*1c40*/  BRA `(.L_x_23922) ;  /* 0x0000003000007947 */ /* 0x000fea0003800000 */
.L_x_23921:
[----:B-----5:R-:W-:-:S05]  /*1c50*/  HADD2.F32 R82, -RZ, R50.H1_H1 ;  /* 0x30000032ff527230 */ /* 0x020fca0000004100 */
[----:B------:R-:W-:-:S04]  /*1c60*/  FADD.FTZ R81, R82, R81 ;  /* 0x0000005152517221 */ /* 0x000fc80000010000 */
[----:B------:R-:W-:Y:S02]  /*1c70*/  @P1 FADD.FTZ R81, R57, R81 ;  /* 0x0000005139511221 */ /* 0x000fe40000010000 */
.L_x_23922:
[----:B------:R-:W-:Y:S01]  /*1c80*/  HADD2.F32 R82, -RZ, R83.H0_H0 ;  /* 0x20000053ff527230 */ /* 0x000fe20000004100 */
[----:B------:R-:W-:Y:S05]  /*1c90*/  @P2 BRA `(.L_x_23923) ;  /* 0x0000003000002947 */ /* 0x000fea0003800000 */
[----:B------:R-:W-:Y:S05]  /*1ca0*/  @!P1 BRA `(.L_x_23924) ;  /* 0x0000005000009947 */ /* 0x000fea0003800000 */
[----:B-----5:R-:W-:Y:S01]  /*1cb0*/  FADD.FTZ R82, R58, R82 ;  /* 0x000000523a527221 */ /* 0x020fe20000010000 */
[----:B------:R-:W-:Y:S05]  /*1cc0*/  BRA `(.L_x_23924) ;  /* 0x0000003000007947 */ /* 0x000fea0003800000 */
.L_x_23923:
[----:B-----5:R-:W-:-:S05]  /*1cd0*/  HADD2.F32 R109, -RZ, R51.H0_H0 ;  /* 0x20000033ff6d7230 */ /* 0x020fca0000004100 */
[----:B------:R-:W-:-:S04]  /*1ce0*/  FADD.FTZ R82, R109, R82 ;  /* 0x000000526d527221 */ /* 0x000fc80000010000 */
[----:B------:R-:W-:Y:S02]  /*1cf0*/  @P1 FADD.FTZ R82, R58, R82 ;  /* 0x000000523a521221 */ /* 0x000fe40000010000 */
.L_x_23924:
[----:B------:R-:W-:Y:S01]  /*1d00*/  HADD2.F32 R83, -RZ, R83.H1_H1 ;  /* 0x30000053ff537230 */ /* 0x000fe20000004100 */
[----:B------:R-:W-:Y:S05]  /*1d10*/  @P2 BRA `(.L_x_23925) ;  /* 0x0000003000002947 */ /* 0x000fea0003800000 */
[----:B------:R-:W-:Y:S05]  /*1d20*/  @!P1 BRA `(.L_x_23926) ;  /* 0x0000005000009947 */ /* 0x000fea0003800000 */
[----:B-----5:R-:W-:Y:S01]  /*1d30*/  FADD.FTZ R83, R59, R83 ;  /* 0x000000533b537221 */ /* 0x020fe20000010000 */
[----:B------:R-:W-:Y:S05]  /*1d40*/  BRA `(.L_x_23926) ;  /* 0x0000003000007947 */ /* 0x000fea0003800000 */
.L_x_23925:
[----:B-----5:R-:W-:-:S05]  /*1d50*/  HADD2.F32 R108, -RZ, R51.H1_H1 ;  /* 0x30000033ff6c7230 */ /* 0x020fca0000004100 */
[----:B------:R-:W-:-:S04]  /*1d60*/  FADD.FTZ R83, R108, R83 ;  /* 0x000000536c537221 */ /* 0x000fc80000010000 */
[----:B------:R-:W-:Y:S02]  /*1d70*/  @P1 FADD.FTZ R83, R59, R83 ;  /* 0x000000533b531221 */ /* 0x000fe40000010000 */
.L_x_23926:
[----:B------:R-:W-:-:S04]  /*1d80*/  LEA R108, P1, R111, c[0x0][0x188], 0x5 ;  /* 0x000062006f6c7a11 */ /* 0x000fc800078228ff */
[C---:B------:R-:W-:Y:S02]  /*1d90*/  LEA.HI.X R109, R111.reuse, c[0x0][0x18c], RZ, 0x5, P1 ;  /* 0x000063006f6d7a11 */ /* 0x040fe400008f2cff */
[----:B------:R-:W-:-:S03]  /*1da0*/  IADD3 R111, R111, 0x20, RZ ;  /* 0x000000206f6f7810 */ /* 0x000fc60007ffe0ff */
[----:B------:R0:W-:Y:S04]  /*1db0*/  STG.E.128 [R108.64], R76 ;  /* 0x0000004c6c007986 */ /* 0x0001e8000c101d04 */
[----:B------:R0:W-:Y:S02]  /*1dc0*/  STG.E.128 [R108.64+0x10], R80 ;  /* 0x000010506c007986 */ /* 0x0001e4000c101d04 */
.L_x_23910:
[----:B------:R-:W-:Y:S05]  /*1dd0*/  BSYNC B0 ;  /* 0x0000000000007941 */ /* 0x000fea0003800000 */
.L_x_23909:
        /* <DEDUP_REMOVED lines=24> */
.L_x_23929:
[----:B0----5:R-:W-:-:S05]  /*1f60*/  HADD2.F32 R85, -RZ, R48.H0_H0 ;  /* 0x20000030ff557230 */ /* 0x021fca0000004100 */
[----:B------:R-:W-:-:S04]  /*1f70*/  FADD.FTZ R84, R85, R84 ;  /* 0x0000005455547221 */ /* 0x000fc80000010000 */
[----:B------:R-:W-:Y:S02]  /*1f80*/  @P1 FADD.FTZ R84, R52, R84 ;  /* 0x0000005434541221 */ /* 0x000fe40000010000 */
.L_x_23930:
[----:B------:R-:W-:Y:S01]  /*1f90*/  HADD2.F32 R85, -RZ, R88.H1_H1 ;  /* 0x30000058ff557230 */ /* 0x000fe20000004100 */
[----:B------:R-:W-:Y:S05]  /*1fa0*/  @P2 BRA `(.L_x_23931) ;  /* 0x0000003000002947 */ /* 0x000fea0003800000 */
[----:B------:R-:W-:Y:S05]  /*1fb0*/  @!P1 BRA `(.L_x_23932) ;  /* 0x0000005000009947 */ /* 0x000fea0003800000 */
[----:B-----5:R-:W-:Y:S01]  /*1fc0*/  FADD.FTZ R85, R53, R85 ;  /* 0x0000005535557221 */ /* 0x020fe20000010000 */
[----:B------:R-:W-:Y:S05]  /*1fd0*/  BRA `(.L_x_23932) ;  /* 0x0000003000007947 */ /* 0x000fea0003800000 */
.L_x_23931:
[----:B-----5:R-:W-:-:S05]  /*1fe0*/  HADD2.F32 R86, -RZ, R48.H1_H1 ;  /* 0x30000030ff567230 */ /* 0x020fca0000004100 */
[----:B------:R-:W-:-:S04]  /*1ff0*/  FADD.FTZ R85, R86, R85 ;  /* 0x0000005556557221 */ /* 0x000fc80000010000 */
[----:B------:R-:W-:Y:S02]  /*2000*/  @P1 FADD.FTZ R85, R53, R85 ;  /* 0x0000005535551221 */ /* 0x000fe40000010000 */
.L_x_23932:
[----:B------:R-:W-:Y:S01]  /*2010*/  HADD2.F32 R86, -RZ, R89.H0_H0 ;  /* 0x20000059ff567230 */ /* 0x000fe20000004100 */
[----:B------:R-:W-:Y:S05]  /*2020*/  @P2 BRA `(.L_x_23933) ;  /* 0x0000003000002947 */ /* 0x000fea0003800000 */
[----:B------:R-:W-:Y:S05]  /*2030*/  @!P1 BRA `(.L_x_23934) ;  /* 0x0000005000009947 */ /* 0x000fea0003800000 */
[----:B-----5:R-:W-:Y:S01]  /*2040*/  FADD.FTZ R86, R54, R86 ;  /* 0x0000005636567221 */ /* 0x020fe20000010000 */
[----:B------:R-:W-:Y:S05]  /*2050*/  BRA `(.L_x_23934) ;  /* 0x0000003000007947 */ /* 0x000fea0003800000 */
.L_x_23933:
[----:B-----5:R-:W-:-:S05]  /*2060*/  HADD2.F32 R87, -RZ, R49.H0_H0 ;  /* 0x20000031ff577230 */ /* 0x020fca0000004100 */
[----:B------:R-:W-:-:S04]  /*2070*/  FADD.FTZ R86, R87, R86 ;  /* 0x0000005657567221 */ /* 0x000fc80000010000 */
[----:B------:R-:W-:Y:S02]  /*2080*/  @P1 FADD.FTZ R86, R54, R86 ;  /* 0x0000005636561221 */ /* 0x000fe40000010000 */
.L_x_23934:
[----:B------:R-:W-:Y:S01]  /*2090*/  HADD2.F32 R87, -RZ, R89.H1_H1 ;  /* 0x30000059ff577230 */ /* 0x000fe20000004100 */
[----:B------:R-:W-:Y:S05]  /*20a0*/  @P2 BRA `(.L_x_23935) ;  /* 0x0000003000002947 */ /* 0x000fea0003800000 */
[----:B------:R-:W-:Y:S05]  /*20b0*/  @!P1 BRA `(.L_x_23936) ;  /* 0x0000005000009947 */ /* 0x000fea0003800000 */
[----:B-----5:R-:W-:Y:S01]  /*20c0*/  FADD.FTZ R87, R55, R87 ;  /* 0x0000005737577221 */ /* 0x020fe20000010000 */
[----:B------:R-:W-:Y:S05]  /*20d0*/  BRA `(.L_x_23936) ;  /* 0x0000003000007947 */ /* 0x000fea0003800000 */
.L_x_23935:
[----:B-----5:R-:W-:-:S05]  /*20e0*/  HADD2.F32 R88, -RZ, R49.H1_H1 ;  /* 0x30000031ff587230 */ /* 0x020fca0000004100 */
[----:B------:R-:W-:-:S04]  /*20f0*/  FADD.FTZ R87, R88, R87 ;  /* 0x0000005758577221 */ /* 0x000fc80000010000 */
[----:B------:R-:W-:Y:S02]  /*2100*/  @P1 FADD.FTZ R87, R55, R87 ;  /* 0x0000005737571221 */ /* 0x000fe40000010000 */
.L_x_23936:
[----:B------:R-:W-:Y:S01]  /*2110*/  HADD2.F32 R88, -RZ, R90.H0_H0 ;  /* 0x2000005aff587230 */ /* 0x000fe20000004100 */
[----:B------:R-:W-:Y:S05]  /*2120*/  @P2 BRA `(.L_x_23937) ;  /* 0x0000003000002947 */ /* 0x000fea0003800000 */
[----:B------:R-:W-:Y:S05]  /*2130*/  @!P1 BRA `(.L_x_23938) ;  /* 0x0000005000009947 */ /* 0x000fea0003800000 */
[----:B-----5:R-:W-:Y:S01]  /*2140*/  FADD.FTZ R88, R56, R88 ;  /* 0x0000005838587221 */ /* 0x020fe20000010000 */
[----:B------:R-:W-:Y:S05]  /*2150*/  BRA `(.L_x_23938) ;  /* 0x0000003000007947 */ /* 0x000fea0003800000 */
.L_x_23937:
[----:B-----5:R-:W-:-:S05]  /*2160*/  HADD2.F32 R89, -RZ, R50.H0_H0 ;  /* 0x20000032ff597230 */ /* 0x020fca0000004100 */
[----:B------:R-:W-:-:S04]  /*2170*/  FADD.FTZ R88, R89, R88 ;  /* 0x0000005859587221 */ /* 0x000fc80000010000 */
[----:B------:R-:W-:Y:S02]  /*2180*/  @P1 FADD.FTZ R88, R56, R88 ;  /* 0x0000005838581221 */ /* 0x000fe40000010000 */
.L_x_23938:
[----:B------:R-:W-:Y:S01]  /*2190*/  HADD2.F32 R89, -RZ, R90.H1_H1 ;  /* 0x3000005aff597230 */ /* 0x000fe20000004100 */
[----:B------:R-:W-:Y:S05]  /*21a0*/  @P2 BRA `(.L_x_23939) ;  /* 0x0000003000002947 */ /* 0x000fea0003800000 */
[----:B------:R-:W-:Y:S05]  /*21b0*/  @!P1 BRA `(.L_x_23940) ;  /* 0x0000005000009947 */ /* 0x000fea0003800000 */
[----:B-----5:R-:W-:Y:S01]  /*21c0*/  FADD.FTZ R89, R57, R89 ;  /* 0x0000005939597221 */ /* 0x020fe20000010000 */
[----:B------:R-:W-:Y:S05]  /*21d0*/  BRA `(.L_x_23940) ;  /* 0x0000003000007947 */ /* 0x000fea0003800000 */
.L_x_23939:
[----:B-----5:R-:W-:-:S05]  /*21e0*/  HADD2.F32 R90, -RZ, R50.H1_H1 ;  /* 0x30000032ff5a7230 */ /* 0x020fca0000004100 */
[----:B------:R-:W-:-:S04]  /*21f0*/  FADD.FTZ R89, R90, R89 ;  /* 0x000000595a597221 */ /* 0x000fc80000010000 */
[----:B------:R-:W-:Y:S02]  /*2200*/  @P1 FADD.FTZ R89, R57, R89 ;  /* 0x0000005939591221 */ /* 0x000fe40000010000 */
.L_x_23940:
[----:B------:R-:W-:Y:S01]  /*2210*/  HADD2.F32 R90, -RZ, R91.H0_H0 ;  /* 0x2000005bff5a7230 */ /* 0x000fe20000004100 */
[----:B------:R-:W-:Y:S05]  /*2220*/  @P2 BRA `(.L_x_23941) ;  /* 0x0000003000002947 */ /* 0x000fea0003800000 */
[----:B------:R-:W-:Y:S05]  /*2230*/  @!P1 BRA `(.L_x_23942) ;  /* 0x0000005000009947 */ /* 0x000fea0003800000 */
[----:B-----5:R-:W-:Y:S01]  /*2240*/  FADD.FTZ R90, R58, R90 ;  /* 0x0000005a3a5a7221 */ /* 0x020fe20000010000 */
[----:B------:R-:W-:Y:S05]  /*2250*/  BRA `(.L_x_23942) ;  /* 0x0000003000007947 */ /* 0x000fea0003800000 */
.L_x_23941:
[----:B-----5:R-:W-:-:S05]  /*2260*/  HADD2.F32 R109, -RZ, R51.H0_H0 ;  /* 0x20000033ff6d7230 */ /* 0x020fca0000004100 */
[----:B------:R-:W-:-:S04]  /*2270*/  FADD.FTZ R90, R109, R90 ;  /* 0x0000005a6d5a7221 */ /* 0x000fc80000010000 */
[----:B------:R-:W-:Y:S02]  /*2280*/  @P1 FADD.FTZ R90, R58, R90 ;  /* 0x0000005a3a5a1221 */ /* 0x000fe40000010000 */
.L_x_23942:
[----:B------:R-:W-:Y:S01]  /*2290*/  HADD2.F32 R91, -RZ, R91.H1_H1 ;  /* 0x3000005bff5b7230 */ /* 0x000fe20000004100 */
[----:B------:R-:W-:Y:S05]  /*22a0*/  @P2 BRA `(.L_x_23943) ;  /* 0x0000003000002947 */ /* 0x000fea0003800000 */
[----:B------:R-:W-:Y:S05]  /*22b0*/  @!P1 BRA `(.L_x_23944) ;  /* 0x0000005000009947 */ /* 0x000fea0003800000 */
[----:B-----5:R-:W-:Y:S01]  /*22c0*/  FADD.FTZ R91, R59, R91 ;  /* 0x0000005b3b5b7221 */ /* 0x020fe20000010000 */
[----:B------:R-:W-:Y:S05]  /*22d0*/  BRA `(.L_x_23944) ;  /* 0x0000003000007947 */ /* 0x000fea0003800000 */
.L_x_23943:
[----:B-----5:R-:W-:-:S05]  /*22e0*/  HADD2.F32 R108, -RZ, R51.H1_H1 ;  /* 0x30000033ff6c7230 */ /* 0x020fca0000004100 */
[----:B------:R-:W-:-:S04]  /*22f0*/  FADD.FTZ R91, R108, R91 ;  /* 0x0000005b6c5b7221 */ /* 0x000fc80000010000 */
[----:B------:R-:W-:Y:S02]  /*2300*/  @P1 FADD.FTZ R91, R59, R91 ;  /* 0x0000005b3b5b1221 */ /* 0x000fe40000010000 */
.L_x_23944:
[----:B------:R-:W-:-:S04]  /*2310*/  LEA R108, P1, R111, c[0x0][0x188], 0x5 ;  /* 0x000062006f6c7a11 */ /* 0x000fc800078228ff */
[C---:B------:R-:W-:Y:S02]  /*2320*/  LEA.HI.X R109, R111.reuse, c[0x0][0x18c], RZ, 0x5, P1 ;  /* 0x000063006f6d7a11 */ /* 0x040fe400008f2cff */
[----:B------:R-:W-:-:S03]  /*2330*/  IADD3 R111, R111, 0x20, RZ ;  /* 0x000000206f6f7810 */ /* 0x000fc60007ffe0ff */
[----:B------:R0:W-:Y:S04]  /*2340*/  STG.E.128 [R108.64], R84 ;  /* 0x000000546c007986 */ /* 0x0001e8000c101d04 */
[----:B------:R0:W-:Y:S02]  /*2350*/  STG.E.128 [R108.64+0x10], R88 ;  /* 0x000010586c007986 */ /* 0x0001e4000c101d04 */
.L_x_23928:
[----:B------:R-:W-:Y:S05]  /*2360*/  BSYNC B0 ;  /* 0x0000000000007941 */ /* 0x000fea0003800000 */
.L_x_23927:
        /* <DEDUP_REMOVED lines=24> */
.L_x_23947:
[----:B0----5:R-:W-:-:S05]  /*24f0*/  HADD2.F32 R93, -RZ, R48.H0_H0 ;  /* 0x20000030ff5d7230 */ /* 0x021fca0000004100 */
[----:B------:R-:W-:-:S04]  /*2500*/  FADD.FTZ R92, R93, R92 ;  /* 0x0000005c5d5c7221 */ /* 0x000fc80000010000 */
[----:B------:R-:W-:Y:S02]  /*2510*/  @P1 FADD.FTZ R92, R52, R92 ;  /* 0x0000005c345c1221 */ /* 0x000fe40000010000 */
.L_x_23948:
[----:B------:R-:W-:Y:S01]  /*2520*/  HADD2.F32 R93, -RZ, R96.H1_H1 ;  /* 0x30000060ff5d7230 */ /* 0x000fe20000004100 */
[----:B------:R-:W-:Y:S05]  /*2530*/  @P2 BRA `(.L_x_23949) ;  /* 0x0000003000002947 */ /* 0x000fea0003800000 */
[----:B------:R-:W-:Y:S05]  /*2540*/  @!P1 BRA `(.L_x_23950) ;  /* 0x0000005000009947 */ /* 0x000fea0003800000 */
[----:B-----5:R-:W-:Y:S01]  /*2550*/  FADD.FTZ R93, R53, R93 ;  /* 0x0000005d355d7221 */ /* 0x020fe20000010000 */
[----:B------:R-:W-:Y:S05]  /*2560*/  BRA `(.L_x_23950) ;  /* 0x0000003000007947 */ /* 0x000fea0003800000 */
.L_x_23949:
[----:B-----5:R-:W-:-:S05]  /*2570*/  HADD2.F32 R94, -RZ, R48.H1_H1 ;  /* 0x30000030ff5e7230 */ /* 0x020fca0000004100 */
[----:B------:R-:W-:-:S04]  /*2580*/  FADD.FTZ R93, R94, R93 ;  /* 0x0000005d5e5d7221 */ /* 0x000fc80000010000 */
[----:B------:R-:W-:Y:S02]  /*2590*/  @P1 FADD.FTZ R93, R53, R93 ;  /* 0x0000005d355d1221 */ /* 0x000fe40000010000 */
.L_x_23950:
[----:B------:R-:W-:Y:S01]  /*25a0*/  HADD2.F32 R94, -RZ, R97.H0_H0 ;  /* 0x20000061ff5e7230 */ /* 0x000fe20000004100 */
[----:B------:R-:W-:Y:S05]  /*25b0*/  @P2 BRA `(.L_x_23951) ;  /* 0x0000003000002947 */ /* 0x000fea0003800000 */
[----:B------:R-:W-:Y:S05]  /*25c0*/  @!P1 BRA `(.L_x_23952) ;  /* 0x0000005000009947 */ /* 0x000fea0003800000 */
[----:B-----5:R-:W-:Y:S01]  /*25d0*/  FADD.FTZ R94, R54, R94 ;  /* 0x0000005e365e7221 */ /* 0x020fe20000010000 */
[----:B------:R-:W-:Y:S05]  /*25e0*/  BRA `(.L_x_23952) ;  /* 0x0000003000007947 */ /* 0x000fea0003800000 */
.L_x_23951:
[----:B-----5:R-:W-:-:S05]  /*25f0*/  HADD2.F32 R95, -RZ, R49.H0_H0 ;  /* 0x20000031ff5f7230 */ /* 0x020fca0000004100 */
[----:B------:R-:W-:-:S04]  /*2600*/  FADD.FTZ R94, R95, R94 ;  /* 0x0000005e5f5e7221 */ /* 0x000fc80000010000 */
[----:B------:R-:W-:Y:S02]  /*2610*/  @P1 FADD.FTZ R94, R54, R94 ;  /* 0x0000005e365e1221 */ /* 0x000fe40000010000 */
.L_x_23952:
[----:B------:R-:W-:Y:S01]  /*2620*/  HADD2.F32 R95, -RZ, R97.H1_H1 ;  /* 0x30000061ff5f7230 */ /* 0x000fe20000004100 */
[----:B------:R-:W-:Y:S05]  /*2630*/  @P2 BRA `(.L_x_23953) ;  /* 0x0000003000002947 */ /* 0x000fea0003800000 */
[----:B------:R-:W-:Y:S05]  /*2640*/  @!P1 BRA `(.L_x_23954) ;  /* 0x0000005000009947 */ /* 0x000fea0003800000 */
[----:B-----5:R-:W-:Y:S01]  /*2650*/  FADD.FTZ R95, R55, R95 ;  /* 0x0000005f375f7221 */ /* 0x020fe20000010000 */
[----:B------:R-:W-:Y:S05]  /*2660*/  BRA `(.L_x_23954) ;  /* 0x0000003000007947 */ /* 0x000fea0003800000 */
.L_x_23953:
[----:B-----5:R-:W-:-:S05]  /*2670*/  HADD2.F32 R96, -RZ, R49.H1_H1 ;  /* 0x30000031ff607230 */ /* 0x020fca0000004100 */
[----:B------:R-:W-:-:S04]  /*2680*/  FADD.FTZ R95, R96, R95 ;  /* 0x0000005f605f7221 */ /* 0x000fc80000010000 */
[----:B------:R-:W-:Y:S02]  /*2690*/  @P1 FADD.FTZ R95, R55, R95 ;  /* 0x0000005f375f1221 */ /* 0x000fe40000010000 */
.L_x_23954:
[----:B------:R-:W-:Y:S01]  /*26a0*/  HADD2.F32 R96, -RZ, R98.H0_H0 ;  /* 0x20000062ff607230 */ /* 0x000fe20000004100 */
[----:B------:R-:W-:Y:S05]  /*26b0*/  @P2 BRA `(.L_x_23955) ;  /* 0x0000003000002947 */ /* 0x000fea0003800000 */
[----:B------:R-:W-:Y:S05]  /*26c0*/  @!P1 BRA `(.L_x_23956) ;  /* 0x0000005000009947 */ /* 0x000fea0003800000 */
[----:B-----5:R-:W-:Y:S01]  /*26d0*/  FADD.FTZ R96, R56, R96 ;  /* 0x0000006038607221 */ /* 0x020fe20000010000 */
[----:B------:R-:W-:Y:S05]  /*26e0*/  BRA `(.L_x_23956) ;  /* 0x0000003000007947 */ /* 0x000fea0003800000 */
.L_x_23955:
[----:B-----5:R-:W-:-:S05]  /*26f0*/  HADD2.F32 R97, -RZ, R50.H0_H0 ;  /* 0x20000032ff617230 */ /* 0x020fca0000004100 */
[----:B------:R-:W-:-:S04]  /*2700*/  FADD.FTZ R96, R97, R96 ;  /* 0x0000006061607221 */ /* 0x000fc80000010000 */
[----:B------:R-:W-:Y:S02]  /*2710*/  @P1 FADD.FTZ R96, R56, R96 ;  /* 0x0000006038601221 */ /* 0x000fe40000010000 */
.L_x_23956:
[----:B------:R-:W-:Y:S01]  /*2720*/  HADD2.F32 R97, -RZ, R98.H1_H1 ;  /* 0x30000062ff617230 */ /* 0x000fe20000004100 */
[----:B------:R-:W-:Y:S05]  /*2730*/  @P2 BRA `(.L_x_23957) ;  /* 0x0000003000002947 */ /* 0x000fea0003800000 */
[----:B------:R-:W-:Y:S05]  /*2740*/  @!P1 BRA `(.L_x_23958) ;  /* 0x0000005000009947 */ /* 0x000fea0003800000 */
[----:B-----5:R-:W-:Y:S01]  /*2750*/  FADD.FTZ R97, R57, R97 ;  /* 0x0000006139617221 */ /* 0x020fe20000010000 */
[----:B------:R-:W-:Y:S05]  /*2760*/  BRA `(.L_x_23958) ;  /* 0x0000003000007947 */ /* 0x000fea0003800000 */
.L_x_23957:
[----:B-----5:R-:W-:-:S05]  /*2770*/  HADD2.F32 R98, -RZ, R50.H1_H1 ;  /* 0x30000032ff627230 */ /* 0x020fca0000004100 */
[----:B------:R-:W-:-:S04]  /*2780*/  FADD.FTZ R97, R98, R97 ;  /* 0x0000006162617221 */ /* 0x000fc80000010000 */
[----:B------:R-:W-:Y:S02]  /*2790*/  @P1 FADD.FTZ R97, R57, R97 ;  /* 0x0000006139611221 */ /* 0x000fe40000010000 */
.L_x_23958:
[----:B------:R-:W-:Y:S01]  /*27a0*/  HADD2.F32 R98, -RZ, R99.H0_H0 ;  /* 0x20000063ff627230 */ /* 0x000fe20000004100 */
[----:B------:R-:W-:Y:S05]  /*27b0*/  @P2 BRA `(.L_x_23959) ;  /* 0x0000003000002947 */ /* 0x000fea0003800000 */
[----:B------:R-:W-:Y:S05]  /*27c0*/  @!P1 BRA `(.L_x_23960) ;  /* 0x0000005000009947 */ /* 0x000fea0003800000 */
[----:B-----5:R-:W-:Y:S01]  /*27d0*/  FADD.FTZ R98, R58, R98 ;  /* 0x000000623a627221 */ /* 0x020fe20000010000 */
[----:B------:R-:W-:Y:S05]  /*27e0*/  BRA `(.L_x_23960) ;  /* 0x0000003000007947 */ /* 0x000fea0003800000 */
.L_x_23959:
[----:B-----5:R-:W-:-:S05]  /*27f0*/  HADD2.F32 R109, -RZ, R51.H0_H0 ;  /* 0x20000033ff6d7230 */ /* 0x020fca0000004100 */
[----:B------:R-:W-:-:S04]  /*2800*/  FADD.FTZ R98, R109, R98 ;  /* 0x000000626d627221 */ /* 0x000fc80000010000 */
[----:B------:R-:W-:Y:S02]  /*2810*/  @P1 FADD.FTZ R98, R58, R98 ;  /* 0x000000623a621221 */ /* 0x000fe40000010000 */
.L_x_23960:
[----:B------:R-:W-:Y:S01]  /*2820*/  HADD2.F32 R99, -RZ, R99.H1_H1 ;  /* 0x30000063ff637230 */ /* 0x000fe20000004100 */
[----:B------:R-:W-:Y:S05]  /*2830*/  @P2 BRA `(.L_x_23961) ;  /* 0x0000003000002947 */ /* 0x000fea0003800000 */
[----:B------:R-:W-:Y:S05]  /*2840*/  @!P1 BRA `(.L_x_23962) ;  /* 0x0000005000009947 */ /* 0x000fea0003800000 */
[----:B-----5:R-:W-:Y:S01]  /*2850*/  FADD.FTZ R99, R59, R99 ;  /* 0x000000633b637221 */ /* 0x020fe20000010000 */
[----:B------:R-:W-:Y:S05]  /*2860*/  BRA `(.L_x_23962) ;  /* 0x0000003000007947 */ /* 0x000fea0003800000 */
.L_x_23961:
[----:B-----5:R-:W-:-:S05]  /*2870*/  HADD2.F32 R108, -RZ, R51.H1_H1 ;  /* 0x30000033ff6c7230 */ /* 0x020fca0000004100 */
[----:B------:R-:W-:-:S04]  /*2880*/  FADD.FTZ R99, R108, R99 ;  /* 0x000000636c637221 */ /* 0x000fc80000010000 */
[----:B------:R-:W-:Y:S02]  /*2890*/  @P1 FADD.FTZ R99, R59, R99 ;  /* 0x000000633b631221 */ /* 0x000fe40000010000 */
.L_x_23962:
[----:B------:R-:W-:-:S04]  /*28a0*/  LEA R108, P1, R111, c[0x0][0x188], 0x5 ;  /* 0x000062006f6c7a11 */ /* 0x000fc800078228ff */
[C---:B------:R-:W-:Y:S02]  /*28b0*/  LEA.HI.X R109, R111.reuse, c[0x0][0x18c], RZ, 0x5, P1 ;  /* 0x000063006f6d7a11 */ /* 0x040fe400008f2cff */
[----:B------:R-:W-:-:S03]  /*28c0*/  IADD3 R111, R111, 0x20, RZ ;  /* 0x000000206f6f7810 */ /* 0x000fc60007ffe0ff */
[----:B------:R0:W-:Y:S04]  /*28d0*/  STG.E.128 [R108.64], R92 ;  /* 0x0000005c6c007986 */ /* 0x0001e8000c101d04 */
[----:B------:R0:W-:Y:S02]  /*28e0*/  STG.E.128 [R108.64+0x10], R96 ;  /* 0x000010606c007986 */ /* 0x0001e4000c101d04 */
.L_x_23946:
[----:B------:R-:W-:Y:S05]  /*28f0*/  BSYNC B0 ;  /* 0x0000000000007941 */ /* 0x000fea0003800000 */
.L_x_23945:
        /* <DEDUP_REMOVED lines=24> */
.L_x_23965:
[----:B0----5:R-:W-:-:S05]  /*2a80*/  HADD2.F32 R101, -RZ, R48.H0_H0 ;  /* 0x20000030ff657230 */ /* 0x021fca0000004100 */
[----:B------:R-:W-:-:S04]  /*2a90*/  FADD.FTZ R100, R101, R100 ;  /* 0x0000006465647221 */ /* 0x000fc80000010000 */
[----:B------:R-:W-:Y:S02]  /*2aa0*/  @P1 FADD.FTZ R100, R52, R100 ;  /* 0x0000006434641221 */ /* 0x000fe40000010000 */
.L_x_23966:
[----:B------:R-:W-:Y:S01]  /*2ab0*/  HADD2.F32 R101, -RZ, R104.H1_H1 ;  /* 0x30000068ff657230 */ /* 0x000fe20000004100 */
[----:B------:R-:W-:Y:S05]  /*2ac0*/  @P2 BRA `(.L_x_23967) ;  /* 0x0000003000002947 */ /* 0x000fea0003800000 */
[----:B------:R-:W-:Y:S05]  /*2ad0*/  @!P1 BRA `(.L_x_23968) ;  /* 0x0000005000009947 */ /* 0x000fea0003800000 */
[----:B-----5:R-:W-:Y:S01]  /*2ae0*/  FADD.FTZ R101, R53, R101 ;  /* 0x0000006535657221 */ /* 0x020fe20000010000 */
[----:B------:R-:W-:Y:S05]  /*2af0*/  BRA `(.L_x_23968) ;  /* 0x0000003000007947 */ /* 0x000fea0003800000 */
.L_x_23967:
[----:B-----5:R-:W-:-:S05]  /*2b00*/  HADD2.F32 R102, -RZ, R48.H1_H1 ;  /* 0x30000030ff667230 */ /* 0x020fca0000004100 */
[----:B------:R-:W-:-:S04]  /*2b10*/  FADD.FTZ R101, R102, R101 ;  /* 0x0000006566657221 */ /* 0x000fc80000010000 */
[----:B------:R-:W-:Y:S02]  /*2b20*/  @P1 FADD.FTZ R101, R53, R101 ;  /* 0x0000006535651221 */ /* 0x000fe40000010000 */
.L_x_23968:
[----:B------:R-:W-:Y:S01]  /*2b30*/  HADD2.F32 R102, -RZ, R105.H0_H0 ;  /* 0x20000069ff667230 */ /* 0x000fe20000004100 */
[----:B------:R-:W-:Y:S05]  /*2b40*/  @P2 BRA `(.L_x_23969) ;  /* 0x0000003000002947 */ /* 0x000fea0003800000 */
[----:B------:R-:W-:Y:S05]  /*2b50*/  @!P1 BRA `(.L_x_23970) ;  /* 0x0000005000009947 */ /* 0x000fea0003800000 */
[----:B-----5:R-:W-:Y:S01]  /*2b60*/  FADD.FTZ R102, R54, R102 ;  /* 0x0000006636667221 */ /* 0x020fe20000010000 */
[----:B------:R-:W-:Y:S05]  /*2b70*/  BRA `(.L_x_23970) ;  /* 0x0000003000007947 */ /* 0x000fea0003800000 */
.L_x_23969:
[----:B-----5:R-:W-:-:S05]  /*2b80*/  HADD2.F32 R103, -RZ, R49.H0_H0 ;  /* 0x20000031ff677230 */ /* 0x020fca0000004100 */
[----:B------:R-:W-:-:S04]  /*2b90*/  FADD.FTZ R102, R103, R102 ;  /* 0x0000006667667221 */ /* 0x000fc80000010000 */
[----:B------:R-:W-:Y:S02]  /*2ba0*/  @P1 FADD.FTZ R102, R54, R102 ;  /* 0x0000006636661221 */ /* 0x000fe40000010000 */
.L_x_23970:
[----:B------:R-:W-:Y:S01]  /*2bb0*/  HADD2.F32 R103, -RZ, R105.H1_H1 ;  /* 0x30000069ff677230 */ /* 0x000fe20000004100 */
[----:B------:R-:W-:Y:S05]  /*2bc0*/  @P2 BRA `(.L_x_23971) ;  /* 0x0000003000002947 */ /* 0x000fea0003800000 */
[----:B------:R-:W-:Y:S05]  /*2bd0*/  @!P1 BRA `(.L_x_23972) ;  /* 0x0000005000009947 */ /* 0x000fea0003800000 */
[----:B-----5:R-:W-:Y:S01]  /*2be0*/  FADD.FTZ R103, R55, R103 ;  /* 0x0000006737677221 */ /* 0x020fe20000010000 */
[----:B------:R-:W-:Y:S05]  /*2bf0*/  BRA `(.L_x_23972) ;  /* 0x0000003000007947 */ /* 0x000fea0003800000 */
.L_x_23971:
[----:B-----5:R-:W-:-:S05]  /*2c00*/  HADD2.F32 R104, -RZ, R49.H1_H1 ;  /* 0x30000031ff687230 */ /* 0x020fca0000004100 */
[----:B------:R-:W-:-:S04]  /*2c10*/  FADD.FTZ R103, R104, R103 ;  /* 0x0000006768677221 */ /* 0x000fc80000010000 */
[----:B------:R-:W-:Y:S02]  /*2c20*/  @P1 FADD.FTZ R103, R55, R103 ;  /* 0x0000006737671221 */ /* 0x000fe40000010000 */
.L_x_23972:
[----:B------:R-:W-:Y:S01]  /*2c30*/  HADD2.F32 R104, -RZ, R106.H0_H0 ;  /* 0x2000006aff687230 */ /* 0x000fe20000004100 */
[----:B------:R-:W-:Y:S05]  /*2c40*/  @P2 BRA `(.L_x_23973) ;  /* 0x0000003000002947 */ /* 0x000fea0003800000 */
[----:B------:R-:W-:Y:S05]  /*2c50*/  @!P1 BRA `(.L_x_23974) ;  /* 0x0000005000009947 */ /* 0x000fea0003800000 */
[----:B-----5:R-:W-:Y:S01]  /*2c60*/  FADD.FTZ R104, R56, R104 ;  /* 0x0000006838687221 */ /* 0x020fe20000010000 */
[----:B------:R-:W-:Y:S05]  /*2c70*/  BRA `(.L_x_23974) ;  /* 0x0000003000007947 */ /* 0x000fea0003800000 */
.L_x_23973:
[----:B-----5:R-:W-:-:S05]  /*2c80*/  HADD2.F32 R105, -RZ, R50.H0_H0 ;  /* 0x20000032ff697230 */ /* 0x020fca0000004100 */
[----:B------:R-:W-:-:S04]  /*2c90*/  FADD.FTZ R104, R105, R104 ;  /* 0x0000006869687221 */ /* 0x000fc80000010000 */
[----:B------:R-:W-:Y:S02]  /*2ca0*/  @P1 FADD.FTZ R104, R56, R104 ;  /* 0x0000006838681221 */ /* 0x000fe40000010000 */
.L_x_23974:
[----:B------:R-:W-:Y:S01]  /*2cb0*/  HADD2.F32 R105, -RZ, R106.H1_H1 ;  /* 0x3000006aff697230 */ /* 0x000fe20000004100 */
[----:B------:R-:W-:Y:S05]  /*2cc0*/  @P2 BRA `(.L_x_23975) ;  /* 0x0000003000002947 */ /* 0x000fea0003800000 */
[----:B------:R-:W-:Y:S05]  /*2cd0*/  @!P1 BRA `(.L_x_23976) ;  /* 0x0000005000009947 */ /* 0x000fea0003800000 */
[----:B-----5:R-:W-:Y:S01]  /*2ce0*/  FADD.FTZ R105, R57, R105 ;  /* 0x0000006939697221 */ /* 0x020fe20000010000 */
[----:B------:R-:W-:Y:S05]  /*2cf0*/  BRA `(.L_x_23976) ;  /* 0x0000003000007947 */ /* 0x000fea0003800000 */
.L_x_23975:
[----:B-----5:R-:W-:-:S05]  /*2d00*/  HADD2.F32 R106, -RZ, R50.H1_H1 ;  /* 0x30000032ff6a7230 */ /* 0x020fca0000004100 */
[----:B------:R-:W-:-:S04]  /*2d10*/  FADD.FTZ R105, R106, R105 ;  /* 0x000000696a697221 */ /* 0x000fc80000010000 */
[----:B------:R-:W-:Y:S02]  /*2d20*/  @P1 FADD.FTZ R105, R57, R105 ;  /* 0x0000006939691221 */ /* 0x000fe40000010000 */
.L_x_23976:
[----:B------:R-:W-:Y:S01]  /*2d30*/  HADD2.F32 R106, -RZ, R107.H0_H0 ;  /* 0x2000006bff6a7230 */ /* 0x000fe20000004100 */
[----:B------:R-:W-:Y:S05]  /*2d40*/  @P2 BRA `(.L_x_23977) ;  /* 0x0000003000002947 */ /* 0x000fea0003800000 */
[----:B------:R-:W-:Y:S05]  /*2d50*/  @!P1 BRA `(.L_x_23978) ;  /* 0x0000005000009947 */ /* 0x000fea0003800000 */
[----:B-----5:R-:W-:Y:S01]  /*2d60*/  FADD.FTZ R106, R58, R106 ;  /* 0x0000006a3a6a7221 */ /* 0x020fe20000010000 */
[----:B------:R-:W-:Y:S05]  /*2d70*/  BRA `(.L_x_23978) ;  /* 0x0000003000007947 */ /* 0x000fea0003800000 */
.L_x_23977:
[----:B-----5:R-:W-:-:S05]  /*2d80*/  HADD2.F32 R109, -RZ, R51.H0_H0 ;  /* 0x20000033ff6d7230 */ /* 0x020fca0000004100 */
[----:B------:R-:W-:-:S04]  /*2d90*/  FADD.FTZ R106, R109, R106 ;  /* 0x0000006a6d6a7221 */ /* 0x000fc80000010000 */
[----:B------:R-:W-:Y:S02]  /*2da0*/  @P1 FADD.FTZ R106, R58, R106 ;  /* 0x0000006a3a6a1221 */ /* 0x000fe40000010000 */
.L_x_23978:
[----:B------:R-:W-:Y:S01]  /*2db0*/  HADD2.F32 R107, -RZ, R107.H1_H1 ;  /* 0x3000006bff6b7230 */ /* 0x000fe20000004100 */
[----:B------:R-:W-:Y:S05]  /*2dc0*/  @P2 BRA `(.L_x_23979) ;  /* 0x0000003000002947 */ /* 0x000fea0003800000 */
[----:B------:R-:W-:Y:S05]  /*2dd0*/  @!P1 BRA `(.L_x_23980) ;  /* 0x0000005000009947 */ /* 0x000fea0003800000 */
[----:B-----5:R-:W-:Y:S01]  /*2de0*/  FADD.FTZ R107, R59, R107 ;  /* 0x0000006b3b6b7221 */ /* 0x020fe20000010000 */
[----:B------:R-:W-:Y:S05]  /*2df0*/  BRA `(.L_x_23980) ;  /* 0x0000003000007947 */ /* 0x000fea0003800000 */
.L_x_23979:
[----:B-----5:R-:W-:-:S05]  /*2e00*/  HADD2.F32 R108, -RZ, R51.H1_H1 ;  /* 0x30000033ff6c7230 */ /* 0x020fca0000004100 */
[----:B------:R-:W-:-:S04]  /*2e10*/  FADD.FTZ R107, R108, R107 ;  /* 0x0000006b6c6b7221 */ /* 0x000fc80000010000 */
[----:B------:R-:W-:Y:S02]  /*2e20*/  @P1 FADD.FTZ R107, R59, R107 ;  /* 0x0000006b3b6b1221 */ /* 0x000fe40000010000 */
.L_x_23980:
[----:B------:R-:W-:-:S04]  /*2e30*/  LEA R108, P1, R111, c[0x0][0x188], 0x5 ;  /* 0x000062006f6c7a11 */ /* 0x000fc800078228ff */
[----:B------:R-:W-:-:S05]  /*2e40*/  LEA.HI.X R109, R111, c[0x0][0x18c], RZ, 0x5, P1 ;  /* 0x000063006f6d7a11 */ /* 0x000fca00008f2cff */
[----:B------:R0:W-:Y:S04]  /*2e50*/  STG.E.128 [R108.64], R100 ;  /* 0x000000646c007986 */ /* 0x0001e8000c101d04 */
[----:B------:R0:W-:Y:S02]  /*2e60*/  STG.E.128 [R108.64+0x10], R104 ;  /* 0x000010686c007986 */ /* 0x0001e4000c101d04 */
.L_x_23964:
[----:B------:R-:W-:Y:S05]  /*2e70*/  BSYNC B0 ;  /* 0x0000000000007941 */ /* 0x000fea0003800000 */
.L_x_23963:
        /* <DEDUP_REMOVED lines=57> */
.L_x_23997:
        /* <DEDUP_REMOVED lines=117> */
.L_x_23998:
        /* <DEDUP_REMOVED lines=49> */
.L_x_23984:
[----:B------:R-:W-:Y:S05]  /*3c70*/  BSYNC B0 ;  /* 0x0000000000007941 */ /* 0x000fea0003800000 */
.L_x_23983:
        /* <DEDUP_REMOVED lines=35> */
.L_x_23986:
[----:B------:R-:W-:Y:S05]  /*3eb0*/  BSYNC B0 ;  /* 0x0000000000007941 */ /* 0x000fea0003800000 */
.L_x_23985:
        /* <DEDUP_REMOVED lines=35> */
.L_x_23988:
[----:B------:R-:W-:Y:S05]  /*40f0*/  BSYNC B0 ;  /* 0x0000000000007941 */ /* 0x000fea0003800000 */
.L_x_23987:
        /* <DEDUP_REMOVED lines=35> */
.L_x_23990:
[----:B------:R-:W-:Y:S05]  /*4330*/  BSYNC B0 ;  /* 0x0000000000007941 */ /* 0x000fea0003800000 */
.L_x_23989:
        /* <DEDUP_REMOVED lines=35> */
.L_x_23992:
[----:B------:R-:W-:Y:S05]  /*4570*/  BSYNC B0 ;  /* 0x0000000000007941 */ /* 0x000fea0003800000 */
.L_x_23991:
        /* <DEDUP_REMOVED lines=34> */
.L_x_23994:
[----:B------:R-:W-:Y:S05]  /*47a0*/  BSYNC B0 ;  /* 0x0000000000007941 */ /* 0x000fea0003800000 */
.L_x_23993:
[----:B01----:R-:W-:-:S10]  /*47b0*/  HFMA2.MMA R108, -RZ, RZ, 0, 2.384185791015625e-07 ;  /* 0x00000004ff6c7435 */ /* 0x003fd400000001ff */
[----:B------:R-:W-:-:S05]  /*47c0*/  IMAD R163, R108, c[0x0][0x160], R163 ;  /* 0x000058006ca37a24 */ /* 0x000fca00078e02a3 */
[----:B------:R-:W-:-:S13]  /*47d0*/  ISETP.GE.AND P1, PT, R163, c[0x0][0x164], PT ;  /* 0x00005900a3007a0c */ /* 0x000fda0003f26270 */
[----:B-----5:R-:W-:Y:S01]  /*47e0*/  @P1 CALL.REL.NOINC `(.L_x_23995) ;  /* 0x0000001000001944 */ /* 0x020fe20003c00000 */
[----:B------:R-:W-:Y:S05]  /*47f0*/  BRA `(.L_x_23996) ;  /* 0xffffc4d000007947 */ /* 0x000fea000383ffff */
.L_x_23995:
[----:B------:R-:W-:Y:S05]  /*4800*/  EXIT ;  /* 0x000000000000794d */ /* 0x000fea0003800000 */
.L_x_23981:
[----:B------:R-:W-:Y:S01]  /*4810*/  HFMA2.MMA R110, -RZ, RZ, 0, 1.847743988037109375e-06 ;  /* 0x0000001fff6e7435 */ /* 0x000fe200000001ff */
[----:B------:R-:W-:Y:S02]  /*4820*/  MOV R158, 0x1 ;  /* 0x00000001009e7802 */ /* 0x000fe40000000f00 */
[----:B------:R-:W-:Y:S02]  /*4830*/  MOV R169, 0xffffffff ;  /* 0xffffffff00a97802 */ /* 0x000fe40000000f00 */
[----:B------:R-:W-:Y:S02]  /*4840*/  MOV R108, 0x4860 ;  /* 0x00004860006c7802 */ /* 0x000fe40000000f00 */
[----:B-----5:R-:W-:Y:S05]  /*4850*/  CALL.REL.NOINC `($__internal_50_$__cuda_sm70_shflsync_bfly_p) ;  /* 0x000009c000007944 */ /* 0x020fea0003c00000 */
[----:B-1----:R-:W-:Y:S01]  /*4860*/  MOV R108, R158 ;  /* 0x0000009e006c7202 */ /* 0x002fe20000000f00 */
[----:B0-----:R-:W-:Y:S05]  /*4870*/  BRA `(.L_x_23997) ;  /* 0xffffe99000007947 */ /* 0x001fea000383ffff */
.L_x_23982:
[----:B------:R-:W-:Y:S01]  /*4880*/  HFMA2.MMA R158, -RZ, RZ, 0, 1.1920928955078125e-07 ;  /* 0x00000002ff9e7435 */ /* 0x000fe200000001ff */
[----:B0-----:R-:W-:Y:S02]  /*4890*/  MOV R111, R167 ;  /* 0x000000a7006f7202 */ /* 0x001fe40000000f00 */
[----:B------:R-:W-:Y:S02]  /*48a0*/  MOV R110, 0x1f ;  /* 0x0000001f006e7802 */ /* 0x000fe40000000f00 */
[----:B------:R-:W-:-:S02]  /*48b0*/  MOV R169, 0xffffffff ;  /* 0xffffffff00a97802 */ /* 0x000fc40000000f00 */
[----:B------:R-:W-:Y:S02]  /*48c0*/  MOV R108, 0x48e0 ;  /* 0x000048e0006c7802 */ /* 0x000fe40000000f00 */
[----:B-----5:R-:W-:Y:S05]  /*48d0*/  CALL.REL.NOINC `($__internal_50_$__cuda_sm70_shflsync_bfly_p) ;  /* 0x0000094000007944 */ /* 0x020fea0003c00000 */
[----:B01----:R-:W-:Y:S01]  /*48e0*/  FADD.FTZ R111, R167, R158 ;  /* 0x0000009ea76f7221 */ /* 0x003fe20000010000 */
[----:B------:R-:W-:Y:S01]  /*48f0*/  HFMA2.MMA R158, -RZ, RZ, 0, 2.384185791015625e-07 ;  /* 0x00000004ff9e7435 */ /* 0x000fe200000001ff */
[----:B------:R-:W-:Y:S02]  /*4900*/  MOV R110, 0x1f ;  /* 0x0000001f006e7802 */ /* 0x000fe40000000f00 */
[----:B------:R-:W-:Y:S02]  /*4910*/  MOV R169, 0xffffffff ;  /* 0xffffffff00a97802 */ /* 0x000fe40000000f00 */
[----:B------:R-:W-:Y:S02]  /*4920*/  MOV R108, 0x4940 ;  /* 0x00004940006c7802 */ /* 0x000fe40000000f00 */
[----:B------:R-:W-:Y:S05]  /*4930*/  CALL.REL.NOINC `($__internal_50_$__cuda_sm70_shflsync_bfly_p) ;  /* 0x000008e000007944 */ /* 0x000fea0003c00000 */
[----:B01----:R-:W-:Y:S01]  /*4940*/  FADD.FTZ R111, R111, R158 ;  /* 0x0000009e6f6f7221 */ /* 0x003fe20000010000 */
[----:B------:R-:W-:Y:S01]  /*4950*/  HFMA2.MMA R158, -RZ, RZ, 0, 4.76837158203125e-07 ;  /* 0x00000008ff9e7435 */ /* 0x000fe200000001ff */
[----:B------:R-:W-:Y:S02]  /*4960*/  MOV R110, 0x1f ;  /* 0x0000001f006e7802 */ /* 0x000fe40000000f00 */
[----:B------:R-:W-:-:S02]  /*4970*/  MOV R169, 0xffffffff ;  /* 0xffffffff00a97802 */ /* 0x000fc40000000f00 */
[----:B------:R-:W-:Y:S02]  /*4980*/  MOV R108, 0x49a0 ;  /* 0x000049a0006c7802 */ /* 0x000fe40000000f00 */
[----:B------:R-:W-:Y:S05]  /*4990*/  CALL.REL.NOINC `($__internal_50_$__cuda_sm70_shflsync_bfly_p) ;  /* 0x0000088000007944 */ /* 0x000fea0003c00000 */
[----:B01----:R-:W-:Y:S01]  /*49a0*/  FADD.FTZ R111, R111, R158 ;  /* 0x0000009e6f6f7221 */ /* 0x003fe20000010000 */
[----:B------:R-:W-:Y:S01]  /*49b0*/  HFMA2.MMA R158, -RZ, RZ, 0, 9.5367431640625e-07 ;  /* 0x00000010ff9e7435 */ /* 0x000fe200000001ff */
[----:B------:R-:W-:Y:S02]  /*49c0*/  MOV R110, 0x1f ;  /* 0x0000001f006e7802 */ /* 0x000fe40000000f00 */
[----:B------:R-:W-:Y:S02]  /*49d0*/  MOV R169, 0xffffffff ;  /* 0xffffffff00a97802 */ /* 0x000fe40000000f00 */
[----:B------:R-:W-:Y:S02]  /*49e0*/  MOV R108, 0x4a00 ;  /* 0x00004a00006c7802 */ /* 0x000fe40000000f00 */
[----:B------:R-:W-:Y:S05]  /*49f0*/  CALL.REL.NOINC `($__internal_50_$__cuda_sm70_shflsync_bfly_p) ;  /* 0x0000082000007944 */ /* 0x000fea0003c00000 */
        /* <DEDUP_REMOVED lines=103> */
[----:B------:R-:W-:Y:S05]  /*5070*/  CALL.REL.NOINC `($__internal_50_$__cuda_sm70_shflsync_bfly_p) ;  /* 0x000001a000007944 */ /* 0x000fea0003c00000 */
[----:B01----:R-:W-:Y:S01]  /*5080*/  FADD.FTZ R111, R111, R158 ;  /* 0x0000009e6f6f7221 */ /* 0x003fe20000010000 */
[----:B------:R-:W-:Y:S01]  /*5090*/  HFMA2.MMA R158, -RZ, RZ, 0, 1.1920928955078125e-07 ;  /* 0x00000002ff9e7435 */ /* 0x000fe200000001ff */
[----:B------:R-:W-:Y:S02]  /*50a0*/  MOV R110, 0x1f ;  /* 0x0000001f006e7802 */ /* 0x000fe40000000f00 */
[----:B------:R-:W-:Y:S02]  /*50b0*/  MOV R169, 0xffffffff ;  /* 0xffffffff00a97802 */ /* 0x000fe40000000f00 */
[----:B------:R-:W-:Y:S02]  /*50c0*/  MOV R108, 0x50e0 ;  /* 0x000050e0006c7802 */ /* 0x000fe40000000f00 */
[----:B------:R-:W-:Y:S05]  /*50d0*/  CALL.REL.NOINC `($__internal_50_$__cuda_sm70_shflsync_bfly_p) ;  /* 0x0000014000007944 */ /* 0x000fea0003c00000 */
[----:B01----:R-:W-:Y:S01]  /*50e0*/  FADD.FTZ R111, R111, R158 ;  /* 0x0000009e6f6f7221 */ /* 0x003fe20000010000 */
[----:B------:R-:W-:Y:S01]  /*50f0*/  HFMA2.MMA R158, -RZ, RZ, 0, 2.384185791015625e-07 ;  /* 0x00000004ff9e7435 */ /* 0x000fe200000001ff */
[----:B------:R-:W-:Y:S02]  /*5100*/  MOV R110, 0x1f ;  /* 0x0000001f006e7802 */ /* 0x000fe40000000f00 */
[----:B------:R-:W-:-:S02]  /*5110*/  MOV R169, 0xffffffff ;  /* 0xffffffff00a97802 */ /* 0x000fc40000000f00 */
[----:B------:R-:W-:Y:S02]  /*5120*/  MOV R108, 0x5140 ;  /* 0x00005140006c7802 */ /* 0x000fe40000000f00 */
[----:B------:R-:W-:Y:S05]  /*5130*/  CALL.REL.NOINC `($__internal_50_$__cuda_sm70_shflsync_bfly_p) ;  /* 0x000000e000007944 */ /* 0x000fea0003c00000 */
[----:B01----:R-:W-:Y:S01]  /*5140*/  FADD.FTZ R111, R111, R158 ;  /* 0x0000009e6f6f7221 */ /* 0x003fe20000010000 */
[----:B------:R-:W-:Y:S01]  /*5150*/  HFMA2.MMA R158, -RZ, RZ, 0, 4.76837158203125e-07 ;  /* 0x00000008ff9e7435 */ /* 0x000fe200000001ff */
[----:B------:R-:W-:Y:S02]  /*5160*/  MOV R110, 0x1f ;  /* 0x0000001f006e7802 */ /* 0x000fe40000000f00 */
[----:B------:R-:W-:Y:S02]  /*5170*/  MOV R169, 0xffffffff ;  /* 0xffffffff00a97802 */ /* 0x000fe40000000f00 */
[----:B------:R-:W-:Y:S02]  /*5180*/  MOV R108, 0x51a0 ;  /* 0x000051a0006c7802 */ /* 0x000fe40000000f00 */
[----:B------:R-:W-:Y:S05]  /*5190*/  CALL.REL.NOINC `($__internal_50_$__cuda_sm70_shflsync_bfly_p) ;  /* 0x0000008000007944 */ /* 0x000fea0003c00000 */
[----:B-1----:R-:W-:Y:S01]  /*51a0*/  FADD.FTZ R167, R111, R158 ;  /* 0x0000009e6fa77221 */ /* 0x002fe20000010000 */
[----:B------:R-:W-:Y:S01]  /*51b0*/  HFMA2.MMA R158, -RZ, RZ, 0, 9.5367431640625e-07 ;  /* 0x00000010ff9e7435 */ /* 0x000fe200000001ff */
[----:B0-----:R-:W-:Y:S02]  /*51c0*/  MOV R110, 0x1f ;  /* 0x0000001f006e7802 */ /* 0x001fe40000000f00 */
[----:B------:R-:W-:-:S02]  /*51d0*/  MOV R169, 0xffffffff ;  /* 0xffffffff00a97802 */ /* 0x000fc40000000f00 */
[----:B------:R-:W-:Y:S02]  /*51e0*/  MOV R111, R167 ;  /* 0x000000a7006f7202 */ /* 0x000fe40000000f00 */
[----:B------:R-:W-:Y:S02]  /*51f0*/  MOV R108, 0x5210 ;  /* 0x00005210006c7802 */ /* 0x000fe40000000f00 */
[----:B------:R-:W-:Y:S05]  /*5200*/  CALL.REL.NOINC `($__internal_50_$__cuda_sm70_shflsync_bfly_p) ;  /* 0x0000001000007944 */ /* 0x000fea0003c00000 */
[----:B01----:R-:W-:Y:S05]  /*5210*/  BRA `(.L_x_23998) ;  /* 0xffffe74000007947 */ /* 0x003fea000383ffff */
        .weak           $__internal_50_$__cuda_sm70_shflsync_bfly_p
        .type           $__internal_50_$__cuda_sm70_shflsync_bfly_p,@function
        .size           $__internal_50_$__cuda_sm70_shflsync_bfly_p,(.L_x_39494 - $__internal_50_$__cuda_sm70_shflsync_bfly_p)
$__internal_50_$__cuda_sm70_shflsync_bfly_p:
[----:B------:R-:W-:Y:S01]  /*5220*/  HFMA2.MMA R109, -RZ, RZ, 0, 0 ;  /* 0x00000000ff6d7435 */ /* 0x000fe200000001ff */
[----:B------:R-:W-:Y:S04]  /*5230*/  WARPSYNC R169 ;  /* 0x000000a900007348 */ /* 0x000fe80003800000 */
[----:B------:R0:W1:Y:S01]  /*5240*/  SHFL.BFLY PT, R158, R111, R158, R110 ;  /* 0x0c00009e6f9e7389 */ /* 0x00006200000e006e */
[----:B------:R-:W-:Y:S05]  /*5250*/  RET.REL.NODEC R108 `(_ZN10layer_norm31ln_parallel_residual_fwd_kernelINS_13Kernel_traitsI6__halfS2_fS2_fjLj1536ELj1ELj4ELj1ELj16ENS_18Kernel_traits_baseILj1536ES2_S2_fS2_fjLj128EEEEELb0ELb1ELb0EEEvNS_9FwdParamsE) ;  /* 0xffffada06c007950 */ /* 0x000fea0003c3ffff */
.L_x_23999:
        /* <DEDUP_REMOVED lines=10> */
.L_x_39494:


//--------------------- .text._ZN10layer_norm31ln_parallel_residual_fwd_kernelINS_13Kernel_traitsI6__halfS2_fS2_fjLj1536ELj1ELj4ELj1ELj16ENS_18Kernel_traits_baseILj1536ES2_S2_fS2_fjLj128EEEEELb0ELb1ELb1EEEvNS_9FwdParamsE --------------------------
	.section	.text._ZN10layer_norm31ln_parallel_residual_fwd_kernelINS_13Kernel_traitsI6__halfS2_fS2_fjLj1536ELj1ELj4ELj1ELj16ENS_18Kernel_traits_baseILj1536ES2_S2_fS2_fjLj128EEEEELb0ELb1ELb1EEEvNS_9FwdParamsE,"ax",@progbits
	.sectioninfo	@"SHI_REGISTERS=176"
	.align	128
        .global         _ZN10layer_norm31ln_parallel_residual_fwd_kernelINS_13Kernel_traitsI6__halfS2_fS2_fjLj1536ELj1ELj4ELj1ELj16ENS_18Kernel_traits_baseILj1536ES2_S2_fS2_fjLj128EEEEELb0ELb1ELb1EEEvNS_9FwdParamsE
        .type           _ZN10layer_norm31ln_parallel_residual_fwd_kernelINS_13Kernel_traitsI6__halfS2_fS2_fjLj1536ELj1ELj4ELj1ELj16ENS_18Kernel_traits_baseILj1536ES2_S2_fS2_fjLj128EEEEELb0ELb1ELb1EEEvNS_9FwdParamsE,@function
        .size           _ZN10layer_norm31ln_parallel_residual_fwd_kernelINS_13Kernel_traitsI6__halfS2_fS2_fjLj1536ELj1ELj4ELj1ELj16ENS_18Kernel_traits_baseILj1536ES2_S2_fS2_fjLj128EEEEELb0ELb1ELb1EEEvNS_9FwdParamsE,(.L_x_39495 - _ZN10layer_norm31ln_parallel_residual_fwd_kernelINS_13Kernel_traitsI6__halfS2_fS2_fjLj1536ELj1ELj4ELj1ELj16ENS_18Kernel_traits_baseILj1536ES2_S2_fS2_fjLj128EEEEELb0ELb1ELb1EEEvNS_9FwdParamsE)
        .other          _ZN10layer_norm31ln_parallel_residual_fwd_kernelINS_13Kernel_traitsI6__halfS2_fS2_fjLj1536ELj1ELj4ELj1ELj16ENS_18Kernel_traits_baseILj1536ES2_S2_fS2_fjLj128EEEEELb0ELb1ELb1EEEvNS_9FwdParamsE,@"STO_CUDA_ENTRY STV_DEFAULT"
_ZN10layer_norm31ln_parallel_residual_fwd_kernelINS_13Kernel_traitsI6__halfS2_fS2_fjLj1536ELj1ELj4ELj1ELj16ENS_18Kernel_traits_baseILj1536ES2_S2_fS2_fjLj128EEEEELb0ELb1ELb1EEEvNS_9FwdParamsE:
.text._ZN10layer_norm31ln_parallel_residual_fwd_kernelINS_13Kernel_traitsI6__halfS2_fS2_fjLj1536ELj1ELj4ELj1ELj16ENS_18Kernel_traits_baseILj1536ES2_S2_fS2_fjLj128EEEEELb0ELb1ELb1EEEvNS_9FwdParamsE:
        /* <DEDUP_REMOVED lines=41> */
[----:B------:R-:W-:Y:S01]  /*0290*/  LOP3.LUT R152, R152, 0x1f, RZ, 0xc0, !PT ;  /* 0x0000001f98987812 */ /* 0x000fe200078ec0ff */
        /* <DEDUP_REMOVED lines=46> */
[----:B------:R-:W-:Y:S01]  /*0580*/  HADD2.F32 R72, -RZ, R27.H1_H1 ;  /* 0x3000001bff487230 */ /* 0x000fe20000004100 */
[----:B------:R-:W-:Y:S01]  /*0590*/  ULDC.U8 UR6, c[0x0][0x1f0] ;  /* 0x00007c0000067ab9 */ /* 0x000fe20000000000 */
[--C-:B--2---:R-:W-:Y:S02]  /*05a0*/  HADD2.F32 R0, -RZ, R124.reuse.H0_H0 ;  /* 0x2000007cff007230 */ /* 0x104fe40000004100 */
[----:B------:R-:W-:-:S02]  /*05b0*/  HADD2.F32 R121, -RZ, R124.H1_H1 ;  /* 0x3000007cff797230 */ /* 0x000fc40000004100 */
[--C-:B------:R-:W-:Y:S02]  /*05c0*/  HADD2.F32 R120, -RZ, R125.reuse.H0_H0 ;  /* 0x2000007dff787230 */ /* 0x100fe40000004100 */
[----:B------:R-:W-:Y:S02]  /*05d0*/  HADD2.F32 R123, -RZ, R125.H1_H1 ;  /* 0x3000007dff7b7230 */ /* 0x000fe40000004100 */
[--C-:B------:R-:W-:Y:S02]  /*05e0*/  HADD2.F32 R122, -RZ, R126.reuse.H0_H0 ;  /* 0x2000007eff7a7230 */ /* 0x100fe40000004100 */
[----:B------:R-:W-:Y:S02]  /*05f0*/  HADD2.F32 R125, -RZ, R126.H1_H1 ;  /* 0x3000007eff7d7230 */ /* 0x000fe40000004100 */
[----:B------:R-:W-:Y:S02]  /*0600*/  HADD2.F32 R124, -RZ, R127.H0_H0 ;  /* 0x2000007fff7c7230 */ /* 0x000fe40000004100 */
[----:B---3--:R-:W-:-:S02]  /*0610*/  HADD2.F32 R156, -RZ, R6.H0_H0 ;  /* 0x20000006ff9c7230 */ /* 0x008fc40000004100 */
[----:B------:R-:W-:Y:S02]  /*0620*/  HADD2.F32 R159, -RZ, R6.H1_H1 ;  /* 0x30000006ff9f7230 */ /* 0x000fe40000004100 */
[----:B------:R-:W-:Y:S02]  /*0630*/  HADD2.F32 R127, -RZ, R127.H1_H1 ;  /* 0x3000007fff7f7230 */ /* 0x000fe40000004100 */
[--C-:B----4-:R-:W-:Y:S02]  /*0640*/  HADD2.F32 R126, -RZ, R12.reuse.H0_H0 ;  /* 0x2000000cff7e7230 */ /* 0x110fe40000004100 */
        /* <DEDUP_REMOVED lines=33> */
.L_x_24099:
        /* <DEDUP_REMOVED lines=25> */
.L_x_24000:
[----:B0----5:R-:W-:-:S05]  /*09f0*/  HADD2.F32 R3, -RZ, R12.H0_H0 ;  /* 0x2000000cff037230 */ /* 0x021fca0000004100 */
[----:B------:R-:W-:-:S04]  /*0a00*/  FADD.FTZ R24, R24, R3 ;  /* 0x0000000318187221 */ /* 0x000fc80000010000 */
[----:B------:R-:W-:Y:S02]  /*0a10*/  @P1 FADD.FTZ R24, R16, R24 ;  /* 0x0000001810181221 */ /* 0x000fe40000010000 */
.L_x_24001:
[----:B------:R-:W-:Y:S01]  /*0a20*/  HADD2.F32 R25, -RZ, R28.H1_H1 ;  /* 0x3000001cff197230 */ /* 0x000fe20000004100 */
[----:B------:R-:W-:Y:S05]  /*0a30*/  @P2 BRA `(.L_x_24002) ;  /* 0x0000003000002947 */ /* 0x000fea0003800000 */
[----:B------:R-:W-:Y:S05]  /*0a40*/  @!P1 BRA `(.L_x_24003) ;  /* 0x0000005000009947 */ /* 0x000fea0003800000 */
[----:B-----5:R-:W-:Y:S01]  /*0a50*/  FADD.FTZ R25, R17, R25 ;  /* 0x0000001911197221 */ /* 0x020fe20000010000 */
[----:B------:R-:W-:Y:S05]  /*0a60*/  BRA `(.L_x_24003) ;  /* 0x0000003000007947 */ /* 0x000fea0003800000 */
.L_x_24002:
[----:B-----5:R-:W-:-:S05]  /*0a70*/  HADD2.F32 R2, -RZ, R12.H1_H1 ;  /* 0x3000000cff027230 */ /* 0x020fca0000004100 */
[----:B------:R-:W-:-:S04]  /*0a80*/  FADD.FTZ R25, R25, R2 ;  /* 0x0000000219197221 */ /* 0x000fc80000010000 */
[----:B------:R-:W-:Y:S02]  /*0a90*/  @P1 FADD.FTZ R25, R17, R25 ;  /* 0x0000001911191221 */ /* 0x000fe40000010000 */
.L_x_24003:
[----:B------:R-:W-:Y:S01]  /*0aa0*/  HADD2.F32 R26, -RZ, R29.H0_H0 ;  /* 0x2000001dff1a7230 */ /* 0x000fe20000004100 */
[----:B------:R-:W-:Y:S05]  /*0ab0*/  @P2 BRA `(.L_x_24004) ;  /* 0x0000003000002947 */ /* 0x000fea0003800000 */
[----:B------:R-:W-:Y:S05]  /*0ac0*/  @!P1 BRA `(.L_x_24005) ;  /* 0x0000005000009947 */ /* 0x000fea0003800000 */
[----:B-----5:R-:W-:Y:S01]  /*0ad0*/  FADD.FTZ R26, R18, R26 ;  /* 0x0000001a121a7221 */ /* 0x020fe20000010000 */
[----:B------:R-:W-:Y:S05]  /*0ae0*/  BRA `(.L_x_24005) ;  /* 0x0000003000007947 */ /* 0x000fea0003800000 */
.L_x_24004:
[----:B-----5:R-:W-:-:S05]  /*0af0*/  HADD2.F32 R3, -RZ, R13.H0_H0 ;  /* 0x2000000dff037230 */ /* 0x020fca0000004100 */
[----:B------:R-:W-:-:S04]  /*0b00*/  FADD.FTZ R26, R26, R3 ;  /* 0x000000031a1a7221 */ /* 0x000fc80000010000 */
[----:B------:R-:W-:Y:S02]  /*0b10*/  @P1 FADD.FTZ R26, R18, R26 ;  /* 0x0000001a121a1221 */ /* 0x000fe40000010000 */
.L_x_24005:
[----:B------:R-:W-:Y:S01]  /*0b20*/  HADD2.F32 R27, -RZ, R29.H1_H1 ;  /* 0x3000001dff1b7230 */ /* 0x000fe20000004100 */
[----:B------:R-:W-:Y:S05]  /*0b30*/  @P2 BRA `(.L_x_24006) ;  /* 0x0000003000002947 */ /* 0x000fea0003800000 */
[----:B------:R-:W-:Y:S05]  /*0b40*/  @!P1 BRA `(.L_x_24007) ;  /* 0x0000005000009947 */ /* 0x000fea0003800000 */
[----:B-----5:R-:W-:Y:S01]  /*0b50*/  FADD.FTZ R27, R19, R27 ;  /* 0x0000001b131b7221 */ /* 0x020fe20000010000 */
[----:B------:R-:W-:Y:S05]  /*0b60*/  BRA `(.L_x_24007) ;  /* 0x0000003000007947 */ /* 0x000fea0003800000 */
.L_x_24006:
[----:B-----5:R-:W-:-:S05]  /*0b70*/  HADD2.F32 R2, -RZ, R13.H1_H1 ;  /* 0x3000000dff027230 */ /* 0x020fca0000004100 */
[----:B------:R-:W-:-:S04]  /*0b80*/  FADD.FTZ R27, R27, R2 ;  /* 0x000000021b1b7221 */ /* 0x000fc80000010000 */
[----:B------:R-:W-:Y:S02]  /*0b90*/  @P1 FADD.FTZ R27, R19, R27 ;  /* 0x0000001b131b1221 */ /* 0x000fe40000010000 */
.L_x_24007:
[----:B------:R-:W-:Y:S01]  /*0ba0*/  HADD2.F32 R28, -RZ, R30.H0_H0 ;  /* 0x2000001eff1c7230 */ /* 0x000fe20000004100 */
[----:B------:R-:W-:Y:S05]  /*0bb0*/  @P2 BRA `(.L_x_24008) ;  /* 0x0000003000002947 */ /* 0x000fea0003800000 */
[----:B------:R-:W-:Y:S05]  /*0bc0*/  @!P1 BRA `(.L_x_24009) ;  /* 0x0000005000009947 */ /* 0x000fea0003800000 */
[----:B-----5:R-:W-:Y:S01]  /*0bd0*/  FADD.FTZ R28, R20, R28 ;  /* 0x0000001c141c7221 */ /* 0x020fe20000010000 */
[----:B------:R-:W-:Y:S05]  /*0be0*/  BRA `(.L_x_24009) ;  /* 0x0000003000007947 */ /* 0x000fea0003800000 */
.L_x_24008:
[----:B-----5:R-:W-:-:S05]  /*0bf0*/  HADD2.F32 R3, -RZ, R14.H0_H0 ;  /* 0x2000000eff037230 */ /* 0x020fca0000004100 */
[----:B------:R-:W-:-:S04]  /*0c00*/  FADD.FTZ R28, R28, R3 ;  /* 0x000000031c1c7221 */ /* 0x000fc80000010000 */
[----:B------:R-:W-:Y:S02]  /*0c10*/  @P1 FADD.FTZ R28, R20, R28 ;  /* 0x0000001c141c1221 */ /* 0x000fe40000010000 */
.L_x_24009:
[----:B------:R-:W-:Y:S01]  /*0c20*/  HADD2.F32 R29, -RZ, R30.H1_H1 ;  /* 0x3000001eff1d7230 */ /* 0x000fe20000004100 */
[----:B------:R-:W-:Y:S05]  /*0c30*/  @P2 BRA `(.L_x_24010) ;  /* 0x0000003000002947 */ /* 0x000fea0003800000 */
[----:B------:R-:W-:Y:S05]  /*0c40*/  @!P1 BRA `(.L_x_24011) ;  /* 0x0000005000009947 */ /* 0x000fea0003800000 */
[----:B-----5:R-:W-:Y:S01]  /*0c50*/  FADD.FTZ R29, R21, R29 ;  /* 0x0000001d151d7221 */ /* 0x020fe20000010000 */
[----:B------:R-:W-:Y:S05]  /*0c60*/  BRA `(.L_x_24011) ;  /* 0x0000003000007947 */ /* 0x000fea0003800000 */
.L_x_24010:
[----:B-----5:R-:W-:-:S05]  /*0c70*/  HADD2.F32 R2, -RZ, R14.H1_H1 ;  /* 0x3000000eff027230 */ /* 0x020fca0000004100 */
[----:B------:R-:W-:-:S04]  /*0c80*/  FADD.FTZ R29, R29, R2 ;  /* 0x000000021d1d7221 */ /* 0x000fc80000010000 */
[----:B------:R-:W-:Y:S02]  /*0c90*/  @P1 FADD.FTZ R29, R21, R29 ;  /* 0x0000001d151d1221 */ /* 0x000fe40000010000 */
.L_x_24011:
[----:B------:R-:W-:Y:S01]  /*0ca0*/  HADD2.F32 R30, -RZ, R31.H0_H0 ;  /* 0x2000001fff1e7230 */ /* 0x000fe20000004100 */
[----:B------:R-:W-:Y:S05]  /*0cb0*/  @P2 BRA `(.L_x_24012) ;  /* 0x0000003000002947 */ /* 0x000fea0003800000 */
[----:B------:R-:W-:Y:S05]  /*0cc0*/  @!P1 BRA `(.L_x_24013) ;  /* 0x0000005000009947 */ /* 0x000fea0003800000 */
[----:B-----5:R-:W-:Y:S01]  /*0cd0*/  FADD.FTZ R30, R22, R30 ;  /* 0x0000001e161e7221 */ /* 0x020fe20000010000 */
[----:B------:R-:W-:Y:S05]  /*0ce0*/  BRA `(.L_x_24013) ;  /* 0x0000003000007947 */ /* 0x000fea0003800000 */
.L_x_24012:
[----:B-----5:R-:W-:-:S05]  /*0cf0*/  HADD2.F32 R3, -RZ, R15.H0_H0 ;  /* 0x2000000fff037230 */ /* 0x020fca0000004100 */
[----:B------:R-:W-:-:S04]  /*0d00*/  FADD.FTZ R30, R30, R3 ;  /* 0x000000031e1e7221 */ /* 0x000fc80000010000 */
[----:B------:R-:W-:Y:S02]  /*0d10*/  @P1 FADD.FTZ R30, R22, R30 ;  /* 0x0000001e161e1221 */ /* 0x000fe40000010000 */
.L_x_24013:
[----:B------:R-:W-:Y:S01]  /*0d20*/  HADD2.F32 R31, -RZ, R31.H1_H1 ;  /* 0x3000001fff1f7230 */ /* 0x000fe20000004100 */
[----:B------:R-:W-:Y:S05]  /*0d30*/  @P2 BRA `(.L_x_24014) ;  /* 0x0000003000002947 */ /* 0x000fea0003800000 */
[----:B------:R-:W-:Y:S05]  /*0d40*/  @!P1 BRA `(.L_x_24015) ;  /* 0x0000005000009947 */ /* 0x000fea0003800000 */
[----:B-----5:R-:W-:Y:S01]  /*0d50*/  FADD.FTZ R31, R23, R31 ;  /* 0x0000001f171f7221 */ /* 0x020fe20000010000 */
[----:B------:R-:W-:Y:S05]  /*0d60*/  BRA `(.L_x_24015) ;  /* 0x0000003000007947 */ /* 0x000fea0003800000 */
.L_x_24014:
[----:B-----5:R-:W-:-:S05]  /*0d70*/  HADD2.F32 R2, -RZ, R15.H1_H1 ;  /* 0x3000000fff027230 */ /* 0x020fca0000004100 */
[----:B------:R-:W-:-:S04]  /*0d80*/  FADD.FTZ R31, R31, R2 ;  /* 0x000000021f1f7221 */ /* 0x000fc80000010000 */
[----:B------:R-:W-:Y:S02]  /*0d90*/  @P1 FADD.FTZ R31, R23, R31 ;  /* 0x0000001f171f1221 */ /* 0x000fe40000010000 */
.L_x_24015:
        /* <DEDUP_REMOVED lines=19> */
.L_x_24016:
[----:B0----5:R-:W-:-:S05]  /*0ed0*/  HADD2.F32 R3, -RZ, R12.H0_H0 ;  /* 0x2000000cff037230 */ /* 0x021fca0000004100 */
[----:B------:R-:W-:-:S04]  /*0ee0*/  FADD.FTZ R32, R3, R32 ;  /* 0x0000002003207221 */ /* 0x000fc80000010000 */
[----:B------:R-:W-:Y:S02]  /*0ef0*/  @P1 FADD.FTZ R32, R16, R32 ;  /* 0x0000002010201221 */ /* 0x000fe40000010000 */
.L_x_24017:
[----:B------:R-:W-:Y:S01]  /*0f00*/  HADD2.F32 R33, -RZ, R36.H1_H1 ;  /* 0x30000024ff217230 */ /* 0x000fe20000004100 */
[----:B------:R-:W-:Y:S05]  /*0f10*/  @P2 BRA `(.L_x_24018) ;  /* 0x0000003000002947 */ /* 0x000fea0003800000 */
[----:B------:R-:W-:Y:S05]  /*0f20*/  @!P1 BRA `(.L_x_24019) ;  /* 0x0000005000009947 */ /* 0x000fea0003800000 */
[----:B-----5:R-:W-:Y:S01]  /*0f30*/  FADD.FTZ R33, R17, R33 ;  /* 0x0000002111217221 */ /* 0x020fe20000010000 */
[----:B------:R-:W-:Y:S05]  /*0f40*/  BRA `(.L_x_24019) ;  /* 0x0000003000007947 */ /* 0x000fea0003800000 */
.L_x_24018:
[----:B-----5:R-:W-:-:S05]  /*0f50*/  HADD2.F32 R2, -RZ, R12.H1_H1 ;  /* 0x3000000cff027230 */ /* 0x020fca0000004100 */
[----:B------:R-:W-:-:S04]  /*0f60*/  FADD.FTZ R33, R2, R33 ;  /* 0x0000002102217221 */ /* 0x000fc80000010000 */
[----:B------:R-:W-:Y:S02]  /*0f70*/  @P1 FADD.FTZ R33, R17, R33 ;  /* 0x0000002111211221 */ /* 0x000fe40000010000 */
.L_x_24019:
[----:B------:R-:W-:Y:S01]  /*0f80*/  HADD2.F32 R34, -RZ, R37.H0_H0 ;  /* 0x20000025ff227230 */ /* 0x000fe20000004100 */
[----:B------:R-:W-:Y:S05]  /*0f90*/  @P2 BRA `(.L_x_24020) ;  /* 0x0000003000002947 */ /* 0x000fea0003800000 */
[----:B------:R-:W-:Y:S05]  /*0fa0*/  @!P1 BRA `(.L_x_24021) ;  /* 0x0000005000009947 */ /* 0x000fea0003800000 */
[----:B-----5:R-:W-:Y:S01]  /*0fb0*/  FADD.FTZ R34, R18, R34 ;  /* 0x0000002212227221 */ /* 0x020fe20000010000 */
[----:B------:R-:W-:Y:S05]  /*0fc0*/  BRA `(.L_x_24021) ;  /* 0x0000003000007947 */ /* 0x000fea0003800000 */
.L_x_24020:
[----:B-----5:R-:W-:-:S05]  /*0fd0*/  HADD2.F32 R3, -RZ, R13.H0_H0 ;  /* 0x2000000dff037230 */ /* 0x020fca0000004100 */
[----:B------:R-:W-:-:S04]  /*0fe0*/  FADD.FTZ R34, R3, R34 ;  /* 0x0000002203227221 */ /* 0x000fc80000010000 */
[----:B------:R-:W-:Y:S02]  /*0ff0*/  @P1 FADD.FTZ R34, R18, R34 ;  /* 0x0000002212221221 */ /* 0x000fe40000010000 */
.L_x_24021:
[----:B------:R-:W-:Y:S01]  /*1000*/  HADD2.F32 R35, -RZ, R37.H1_H1 ;  /* 0x30000025ff237230 */ /* 0x000fe20000004100 */
[----:B------:R-:W-:Y:S05]  /*1010*/  @P2 BRA `(.L_x_24022) ;  /* 0x0000003000002947 */ /* 0x000fea0003800000 */
[----:B------:R-:W-:Y:S05]  /*1020*/  @!P1 BRA `(.L_x_24023) ;  /* 0x0000005000009947 */ /* 0x000fea0003800000 */
[----:B-----5:R-:W-:Y:S01]  /*1030*/  FADD.FTZ R35, R19, R35 ;  /* 0x0000002313237221 */ /* 0x020fe20000010000 */
[----:B------:R-:W-:Y:S05]  /*1040*/  BRA `(.L_x_24023) ;  /* 0x0000003000007947 */ /* 0x000fea0003800000 */
.L_x_24022:
[----:B-----5:R-:W-:-:S05]  /*1050*/  HADD2.F32 R2, -RZ, R13.H1_H1 ;  /* 0x3000000dff027230 */ /* 0x020fca0000004100 */
[----:B------:R-:W-:-:S04]  /*1060*/  FADD.FTZ R35, R2, R35 ;  /* 0x0000002302237221 */ /* 0x000fc80000010000 */
[----:B------:R-:W-:Y:S02]  /*1070*/  @P1 FADD.FTZ R35, R19, R35 ;  /* 0x0000002313231221 */ /* 0x000fe40000010000 */
.L_x_24023:
[----:B------:R-:W-:Y:S01]  /*1080*/  HADD2.F32 R36, -RZ, R38.H0_H0 ;  /* 0x20000026ff247230 */ /* 0x000fe20000004100 */
[----:B------:R-:W-:Y:S05]  /*1090*/  @P2 BRA `(.L_x_24024) ;  /* 0x0000003000002947 */ /* 0x000fea0003800000 */
[----:B------:R-:W-:Y:S05]  /*10a0*/  @!P1 BRA `(.L_x_24025) ;  /* 0x0000005000009947 */ /* 0x000fea0003800000 */
[----:B-----5:R-:W-:Y:S01]  /*10b0*/  FADD.FTZ R36, R20, R36 ;  /* 0x0000002414247221 */ /* 0x020fe20000010000 */
[----:B------:R-:W-:Y:S05]  /*10c0*/  BRA `(.L_x_24025) ;  /* 0x0000003000007947 */ /* 0x000fea0003800000 */
.L_x_24024:
[----:B-----5:R-:W-:-:S05]  /*10d0*/  HADD2.F32 R3, -RZ, R14.H0_H0 ;  /* 0x2000000eff037230 */ /* 0x020fca0000004100 */
[----:B------:R-:W-:-:S04]  /*10e0*/  FADD.FTZ R36, R3, R36 ;  /* 0x0000002403247221 */ /* 0x000fc80000010000 */
[----:B------:R-:W-:Y:S02]  /*10f0*/  @P1 FADD.FTZ R36, R20, R36 ;  /* 0x0000002414241221 */ /* 0x000fe40000010000 */
.L_x_24025:
[----:B------:R-:W-:Y:S01]  /*1100*/  HADD2.F32 R37, -RZ, R38.H1_H1 ;  /* 0x30000026ff257230 */ /* 0x000fe20000004100 */
[----:B------:R-:W-:Y:S05]  /*1110*/  @P2 BRA `(.L_x_24026) ;  /* 0x0000003000002947 */ /* 0x000fea0003800000 */
[----:B------:R-:W-:Y:S05]  /*1120*/  @!P1 BRA `(.L_x_24027) ;  /* 0x0000005000009947 */ /* 0x000fea0003800000 */
[----:B-----5:R-:W-:Y:S01]  /*1130*/  FADD.FTZ R37, R21, R37 ;  /* 0x0000002515257221 */ /* 0x020fe20000010000 */
[----:B------:R-:W-:Y:S05]  /*1140*/  BRA `(.L_x_24027) ;  /* 0x0000003000007947 */ /* 0x000fea0003800000 */
.L_x_24026:
[----:B-----5:R-:W-:-:S05]  /*1150*/  HADD2.F32 R2, -RZ, R14.H1_H1 ;  /* 0x3000000eff027230 */ /* 0x020fca0000004100 */
[----:B------:R-:W-:-:S04]  /*1160*/  FADD.FTZ R37, R2, R37 ;  /* 0x0000002502257221 */ /* 0x000fc80000010000 */
[----:B------:R-:W-:Y:S02]  /*1170*/  @P1 FADD.FTZ R37, R21, R37 ;  /* 0x0000002515251221 */ /* 0x000fe40000010000 */
.L_x_24027:
[----:B------:R-:W-:Y:S01]  /*1180*/  HADD2.F32 R38, -RZ, R39.H0_H0 ;  /* 0x20000027ff267230 */ /* 0x000fe20000004100 */
[----:B------:R-:W-:Y:S05]  /*1190*/  @P2 BRA `(.L_x_24028) ;  /* 0x0000003000002947 */ /* 0x000fea0003800000 */
[----:B------:R-:W-:Y:S05]  /*11a0*/  @!P1 BRA `(.L_x_24029) ;  /* 0x0000005000009947 */ /* 0x000fea0003800000 */
[----:B-----5:R-:W-:Y:S01]  /*11b0*/  FADD.FTZ R38, R22, R38 ;  /* 0x0000002616267221 */ /* 0x020fe20000010000 */
[----:B------:R-:W-:Y:S05]  /*11c0*/  BRA `(.L_x_24029) ;  /* 0x0000003000007947 */ /* 0x000fea0003800000 */
.L_x_24028:
[----:B-----5:R-:W-:-:S05]  /*11d0*/  HADD2.F32 R3, -RZ, R15.H0_H0 ;  /* 0x2000000fff037230 */ /* 0x020fca0000004100 */
[----:B------:R-:W-:-:S04]  /*11e0*/  FADD.FTZ R38, R3, R38 ;  /* 0x0000002603267221 */ /* 0x000fc80000010000 */
[----:B------:R-:W-:Y:S02]  /*11f0*/  @P1 FADD.FTZ R38, R22, R38 ;  /* 0x0000002616261221 */ /* 0x000fe40000010000 */
.L_x_24029:
[----:B------:R-:W-:Y:S01]  /*1200*/  HADD2.F32 R39, -RZ, R39.H1_H1 ;  /* 0x30000027ff277230 */ /* 0x000fe20000004100 */
[----:B------:R-:W-:Y:S05]  /*1210*/  @P2 BRA `(.L_x_24030) ;  /* 0x0000003000002947 */ /* 0x000fea0003800000 */
[----:B------:R-:W-:Y:S05]  /*1220*/  @!P1 BRA `(.L_x_24031) ;  /* 0x0000005000009947 */ /* 0x000fea0003800000 */
[----:B-----5:R-:W-:Y:S01]  /*1230*/  FADD.FTZ R39, R23, R39 ;  /* 0x0000002717277221 */ /* 0x020fe20000010000 */
[----:B------:R-:W-:Y:S05]  /*1240*/  BRA `(.L_x_24031) ;  /* 0x0000003000007947 */ /* 0x000fea0003800000 */
.L_x_24030:
[----:B-----5:R-:W-:-:S05]  /*1250*/  HADD2.F32 R2, -RZ, R15.H1_H1 ;  /* 0x3000000fff027230 */ /* 0x020fca0000004100 */
[----:B------:R-:W-:-:S04]  /*1260*/  FADD.FTZ R39, R2, R39 ;  /* 0x0000002702277221 */ /* 0x000fc80000010000 */
[----:B------:R-:W-:Y:S02]  /*1270*/  @P1 FADD.FTZ R39, R23, R39 ;  /* 0x0000002717271221 */ /* 0x000fe40000010000 */
.L_x_24031:
        /* <DEDUP_REMOVED lines=19> */
.L_x_24032:
[----:B0----5:R-:W-:-:S05]  /*13b0*/  HADD2.F32 R3, -RZ, R12.H0_H0 ;  /* 0x2000000cff037230 */ /* 0x021fca0000004100 */
[----:B------:R-:W-:-:S04]  /*13c0*/  FADD.FTZ R40, R3, R40 ;  /* 0x0000002803287221 */ /* 0x000fc80000010000 */
[----:B------:R-:W-:Y:S02]  /*13d0*/  @P1 FADD.FTZ R40, R16, R40 ;  /* 0x0000002810281221 */ /* 0x000fe40000010000 */
.L_x_24033:
[----:B------:R-:W-:Y:S01]  /*13e0*/  HADD2.F32 R41, -RZ, R44.H1_H1 ;  /* 0x3000002cff297230 */ /* 0x000fe20000004100 */
[----:B------:R-:W-:Y:S05]  /*13f0*/  @P2 BRA `(.L_x_24034) ;  /* 0x0000003000002947 */ /* 0x000fea0003800000 */
[----:B------:R-:W-:Y:S05]  /*1400*/  @!P1 BRA `(.L_x_24035) ;  /* 0x0000005000009947 */ /* 0x000fea0003800000 */
[----:B-----5:R-:W-:Y:S01]  /*1410*/  FADD.FTZ R41, R17, R41 ;  /* 0x0000002911297221 */ /* 0x020fe20000010000 */
[----:B------:R-:W-:Y:S05]  /*1420*/  BRA `(.L_x_24035) ;  /* 0x0000003000007947 */ /* 0x000fea0003800000 */
.L_x_24034:
[----:B-----5:R-:W-:-:S05]  /*1430*/  HADD2.F32 R2, -RZ, R12.H1_H1 ;  /* 0x3000000cff027230 */ /* 0x020fca0000004100 */
[----:B------:R-:W-:-:S04]  /*1440*/  FADD.FTZ R41, R2, R41 ;  /* 0x0000002902297221 */ /* 0x000fc80000010000 */
[----:B------:R-:W-:Y:S02]  /*1450*/  @P1 FADD.FTZ R41, R17, R41 ;  /* 0x0000002911291221 */ /* 0x000fe40000010000 */
.L_x_24035:
[----:B------:R-:W-:Y:S01]  /*1460*/  HADD2.F32 R42, -RZ, R45.H0_H0 ;  /* 0x2000002dff2a7230 */ /* 0x000fe20000004100 */
[----:B------:R-:W-:Y:S05]  /*1470*/  @P2 BRA `(.L_x_24036) ;  /* 0x0000003000002947 */ /* 0x000fea0003800000 */
[----:B------:R-:W-:Y:S05]  /*1480*/  @!P1 BRA `(.L_x_24037) ;  /* 0x0000005000009947 */ /* 0x000fea0003800000 */
[----:B-----5:R-:W-:Y:S01]  /*1490*/  FADD.FTZ R42, R18, R42 ;  /* 0x0000002a122a7221 */ /* 0x020fe20000010000 */
[----:B------:R-:W-:Y:S05]  /*14a0*/  BRA `(.L_x_24037) ;  /* 0x0000003000007947 */ /* 0x000fea0003800000 */
.L_x_24036:
[----:B-----5:R-:W-:-:S05]  /*14b0*/  HADD2.F32 R3, -RZ, R13.H0_H0 ;  /* 0x2000000dff037230 */ /* 0x020fca0000004100 */
[----:B------:R-:W-:-:S04]  /*14c0*/  FADD.FTZ R42, R3, R42 ;  /* 0x0000002a032a7221 */ /* 0x000fc80000010000 */
[----:B------:R-:W-:Y:S02]  /*14d0*/  @P1 FADD.FTZ R42, R18, R42 ;  /* 0x0000002a122a1221 */ /* 0x000fe40000010000 */
.L_x_24037:
[----:B------:R-:W-:Y:S01]  /*14e0*/  HADD2.F32 R43, -RZ, R45.H1_H1 ;  /* 0x3000002dff2b7230 */ /* 0x000fe20000004100 */
[----:B------:R-:W-:Y:S05]  /*14f0*/  @P2 BRA `(.L_x_24038) ;  /* 0x0000003000002947 */ /* 0x000fea0003800000 */
[----:B------:R-:W-:Y:S05]  /*1500*/  @!P1 BRA `(.L_x_24039) ;  /* 0x0000005000009947 */ /* 0x000fea0003800000 */
[----:B-----5:R-:W-:Y:S01]  /*1510*/  FADD.FTZ R43, R19, R43 ;  /* 0x0000002b132b7221 */ /* 0x020fe20000010000 */
[----:B------:R-:W-:Y:S05]  /*1520*/  BRA `(.L_x_24039) ;  /* 0x0000003000007947 */ /* 0x000fea0003800000 */
.L_x_24038:
[----:B-----5:R-:W-:-:S05]  /*1530*/  HADD2.F32 R2, -RZ, R13.H1_H1 ;  /* 0x3000000dff027230 */ /* 0x020fca0000004100 */
[----:B------:R-:W-:-:S04]  /*1540*/  FADD.FTZ R43, R2, R43 ;  /* 0x0000002b022b7221 */ /* 0x000fc80000010000 */
[----:B------:R-:W-:Y:S02]  /*1550*/  @P1 FADD.FTZ R43, R19, R43 ;  /* 0x0000002b132b1221 */ /* 0x000fe40000010000 */
.L_x_24039:
[----:B------:R-:W-:Y:S01]  /*1560*/  HADD2.F32 R44, -RZ, R46.H0_H0 ;  /* 0x2000002eff2c7230 */ /* 0x000fe20000004100 */
[----:B------:R-:W-:Y:S05]  /*1570*/  @P2 BRA `(.L_x_24040) ;  /* 0x0000003000002947 */ /* 0x000fea0003800000 */
[----:B------:R-:W-:Y:S05]  /*1580*/  @!P1 BRA `(.L_x_24041) ;  /* 0x0000005000009947 */ /* 0x000fea0003800000 */
[----:B-----5:R-:W-:Y:S01]  /*1590*/  FADD.FTZ R44, R20, R44 ;  /* 0x0000002c142c7221 */ /* 0x020fe20000010000 */
[----:B------:R-:W-:Y:S05]  /*15a0*/  BRA `(.L_x_24041) ;  /* 0x0000003000007947 */ /* 0x000fea0003800000 */
.L_x_24040:
[----:B-----5:R-:W-:-:S05]  /*15b0*/  HADD2.F32 R3, -RZ, R14.H0_H0 ;  /* 0x2000000eff037230 */ /* 0x020fca0000004100 */
[----:B------:R-:W-:-:S04]  /*15c0*/  FADD.FTZ R44, R3, R44 ;  /* 0x0000002c032c7221 */ /* 0x000fc80000010000 */
[----:B------:R-:W-:Y:S02]  /*15d0*/  @P1 FADD.FTZ R44, R20, R44 ;  /* 0x0000002c142c1221 */ /* 0x000fe40000010000 */
.L_x_24041:
[----:B------:R-:W-:Y:S01]  /*15e0*/  HADD2.F32 R45, -RZ, R46.H1_H1 ;  /* 0x3000002eff2d7230 */ /* 0x000fe20000004100 */
[----:B------:R-:W-:Y:S05]  /*15f0*/  @P2 BRA `(.L_x_24042) ;  /* 0x0000003000002947 */ /* 0x000fea0003800000 */
[----:B------:R-:W-:Y:S05]  /*1600*/  @!P1 BRA `(.L_x_24043) ;  /* 0x0000005000009947 */ /* 0x000fea0003800000 */
[----:B-----5:R-:W-:Y:S01]  /*1610*/  FADD.FTZ R45, R21, R45 ;  /* 0x0000002d152d7221 */ /* 0x020fe20000010000 */
[----:B------:R-:W-:Y:S05]  /*1620*/  BRA `(.L_x_24043) ;  /* 0x0000003000007947 */ /* 0x000fea0003800000 */
.L_x_24042:
[----:B-----5:R-:W-:-:S05]  /*1630*/  HADD2.F32 R2, -RZ, R14.H1_H1 ;  /* 0x3000000eff027230 */ /* 0x020fca0000004100 */
[----:B------:R-:W-:-:S04]  /*1640*/  FADD.FTZ R45, R2, R45 ;  /* 0x0000002d022d7221 */ /* 0x000fc80000010000 */
[----:B------:R-:W-:Y:S02]  /*1650*/  @P1 FADD.FTZ R45, R21, R45 ;  /* 0x0000002d152d1221 */ /* 0x000fe40000010000 */
.L_x_24043:
[----:B------:R-:W-:Y:S01]  /*1660*/  HADD2.F32 R46, -RZ, R47.H0_H0 ;  /* 0x2000002fff2e7230 */ /* 0x000fe20000004100 */
[----:B------:R-:W-:Y:S05]  /*1670*/  @P2 BRA `(.L_x_24044) ;  /* 0x0000003000002947 */ /* 0x000fea0003800000 */
[----:B------:R-:W-:Y:S05]  /*1680*/  @!P1 BRA `(.L_x_24045) ;  /* 0x0000005000009947 */ /* 0x000fea0003800000 */
[----:B-----5:R-:W-:Y:S01]  /*1690*/  FADD.FTZ R46, R22, R46 ;  /* 0x0000002e162e7221 */ /* 0x020fe20000010000 */
[----:B------:R-:W-:Y:S05]  /*16a0*/  BRA `(.L_x_24045) ;  /* 0x0000003000007947 */ /* 0x000fea0003800000 */
.L_x_24044:
[----:B-----5:R-:W-:-:S05]  /*16b0*/  HADD2.F32 R3, -RZ, R15.H0_H0 ;  /* 0x2000000fff037230 */ /* 0x020fca0000004100 */
[----:B------:R-:W-:-:S04]  /*16c0*/  FADD.FTZ R46, R3, R46 ;  /* 0x0000002e032e7221 */ /* 0x000fc80000010000 */
[----:B------:R-:W-:Y:S02]  /*16d0*/  @P1 FADD.FTZ R46, R22, R46 ;  /* 0x0000002e162e1221 */ /* 0x000fe40000010000 */
.L_x_24045:
[----:B------:R-:W-:Y:S01]  /*16e0*/  HADD2.F32 R47, -RZ, R47.H1_H1 ;  /* 0x3000002fff2f7230 */ /* 0x000fe20000004100 */
[----:B------:R-:W-:Y:S05]  /*16f0*/  @P2 BRA `(.L_x_24046) ;  /* 0x0000003000002947 */ /* 0x000fea0003800000 */
[----:B------:R-:W-:Y:S05]  /*1700*/  @!P1 BRA `(.L_x_24047) ;  /* 0x0000005000009947 */ /* 0x000fea0003800000 */
[----:B-----5:R-:W-:Y:S01]  /*1710*/  FADD.FTZ R47, R23, R47 ;  /* 0x0000002f172f7221 */ /* 0x020fe20000010000 */
[----:B------:R-:W-:Y:S05]  /*1720*/  BRA `(.L_x_24047) ;  /* 0x0000003000007947 */ /* 0x000fea0003800000 */
.L_x_24046:
[----:B-----5:R-:W-:-:S05]  /*1730*/  HADD2.F32 R2, -RZ, R15.H1_H1 ;  /* 0x3000000fff027230 */ /* 0x020fca0000004100 */
[----:B------:R-:W-:-:S04]  /*1740*/  FADD.FTZ R47, R2, R47 ;  /* 0x0000002f022f7221 */ /* 0x000fc80000010000 */
[----:B------:R-:W-:Y:S02]  /*1750*/  @P1 FADD.FTZ R47, R23, R47 ;  /* 0x0000002f172f1221 */ /* 0x000fe40000010000 */
.L_x_24047:
        /* <DEDUP_REMOVED lines=19> */
.L_x_24048:
[----:B0----5:R-:W-:-:S05]  /*1890*/  HADD2.F32 R3, -RZ, R12.H0_H0 ;  /* 0x2000000cff037230 */ /* 0x021fca0000004100 */
[----:B------:R-:W-:-:S04]  /*18a0*/  FADD.FTZ R48, R3, R48 ;  /* 0x0000003003307221 */ /* 0x000fc80000010000 */
[----:B------:R-:W-:Y:S02]  /*18b0*/  @P1 FADD.FTZ R48, R16, R48 ;  /* 0x0000003010301221 */ /* 0x000fe40000010000 */
.L_x_24049:
[----:B------:R-:W-:Y:S01]  /*18c0*/  HADD2.F32 R49, -RZ, R52.H1_H1 ;  /* 0x30000034ff317230 */ /* 0x000fe20000004100 */
[----:B------:R-:W-:Y:S05]  /*18d0*/  @P2 BRA `(.L_x_24050) ;  /* 0x0000003000002947 */ /* 0x000fea0003800000 */
[----:B------:R-:W-:Y:S05]  /*18e0*/  @!P1 BRA `(.L_x_24051) ;  /* 0x0000005000009947 */ /* 0x000fea0003800000 */
[----:B-----5:R-:W-:Y:S01]  /*18f0*/  FADD.FTZ R49, R17, R49 ;  /* 0x0000003111317221 */ /* 0x020fe20000010000 */
[----:B------:R-:W-:Y:S05]  /*1900*/  BRA `(.L_x_24051) ;  /* 0x0000003000007947 */ /* 0x000fea0003800000 */
.L_x_24050:
[----:B-----5:R-:W-:-:S05]  /*1910*/  HADD2.F32 R2, -RZ, R12.H1_H1 ;  /* 0x3000000cff027230 */ /* 0x020fca0000004100 */
[----:B------:R-:W-:-:S04]  /*1920*/  FADD.FTZ R49, R2, R49 ;  /* 0x0000003102317221 */ /* 0x000fc80000010000 */
[----:B------:R-:W-:Y:S02]  /*1930*/  @P1 FADD.FTZ R49, R17, R49 ;  /* 0x0000003111311221 */ /* 0x000fe40000010000 */
.L_x_24051:
[----:B------:R-:W-:Y:S01]  /*1940*/  HADD2.F32 R50, -RZ, R53.H0_H0 ;  /* 0x20000035ff327230 */ /* 0x000fe20000004100 */
[----:B------:R-:W-:Y:S05]  /*1950*/  @P2 BRA `(.L_x_24052) ;  /* 0x0000003000002947 */ /* 0x000fea0003800000 */
[----:B------:R-:W-:Y:S05]  /*1960*/  @!P1 BRA `(.L_x_24053) ;  /* 0x0000005000009947 */ /* 0x000fea0003800000 */
[----:B-----5:R-:W-:Y:S01]  /*1970*/  FADD.FTZ R50, R18, R50 ;  /* 0x0000003212327221 */ /* 0x020fe20000010000 */
[----:B------:R-:W-:Y:S05]  /*1980*/  BRA `(.L_x_24053) ;  /* 0x0000003000007947 */ /* 0x000fea0003800000 */
.L_x_24052:
[----:B-----5:R-:W-:-:S05]  /*1990*/  HADD2.F32 R3, -RZ, R13.H0_H0 ;  /* 0x2000000dff037230 */ /* 0x020fca0000004100 */
[----:B------:R-:W-:-:S04]  /*19a0*/  FADD.FTZ R50, R3, R50 ;  /* 0x0000003203327221 */ /* 0x000fc80000010000 */
[----:B------:R-:W-:Y:S02]  /*19b0*/  @P1 FADD.FTZ R50, R18, R50 ;  /* 0x0000003212321221 */ /* 0x000fe40000010000 */
.L_x_24053:
[----:B------:R-:W-:Y:S01]  /*19c0*/  HADD2.F32 R51, -RZ, R53.H1_H1 ;  /* 0x30000035ff337230 */ /* 0x000fe20000004100 */
[----:B------:R-:W-:Y:S05]  /*19d0*/  @P2 BRA `(.L_x_24054) ;  /* 0x0000003000002947 */ /* 0x000fea0003800000 */
[----:B------:R-:W-:Y:S05]  /*19e0*/  @!P1 BRA `(.L_x_24055) ;  /* 0x0000005000009947 */ /* 0x000fea0003800000 */
[----:B-----5:R-:W-:Y:S01]  /*19f0*/  FADD.FTZ R51, R19, R51 ;  /* 0x0000003313337221 */ /* 0x020fe20000010000 */
[----:B------:R-:W-:Y:S05]  /*1a00*/  BRA `(.L_x_24055) ;  /* 0x0000003000007947 */ /* 0x000fea0003800000 */
.L_x_24054:
[----:B-----5:R-:W-:-:S05]  /*1a10*/  HADD2.F32 R2, -RZ, R13.H1_H1 ;  /* 0x3000000dff027230 */ /* 0x020fca0000004100 */
[----:B------:R-:W-:-:S04]  /*1a20*/  FADD.FTZ R51, R2, R51 ;  /* 0x0000003302337221 */ /* 0x000fc80000010000 */
[----:B------:R-:W-:Y:S02]  /*1a30*/  @P1 FADD.FTZ R51, R19, R51 ;  /* 0x0000003313331221 */ /* 0x000fe40000010000 */
.L_x_24055:
[----:B------:R-:W-:Y:S01]  /*1a40*/  HADD2.F32 R52, -RZ, R54.H0_H0 ;  /* 0x20000036ff347230 */ /* 0x000fe20000004100 */
[----:B------:R-:W-:Y:S05]  /*1a50*/  @P2 BRA `(.L_x_24056) ;  /* 0x0000003000002947 */ /* 0x000fea0003800000 */
[----:B------:R-:W-:Y:S05]  /*1a60*/  @!P1 BRA `(.L_x_24057) ;  /* 0x0000005000009947 */ /* 0x000fea0003800000 */
[----:B-----5:R-:W-:Y:S01]  /*1a70*/  FADD.FTZ R52, R20, R52 ;  /* 0x0000003414347221 */ /* 0x020fe20000010000 */
[----:B------:R-:W-:Y:S05]  /*1a80*/  BRA `(.L_x_24057) ;  /* 0x0000003000007947 */ /* 0x000fea0003800000 */
.L_x_24056:
[----:B-----5:R-:W-:-:S05]  /*1a90*/  HADD2.F32 R3, -RZ, R14.H0_H0 ;  /* 0x2000000eff037230 */ /* 0x020fca0000004100 */
[----:B------:R-:W-:-:S04]  /*1aa0*/  FADD.FTZ R52, R3, R52 ;  /* 0x0000003403347221 */ /* 0x000fc80000010000 */
[----:B------:R-:W-:Y:S02]  /*1ab0*/  @P1 FADD.FTZ R52, R20, R52 ;  /* 0x0000003414341221 */ /* 0x000fe40000010000 */
.L_x_24057:
[----:B------:R-:W-:Y:S01]  /*1ac0*/  HADD2.F32 R53, -RZ, R54.H1_H1 ;  /* 0x30000036ff357230 */ /* 0x000fe20000004100 */
[----:B------:R-:W-:Y:S05]  /*1ad0*/  @P2 BRA `(.L_x_24058) ;  /* 0x0000003000002947 */ /* 0x000fea0003800000 */
[----:B------:R-:W-:Y:S05]  /*1ae0*/  @!P1 BRA `(.L_x_24059) ;  /* 0x0000005000009947 */ /* 0x000fea0003800000 */
[----:B-----5:R-:W-:Y:S01]  /*1af0*/  FADD.FTZ R53, R21, R53 ;  /* 0x0000003515357221 */ /* 0x020fe20000010000 */
[----:B------:R-:W-:Y:S05]  /*1b00*/  BRA `(.L_x_24059) ;  /* 0x0000003000007947 */ /* 0x000fea0003800000 */
.L_x_24058:
[----:B-----5:R-:W-:-:S05]  /*1b10*/  HADD2.F32 R2, -RZ, R14.H1_H1 ;  /* 0x3000000eff027230 */ /* 0x020fca0000004100 */
[----:B------:R-:W-:-:S04]  /*1b20*/  FADD.FTZ R53, R2, R53 ;  /* 0x0000003502357221 */ /* 0x000fc80000010000 */
[----:B------:R-:W-:Y:S02]  /*1b30*/  @P1 FADD.FTZ R53, R21, R53 ;  /* 0x0000003515351221 */ /* 0x000fe40000010000 */
.L_x_24059:
[----:B------:R-:W-:Y:S01]  /*1b40*/  HADD2.F32 R54, -RZ, R55.H0_H0 ;  /* 0x20000037ff367230 */ /* 0x000fe20000004100 */
[----:B------:R-:W-:Y:S05]  /*1b50*/  @P2 BRA `(.L_x_24060) ;  /* 0x0000003000002947 */ /* 0x000fea0003800000 */
[----:B------:R-:W-:Y:S05]  /*1b60*/  @!P1 BRA `(.L_x_24061) ;  /* 0x0000005000009947 */ /* 0x000fea0003800000 */
[----:B-----5:R-:W-:Y:S01]  /*1b70*/  FADD.FTZ R54, R22, R54 ;  /* 0x0000003616367221 */ /* 0x020fe20000010000 */
[----:B------:R-:W-:Y:S05]  /*1b80*/  BRA `(.L_x_24061) ;  /* 0x0000003000007947 */ /* 0x000fea0003800000 */
.L_x_24060:
[----:B-----5:R-:W-:-:S05]  /*1b90*/  HADD2.F32 R3, -RZ, R15.H0_H0 ;  /* 0x2000000fff037230 */ /* 0x020fca0000004100 */
[----:B------:R-:W-:-:S04]  /*1ba0*/  FADD.FTZ R54, R3, R54 ;  /* 0x0000003603367221 */ /* 0x000fc80000010000 */
[----:B------:R-:W-:Y:S02]  /*1bb0*/  @P1 FADD.FTZ R54, R22, R54 ;  /* 0x0000003616361221 */ /* 0x000fe40000010000 */
.L_x_24061:
[----:B------:R-:W-:Y:S01]  /*1bc0*/  HADD2.F32 R55, -RZ, R55.H1_H1 ;  /* 0x30000037ff377230 */ /* 0x000fe20000004100 */
[----:B------:R-:W-:Y:S05]  /*1bd0*/  @P2 BRA `(.L_x_24062) ;  /* 0x0000003000002947 */ /* 0x000fea0003800000 */
[----:B------:R-:W-:Y:S05]  /*1be0*/  @!P1 BRA `(.L_x_24063) ;  /* 0x0000005000009947 */ /* 0x000fea0003800000 */
[----:B-----5:R-:W-:Y:S01]  /*1bf0*/  FADD.FTZ R55, R23, R55 ;  /* 0x0000003717377221 */ /* 0x020fe20000010000 */
[----:B------:R-:W-:Y:S05]  /*1c00*/  BRA `(.L_x_24063) ;  /* 0x0000003000007947 */ /* 0x000fea0003800000 */
.L_x_24062:
[----:B-----5:R-:W-:-:S05]  /*1c10*/  HADD2.F32 R2, -RZ, R15.H1_H1 ;  /* 0x3000000fff027230 */ /* 0x020fca0000004100 */
[----:B------:R-:W-:-:S04]  /*1c20*/  FADD.FTZ R55, R2, R55 ;  /* 0x0000003702377221 */ /* 0x000fc80000010000 */
[----:B------:R-:W-:Y:S02]  /*1c30*/  @P1 FADD.FTZ R55, R23, R55 ;  /* 0x0000003717371221 */ /* 0x000fe40000010000 */
.L_x_24063:
        /* <DEDUP_REMOVED lines=19> */
.L_x_24064:
[----:B0----5:R-:W-:-:S05]  /*1d70*/  HADD2.F32 R3, -RZ, R12.H0_H0 ;  /* 0x2000000cff037230 */ /* 0x021fca0000004100 */
[----:B------:R-:W-:-:S04]  /*1d80*/  FADD.FTZ R56, R3, R56 ;  /* 0x0000003803387221 */ /* 0x000fc80000010000 */
[----:B------:R-:W-:Y:S02]  /*1d90*/  @P1 FADD.FTZ R56, R16, R56 ;  /* 0x0000003810381221 */ /* 0x000fe40000010000 */
.L_x_24065:
[----:B------:R-:W-:Y:S01]  /*1da0*/  HADD2.F32 R57, -RZ, R60.H1_H1 ;  /* 0x3000003cff397230 */ /* 0x000fe20000004100 */
[----:B------:R-:W-:Y:S05]  /*1db0*/  @P2 BRA `(.L_x_24066) ;  /* 0x0000003000002947 */ /* 0x000fea0003800000 */
[----:B------:R-:W-:Y:S05]  /*1dc0*/  @!P1 BRA `(.L_x_24067) ;  /* 0x0000005000009947 */ /* 0x000fea0003800000 */
[----:B-----5:R-:W-:Y:S01]  /*1dd0*/  FADD.FTZ R57, R17, R57 ;  /* 0x0000003911397221 */ /* 0x020fe20000010000 */
[----:B------:R-:W-:Y:S05]  /*1de0*/  BRA `(.L_x_24067) ;  /* 0x0000003000007947 */ /* 0x000fea0003800000 */
.L_x_24066:
[----:B-----5:R-:W-:-:S05]  /*1df0*/  HADD2.F32 R2, -RZ, R12.H1_H1 ;  /* 0x3000000cff027230 */ /* 0x020fca0000004100 */
[----:B------:R-:W-:-:S04]  /*1e00*/  FADD.FTZ R57, R2, R57 ;  /* 0x0000003902397221 */ /* 0x000fc80000010000 */
[----:B------:R-:W-:Y:S02]  /*1e10*/  @P1 FADD.FTZ R57, R17, R57 ;  /* 0x0000003911391221 */ /* 0x000fe40000010000 */
.L_x_24067:
[----:B------:R-:W-:Y:S01]  /*1e20*/  HADD2.F32 R58, -RZ, R61.H0_H0 ;  /* 0x2000003dff3a7230 */ /* 0x000fe20000004100 */
[----:B------:R-:W-:Y:S05]  /*1e30*/  @P2 BRA `(.L_x_24068) ;  /* 0x0000003000002947 */ /* 0x000fea0003800000 */
[----:B------:R-:W-:Y:S05]  /*1e40*/  @!P1 BRA `(.L_x_24069) ;  /* 0x0000005000009947 */ /* 0x000fea0003800000 */
[----:B-----5:R-:W-:Y:S01]  /*1e50*/  FADD.FTZ R58, R18, R58 ;  /* 0x0000003a123a7221 */ /* 0x020fe20000010000 */
[----:B------:R-:W-:Y:S05]  /*1e60*/  BRA `(.L_x_24069) ;  /* 0x0000003000007947 */ /* 0x000fea0003800000 */
.L_x_24068:
[----:B-----5:R-:W-:-:S05]  /*1e70*/  HADD2.F32 R3, -RZ, R13.H0_H0 ;  /* 0x2000000dff037230 */ /* 0x020fca0000004100 */
[----:B------:R-:W-:-:S04]  /*1e80*/  FADD.FTZ R58, R3, R58 ;  /* 0x0000003a033a7221 */ /* 0x000fc80000010000 */
[----:B------:R-:W-:Y:S02]  /*1e90*/  @P1 FADD.FTZ R58, R18, R58 ;  /* 0x0000003a123a1221 */ /* 0x000fe40000010000 */
.L_x_24069:
[----:B------:R-:W-:Y:S01]  /*1ea0*/  HADD2.F32 R59, -RZ, R61.H1_H1 ;  /* 0x3000003dff3b7230 */ /* 0x000fe20000004100 */
[----:B------:R-:W-:Y:S05]  /*1eb0*/  @P2 BRA `(.L_x_24070) ;  /* 0x0000003000002947 */ /* 0x000fea0003800000 */
[----:B------:R-:W-:Y:S05]  /*1ec0*/  @!P1 BRA `(.L_x_24071) ;  /* 0x0000005000009947 */ /* 0x000fea0003800000 */
[----:B-----5:R-:W-:Y:S01]  /*1ed0*/  FADD.FTZ R59, R19, R59 ;  /* 0x0000003b133b7221 */ /* 0x020fe20000010000 */
[----:B------:R-:W-:Y:S05]  /*1ee0*/  BRA `(.L_x_24071) ;  /* 0x0000003000007947 */ /* 0x000fea0003800000 */
.L_x_24070:
[----:B-----5:R-:W-:-:S05]  /*1ef0*/  HADD2.F32 R2, -RZ, R13.H1_H1 ;  /* 0x3000000dff027230 */ /* 0x020fca0000004100 */
[----:B------:R-:W-:-:S04]  /*1f00*/  FADD.FTZ R59, R2, R59 ;  /* 0x0000003b023b7221 */ /* 0x000fc80000010000 */
[----:B------:R-:W-:Y:S02]  /*1f10*/  @P1 FADD.FTZ R59, R19, R59 ;  /* 0x0000003b133b1221 */ /* 0x000fe40000010000 */
.L_x_24071:
[----:B------:R-:W-:Y:S01]  /*1f20*/  HADD2.F32 R60, -RZ, R62.H0_H0 ;  /* 0x2000003eff3c7230 */ /* 0x000fe20000004100 */
[----:B------:R-:W-:Y:S05]  /*1f30*/  @P2 BRA `(.L_x_24072) ;  /* 0x0000003000002947 */ /* 0x000fea0003800000 */
[----:B------:R-:W-:Y:S05]  /*1f40*/  @!P1 BRA `(.L_x_24073) ;  /* 0x0000005000009947 */ /* 0x000fea0003800000 */
[----:B-----5:R-:W-:Y:S01]  /*1f50*/  FADD.FTZ R60, R20, R60 ;  /* 0x0000003c143c7221 */ /* 0x020fe20000010000 */
[----:B------:R-:W-:Y:S05]  /*1f60*/  BRA `(.L_x_24073) ;  /* 0x0000003000007947 */ /* 0x000fea0003800000 */
.L_x_24072:
[----:B-----5:R-:W-:-:S05]  /*1f70*/  HADD2.F32 R3, -RZ, R14.H0_H0 ;  /* 0x2000000eff037230 */ /* 0x020fca0000004100 */
[----:B------:R-:W-:-:S04]  /*1f80*/  FADD.FTZ R60, R3, R60 ;  /* 0x0000003c033c7221 */ /* 0x000fc80000010000 */
[----:B------:R-:W-:Y:S02]  /*1f90*/  @P1 FADD.FTZ R60, R20, R60 ;  /* 0x0000003c143c1221 */ /* 0x000fe40000010000 */
.L_x_24073:
[----:B------:R-:W-:Y:S01]  /*1fa0*/  HADD2.F32 R61, -RZ, R62.H1_H1 ;  /* 0x3000003eff3d7230 */ /* 0x000fe20000004100 */
[----:B------:R-:W-:Y:S05]  /*1fb0*/  @P2 BRA `(.L_x_24074) ;  /* 0x0000003000002947 */ /* 0x000fea0003800000 */
[----:B------:R-:W-:Y:S05]  /*1fc0*/  @!P1 BRA `(.L_x_24075) ;  /* 0x0000005000009947 */ /* 0x000fea0003800000 */
[----:B-----5:R-:W-:Y:S01]  /*1fd0*/  FADD.FTZ R61, R21, R61 ;  /* 0x0000003d153d7221 */ /* 0x020fe20000010000 */
[----:B------:R-:W-:Y:S05]  /*1fe0*/  BRA `(.L_x_24075) ;  /* 0x0000003000007947 */ /* 0x000fea0003800000 */
.L_x_24074:
[----:B-----5:R-:W-:-:S05]  /*1ff0*/  HADD2.F32 R2, -RZ, R14.H1_H1 ;  /* 0x3000000eff027230 */ /* 0x020fca0000004100 */
[----:B------:R-:W-:-:S04]  /*2000*/  FADD.FTZ R61, R2, R61 ;  /* 0x0000003d023d7221 */ /* 0x000fc80000010000 */
[----:B------:R-:W-:Y:S02]  /*2010*/  @P1 FADD.FTZ R61, R21, R61 ;  /* 0x0000003d153d1221 */ /* 0x000fe40000010000 */
.L_x_24075:
[----:B------:R-:W-:Y:S01]  /*2020*/  HADD2.F32 R62, -RZ, R63.H0_H0 ;  /* 0x2000003fff3e7230 */ /* 0x000fe20000004100 */
[----:B------:R-:W-:Y:S05]  /*2030*/  @P2 BRA `(.L_x_24076) ;  /* 0x0000003000002947 */ /* 0x000fea0003800000 */
[----:B------:R-:W-:Y:S05]  /*2040*/  @!P1 BRA `(.L_x_24077) ;  /* 0x0000005000009947 */ /* 0x000fea0003800000 */
[----:B-----5:R-:W-:Y:S01]  /*2050*/  FADD.FTZ R62, R22, R62 ;  /* 0x0000003e163e7221 */ /* 0x020fe20000010000 */
[----:B------:R-:W-:Y:S05]  /*2060*/  BRA `(.L_x_24077) ;  /* 0x0000003000007947 */ /* 0x000fea0003800000 */
.L_x_24076:
[----:B-----5:R-:W-:-:S05]  /*2070*/  HADD2.F32 R3, -RZ, R15.H0_H0 ;  /* 0x2000000fff037230 */ /* 0x020fca0000004100 */
[----:B------:R-:W-:-:S04]  /*2080*/  FADD.FTZ R62, R3, R62 ;  /* 0x0000003e033e7221 */ /* 0x000fc80000010000 */
[----:B------:R-:W-:Y:S02]  /*2090*/  @P1 FADD.FTZ R62, R22, R62 ;  /* 0x0000003e163e1221 */ /* 0x000fe40000010000 */
.L_x_24077:
[----:B------:R-:W-:Y:S01]  /*20a0*/  HADD2.F32 R63, -RZ, R63.H1_H1 ;  /* 0x3000003fff3f7230 */ /* 0x000fe20000004100 */
[----:B------:R-:W-:Y:S05]  /*20b0*/  @P2 BRA `(.L_x_24078) ;  /* 0x0000003000002947 */ /* 0x000fea0003800000 */
[----:B------:R-:W-:Y:S05]  /*20c0*/  @!P1 BRA `(.L_x_24079) ;  /* 0x0000005000009947 */ /* 0x000fea0003800000 */
[----:B-----5:R-:W-:Y:S01]  /*20d0*/  FADD.FTZ R63, R23, R63 ;  /* 0x0000003f173f7221 */ /* 0x020fe20000010000 */
[----:B------:R-:W-:Y:S05]  /*20e0*/  BRA `(.L_x_24079) ;  /* 0x0000003000007947 */ /* 0x000fea0003800000 */
.L_x_24078:
[----:B-----5:R-:W-:-:S05]  /*20f0*/  HADD2.F32 R2, -RZ, R15.H1_H1 ;  /* 0x3000000fff027230 */ /* 0x020fca0000004100 */
[----:B------:R-:W-:-:S04]  /*2100*/  FADD.FTZ R63, R2, R63 ;  /* 0x0000003f023f7221 */ /* 0x000fc80000010000 */
[----:B------:R-:W-:Y:S02]  /*2110*/  @P1 FADD.FTZ R63, R23, R63 ;  /* 0x0000003f173f1221 */ /* 0x000fe40000010000 */
.L_x_24079:
        /* <DEDUP_REMOVED lines=19> */
.L_x_24080:
[----:B0----5:R-:W-:-:S05]  /*2250*/  HADD2.F32 R3, -RZ, R12.H0_H0 ;  /* 0x2000000cff037230 */ /* 0x021fca0000004100 */
[----:B------:R-:W-:-:S04]  /*2260*/  FADD.FTZ R64, R3, R64 ;  /* 0x0000004003407221 */ /* 0x000fc80000010000 */
[----:B------:R-:W-:Y:S02]  /*2270*/  @P1 FADD.FTZ R64, R16, R64 ;  /* 0x0000004010401221 */ /* 0x000fe40000010000 */
.L_x_24081:
[----:B------:R-:W-:Y:S01]  /*2280*/  HADD2.F32 R65, -RZ, R68.H1_H1 ;  /* 0x30000044ff417230 */ /* 0x000fe20000004100 */
[----:B------:R-:W-:Y:S05]  /*2290*/  @P2 BRA `(.L_x_24082) ;  /* 0x0000003000002947 */ /* 0x000fea0003800000 */
[----:B------:R-:W-:Y:S05]  /*22a0*/  @!P1 BRA `(.L_x_24083) ;  /* 0x0000005000009947 */ /* 0x000fea0003800000 */
[----:B-----5:R-:W-:Y:S01]  /*22b0*/  FADD.FTZ R65, R17, R65 ;  /* 0x0000004111417221 */ /* 0x020fe20000010000 */
[----:B------:R-:W-:Y:S05]  /*22c0*/  BRA `(.L_x_24083) ;  /* 0x0000003000007947 */ /* 0x000fea0003800000 */
.L_x_24082:
[----:B-----5:R-:W-:-:S05]  /*22d0*/  HADD2.F32 R2, -RZ, R12.H1_H1 ;  /* 0x3000000cff027230 */ /* 0x020fca0000004100 */
[----:B------:R-:W-:-:S04]  /*22e0*/  FADD.FTZ R65, R2, R65 ;  /* 0x0000004102417221 */ /* 0x000fc80000010000 */
[----:B------:R-:W-:Y:S02]  /*22f0*/  @P1 FADD.FTZ R65, R17, R65 ;  /* 0x0000004111411221 */ /* 0x000fe40000010000 */
.L_x_24083:
[----:B------:R-:W-:Y:S01]  /*2300*/  HADD2.F32 R66, -RZ, R69.H0_H0 ;  /* 0x20000045ff427230 */ /* 0x000fe20000004100 */
[----:B------:R-:W-:Y:S05]  /*2310*/  @P2 BRA `(.L_x_24084) ;  /* 0x0000003000002947 */ /* 0x000fea0003800000 */
[----:B------:R-:W-:Y:S05]  /*2320*/  @!P1 BRA `(.L_x_24085) ;  /* 0x0000005000009947 */ /* 0x000fea0003800000 */
[----:B-----5:R-:W-:Y:S01]  /*2330*/  FADD.FTZ R66, R18, R66 ;  /* 0x0000004212427221 */ /* 0x020fe20000010000 */
[----:B------:R-:W-:Y:S05]  /*2340*/  BRA `(.L_x_24085) ;  /* 0x0000003000007947 */ /* 0x000fea0003800000 */
.L_x_24084:
[----:B-----5:R-:W-:-:S05]  /*2350*/  HADD2.F32 R3, -RZ, R13.H0_H0 ;  /* 0x2000000dff037230 */ /* 0x020fca0000004100 */
[----:B------:R-:W-:-:S04]  /*2360*/  FADD.FTZ R66, R3, R66 ;  /* 0x0000004203427221 */ /* 0x000fc80000010000 */
[----:B------:R-:W-:Y:S02]  /*2370*/  @P1 FADD.FTZ R66, R18, R66 ;  /* 0x0000004212421221 */ /* 0x000fe40000010000 */
.L_x_24085:
[----:B------:R-:W-:Y:S01]  /*2380*/  HADD2.F32 R67, -RZ, R69.H1_H1 ;  /* 0x30000045ff437230 */ /* 0x000fe20000004100 */
[----:B------:R-:W-:Y:S05]  /*2390*/  @P2 BRA `(.L_x_24086) ;  /* 0x0000003000002947 */ /* 0x000fea0003800000 */
[----:B------:R-:W-:Y:S05]  /*23a0*/  @!P1 BRA `(.L_x_24087) ;  /* 0x0000005000009947 */ /* 0x000fea0003800000 */
[----:B-----5:R-:W-:Y:S01]  /*23b0*/  FADD.FTZ R67, R19, R67 ;  /* 0x0000004313437221 */ /* 0x020fe20000010000 */
[----:B------:R-:W-:Y:S05]  /*23c0*/  BRA `(.L_x_24087) ;  /* 0x0000003000007947 */ /* 0x000fea0003800000 */
.L_x_24086:
[----:B-----5:R-:W-:-:S05]  /*23d0*/  HADD2.F32 R2, -RZ, R13.H1_H1 ;  /* 0x3000000dff027230 */ /* 0x020fca0000004100 */
[----:B------:R-:W-:-:S04]  /*23e0*/  FADD.FTZ R67, R2, R67 ;  /* 0x0000004302437221 */ /* 0x000fc80000010000 */
[----:B------:R-:W-:Y:S02]  /*23f0*/  @P1 FADD.FTZ R67, R19, R67 ;  /* 0x0000004313431221 */ /* 0x000fe40000010000 */
.L_x_24087:
[----:B------:R-:W-:Y:S01]  /*2400*/  HADD2.F32 R68, -RZ, R70.H0_H0 ;  /* 0x20000046ff447230 */ /* 0x000fe20000004100 */
[----:B------:R-:W-:Y:S05]  /*2410*/  @P2 BRA `(.L_x_24088) ;  /* 0x0000003000002947 */ /* 0x000fea0003800000 */
[----:B------:R-:W-:Y:S05]  /*2420*/  @!P1 BRA `(.L_x_24089) ;  /* 0x0000005000009947 */ /* 0x000fea0003800000 */
[----:B-----5:R-:W-:Y:S01]  /*2430*/  FADD.FTZ R68, R20, R68 ;  /* 0x0000004414447221 */ /* 0x020fe20000010000 */
[----:B------:R-:W-:Y:S05]  /*2440*/  BRA `(.L_x_24089) ;  /* 0x0000003000007947 */ /* 0x000fea0003800000 */
.L_x_24088:
[----:B-----5:R-:W-:-:S05]  /*2450*/  HADD2.F32 R3, -RZ, R14.H0_H0 ;  /* 0x2000000eff037230 */ /* 0x020fca0000004100 */
[----:B------:R-:W-:-:S04]  /*2460*/  FADD.FTZ R68, R3, R68 ;  /* 0x0000004403447221 */ /* 0x000fc80000010000 */
[----:B------:R-:W-:Y:S02]  /*2470*/  @P1 FADD.FTZ R68, R20, R68 ;  /* 0x0000004414441221 */ /* 0x000fe40000010000 */
.L_x_24089:
[----:B------:R-:W-:Y:S01]  /*2480*/  HADD2.F32 R69, -RZ, R70.H1_H1 ;  /* 0x30000046ff457230 */ /* 0x000fe20000004100 */
[----:B------:R-:W-:Y:S05]  /*2490*/  @P2 BRA `(.L_x_24090) ;  /* 0x0000003000002947 */ /* 0x000fea0003800000 */
[----:B------:R-:W-:Y:S05]  /*24a0*/  @!P1 BRA `(.L_x_24091) ;  /* 0x0000005000009947 */ /* 0x000fea0003800000 */
[----:B-----5:R-:W-:Y:S01]  /*24b0*/  FADD.FTZ R69, R21, R69 ;  /* 0x0000004515457221 */ /* 0x020fe20000010000 */
[----:B------:R-:W-:Y:S05]  /*24c0*/  BRA `(.L_x_24091) ;  /* 0x0000003000007947 */ /* 0x000fea0003800000 */
.L_x_24090:
[----:B-----5:R-:W-:-:S05]  /*24d0*/  HADD2.F32 R2, -RZ, R14.H1_H1 ;  /* 0x3000000eff027230 */ /* 0x020fca0000004100 */
[----:B------:R-:W-:-:S04]  /*24e0*/  FADD.FTZ R69, R2, R69 ;  /* 0x0000004502457221 */ /* 0x000fc80000010000 */
[----:B------:R-:W-:Y:S02]  /*24f0*/  @P1 FADD.FTZ R69, R21, R69 ;  /* 0x0000004515451221 */ /* 0x000fe40000010000 */
.L_x_24091:
[----:B------:R-:W-:Y:S01]  /*2500*/  HADD2.F32 R70, -RZ, R71.H0_H0 ;  /* 0x20000047ff467230 */ /* 0x000fe20000004100 */
[----:B------:R-:W-:Y:S05]  /*2510*/  @P2 BRA `(.L_x_24092) ;  /* 0x0000003000002947 */ /* 0x000fea0003800000 */
[----:B------:R-:W-:Y:S05]  /*2520*/  @!P1 BRA `(.L_x_24093) ;  /* 0x0000005000009947 */ /* 0x000fea0003800000 */
[----:B-----5:R-:W-:Y:S01]  /*2530*/  FADD.FTZ R70, R22, R70 ;  /* 0x0000004616467221 */ /* 0x020fe20000010000 */
[----:B------:R-:W-:Y:S05]  /*2540*/  BRA `(.L_x_24093) ;  /* 0x0000003000007947 */ /* 0x000fea0003800000 */
.L_x_24092:
[----:B-----5:R-:W-:-:S05]  /*2550*/  HADD2.F32 R3, -RZ, R15.H0_H0 ;  /* 0x2000000fff037230 */ /* 0x020fca0000004100 */
[----:B------:R-:W-:-:S04]  /*2560*/  FADD.FTZ R70, R3, R70 ;  /* 0x0000004603467221 */ /* 0x000fc80000010000 */
[----:B------:R-:W-:Y:S02]  /*2570*/  @P1 FADD.FTZ R70, R22, R70 ;  /* 0x0000004616461221 */ /* 0x000fe40000010000 */
.L_x_24093:
[----:B------:R-:W-:Y:S01]  /*2580*/  HADD2.F32 R71, -RZ, R71.H1_H1 ;  /* 0x30000047ff477230 */ /* 0x000fe20000004100 */
[----:B------:R-:W-:Y:S05]  /*2590*/  @P2 BRA `(.L_x_24094) ;  /* 0x0000003000002947 */ /* 0x000fea0003800000 */
[----:B------:R-:W-:Y:S05]  /*25a0*/  @!P1 BRA `(.L_x_24095) ;  /* 0x0000005000009947 */ /* 0x000fea0003800000 */
[----:B-----5:R-:W-:Y:S01]  /*25b0*/  FADD.FTZ R71, R23, R71 ;  /* 0x0000004717477221 */ /* 0x020fe20000010000 */
[----:B------:R-:W-:Y:S05]  /*25c0*/  BRA `(.L_x_24095) ;  /* 0x0000003000007947 */ /* 0x000fea0003800000 */
.L_x_24094:
[----:B-----5:R-:W-:-:S05]  /*25d0*/  HADD2.F32 R2, -RZ, R15.H1_H1 ;  /* 0x3000000fff027230 */ /* 0x020fca0000004100 */
[----:B------:R-:W-:-:S04]  /*25e0*/  FADD.FTZ R71, R2, R71 ;  /* 0x0000004702477221 */ /* 0x000fc80000010000 */
[----:B------:R-:W-:Y:S02]  /*25f0*/  @P1 FADD.FTZ R71, R23, R71 ;  /* 0x0000004717471221 */ /* 0x000fe40000010000 */
.L_x_24095:
        /* <DEDUP_REMOVED lines=55> */
.L_x_24100:
        /* <DEDUP_REMOVED lines=116> */
.L_x_24101:
        /* <DEDUP_REMOVED lines=8> */
[----:B------:R-:W-:Y:S01]  /*3130*/  FADD.FTZ R8, R8, R9 ;  /* 0x0000000908087221 */ /* 0x000fe20000010000 */
[----:B------:R-:W-:Y:S01]  /*3140*/  HADD2.F32 R9, -RZ, R7.H1_H1 ;  /* 0x30000007ff097230 */ /* 0x000fe20000004100 */
[----:B------:R-:W-:Y:S02]  /*3150*/  @!P1 IMAD.WIDE R2, R151, R4, c[0x0][0x1a0] ;  /* 0x0000680097029625 */ /* 0x000fe400078e0204 */
[----:B------:R0:W1:Y:S02]  /*3160*/  MUFU.RSQ R173, R8 ;  /* 0x0000000800ad7308 */ /* 0x0000640000001400 */
[C---:B------:R-:W-:Y:S01]  /*3170*/  FADD.FTZ R25, -R169.reuse, R25 ;  /* 0x00000019a9197221 */ /* 0x040fe20000010100 */
[----:B------:R2:W-:Y:S01]  /*3180*/  @!P1 STG.E [R2.64], R5 ;  /* 0x0000000502009986 */ /* 0x0005e2000c101904 */
[C---:B------:R-:W-:Y:S02]  /*3190*/  FADD.FTZ R26, -R169.reuse, R26 ;  /* 0x0000001aa91a7221 */ /* 0x040fe40000010100 */
[----:B------:R-:W-:-:S02]  /*31a0*/  FADD.FTZ R27, -R169, R27 ;  /* 0x0000001ba91b7221 */ /* 0x000fc40000010100 */
[C---:B------:R-:W-:Y:S01]  /*31b0*/  FADD.FTZ R28, -R169.reuse, R28 ;  /* 0x0000001ca91c7221 */ /* 0x040fe20000010100 */
[----:B0-----:R-:W-:Y:S01]  /*31c0*/  HADD2.F32 R8, -RZ, R7.H0_H0 ;  /* 0x20000007ff087230 */ /* 0x001fe20000004100 */
[C---:B------:R-:W-:Y:S02]  /*31d0*/  FADD.FTZ R29, -R169.reuse, R29 ;  /* 0x0000001da91d7221 */ /* 0x040fe40000010100 */
[C---:B------:R-:W-:Y:S02]  /*31e0*/  FADD.FTZ R31, -R169.reuse, R31 ;  /* 0x0000001fa91f7221 */ /* 0x040fe40000010100 */
[----:B------:R-:W-:Y:S02]  /*31f0*/  FADD.FTZ R34, -R169, R34 ;  /* 0x00000022a9227221 */ /* 0x000fe40000010100 */
[----:B--2---:R-:W-:-:S04]  /*3200*/  @!P1 IMAD.WIDE R2, R151, R4, c[0x0][0x1a8] ;  /* 0x00006a0097029625 */ /* 0x004fc800078e0204 */
[C---:B-1----:R-:W-:Y:S01]  /*3210*/  FMUL.FTZ R25, R173.reuse, R25 ;  /* 0x00000019ad197220 */ /* 0x042fe20000410000 */
[----:B------:R0:W-:Y:S01]  /*3220*/  @!P1 STG.E [R2.64], R173 ;  /* 0x000000ad02009986 */ /* 0x0001e2000c101904 */
[C---:B------:R-:W-:Y:S02]  /*3230*/  FMUL.FTZ R26, R173.reuse, R26 ;  /* 0x0000001aad1a7220 */ /* 0x040fe40000410000 */
[C---:B------:R-:W-:Y:S02]  /*3240*/  FMUL.FTZ R27, R173.reuse, R27 ;  /* 0x0000001bad1b7220 */ /* 0x040fe40000410000 */
[C---:B------:R-:W-:Y:S02]  /*3250*/  FMUL.FTZ R28, R173.reuse, R28 ;  /* 0x0000001cad1c7220 */ /* 0x040fe40000410000 */
[----:B------:R-:W-:Y:S02]  /*3260*/  FMUL.FTZ R29, R173, R29 ;  /* 0x0000001dad1d7220 */ /* 0x000fe40000410000 */
[----:B------:R-:W-:-:S02]  /*3270*/  FADD.FTZ R35, -R169, R35 ;  /* 0x00000023a9237221 */ /* 0x000fc40000010100 */
[----:B------:R-:W-:Y:S02]  /*3280*/  FADD.FTZ R30, -R169, R30 ;  /* 0x0000001ea91e7221 */ /* 0x000fe40000010100 */
[----:B0-----:R-:W-:Y:S02]  /*3290*/  FFMA.FTZ R3, R155, R25, R118 ;  /* 0x000000199b037223 */ /* 0x001fe40000010076 */
[C---:B------:R-:W-:Y:S02]  /*32a0*/  FADD.FTZ R32, -R169.reuse, R32 ;  /* 0x00000020a9207221 */ /* 0x040fe40000010100 */
[C---:B------:R-:W-:Y:S02]  /*32b0*/  FADD.FTZ R33, -R169.reuse, R33 ;  /* 0x00000021a9217221 */ /* 0x040fe40000010100 */
[C---:B------:R-:W-:Y:S02]  /*32c0*/  FADD.FTZ R38, -R169.reuse, R38 ;  /* 0x00000026a9267221 */ /* 0x040fe40000010100 */
[----:B------:R-:W-:-:S02]  /*32d0*/  FADD.FTZ R5, -R169, R39 ;  /* 0x00000027a9057221 */ /* 0x000fc40000010100 */
[----:B------:R-:W-:Y:S02]  /*32e0*/  FFMA.FTZ R25, R154, R26, R117 ;  /* 0x0000001a9a197223 */ /* 0x000fe40000010075 */
[----:B------:R-:W-:Y:S02]  /*32f0*/  FFMA.FTZ R26, R156, R28, R115 ;  /* 0x0000001c9c1a7223 */ /* 0x000fe40000010073 */
[----:B------:R-:W-:Y:S02]  /*3300*/  FFMA.FTZ R29, R159, R29, R114 ;  /* 0x0000001d9f1d7223 */ /* 0x000fe40000010072 */
[----:B------:R-:W-:Y:S02]  /*3310*/  FFMA.FTZ R2, R157, R27, R116 ;  /* 0x0000001b9d027223 */ /* 0x000fe40000010074 */
[----:B------:R-:W-:Y:S01]  /*3320*/  FADD.FTZ R24, -R169, R24 ;  /* 0x00000018a9187221 */ /* 0x000fe20000010100 */
[----:B------:R-:W-:Y:S01]  /*3330*/  F2FP.PACK_AB R26, R29, R26 ;  /* 0x0000001a1d1a723e */ /* 0x000fe200000000ff */
[----:B------:R-:W-:Y:S01]  /*3340*/  FADD.FTZ R170, -R169, R40 ;  /* 0x00000028a9aa7221 */ /* 0x000fe20000010100 */
        /* <DEDUP_REMOVED lines=17> */
[----:B------:R-:W-:Y:S01]  /*3460*/  FADD.FTZ R171, -R169, R47 ;  /* 0x0000002fa9ab7221 */ /* 0x000fe20000010100 */
[----:B------:R-:W-:Y:S01]  /*3470*/  HADD2.F32 R47, -RZ, R11.H0_H0 ;  /* 0x2000000bff2f7230 */ /* 0x000fe20000004100 */
[----:B------:R-:W-:Y:S02]  /*3480*/  FMUL.FTZ R24, R173, R24 ;  /* 0x00000018ad187220 */ /* 0x000fe40000410000 */
[----:B------:R-:W-:-:S02]  /*3490*/  FFMA.FTZ R9, R31, R9, R112 ;  /* 0x000000091f097223 */ /* 0x000fc40000010070 */
[----:B------:R-:W-:Y:S02]  /*34a0*/  FFMA.FTZ R29, R120, R34, R109 ;  /* 0x00000022781d7223 */ /* 0x000fe4000001006d */
[----:B------:R-:W-:Y:S02]  /*34b0*/  FFMA.FTZ R2, R123, R35, R108 ;  /* 0x000000237b027223 */ /* 0x000fe4000001006c */
[----:B------:R-:W-:Y:S01]  /*34c0*/  FADD.FTZ R172, -R169, R48 ;  /* 0x00000030a9ac7221 */ /* 0x000fe20000010100 */
[----:B------:R-:W-:Y:S01]  /*34d0*/  HADD2.F32 R48, -RZ, R11.H1_H1 ;  /* 0x3000000bff307230 */ /* 0x000fe20000004100 */
[----:B------:R-:W-:Y:S01]  /*34e0*/  FFMA.FTZ R8, R30, R8, R113 ;  /* 0x000000081e087223 */ /* 0x000fe20000010071 */
[----:B------:R-:W-:Y:S01]  /*34f0*/  F2FP.PACK_AB R29, R2, R29 ;  /* 0x0000001d021d723e */ /* 0x000fe200000000ff */
[----:B------:R-:W-:Y:S01]  /*3500*/  FFMA.FTZ R31, R124, R39, R105 ;  /* 0x000000277c1f7223 */ /* 0x000fe20000010069 */
[----:B------:R-:W-:Y:S01]  /*3510*/  LEA R2, P0, R10, c[0x0][0x208], 0x4 ;  /* 0x000082000a027a11 */ /* 0x000fe200078020ff */
[----:B------:R-:W-:Y:S01]  /*3520*/  FFMA.FTZ R40, R127, R40, R104 ;  /* 0x000000287f287223 */ /* 0x000fe20000010068 */
[----:B------:R-:W-:Y:S01]  /*3530*/  F2FP.PACK_AB R27, R9, R8 ;  /* 0x00000008091b723e */ /* 0x000fe200000000ff */
[----:B------:R-:W-:Y:S01]  /*3540*/  FFMA.FTZ R28, R0, R32, R111 ;  /* 0x00000020001c7223 */ /* 0x000fe2000001006f */
[----:B------:R-:W-:Y:S01]  /*3550*/  LEA R8, P1, R162, c[0x0][0x208], 0x4 ;  /* 0x00008200a2087a11 */ /* 0x000fe200078220ff */
[----:B------:R-:W-:Y:S01]  /*3560*/  FFMA.FTZ R33, R121, R33, R110 ;  /* 0x0000002179217223 */ /* 0x000fe2000001006e */
[----:B------:R-:W-:Y:S01]  /*3570*/  F2FP.PACK_AB R31, R40, R31 ;  /* 0x0000001f281f723e */ /* 0x000fe200000000ff */
[C---:B------:R-:W-:Y:S01]  /*3580*/  FMUL.FTZ R36, R173.reuse, R36 ;  /* 0x00000024ad247220 */ /* 0x040fe20000410000 */
[----:B------:R-:W-:Y:S01]  /*3590*/  LEA.HI.X R9, R162, c[0x0][0x20c], RZ, 0x4, P1 ;  /* 0x00008300a2097a11 */ /* 0x000fe200008f24ff */
        /* <DEDUP_REMOVED lines=10> */
[----:B------:R-:W-:Y:S02]  /*3640*/  FFMA.FTZ R24, R150, R24, R119 ;  /* 0x0000001896187223 */ /* 0x000fe40000010077 */
[----:B------:R-:W-:Y:S01]  /*3650*/  FFMA.FTZ R30, R122, R36, R107 ;  /* 0x000000247a1e7223 */ /* 0x000fe2000001006b */
[----:B------:R-:W-:Y:S01]  /*3660*/  LEA R36, P2, R166, c[0x0][0x208], 0x4 ;  /* 0x00008200a6247a11 */ /* 0x000fe200078420ff */
[----:B------:R-:W-:Y:S01]  /*3670*/  FFMA.FTZ R37, R125, R37, R106 ;  /* 0x000000257d257223 */ /* 0x000fe2000001006a */
[----:B------:R-:W-:Y:S01]  /*3680*/  F2FP.PACK_AB R24, R3, R24 ;  /* 0x000000180318723e */ /* 0x000fe200000000ff */
[----:B------:R-:W-:Y:S01]  /*3690*/  FFMA.FTZ R46, R46, R47, R97 ;  /* 0x0000002f2e2e7223 */ /* 0x000fe20000010061 */
[----:B------:R-:W-:Y:S01]  /*36a0*/  LEA.HI.X R3, R10, c[0x0][0x20c], RZ, 0x4, P0 ;  /* 0x000083000a037a11 */ /* 0x000fe200000f24ff */
[----:B------:R-:W-:Y:S01]  /*36b0*/  FFMA.FTZ R171, R171, R48, R96 ;  /* 0x00000030abab7223 */ /* 0x000fe20000010060 */
[----:B------:R-:W-:Y:S01]  /*36c0*/  F2FP.PACK_AB R30, R37, R30 ;  /* 0x0000001e251e723e */ /* 0x000fe200000000ff */
[----:B------:R-:W-:Y:S01]  /*36d0*/  FFMA.FTZ R34, R160, R44, R99 ;  /* 0x0000002ca0227223 */ /* 0x000fe20000010063 */
[----:B------:R-:W-:Y:S01]  /*36e0*/  LEA.HI.X R37, R166, c[0x0][0x20c], RZ, 0x4, P2 ;  /* 0x00008300a6257a11 */ /* 0x000fe200010f24ff */
[----:B------:R-:W-:Y:S01]  /*36f0*/  FFMA.FTZ R45, R165, R45, R98 ;  /* 0x0000002da52d7223 */ /* 0x000fe20000010062 */
[----:B------:R-:W-:Y:S01]  /*3700*/  F2FP.PACK_AB R35, R171, R46 ;  /* 0x0000002eab23723e */ /* 0x000fe200000000ff */
[----:B------:R-:W-:Y:S01]  /*3710*/  FFMA.FTZ R33, R158, R42, R101 ;  /* 0x0000002a9e217223 */ /* 0x000fe20000010065 */
[----:B------:R-:W-:Y:S01]  /*3720*/  STG.E.128 [R2.64], R24 ;  /* 0x0000001802007986 */ /* 0x000fe2000c101d04 */
[----:B------:R-:W-:Y:S01]  /*3730*/  FFMA.FTZ R40, R163, R43, R100 ;  /* 0x0000002ba3287223 */ /* 0x000fe20000010064 */
[----:B------:R-:W-:Y:S01]  /*3740*/  F2FP.PACK_AB R34, R45, R34 ;  /* 0x000000222d22723e */ /* 0x000fe200000000ff */
[----:B------:R-:W-:Y:S01]  /*3750*/  FFMA.FTZ R32, R6, R170, R103 ;  /* 0x000000aa06207223 */ /* 0x000fe20000010067 */
[----:B------:R-:W-:Y:S01]  /*3760*/  STG.E.128 [R8.64], R28 ;  /* 0x0000001c08007986 */ /* 0x000fe2000c101d04 */
[----:B------:R-:W-:Y:S01]  /*3770*/  FFMA.FTZ R41, R161, R41, R102 ;  /* 0x00000029a1297223 */ /* 0x000fe20000010066 */
[----:B------:R-:W-:Y:S01]  /*3780*/  F2FP.PACK_AB R33, R40, R33 ;  /* 0x000000212821723e */ /* 0x000fe200000000ff */
[----:B------:R-:W-:-:S02]  /*3790*/  FADD.FTZ R58, -R169, R58 ;  /* 0x0000003aa93a7221 */ /* 0x000fc40000010100 */
[----:B------:R-:W-:Y:S01]  /*37a0*/  FADD.FTZ R59, -R169, R59 ;  /* 0x0000003ba93b7221 */ /* 0x000fe20000010100 */
[----:B------:R-:W-:Y:S01]  /*37b0*/  F2FP.PACK_AB R32, R41, R32 ;  /* 0x000000202920723e */ /* 0x000fe200000000ff */
[C---:B------:R-:W-:Y:S02]  /*37c0*/  FADD.FTZ R70, -R169.reuse, R70 ;  /* 0x00000046a9467221 */ /* 0x040fe40000010100 */
[----:B------:R-:W-:Y:S02]  /*37d0*/  FADD.FTZ R71, -R169, R71 ;  /* 0x00000047a9477221 */ /* 0x000fe40000010100 */
[C---:B------:R-:W-:Y:S01]  /*37e0*/  FMUL.FTZ R58, R173.reuse, R58 ;  /* 0x0000003aad3a7220 */ /* 0x040fe20000410000 */
[----:B------:R0:W-:Y:S01]  /*37f0*/  STG.E.128 [R36.64], R32 ;  /* 0x0000002024007986 */ /* 0x0001e2000c101d04 */
        /* <DEDUP_REMOVED lines=8> */
[C---:B------:R-:W-:Y:S01]  /*3880*/  FMUL.FTZ R70, R173.reuse, R70 ;  /* 0x00000046ad467220 */ /* 0x040fe20000410000 */
[C---:B0-----:R-:W-:Y:S01]  /*3890*/  LEA R36, P2, R168.reuse, c[0x0][0x208], 0x4 ;  /* 0x00008200a8247a11 */ /* 0x041fe200078420ff */
[----:B------:R-:W-:Y:S02]  /*38a0*/  FMUL.FTZ R71, R173, R71 ;  /* 0x00000047ad477220 */ /* 0x000fe40000410000 */
[C---:B------:R-:W-:Y:S01]  /*38b0*/  FADD.FTZ R56, -R169.reuse, R56 ;  /* 0x00000038a9387221 */ /* 0x040fe20000010100 */
[----:B------:R-:W-:Y:S01]  /*38c0*/  LEA.HI.X R37, R168, c[0x0][0x20c], RZ, 0x4, P2 ;  /* 0x00008300a8257a11 */ /* 0x000fe200010f24ff */
        /* <DEDUP_REMOVED lines=13> */
[C---:B------:R-:W-:Y:S02]  /*39a0*/  FMUL.FTZ R172, R173.reuse, R172 ;  /* 0x000000acadac7220 */ /* 0x040fe40000410000 */
[C---:B------:R-:W-:Y:S01]  /*39b0*/  FMUL.FTZ R49, R173.reuse, R49 ;  /* 0x00000031ad317220 */ /* 0x040fe20000410000 */
[----:B------:R-:W-:Y:S01]  /*39c0*/  F2FP.PACK_AB R29, R2, R29 ;  /* 0x0000001d021d723e */ /* 0x000fe200000000ff */
[C---:B------:R-:W-:Y:S01]  /*39d0*/  FMUL.FTZ R50, R173.reuse, R50 ;  /* 0x00000032ad327220 */ /* 0x040fe20000410000 */
[----:B------:R-:W-:Y:S01]  /*39e0*/  LEA R2, P0, R164, c[0x0][0x208], 0x4 ;  /* 0x00008200a4027a11 */ /* 0x000fe200078020ff */
[----:B------:R-:W-:-:S02]  /*39f0*/  FMUL.FTZ R51, R173, R51 ;  /* 0x00000033ad337220 */ /* 0x000fc40000410000 */
[C---:B------:R-:W-:Y:S01]  /*3a00*/  FMUL.FTZ R52, R173.reuse, R52 ;  /* 0x00000034ad347220 */ /* 0x040fe20000410000 */
[----:B------:R-:W-:Y:S01]  /*3a10*/  LEA.HI.X R3, R164, c[0x0][0x20c], RZ, 0x4, P0 ;  /* 0x00008300a4037a11 */ /* 0x000fe200000f24ff */
[C---:B------:R-:W-:Y:S02]  /*3a20*/  FMUL.FTZ R53, R173.reuse, R53 ;  /* 0x00000035ad357220 */ /* 0x040fe40000410000 */
[C---:B------:R-:W-:Y:S02]  /*3a30*/  FMUL.FTZ R54, R173.reuse, R54 ;  /* 0x00000036ad367220 */ /* 0x040fe40000410000 */
[----:B------:R-:W-:Y:S02]  /*3a40*/  FMUL.FTZ R55, R173, R55 ;  /* 0x00000037ad377220 */ /* 0x000fe40000410000 */
[----:B------:R-:W-:Y:S02]  /*3a50*/  FFMA.FTZ R35, R148, R70, R73 ;  /* 0x0000004694237223 */ /* 0x000fe40000010049 */
[----:B------:R-:W-:-:S02]  /*3a60*/  FFMA.FTZ R8, R153, R71, R72 ;  /* 0x0000004799087223 */ /* 0x000fc40000010048 */
[C---:B------:R-:W-:Y:S02]  /*3a70*/  FMUL.FTZ R56, R173.reuse, R56 ;  /* 0x00000038ad387220 */ /* 0x040fe40000410000 */
[C---:B------:R-:W-:Y:S01]  /*3a80*/  FMUL.FTZ R57, R173.reuse, R57 ;  /* 0x00000039ad397220 */ /* 0x040fe20000410000 */
[----:B------:R-:W-:Y:S01]  /*3a90*/  F2FP.PACK_AB R35, R8, R35 ;  /* 0x000000230823723e */ /* 0x000fe200000000ff */
[----:B------:R-:W-:Y:S01]  /*3aa0*/  FMUL.FTZ R60, R173, R60 ;  /* 0x0000003cad3c7220 */ /* 0x000fe20000410000 */
[----:B------:R-:W-:Y:S01]  /*3ab0*/  LEA R8, P1, R167, c[0x0][0x208], 0x4 ;  /* 0x00008200a7087a11 */ /* 0x000fe200078220ff */
[C---:B------:R-:W-:Y:S02]  /*3ac0*/  FMUL.FTZ R61, R173.reuse, R61 ;  /* 0x0000003dad3d7220 */ /* 0x040fe40000410000 */
[----:B------:R-:W-:Y:S01]  /*3ad0*/  FMUL.FTZ R62, R173, R62 ;  /* 0x0000003ead3e7220 */ /* 0x000fe20000410000 */
        /* <DEDUP_REMOVED lines=22> */
[----:B------:R-:W-:Y:S02]  /*3c40*/  FFMA.FTZ R28, R134, R56, R87 ;  /* 0x00000038861c7223 */ /* 0x000fe40000010057 */
[----:B------:R-:W-:Y:S01]  /*3c50*/  FFMA.FTZ R57, R137, R57, R86 ;  /* 0x0000003989397223 */ /* 0x000fe20000010056 */
[----:B------:R-:W-:Y:S01]  /*3c60*/  F2FP.PACK_AB R31, R31, R62 ;  /* 0x0000003e1f1f723e */ /* 0x000fe200000000ff */
[----:B------:R-:W-:Y:S01]  /*3c70*/  FFMA.FTZ R30, R138, R60, R83 ;  /* 0x0000003c8a1e7223 */ /* 0x000fe20000010053 */
[----:B------:R0:W-:Y:S01]  /*3c80*/  STG.E.128 [R2.64], R24 ;  /* 0x0000001802007986 */ /* 0x0001e2000c101d04 */
        /* <DEDUP_REMOVED lines=12> */
[----:B------:R-:W-:-:S03]  /*3d50*/  IMAD R151, R4, c[0x0][0x160], R151 ;  /* 0x0000580004977a24 */ /* 0x000fc600078e0297 */
[----:B------:R-:W-:Y:S02]  /*3d60*/  F2FP.PACK_AB R32, R32, R5 ;  /* 0x000000052020723e */ /* 0x000fe400000000ff */
[----:B------:R-:W-:-:S03]  /*3d70*/  ISETP.GE.AND P0, PT, R151, c[0x0][0x164], PT ;  /* 0x0000590097007a0c */ /* 0x000fc60003f06270 */
[----:B------:R0:W-:Y:S10]  /*3d80*/  STG.E.128 [R36.64], R32 ;  /* 0x0000002024007986 */ /* 0x0001f4000c101d04 */
[----:B0----5:R-:W-:Y:S01]  /*3d90*/  @P0 CALL.REL.NOINC `(.L_x_24098) ;  /* 0x0000001000000944 */ /* 0x021fe20003c00000 */
[----:B------:R-:W-:Y:S05]  /*3da0*/  BRA `(.L_x_24099) ;  /* 0xffffcab000007947 */ /* 0x000fea000383ffff */
.L_x_24098:
[----:B------:R-:W-:Y:S05]  /*3db0*/  EXIT ;  /* 0x000000000000794d */ /* 0x000fea0003800000 */
.L_x_24096:
[----:B0-----:R-:W-:Y:S01]  /*3dc0*/  HFMA2.MMA R8, -RZ, RZ, 0, 1.847743988037109375e-06 ;  /* 0x0000001fff087435 */ /* 0x001fe200000001ff */
[----:B------:R-:W-:-:S02]  /*3dd0*/  MOV R169, 0x1 ;  /* 0x0000000100a97802 */ /* 0x000fc40000000f00 */
[----:B------:R-:W-:Y:S02]  /*3de0*/  MOV R9, 0xffffffff ;  /* 0xffffffff00097802 */ /* 0x000fe40000000f00 */
[----:B------:R-:W-:Y:S02]  /*3df0*/  MOV R2, 0x3e10 ;  /* 0x00003e1000027802 */ /* 0x000fe40000000f00 */
[----:B-----5:R-:W-:Y:S05]  /*3e00*/  CALL.REL.NOINC `($__internal_51_$__cuda_sm70_shflsync_bfly_p) ;  /* 0x000009a000007944 */ /* 0x020fea0003c00000 */
[----:B-1----:R-:W-:Y:S01]  /*3e10*/  MOV R2, R169 ;  /* 0x000000a900027202 */ /* 0x002fe20000000f00 */
[----:B0-----:R-:W-:Y:S05]  /*3e20*/  BRA `(.L_x_24100) ;  /* 0xffffeb4000007947 */ /* 0x001fea000383ffff */
.L_x_24097:
[----:B------:R-:W-:Y:S01]  /*3e30*/  HFMA2.MMA R169, -RZ, RZ, 0, 1.1920928955078125e-07 ;  /* 0x00000002ffa97435 */ /* 0x000fe200000001ff */
[----:B0-----:R-:W-:Y:S02]  /*3e40*/  MOV R4, R170 ;  /* 0x000000aa00047202 */ /* 0x001fe40000000f00 */
[----:B------:R-:W-:Y:S02]  /*3e50*/  MOV R8, 0x1f ;  /* 0x0000001f00087802 */ /* 0x000fe40000000f00 */
[----:B------:R-:W-:Y:S02]  /*3e60*/  MOV R9, 0xffffffff ;  /* 0xffffffff00097802 */ /* 0x000fe40000000f00 */
[----:B------:R-:W-:-:S02]  /*3e70*/  MOV R2, 0x3e90 ;  /* 0x00003e9000027802 */ /* 0x000fc40000000f00 */
[----:B-----5:R-:W-:Y:S05]  /*3e80*/  CALL.REL.NOINC `($__internal_51_$__cuda_sm70_shflsync_bfly_p) ;  /* 0x0000092000007944 */ /* 0x020fea0003c00000 */
[----:B01----:R-:W-:Y:S01]  /*3e90*/  FADD.FTZ R4, R170, R169 ;  /* 0x000000a9aa047221 */ /* 0x003fe20000010000 */
[----:B------:R-:W-:Y:S01]  /*3ea0*/  HFMA2.MMA R169, -RZ, RZ, 0, 2.384185791015625e-07 ;  /* 0x00000004ffa97435 */ /* 0x000fe200000001ff */
[----:B------:R-:W-:-:S02]  /*3eb0*/  MOV R8, 0x1f ;  /* 0x0000001f00087802 */ /* 0x000fc40000000f00 */
[----:B------:R-:W-:Y:S02]  /*3ec0*/  MOV R9, 0xffffffff ;  /* 0xffffffff00097802 */ /* 0x000fe40000000f00 */
[----:B------:R-:W-:Y:S02]  /*3ed0*/  MOV R2, 0x3ef0 ;  /* 0x00003ef000027802 */ /* 0x000fe40000000f00 */
[----:B------:R-:W-:Y:S05]  /*3ee0*/  CALL.REL.NOINC `($__internal_51_$__cuda_sm70_shflsync_bfly_p) ;  /* 0x000008c000007944 */ /* 0x000fea0003c00000 */
[----:B01----:R-:W-:Y:S01]  /*3ef0*/  FADD.FTZ R4, R4, R169 ;  /* 0x000000a904047221 */ /* 0x003fe20000010000 */
[----:B------:R-:W-:Y:S01]  /*3f00*/  HFMA2.MMA R169, -RZ, RZ, 0, 4.76837158203125e-07 ;  /* 0x00000008ffa97435 */ /* 0x000fe200000001ff */
[----:B------:R-:W-:Y:S02]  /*3f10*/  MOV R8, 0x1f ;  /* 0x0000001f00087802 */ /* 0x000fe40000000f00 */
[----:B------:R-:W-:Y:S02]  /*3f20*/  MOV R9, 0xffffffff ;  /* 0xffffffff00097802 */ /* 0x000fe40000000f00 */
[----:B------:R-:W-:Y:S02]  /*3f30*/  MOV R2, 0x3f50 ;  /* 0x00003f5000027802 */ /* 0x000fe40000000f00 */
[----:B------:R-:W-:Y:S05]  /*3f40*/  CALL.REL.NOINC `($__internal_51_$__cuda_sm70_shflsync_bfly_p) ;  /* 0x0000086000007944 */ /* 0x000fea0003c00000 */
[----:B01----:R-:W-:Y:S01]  /*3f50*/  FADD.FTZ R4, R4, R169 ;  /* 0x000000a904047221 */ /* 0x003fe20000010000 */
[----:B------:R-:W-:Y:S01]  /*3f60*/  HFMA2.MMA R169, -RZ, RZ, 0, 9.5367431640625e-07 ;  /* 0x00000010ffa97435 */ /* 0x000fe200000001ff */
[----:B------:R-:W-:-:S02]  /*3f70*/  MOV R8, 0x1f ;  /* 0x0000001f00087802 */ /* 0x000fc40000000f00 */
[----:B------:R-:W-:Y:S02]  /*3f80*/  MOV R9, 0xffffffff ;  /* 0xffffffff00097802 */ /* 0x000fe40000000f00 */
[----:B------:R-:W-:Y:S02]  /*3f90*/  MOV R2, 0x3fb0 ;  /* 0x00003fb000027802 */ /* 0x000fe40000000f00 */
[----:B------:R-:W-:Y:S05]  /*3fa0*/  CALL.REL.NOINC `($__internal_51_$__cuda_sm70_shflsync_bfly_p) ;  /* 0x0000080000007944 */ /* 0x000fea0003c00000 */
        /* <DEDUP_REMOVED lines=102> */
[----:B------:R-:W-:Y:S05]  /*4610*/  CALL.REL.NOINC `($__internal_51_$__cuda_sm70_shflsync_bfly_p) ;  /* 0x0000019000007944 */ /* 0x000fea0003c00000 */
[----:B01----:R-:W-:Y:S01]  /*4620*/  FADD.FTZ R4, R4, R169 ;  /* 0x000000a904047221 */ /* 0x003fe20000010000 */
[----:B------:R-:W-:Y:S01]  /*4630*/  HFMA2.MMA R169, -RZ, RZ, 0, 1.1920928955078125e-07 ;  /* 0x00000002ffa97435 */ /* 0x000fe200000001ff */
[----:B------:R-:W-:Y:S02]  /*4640*/  MOV R8, 0x1f ;  /* 0x0000001f00087802 */ /* 0x000fe40000000f00 */
[----:B------:R-:W-:Y:S02]  /*4650*/  MOV R9, 0xffffffff ;  /* 0xffffffff00097802 */ /* 0x000fe40000000f00 */
[----:B------:R-:W-:Y:S02]  /*4660*/  MOV R2, 0x4680 ;  /* 0x0000468000027802 */ /* 0x000fe40000000f00 */
[----:B------:R-:W-:Y:S05]  /*4670*/  CALL.REL.NOINC `($__internal_51_$__cuda_sm70_shflsync_bfly_p) ;  /* 0x0000013000007944 */ /* 0x000fea0003c00000 */
[----:B01----:R-:W-:Y:S01]  /*4680*/  FADD.FTZ R4, R4, R169 ;  /* 0x000000a904047221 */ /* 0x003fe20000010000 */
[----:B------:R-:W-:Y:S01]  /*4690*/  HFMA2.MMA R169, -RZ, RZ, 0, 2.384185791015625e-07 ;  /* 0x00000004ffa97435 */ /* 0x000fe200000001ff */
[----:B------:R-:W-:Y:S02]  /*46a0*/  MOV R8, 0x1f ;  /* 0x0000001f00087802 */ /* 0x000fe40000000f00 */
[----:B------:R-:W-:-:S02]  /*46b0*/  MOV R9, 0xffffffff ;  /* 0xffffffff00097802 */ /* 0x000fc40000000f00 */
        /* <DEDUP_REMOVED lines=10> */
[----:B------:R-:W-:Y:S02]  /*4760*/  MOV R8, 0x1f ;  /* 0x0000001f00087802 */ /* 0x000fe40000000f00 */
[----:B------:R-:W-:-:S02]  /*4770*/  MOV R9, 0xffffffff ;  /* 0xffffffff00097802 */ /* 0x000fc40000000f00 */
[----:B------:R-:W-:Y:S02]  /*4780*/  MOV R2, 0x47a0 ;  /* 0x000047a000027802 */ /* 0x000fe40000000f00 */
[----:B------:R-:W-:Y:S05]  /*4790*/  CALL.REL.NOINC `($__internal_51_$__cuda_sm70_shflsync_bfly_p) ;  /* 0x0000001000007944 */ /* 0x000fea0003c00000 */
[----:B01----:R-:W-:Y:S05]  /*47a0*/  BRA `(.L_x_24101) ;  /* 0xffffe90000007947 */ /* 0x003fea000383ffff */
        .weak           $__internal_51_$__cuda_sm70_shflsync_bfly_p
        .type           $__internal_51_$__cuda_sm70_shflsync_bfly_p,@function
        .size           $__internal_51_$__cuda_sm70_shflsync_bfly_p,(.L_x_39495 - $__internal_51_$__cuda_sm70_shflsync_bfly_p)
$__internal_51_$__cuda_sm70_shflsync_bfly_p:
[----:B------:R-:W-:Y:S01]  /*47b0*/  HFMA2.MMA R3, -RZ, RZ, 0, 0 ;  /* 0x00000000ff037435 */ /* 0x000fe200000001ff */
[----:B------:R-:W-:Y:S04]  /*47c0*/  WARPSYNC R9 ;  /* 0x0000000900007348 */ /* 0x000fe80003800000 */
[----:B------:R0:W1:Y:S01]  /*47d0*/  SHFL.BFLY PT, R169, R4, R169, R8 ;  /* 0x0c0000a904a97389 */ /* 0x00006200000e0008 */
[----:B------:R-:W-:Y:S05]  /*47e0*/  RET.REL.NODEC R2 `(_ZN10layer_norm31ln_parallel_residual_fwd_kernelINS_13Kernel_traitsI6__halfS2_fS2_fjLj1536ELj1ELj4ELj1ELj16ENS_18Kernel_traits_baseILj1536ES2_S2_fS2_fjLj128EEEEELb0ELb1ELb1EEEvNS_9FwdParamsE) ;  /* 0xffffb81002007950 */ /* 0x000fea0003c3ffff */
.L_x_24102:
        /* <DEDUP_REMOVED lines=9> */
.L_x_39495:


//--------------------- .text._ZN10layer_norm31ln_parallel_residual_fwd_kernelINS_13Kernel_traitsI6__halfS2_fS2_fjLj1536ELj1ELj4ELj1ELj16ENS_18Kernel_traits_baseILj1536ES2_S2_fS2_fjLj128EEEEELb1ELb0ELb0EEEvNS_9FwdParamsE --------------------------
	.section	.text._ZN10layer_norm31ln_parallel_residual_fwd_kernelINS_13Kernel_traitsI6__halfS2_fS2_fjLj1536ELj1ELj4ELj1ELj16ENS_18Kernel_traits_baseILj1536ES2_S2_fS2_fjLj128EEEEELb1ELb0ELb0EEEvNS_9FwdParamsE,"ax",@progbits
	.sectioninfo	@"SHI_REGISTERS=255"
	.align	128
        .global         _ZN10layer_norm31ln_parallel_residual_fwd_kernelINS_13Kernel_traitsI6__halfS2_fS2_fjLj1536ELj1ELj4ELj1ELj16ENS_18Kernel_traits_baseILj1536ES2_S2_fS2_fjLj128EEEEELb1ELb0ELb0EEEvNS_9FwdParamsE
        .type           _ZN10layer_norm31ln_parallel_residual_fwd_kernelINS_13Kernel_traitsI6__halfS2_fS2_fjLj1536ELj1ELj4ELj1ELj16ENS_18Kernel_traits_baseILj1536ES2_S2_fS2_fjLj128EEEEELb1ELb0ELb0EEEvNS_9FwdParamsE,@function
        .size           _ZN10layer_norm31ln_parallel_residual_fwd_kernelINS_13Kernel_traitsI6__halfS2_fS2_fjLj1536ELj1ELj4ELj1ELj16ENS_18Kernel_traits_baseILj1536ES2_S2_fS2_fjLj128EEEEELb1ELb0ELb0EEEvNS_9FwdParamsE,(.L_x_39496 - _ZN10layer_norm31ln_parallel_residual_fwd_kernelINS_13Kernel_traitsI6__halfS2_fS2_fjLj1536ELj1ELj4ELj1ELj16ENS_18Kernel_traits_baseILj1536ES2_S2_fS2_fjLj128EEEEELb1ELb0ELb0EEEvNS_9FwdParamsE)
        .other          _ZN10layer_norm31ln_parallel_residual_fwd_kernelINS_13Kernel_traitsI6__halfS2_fS2_fjLj1536ELj1ELj4ELj1ELj16ENS_18Kernel_traits_baseILj1536ES2_S2_fS2_fjLj128EEEEELb1ELb0ELb0EEEvNS_9FwdParamsE,@"STO_CUDA_ENTRY STV_DEFAULT"
_ZN10layer_norm31ln_parallel_residual_fwd_kernelINS_13Kernel_traitsI6__halfS2_fS2_fjLj1536ELj1ELj4ELj1ELj16ENS_18Kernel_traits_baseILj1536ES2_S2_fS2_fjLj128EEEEELb1ELb0ELb0EEEvNS_9FwdParamsE:
.text._ZN10layer_norm31ln_parallel_residual_fwd_kernelINS_13Kernel_traitsI6__halfS2_fS2_fjLj1536ELj1ELj4ELj1ELj16ENS_18Kernel_traits_baseILj1536ES2_S2_fS2_fjLj128EEEEELb1ELb0ELb0EEEvNS_9FwdParamsE:
        /* <DEDUP_REMOVED lines=35> */
[----:B------:R-:W-:Y:S01]  /*0230*/  MOV R4, c[0x0][0x168] ;  /* 0x00005a0000047a02 */ /* 0x000fe20000000f00 */
        /* <DEDUP_REMOVED lines=73> */
.L_x_24104:
[----:B------:R-:W-:Y:S05]  /*06d0*/  BSYNC B0 ;  /* 0x0000000000007941 */ /* 0x000fea0003800000 */
.L_x_24103:
        /* <DEDUP_REMOVED lines=25> */
.L_x_24106:
[----:B------:R-:W-:Y:S05]  /*0870*/  BSYNC B0 ;  /* 0x0000000000007941 */ /* 0x000fea0003800000 */
.L_x_24105:
        /* <DEDUP_REMOVED lines=25> */
.L_x_24108:
[----:B------:R-:W-:Y:S05]  /*0a10*/  BSYNC B0 ;  /* 0x0000000000007941 */ /* 0x000fea0003800000 */
.L_x_24107:
        /* <DEDUP_REMOVED lines=25> */
.L_x_24110:
[----:B------:R-:W-:Y:S05]  /*0bb0*/  BSYNC B0 ;  /* 0x0000000000007941 */ /* 0x000fea0003800000 */
.L_x_24109:
        /* <DEDUP_REMOVED lines=33> */
.L_x_24112:
[----:B0-----:R-:W-:Y:S05]  /*0dd0*/  BSYNC B0 ;  /* 0x0000000000007941 */ /* 0x001fea0003800000 */
.L_x_24111:
        /* <DEDUP_REMOVED lines=33> */
.L_x_24114:
[----:B0-----:R-:W-:Y:S05]  /*0ff0*/  BSYNC B0 ;  /* 0x0000000000007941 */ /* 0x001fea0003800000 */
.L_x_24113:
[----:B------:R-:W-:Y:S02]  /*1000*/  ISETP.GE.AND P0, PT, R6, c[0x0][0x164], PT ;  /* 0x0000590006007a0c */ /* 0x000fe40003f06270 */
[----:B------:R-:W-:-:S02]  /*1010*/  LOP3.LUT R148, R87, UR23, R148, 0x96, !PT ;  /* 0x0000001757947c12 */ /* 0x000fc4000f8e9694 */
[----:B------:R-:W-:-:S09]  /*1020*/  LOP3.LUT R146, R7, UR24, R146, 0x96, !PT ;  /* 0x0000001807927c12 */ /* 0x000fd2000f8e9692 */
[----:B------:R-:W-:Y:S05]  /*1030*/  @P0 EXIT ;  /* 0x000000000000094d */ /* 0x000fea0003800000 */
[--C-:B-----5:R-:W-:Y:S01]  /*1040*/  HADD2.F32 R7, -RZ, R80.reuse.H0_H0 ;  /* 0x20000050ff077230 */ /* 0x120fe20000004100 */
[----:B------:R-:W-:Y:S01]  /*1050*/  IMAD R64, R64, -0x2daee0ad, RZ ;  /* 0xd2511f5340407824 */ /* 0x000fe200078e02ff */
[----:B------:R-:W-:Y:S01]  /*1060*/  HADD2.F32 R67, -RZ, R80.H1_H1 ;  /* 0x30000050ff437230 */ /* 0x000fe20000004100 */
[----:B------:R-:W-:Y:S01]  /*1070*/  IMAD R65, R65, -0x326172a9, RZ ;  /* 0xcd9e8d5741417824 */ /* 0x000fe200078e02ff */
[----:B------:R-:W-:Y:S01]  /*1080*/  HADD2.F32 R66, -RZ, R81.H0_H0 ;  /* 0x20000051ff427230 */ /* 0x000fe20000004100 */
[----:B------:R0:W-:Y:S01]  /*1090*/  STL [R1+0x90], R7 ;  /* 0x0000900701007387 */ /* 0x0001e20000100800 */
[--C-:B------:R-:W-:Y:S01]  /*10a0*/  HADD2.F32 R176, -RZ, R181.reuse.H0_H0 ;  /* 0x200000b5ffb07230 */ /* 0x100fe20000004100 */
[----:B------:R-:W-:Y:S01]  /*10b0*/  IMAD.HI.U32 R142, R146, -0x326172a9, RZ ;  /* 0xcd9e8d57928e7827 */ /* 0x000fe200078e00ff */
[----:B------:R-:W-:Y:S01]  /*10c0*/  HADD2.F32 R172, -RZ, R181.H1_H1 ;  /* 0x300000b5ffac7230 */ /* 0x000fe20000004100 */
[----:B------:R1:W-:Y:S01]  /*10d0*/  STL [R1+0x80], R67 ;  /* 0x0000804301007387 */ /* 0x0003e20000100800 */
[----:B------:R-:W-:Y:S01]  /*10e0*/  HADD2.F32 R160, -RZ, R183.H0_H0 ;  /* 0x200000b7ffa07230 */ /* 0x000fe20000004100 */
[----:B------:R-:W-:Y:S01]  /*10f0*/  IMAD.HI.U32 R143, R148, -0x2daee0ad, RZ ;  /* 0xd2511f53948f7827 */ /* 0x000fe200078e00ff */
[--C-:B------:R-:W-:Y:S01]  /*1100*/  HADD2.F32 R225, -RZ, R239.reuse.H0_H0 ;  /* 0x200000efffe17230 */ /* 0x100fe20000004100 */
[----:B------:R2:W-:Y:S01]  /*1110*/  STL [R1+0x70], R66 ;  /* 0x0000704201007387 */ /* 0x0005e20000100800 */
[----:B------:R-:W-:Y:S01]  /*1120*/  HADD2.F32 R221, -RZ, R239.H1_H1 ;  /* 0x300000efffdd7230 */ /* 0x000fe20000004100 */
[----:B------:R-:W-:Y:S01]  /*1130*/  BSSY B0, `(.L_x_24115) ;  /* 0x0002569000007945 */ /* 0x000fe20003800000 */
[----:B0-----:R-:W-:Y:S01]  /*1140*/  HADD2.F32 R7, -RZ, R81.H1_H1 ;  /* 0x30000051ff077230 */ /* 0x001fe20000004100 */
[----:B------:R-:W-:Y:S01]  /*1150*/  LOP3.LUT R142, R142, UR25, R65, 0x96, !PT ;  /* 0x000000198e8e7c12 */ /* 0x000fe2000f8e9641 */
[----:B------:R-:W-:Y:S01]  /*1160*/  HADD2.F32 R168, -RZ, R182.H0_H0 ;  /* 0x200000b6ffa87230 */ /* 0x000fe20000004100 */
[----:B------:R-:W-:Y:S01]  /*1170*/  LOP3.LUT R143, R143, UR26, R64, 0x96, !PT ;  /* 0x0000001a8f8f7c12 */ /* 0x000fe2000f8e9640 */
[----:B-1----:R-:W-:Y:S01]  /*1180*/  HADD2.F32 R67, -RZ, R82.H0_H0 ;  /* 0x20000052ff437230 */ /* 0x002fe20000004100 */
[----:B------:R0:W-:Y:S01]  /*1190*/  STL [R1+0x60], R7 ;  /* 0x0000600701007387 */ /* 0x0001e20000100800 */
[----:B------:R-:W-:Y:S01]  /*11a0*/  HADD2.F32 R164, -RZ, R182.H1_H1 ;  /* 0x300000b6ffa47230 */ /* 0x000fe20000004100 */
[----:B------:R-:W-:Y:S01]  /*11b0*/  LOP3.LUT R144, R144, 0x3, RZ, 0xc0, !PT ;  /* 0x0000000390907812 */ /* 0x000fe200078ec0ff */
[----:B--2---:R-:W-:Y:S01]  /*11c0*/  HADD2.F32 R66, -RZ, R82.H1_H1 ;  /* 0x30000052ff427230 */ /* 0x004fe20000004100 */
[----:B------:R1:W-:Y:S01]  /*11d0*/  STL [R1+0x50], R67 ;  /* 0x0000504301007387 */ /* 0x0003e20000100800 */
[----:B------:R-:W-:Y:S01]  /*11e0*/  HADD2.F32 R179, -RZ, R8.H1_H1 ;  /* 0x30000008ffb37230 */ /* 0x000fe20000004100 */
[----:B------:R-:W-:Y:S01]  /*11f0*/  IMAD R146, R146, -0x326172a9, RZ ;  /* 0xcd9e8d5792927824 */ /* 0x000fe200078e02ff */
[--C-:B------:R-:W-:Y:S01]  /*1200*/  HADD2.F32 R175, -RZ, R9.reuse.H0_H0 ;  /* 0x20000009ffaf7230 */ /* 0x100fe20000004100 */
[----:B------:R2:W-:Y:S01]  /*1210*/  STL [R1+0x40], R66 ;  /* 0x0000404201007387 */ /* 0x0005e20000100800 */
[----:B------:R-:W-:Y:S01]  /*1220*/  HADD2.F32 R171, -RZ, R9.H1_H1 ;  /* 0x30000009ffab7230 */ /* 0x000fe20000004100 */
[----:B------:R-:W-:Y:S01]  /*1230*/  IMAD R148, R148, -0x2daee0ad, RZ ;  /* 0xd2511f5394947824 */ /* 0x000fe200078e02ff */
[--C-:B0-----:R-:W-:Y:S01]  /*1240*/  HADD2.F32 R7, -RZ, R83.reuse.H0_H0 ;  /* 0x20000053ff077230 */ /* 0x101fe20000004100 */
[----:B------:R-:W-:Y:S01]  /*1250*/  IMAD.MOV.U32 R145, RZ, RZ, RZ ;  /* 0x000000ffff917224 */ /* 0x000fe200078e00ff */
[--C-:B------:R-:W-:Y:S01]  /*1260*/  HADD2.F32 R181, -RZ, R12.reuse.H0_H0 ;  /* 0x2000000cffb57230 */ /* 0x100fe20000004100 */
[----:B------:R-:W-:Y:S01]  /*1270*/  ULDC.U8 UR8, c[0x0][0x1f0] ;  /* 0x00007c0000087ab9 */ /* 0x000fe20000000000 */
[----:B-1----:R-:W-:Y:S01]  /*1280*/  HADD2.F32 R67, -RZ, R83.H1_H1 ;  /* 0x30000053ff437230 */ /* 0x002fe20000004100 */
[----:B------:R0:W-:Y:S01]  /*1290*/  STL [R1+0x30], R7 ;  /* 0x0000300701007387 */ /* 0x0001e20000100800 */
[----:B------:R-:W-:-:S02]  /*12a0*/  HADD2.F32 R177, -RZ, R12.H1_H1 ;  /* 0x3000000cffb17230 */ /* 0x000fc40000004100 */
[--C-:B--2---:R-:W-:Y:S01]  /*12b0*/  HADD2.F32 R66, -RZ, R76.reuse.H0_H0 ;  /* 0x2000004cff427230 */ /* 0x104fe20000004100 */
[----:B------:R1:W-:Y:S01]  /*12c0*/  STL [R1+0x20], R67 ;  /* 0x0000204301007387 */ /* 0x0003e20000100800 */
[--C-:B------:R-:W-:Y:S02]  /*12d0*/  HADD2.F32 R173, -RZ, R13.reuse.H0_H0 ;  /* 0x2000000dffad7230 */ /* 0x100fe40000004100 */
[----:B------:R-:W-:Y:S01]  /*12e0*/  HADD2.F32 R169, -RZ, R13.H1_H1 ;  /* 0x3000000dffa97230 */ /* 0x000fe20000004100 */
[----:B------:R2:W-:Y:S01]  /*12f0*/  STL [R1+0x8c], R66 ;  /* 0x00008c4201007387 */ /* 0x0005e20000100800 */
[--C-:B------:R-:W-:Y:S02]  /*1300*/  HADD2.F32 R239, -RZ, R217.reuse.H0_H0 ;  /* 0x200000d9ffef7230 */ /* 0x100fe40000004100 */
[----:B0-----:R-:W-:Y:S02]  /*1310*/  HADD2.F32 R7, -RZ, R76.H1_H1 ;  /* 0x3000004cff077230 */ /* 0x001fe40000004100 */
[----:B------:R-:W-:-:S02]  /*1320*/  HADD2.F32 R235, -RZ, R217.H1_H1 ;  /* 0x300000d9ffeb7230 */ /* 0x000fc40000004100 */
[--C-:B-1----:R-:W-:Y:S01]  /*1330*/  HADD2.F32 R67, -RZ, R77.reuse.H0_H0 ;  /* 0x2000004dff437230 */ /* 0x102fe20000004100 */
[----:B------:R0:W-:Y:S01]  /*1340*/  STL [R1+0x7c], R7 ;  /* 0x00007c0701007387 */ /* 0x0001e20000100800 */
[--C-:B------:R-:W-:Y:S02]  /*1350*/  HADD2.F32 R167, -RZ, R10.reuse.H0_H0 ;  /* 0x2000000affa77230 */ /* 0x100fe40000004100 */
[----:B--2---:R-:W-:Y:S01]  /*1360*/  HADD2.F32 R66, -RZ, R77.H1_H1 ;  /* 0x3000004dff427230 */ /* 0x004fe20000004100 */
[----:B------:R1:W-:Y:S01]  /*1370*/  STL [R1+0x6c], R67 ;  /* 0x00006c4301007387 */ /* 0x0003e20000100800 */
[----:B------:R-:W-:Y:S02]  /*1380*/  HADD2.F32 R163, -RZ, R10.H1_H1 ;  /* 0x3000000affa37230 */ /* 0x000fe40000004100 */
[----:B------:R-:W-:Y:S01]  /*1390*/  HADD2.F32 R9, -RZ, R11.H1_H1 ;  /* 0x3000000bff097230 */ /* 0x000fe20000004100 */
[----:B------:R2:W-:Y:S01]  /*13a0*/  STL [R1+0x5c], R66 ;  /* 0x00005c4201007387 */ /* 0x0005e20000100800 */
[----:B------:R-:W-:-:S02]  /*13b0*/  HADD2.F32 R182, -RZ, R16.H0_H0 ;  /* 0x20000010ffb67230 */ /* 0x000fc40000004100 */
[----:B0-----:R-:W-:Y:S02]  /*13c0*/  HADD2.F32 R7, -RZ, R78.H0_H0 ;  /* 0x2000004eff077230 */ /* 0x001fe40000004100 */
[----:B------:R-:W-:Y:S02]  /*13d0*/  HADD2.F32 R178, -RZ, R16.H1_H1 ;  /* 0x30000010ffb27230 */ /* 0x000fe40000004100 */
[----:B-1----:R-:W-:Y:S01]  /*13e0*/  HADD2.F32 R67, -RZ, R78.H1_H1 ;  /* 0x3000004eff437230 */ /* 0x002fe20000004100 */
[----:B------:R0:W-:Y:S01]  /*13f0*/  STL [R1+0x4c], R7 ;  /* 0x00004c0701007387 */ /* 0x0001e20000100800 */
[----:B------:R-:W-:Y:S02]  /*1400*/  HADD2.F32 R174, -RZ, R17.H0_H0 ;  /* 0x20000011ffae7230 */ /* 0x000fe40000004100 */
[----:B--2---:R-:W-:Y:S01]  /*1410*/  HADD2.F32 R66, -RZ, R79.H0_H0 ;  /* 0x2000004fff427230 */ /* 0x004fe20000004100 */
[----:B------:R1:W-:Y:S01]  /*1420*/  STL [R1+0x3c], R67 ;  /* 0x00003c4301007387 */ /* 0x0003e20000100800 */
[----:B------:R-:W-:-:S02]  /*1430*/  HADD2.F32 R170, -RZ, R17.H1_H1 ;  /* 0x30000011ffaa7230 */ /* 0x000fc40000004100 */
[--C-:B------:R-:W-:Y:S01]  /*1440*/  HADD2.F32 R165, -RZ, R14.reuse.H0_H0 ;  /* 0x2000000effa57230 */ /* 0x100fe20000004100 */
        /* <DEDUP_REMOVED lines=9> */
[--C-:B------:R-:W-:Y:S02]  /*14e0*/  HADD2.F32 R217, -RZ, R204.reuse.H0_H0 ;  /* 0x200000ccffd97230 */ /* 0x100fe40000004100 */
[----:B------:R-:W-:Y:S01]  /*14f0*/  HADD2.F32 R213, -RZ, R204.H1_H1 ;  /* 0x300000ccffd57230 */ /* 0x000fe20000004100 */
[----:B------:R2:W-:Y:S01]  /*1500*/  STL [R1+0x78], R66 ;  /* 0x0000784201007387 */ /* 0x0005e20000100800 */
[--C-:B------:R-:W-:Y:S02]  /*1510*/  HADD2.F32 R201, -RZ, R206.reuse.H0_H0 ;  /* 0x200000ceffc97230 */ /* 0x100fe40000004100 */
[----:B0-----:R-:W-:Y:S02]  /*1520*/  HADD2.F32 R7, -RZ, R73.H0_H0 ;  /* 0x20000049ff077230 */ /* 0x001fe40000004100 */
[----:B------:R-:W-:-:S02]  /*1530*/  HADD2.F32 R197, -RZ, R206.H1_H1 ;  /* 0x300000ceffc57230 */ /* 0x000fc40000004100 */
[----:B-1----:R-:W-:Y:S01]  /*1540*/  HADD2.F32 R67, -RZ, R73.H1_H1 ;  /* 0x30000049ff437230 */ /* 0x002fe20000004100 */
[----:B------:R0:W-:Y:S01]  /*1550*/  STL [R1+0x68], R7 ;  /* 0x0000680701007387 */ /* 0x0001e20000100800 */
[----:B------:R-:W-:Y:S02]  /*1560*/  HADD2.F32 R166, -RZ, R18.H0_H0 ;  /* 0x20000012ffa67230 */ /* 0x000fe40000004100 */
[----:B--2---:R-:W-:Y:S01]  /*1570*/  HADD2.F32 R66, -RZ, R74.H0_H0 ;  /* 0x2000004aff427230 */ /* 0x004fe20000004100 */
[----:B------:R1:W-:Y:S01]  /*1580*/  STL [R1+0x58], R67 ;  /* 0x0000584301007387 */ /* 0x0003e20000100800 */
[----:B------:R-:W-:Y:S02]  /*1590*/  HADD2.F32 R162, -RZ, R18.H1_H1 ;  /* 0x30000012ffa27230 */ /* 0x000fe40000004100 */
[----:B------:R-:W-:Y:S01]  /*15a0*/  HADD2.F32 R10, -RZ, R19.H0_H0 ;  /* 0x20000013ff0a7230 */ /* 0x000fe20000004100 */
[----:B------:R2:W-:Y:S01]  /*15b0*/  STL [R1+0x48], R66 ;  /* 0x0000484201007387 */ /* 0x0005e20000100800 */
[----:B------:R-:W-:-:S02]  /*15c0*/  HADD2.F32 R14, -RZ, R20.H0_H0 ;  /* 0x20000014ff0e7230 */ /* 0x000fc40000004100 */
[----:B0-----:R-:W-:Y:S02]  /*15d0*/  HADD2.F32 R7, -RZ, R74.H1_H1 ;  /* 0x3000004aff077230 */ /* 0x001fe40000004100 */
[----:B------:R-:W-:Y:S02]  /*15e0*/  HADD2.F32 R15, -RZ, R20.H1_H1 ;  /* 0x30000014ff0f7230 */ /* 0x000fe40000004100 */
[----:B-1----:R-:W-:Y:S01]  /*15f0*/  HADD2.F32 R67, -RZ, R75.H0_H0 ;  /* 0x2000004bff437230 */ /* 0x002fe20000004100 */
[----:B------:R0:W-:Y:S01]  /*1600*/  STL [R1+0x38], R7 ;  /* 0x0000380701007387 */ /* 0x0001e20000100800 */
[----:B------:R-:W-:Y:S02]  /*1610*/  HADD2.F32 R16, -RZ, R21.H0_H0 ;  /* 0x20000015ff107230 */ /* 0x000fe40000004100 */
[----:B--2---:R-:W-:Y:S01]  /*1620*/  HADD2.F32 R66, -RZ, R75.H1_H1 ;  /* 0x3000004bff427230 */ /* 0x004fe20000004100 */
[----:B------:R1:W-:Y:S01]  /*1630*/  STL [R1+0x28], R67 ;  /* 0x0000284301007387 */ /* 0x0003e20000100800 */
[----:B------:R-:W-:-:S02]  /*1640*/  HADD2.F32 R17, -RZ, R21.H1_H1 ;  /* 0x30000015ff117230 */ /* 0x000fc40000004100 */
[--C-:B------:R-:W-:Y:S01]  /*1650*/  HADD2.F32 R208, -RZ, R185.reuse.H0_H0 ;  /* 0x200000b9ffd07230 */ /* 0x100fe20000004100 */
[----:B------:R2:W-:Y:S01]  /*1660*/  STL [R1+0x18], R66 ;  /* 0x0000184201007387 */ /* 0x0005e20000100800 */
[----:B------:R-:W-:Y:S02]  /*1670*/  HADD2.F32 R204, -RZ, R185.H1_H1 ;  /* 0x300000b9ffcc7230 */ /* 0x000fe40000004100 */
[----:B0-----:R-:W-:Y:S02]  /*1680*/  HADD2.F32 R7, -RZ, R68.H0_H0 ;  /* 0x20000044ff077230 */ /* 0x001fe40000004100 */
[----:B------:R-:W-:Y:S02]  /*1690*/  HADD2.F32 R214, -RZ, R24.H0_H0 ;  /* 0x20000018ffd67230 */ /* 0x000fe40000004100 */
[----:B-1----:R-:W-:Y:S01]  /*16a0*/  HADD2.F32 R67, -RZ, R68.H1_H1 ;  /* 0x30000044ff437230 */ /* 0x002fe20000004100 */
[----:B------:R0:W-:Y:S01]  /*16b0*/  STL [R1+0x84], R7 ;  /* 0x0000840701007387 */ /* 0x0001e20000100800 */
[----:B------:R-:W-:-:S02]  /*16c0*/  HADD2.F32 R210, -RZ, R24.H1_H1 ;  /* 0x30000018ffd27230 */ /* 0x000fc40000004100 */
[----:B--2---:R-:W-:Y:S01]  /*16d0*/  HADD2.F32 R66, -RZ, R69.H0_H0 ;  /* 0x20000045ff427230 */ /* 0x004fe20000004100 */
[----:B------:R1:W-:Y:S01]  /*16e0*/  STL [R1+0x74], R67 ;  /* 0x0000744301007387 */ /* 0x0003e20000100800 */
[--C-:B------:R-:W-:Y:S02]  /*16f0*/  HADD2.F32 R206, -RZ, R25.reuse.H0_H0 ;  /* 0x20000019ffce7230 */ /* 0x100fe40000004100 */
[----:B------:R-:W-:Y:S01]  /*1700*/  HADD2.F32 R202, -RZ, R25.H1_H1 ;  /* 0x30000019ffca7230 */ /* 0x000fe20000004100 */
[----:B------:R2:W-:Y:S01]  /*1710*/  STL [R1+0x64], R66 ;  /* 0x0000644201007387 */ /* 0x0005e20000100800 */
[----:B------:R-:W-:Y:S02]  /*1720*/  HADD2.F32 R18, -RZ, R22.H0_H0 ;  /* 0x20000016ff127230 */ /* 0x000fe40000004100 */
        /* <DEDUP_REMOVED lines=11> */
[--C-:B0-----:R-:W-:Y:S02]  /*17e0*/  HADD2.F32 R7, -RZ, R71.reuse.H0_H0 ;  /* 0x20000047ff077230 */ /* 0x101fe40000004100 */
[----:B------:R-:W-:Y:S02]  /*17f0*/  HADD2.F32 R193, -RZ, R26.H1_H1 ;  /* 0x3000001affc17230 */ /* 0x000fe40000004100 */
[----:B-1----:R-:W-:Y:S01]  /*1800*/  HADD2.F32 R67, -RZ, R71.H1_H1 ;  /* 0x30000047ff437230 */ /* 0x002fe20000004100 */
[----:B------:R0:W-:Y:S01]  /*1810*/  STL [R1+0x24], R7 ;  /* 0x0000240701007387 */ /* 0x0001e20000100800 */
[--C-:B------:R-:W-:Y:S02]  /*1820*/  HADD2.F32 R189, -RZ, R27.reuse.H0_H0 ;  /* 0x2000001bffbd7230 */ /* 0x100fe40000004100 */
[----:B--2---:R-:W-:Y:S01]  /*1830*/  HADD2.F32 R66, -RZ, R236.H0_H0 ;  /* 0x200000ecff427230 */ /* 0x004fe20000004100 */
[----:B------:R-:W-:Y:S01]  /*1840*/  STL [R1+0x14], R67 ;  /* 0x0000144301007387 */ /* 0x000fe20000100800 */
[----:B------:R-:W-:-:S02]  /*1850*/  HADD2.F32 R185, -RZ, R27.H1_H1 ;  /* 0x3000001bffb97230 */ /* 0x000fc40000004100 */
[----:B------:R-:W-:Y:S01]  /*1860*/  HADD2.F32 R23, -RZ, R28.H1_H1 ;  /* 0x3000001cff177230 */ /* 0x000fe20000004100 */
[----:B------:R-:W-:Y:S01]  /*1870*/  STL [R1+0x10], R66 ;  /* 0x0000104201007387 */ /* 0x000fe20000100800 */
[--C-:B------:R-:W-:Y:S02]  /*1880*/  HADD2.F32 R24, -RZ, R29.reuse.H0_H0 ;  /* 0x2000001dff187230 */ /* 0x100fe40000004100 */
[----:B0-----:R-:W-:Y:S02]  /*1890*/  HADD2.F32 R7, -RZ, R236.H1_H1 ;  /* 0x300000ecff077230 */ /* 0x001fe40000004100 */
[----:B------:R-:W-:Y:S02]  /*18a0*/  HADD2.F32 R25, -RZ, R29.H1_H1 ;  /* 0x3000001dff197230 */ /* 0x000fe40000004100 */
[--C-:B------:R-:W-:Y:S01]  /*18b0*/  HADD2.F32 R200, -RZ, R186.reuse.H0_H0 ;  /* 0x200000baffc87230 */ /* 0x100fe20000004100 */
[----:B------:R0:W-:Y:S01]  /*18c0*/  STL [R1], R7 ;  /* 0x0000000701007387 */ /* 0x0001e20000100800 */
[----:B------:R-:W-:-:S02]  /*18d0*/  HADD2.F32 R195, -RZ, R186.H1_H1 ;  /* 0x300000baffc37230 */ /* 0x000fc40000004100 */
[--C-:B------:R-:W-:Y:S02]  /*18e0*/  HADD2.F32 R215, -RZ, R32.reuse.H0_H0 ;  /* 0x20000020ffd77230 */ /* 0x100fe40000004100 */
[----:B------:R-:W-:Y:S02]  /*18f0*/  HADD2.F32 R211, -RZ, R32.H1_H1 ;  /* 0x30000020ffd37230 */ /* 0x000fe40000004100 */
[--C-:B------:R-:W-:Y:S02]  /*1900*/  HADD2.F32 R207, -RZ, R33.reuse.H0_H0 ;  /* 0x20000021ffcf7230 */ /* 0x100fe40000004100 */
[----:B------:R-:W-:Y:S02]  /*1910*/  HADD2.F32 R203, -RZ, R33.H1_H1 ;  /* 0x30000021ffcb7230 */ /* 0x000fe40000004100 */
[----:B0-----:R-:W-:Y:S02]  /*1920*/  HADD2.F32 R7, -RZ, R244.H0_H0 ;  /* 0x200000f4ff077230 */ /* 0x001fe40000004100 */
[----:B------:R-:W-:-:S02]  /*1930*/  HADD2.F32 R26, -RZ, R30.H0_H0 ;  /* 0x2000001eff1a7230 */ /* 0x000fc40000004100 */
[----:B------:R-:W-:Y:S01]  /*1940*/  HADD2.F32 R27, -RZ, R30.H1_H1 ;  /* 0x3000001eff1b7230 */ /* 0x000fe20000004100 */
        /* <DEDUP_REMOVED lines=9> */
[----:B------:R0:W-:Y:S01]  /*19e0*/  STL [R1+0x8], R7 ;  /* 0x0000080701007387 */ /* 0x0001e20000100800 */
[----:B------:R-:W-:Y:S02]  /*19f0*/  HADD2.F32 R30, -RZ, R36.H0_H0 ;  /* 0x20000024ff1e7230 */ /* 0x000fe40000004100 */
[--C-:B------:R-:W-:Y:S02]  /*1a00*/  HADD2.F32 R32, -RZ, R37.reuse.H0_H0 ;  /* 0x20000025ff207230 */ /* 0x100fe40000004100 */
[----:B------:R-:W-:-:S02]  /*1a10*/  HADD2.F32 R33, -RZ, R37.H1_H1 ;  /* 0x30000025ff217230 */ /* 0x000fc40000004100 */
[----:B------:R-:W-:Y:S02]  /*1a20*/  HADD2.F32 R243, -RZ, R216.H1_H1 ;  /* 0x300000d8fff37230 */ /* 0x000fe40000004100 */
[----:B------:R-:W-:Y:S02]  /*1a30*/  HADD2.F32 R231, -RZ, R218.H0_H0 ;  /* 0x200000daffe77230 */ /* 0x000fe40000004100 */
[----:B0-----:R-:W-:Y:S02]  /*1a40*/  HADD2.F32 R7, -RZ, R40.H0_H0 ;  /* 0x20000028ff077230 */ /* 0x001fe40000004100 */
[----:B------:R-:W-:Y:S02]  /*1a50*/  HADD2.F32 R227, -RZ, R218.H1_H1 ;  /* 0x300000daffe37230 */ /* 0x000fe40000004100 */
[----:B------:R-:W-:Y:S01]  /*1a60*/  HADD2.F32 R242, -RZ, R40.H1_H1 ;  /* 0x30000028fff27230 */ /* 0x000fe20000004100 */
[----:B------:R0:W-:Y:S01]  /*1a70*/  STL [R1+0x4], R7 ;  /* 0x0000040701007387 */ /* 0x0001e20000100800 */
[----:B------:R-:W-:-:S02]  /*1a80*/  HADD2.F32 R238, -RZ, R41.H0_H0 ;  /* 0x20000029ffee7230 */ /* 0x000fc40000004100 */
[----:B------:R-:W-:Y:S02]  /*1a90*/  HADD2.F32 R234, -RZ, R41.H1_H1 ;  /* 0x30000029ffea7230 */ /* 0x000fe40000004100 */
[--C-:B------:R-:W-:Y:S02]  /*1aa0*/  HADD2.F32 R34, -RZ, R38.reuse.H0_H0 ;  /* 0x20000026ff227230 */ /* 0x100fe40000004100 */
[----:B------:R-:W-:Y:S02]  /*1ab0*/  HADD2.F32 R35, -RZ, R38.H1_H1 ;  /* 0x30000026ff237230 */ /* 0x000fe40000004100 */
[----:B------:R-:W-:Y:S02]  /*1ac0*/  HADD2.F32 R37, -RZ, R39.H1_H1 ;  /* 0x30000027ff257230 */ /* 0x000fe40000004100 */
[----:B0-----:R-:W-:Y:S02]  /*1ad0*/  HADD2.F32 R7, -RZ, R183.H1_H1 ;  /* 0x300000b7ff077230 */ /* 0x001fe40000004100 */
[----:B------:R-:W-:-:S02]  /*1ae0*/  HADD2.F32 R183, -RZ, R8.H0_H0 ;  /* 0x20000008ffb77230 */ /* 0x000fc40000004100 */
[----:B------:R-:W-:Y:S02]  /*1af0*/  HADD2.F32 R8, -RZ, R11.H0_H0 ;  /* 0x2000000bff087230 */ /* 0x000fe40000004100 */
[----:B------:R-:W-:Y:S02]  /*1b00*/  HADD2.F32 R11, -RZ, R19.H1_H1 ;  /* 0x30000013ff0b7230 */ /* 0x000fe40000004100 */
[----:B------:R-:W-:Y:S02]  /*1b10*/  HADD2.F32 R19, -RZ, R22.H1_H1 ;  /* 0x30000016ff137230 */ /* 0x000fe40000004100 */
[----:B------:R-:W-:Y:S02]  /*1b20*/  HADD2.F32 R22, -RZ, R28.H0_H0 ;  /* 0x2000001cff167230 */ /* 0x000fe40000004100 */
[----:B------:R-:W-:Y:S02]  /*1b30*/  HADD2.F32 R28, -RZ, R31.H0_H0 ;  /* 0x2000001fff1c7230 */ /* 0x000fe40000004100 */
[----:B------:R-:W-:-:S02]  /*1b40*/  HADD2.F32 R31, -RZ, R36.H1_H1 ;  /* 0x30000024ff1f7230 */ /* 0x000fc40000004100 */
[----:B------:R-:W-:Y:S02]  /*1b50*/  HADD2.F32 R36, -RZ, R39.H0_H0 ;  /* 0x20000027ff247230 */ /* 0x000fe40000004100 */
        /* <DEDUP_REMOVED lines=11> */
[----:B------:R-:W-:Y:S02]  /*1c10*/  HADD2.F32 R223, -RZ, R219.H0_H0 ;  /* 0x200000dbffdf7230 */ /* 0x000fe40000004100 */
[----:B------:R-:W-:Y:S02]  /*1c20*/  HADD2.F32 R209, -RZ, R205.H0_H0 ;  /* 0x200000cdffd17230 */ /* 0x000fe40000004100 */
[----:B------:R-:W-:Y:S02]  /*1c30*/  HADD2.F32 R191, -RZ, R187.H0_H0 ;  /* 0x200000bbffbf7230 */ /* 0x000fe40000004100 */
[----:B------:R-:W-:Y:S02]  /*1c40*/  HADD2.F32 R184, -RZ, R180.H0_H0 ;  /* 0x200000b4ffb87230 */ /* 0x000fe40000004100 */
[--C-:B------:R-:W-:Y:S02]  /*1c50*/  HADD2.F32 R42, -RZ, R46.reuse.H0_H0 ;  /* 0x2000002eff2a7230 */ /* 0x100fe40000004100 */
[----:B------:R-:W-:-:S02]  /*1c60*/  HADD2.F32 R43, -RZ, R46.H1_H1 ;  /* 0x3000002eff2b7230 */ /* 0x000fc40000004100 */
[--C-:B------:R-:W-:Y:S02]  /*1c70*/  HADD2.F32 R44, -RZ, R47.reuse.H0_H0 ;  /* 0x2000002fff2c7230 */ /* 0x100fe40000004100 */
[----:B------:R-:W-:Y:S02]  /*1c80*/  HADD2.F32 R45, -RZ, R47.H1_H1 ;  /* 0x3000002fff2d7230 */ /* 0x000fe40000004100 */
        /* <DEDUP_REMOVED lines=44> */
.L_x_24916:
        /* <DEDUP_REMOVED lines=38> */
.L_x_24119:
[----:B0-----:R-:W-:Y:S02]  /*21b0*/  IMAD.MOV.U32 R110, RZ, RZ, R146 ;  /* 0x000000ffff6e7224 */ /* 0x001fe400078e0092 */
.L_x_24120:
[----:B------:R-:W-:Y:S05]  /*21c0*/  BSYNC B2 ;  /* 0x0000000000027941 */ /* 0x000fea0003800000 */
.L_x_24118:
        /* <DEDUP_REMOVED lines=16> */
.L_x_24124:
[----:B------:R-:W-:Y:S05]  /*22d0*/  BSYNC B3 ;  /* 0x0000000000037941 */ /* 0x000fea0003800000 */
.L_x_24123:
        /* <DEDUP_REMOVED lines=44> */
.L_x_24122:
[----:B------:R-:W-:Y:S05]  /*25a0*/  BSYNC B2 ;  /* 0x0000000000027941 */ /* 0x000fea0003800000 */
.L_x_24121:
[----:B------:R-:W0:Y:S01]  /*25b0*/  I2F.U32 R60, R110 ;  /* 0x0000006e003c7306 */ /* 0x000e220000201000 */
[----:B------:R-:W-:Y:S01]  /*25c0*/  HFMA2.MMA R157, -RZ, RZ, 0.1171875, 0 ;  /* 0x2f800000ff9d7435 */ /* 0x000fe200000001ff */
[----:B------:R-:W-:Y:S02]  /*25d0*/  ISETP.NE.U32.AND P1, PT, RZ, c[0x0][0x178], PT ;  /* 0x00005e00ff007a0c */ /* 0x000fe40003f25070 */
[----:B------:R-:W-:Y:S02]  /*25e0*/  LOP3.LUT R5, R5, 0xfffffff7, RZ, 0xc0, !PT ;  /* 0xfffffff705057812 */ /* 0x000fe400078ec0ff */
[----:B------:R-:W-:-:S05]  /*25f0*/  ISETP.NE.AND.EX P1, PT, RZ, c[0x0][0x17c], PT, P1 ;  /* 0x00005f00ff007a0c */ /* 0x000fca0003f25310 */
        /* <DEDUP_REMOVED lines=12> */
.L_x_24125:
        /* <DEDUP_REMOVED lines=12> */
.L_x_24128:
[----:B------:R-:W-:Y:S02]  /*2780*/  IMAD.MOV.U32 R61, RZ, RZ, R146 ;  /* 0x000000ffff3d7224 */ /* 0x000fe400078e0092 */
.L_x_24129:
[----:B------:R-:W-:Y:S05]  /*2790*/  BSYNC B2 ;  /* 0x0000000000027941 */ /* 0x000fea0003800000 */
.L_x_24127:
        /* <DEDUP_REMOVED lines=16> */
.L_x_24133:
[----:B------:R-:W-:Y:S05]  /*28a0*/  BSYNC B3 ;  /* 0x0000000000037941 */ /* 0x000fea0003800000 */
.L_x_24132:
        /* <DEDUP_REMOVED lines=40> */
[----:B------:R-:W-:Y:S01]  /*2b30*/  IMAD.MOV.U32 R146, RZ, RZ, R62 ;  /* 0x000000ffff927224 */ /* 0x000fe200078e003e */
[----:B------:R-:W-:Y:S01]  /*2b40*/  LOP3.LUT R142, R63, UR25, R142, 0x96, !PT ;  /* 0x000000193f8e7c12 */ /* 0x000fe2000f8e968e */
[----:B------:R-:W-:Y:S02]  /*2b50*/  IMAD.MOV.U32 R63, RZ, RZ, RZ ;  /* 0x000000ffff3f7224 */ /* 0x000fe400078e00ff */
.L_x_24131:
[----:B------:R-:W-:Y:S05]  /*2b60*/  BSYNC B2 ;  /* 0x0000000000027941 */ /* 0x000fea0003800000 */
.L_x_24130:
[----:B------:R-:W0:Y:S02]  /*2b70*/  I2F.U32 R61, R61 ;  /* 0x0000003d003d7306 */ /* 0x000e240000201000 */
[----:B0-----:R-:W-:-:S05]  /*2b80*/  FFMA.FTZ R61, R61, R157, 1.1641532182693481445e-10 ;  /* 0x2f0000003d3d7423 */ /* 0x001fca000001009d */
[----:B------:R-:W-:Y:S01]  /*2b90*/  FSETP.GTU.FTZ.AND P2, PT, R61, c[0x0][0x1e4], PT ;  /* 0x000079003d007a0b */ /* 0x000fe20003f5c000 */
[----:B------:R-:W-:-:S03]  /*2ba0*/  HADD2.F32 R61, -RZ, R48.H0_H0 ;  /* 0x20000030ff3d7230 */ /* 0x000fc60000004100 */
[----:B------:R-:W-:Y:S02]  /*2bb0*/  SEL R149, RZ, 0x1, P2 ;  /* 0x00000001ff957807 */ /* 0x000fe40001000000 */
[----:B------:R-:W-:-:S05]  /*2bc0*/  FMUL.FTZ R61, R61, c[0x0][0x1e8] ;  /* 0x00007a003d3d7a20 */ /* 0x000fca0000410000 */
[----:B------:R-:W-:-:S05]  /*2bd0*/  FSEL R61, R61, RZ, !P2 ;  /* 0x000000ff3d3d7208 */ /* 0x000fca0005000000 */
[----:B------:R-:W-:-:S04]  /*2be0*/  FADD.FTZ R60, R61, R60 ;  /* 0x0000003c3d3c7221 */ /* 0x000fc80000010000 */
[----:B------:R-:W-:Y:S02]  /*2bf0*/  @P0 FADD.FTZ R60, R52, R60 ;  /* 0x0000003c343c0221 */ /* 0x000fe40000010000 */
.L_x_24126:
        /* <DEDUP_REMOVED lines=12> */
.L_x_24135:
[----:B------:R-:W-:Y:S02]  /*2cc0*/  IMAD.MOV.U32 R61, RZ, RZ, R146 ;  /* 0x000000ffff3d7224 */ /* 0x000fe400078e0092 */
.L_x_24136:
[----:B------:R-:W-:Y:S05]  /*2cd0*/  BSYNC B2 ;  /* 0x0000000000027941 */ /* 0x000fea0003800000 */
.L_x_24134:
        /* <DEDUP_REMOVED lines=16> */
.L_x_24140:
[----:B------:R-:W-:Y:S05]  /*2de0*/  BSYNC B3 ;  /* 0x0000000000037941 */ /* 0x000fea0003800000 */
.L_x_24139:
        /* <DEDUP_REMOVED lines=44> */
.L_x_24138:
[----:B------:R-:W-:Y:S05]  /*30b0*/  BSYNC B2 ;  /* 0x0000000000027941 */ /* 0x000fea0003800000 */
.L_x_24137:
        /* <DEDUP_REMOVED lines=14> */
.L_x_24141:
        /* <DEDUP_REMOVED lines=12> */
.L_x_24144:
[----:B------:R-:W-:Y:S02]  /*3260*/  MOV R64, R146 ;  /* 0x0000009200407202 */ /* 0x000fe40000000f00 */
.L_x_24145:
[----:B------:R-:W-:Y:S05]  /*3270*/  BSYNC B2 ;  /* 0x0000000000027941 */ /* 0x000fea0003800000 */
.L_x_24143:
        /* <DEDUP_REMOVED lines=16> */
.L_x_24149:
[----:B------:R-:W-:Y:S05]  /*3380*/  BSYNC B3 ;  /* 0x0000000000037941 */ /* 0x000fea0003800000 */
.L_x_24148:
        /* <DEDUP_REMOVED lines=44> */
.L_x_24147:
[----:B------:R-:W-:Y:S05]  /*3650*/  BSYNC B2 ;  /* 0x0000000000027941 */ /* 0x000fea0003800000 */
.L_x_24146:
[----:B------:R-:W0:Y:S02]  /*3660*/  I2F.U32 R62, R64 ;  /* 0x00000040003e7306 */ /* 0x000e240000201000 */
[----:B0-----:R-:W-:-:S05]  /*3670*/  FFMA.FTZ R62, R62, R157, 1.1641532182693481445e-10 ;  /* 0x2f0000003e3e7423 */ /* 0x001fca000001009d */
[----:B------:R-:W-:Y:S01]  /*3680*/  FSETP.GTU.FTZ.AND P2, PT, R62, c[0x0][0x1e4], PT ;  /* 0x000079003e007a0b */ /* 0x000fe20003f5c000 */
[----:B------:R-:W-:-:S03]  /*3690*/  HADD2.F32 R62, -RZ, R48.H1_H1 ;  /* 0x30000030ff3e7230 */ /* 0x000fc60000004100 */
[----:B------:R-:W-:Y:S02]  /*36a0*/  SEL R150, RZ, 0x1, P2 ;  /* 0x00000001ff967807 */ /* 0x000fe40001000000 */
[----:B------:R-:W-:-:S05]  /*36b0*/  FMUL.FTZ R62, R62, c[0x0][0x1e8] ;  /* 0x00007a003e3e7a20 */ /* 0x000fca0000410000 */
[----:B------:R-:W-:-:S05]  /*36c0*/  FSEL R62, R62, RZ, !P2 ;  /* 0x000000ff3e3e7208 */ /* 0x000fca0005000000 */
[----:B------:R-:W-:-:S04]  /*36d0*/  FADD.FTZ R61, R62, R61 ;  /* 0x0000003d3e3d7221 */ /* 0x000fc80000010000 */
[----:B------:R-:W-:Y:S02]  /*36e0*/  @P0 FADD.FTZ R61, R53, R61 ;  /* 0x0000003d353d0221 */ /* 0x000fe40000010000 */
.L_x_24142:
        /* <DEDUP_REMOVED lines=12> */
.L_x_24151:
[----:B------:R-:W-:Y:S02]  /*37b0*/  IMAD.MOV.U32 R64, RZ, RZ, R146 ;  /* 0x000000ffff407224 */ /* 0x000fe400078e0092 */
.L_x_24152:
[----:B------:R-:W-:Y:S05]  /*37c0*/  BSYNC B2 ;  /* 0x0000000000027941 */ /* 0x000fea0003800000 */
.L_x_24150:
        /* <DEDUP_REMOVED lines=16> */
.L_x_24156:
[----:B------:R-:W-:Y:S05]  /*38d0*/  BSYNC B3 ;  /* 0x0000000000037941 */ /* 0x000fea0003800000 */
.L_x_24155:
        /* <DEDUP_REMOVED lines=44> */
.L_x_24154:
[----:B------:R-:W-:Y:S05]  /*3ba0*/  BSYNC B2 ;  /* 0x0000000000027941 */ /* 0x000fea0003800000 */
.L_x_24153:
        /* <DEDUP_REMOVED lines=14> */
.L_x_24157:
        /* <DEDUP_REMOVED lines=12> */
.L_x_24160:
[----:B------:R-:W-:Y:S02]  /*3d50*/  IMAD.MOV.U32 R63, RZ, RZ, R146 ;  /* 0x000000ffff3f7224 */ /* 0x000fe400078e0092 */
.L_x_24161:
[----:B------:R-:W-:Y:S05]  /*3d60*/  BSYNC B2 ;  /* 0x0000000000027941 */ /* 0x000fea0003800000 */
.L_x_24159:
        /* <DEDUP_REMOVED lines=16> */
.L_x_24165:
[----:B------:R-:W-:Y:S05]  /*3e70*/  BSYNC B3 ;  /* 0x0000000000037941 */ /* 0x000fea0003800000 */
.L_x_24164:
        /* <DEDUP_REMOVED lines=44> */
.L_x_24163:
[----:B------:R-:W-:Y:S05]  /*4140*/  BSYNC B2 ;  /* 0x0000000000027941 */ /* 0x000fea0003800000 */
.L_x_24162:
        /* <DEDUP_REMOVED lines=9> */
.L_x_24158:
        /* <DEDUP_REMOVED lines=12> */
.L_x_24167:
[----:B------:R-:W-:Y:S02]  /*42a0*/  IMAD.MOV.U32 R63, RZ, RZ, R146 ;  /* 0x000000ffff3f7224 */ /* 0x000fe400078e0092 */
.L_x_24168:
[----:B------:R-:W-:Y:S05]  /*42b0*/  BSYNC B2 ;  /* 0x0000000000027941 */ /* 0x000fea0003800000 */
.L_x_24166:
        /* <DEDUP_REMOVED lines=16> */
.L_x_24172:
[----:B------:R-:W-:Y:S05]  /*43c0*/  BSYNC B3 ;  /* 0x0000000000037941 */ /* 0x000fea0003800000 */
.L_x_24171:
        /* <DEDUP_REMOVED lines=44> */
.L_x_24170:
[----:B------:R-:W-:Y:S05]  /*4690*/  BSYNC B2 ;  /* 0x0000000000027941 */ /* 0x000fea0003800000 */
.L_x_24169:
        /* <DEDUP_REMOVED lines=14> */
.L_x_24173:
        /* <DEDUP_REMOVED lines=12> */
.L_x_24176:
[----:B------:R-:W-:Y:S02]  /*4840*/  IMAD.MOV.U32 R144, RZ, RZ, R146 ;  /* 0x000000ffff907224 */ /* 0x000fe400078e0092 */
.L_x_24177:
[----:B------:R-:W-:Y:S05]  /*4850*/  BSYNC B2 ;  /* 0x0000000000027941 */ /* 0x000fea0003800000 */
.L_x_24175:
        /* <DEDUP_REMOVED lines=16> */
.L_x_24181:
[----:B------:R-:W-:Y:S05]  /*4960*/  BSYNC B3 ;  /* 0x0000000000037941 */ /* 0x000fea0003800000 */
.L_x_24180:
        /* <DEDUP_REMOVED lines=44> */
.L_x_24179:
[----:B------:R-:W-:Y:S05]  /*4c30*/  BSYNC B2 ;  /* 0x0000000000027941 */ /* 0x000fea0003800000 */
.L_x_24178:
        /* <DEDUP_REMOVED lines=9> */
.L_x_24174:
        /* <DEDUP_REMOVED lines=12> */
.L_x_24183:
[----:B------:R-:W-:Y:S02]  /*4d90*/  MOV R144, R146 ;  /* 0x0000009200907202 */ /* 0x000fe40000000f00 */
.L_x_24184:
[----:B------:R-:W-:Y:S05]  /*4da0*/  BSYNC B2 ;  /* 0x0000000000027941 */ /* 0x000fea0003800000 */
.L_x_24182:
        /* <DEDUP_REMOVED lines=16> */
.L_x_24188:
[----:B------:R-:W-:Y:S05]  /*4eb0*/  BSYNC B3 ;  /* 0x0000000000037941 */ /* 0x000fea0003800000 */
.L_x_24187:
        /* <DEDUP_REMOVED lines=44> */
.L_x_24186:
[----:B------:R-:W-:Y:S05]  /*5180*/  BSYNC B2 ;  /* 0x0000000000027941 */ /* 0x000fea0003800000 */
.L_x_24185:
        /* <DEDUP_REMOVED lines=12> */
.L_x_24189:
        /* <DEDUP_REMOVED lines=12> */
.L_x_24192:
[----:B------:R-:W-:Y:S02]  /*5310*/  IMAD.MOV.U32 R65, RZ, RZ, R146 ;  /* 0x000000ffff417224 */ /* 0x000fe400078e0092 */
.L_x_24193:
[----:B------:R-:W-:Y:S05]  /*5320*/  BSYNC B2 ;  /* 0x0000000000027941 */ /* 0x000fea0003800000 */
.L_x_24191:
        /* <DEDUP_REMOVED lines=16> */
.L_x_24197:
[----:B------:R-:W-:Y:S05]  /*5430*/  BSYNC B3 ;  /* 0x0000000000037941 */ /* 0x000fea0003800000 */
.L_x_24196:
        /* <DEDUP_REMOVED lines=44> */
.L_x_24195:
[----:B------:R-:W-:Y:S05]  /*5700*/  BSYNC B2 ;  /* 0x0000000000027941 */ /* 0x000fea0003800000 */
.L_x_24194:
        /* <DEDUP_REMOVED lines=9> */
.L_x_24190:
        /* <DEDUP_REMOVED lines=12> */
.L_x_24199:
[----:B------:R-:W-:Y:S02]  /*5860*/  IMAD.MOV.U32 R65, RZ, RZ, R146 ;  /* 0x000000ffff417224 */ /* 0x000fe400078e0092 */
.L_x_24200:
[----:B------:R-:W-:Y:S05]  /*5870*/  BSYNC B2 ;  /* 0x0000000000027941 */ /* 0x000fea0003800000 */
.L_x_24198:
        /* <DEDUP_REMOVED lines=16> */
.L_x_24204:
[----:B------:R-:W-:Y:S05]  /*5980*/  BSYNC B3 ;  /* 0x0000000000037941 */ /* 0x000fea0003800000 */
.L_x_24203:
        /* <DEDUP_REMOVED lines=44> */
.L_x_24202:
[----:B------:R-:W-:Y:S05]  /*5c50*/  BSYNC B2 ;  /* 0x0000000000027941 */ /* 0x000fea0003800000 */
.L_x_24201:
        /* <DEDUP_REMOVED lines=12> */
.L_x_24205:
        /* <DEDUP_REMOVED lines=12> */
.L_x_24208:
[----:B------:R-:W-:Y:S02]  /*5de0*/  IMAD.MOV.U32 R66, RZ, RZ, R146 ;  /* 0x000000ffff427224 */ /* 0x000fe400078e0092 */
.L_x_24209:
[----:B------:R-:W-:Y:S05]  /*5df0*/  BSYNC B2 ;  /* 0x0000000000027941 */ /* 0x000fea0003800000 */
.L_x_24207:
        /* <DEDUP_REMOVED lines=16> */
.L_x_24213:
[----:B------:R-:W-:Y:S05]  /*5f00*/  BSYNC B3 ;  /* 0x0000000000037941 */ /* 0x000fea0003800000 */
.L_x_24212:
        /* <DEDUP_REMOVED lines=44> */
.L_x_24211:
[----:B------:R-:W-:Y:S05]  /*61d0*/  BSYNC B2 ;  /* 0x0000000000027941 */ /* 0x000fea0003800000 */
.L_x_24210:
        /* <DEDUP_REMOVED lines=9> */
.L_x_24206:
        /* <DEDUP_REMOVED lines=12> */
.L_x_24215:
[----:B------:R-:W-:Y:S02]  /*6330*/  IMAD.MOV.U32 R66, RZ, RZ, R146 ;  /* 0x000000ffff427224 */ /* 0x000fe400078e0092 */
.L_x_24216:
[----:B------:R-:W-:Y:S05]  /*6340*/  BSYNC B2 ;  /* 0x0000000000027941 */ /* 0x000fea0003800000 */
.L_x_24214:
        /* <DEDUP_REMOVED lines=16> */
.L_x_24220:
[----:B------:R-:W-:Y:S05]  /*6450*/  BSYNC B3 ;  /* 0x0000000000037941 */ /* 0x000fea0003800000 */
.L_x_24219:
        /* <DEDUP_REMOVED lines=44> */
.L_x_24218:
[----:B------:R-:W-:Y:S05]  /*6720*/  BSYNC B2 ;  /* 0x0000000000027941 */ /* 0x000fea0003800000 */
.L_x_24217:
        /* <DEDUP_REMOVED lines=12> */
.L_x_24221:
        /* <DEDUP_REMOVED lines=12> */
.L_x_24224:
[----:B------:R-:W-:Y:S02]  /*68b0*/  IMAD.MOV.U32 R144, RZ, RZ, R146 ;  /* 0x000000ffff907224 */ /* 0x000fe400078e0092 */
.L_x_24225:
[----:B------:R-:W-:Y:S05]  /*68c0*/  BSYNC B2 ;  /* 0x0000000000027941 */ /* 0x000fea0003800000 */
.L_x_24223:
        /* <DEDUP_REMOVED lines=16> */
.L_x_24229:
[----:B------:R-:W-:Y:S05]  /*69d0*/  BSYNC B3 ;  /* 0x0000000000037941 */ /* 0x000fea0003800000 */
.L_x_24228:
        /* <DEDUP_REMOVED lines=44> */
.L_x_24227:
[----:B------:R-:W-:Y:S05]  /*6ca0*/  BSYNC B2 ;  /* 0x0000000000027941 */ /* 0x000fea0003800000 */
.L_x_24226:
        /* <DEDUP_REMOVED lines=9> */
.L_x_24222:
        /* <DEDUP_REMOVED lines=12> */
.L_x_24231:
[----:B------:R-:W-:Y:S02]  /*6e00*/  IMAD.MOV.U32 R144, RZ, RZ, R146 ;  /* 0x000000ffff907224 */ /* 0x000fe400078e0092 */
.L_x_24232:
[----:B------:R-:W-:Y:S05]  /*6e10*/  BSYNC B2 ;  /* 0x0000000000027941 */ /* 0x000fea0003800000 */
.L_x_24230:
        /* <DEDUP_REMOVED lines=16> */
.L_x_24236:
[----:B------:R-:W-:Y:S05]  /*6f20*/  BSYNC B3 ;  /* 0x0000000000037941 */ /* 0x000fea0003800000 */
.L_x_24235:
        /* <DEDUP_REMOVED lines=44> */
.L_x_24234:
[----:B------:R-:W-:Y:S05]  /*71f0*/  BSYNC B2 ;  /* 0x0000000000027941 */ /* 0x000fea0003800000 */
.L_x_24233:
        /* <DEDUP_REMOVED lines=12> */
.L_x_24237:
        /* <DEDUP_REMOVED lines=12> */
.L_x_24240:
[----:B------:R-:W-:Y:S02]  /*7380*/  IMAD.MOV.U32 R156, RZ, RZ, R146 ;  /* 0x000000ffff9c7224 */ /* 0x000fe400078e0092 */
.L_x_24241:
[----:B------:R-:W-:Y:S05]  /*7390*/  BSYNC B2 ;  /* 0x0000000000027941 */ /* 0x000fea0003800000 */
.L_x_24239:
        /* <DEDUP_REMOVED lines=16> */
.L_x_24245:
[----:B------:R-:W-:Y:S05]  /*74a0*/  BSYNC B3 ;  /* 0x0000000000037941 */ /* 0x000fea0003800000 */
.L_x_24244:
        /* <DEDUP_REMOVED lines=44> */
.L_x_24243:
[----:B------:R-:W-:Y:S05]  /*7770*/  BSYNC B2 ;  /* 0x0000000000027941 */ /* 0x000fea0003800000 */
.L_x_24242:
        /* <DEDUP_REMOVED lines=9> */
.L_x_24238:
        /* <DEDUP_REMOVED lines=51> */
.L_x_24246:
[----:B------:R-:W-:Y:S02]  /*7b40*/  IADD3 R157, R147, 0x20, RZ ;  /* 0x00000020939d7810 */ /* 0x000fe40007ffe0ff */
.L_x_24117:
[----:B------:R-:W-:Y:S05]  /*7b50*/  BSYNC B1 ;  /* 0x0000000000017941 */ /* 0x000fea0003800000 */
.L_x_24116:
        /* <DEDUP_REMOVED lines=29> */
[----:B------:R-:W-:Y:S01]  /*7d30*/  MOV R110, R148 ;  /* 0x00000094006e7202 */ /* 0x000fe20000000f00 */
[----:B------:R-:W-:Y:S05]  /*7d40*/  BRA `(.L_x_24251) ;  /* 0x0000001000007947 */ /* 0x000fea0003800000 */
.L_x_24250:
[----:B01----:R-:W-:Y:S02]  /*7d50*/  IMAD.MOV.U32 R110, RZ, RZ, R146 ;  /* 0x000000ffff6e7224 */ /* 0x003fe400078e0092 */
.L_x_24251:
[----:B------:R-:W-:Y:S05]  /*7d60*/  BSYNC B2 ;  /* 0x0000000000027941 */ /* 0x000fea0003800000 */
.L_x_24249:
        /* <DEDUP_REMOVED lines=16> */
.L_x_24255:
[----:B------:R-:W-:Y:S05]  /*7e70*/  BSYNC B3 ;  /* 0x0000000000037941 */ /* 0x000fea0003800000 */
.L_x_24254:
        /* <DEDUP_REMOVED lines=44> */
.L_x_24253:
[----:B------:R-:W-:Y:S05]  /*8140*/  BSYNC B2 ;  /* 0x0000000000027941 */ /* 0x000fea0003800000 */
.L_x_24252:
        /* <DEDUP_REMOVED lines=17> */
.L_x_24256:
        /* <DEDUP_REMOVED lines=12> */
.L_x_24259:
[----:B------:R-:W-:Y:S02]  /*8320*/  IMAD.MOV.U32 R69, RZ, RZ, R146 ;  /* 0x000000ffff457224 */ /* 0x000fe400078e0092 */
.L_x_24260:
[----:B------:R-:W-:Y:S05]  /*8330*/  BSYNC B2 ;  /* 0x0000000000027941 */ /* 0x000fea0003800000 */
.L_x_24258:
        /* <DEDUP_REMOVED lines=16> */
.L_x_24264:
[----:B------:R-:W-:Y:S05]  /*8440*/  BSYNC B3 ;  /* 0x0000000000037941 */ /* 0x000fea0003800000 */
.L_x_24263:
        /* <DEDUP_REMOVED lines=39> */
[----:B------:R-:W-:-:S05]  /*86c0*/  IMAD.WIDE.U32 R70, R71, -0x326172a9, RZ ;  /* 0xcd9e8d5747467825 */ /* 0x000fca00078e00ff */
[----:B------:R-:W-:Y:S01]  /*86d0*/  LOP3.LUT R142, R71, UR25, R142, 0x96, !PT ;  /* 0x00000019478e7c12 */ /* 0x000fe2000f8e968e */
[----:B------:R-:W-:Y:S01]  /*86e0*/  IMAD.MOV.U32 R71, RZ, RZ, RZ ;  /* 0x000000ffff477224 */ /* 0x000fe200078e00ff */
[----:B------:R-:W-:Y:S02]  /*86f0*/  MOV R146, R70 ;  /* 0x0000004600927202 */ /* 0x000fe40000000f00 */
.L_x_24262:
[----:B------:R-:W-:Y:S05]  /*8700*/  BSYNC B2 ;  /* 0x0000000000027941 */ /* 0x000fea0003800000 */
.L_x_24261:
        /* <DEDUP_REMOVED lines=9> */
.L_x_24257:
        /* <DEDUP_REMOVED lines=12> */
.L_x_24266:
[----:B------:R-:W-:Y:S02]  /*8860*/  IMAD.MOV.U32 R69, RZ, RZ, R146 ;  /* 0x000000ffff457224 */ /* 0x000fe400078e0092 */
.L_x_24267:
[----:B------:R-:W-:Y:S05]  /*8870*/  BSYNC B2 ;  /* 0x0000000000027941 */ /* 0x000fea0003800000 */
.L_x_24265:
        /* <DEDUP_REMOVED lines=16> */
.L_x_24271:
[----:B------:R-:W-:Y:S05]  /*8980*/  BSYNC B3 ;  /* 0x0000000000037941 */ /* 0x000fea0003800000 */
.L_x_24270:
        /* <DEDUP_REMOVED lines=38> */
[----:B------:R-:W-:Y:S02]  /*8bf0*/  LOP3.LUT R143, R71, UR26, R108, 0x96, !PT ;  /* 0x0000001a478f7c12 */ /* 0x000fe4000f8e966c */
[----:B------:R-:W-:Y:S01]  /*8c00*/  MOV R148, R70 ;  /* 0x0000004600947202 */ /* 0x000fe20000000f00 */
[----:B------:R-:W-:-:S04]  /*8c10*/  IMAD.WIDE.U32 R70, R110, -0x326172a9, RZ ;  /* 0xcd9e8d576e467825 */ /* 0x000fc800078e00ff */
[----:B------:R-:W-:Y:S01]  /*8c20*/  IMAD.MOV.U32 R146, RZ, RZ, R70 ;  /* 0x000000ffff927224 */ /* 0x000fe200078e0046 */
[----:B------:R-:W-:Y:S01]  /*8c30*/  LOP3.LUT R142, R71, UR25, R142, 0x96, !PT ;  /* 0x00000019478e7c12 */ /* 0x000fe2000f8e968e */
[----:B------:R-:W-:Y:S02]  /*8c40*/  IMAD.MOV.U32 R70, RZ, RZ, RZ ;  /* 0x000000ffff467224 */ /* 0x000fe400078e00ff */
.L_x_24269:
[----:B------:R-:W-:Y:S05]  /*8c50*/  BSYNC B2 ;  /* 0x0000000000027941 */ /* 0x000fea0003800000 */
.L_x_24268:
        /* <DEDUP_REMOVED lines=14> */
.L_x_24272:
        /* <DEDUP_REMOVED lines=12> */
.L_x_24275:
[----:B------:R-:W-:Y:S02]  /*8e00*/  IMAD.MOV.U32 R72, RZ, RZ, R146 ;  /* 0x000000ffff487224 */ /* 0x000fe400078e0092 */
.L_x_24276:
[----:B------:R-:W-:Y:S05]  /*8e10*/  BSYNC B2 ;  /* 0x0000000000027941 */ /* 0x000fea0003800000 */
.L_x_24274:
        /* <DEDUP_REMOVED lines=16> */
.L_x_24280:
[----:B------:R-:W-:Y:S05]  /*8f20*/  BSYNC B3 ;  /* 0x0000000000037941 */ /* 0x000fea0003800000 */
.L_x_24279:
        /* <DEDUP_REMOVED lines=44> */
.L_x_24278:
[----:B------:R-:W-:Y:S05]  /*91f0*/  BSYNC B2 ;  /* 0x0000000000027941 */ /* 0x000fea0003800000 */
.L_x_24277:
        /* <DEDUP_REMOVED lines=9> */
.L_x_24273:
        /* <DEDUP_REMOVED lines=12> */
.L_x_24282:
[----:B------:R-:W-:Y:S02]  /*9350*/  MOV R72, R146 ;  /* 0x0000009200487202 */ /* 0x000fe40000000f00 */
.L_x_24283:
[----:B------:R-:W-:Y:S05]  /*9360*/  BSYNC B2 ;  /* 0x0000000000027941 */ /* 0x000fea0003800000 */
.L_x_24281:
        /* <DEDUP_REMOVED lines=16> */
.L_x_24287:
[----:B------:R-:W-:Y:S05]  /*9470*/  BSYNC B3 ;  /* 0x0000000000037941 */ /* 0x000fea0003800000 */
.L_x_24286:
        /* <DEDUP_REMOVED lines=44> */
.L_x_24285:
[----:B------:R-:W-:Y:S05]  /*9740*/  BSYNC B2 ;  /* 0x0000000000027941 */ /* 0x000fea0003800000 */
.L_x_24284:
        /* <DEDUP_REMOVED lines=14> */
.L_x_24288:
        /* <DEDUP_REMOVED lines=12> */
.L_x_24291:
[----:B------:R-:W-:Y:S02]  /*98f0*/  IMAD.MOV.U32 R71, RZ, RZ, R146 ;  /* 0x000000ffff477224 */ /* 0x000fe400078e0092 */
.L_x_24292:
[----:B------:R-:W-:Y:S05]  /*9900*/  BSYNC B2 ;  /* 0x0000000000027941 */ /* 0x000fea0003800000 */
.L_x_24290:
        /* <DEDUP_REMOVED lines=16> */
.L_x_24296:
[----:B------:R-:W-:Y:S05]  /*9a10*/  BSYNC B3 ;  /* 0x0000000000037941 */ /* 0x000fea0003800000 */
.L_x_24295:
        /* <DEDUP_REMOVED lines=44> */
.L_x_24294:
[----:B------:R-:W-:Y:S05]  /*9ce0*/  BSYNC B2 ;  /* 0x0000000000027941 */ /* 0x000fea0003800000 */
.L_x_24293:
        /* <DEDUP_REMOVED lines=9> */
.L_x_24289:
        /* <DEDUP_REMOVED lines=12> */
.L_x_24298:
[----:B------:R-:W-:Y:S02]  /*9e40*/  IMAD.MOV.U32 R71, RZ, RZ, R146 ;  /* 0x000000ffff477224 */ /* 0x000fe400078e0092 */
.L_x_24299:
[----:B------:R-:W-:Y:S05]  /*9e50*/  BSYNC B2 ;  /* 0x0000000000027941 */ /* 0x000fea0003800000 */
.L_x_24297:
        /* <DEDUP_REMOVED lines=16> */
.L_x_24303:
[----:B------:R-:W-:Y:S05]  /*9f60*/  BSYNC B3 ;  /* 0x0000000000037941 */ /* 0x000fea0003800000 */
.L_x_24302:
        /* <DEDUP_REMOVED lines=44> */
.L_x_24301:
[----:B------:R-:W-:Y:S05]  /*a230*/  BSYNC B2 ;  /* 0x0000000000027941 */ /* 0x000fea0003800000 */
.L_x_24300:
        /* <DEDUP_REMOVED lines=14> */
.L_x_24304:
        /* <DEDUP_REMOVED lines=12> */
.L_x_24307:
[----:B------:R-:W-:Y:S02]  /*a3e0*/  IMAD.MOV.U32 R144, RZ, RZ, R146 ;  /* 0x000000ffff907224 */ /* 0x000fe400078e0092 */
.L_x_24308:
[----:B------:R-:W-:Y:S05]  /*a3f0*/  BSYNC B2 ;  /* 0x0000000000027941 */ /* 0x000fea0003800000 */
.L_x_24306:
        /* <DEDUP_REMOVED lines=16> */
.L_x_24312:
[----:B------:R-:W-:Y:S05]  /*a500*/  BSYNC B3 ;  /* 0x0000000000037941 */ /* 0x000fea0003800000 */
.L_x_24311:
        /* <DEDUP_REMOVED lines=44> */
.L_x_24310:
[----:B------:R-:W-:Y:S05]  /*a7d0*/  BSYNC B2 ;  /* 0x0000000000027941 */ /* 0x000fea0003800000 */
.L_x_24309:
        /* <DEDUP_REMOVED lines=9> */
.L_x_24305:
        /* <DEDUP_REMOVED lines=12> */
.L_x_24314:
[----:B------:R-:W-:Y:S02]  /*a930*/  IMAD.MOV.U32 R144, RZ, RZ, R146 ;  /* 0x000000ffff907224 */ /* 0x000fe400078e0092 */
.L_x_24315:
[----:B------:R-:W-:Y:S05]  /*a940*/  BSYNC B2 ;  /* 0x0000000000027941 */ /* 0x000fea0003800000 */
.L_x_24313:
        /* <DEDUP_REMOVED lines=16> */
.L_x_24319:
[----:B------:R-:W-:Y:S05]  /*aa50*/  BSYNC B3 ;  /* 0x0000000000037941 */ /* 0x000fea0003800000 */
.L_x_24318:
        /* <DEDUP_REMOVED lines=44> */
.L_x_24317:
[----:B------:R-:W-:Y:S05]  /*ad20*/  BSYNC B2 ;  /* 0x0000000000027941 */ /* 0x000fea0003800000 */
.L_x_24316:
        /* <DEDUP_REMOVED lines=12> */
.L_x_24320:
        /* <DEDUP_REMOVED lines=12> */
.L_x_24323:
[----:B------:R-:W-:Y:S02]  /*aeb0*/  IMAD.MOV.U32 R73, RZ, RZ, R146 ;  /* 0x000000ffff497224 */ /* 0x000fe400078e0092 */
.L_x_24324:
[----:B------:R-:W-:Y:S05]  /*aec0*/  BSYNC B2 ;  /* 0x0000000000027941 */ /* 0x000fea0003800000 */
.L_x_24322:
        /* <DEDUP_REMOVED lines=16> */
.L_x_24328:
[----:B------:R-:W-:Y:S05]  /*afd0*/  BSYNC B3 ;  /* 0x0000000000037941 */ /* 0x000fea0003800000 */
.L_x_24327:
        /* <DEDUP_REMOVED lines=44> */
.L_x_24326:
[----:B------:R-:W-:Y:S05]  /*b2a0*/  BSYNC B2 ;  /* 0x0000000000027941 */ /* 0x000fea0003800000 */
.L_x_24325:
        /* <DEDUP_REMOVED lines=9> */
.L_x_24321:
        /* <DEDUP_REMOVED lines=12> */
.L_x_24330:
[----:B------:R-:W-:Y:S02]  /*b400*/  IMAD.MOV.U32 R73, RZ, RZ, R146 ;  /* 0x000000ffff497224 */ /* 0x000fe400078e0092 */
.L_x_24331:
[----:B------:R-:W-:Y:S05]  /*b410*/  BSYNC B2 ;  /* 0x0000000000027941 */ /* 0x000fea0003800000 */
.L_x_24329:
        /* <DEDUP_REMOVED lines=16> */
.L_x_24335:
[----:B------:R-:W-:Y:S05]  /*b520*/  BSYNC B3 ;  /* 0x0000000000037941 */ /* 0x000fea0003800000 */
.L_x_24334:
        /* <DEDUP_REMOVED lines=44> */
.L_x_24333:
[----:B------:R-:W-:Y:S05]  /*b7f0*/  BSYNC B2 ;  /* 0x0000000000027941 */ /* 0x000fea0003800000 */
.L_x_24332:
        /* <DEDUP_REMOVED lines=12> */
.L_x_24336:
        /* <DEDUP_REMOVED lines=12> */
.L_x_24339:
[----:B------:R-:W-:Y:S02]  /*b980*/  IMAD.MOV.U32 R74, RZ, RZ, R146 ;  /* 0x000000ffff4a7224 */ /* 0x000fe400078e0092 */
.L_x_24340:
[----:B------:R-:W-:Y:S05]  /*b990*/  BSYNC B2 ;  /* 0x0000000000027941 */ /* 0x000fea0003800000 */
.L_x_24338:
        /* <DEDUP_REMOVED lines=16> */
.L_x_24344:
[----:B------:R-:W-:Y:S05]  /*baa0*/  BSYNC B3 ;  /* 0x0000000000037941 */ /* 0x000fea0003800000 */
.L_x_24343:
        /* <DEDUP_REMOVED lines=44> */
.L_x_24342:
[----:B------:R-:W-:Y:S05]  /*bd70*/  BSYNC B2 ;  /* 0x0000000000027941 */ /* 0x000fea0003800000 */
.L_x_24341:
        /* <DEDUP_REMOVED lines=9> */
.L_x_24337:
        /* <DEDUP_REMOVED lines=12> */
.L_x_24346:
[----:B------:R-:W-:Y:S02]  /*bed0*/  IMAD.MOV.U32 R74, RZ, RZ, R146 ;  /* 0x000000ffff4a7224 */ /* 0x000fe400078e0092 */
.L_x_24347:
[----:B------:R-:W-:Y:S05]  /*bee0*/  BSYNC B2 ;  /* 0x0000000000027941 */ /* 0x000fea0003800000 */
.L_x_24345:
        /* <DEDUP_REMOVED lines=16> */
.L_x_24351:
[----:B------:R-:W-:Y:S05]  /*bff0*/  BSYNC B3 ;  /* 0x0000000000037941 */ /* 0x000fea0003800000 */
.L_x_24350:
        /* <DEDUP_REMOVED lines=44> */
.L_x_24349:
[----:B------:R-:W-:Y:S05]  /*c2c0*/  BSYNC B2 ;  /* 0x0000000000027941 */ /* 0x000fea0003800000 */
.L_x_24348:
        /* <DEDUP_REMOVED lines=12> */
.L_x_24352:
        /* <DEDUP_REMOVED lines=12> */
.L_x_24355:
[----:B------:R-:W-:Y:S02]  /*c450*/  IMAD.MOV.U32 R144, RZ, RZ, R146 ;  /* 0x000000ffff907224 */ /* 0x000fe400078e0092 */
.L_x_24356:
[----:B------:R-:W-:Y:S05]  /*c460*/  BSYNC B2 ;  /* 0x0000000000027941 */ /* 0x000fea0003800000 */
.L_x_24354:
        /* <DEDUP_REMOVED lines=16> */
.L_x_24360:
[----:B------:R-:W-:Y:S05]  /*c570*/  BSYNC B3 ;  /* 0x0000000000037941 */ /* 0x000fea0003800000 */
.L_x_24359:
        /* <DEDUP_REMOVED lines=44> */
.L_x_24358:
[----:B------:R-:W-:Y:S05]  /*c840*/  BSYNC B2 ;  /* 0x0000000000027941 */ /* 0x000fea0003800000 */
.L_x_24357:
        /* <DEDUP_REMOVED lines=9> */
.L_x_24353:
        /* <DEDUP_REMOVED lines=12> */
.L_x_24362:
[----:B------:R-:W-:Y:S02]  /*c9a0*/  IMAD.MOV.U32 R144, RZ, RZ, R146 ;  /* 0x000000ffff907224 */ /* 0x000fe400078e0092 */
.L_x_24363:
[----:B------:R-:W-:Y:S05]  /*c9b0*/  BSYNC B2 ;  /* 0x0000000000027941 */ /* 0x000fea0003800000 */
.L_x_24361:
        /* <DEDUP_REMOVED lines=16> */
.L_x_24367:
[----:B------:R-:W-:Y:S05]  /*cac0*/  BSYNC B3 ;  /* 0x0000000000037941 */ /* 0x000fea0003800000 */
.L_x_24366:
        /* <DEDUP_REMOVED lines=44> */
.L_x_24365:
[----:B------:R-:W-:Y:S05]  /*cd90*/  BSYNC B2 ;  /* 0x0000000000027941 */ /* 0x000fea0003800000 */
.L_x_24364:
        /* <DEDUP_REMOVED lines=12> */
.L_x_24368:
        /* <DEDUP_REMOVED lines=12> */
.L_x_24371:
[----:B------:R-:W-:Y:S02]  /*cf20*/  IMAD.MOV.U32 R156, RZ, RZ, R146 ;  /* 0x000000ffff9c7224 */ /* 0x000fe400078e0092 */
.L_x_24372:
[----:B------:R-:W-:Y:S05]  /*cf30*/  BSYNC B2 ;  /* 0x0000000000027941 */ /* 0x000fea0003800000 */
.L_x_24370:
        /* <DEDUP_REMOVED lines=16> */
.L_x_24376:
[----:B------:R-:W-:Y:S05]  /*d040*/  BSYNC B3 ;  /* 0x0000000000037941 */ /* 0x000fea0003800000 */
.L_x_24375:
        /* <DEDUP_REMOVED lines=44> */
.L_x_24374:
[----:B------:R-:W-:Y:S05]  /*d310*/  BSYNC B2 ;  /* 0x0000000000027941 */ /* 0x000fea0003800000 */
.L_x_24373:
        /* <DEDUP_REMOVED lines=9> */
.L_x_24369:
        /* <DEDUP_REMOVED lines=51> */
.L_x_24377:
[----:B------:R-:W-:Y:S02]  /*d6e0*/  IADD3 R157, R157, 0x20, RZ ;  /* 0x000000209d9d7810 */ /* 0x000fe40007ffe0ff */
.L_x_24248:
[----:B------:R-:W-:Y:S05]  /*d6f0*/  BSYNC B1 ;  /* 0x0000000000017941 */ /* 0x000fea0003800000 */
.L_x_24247:
        /* <DEDUP_REMOVED lines=31> */
.L_x_24381:
[----:B01----:R-:W-:Y:S02]  /*d8f0*/  MOV R110, R146 ;  /* 0x00000092006e7202 */ /* 0x003fe40000000f00 */
.L_x_24382:
[----:B------:R-:W-:Y:S05]  /*d900*/  BSYNC B2 ;  /* 0x0000000000027941 */ /* 0x000fea0003800000 */
.L_x_24380:
        /* <DEDUP_REMOVED lines=16> */
.L_x_24386:
[----:B------:R-:W-:Y:S05]  /*da10*/  BSYNC B3 ;  /* 0x0000000000037941 */ /* 0x000fea0003800000 */
.L_x_24385:
        /* <DEDUP_REMOVED lines=44> */
.L_x_24384:
[----:B------:R-:W-:Y:S05]  /*dce0*/  BSYNC B2 ;  /* 0x0000000000027941 */ /* 0x000fea0003800000 */
.L_x_24383:
        /* <DEDUP_REMOVED lines=17> */
.L_x_24387:
        /* <DEDUP_REMOVED lines=12> */
.L_x_24390:
[----:B------:R-:W-:Y:S02]  /*dec0*/  IMAD.MOV.U32 R77, RZ, RZ, R146 ;  /* 0x000000ffff4d7224 */ /* 0x000fe400078e0092 */
.L_x_24391:
[----:B------:R-:W-:Y:S05]  /*ded0*/  BSYNC B2 ;  /* 0x0000000000027941 */ /* 0x000fea0003800000 */
.L_x_24389:
        /* <DEDUP_REMOVED lines=16> */
.L_x_24395:
[----:B------:R-:W-:Y:S05]  /*dfe0*/  BSYNC B3 ;  /* 0x0000000000037941 */ /* 0x000fea0003800000 */
.L_x_24394:
        /* <DEDUP_REMOVED lines=42> */
[----:B------:R-:W-:-:S06]  /*e290*/  HFMA2.MMA R79, -RZ, RZ, 0, 0 ;  /* 0x00000000ff4f7435 */ /* 0x000fcc00000001ff */
.L_x_24393:
[----:B------:R-:W-:Y:S05]  /*e2a0*/  BSYNC B2 ;  /* 0x0000000000027941 */ /* 0x000fea0003800000 */
.L_x_24392:
        /* <DEDUP_REMOVED lines=9> */
.L_x_24388:
        /* <DEDUP_REMOVED lines=12> */
.L_x_24397:
[----:B------:R-:W-:Y:S02]  /*e400*/  IMAD.MOV.U32 R77, RZ, RZ, R146 ;  /* 0x000000ffff4d7224 */ /* 0x000fe400078e0092 */
.L_x_24398:
[----:B------:R-:W-:Y:S05]  /*e410*/  BSYNC B2 ;  /* 0x0000000000027941 */ /* 0x000fea0003800000 */
.L_x_24396:
        /* <DEDUP_REMOVED lines=16> */
.L_x_24402:
[----:B------:R-:W-:Y:S05]  /*e520*/  BSYNC B3 ;  /* 0x0000000000037941 */ /* 0x000fea0003800000 */
.L_x_24401:
        /* <DEDUP_REMOVED lines=40> */
[----:B------:R-:W-:-:S05]  /*e7b0*/  IMAD.WIDE.U32 R78, R110, -0x326172a9, RZ ;  /* 0xcd9e8d576e4e7825 */ /* 0x000fca00078e00ff */
[----:B------:R-:W-:Y:S01]  /*e7c0*/  MOV R146, R78 ;  /* 0x0000004e00927202 */ /* 0x000fe20000000f00 */
[----:B------:R-:W-:Y:S01]  /*e7d0*/  IMAD.MOV.U32 R78, RZ, RZ, RZ ;  /* 0x000000ffff4e7224 */ /* 0x000fe200078e00ff */
[----:B------:R-:W-:Y:S02]  /*e7e0*/  LOP3.LUT R142, R79, UR25, R142, 0x96, !PT ;  /* 0x000000194f8e7c12 */ /* 0x000fe4000f8e968e */
.L_x_24400:
[----:B------:R-:W-:Y:S05]  /*e7f0*/  BSYNC B2 ;  /* 0x0000000000027941 */ /* 0x000fea0003800000 */
.L_x_24399:
        /* <DEDUP_REMOVED lines=14> */
.L_x_24403:
        /* <DEDUP_REMOVED lines=12> */
.L_x_24406:
[----:B------:R-:W-:Y:S02]  /*e9a0*/  IMAD.MOV.U32 R80, RZ, RZ, R146 ;  /* 0x000000ffff507224 */ /* 0x000fe400078e0092 */
.L_x_24407:
[----:B------:R-:W-:Y:S05]  /*e9b0*/  BSYNC B2 ;  /* 0x0000000000027941 */ /* 0x000fea0003800000 */
.L_x_24405:
        /* <DEDUP_REMOVED lines=16> */
.L_x_24411:
[----:B------:R-:W-:Y:S05]  /*eac0*/  BSYNC B3 ;  /* 0x0000000000037941 */ /* 0x000fea0003800000 */
.L_x_24410:
        /* <DEDUP_REMOVED lines=44> */
.L_x_24409:
[----:B------:R-:W-:Y:S05]  /*ed90*/  BSYNC B2 ;  /* 0x0000000000027941 */ /* 0x000fea0003800000 */
.L_x_24408:
        /* <DEDUP_REMOVED lines=9> */
.L_x_24404:
        /* <DEDUP_REMOVED lines=12> */
.L_x_24413:
[----:B------:R-:W-:Y:S02]  /*eef0*/  IMAD.MOV.U32 R80, RZ, RZ, R146 ;  /* 0x000000ffff507224 */ /* 0x000fe400078e0092 */
.L_x_24414:
[----:B------:R-:W-:Y:S05]  /*ef00*/  BSYNC B2 ;  /* 0x0000000000027941 */ /* 0x000fea0003800000 */
.L_x_24412:
        /* <DEDUP_REMOVED lines=16> */
.L_x_24418:
[----:B------:R-:W-:Y:S05]  /*f010*/  BSYNC B3 ;  /* 0x0000000000037941 */ /* 0x000fea0003800000 */
.L_x_24417:
        /* <DEDUP_REMOVED lines=44> */
.L_x_24416:
[----:B------:R-:W-:Y:S05]  /*f2e0*/  BSYNC B2 ;  /* 0x0000000000027941 */ /* 0x000fea0003800000 */
.L_x_24415:
        /* <DEDUP_REMOVED lines=14> */
.L_x_24419:
        /* <DEDUP_REMOVED lines=12> */
.L_x_24422:
[----:B------:R-:W-:Y:S02]  /*f490*/  IMAD.MOV.U32 R79, RZ, RZ, R146 ;  /* 0x000000ffff4f7224 */ /* 0x000fe400078e0092 */
.L_x_24423:
[----:B------:R-:W-:Y:S05]  /*f4a0*/  BSYNC B2 ;  /* 0x0000000000027941 */ /* 0x000fea0003800000 */
.L_x_24421:
        /* <DEDUP_REMOVED lines=16> */
.L_x_24427:
[----:B------:R-:W-:Y:S05]  /*f5b0*/  BSYNC B3 ;  /* 0x0000000000037941 */ /* 0x000fea0003800000 */
.L_x_24426:
        /* <DEDUP_REMOVED lines=44> */
.L_x_24425:
[----:B------:R-:W-:Y:S05]  /*f880*/  BSYNC B2 ;  /* 0x0000000000027941 */ /* 0x000fea0003800000 */
.L_x_24424:
        /* <DEDUP_REMOVED lines=9> */
.L_x_24420:
        /* <DEDUP_REMOVED lines=12> */
.L_x_24429:
[----:B------:R-:W-:Y:S02]  /*f9e0*/  IMAD.MOV.U32 R79, RZ, RZ, R146 ;  /* 0x000000ffff4f7224 */ /* 0x000fe400078e0092 */
.L_x_24430:
[----:B------:R-:W-:Y:S05]  /*f9f0*/  BSYNC B2 ;  /* 0x0000000000027941 */ /* 0x000fea0003800000 */
.L_x_24428:
        /* <DEDUP_REMOVED lines=16> */
.L_x_24434:
[----:B------:R-:W-:Y:S05]  /*fb00*/  BSYNC B3 ;  /* 0x0000000000037941 */ /* 0x000fea0003800000 */
.L_x_24433:
        /* <DEDUP_REMOVED lines=44> */
.L_x_24432:
[----:B------:R-:W-:Y:S05]  /*fdd0*/  BSYNC B2 ;  /* 0x0000000000027941 */ /* 0x000fea0003800000 */
.L_x_24431:
        /* <DEDUP_REMOVED lines=14> */
.L_x_24435:
        /* <DEDUP_REMOVED lines=12> */
.L_x_24438:
[----:B------:R-:W-:Y:S02]  /*ff80*/  IMAD.MOV.U32 R144, RZ, RZ, R146 ;  /* 0x000000ffff907224 */ /* 0x000fe400078e0092 */
.L_x_24439:
[----:B------:R-:W-:Y:S05]  /*ff90*/  BSYNC B2 ;  /* 0x0000000000027941 */ /* 0x000fea0003800000 */
.L_x_24437:
        /* <DEDUP_REMOVED lines=16> */
.L_x_24443:
[----:B------:R-:W-:Y:S05]  /*100a0*/  BSYNC B3 ;  /* 0x0000000000037941 */ /* 0x000fea0003800000 */
.L_x_24442:
        /* <DEDUP_REMOVED lines=44> */
.L_x_24441:
[----:B------:R-:W-:Y:S05]  /*10370*/  BSYNC B2 ;  /* 0x0000000000027941 */ /* 0x000fea0003800000 */
.L_x_24440:
        /* <DEDUP_REMOVED lines=9> */
.L_x_24436:
        /* <DEDUP_REMOVED lines=12> */
.L_x_24445:
[----:B------:R-:W-:Y:S02]  /*104d0*/  IMAD.MOV.U32 R144, RZ, RZ, R146 ;  /* 0x000000ffff907224 */ /* 0x000fe400078e0092 */
.L_x_24446:
[----:B------:R-:W-:Y:S05]  /*104e0*/  BSYNC B2 ;  /* 0x0000000000027941 */ /* 0x000fea0003800000 */
.L_x_24444:
        /* <DEDUP_REMOVED lines=16> */
.L_x_24450:
[----:B------:R-:W-:Y:S05]  /*105f0*/  BSYNC B3 ;  /* 0x0000000000037941 */ /* 0x000fea0003800000 */
.L_x_24449:
        /* <DEDUP_REMOVED lines=44> */
.L_x_24448:
[----:B------:R-:W-:Y:S05]  /*108c0*/  BSYNC B2 ;  /* 0x0000000000027941 */ /* 0x000fea0003800000 */
.L_x_24447:
        /* <DEDUP_REMOVED lines=12> */
.L_x_24451:
        /* <DEDUP_REMOVED lines=12> */
.L_x_24454:
[----:B------:R-:W-:Y:S02]  /*10a50*/  IMAD.MOV.U32 R81, RZ, RZ, R146 ;  /* 0x000000ffff517224 */ /* 0x000fe400078e0092 */
.L_x_24455:
[----:B------:R-:W-:Y:S05]  /*10a60*/  BSYNC B2 ;  /* 0x0000000000027941 */ /* 0x000fea0003800000 */
.L_x_24453:
        /* <DEDUP_REMOVED lines=16> */
.L_x_24459:
[----:B------:R-:W-:Y:S05]  /*10b70*/  BSYNC B3 ;  /* 0x0000000000037941 */ /* 0x000fea0003800000 */
.L_x_24458:
        /* <DEDUP_REMOVED lines=44> */
.L_x_24457:
[----:B------:R-:W-:Y:S05]  /*10e40*/  BSYNC B2 ;  /* 0x0000000000027941 */ /* 0x000fea0003800000 */
.L_x_24456:
        /* <DEDUP_REMOVED lines=9> */
.L_x_24452:
        /* <DEDUP_REMOVED lines=12> */
.L_x_24461:
[----:B------:R-:W-:Y:S02]  /*10fa0*/  IMAD.MOV.U32 R81, RZ, RZ, R146 ;  /* 0x000000ffff517224 */ /* 0x000fe400078e0092 */
.L_x_24462:
[----:B------:R-:W-:Y:S05]  /*10fb0*/  BSYNC B2 ;  /* 0x0000000000027941 */ /* 0x000fea0003800000 */
.L_x_24460:
        /* <DEDUP_REMOVED lines=16> */
.L_x_24466:
[----:B------:R-:W-:Y:S05]  /*110c0*/  BSYNC B3 ;  /* 0x0000000000037941 */ /* 0x000fea0003800000 */
.L_x_24465:
        /* <DEDUP_REMOVED lines=44> */
.L_x_24464:
[----:B------:R-:W-:Y:S05]  /*11390*/  BSYNC B2 ;  /* 0x0000000000027941 */ /* 0x000fea0003800000 */
.L_x_24463:
        /* <DEDUP_REMOVED lines=12> */
.L_x_24467:
        /* <DEDUP_REMOVED lines=12> */
.L_x_24470:
[----:B------:R-:W-:Y:S02]  /*11520*/  IMAD.MOV.U32 R82, RZ, RZ, R146 ;  /* 0x000000ffff527224 */ /* 0x000fe400078e0092 */
.L_x_24471:
[----:B------:R-:W-:Y:S05]  /*11530*/  BSYNC B2 ;  /* 0x0000000000027941 */ /* 0x000fea0003800000 */
.L_x_24469:
        /* <DEDUP_REMOVED lines=16> */
.L_x_24475:
[----:B------:R-:W-:Y:S05]  /*11640*/  BSYNC B3 ;  /* 0x0000000000037941 */ /* 0x000fea0003800000 */
.L_x_24474:
        /* <DEDUP_REMOVED lines=44> */
.L_x_24473:
[----:B------:R-:W-:Y:S05]  /*11910*/  BSYNC B2 ;  /* 0x0000000000027941 */ /* 0x000fea0003800000 */
.L_x_24472:
        /* <DEDUP_REMOVED lines=9> */
.L_x_24468:
        /* <DEDUP_REMOVED lines=12> */
.L_x_24477:
[----:B------:R-:W-:Y:S02]  /*11a70*/  IMAD.MOV.U32 R82, RZ, RZ, R146 ;  /* 0x000000ffff527224 */ /* 0x000fe400078e0092 */
.L_x_24478:
[----:B------:R-:W-:Y:S05]  /*11a80*/  BSYNC B2 ;  /* 0x0000000000027941 */ /* 0x000fea0003800000 */
.L_x_24476:
        /* <DEDUP_REMOVED lines=16> */
.L_x_24482:
[----:B------:R-:W-:Y:S05]  /*11b90*/  BSYNC B3 ;  /* 0x0000000000037941 */ /* 0x000fea0003800000 */
.L_x_24481:
        /* <DEDUP_REMOVED lines=44> */
.L_x_24480:
[----:B------:R-:W-:Y:S05]  /*11e60*/  BSYNC B2 ;  /* 0x0000000000027941 */ /* 0x000fea0003800000 */
.L_x_24479:
        /* <DEDUP_REMOVED lines=12> */
.L_x_24483:
        /* <DEDUP_REMOVED lines=12> */
.L_x_24486:
[----:B------:R-:W-:Y:S02]  /*11ff0*/  MOV R144, R146 ;  /* 0x0000009200907202 */ /* 0x000fe40000000f00 */
.L_x_24487:
[----:B------:R-:W-:Y:S05]  /*12000*/  BSYNC B2 ;  /* 0x0000000000027941 */ /* 0x000fea0003800000 */
.L_x_24485:
        /* <DEDUP_REMOVED lines=16> */
.L_x_24491:
[----:B------:R-:W-:Y:S05]  /*12110*/  BSYNC B3 ;  /* 0x0000000000037941 */ /* 0x000fea0003800000 */
.L_x_24490:
        /* <DEDUP_REMOVED lines=44> */
.L_x_24489:
[----:B------:R-:W-:Y:S05]  /*123e0*/  BSYNC B2 ;  /* 0x0000000000027941 */ /* 0x000fea0003800000 */
.L_x_24488:
        /* <DEDUP_REMOVED lines=9> */
.L_x_24484:
        /* <DEDUP_REMOVED lines=12> */
.L_x_24493:
[----:B------:R-:W-:Y:S02]  /*12540*/  IMAD.MOV.U32 R144, RZ, RZ, R146 ;  /* 0x000000ffff907224 */ /* 0x000fe400078e0092 */
.L_x_24494:
[----:B------:R-:W-:Y:S05]  /*12550*/  BSYNC B2 ;  /* 0x0000000000027941 */ /* 0x000fea0003800000 */
.L_x_24492:
        /* <DEDUP_REMOVED lines=16> */
.L_x_24498:
[----:B------:R-:W-:Y:S05]  /*12660*/  BSYNC B3 ;  /* 0x0000000000037941 */ /* 0x000fea0003800000 */
.L_x_24497:
        /* <DEDUP_REMOVED lines=44> */
.L_x_24496:
[----:B------:R-:W-:Y:S05]  /*12930*/  BSYNC B2 ;  /* 0x0000000000027941 */ /* 0x000fea0003800000 */
.L_x_24495:
        /* <DEDUP_REMOVED lines=12> */
.L_x_24499:
        /* <DEDUP_REMOVED lines=12> */
.L_x_24502:
[----:B------:R-:W-:Y:S02]  /*12ac0*/  IMAD.MOV.U32 R156, RZ, RZ, R146 ;  /* 0x000000ffff9c7224 */ /* 0x000fe400078e0092 */
.L_x_24503:
[----:B------:R-:W-:Y:S05]  /*12ad0*/  BSYNC B2 ;  /* 0x0000000000027941 */ /* 0x000fea0003800000 */
.L_x_24501:
        /* <DEDUP_REMOVED lines=16> */
.L_x_24507:
[----:B------:R-:W-:Y:S05]  /*12be0*/  BSYNC B3 ;  /* 0x0000000000037941 */ /* 0x000fea0003800000 */
.L_x_24506:
        /* <DEDUP_REMOVED lines=44> */
.L_x_24505:
[----:B------:R-:W-:Y:S05]  /*12eb0*/  BSYNC B2 ;  /* 0x0000000000027941 */ /* 0x000fea0003800000 */
.L_x_24504:
        /* <DEDUP_REMOVED lines=9> */
.L_x_24500:
        /* <DEDUP_REMOVED lines=51> */
.L_x_24508:
[----:B------:R-:W-:Y:S02]  /*13280*/  IADD3 R157, R157, 0x20, RZ ;  /* 0x000000209d9d7810 */ /* 0x000fe40007ffe0ff */
.L_x_24379:
[----:B------:R-:W-:Y:S05]  /*13290*/  BSYNC B1 ;  /* 0x0000000000017941 */ /* 0x000fea0003800000 */
.L_x_24378:
        /* <DEDUP_REMOVED lines=31> */
.L_x_24512:
[----:B01----:R-:W-:Y:S02]  /*13490*/  IMAD.MOV.U32 R110, RZ, RZ, R146 ;  /* 0x000000ffff6e7224 */ /* 0x003fe400078e0092 */
.L_x_24513:
[----:B------:R-:W-:Y:S05]  /*134a0*/  BSYNC B2 ;  /* 0x0000000000027941 */ /* 0x000fea0003800000 */
.L_x_24511:
        /* <DEDUP_REMOVED lines=16> */
.L_x_24517:
[----:B------:R-:W-:Y:S05]  /*135b0*/  BSYNC B3 ;  /* 0x0000000000037941 */ /* 0x000fea0003800000 */
.L_x_24516:
        /* <DEDUP_REMOVED lines=44> */
.L_x_24515:
[----:B------:R-:W-:Y:S05]  /*13880*/  BSYNC B2 ;  /* 0x0000000000027941 */ /* 0x000fea0003800000 */
.L_x_24514:
        /* <DEDUP_REMOVED lines=17> */
.L_x_24518:
        /* <DEDUP_REMOVED lines=12> */
.L_x_24521:
[----:B------:R-:W-:Y:S02]  /*13a60*/  IMAD.MOV.U32 R85, RZ, RZ, R146 ;  /* 0x000000ffff557224 */ /* 0x000fe400078e0092 */
.L_x_24522:
[----:B------:R-:W-:Y:S05]  /*13a70*/  BSYNC B2 ;  /* 0x0000000000027941 */ /* 0x000fea0003800000 */
.L_x_24520:
        /* <DEDUP_REMOVED lines=16> */
.L_x_24526:
[----:B------:R-:W-:Y:S05]  /*13b80*/  BSYNC B3 ;  /* 0x0000000000037941 */ /* 0x000fea0003800000 */
.L_x_24525:
        /* <DEDUP_REMOVED lines=43> */
.L_x_24524:
[----:B------:R-:W-:Y:S05]  /*13e40*/  BSYNC B2 ;  /* 0x0000000000027941 */ /* 0x000fea0003800000 */
.L_x_24523:
        /* <DEDUP_REMOVED lines=9> */
.L_x_24519:
        /* <DEDUP_REMOVED lines=12> */
.L_x_24528:
[----:B------:R-:W-:Y:S02]  /*13fa0*/  IMAD.MOV.U32 R85, RZ, RZ, R146 ;  /* 0x000000ffff557224 */ /* 0x000fe400078e0092 */
.L_x_24529:
[----:B------:R-:W-:Y:S05]  /*13fb0*/  BSYNC B2 ;  /* 0x0000000000027941 */ /* 0x000fea0003800000 */
.L_x_24527:
        /* <DEDUP_REMOVED lines=16> */
.L_x_24533:
[----:B------:R-:W-:Y:S05]  /*140c0*/  BSYNC B3 ;  /* 0x0000000000037941 */ /* 0x000fea0003800000 */
.L_x_24532:
        /* <DEDUP_REMOVED lines=42> */
[----:B------:R-:W-:Y:S01]  /*14370*/  HFMA2.MMA R86, -RZ, RZ, 0, 0 ;  /* 0x00000000ff567435 */ /* 0x000fe200000001ff */
[----:B------:R-:W-:-:S05]  /*14380*/  LOP3.LUT R142, R87, UR25, R142, 0x96, !PT ;  /* 0x00000019578e7c12 */ /* 0x000fca000f8e968e */
.L_x_24531:
[----:B------:R-:W-:Y:S05]  /*14390*/  BSYNC B2 ;  /* 0x0000000000027941 */ /* 0x000fea0003800000 */
.L_x_24530:
        /* <DEDUP_REMOVED lines=14> */
.L_x_24534:
        /* <DEDUP_REMOVED lines=12> */
.L_x_24537:
[----:B------:R-:W-:Y:S02]  /*14540*/  IMAD.MOV.U32 R88, RZ, RZ, R146 ;  /* 0x000000ffff587224 */ /* 0x000fe400078e0092 */
.L_x_24538:
[----:B------:R-:W-:Y:S05]  /*14550*/  BSYNC B2 ;  /* 0x0000000000027941 */ /* 0x000fea0003800000 */
.L_x_24536:
        /* <DEDUP_REMOVED lines=16> */
.L_x_24542:
[----:B------:R-:W-:Y:S05]  /*14660*/  BSYNC B3 ;  /* 0x0000000000037941 */ /* 0x000fea0003800000 */
.L_x_24541:
        /* <DEDUP_REMOVED lines=44> */
.L_x_24540:
[----:B------:R-:W-:Y:S05]  /*14930*/  BSYNC B2 ;  /* 0x0000000000027941 */ /* 0x000fea0003800000 */
.L_x_24539:
        /* <DEDUP_REMOVED lines=9> */
.L_x_24535:
        /* <DEDUP_REMOVED lines=12> */
.L_x_24544:
[----:B------:R-:W-:Y:S02]  /*14a90*/  IMAD.MOV.U32 R88, RZ, RZ, R146 ;  /* 0x000000ffff587224 */ /* 0x000fe400078e0092 */
.L_x_24545:
[----:B------:R-:W-:Y:S05]  /*14aa0*/  BSYNC B2 ;  /* 0x0000000000027941 */ /* 0x000fea0003800000 */
.L_x_24543:
        /* <DEDUP_REMOVED lines=16> */
.L_x_24549:
[----:B------:R-:W-:Y:S05]  /*14bb0*/  BSYNC B3 ;  /* 0x0000000000037941 */ /* 0x000fea0003800000 */
.L_x_24548:
        /* <DEDUP_REMOVED lines=44> */
.L_x_24547:
[----:B------:R-:W-:Y:S05]  /*14e80*/  BSYNC B2 ;  /* 0x0000000000027941 */ /* 0x000fea0003800000 */
.L_x_24546:
        /* <DEDUP_REMOVED lines=14> */
.L_x_24550:
        /* <DEDUP_REMOVED lines=12> */
.L_x_24553:
[----:B------:R-:W-:Y:S02]  /*15030*/  IMAD.MOV.U32 R87, RZ, RZ, R146 ;  /* 0x000000ffff577224 */ /* 0x000fe400078e0092 */
.L_x_24554:
[----:B------:R-:W-:Y:S05]  /*15040*/  BSYNC B2 ;  /* 0x0000000000027941 */ /* 0x000fea0003800000 */
.L_x_24552:
        /* <DEDUP_REMOVED lines=16> */
.L_x_24558:
[----:B------:R-:W-:Y:S05]  /*15150*/  BSYNC B3 ;  /* 0x0000000000037941 */ /* 0x000fea0003800000 */
.L_x_24557:
        /* <DEDUP_REMOVED lines=44> */
.L_x_24556:
[----:B------:R-:W-:Y:S05]  /*15420*/  BSYNC B2 ;  /* 0x0000000000027941 */ /* 0x000fea0003800000 */
.L_x_24555:
        /* <DEDUP_REMOVED lines=9> */
.L_x_24551:
        /* <DEDUP_REMOVED lines=12> */
.L_x_24560:
[----:B------:R-:W-:Y:S02]  /*15580*/  IMAD.MOV.U32 R87, RZ, RZ, R146 ;  /* 0x000000ffff577224 */ /* 0x000fe400078e0092 */
.L_x_24561:
[----:B------:R-:W-:Y:S05]  /*15590*/  BSYNC B2 ;  /* 0x0000000000027941 */ /* 0x000fea0003800000 */
.L_x_24559:
        /* <DEDUP_REMOVED lines=16> */
.L_x_24565:
[----:B------:R-:W-:Y:S05]  /*156a0*/  BSYNC B3 ;  /* 0x0000000000037941 */ /* 0x000fea0003800000 */
.L_x_24564:
        /* <DEDUP_REMOVED lines=44> */
.L_x_24563:
[----:B------:R-:W-:Y:S05]  /*15970*/  BSYNC B2 ;  /* 0x0000000000027941 */ /* 0x000fea0003800000 */
.L_x_24562:
        /* <DEDUP_REMOVED lines=14> */
.L_x_24566:
        /* <DEDUP_REMOVED lines=12> */
.L_x_24569:
[----:B------:R-:W-:Y:S02]  /*15b20*/  IMAD.MOV.U32 R144, RZ, RZ, R146 ;  /* 0x000000ffff907224 */ /* 0x000fe400078e0092 */
.L_x_24570:
[----:B------:R-:W-:Y:S05]  /*15b30*/  BSYNC B2 ;  /* 0x0000000000027941 */ /* 0x000fea0003800000 */
.L_x_24568:
        /* <DEDUP_REMOVED lines=16> */
.L_x_24574:
[----:B------:R-:W-:Y:S05]  /*15c40*/  BSYNC B3 ;  /* 0x0000000000037941 */ /* 0x000fea0003800000 */
.L_x_24573:
        /* <DEDUP_REMOVED lines=44> */
.L_x_24572:
[----:B------:R-:W-:Y:S05]  /*15f10*/  BSYNC B2 ;  /* 0x0000000000027941 */ /* 0x000fea0003800000 */
.L_x_24571:
        /* <DEDUP_REMOVED lines=9> */
.L_x_24567:
        /* <DEDUP_REMOVED lines=12> */
.L_x_24576:
[----:B------:R-:W-:Y:S02]  /*16070*/  IMAD.MOV.U32 R144, RZ, RZ, R146 ;  /* 0x000000ffff907224 */ /* 0x000fe400078e0092 */
.L_x_24577:
[----:B------:R-:W-:Y:S05]  /*16080*/  BSYNC B2 ;  /* 0x0000000000027941 */ /* 0x000fea0003800000 */
.L_x_24575:
        /* <DEDUP_REMOVED lines=16> */
.L_x_24581:
[----:B------:R-:W-:Y:S05]  /*16190*/  BSYNC B3 ;  /* 0x0000000000037941 */ /* 0x000fea0003800000 */
.L_x_24580:
        /* <DEDUP_REMOVED lines=44> */
.L_x_24579:
[----:B------:R-:W-:Y:S05]  /*16460*/  BSYNC B2 ;  /* 0x0000000000027941 */ /* 0x000fea0003800000 */
.L_x_24578:
        /* <DEDUP_REMOVED lines=12> */
.L_x_24582:
        /* <DEDUP_REMOVED lines=12> */
.L_x_24585:
[----:B------:R-:W-:Y:S02]  /*165f0*/  MOV R89, R146 ;  /* 0x0000009200597202 */ /* 0x000fe40000000f00 */
.L_x_24586:
[----:B------:R-:W-:Y:S05]  /*16600*/  BSYNC B2 ;  /* 0x0000000000027941 */ /* 0x000fea0003800000 */
.L_x_24584:
        /* <DEDUP_REMOVED lines=16> */
.L_x_24590:
[----:B------:R-:W-:Y:S05]  /*16710*/  BSYNC B3 ;  /* 0x0000000000037941 */ /* 0x000fea0003800000 */
.L_x_24589:
        /* <DEDUP_REMOVED lines=44> */
.L_x_24588:
[----:B------:R-:W-:Y:S05]  /*169e0*/  BSYNC B2 ;  /* 0x0000000000027941 */ /* 0x000fea0003800000 */
.L_x_24587:
        /* <DEDUP_REMOVED lines=9> */
.L_x_24583:
        /* <DEDUP_REMOVED lines=12> */
.L_x_24592:
[----:B------:R-:W-:Y:S02]  /*16b40*/  IMAD.MOV.U32 R89, RZ, RZ, R146 ;  /* 0x000000ffff597224 */ /* 0x000fe400078e0092 */
.L_x_24593:
[----:B------:R-:W-:Y:S05]  /*16b50*/  BSYNC B2 ;  /* 0x0000000000027941 */ /* 0x000fea0003800000 */
.L_x_24591:
        /* <DEDUP_REMOVED lines=16> */
.L_x_24597:
[----:B------:R-:W-:Y:S05]  /*16c60*/  BSYNC B3 ;  /* 0x0000000000037941 */ /* 0x000fea0003800000 */
.L_x_24596:
        /* <DEDUP_REMOVED lines=44> */
.L_x_24595:
[----:B------:R-:W-:Y:S05]  /*16f30*/  BSYNC B2 ;  /* 0x0000000000027941 */ /* 0x000fea0003800000 */
.L_x_24594:
        /* <DEDUP_REMOVED lines=12> */
.L_x_24598:
        /* <DEDUP_REMOVED lines=12> */
.L_x_24601:
[----:B------:R-:W-:Y:S02]  /*170c0*/  IMAD.MOV.U32 R90, RZ, RZ, R146 ;  /* 0x000000ffff5a7224 */ /* 0x000fe400078e0092 */
.L_x_24602:
[----:B------:R-:W-:Y:S05]  /*170d0*/  BSYNC B2 ;  /* 0x0000000000027941 */ /* 0x000fea0003800000 */
.L_x_24600:
        /* <DEDUP_REMOVED lines=16> */
.L_x_24606:
[----:B------:R-:W-:Y:S05]  /*171e0*/  BSYNC B3 ;  /* 0x0000000000037941 */ /* 0x000fea0003800000 */
.L_x_24605:
        /* <DEDUP_REMOVED lines=44> */
.L_x_24604:
[----:B------:R-:W-:Y:S05]  /*174b0*/  BSYNC B2 ;  /* 0x0000000000027941 */ /* 0x000fea0003800000 */
.L_x_24603:
        /* <DEDUP_REMOVED lines=9> */
.L_x_24599:
        /* <DEDUP_REMOVED lines=12> */
.L_x_24608:
[----:B------:R-:W-:Y:S02]  /*17610*/  IMAD.MOV.U32 R90, RZ, RZ, R146 ;  /* 0x000000ffff5a7224 */ /* 0x000fe400078e0092 */
.L_x_24609:
[----:B------:R-:W-:Y:S05]  /*17620*/  BSYNC B2 ;  /* 0x0000000000027941 */ /* 0x000fea0003800000 */
.L_x_24607:
        /* <DEDUP_REMOVED lines=16> */
.L_x_24613:
[----:B------:R-:W-:Y:S05]  /*17730*/  BSYNC B3 ;  /* 0x0000000000037941 */ /* 0x000fea0003800000 */
.L_x_24612:
        /* <DEDUP_REMOVED lines=44> */
.L_x_24611:
[----:B------:R-:W-:Y:S05]  /*17a00*/  BSYNC B2 ;  /* 0x0000000000027941 */ /* 0x000fea0003800000 */
.L_x_24610:
        /* <DEDUP_REMOVED lines=12> */
.L_x_24614:
        /* <DEDUP_REMOVED lines=12> */
.L_x_24617:
[----:B------:R-:W-:Y:S02]  /*17b90*/  IMAD.MOV.U32 R144, RZ, RZ, R146 ;  /* 0x000000ffff907224 */ /* 0x000fe400078e0092 */
.L_x_24618:
[----:B------:R-:W-:Y:S05]  /*17ba0*/  BSYNC B2 ;  /* 0x0000000000027941 */ /* 0x000fea0003800000 */
.L_x_24616:
        /* <DEDUP_REMOVED lines=16> */
.L_x_24622:
[----:B------:R-:W-:Y:S05]  /*17cb0*/  BSYNC B3 ;  /* 0x0000000000037941 */ /* 0x000fea0003800000 */
.L_x_24621:
        /* <DEDUP_REMOVED lines=44> */
.L_x_24620:
[----:B------:R-:W-:Y:S05]  /*17f80*/  BSYNC B2 ;  /* 0x0000000000027941 */ /* 0x000fea0003800000 */
.L_x_24619:
        /* <DEDUP_REMOVED lines=9> */
.L_x_24615:
        /* <DEDUP_REMOVED lines=12> */
.L_x_24624:
[----:B------:R-:W-:Y:S02]  /*180e0*/  MOV R144, R146 ;  /* 0x0000009200907202 */ /* 0x000fe40000000f00 */
.L_x_24625:
[----:B------:R-:W-:Y:S05]  /*180f0*/  BSYNC B2 ;  /* 0x0000000000027941 */ /* 0x000fea0003800000 */
.L_x_24623:
        /* <DEDUP_REMOVED lines=16> */
.L_x_24629:
[----:B------:R-:W-:Y:S05]  /*18200*/  BSYNC B3 ;  /* 0x0000000000037941 */ /* 0x000fea0003800000 */
.L_x_24628:
        /* <DEDUP_REMOVED lines=44> */
.L_x_24627:
[----:B------:R-:W-:Y:S05]  /*184d0*/  BSYNC B2 ;  /* 0x0000000000027941 */ /* 0x000fea0003800000 */
.L_x_24626:
        /* <DEDUP_REMOVED lines=12> */
.L_x_24630:
        /* <DEDUP_REMOVED lines=12> */
.L_x_24633:
[----:B------:R-:W-:Y:S02]  /*18660*/  IMAD.MOV.U32 R156, RZ, RZ, R146 ;  /* 0x000000ffff9c7224 */ /* 0x000fe400078e0092 */
.L_x_24634:
[----:B------:R-:W-:Y:S05]  /*18670*/  BSYNC B2 ;  /* 0x0000000000027941 */ /* 0x000fea0003800000 */
.L_x_24632:
        /* <DEDUP_REMOVED lines=16> */
.L_x_24638:
[----:B------:R-:W-:Y:S05]  /*18780*/  BSYNC B3 ;  /* 0x0000000000037941 */ /* 0x000fea0003800000 */
.L_x_24637:
        /* <DEDUP_REMOVED lines=44> */
.L_x_24636:
[----:B------:R-:W-:Y:S05]  /*18a50*/  BSYNC B2 ;  /* 0x0000000000027941 */ /* 0x000fea0003800000 */
.L_x_24635:
        /* <DEDUP_REMOVED lines=9> */
.L_x_24631:
        /* <DEDUP_REMOVED lines=51> */
.L_x_24639:
[----:B------:R-:W-:Y:S02]  /*18e20*/  IADD3 R157, R157, 0x20, RZ ;  /* 0x000000209d9d7810 */ /* 0x000fe40007ffe0ff */
.L_x_24510:
[----:B------:R-:W-:Y:S05]  /*18e30*/  BSYNC B1 ;  /* 0x0000000000017941 */ /* 0x000fea0003800000 */
.L_x_24509:
        /* <DEDUP_REMOVED lines=31> */
.L_x_24643:
[----:B01----:R-:W-:Y:S02]  /*19030*/  IMAD.MOV.U32 R110, RZ, RZ, R146 ;  /* 0x000000ffff6e7224 */ /* 0x003fe400078e0092 */
.L_x_24644:
[----:B------:R-:W-:Y:S05]  /*19040*/  BSYNC B2 ;  /* 0x0000000000027941 */ /* 0x000fea0003800000 */
.L_x_24642:
        /* <DEDUP_REMOVED lines=16> */
.L_x_24648:
[----:B------:R-:W-:Y:S05]  /*19150*/  BSYNC B3 ;  /* 0x0000000000037941 */ /* 0x000fea0003800000 */
.L_x_24647:
        /* <DEDUP_REMOVED lines=44> */
.L_x_24646:
[----:B------:R-:W-:Y:S05]  /*19420*/  BSYNC B2 ;  /* 0x0000000000027941 */ /* 0x000fea0003800000 */
.L_x_24645:
        /* <DEDUP_REMOVED lines=17> */
.L_x_24649:
        /* <DEDUP_REMOVED lines=12> */
.L_x_24652:
[----:B------:R-:W-:Y:S02]  /*19600*/  IMAD.MOV.U32 R93, RZ, RZ, R146 ;  /* 0x000000ffff5d7224 */ /* 0x000fe400078e0092 */
.L_x_24653:
[----:B------:R-:W-:Y:S05]  /*19610*/  BSYNC B2 ;  /* 0x0000000000027941 */ /* 0x000fea0003800000 */
.L_x_24651:
        /* <DEDUP_REMOVED lines=16> */
.L_x_24657:
[----:B------:R-:W-:Y:S05]  /*19720*/  BSYNC B3 ;  /* 0x0000000000037941 */ /* 0x000fea0003800000 */
.L_x_24656:
        /* <DEDUP_REMOVED lines=43> */
.L_x_24655:
[----:B------:R-:W-:Y:S05]  /*199e0*/  BSYNC B2 ;  /* 0x0000000000027941 */ /* 0x000fea0003800000 */
.L_x_24654:
        /* <DEDUP_REMOVED lines=9> */
.L_x_24650:
        /* <DEDUP_REMOVED lines=12> */
.L_x_24659:
[----:B------:R-:W-:Y:S02]  /*19b40*/  IMAD.MOV.U32 R93, RZ, RZ, R146 ;  /* 0x000000ffff5d7224 */ /* 0x000fe400078e0092 */
.L_x_24660:
[----:B------:R-:W-:Y:S05]  /*19b50*/  BSYNC B2 ;  /* 0x0000000000027941 */ /* 0x000fea0003800000 */
.L_x_24658:
        /* <DEDUP_REMOVED lines=16> */
.L_x_24664:
[----:B------:R-:W-:Y:S05]  /*19c60*/  BSYNC B3 ;  /* 0x0000000000037941 */ /* 0x000fea0003800000 */
.L_x_24663:
        /* <DEDUP_REMOVED lines=44> */
.L_x_24662:
[----:B------:R-:W-:Y:S05]  /*19f30*/  BSYNC B2 ;  /* 0x0000000000027941 */ /* 0x000fea0003800000 */
.L_x_24661:
        /* <DEDUP_REMOVED lines=14> */
.L_x_24665:
        /* <DEDUP_REMOVED lines=12> */
.L_x_24668:
[----:B------:R-:W-:Y:S02]  /*1a0e0*/  IMAD.MOV.U32 R96, RZ, RZ, R146 ;  /* 0x000000ffff607224 */ /* 0x000fe400078e0092 */
.L_x_24669:
[----:B------:R-:W-:Y:S05]  /*1a0f0*/  BSYNC B2 ;  /* 0x0000000000027941 */ /* 0x000fea0003800000 */
.L_x_24667:
        /* <DEDUP_REMOVED lines=16> */
.L_x_24673:
[----:B------:R-:W-:Y:S05]  /*1a200*/  BSYNC B3 ;  /* 0x0000000000037941 */ /* 0x000fea0003800000 */
.L_x_24672:
        /* <DEDUP_REMOVED lines=44> */
.L_x_24671:
[----:B------:R-:W-:Y:S05]  /*1a4d0*/  BSYNC B2 ;  /* 0x0000000000027941 */ /* 0x000fea0003800000 */
.L_x_24670:
        /* <DEDUP_REMOVED lines=9> */
.L_x_24666:
        /* <DEDUP_REMOVED lines=12> */
.L_x_24675:
[----:B------:R-:W-:Y:S02]  /*1a630*/  IMAD.MOV.U32 R96, RZ, RZ, R146 ;  /* 0x000000ffff607224 */ /* 0x000fe400078e0092 */
.L_x_24676:
[----:B------:R-:W-:Y:S05]  /*1a640*/  BSYNC B2 ;  /* 0x0000000000027941 */ /* 0x000fea0003800000 */
.L_x_24674:
        /* <DEDUP_REMOVED lines=16> */
.L_x_24680:
[----:B------:R-:W-:Y:S05]  /*1a750*/  BSYNC B3 ;  /* 0x0000000000037941 */ /* 0x000fea0003800000 */
.L_x_24679:
        /* <DEDUP_REMOVED lines=44> */
.L_x_24678:
[----:B------:R-:W-:Y:S05]  /*1aa20*/  BSYNC B2 ;  /* 0x0000000000027941 */ /* 0x000fea0003800000 */
.L_x_24677:
        /* <DEDUP_REMOVED lines=14> */
.L_x_24681:
        /* <DEDUP_REMOVED lines=12> */
.L_x_24684:
[----:B------:R-:W-:Y:S02]  /*1abd0*/  MOV R95, R146 ;  /* 0x00000092005f7202 */ /* 0x000fe40000000f00 */
.L_x_24685:
[----:B------:R-:W-:Y:S05]  /*1abe0*/  BSYNC B2 ;  /* 0x0000000000027941 */ /* 0x000fea0003800000 */
.L_x_24683:
        /* <DEDUP_REMOVED lines=16> */
.L_x_24689:
[----:B------:R-:W-:Y:S05]  /*1acf0*/  BSYNC B3 ;  /* 0x0000000000037941 */ /* 0x000fea0003800000 */
.L_x_24688:
        /* <DEDUP_REMOVED lines=44> */
.L_x_24687:
[----:B------:R-:W-:Y:S05]  /*1afc0*/  BSYNC B2 ;  /* 0x0000000000027941 */ /* 0x000fea0003800000 */
.L_x_24686:
        /* <DEDUP_REMOVED lines=9> */
.L_x_24682:
        /* <DEDUP_REMOVED lines=12> */
.L_x_24691:
[----:B------:R-:W-:Y:S02]  /*1b120*/  IMAD.MOV.U32 R95, RZ, RZ, R146 ;  /* 0x000000ffff5f7224 */ /* 0x000fe400078e0092 */
.L_x_24692:
[----:B------:R-:W-:Y:S05]  /*1b130*/  BSYNC B2 ;  /* 0x0000000000027941 */ /* 0x000fea0003800000 */
.L_x_24690:
        /* <DEDUP_REMOVED lines=16> */
.L_x_24696:
[----:B------:R-:W-:Y:S05]  /*1b240*/  BSYNC B3 ;  /* 0x0000000000037941 */ /* 0x000fea0003800000 */
.L_x_24695:
        /* <DEDUP_REMOVED lines=44> */
.L_x_24694:
[----:B------:R-:W-:Y:S05]  /*1b510*/  BSYNC B2 ;  /* 0x0000000000027941 */ /* 0x000fea0003800000 */
.L_x_24693:
        /* <DEDUP_REMOVED lines=14> */
.L_x_24697:
        /* <DEDUP_REMOVED lines=12> */
.L_x_24700:
[----:B------:R-:W-:Y:S02]  /*1b6c0*/  IMAD.MOV.U32 R144, RZ, RZ, R146 ;  /* 0x000000ffff907224 */ /* 0x000fe400078e0092 */
.L_x_24701:
[----:B------:R-:W-:Y:S05]  /*1b6d0*/  BSYNC B2 ;  /* 0x0000000000027941 */ /* 0x000fea0003800000 */
.L_x_24699:
        /* <DEDUP_REMOVED lines=16> */
.L_x_24705:
[----:B------:R-:W-:Y:S05]  /*1b7e0*/  BSYNC B3 ;  /* 0x0000000000037941 */ /* 0x000fea0003800000 */
.L_x_24704:
        /* <DEDUP_REMOVED lines=41> */
[----:B------:R-:W-:Y:S01]  /*1ba80*/  LOP3.LUT R142, R97, UR25, R142, 0x96, !PT ;  /* 0x00000019618e7c12 */ /* 0x000fe2000f8e968e */
[----:B------:R-:W-:Y:S01]  /*1ba90*/  IMAD.MOV.U32 R97, RZ, RZ, RZ ;  /* 0x000000ffff617224 */ /* 0x000fe200078e00ff */
[----:B------:R-:W-:Y:S02]  /*1baa0*/  MOV R146, R96 ;  /* 0x0000006000927202 */ /* 0x000fe40000000f00 */
.L_x_24703:
[----:B------:R-:W-:Y:S05]  /*1bab0*/  BSYNC B2 ;  /* 0x0000000000027941 */ /* 0x000fea0003800000 */
.L_x_24702:
        /* <DEDUP_REMOVED lines=9> */
.L_x_24698:
        /* <DEDUP_REMOVED lines=12> */
.L_x_24707:
[----:B------:R-:W-:Y:S02]  /*1bc10*/  IMAD.MOV.U32 R144, RZ, RZ, R146 ;  /* 0x000000ffff907224 */ /* 0x000fe400078e0092 */
.L_x_24708:
[----:B------:R-:W-:Y:S05]  /*1bc20*/  BSYNC B2 ;  /* 0x0000000000027941 */ /* 0x000fea0003800000 */
.L_x_24706:
        /* <DEDUP_REMOVED lines=16> */
.L_x_24712:
[----:B------:R-:W-:Y:S05]  /*1bd30*/  BSYNC B3 ;  /* 0x0000000000037941 */ /* 0x000fea0003800000 */
.L_x_24711:
        /* <DEDUP_REMOVED lines=39> */
[----:B------:R-:W-:Y:S01]  /*1bfb0*/  IMAD.MOV.U32 R108, RZ, RZ, RZ ;  /* 0x000000ffff6c7224 */ /* 0x000fe200078e00ff */
[----:B------:R-:W-:Y:S01]  /*1bfc0*/  MOV R148, R96 ;  /* 0x0000006000947202 */ /* 0x000fe20000000f00 */
[----:B------:R-:W-:-:S04]  /*1bfd0*/  IMAD.WIDE.U32 R96, R110, -0x326172a9, RZ ;  /* 0xcd9e8d576e607825 */ /* 0x000fc800078e00ff */
[----:B------:R-:W-:Y:S01]  /*1bfe0*/  IMAD.MOV.U32 R146, RZ, RZ, R96 ;  /* 0x000000ffff927224 */ /* 0x000fe200078e0060 */
[----:B------:R-:W-:Y:S02]  /*1bff0*/  LOP3.LUT R142, R97, UR25, R142, 0x96, !PT ;  /* 0x00000019618e7c12 */ /* 0x000fe4000f8e968e */
.L_x_24710:
[----:B------:R-:W-:Y:S05]  /*1c000*/  BSYNC B2 ;  /* 0x0000000000027941 */ /* 0x000fea0003800000 */
.L_x_24709:
        /* <DEDUP_REMOVED lines=12> */
.L_x_24713:
        /* <DEDUP_REMOVED lines=12> */
.L_x_24716:
[----:B------:R-:W-:Y:S02]  /*1c190*/  IMAD.MOV.U32 R97, RZ, RZ, R146 ;  /* 0x000000ffff617224 */ /* 0x000fe400078e0092 */
.L_x_24717:
[----:B------:R-:W-:Y:S05]  /*1c1a0*/  BSYNC B2 ;  /* 0x0000000000027941 */ /* 0x000fea0003800000 */
.L_x_24715:
        /* <DEDUP_REMOVED lines=16> */
.L_x_24721:
[----:B------:R-:W-:Y:S05]  /*1c2b0*/  BSYNC B3 ;  /* 0x0000000000037941 */ /* 0x000fea0003800000 */
.L_x_24720:
        /* <DEDUP_REMOVED lines=44> */
.L_x_24719:
[----:B------:R-:W-:Y:S05]  /*1c580*/  BSYNC B2 ;  /* 0x0000000000027941 */ /* 0x000fea0003800000 */
.L_x_24718:
        /* <DEDUP_REMOVED lines=9> */
.L_x_24714:
        /* <DEDUP_REMOVED lines=12> */
.L_x_24723:
[----:B------:R-:W-:Y:S02]  /*1c6e0*/  MOV R97, R146 ;  /* 0x0000009200617202 */ /* 0x000fe40000000f00 */
.L_x_24724:
[----:B------:R-:W-:Y:S05]  /*1c6f0*/  BSYNC B2 ;  /* 0x0000000000027941 */ /* 0x000fea0003800000 */
.L_x_24722:
        /* <DEDUP_REMOVED lines=16> */
.L_x_24728:
[----:B------:R-:W-:Y:S05]  /*1c800*/  BSYNC B3 ;  /* 0x0000000000037941 */ /* 0x000fea0003800000 */
.L_x_24727:
        /* <DEDUP_REMOVED lines=44> */
.L_x_24726:
[----:B------:R-:W-:Y:S05]  /*1cad0*/  BSYNC B2 ;  /* 0x0000000000027941 */ /* 0x000fea0003800000 */
.L_x_24725:
        /* <DEDUP_REMOVED lines=12> */
.L_x_24729:
        /* <DEDUP_REMOVED lines=12> */
.L_x_24732:
[----:B------:R-:W-:Y:S02]  /*1cc60*/  IMAD.MOV.U32 R98, RZ, RZ, R146 ;  /* 0x000000ffff627224 */ /* 0x000fe400078e0092 */
.L_x_24733:
[----:B------:R-:W-:Y:S05]  /*1cc70*/  BSYNC B2 ;  /* 0x0000000000027941 */ /* 0x000fea0003800000 */
.L_x_24731:
        /* <DEDUP_REMOVED lines=16> */
.L_x_24737:
[----:B------:R-:W-:Y:S05]  /*1cd80*/  BSYNC B3 ;  /* 0x0000000000037941 */ /* 0x000fea0003800000 */
.L_x_24736:
        /* <DEDUP_REMOVED lines=44> */
.L_x_24735:
[----:B------:R-:W-:Y:S05]  /*1d050*/  BSYNC B2 ;  /* 0x0000000000027941 */ /* 0x000fea0003800000 */
.L_x_24734:
        /* <DEDUP_REMOVED lines=9> */
.L_x_24730:
        /* <DEDUP_REMOVED lines=12> */
.L_x_24739:
[----:B------:R-:W-:Y:S02]  /*1d1b0*/  IMAD.MOV.U32 R98, RZ, RZ, R146 ;  /* 0x000000ffff627224 */ /* 0x000fe400078e0092 */
.L_x_24740:
[----:B------:R-:W-:Y:S05]  /*1d1c0*/  BSYNC B2 ;  /* 0x0000000000027941 */ /* 0x000fea0003800000 */
.L_x_24738:
        /* <DEDUP_REMOVED lines=16> */
.L_x_24744:
[----:B------:R-:W-:Y:S05]  /*1d2d0*/  BSYNC B3 ;  /* 0x0000000000037941 */ /* 0x000fea0003800000 */
.L_x_24743:
        /* <DEDUP_REMOVED lines=44> */
.L_x_24742:
[----:B------:R-:W-:Y:S05]  /*1d5a0*/  BSYNC B2 ;  /* 0x0000000000027941 */ /* 0x000fea0003800000 */
.L_x_24741:
        /* <DEDUP_REMOVED lines=12> */
.L_x_24745:
        /* <DEDUP_REMOVED lines=12> */
.L_x_24748:
[----:B------:R-:W-:Y:S02]  /*1d730*/  IMAD.MOV.U32 R144, RZ, RZ, R146 ;  /* 0x000000ffff907224 */ /* 0x000fe400078e0092 */
.L_x_24749:
[----:B------:R-:W-:Y:S05]  /*1d740*/  BSYNC B2 ;  /* 0x0000000000027941 */ /* 0x000fea0003800000 */
.L_x_24747:
        /* <DEDUP_REMOVED lines=16> */
.L_x_24753:
[----:B------:R-:W-:Y:S05]  /*1d850*/  BSYNC B3 ;  /* 0x0000000000037941 */ /* 0x000fea0003800000 */
.L_x_24752:
        /* <DEDUP_REMOVED lines=44> */
.L_x_24751:
[----:B------:R-:W-:Y:S05]  /*1db20*/  BSYNC B2 ;  /* 0x0000000000027941 */ /* 0x000fea0003800000 */
.L_x_24750:
        /* <DEDUP_REMOVED lines=9> */
.L_x_24746:
        /* <DEDUP_REMOVED lines=12> */
.L_x_24755:
[----:B------:R-:W-:Y:S02]  /*1dc80*/  IMAD.MOV.U32 R144, RZ, RZ, R146 ;  /* 0x000000ffff907224 */ /* 0x000fe400078e0092 */
.L_x_24756:
[----:B------:R-:W-:Y:S05]  /*1dc90*/  BSYNC B2 ;  /* 0x0000000000027941 */ /* 0x000fea0003800000 */
.L_x_24754:
        /* <DEDUP_REMOVED lines=16> */
.L_x_24760:
[----:B------:R-:W-:Y:S05]  /*1dda0*/  BSYNC B3 ;  /* 0x0000000000037941 */ /* 0x000fea0003800000 */
.L_x_24759:
        /* <DEDUP_REMOVED lines=44> */
.L_x_24758:
[----:B------:R-:W-:Y:S05]  /*1e070*/  BSYNC B2 ;  /* 0x0000000000027941 */ /* 0x000fea0003800000 */
.L_x_24757:
        /* <DEDUP_REMOVED lines=12> */
.L_x_24761:
        /* <DEDUP_REMOVED lines=12> */
.L_x_24764:
[----:B------:R-:W-:Y:S02]  /*1e200*/  MOV R156, R146 ;  /* 0x00000092009c7202 */ /* 0x000fe40000000f00 */
.L_x_24765:
[----:B------:R-:W-:Y:S05]  /*1e210*/  BSYNC B2 ;  /* 0x0000000000027941 */ /* 0x000fea0003800000 */
.L_x_24763:
        /* <DEDUP_REMOVED lines=16> */
.L_x_24769:
[----:B------:R-:W-:Y:S05]  /*1e320*/  BSYNC B3 ;  /* 0x0000000000037941 */ /* 0x000fea0003800000 */
.L_x_24768:
        /* <DEDUP_REMOVED lines=44> */
.L_x_24767:
[----:B------:R-:W-:Y:S05]  /*1e5f0*/  BSYNC B2 ;  /* 0x0000000000027941 */ /* 0x000fea0003800000 */
.L_x_24766:
        /* <DEDUP_REMOVED lines=9> */
.L_x_24762:
        /* <DEDUP_REMOVED lines=31> */
[----:B0-----:R-:W-:Y:S02]  /*1e880*/  SHF.L.U32 R108, R155, 0x10, RZ ;  /* 0x000000109b6c7819 */ /* 0x001fe400000006ff */
[----:B------:R-:W-:Y:S02]  /*1e890*/  LOP3.LUT R109, R156, 0xffff, RZ, 0xc0, !PT ;  /* 0x0000ffff9c6d7812 */ /* 0x000fe400078ec0ff */
[----:B------:R-:W-:Y:S02]  /*1e8a0*/  LOP3.LUT R108, R108, 0xff0000, RZ, 0xc0, !PT ;  /* 0x00ff00006c6c7812 */ /* 0x000fe400078ec0ff */
[----:B------:R-:W-:Y:S02]  /*1e8b0*/  PRMT R246, R154, 0x7104, RZ ;  /* 0x000071049af67816 */ /* 0x000fe400000000ff */
[----:B------:R-:W-:Y:S02]  /*1e8c0*/  PRMT R108, R108, 0x4210, R109 ;  /* 0x000042106c6c7816 */ /* 0x000fe4000000006d */
[----:B------:R-:W-:-:S02]  /*1e8d0*/  LOP3.LUT R110, R151, 0xff, RZ, 0xc0, !PT ;  /* 0x000000ff976e7812 */ /* 0x000fc400078ec0ff */
[----:B------:R-:W-:Y:S02]  /*1e8e0*/  LOP3.LUT R246, R108, 0xff00, R246, 0xf8, !PT ;  /* 0x0000ff006cf67812 */ /* 0x000fe400078ef8f6 */
[----:B------:R-:W-:Y:S01]  /*1e8f0*/  LOP3.LUT R108, R152, 0xff, RZ, 0xc0, !PT ;  /* 0x000000ff986c7812 */ /* 0x000fe200078ec0ff */
[----:B------:R-:W-:Y:S01]  /*1e900*/  IMAD.WIDE.U32 R110, R110, 0x10000, RZ ;  /* 0x000100006e6e7825 */ /* 0x000fe200078e00ff */
[----:B------:R-:W-:Y:S02]  /*1e910*/  LOP3.LUT R158, R150, 0xff, RZ, 0xc0, !PT ;  /* 0x000000ff969e7812 */ /* 0x000fe400078ec0ff */
[----:B------:R-:W-:Y:S01]  /*1e920*/  LOP3.LUT R246, R246, 0xff, R153, 0xf8, !PT ;  /* 0x000000fff6f67812 */ /* 0x000fe200078ef899 */
        /* <DEDUP_REMOVED lines=9> */
.L_x_24770:
[----:B------:R-:W-:Y:S02]  /*1e9c0*/  IADD3 R157, R157, 0x20, RZ ;  /* 0x000000209d9d7810 */ /* 0x000fe40007ffe0ff */
.L_x_24641:
[----:B------:R-:W-:Y:S05]  /*1e9d0*/  BSYNC B1 ;  /* 0x0000000000017941 */ /* 0x000fea0003800000 */
.L_x_24640:
        /* <DEDUP_REMOVED lines=31> */
.L_x_24774:
[----:B01----:R-:W-:Y:S02]  /*1ebd0*/  IMAD.MOV.U32 R110, RZ, RZ, R146 ;  /* 0x000000ffff6e7224 */ /* 0x003fe400078e0092 */
.L_x_24775:
[----:B------:R-:W-:Y:S05]  /*1ebe0*/  BSYNC B2 ;  /* 0x0000000000027941 */ /* 0x000fea0003800000 */
.L_x_24773:
        /* <DEDUP_REMOVED lines=16> */
.L_x_24779:
[----:B------:R-:W-:Y:S05]  /*1ecf0*/  BSYNC B3 ;  /* 0x0000000000037941 */ /* 0x000fea0003800000 */
.L_x_24778:
        /* <DEDUP_REMOVED lines=44> */
.L_x_24777:
[----:B------:R-:W-:Y:S05]  /*1efc0*/  BSYNC B2 ;  /* 0x0000000000027941 */ /* 0x000fea0003800000 */
.L_x_24776:
        /* <DEDUP_REMOVED lines=17> */
.L_x_24780:
        /* <DEDUP_REMOVED lines=12> */
.L_x_24783:
[----:B------:R-:W-:Y:S02]  /*1f1a0*/  IMAD.MOV.U32 R101, RZ, RZ, R146 ;  /* 0x000000ffff657224 */ /* 0x000fe400078e0092 */
.L_x_24784:
[----:B------:R-:W-:Y:S05]  /*1f1b0*/  BSYNC B2 ;  /* 0x0000000000027941 */ /* 0x000fea0003800000 */
.L_x_24782:
        /* <DEDUP_REMOVED lines=16> */
.L_x_24788:
[----:B------:R-:W-:Y:S05]  /*1f2c0*/  BSYNC B3 ;  /* 0x0000000000037941 */ /* 0x000fea0003800000 */
.L_x_24787:
        /* <DEDUP_REMOVED lines=43> */
.L_x_24786:
[----:B------:R-:W-:Y:S05]  /*1f580*/  BSYNC B2 ;  /* 0x0000000000027941 */ /* 0x000fea0003800000 */
.L_x_24785:
        /* <DEDUP_REMOVED lines=9> */
.L_x_24781:
        /* <DEDUP_REMOVED lines=12> */
.L_x_24790:
[----:B------:R-:W-:Y:S02]  /*1f6e0*/  IMAD.MOV.U32 R101, RZ, RZ, R146 ;  /* 0x000000ffff657224 */ /* 0x000fe400078e0092 */
.L_x_24791:
[----:B------:R-:W-:Y:S05]  /*1f6f0*/  BSYNC B2 ;  /* 0x0000000000027941 */ /* 0x000fea0003800000 */
.L_x_24789:
        /* <DEDUP_REMOVED lines=16> */
.L_x_24795:
[----:B------:R-:W-:Y:S05]  /*1f800*/  BSYNC B3 ;  /* 0x0000000000037941 */ /* 0x000fea0003800000 */
.L_x_24794:
        /* <DEDUP_REMOVED lines=44> */
.L_x_24793:
[----:B------:R-:W-:Y:S05]  /*1fad0*/  BSYNC B2 ;  /* 0x0000000000027941 */ /* 0x000fea0003800000 */
.L_x_24792:
        /* <DEDUP_REMOVED lines=14> */
.L_x_24796:
        /* <DEDUP_REMOVED lines=12> */
.L_x_24799:
[----:B------:R-:W-:Y:S02]  /*1fc80*/  IMAD.MOV.U32 R104, RZ, RZ, R146 ;  /* 0x000000ffff687224 */ /* 0x000fe400078e0092 */
.L_x_24800:
[----:B------:R-:W-:Y:S05]  /*1fc90*/  BSYNC B2 ;  /* 0x0000000000027941 */ /* 0x000fea0003800000 */
.L_x_24798:
        /* <DEDUP_REMOVED lines=16> */
.L_x_24804:
[----:B------:R-:W-:Y:S05]  /*1fda0*/  BSYNC B3 ;  /* 0x0000000000037941 */ /* 0x000fea0003800000 */
.L_x_24803:
        /* <DEDUP_REMOVED lines=44> */
.L_x_24802:
[----:B------:R-:W-:Y:S05]  /*20070*/  BSYNC B2 ;  /* 0x0000000000027941 */ /* 0x000fea0003800000 */
.L_x_24801:
        /* <DEDUP_REMOVED lines=9> */
.L_x_24797:
        /* <DEDUP_REMOVED lines=12> */
.L_x_24806:
[----:B------:R-:W-:Y:S02]  /*201d0*/  IMAD.MOV.U32 R104, RZ, RZ, R146 ;  /* 0x000000ffff687224 */ /* 0x000fe400078e0092 */
.L_x_24807:
[----:B------:R-:W-:Y:S05]  /*201e0*/  BSYNC B2 ;  /* 0x0000000000027941 */ /* 0x000fea0003800000 */
.L_x_24805:
        /* <DEDUP_REMOVED lines=16> */
.L_x_24811:
[----:B------:R-:W-:Y:S05]  /*202f0*/  BSYNC B3 ;  /* 0x0000000000037941 */ /* 0x000fea0003800000 */
.L_x_24810:
        /* <DEDUP_REMOVED lines=44> */
.L_x_24809:
[----:B------:R-:W-:Y:S05]  /*205c0*/  BSYNC B2 ;  /* 0x0000000000027941 */ /* 0x000fea0003800000 */
.L_x_24808:
        /* <DEDUP_REMOVED lines=14> */
.L_x_24812:
        /* <DEDUP_REMOVED lines=12> */
.L_x_24815:
[----:B------:R-:W-:Y:S02]  /*20770*/  IMAD.MOV.U32 R103, RZ, RZ, R146 ;  /* 0x000000ffff677224 */ /* 0x000fe400078e0092 */
.L_x_24816:
[----:B------:R-:W-:Y:S05]  /*20780*/  BSYNC B2 ;  /* 0x0000000000027941 */ /* 0x000fea0003800000 */
.L_x_24814:
        /* <DEDUP_REMOVED lines=16> */
.L_x_24820:
[----:B------:R-:W-:Y:S05]  /*20890*/  BSYNC B3 ;  /* 0x0000000000037941 */ /* 0x000fea0003800000 */
.L_x_24819:
        /* <DEDUP_REMOVED lines=44> */
.L_x_24818:
[----:B------:R-:W-:Y:S05]  /*20b60*/  BSYNC B2 ;  /* 0x0000000000027941 */ /* 0x000fea0003800000 */
.L_x_24817:
        /* <DEDUP_REMOVED lines=9> */
.L_x_24813:
        /* <DEDUP_REMOVED lines=12> */
.L_x_24822:
[----:B------:R-:W-:Y:S02]  /*20cc0*/  IMAD.MOV.U32 R103, RZ, RZ, R146 ;  /* 0x000000ffff677224 */ /* 0x000fe400078e0092 */
.L_x_24823:
[----:B------:R-:W-:Y:S05]  /*20cd0*/  BSYNC B2 ;  /* 0x0000000000027941 */ /* 0x000fea0003800000 */
.L_x_24821:
        /* <DEDUP_REMOVED lines=16> */
.L_x_24827:
[----:B------:R-:W-:Y:S05]  /*20de0*/  BSYNC B3 ;  /* 0x0000000000037941 */ /* 0x000fea0003800000 */
.L_x_24826:
        /* <DEDUP_REMOVED lines=44> */
.L_x_24825:
[----:B------:R-:W-:Y:S05]  /*210b0*/  BSYNC B2 ;  /* 0x0000000000027941 */ /* 0x000fea0003800000 */
.L_x_24824:
        /* <DEDUP_REMOVED lines=14> */
.L_x_24828:
        /* <DEDUP_REMOVED lines=12> */
.L_x_24831:
[----:B------:R-:W-:Y:S02]  /*21260*/  IMAD.MOV.U32 R144, RZ, RZ, R146 ;  /* 0x000000ffff907224 */ /* 0x000fe400078e0092 */
.L_x_24832:
[----:B------:R-:W-:Y:S05]  /*21270*/  BSYNC B2 ;  /* 0x0000000000027941 */ /* 0x000fea0003800000 */
.L_x_24830:
        /* <DEDUP_REMOVED lines=16> */
.L_x_24836:
[----:B------:R-:W-:Y:S05]  /*21380*/  BSYNC B3 ;  /* 0x0000000000037941 */ /* 0x000fea0003800000 */
.L_x_24835:
        /* <DEDUP_REMOVED lines=44> */
.L_x_24834:
[----:B------:R-:W-:Y:S05]  /*21650*/  BSYNC B2 ;  /* 0x0000000000027941 */ /* 0x000fea0003800000 */
.L_x_24833:
        /* <DEDUP_REMOVED lines=9> */
.L_x_24829:
        /* <DEDUP_REMOVED lines=12> */
.L_x_24838:
[----:B------:R-:W-:Y:S02]  /*217b0*/  IMAD.MOV.U32 R144, RZ, RZ, R146 ;  /* 0x000000ffff907224 */ /* 0x000fe400078e0092 */
.L_x_24839:
[----:B------:R-:W-:Y:S05]  /*217c0*/  BSYNC B2 ;  /* 0x0000000000027941 */ /* 0x000fea0003800000 */
.L_x_24837:
        /* <DEDUP_REMOVED lines=16> */
.L_x_24843:
[----:B------:R-:W-:Y:S05]  /*218d0*/  BSYNC B3 ;  /* 0x0000000000037941 */ /* 0x000fea0003800000 */
.L_x_24842:
        /* <DEDUP_REMOVED lines=44> */
.L_x_24841:
[----:B------:R-:W-:Y:S05]  /*21ba0*/  BSYNC B2 ;  /* 0x0000000000027941 */ /* 0x000fea0003800000 */
.L_x_24840:
        /* <DEDUP_REMOVED lines=12> */
.L_x_24844:
        /* <DEDUP_REMOVED lines=12> */
.L_x_24847:
[----:B------:R-:W-:Y:S02]  /*21d30*/  IMAD.MOV.U32 R105, RZ, RZ, R146 ;  /* 0x000000ffff697224 */ /* 0x000fe400078e0092 */
.L_x_24848:
[----:B------:R-:W-:Y:S05]  /*21d40*/  BSYNC B2 ;  /* 0x0000000000027941 */ /* 0x000fea0003800000 */
.L_x_24846:
        /* <DEDUP_REMOVED lines=16> */
.L_x_24852:
[----:B------:R-:W-:Y:S05]  /*21e50*/  BSYNC B3 ;  /* 0x0000000000037941 */ /* 0x000fea0003800000 */
.L_x_24851:
        /* <DEDUP_REMOVED lines=44> */
.L_x_24850:
[----:B------:R-:W-:Y:S05]  /*22120*/  BSYNC B2 ;  /* 0x0000000000027941 */ /* 0x000fea0003800000 */
.L_x_24849:
        /* <DEDUP_REMOVED lines=9> */
.L_x_24845:
        /* <DEDUP_REMOVED lines=12> */
.L_x_24854:
[----:B------:R-:W-:Y:S02]  /*22280*/  IMAD.MOV.U32 R105, RZ, RZ, R146 ;  /* 0x000000ffff697224 */ /* 0x000fe400078e0092 */
.L_x_24855:
[----:B------:R-:W-:Y:S05]  /*22290*/  BSYNC B2 ;  /* 0x0000000000027941 */ /* 0x000fea0003800000 */
.L_x_24853:
        /* <DEDUP_REMOVED lines=16> */
.L_x_24859:
[----:B------:R-:W-:Y:S05]  /*223a0*/  BSYNC B3 ;  /* 0x0000000000037941 */ /* 0x000fea0003800000 */
.L_x_24858:
        /* <DEDUP_REMOVED lines=44> */
.L_x_24857:
[----:B------:R-:W-:Y:S05]  /*22670*/  BSYNC B2 ;  /* 0x0000000000027941 */ /* 0x000fea0003800000 */
.L_x_24856:
        /* <DEDUP_REMOVED lines=12> */
.L_x_24860:
        /* <DEDUP_REMOVED lines=12> */
.L_x_24863:
[----:B------:R-:W-:Y:S02]  /*22800*/  IMAD.MOV.U32 R106, RZ, RZ, R146 ;  /* 0x000000ffff6a7224 */ /* 0x000fe400078e0092 */
.L_x_24864:
[----:B------:R-:W-:Y:S05]  /*22810*/  BSYNC B2 ;  /* 0x0000000000027941 */ /* 0x000fea0003800000 */
.L_x_24862:
        /* <DEDUP_REMOVED lines=16> */
.L_x_24868:
[----:B------:R-:W-:Y:S05]  /*22920*/  BSYNC B3 ;  /* 0x0000000000037941 */ /* 0x000fea0003800000 */
.L_x_24867:
        /* <DEDUP_REMOVED lines=44> */
.L_x_24866:
[----:B------:R-:W-:Y:S05]  /*22bf0*/  BSYNC B2 ;  /* 0x0000000000027941 */ /* 0x000fea0003800000 */
.L_x_24865:
        /* <DEDUP_REMOVED lines=9> */
.L_x_24861:
        /* <DEDUP_REMOVED lines=12> */
.L_x_24870:
[----:B------:R-:W-:Y:S02]  /*22d50*/  IMAD.MOV.U32 R106, RZ, RZ, R146 ;  /* 0x000000ffff6a7224 */ /* 0x000fe400078e0092 */
.L_x_24871:
[----:B------:R-:W-:Y:S05]  /*22d60*/  BSYNC B2 ;  /* 0x0000000000027941 */ /* 0x000fea0003800000 */
.L_x_24869:
        /* <DEDUP_REMOVED lines=16> */
.L_x_24875:
[----:B------:R-:W-:Y:S05]  /*22e70*/  BSYNC B3 ;  /* 0x0000000000037941 */ /* 0x000fea0003800000 */
.L_x_24874:
        /* <DEDUP_REMOVED lines=44> */
.L_x_24873:
[----:B------:R-:W-:Y:S05]  /*23140*/  BSYNC B2 ;  /* 0x0000000000027941 */ /* 0x000fea0003800000 */
.L_x_24872:
[----:B------:R-:W0:Y:S02]  /*23150*/  I2F.U32 R106, R106 ;  /* 0x0000006a006a7306 */ /* 0x000e240000201000 */
[----:B0-----:R-:W-:-:S05]  /*23160*/  FFMA.FTZ R106, R106, R158, 1.1641532182693481445e-10 ;  /* 0x2f0000006a6a7423 */ /* 0x001fca000001009e */
[----:B------:R-:W-:Y:S01]  /*23170*/  FSETP.GTU.FTZ.AND P4, PT, R106, c[0x0][0x1e4], PT ;  /* 0x000079006a007a0b */ /* 0x000fe20003f9c000 */
[----:B------:R-:W-:-:S05]  /*23180*/  HADD2.F32 R106, -RZ, R107.H0_H0 ;  /* 0x2000006bff6a7230 */ /* 0x000fca0000004100 */
        /* <DEDUP_REMOVED lines=8> */
.L_x_24876:
        /* <DEDUP_REMOVED lines=12> */
.L_x_24879:
[----:B------:R-:W-:Y:S02]  /*232d0*/  IMAD.MOV.U32 R144, RZ, RZ, R146 ;  /* 0x000000ffff907224 */ /* 0x000fe400078e0092 */
.L_x_24880:
[----:B------:R-:W-:Y:S05]  /*232e0*/  BSYNC B2 ;  /* 0x0000000000027941 */ /* 0x000fea0003800000 */
.L_x_24878:
        /* <DEDUP_REMOVED lines=16> */
.L_x_24884:
[----:B------:R-:W-:Y:S05]  /*233f0*/  BSYNC B3 ;  /* 0x0000000000037941 */ /* 0x000fea0003800000 */
.L_x_24883:
        /* <DEDUP_REMOVED lines=44> */
.L_x_24882:
[----:B------:R-:W-:Y:S05]  /*236c0*/  BSYNC B2 ;  /* 0x0000000000027941 */ /* 0x000fea0003800000 */
.L_x_24881:
        /* <DEDUP_REMOVED lines=9> */
.L_x_24877:
        /* <DEDUP_REMOVED lines=12> */
.L_x_24886:
[----:B------:R-:W-:Y:S02]  /*23820*/  IMAD.MOV.U32 R144, RZ, RZ, R146 ;  /* 0x000000ffff907224 */ /* 0x000fe400078e0092 */
.L_x_24887:
[----:B------:R-:W-:Y:S05]  /*23830*/  BSYNC B2 ;  /* 0x0000000000027941 */ /* 0x000fea0003800000 */
.L_x_24885:
        /* <DEDUP_REMOVED lines=16> */
.L_x_24891:
[----:B------:R-:W-:Y:S05]  /*23940*/  BSYNC B3 ;  /* 0x0000000000037941 */ /* 0x000fea0003800000 */
.L_x_24890:
        /* <DEDUP_REMOVED lines=44> */
.L_x_24889:
[----:B------:R-:W-:Y:S05]  /*23c10*/  BSYNC B2 ;  /* 0x0000000000027941 */ /* 0x000fea0003800000 */
.L_x_24888:
        /* <DEDUP_REMOVED lines=12> */
.L_x_24892:
        /* <DEDUP_REMOVED lines=12> */
.L_x_24895:
[----:B------:R-:W-:Y:S02]  /*23da0*/  IMAD.MOV.U32 R156, RZ, RZ, R146 ;  /* 0x000000ffff9c7224 */ /* 0x000fe400078e0092 */
.L_x_24896:
[----:B------:R-:W-:Y:S05]  /*23db0*/  BSYNC B2 ;  /* 0x0000000000027941 */ /* 0x000fea0003800000 */
.L_x_24894:
        /* <DEDUP_REMOVED lines=16> */
.L_x_24900:
[----:B------:R-:W-:Y:S05]  /*23ec0*/  BSYNC B3 ;  /* 0x0000000000037941 */ /* 0x000fea0003800000 */
.L_x_24899:
        /* <DEDUP_REMOVED lines=44> */
.L_x_24898:
[----:B------:R-:W-:Y:S05]  /*24190*/  BSYNC B2 ;  /* 0x0000000000027941 */ /* 0x000fea0003800000 */
.L_x_24897:
        /* <DEDUP_REMOVED lines=9> */
.L_x_24893:
        /* <DEDUP_REMOVED lines=51> */
.L_x_24772:
[----:B------:R-:W-:Y:S05]  /*24560*/  BSYNC B1 ;  /* 0x0000000000017941 */ /* 0x000fea0003800000 */
.L_x_24771:
        /* <DEDUP_REMOVED lines=58> */
.L_x_24917:
        /* <DEDUP_REMOVED lines=118> */
.L_x_24918:
        /* <DEDUP_REMOVED lines=67> */
[----:B------:R-:W-:Y:S01]  /*254a0*/  F2FP.PACK_AB R110, R111, R110 ;  /* 0x0000006e6f6e723e */ /* 0x000fe200000000ff */
[----:B------:R-:W-:Y:S02]  /*254b0*/  IMAD.MOV.U32 R159, RZ, RZ, 0x10 ;  /* 0x00000010ff9f7424 */ /* 0x000fe400078e00ff */
[----:B---3--:R-:W-:Y:S02]  /*254c0*/  FFMA.FTZ R111, R3, R251, R158 ;  /* 0x000000fb036f7223 */ /* 0x008fe4000001009e */
[-C--:B------:R-:W-:Y:S01]  /*254d0*/  FFMA.FTZ R158, R0, R252.reuse, R2 ;  /* 0x000000fc009e7223 */ /* 0x080fe20000010002 */
[----:B------:R-:W3:Y:S04]  /*254e0*/  LDL R3, [R1+0x84] ;  /* 0x0000840001037983 */ /* 0x000ee80000100800 */
        /* <DEDUP_REMOVED lines=27> */
[----:B----4-:R-:W-:Y:S01]  /*256a0*/  FFMA.FTZ R246, R159, R246, R158 ;  /* 0x000000f69ff67223 */ /* 0x010fe2000001009e */
[----:B------:R-:W-:-:S04]  /*256b0*/  HFMA2.MMA R159, -RZ, RZ, 0, 9.5367431640625e-07 ;  /* 0x00000010ff9f7435 */ /* 0x000fc800000001ff */
[----:B------:R-:W-:-:S06]  /*256c0*/  F2FP.PACK_AB R108, R246, R108 ;  /* 0x0000006cf66c723e */ /* 0x000fcc00000000ff */
[C---:B------:R-:W-:Y:S01]  /*256d0*/  IMAD.WIDE.U32 R158, R147.reuse, R159, c[0x0][0x210] ;  /* 0x00008400939e7625 */ /* 0x040fe200078e009f */
[----:B------:R-:W-:-:S03]  /*256e0*/  IADD3 R147, R147, 0x20, RZ ;  /* 0x0000002093937810 */ /* 0x000fc60007ffe0ff */
[----:B--2---:R-:W-:-:S05]  /*256f0*/  FFMA.FTZ R245, R251, R245, R252 ;  /* 0x000000f5fbf57223 */ /* 0x004fca00000100fc */
[----:B------:R-:W-:Y:S01]  /*25700*/  F2FP.PACK_AB R109, R245, R109 ;  /* 0x0000006df56d723e */ /* 0x000fe200000000ff */
[----:B---3--:R-:W-:-:S05]  /*25710*/  FFMA.FTZ R250, R247, R250, R248 ;  /* 0x000000faf7fa7223 */ /* 0x008fca00000100f8 */
[----:B------:R-:W-:-:S05]  /*25720*/  F2FP.PACK_AB R110, R250, R110 ;  /* 0x0000006efa6e723e */ /* 0x000fca00000000ff */
[----:B------:R0:W-:Y:S02]  /*25730*/  STG.E.128 [R158.64], R108 ;  /* 0x0000006c9e007986 */ /* 0x0001e4000c101d06 */
.L_x_24904:
[----:B------:R-:W-:Y:S05]  /*25740*/  BSYNC B1 ;  /* 0x0000000000017941 */ /* 0x000fea0003800000 */
.L_x_24903:
        /* <DEDUP_REMOVED lines=28> */
[----:B------:R-:W-:Y:S01]  /*25910*/  F2FP.PACK_AB R108, R111, R108 ;  /* 0x0000006c6f6c723e */ /* 0x000fe200000000ff */
[----:B------:R-:W-:Y:S01]  /*25920*/  FFMA.FTZ R111, R229, R250, R228 ;  /* 0x000000fae56f7223 */ /* 0x000fe200000100e4 */
[----:B------:R-:W-:Y:S01]  /*25930*/  F2FP.PACK_AB R109, R110, R109 ;  /* 0x0000006d6e6d723e */ /* 0x000fe200000000ff */
[----:B------:R-:W-:-:S05]  /*25940*/  FFMA.FTZ R110, R233, R249, R232 ;  /* 0x000000f9e96e7223 */ /* 0x000fca00000100e8 */
[----:B------:R-:W-:Y:S01]  /*25950*/  F2FP.PACK_AB R110, R111, R110 ;  /* 0x0000006e6f6e723e */ /* 0x000fe200000000ff */
[----:B------:R-:W-:-:S05]  /*25960*/  FFMA.FTZ R111, R225, R251, R224 ;  /* 0x000000fbe16f7223 */ /* 0x000fca00000100e0 */
[----:B------:R-:W-:Y:S01]  /*25970*/  F2FP.PACK_AB R111, R158, R111 ;  /* 0x0000006f9e6f723e */ /* 0x000fe200000000ff */
        /* <DEDUP_REMOVED lines=8> */
[----:B------:R-:W-:Y:S01]  /*25a00*/  F2FP.PACK_AB R111, R252, R111 ;  /* 0x0000006ffc6f723e */ /* 0x000fe200000000ff */
[----:B------:R-:W-:Y:S02]  /*25a10*/  FFMA.FTZ R250, R227, R250, R226 ;  /* 0x000000fae3fa7223 */ /* 0x000fe400000100e2 */
[----:B------:R-:W-:Y:S02]  /*25a20*/  FFMA.FTZ R245, R235, R245, R234 ;  /* 0x000000f5ebf57223 */ /* 0x000fe400000100ea */
[----:B------:R-:W-:Y:S01]  /*25a30*/  FFMA.FTZ R246, R243, R246, R242 ;  /* 0x000000f6f3f67223 */ /* 0x000fe200000100f2 */
[----:B------:R-:W-:Y:S02]  /*25a40*/  F2FP.PACK_AB R110, R250, R110 ;  /* 0x0000006efa6e723e */ /* 0x000fe400000000ff */
[----:B------:R-:W-:Y:S01]  /*25a50*/  F2FP.PACK_AB R109, R245, R109 ;  /* 0x0000006df56d723e */ /* 0x000fe200000000ff */
[----:B--2---:R-:W-:-:S02]  /*25a60*/  FFMA.FTZ R108, R159, R247, R158 ;  /* 0x000000f79f6c7223 */ /* 0x004fc4000001009e */
[----:B------:R-:W-:-:S03]  /*25a70*/  IMAD.MOV.U32 R159, RZ, RZ, 0x10 ;  /* 0x00000010ff9f7424 */ /* 0x000fc600078e00ff */
[----:B------:R-:W-:Y:S01]  /*25a80*/  F2FP.PACK_AB R108, R246, R108 ;  /* 0x0000006cf66c723e */ /* 0x000fe200000000ff */
[C---:B------:R-:W-:Y:S01]  /*25a90*/  IMAD.WIDE.U32 R158, R147.reuse, R159, c[0x0][0x210] ;  /* 0x00008400939e7625 */ /* 0x040fe200078e009f */
[----:B------:R-:W-:-:S04]  /*25aa0*/  IADD3 R147, R147, 0x20, RZ ;  /* 0x0000002093937810 */ /* 0x000fc80007ffe0ff */
[----:B------:R0:W-:Y:S03]  /*25ab0*/  STG.E.128 [R158.64], R108 ;  /* 0x0000006c9e007986 */ /* 0x0001e6000c101d06 */
.L_x_24906:
[----:B------:R-:W-:Y:S05]  /*25ac0*/  BSYNC B1 ;  /* 0x0000000000017941 */ /* 0x000fea0003800000 */
.L_x_24905:
        /* <DEDUP_REMOVED lines=47> */
[C---:B------:R-:W-:Y:S01]  /*25dc0*/  IMAD.WIDE.U32 R158, R147.reuse, R159, c[0x0][0x210] ;  /* 0x00008400939e7625 */ /* 0x040fe200078e009f */
[----:B------:R-:W-:-:S04]  /*25dd0*/  IADD3 R147, R147, 0x20, RZ ;  /* 0x0000002093937810 */ /* 0x000fc80007ffe0ff */
[----:B------:R0:W-:Y:S03]  /*25de0*/  STG.E.128 [R158.64], R108 ;  /* 0x0000006c9e007986 */ /* 0x0001e6000c101d06 */
.L_x_24908:
[----:B------:R-:W-:Y:S05]  /*25df0*/  BSYNC B1 ;  /* 0x0000000000017941 */ /* 0x000fea0003800000 */
.L_x_24907:
        /* <DEDUP_REMOVED lines=50> */
.L_x_24910:
[----:B------:R-:W-:Y:S05]  /*26120*/  BSYNC B1 ;  /* 0x0000000000017941 */ /* 0x000fea0003800000 */
.L_x_24909:
        /* <DEDUP_REMOVED lines=50> */
.L_x_24912:
[----:B------:R-:W-:Y:S05]  /*26450*/  BSYNC B1 ;  /* 0x0000000000017941 */ /* 0x000fea0003800000 */
.L_x_24911:
        /* <DEDUP_REMOVED lines=48> */
.L_x_24914:
[----:B------:R-:W-:Y:S05]  /*26760*/  BSYNC B1 ;  /* 0x0000000000017941 */ /* 0x000fea0003800000 */
.L_x_24913:
[----:B0-----:R-:W-:-:S04]  /*26770*/  IMAD.MOV.U32 R108, RZ, RZ, 0x4 ;  /* 0x00000004ff6c7424 */ /* 0x001fc800078e00ff */
[----:B------:R-:W-:-:S05]  /*26780*/  IMAD R6, R108, c[0x0][0x160], R6 ;  /* 0x000058006c067a24 */ /* 0x000fca00078e0206 */
[----:B------:R-:W-:-:S13]  /*26790*/  ISETP.GE.AND P0, PT, R6, c[0x0][0x164], PT ;  /* 0x0000590006007a0c */ /* 0x000fda0003f06270 */
[----:B------:R-:W-:Y:S01]  /*267a0*/  @P0 CALL.REL.NOINC `(.L_x_24915) ;  /* 0x0000001000000944 */ /* 0x000fe20003c00000 */
[----:B------:R-:W-:Y:S05]  /*267b0*/  BRA `(.L_x_24916) ;  /* 0xfffdb79000007947 */ /* 0x000fea000383ffff */
.L_x_24915:
[----:B------:R-:W-:Y:S05]  /*267c0*/  BSYNC B0 ;  /* 0x0000000000007941 */ /* 0x000fea0003800000 */
.L_x_24115:
[----:B------:R-:W-:Y:S05]  /*267d0*/  EXIT ;  /* 0x000000000000794d */ /* 0x000fea0003800000 */
.L_x_24901:
[----:B------:R-:W-:Y:S01]  /*267e0*/  IMAD.MOV.U32 R157, RZ, RZ, R111 ;  /* 0x000000ffff9d7224 */ /* 0x000fe200078e006f */
[----:B------:R-:W-:Y:S01]  /*267f0*/  MOV R108, 0x26840 ;  /* 0x00026840006c7802 */ /* 0x000fe20000000f00 */
[----:B------:R-:W-:Y:S02]  /*26800*/  IMAD.MOV.U32 R110, RZ, RZ, 0x1 ;  /* 0x00000001ff6e7424 */ /* 0x000fe400078e00ff */
[----:B------:R-:W-:Y:S02]  /*26810*/  IMAD.MOV.U32 R158, RZ, RZ, 0x1f ;  /* 0x0000001fff9e7424 */ /* 0x000fe400078e00ff */
[----:B------:R-:W-:Y:S02]  /*26820*/  IMAD.MOV.U32 R109, RZ, RZ, -0x1 ;  /* 0xffffffffff6d7424 */ /* 0x000fe400078e00ff */
[----:B------:R-:W-:Y:S05]  /*26830*/  CALL.REL.NOINC `($__internal_52_$__cuda_sm70_shflsync_bfly_p) ;  /* 0x000009e000007944 */ /* 0x000fea0003c00000 */
[----:B-1----:R-:W-:Y:S05]  /*26840*/  BRA `(.L_x_24917) ;  /* 0xffffe0c000007947 */ /* 0x002fea000383ffff */
.L_x_24902:
[----:B------:R-:W-:Y:S01]  /*26850*/  HFMA2.MMA R110, -RZ, RZ, 0, 1.1920928955078125e-07 ;  /* 0x00000002ff6e7435 */ /* 0x000fe200000001ff */
[----:B------:R-:W-:Y:S01]  /*26860*/  IMAD.MOV.U32 R157, RZ, RZ, R111 ;  /* 0x000000ffff9d7224 */ /* 0x000fe200078e006f */
[----:B------:R-:W-:Y:S01]  /*26870*/  MOV R108, 0x268b0 ;  /* 0x000268b0006c7802 */ /* 0x000fe20000000f00 */
[----:B------:R-:W-:Y:S02]  /*26880*/  IMAD.MOV.U32 R158, RZ, RZ, 0x1f ;  /* 0x0000001fff9e7424 */ /* 0x000fe400078e00ff */
[----:B------:R-:W-:-:S02]  /*26890*/  IMAD.MOV.U32 R109, RZ, RZ, -0x1 ;  /* 0xffffffffff6d7424 */ /* 0x000fc400078e00ff */
[----:B------:R-:W-:Y:S05]  /*268a0*/  CALL.REL.NOINC `($__internal_52_$__cuda_sm70_shflsync_bfly_p) ;  /* 0x0000097000007944 */ /* 0x000fea0003c00000 */
[----:B-1----:R-:W-:Y:S01]  /*268b0*/  FADD.FTZ R111, R111, R110 ;  /* 0x0000006e6f6f7221 */ /* 0x002fe20000010000 */
[----:B------:R-:W-:Y:S01]  /*268c0*/  MOV R108, 0x26920 ;  /* 0x00026920006c7802 */ /* 0x000fe20000000f00 */
[----:B------:R-:W-:-:S02]  /*268d0*/  IMAD.MOV.U32 R110, RZ, RZ, 0x4 ;  /* 0x00000004ff6e7424 */ /* 0x000fc400078e00ff */
[----:B------:R-:W-:Y:S02]  /*268e0*/  IMAD.MOV.U32 R158, RZ, RZ, 0x1f ;  /* 0x0000001fff9e7424 */ /* 0x000fe400078e00ff */
[----:B------:R-:W-:Y:S02]  /*268f0*/  IMAD.MOV.U32 R109, RZ, RZ, -0x1 ;  /* 0xffffffffff6d7424 */ /* 0x000fe400078e00ff */
[----:B------:R-:W-:Y:S02]  /*26900*/  IMAD.MOV.U32 R157, RZ, RZ, R111 ;  /* 0x000000ffff9d7224 */ /* 0x000fe400078e006f */
[----:B------:R-:W-:Y:S05]  /*26910*/  CALL.REL.NOINC `($__internal_52_$__cuda_sm70_shflsync_bfly_p) ;  /* 0x0000090000007944 */ /* 0x000fea0003c00000 */
[----:B-1----:R-:W-:Y:S01]  /*26920*/  FADD.FTZ R111, R111, R110 ;  /* 0x0000006e6f6f7221 */ /* 0x002fe20000010000 */
[----:B------:R-:W-:Y:S01]  /*26930*/  MOV R158, 0x1f ;  /* 0x0000001f009e7802 */ /* 0x000fe20000000f00 */
[----:B------:R-:W-:Y:S01]  /*26940*/  IMAD.MOV.U32 R110, RZ, RZ, 0x8 ;  /* 0x00000008ff6e7424 */ /* 0x000fe200078e00ff */
[----:B------:R-:W-:Y:S01]  /*26950*/  MOV R108, 0x26990 ;  /* 0x00026990006c7802 */ /* 0x000fe20000000f00 */
[----:B------:R-:W-:Y:S02]  /*26960*/  IMAD.MOV.U32 R109, RZ, RZ, -0x1 ;  /* 0xffffffffff6d7424 */ /* 0x000fe400078e00ff */
[----:B------:R-:W-:-:S02]  /*26970*/  IMAD.MOV.U32 R157, RZ, RZ, R111 ;  /* 0x000000ffff9d7224 */ /* 0x000fc400078e006f */
        /* <DEDUP_REMOVED lines=9> */
[----:B------:R-:W-:Y:S01]  /*26a10*/  LOP3.LUT P6, RZ, R5, 0x20, RZ, 0xc0, !PT ;  /* 0x0000002005ff7812 */ /* 0x000fe200078cc0ff */
[----:B------:R-:W-:Y:S01]  /*26a20*/  HFMA2.MMA R158, -RZ, RZ, 0, 1.847743988037109375e-06 ;  /* 0x0000001fff9e7435 */ /* 0x000fe200000001ff */
[----:B------:R-:W-:Y:S02]  /*26a30*/  IMAD.MOV.U32 R110, RZ, RZ, 0x1 ;  /* 0x00000001ff6e7424 */ /* 0x000fe400078e00ff */
        /* <DEDUP_REMOVED lines=100> */
[----:B------:R-:W-:Y:S05]  /*27080*/  CALL.REL.NOINC `($__internal_52_$__cuda_sm70_shflsync_bfly_p) ;  /* 0x0000019000007944 */ /* 0x000fea0003c00000 */
[----:B-1----:R-:W-:Y:S01]  /*27090*/  FADD.FTZ R157, R157, R110 ;  /* 0x0000006e9d9d7221 */ /* 0x002fe20000010000 */
[----:B------:R-:W-:Y:S01]  /*270a0*/  MOV R108, 0x270f0 ;  /* 0x000270f0006c7802 */ /* 0x000fe20000000f00 */
[----:B------:R-:W-:Y:S02]  /*270b0*/  IMAD.MOV.U32 R110, RZ, RZ, 0x2 ;  /* 0x00000002ff6e7424 */ /* 0x000fe400078e00ff */
[----:B------:R-:W-:Y:S02]  /*270c0*/  IMAD.MOV.U32 R158, RZ, RZ, 0x1f ;  /* 0x0000001fff9e7424 */ /* 0x000fe400078e00ff */
[----:B------:R-:W-:Y:S02]  /*270d0*/  IMAD.MOV.U32 R109, RZ, RZ, -0x1 ;  /* 0xffffffffff6d7424 */ /* 0x000fe400078e00ff */
[----:B------:R-:W-:Y:S05]  /*270e0*/  CALL.REL.NOINC `($__internal_52_$__cuda_sm70_shflsync_bfly_p) ;  /* 0x0000013000007944 */ /* 0x000fea0003c00000 */
[----:B-1----:R-:W-:Y:S01]  /*270f0*/  FADD.FTZ R157, R157, R110 ;  /* 0x0000006e9d9d7221 */ /* 0x002fe20000010000 */
[----:B------:R-:W-:Y:S01]  /*27100*/  MOV R108, 0x27150 ;  /* 0x00027150006c7802 */ /* 0x000fe20000000f00 */
[----:B------:R-:W-:-:S02]  /*27110*/  IMAD.MOV.U32 R110, RZ, RZ, 0x4 ;  /* 0x00000004ff6e7424 */ /* 0x000fc400078e00ff */
[----:B------:R-:W-:Y:S02]  /*27120*/  IMAD.MOV.U32 R158, RZ, RZ, 0x1f ;  /* 0x0000001fff9e7424 */ /* 0x000fe400078e00ff */
[----:B------:R-:W-:Y:S02]  /*27130*/  IMAD.MOV.U32 R109, RZ, RZ, -0x1 ;  /* 0xffffffffff6d7424 */ /* 0x000fe400078e00ff */
[----:B------:R-:W-:Y:S05]  /*27140*/  CALL.REL.NOINC `($__internal_52_$__cuda_sm70_shflsync_bfly_p) ;  /* 0x000000d000007944 */ /* 0x000fea0003c00000 */
[----:B-1----:R-:W-:Y:S01]  /*27150*/  FADD.FTZ R157, R157, R110 ;  /* 0x0000006e9d9d7221 */ /* 0x002fe20000010000 */
[----:B------:R-:W-:Y:S01]  /*27160*/  MOV R110, 0x8 ;  /* 0x00000008006e7802 */ /* 0x000fe20000000f00 */
[----:B------:R-:W-:Y:S01]  /*27170*/  IMAD.MOV.U32 R158, RZ, RZ, 0x1f ;  /* 0x0000001fff9e7424 */ /* 0x000fe200078e00ff */
[----:B------:R-:W-:Y:S01]  /*27180*/  MOV R108, 0x271b0 ;  /* 0x000271b0006c7802 */ /* 0x000fe20000000f00 */
[----:B------:R-:W-:Y:S02]  /*27190*/  IMAD.MOV.U32 R109, RZ, RZ, -0x1 ;  /* 0xffffffffff6d7424 */ /* 0x000fe400078e00ff */
[----:B------:R-:W-:Y:S05]  /*271a0*/  CALL.REL.NOINC `($__internal_52_$__cuda_sm70_shflsync_bfly_p) ;  /* 0x0000007000007944 */ /* 0x000fea0003c00000 */
[----:B-1----:R-:W-:Y:S01]  /*271b0*/  FADD.FTZ R157, R157, R110 ;  /* 0x0000006e9d9d7221 */ /* 0x002fe20000010000 */
[----:B------:R-:W-:Y:S01]  /*271c0*/  MOV R108, 0x27210 ;  /* 0x00027210006c7802 */ /* 0x000fe20000000f00 */
[----:B------:R-:W-:Y:S02]  /*271d0*/  IMAD.MOV.U32 R110, RZ, RZ, 0x10 ;  /* 0x00000010ff6e7424 */ /* 0x000fe400078e00ff */
[----:B------:R-:W-:-:S02]  /*271e0*/  IMAD.MOV.U32 R158, RZ, RZ, 0x1f ;  /* 0x0000001fff9e7424 */ /* 0x000fc400078e00ff */
[----:B------:R-:W-:Y:S02]  /*271f0*/  IMAD.MOV.U32 R109, RZ, RZ, -0x1 ;  /* 0xffffffffff6d7424 */ /* 0x000fe400078e00ff */
[----:B------:R-:W-:Y:S05]  /*27200*/  CALL.REL.NOINC `($__internal_52_$__cuda_sm70_shflsync_bfly_p) ;  /* 0x0000001000007944 */ /* 0x000fea0003c00000 */
[----:B-1----:R-:W-:Y:S05]  /*27210*/  BRA `(.L_x_24918) ;  /* 0xffffde5000007947 */ /* 0x002fea000383ffff */
        .weak           $__internal_52_$__cuda_sm70_shflsync_bfly_p
        .type           $__internal_52_$__cuda_sm70_shflsync_bfly_p,@function
        .size           $__internal_52_$__cuda_sm70_shflsync_bfly_p,(.L_x_39496 - $__internal_52_$__cuda_sm70_shflsync_bfly_p)
$__internal_52_$__cuda_sm70_shflsync_bfly_p:
[----:B------:R-:W-:Y:S04]  /*27220*/  WARPSYNC R109 ;  /* 0x0000006d00007348 */ /* 0x000fe80003800000 */
[----:B------:R0:W1:Y:S02]  /*27230*/  SHFL.BFLY PT, R110, R157, R110, R158 ;  /* 0x0c00006e9d6e7389 */ /* 0x00006400000e009e */
[----:B0-----:R-:W-:-:S04]  /*27240*/  IMAD.MOV.U32 R109, RZ, RZ, 0x0 ;  /* 0x00000000ff6d7424 */ /* 0x001fc800078e00ff */
[----:B------:R-:W-:Y:S05]  /*27250*/  RET.REL.NODEC R108 `(_ZN10layer_norm31ln_parallel_residual_fwd_kernelINS_13Kernel_traitsI6__halfS2_fS2_fjLj1536ELj1ELj4ELj1ELj16ENS_18Kernel_traits_baseILj1536ES2_S2_fS2_fjLj128EEEEELb1ELb0ELb0EEEvNS_9FwdParamsE) ;  /* 0xfffd8da06c007950 */ /* 0x000fea0003c3ffff */
.L_x_24919:
        /* <DEDUP_REMOVED lines=10> */
.L_x_39496:


//--------------------- .text._ZN10layer_norm31ln_parallel_residual_fwd_kernelINS_13Kernel_traitsI6__halfS2_fS2_fjLj1536ELj1ELj4ELj1ELj16ENS_18Kernel_traits_baseILj1536ES2_S2_fS2_fjLj128EEEEELb1ELb0ELb1EEEvNS_9FwdParamsE --------------------------
	.section	.text._ZN10layer_norm31ln_parallel_residual_fwd_kernelINS_13Kernel_traitsI6__halfS2_fS2_fjLj1536ELj1ELj4ELj1ELj16ENS_18Kernel_traits_baseILj1536ES2_S2_fS2_fjLj128EEEEELb1ELb0ELb1EEEvNS_9FwdParamsE,"ax",@progbits
	.sectioninfo	@"SHI_REGISTERS=255"
	.align	128
        .global         _ZN10layer_norm31ln_parallel_residual_fwd_kernelINS_13Kernel_traitsI6__halfS2_fS2_fjLj1536ELj1ELj4ELj1ELj16ENS_18Kernel_traits_baseILj1536ES2_S2_fS2_fjLj128EEEEELb1ELb0ELb1EEEvNS_9FwdParamsE
        .type           _ZN10layer_norm31ln_parallel_residual_fwd_kernelINS_13Kernel_traitsI6__halfS2_fS2_fjLj1536ELj1ELj4ELj1ELj16ENS_18Kernel_traits_baseILj1536ES2_S2_fS2_fjLj128EEEEELb1ELb0ELb1EEEvNS_9FwdParamsE,@function
        .size           _ZN10layer_norm31ln_parallel_residual_fwd_kernelINS_13Kernel_traitsI6__halfS2_fS2_fjLj1536ELj1ELj4ELj1ELj16ENS_18Kernel_traits_baseILj1536ES2_S2_fS2_fjLj128EEEEELb1ELb0ELb1EEEvNS_9FwdParamsE,(.L_x_39497 - _ZN10layer_norm31ln_parallel_residual_fwd_kernelINS_13Kernel_traitsI6__halfS2_fS2_fjLj1536ELj1ELj4ELj1ELj16ENS_18Kernel_traits_baseILj1536ES2_S2_fS2_fjLj128EEEEELb1ELb0ELb1EEEvNS_9FwdParamsE)
        .other          _ZN10layer_norm31ln_parallel_residual_fwd_kernelINS_13Kernel_traitsI6__halfS2_fS2_fjLj1536ELj1ELj4ELj1ELj16ENS_18Kernel_traits_baseILj1536ES2_S2_fS2_fjLj128EEEEELb1ELb0ELb1EEEvNS_9FwdParamsE,@"STO_CUDA_ENTRY STV_DEFAULT"
_ZN10layer_norm31ln_parallel_residual_fwd_kernelINS_13Kernel_traitsI6__halfS2_fS2_fjLj1536ELj1ELj4ELj1ELj16ENS_18Kernel_traits_baseILj1536ES2_S2_fS2_fjLj128EEEEELb1ELb0ELb1EEEvNS_9FwdParamsE:
.text._ZN10layer_norm31ln_parallel_residual_fwd_kernelINS_13Kernel_traitsI6__halfS2_fS2_fjLj1536ELj1ELj4ELj1ELj16ENS_18Kernel_traits_baseILj1536ES2_S2_fS2_fjLj128EEEEELb1ELb0ELb1EEEvNS_9FwdParamsE:
[----:B------:R-:W-:Y:S02]  /*0000*/  IMAD.MOV.U32 R1, RZ, RZ, c[0x0][0x28] ;  /* 0x00000a00ff017624 */ /* 0x000fe400078e00ff */
[----:B------:R-:W-:Y:S01]  /*0010*/  ULDC.U8 UR4, c[0x0][0x244] ;  /* 0x0000910000047ab9 */ /* 0x000fe20000000000 */
[----:B------:R-:W-:Y:S01]  /*0020*/  IMAD.MOV.U32 R68, RZ, RZ, c[0x0][0x238] ;  /* 0x00008e00ff447624 */ /* 0x000fe200078e00ff */
[----:B------:R-:W-:Y:S01]  /*0030*/  ISETP.NE.AND P1, PT, RZ, UR4, PT ;  /* 0x00000004ff007c0c */ /* 0x000fe2000bf25270 */
[----:B------:R-:W-:Y:S01]  /*0040*/  ULDC.64 UR4, c[0x0][0x230] ;  /* 0x00008c0000047ab9 */ /* 0x000fe20000000a00 */
[----:B------:R-:W-:Y:S01]  /*0050*/  MOV R69, c[0x0][0x23c] ;  /* 0x00008f0000457a02 */ /* 0x000fe20000000f00 */
[----:B------:R-:W-:Y:S01]  /*0060*/  ULDC.64 UR6, c[0x0][0x118] ;  /* 0x0000460000067ab9 */ /* 0x000fe20000000a00 */
[----:B------:R-:W-:Y:S02]  /*0070*/  IMAD.U32 R2, RZ, RZ, UR4 ;  /* 0x00000004ff027e24 */ /* 0x000fe4000f8e00ff */
[----:B------:R-:W-:-:S07]  /*0080*/  IMAD.U32 R3, RZ, RZ, UR5 ;  /* 0x00000005ff037e24 */ /* 0x000fce000f8e00ff */
[----:B------:R-:W2:Y:S04]  /*0090*/  @P1 LDG.E.64 R4, [R68.64] ;  /* 0x0000000644041981 */ /* 0x000ea8000c1e1b00 */
[----:B------:R-:W3:Y:S04]  /*00a0*/  @P1 LDG.E.64 R2, [R2.64] ;  /* 0x0000000602021981 */ /* 0x000ee8000c1e1b00 */
[----:B------:R-:W0:Y:S01]  /*00b0*/  S2R R14, SR_TID.X ;  /* 0x00000000000e7919 */ /* 0x000e220000002100 */
[----:B------:R-:W-:Y:S01]  /*00c0*/  IMAD.MOV.U32 R21, RZ, RZ, 0x10 ;  /* 0x00000010ff157424 */ /* 0x000fe200078e00ff */
        /* <DEDUP_REMOVED lines=69> */
[----:B------:R-:W-:Y:S02]  /*0520*/  LOP3.LUT R12, R3, UR20, R6, 0x96, !PT ;  /* 0x00000014030c7c12 */ /* 0x000fe4000f8e9606 */
[----:B------:R-:W-:Y:S01]  /*0530*/  SHF.R.U32.HI R3, RZ, 0x5, R14 ;  /* 0x00000005ff037819 */ /* 0x000fe2000001160e */
[----:B------:R-:W-:-:S03]  /*0540*/  UIADD3 UR21, UR4, 0x5384540f, URZ ;  /* 0x5384540f04157890 */ /* 0x000fc6000fffe03f */
[----:B------:R-:W-:Y:S01]  /*0550*/  LEA R217, R217, R3, 0x2 ;  /* 0x00000003d9d97211 */ /* 0x000fe200078e10ff */
[----:B------:R-:W-:Y:S01]  /*0560*/  UIADD3 UR22, UR5, 0x1fd5c5a3, URZ ;  /* 0x1fd5c5a305167890 */ /* 0x000fe2000fffe03f */
[----:B------:R-:W-:Y:S02]  /*0570*/  IMAD.WIDE.U32 R6, R7, -0x2daee0ad, RZ ;  /* 0xd2511f5307067825 */ /* 0x000fe400078e00ff */
[----:B------:R-:W-:Y:S02]  /*0580*/  ISETP.GE.AND P2, PT, R217, c[0x0][0x164], PT ;  /* 0x00005900d9007a0c */ /* 0x000fe40003f46270 */
[----:B------:R-:W-:Y:S01]  /*0590*/  IMAD.WIDE.U32 R12, R12, -0x326172a9, RZ ;  /* 0xcd9e8d570c0c7825 */ /* 0x000fe200078e00ff */
[----:B------:R-:W-:-:S04]  /*05a0*/  LOP3.LUT R215, R7, UR22, R2, 0x96, !PT ;  /* 0x0000001607d77c12 */ /* 0x000fc8000f8e9602 */
        /* <DEDUP_REMOVED lines=12> */
[----:B------:R-:W-:Y:S01]  /*0670*/  IMAD.WIDE.U32 R12, R0, R21, c[0x0][0x1b0] ;  /* 0x00006c00000c7625 */ /* 0x000fe200078e0015 */
        /* <DEDUP_REMOVED lines=12> */
[----:B------:R-:W-:-:S03]  /*0740*/  HADD2.F32 R6, -RZ, R10.H0_H0 ;  /* 0x2000000aff067230 */ /* 0x000fc60000004100 */
[----:B------:R0:W5:Y:S01]  /*0750*/  LDG.E.128 R124, [R2.64+0x600] ;  /* 0x00060006027c7981 */ /* 0x000162000c1e1d00 */
[----:B------:R-:W-:-:S03]  /*0760*/  HADD2.F32 R7, -RZ, R10.H1_H1 ;  /* 0x3000000aff077230 */ /* 0x000fc60000004100 */
[----:B------:R0:W5:Y:S01]  /*0770*/  LDG.E.128 R120, [R2.64+0x800] ;  /* 0x0008000602787981 */ /* 0x000162000c1e1d00 */
[----:B------:R-:W-:-:S03]  /*0780*/  HADD2.F32 R9, -RZ, R11.H1_H1 ;  /* 0x3000000bff097230 */ /* 0x000fc60000004100 */
[----:B------:R0:W5:Y:S01]  /*0790*/  LDG.E.128 R116, [R2.64+0xa00] ;  /* 0x000a000602747981 */ /* 0x000162000c1e1d00 */
[----:B------:R-:W-:Y:S01]  /*07a0*/  HADD2.F32 R10, -RZ, R16.H0_H0 ;  /* 0x20000010ff0a7230 */ /* 0x000fe20000004100 */
[----:B------:R-:W-:Y:S01]  /*07b0*/  @!P0 CS2R R64, SRZ ;  /* 0x0000000000408805 */ /* 0x000fe2000001ff00 */
[----:B------:R-:W-:Y:S01]  /*07c0*/  @!P0 CS2R R66, SRZ ;  /* 0x0000000000428805 */ /* 0x000fe2000001ff00 */
[----:B------:R1:W5:Y:S01]  /*07d0*/  LDG.E.128 R112, [R12.64] ;  /* 0x000000060c707981 */ /* 0x000362000c1e1d00 */
[----:B------:R-:W-:Y:S01]  /*07e0*/  @!P0 CS2R R60, SRZ ;  /* 0x00000000003c8805 */ /* 0x000fe2000001ff00 */
[----:B------:R-:W-:Y:S01]  /*07f0*/  @!P0 CS2R R62, SRZ ;  /* 0x00000000003e8805 */ /* 0x000fe2000001ff00 */
[----:B------:R-:W-:Y:S01]  /*0800*/  @!P1 CS2R R56, SRZ ;  /* 0x0000000000389805 */ /* 0x000fe2000001ff00 */
[----:B------:R1:W5:Y:S01]  /*0810*/  LDG.E.128 R108, [R12.64+0x200] ;  /* 0x000200060c6c7981 */ /* 0x000362000c1e1d00 */
[--C-:B0-----:R-:W-:Y:S02]  /*0820*/  HADD2.F32 R2, -RZ, R8.reuse.H0_H0 ;  /* 0x20000008ff027230 */ /* 0x101fe40000004100 */
[----:B------:R-:W-:Y:S01]  /*0830*/  HADD2.F32 R3, -RZ, R8.H1_H1 ;  /* 0x30000008ff037230 */ /* 0x000fe20000004100 */
[----:B------:R1:W5:Y:S01]  /*0840*/  LDG.E.128 R104, [R12.64+0x400] ;  /* 0x000400060c687981 */ /* 0x000362000c1e1d00 */
[----:B------:R-:W-:Y:S01]  /*0850*/  HADD2.F32 R8, -RZ, R11.H0_H0 ;  /* 0x2000000bff087230 */ /* 0x000fe20000004100 */
[----:B------:R-:W-:Y:S01]  /*0860*/  @!P1 CS2R R58, SRZ ;  /* 0x00000000003a9805 */ /* 0x000fe2000001ff00 */
[----:B------:R-:W-:Y:S01]  /*0870*/  HADD2.F32 R11, -RZ, R16.H1_H1 ;  /* 0x30000010ff0b7230 */ /* 0x000fe20000004100 */
        /* <DEDUP_REMOVED lines=12> */
[--C-:B------:R-:W-:Y:S01]  /*0940*/  HADD2.F32 R197, -RZ, R36.reuse.H0_H0 ;  /* 0x20000024ffc57230 */ /* 0x100fe20000004100 */
[----:B------:R-:W-:Y:S01]  /*0950*/  UIADD3 UR25, UR4, -0x700cb87f, URZ ;  /* 0x8ff3478104197890 */ /* 0x000fe2000fffe03f */
[----:B------:R-:W-:Y:S01]  /*0960*/  HADD2.F32 R200, -RZ, R36.H1_H1 ;  /* 0x30000024ffc87230 */ /* 0x000fe20000004100 */
[----:B------:R-:W-:Y:S01]  /*0970*/  UIADD3 UR26, UR5, -0x695add53, URZ ;  /* 0x96a522ad051a7890 */ /* 0x000fe2000fffe03f */
[----:B------:R-:W-:Y:S01]  /*0980*/  HADD2.F32 R199, -RZ, R37.H0_H0 ;  /* 0x20000025ffc77230 */ /* 0x000fe20000004100 */
[----:B------:R-:W-:Y:S01]  /*0990*/  IMAD R216, R216, -0x2daee0ad, RZ ;  /* 0xd2511f53d8d87824 */ /* 0x000fe200078e02ff */
[--C-:B-1----:R-:W-:Y:S01]  /*09a0*/  HADD2.F32 R12, -RZ, R17.reuse.H0_H0 ;  /* 0x20000011ff0c7230 */ /* 0x102fe20000004100 */
[----:B------:R-:W-:Y:S01]  /*09b0*/  IMAD R215, R215, -0x326172a9, RZ ;  /* 0xcd9e8d57d7d77824 */ /* 0x000fe200078e02ff */
[----:B------:R-:W-:Y:S01]  /*09c0*/  HADD2.F32 R13, -RZ, R17.H1_H1 ;  /* 0x30000011ff0d7230 */ /* 0x000fe20000004100 */
[----:B------:R-:W-:Y:S01]  /*09d0*/  IMAD.HI.U32 R36, R220, -0x326172a9, RZ ;  /* 0xcd9e8d57dc247827 */ /* 0x000fe200078e00ff */
[----:B------:R-:W-:Y:S01]  /*09e0*/  HADD2.F32 R202, -RZ, R37.H1_H1 ;  /* 0x30000025ffca7230 */ /* 0x000fe20000004100 */
[----:B------:R-:W-:Y:S01]  /*09f0*/  BSSY B0, `(.L_x_24920) ;  /* 0x000247e000007945 */ /* 0x000fe20003800000 */
[--C-:B------:R-:W-:Y:S01]  /*0a00*/  HADD2.F32 R14, -RZ, R18.reuse.H0_H0 ;  /* 0x20000012ff0e7230 */ /* 0x100fe20000004100 */
[----:B------:R-:W-:Y:S01]  /*0a10*/  IMAD.HI.U32 R37, R218, -0x2daee0ad, RZ ;  /* 0xd2511f53da257827 */ /* 0x000fe200078e00ff */
[----:B------:R-:W-:Y:S01]  /*0a20*/  HADD2.F32 R15, -RZ, R18.H1_H1 ;  /* 0x30000012ff0f7230 */ /* 0x000fe20000004100 */
[----:B------:R-:W-:Y:S01]  /*0a30*/  LOP3.LUT R215, R36, UR25, R215, 0x96, !PT ;  /* 0x0000001924d77c12 */ /* 0x000fe2000f8e96d7 */
[--C-:B------:R-:W-:Y:S01]  /*0a40*/  HADD2.F32 R16, -RZ, R19.reuse.H0_H0 ;  /* 0x20000013ff107230 */ /* 0x100fe20000004100 */
[----:B------:R-:W-:Y:S01]  /*0a50*/  LOP3.LUT R227, R68, 0x3, RZ, 0xc0, !PT ;  /* 0x0000000344e37812 */ /* 0x000fe200078ec0ff */
[----:B------:R-:W-:Y:S01]  /*0a60*/  HADD2.F32 R17, -RZ, R19.H1_H1 ;  /* 0x30000013ff117230 */ /* 0x000fe20000004100 */
[----:B------:R-:W-:Y:S01]  /*0a70*/  LOP3.LUT R216, R37, UR26, R216, 0x96, !PT ;  /* 0x0000001a25d87c12 */ /* 0x000fe2000f8e96d8 */
[--C-:B------:R-:W-:Y:S01]  /*0a80*/  HADD2.F32 R18, -RZ, R24.reuse.H0_H0 ;  /* 0x20000018ff127230 */ /* 0x100fe20000004100 */
[----:B------:R-:W-:Y:S01]  /*0a90*/  IMAD R220, R220, -0x326172a9, RZ ;  /* 0xcd9e8d57dcdc7824 */ /* 0x000fe200078e02ff */
[----:B------:R-:W-:Y:S01]  /*0aa0*/  HADD2.F32 R19, -RZ, R24.H1_H1 ;  /* 0x30000018ff137230 */ /* 0x000fe20000004100 */
[----:B------:R-:W-:Y:S01]  /*0ab0*/  IMAD R218, R218, -0x2daee0ad, RZ ;  /* 0xd2511f53dada7824 */ /* 0x000fe200078e02ff */
[--C-:B------:R-:W-:Y:S01]  /*0ac0*/  HADD2.F32 R20, -RZ, R25.reuse.H0_H0 ;  /* 0x20000019ff147230 */ /* 0x100fe20000004100 */
[----:B------:R-:W-:Y:S01]  /*0ad0*/  IMAD.MOV.U32 R214, RZ, RZ, RZ ;  /* 0x000000ffffd67224 */ /* 0x000fe200078e00ff */
        /* <DEDUP_REMOVED lines=73> */
.L_x_25698:
        /* <DEDUP_REMOVED lines=32> */
.L_x_24922:
[----:B0-----:R-:W-:Y:S02]  /*1170*/  IMAD.MOV.U32 R48, RZ, RZ, R220 ;  /* 0x000000ffff307224 */ /* 0x001fe400078e00dc */
.L_x_24923:
[----:B------:R-:W-:Y:S05]  /*1180*/  BSYNC B1 ;  /* 0x0000000000017941 */ /* 0x000fea0003800000 */
.L_x_24921:
        /* <DEDUP_REMOVED lines=16> */
.L_x_24927:
[----:B------:R-:W-:Y:S05]  /*1290*/  BSYNC B2 ;  /* 0x0000000000027941 */ /* 0x000fea0003800000 */
.L_x_24926:
        /* <DEDUP_REMOVED lines=44> */
.L_x_24925:
[----:B------:R-:W-:Y:S05]  /*1560*/  BSYNC B1 ;  /* 0x0000000000017941 */ /* 0x000fea0003800000 */
.L_x_24924:
        /* <DEDUP_REMOVED lines=13> */
[----:B------:R-:W-:Y:S01]  /*1640*/  MOV R40, R44 ;  /* 0x0000002c00287202 */ /* 0x000fe20000000f00 */
[----:B------:R-:W-:Y:S05]  /*1650*/  @!P0 BRA `(.L_x_24929) ;  /* 0x0000058000008947 */ /* 0x000fea0003800000 */
[----:B------:R-:W-:Y:S02]  /*1660*/  IMAD.MOV.U32 R40, RZ, RZ, R44 ;  /* 0x000000ffff287224 */ /* 0x000fe400078e002c */
[----:B------:R-:W-:Y:S01]  /*1670*/  FADD.FTZ R76, R84, R76 ;  /* 0x0000004c544c7221 */ /* 0x000fe20000010000 */
[----:B------:R-:W-:Y:S05]  /*1680*/  BRA `(.L_x_24929) ;  /* 0x0000055000007947 */ /* 0x000fea0003800000 */
.L_x_24928:
        /* <DEDUP_REMOVED lines=12> */
.L_x_24931:
[----:B------:R-:W-:Y:S02]  /*1750*/  MOV R47, R220 ;  /* 0x000000dc002f7202 */ /* 0x000fe40000000f00 */
.L_x_24932:
[----:B------:R-:W-:Y:S05]  /*1760*/  BSYNC B1 ;  /* 0x0000000000017941 */ /* 0x000fea0003800000 */
.L_x_24930:
        /* <DEDUP_REMOVED lines=16> */
.L_x_24936:
[----:B------:R-:W-:Y:S05]  /*1870*/  BSYNC B2 ;  /* 0x0000000000027941 */ /* 0x000fea0003800000 */
.L_x_24935:
        /* <DEDUP_REMOVED lines=44> */
.L_x_24934:
[----:B------:R-:W-:Y:S05]  /*1b40*/  BSYNC B1 ;  /* 0x0000000000017941 */ /* 0x000fea0003800000 */
.L_x_24933:
[----:B------:R-:W0:Y:S01]  /*1b50*/  I2F.U32 R41, R47 ;  /* 0x0000002f00297306 */ /* 0x000e220000201000 */
[----:B------:R-:W-:-:S05]  /*1b60*/  HADD2.F32 R42, -RZ, R88.H0_H0 ;  /* 0x20000058ff2a7230 */ /* 0x000fca0000004100 */
[----:B------:R-:W-:Y:S02]  /*1b70*/  FMUL.FTZ R42, R42, c[0x0][0x1e8] ;  /* 0x00007a002a2a7a20 */ /* 0x000fe40000410000 */
[----:B0-----:R-:W-:-:S05]  /*1b80*/  FFMA.FTZ R41, R41, R230, 1.1641532182693481445e-10 ;  /* 0x2f00000029297423 */ /* 0x001fca00000100e6 */
[----:B------:R-:W-:-:S04]  /*1b90*/  FSETP.GTU.FTZ.AND P1, PT, R41, c[0x0][0x1e4], PT ;  /* 0x0000790029007a0b */ /* 0x000fc80003f3c000 */
[----:B------:R-:W-:Y:S02]  /*1ba0*/  FSEL R41, R42, RZ, !P1 ;  /* 0x000000ff2a297208 */ /* 0x000fe40004800000 */
[----:B------:R-:W-:-:S03]  /*1bb0*/  SEL R213, RZ, 0x1, P1 ;  /* 0x00000001ffd57807 */ /* 0x000fc60000800000 */
[----:B------:R-:W-:-:S04]  /*1bc0*/  FADD.FTZ R76, R76, R41 ;  /* 0x000000294c4c7221 */ /* 0x000fc80000010000 */
[----:B------:R-:W-:Y:S02]  /*1bd0*/  @P0 FADD.FTZ R76, R84, R76 ;  /* 0x0000004c544c0221 */ /* 0x000fe40000010000 */
.L_x_24929:
        /* <DEDUP_REMOVED lines=12> */
.L_x_24938:
[----:B------:R-:W-:Y:S02]  /*1ca0*/  MOV R47, R220 ;  /* 0x000000dc002f7202 */ /* 0x000fe40000000f00 */
.L_x_24939:
[----:B------:R-:W-:Y:S05]  /*1cb0*/  BSYNC B1 ;  /* 0x0000000000017941 */ /* 0x000fea0003800000 */
.L_x_24937:
        /* <DEDUP_REMOVED lines=16> */
.L_x_24943:
[----:B------:R-:W-:Y:S05]  /*1dc0*/  BSYNC B2 ;  /* 0x0000000000027941 */ /* 0x000fea0003800000 */
.L_x_24942:
        /* <DEDUP_REMOVED lines=44> */
.L_x_24941:
[----:B------:R-:W-:Y:S05]  /*2090*/  BSYNC B1 ;  /* 0x0000000000017941 */ /* 0x000fea0003800000 */
.L_x_24940:
        /* <DEDUP_REMOVED lines=13> */
.L_x_24944:
        /* <DEDUP_REMOVED lines=12> */
.L_x_24947:
[----:B------:R-:W-:Y:S02]  /*2230*/  IMAD.MOV.U32 R50, RZ, RZ, R220 ;  /* 0x000000ffff327224 */ /* 0x000fe400078e00dc */
.L_x_24948:
[----:B------:R-:W-:Y:S05]  /*2240*/  BSYNC B1 ;  /* 0x0000000000017941 */ /* 0x000fea0003800000 */
.L_x_24946:
        /* <DEDUP_REMOVED lines=16> */
.L_x_24952:
[----:B------:R-:W-:Y:S05]  /*2350*/  BSYNC B2 ;  /* 0x0000000000027941 */ /* 0x000fea0003800000 */
.L_x_24951:
        /* <DEDUP_REMOVED lines=44> */
.L_x_24950:
[----:B------:R-:W-:Y:S05]  /*2620*/  BSYNC B1 ;  /* 0x0000000000017941 */ /* 0x000fea0003800000 */
.L_x_24949:
[----:B------:R-:W0:Y:S01]  /*2630*/  I2F.U32 R41, R50 ;  /* 0x0000003200297306 */ /* 0x000e220000201000 */
[----:B------:R-:W-:-:S05]  /*2640*/  HADD2.F32 R40, -RZ, R88.H1_H1 ;  /* 0x30000058ff287230 */ /* 0x000fca0000004100 */
[----:B------:R-:W-:Y:S02]  /*2650*/  FMUL.FTZ R40, R40, c[0x0][0x1e8] ;  /* 0x00007a0028287a20 */ /* 0x000fe40000410000 */
[----:B0-----:R-:W-:-:S05]  /*2660*/  FFMA.FTZ R41, R41, R230, 1.1641532182693481445e-10 ;  /* 0x2f00000029297423 */ /* 0x001fca00000100e6 */
[----:B------:R-:W-:-:S04]  /*2670*/  FSETP.GTU.FTZ.AND P1, PT, R41, c[0x0][0x1e4], PT ;  /* 0x0000790029007a0b */ /* 0x000fc80003f3c000 */
[----:B------:R-:W-:Y:S02]  /*2680*/  FSEL R40, R40, RZ, !P1 ;  /* 0x000000ff28287208 */ /* 0x000fe40004800000 */
[----:B------:R-:W-:-:S03]  /*2690*/  SEL R212, RZ, 0x1, P1 ;  /* 0x00000001ffd47807 */ /* 0x000fc60000800000 */
[----:B------:R-:W-:-:S04]  /*26a0*/  FADD.FTZ R77, R77, R40 ;  /* 0x000000284d4d7221 */ /* 0x000fc80000010000 */
[----:B------:R-:W-:Y:S02]  /*26b0*/  @P0 FADD.FTZ R77, R85, R77 ;  /* 0x0000004d554d0221 */ /* 0x000fe40000010000 */
.L_x_24945:
        /* <DEDUP_REMOVED lines=12> */
.L_x_24954:
[----:B------:R-:W-:Y:S02]  /*2780*/  IMAD.MOV.U32 R50, RZ, RZ, R220 ;  /* 0x000000ffff327224 */ /* 0x000fe400078e00dc */
.L_x_24955:
[----:B------:R-:W-:Y:S05]  /*2790*/  BSYNC B1 ;  /* 0x0000000000017941 */ /* 0x000fea0003800000 */
.L_x_24953:
        /* <DEDUP_REMOVED lines=16> */
.L_x_24959:
[----:B------:R-:W-:Y:S05]  /*28a0*/  BSYNC B2 ;  /* 0x0000000000027941 */ /* 0x000fea0003800000 */
.L_x_24958:
        /* <DEDUP_REMOVED lines=44> */
.L_x_24957:
[----:B------:R-:W-:Y:S05]  /*2b70*/  BSYNC B1 ;  /* 0x0000000000017941 */ /* 0x000fea0003800000 */
.L_x_24956:
        /* <DEDUP_REMOVED lines=13> */
.L_x_24960:
        /* <DEDUP_REMOVED lines=12> */
.L_x_24963:
[----:B------:R-:W-:Y:S02]  /*2d10*/  IMAD.MOV.U32 R49, RZ, RZ, R220 ;  /* 0x000000ffff317224 */ /* 0x000fe400078e00dc */
.L_x_24964:
[----:B------:R-:W-:Y:S05]  /*2d20*/  BSYNC B1 ;  /* 0x0000000000017941 */ /* 0x000fea0003800000 */
.L_x_24962:
        /* <DEDUP_REMOVED lines=16> */
.L_x_24968:
[----:B------:R-:W-:Y:S05]  /*2e30*/  BSYNC B2 ;  /* 0x0000000000027941 */ /* 0x000fea0003800000 */
.L_x_24967:
[----:B------:R-:W-:Y:S01]  /*2e40*/  IMAD.HI.U32 R36, R222, -0x326172a9, RZ ;  /* 0xcd9e8d57de247827 */ /* 0x000fe200078e00ff */
[----:B------:R-:W-:-:S03]  /*2e50*/  LOP3.LUT R41, R41, UR5, R214, 0x96, !PT ;  /* 0x0000000529297c12 */ /* 0x000fc6000f8e96d6 */
[----:B------:R-:W-:Y:S01]  /*2e60*/  IMAD R43, R222, -0x326172a9, RZ ;  /* 0xcd9e8d57de2b7824 */ /* 0x000fe200078e02ff */
[----:B------:R-:W-:Y:S01]  /*2e70*/  LOP3.LUT R36, R36, UR4, R219, 0x96, !PT ;  /* 0x0000000424247c12 */ /* 0x000fe2000f8e96db */
[----:B------:R-:W-:-:S04]  /*2e80*/  IMAD.WIDE.U32 R40, R41, -0x326172a9, RZ ;  /* 0xcd9e8d5729287825 */ /* 0x000fc800078e00ff */
[----:B------:R-:W-:Y:S01]  /*2e90*/  IMAD R51, R221, -0x2daee0ad, RZ ;  /* 0xd2511f53dd337824 */ /* 0x000fe200078e02ff */
        /* <DEDUP_REMOVED lines=38> */
.L_x_24966:
[----:B------:R-:W-:Y:S05]  /*3100*/  BSYNC B1 ;  /* 0x0000000000017941 */ /* 0x000fea0003800000 */
.L_x_24965:
        /* <DEDUP_REMOVED lines=9> */
.L_x_24961:
        /* <DEDUP_REMOVED lines=12> */
.L_x_24970:
[----:B------:R-:W-:Y:S02]  /*3260*/  IMAD.MOV.U32 R49, RZ, RZ, R220 ;  /* 0x000000ffff317224 */ /* 0x000fe400078e00dc */
.L_x_24971:
[----:B------:R-:W-:Y:S05]  /*3270*/  BSYNC B1 ;  /* 0x0000000000017941 */ /* 0x000fea0003800000 */
.L_x_24969:
        /* <DEDUP_REMOVED lines=16> */
.L_x_24975:
[----:B------:R-:W-:Y:S05]  /*3380*/  BSYNC B2 ;  /* 0x0000000000027941 */ /* 0x000fea0003800000 */
.L_x_24974:
        /* <DEDUP_REMOVED lines=44> */
.L_x_24973:
[----:B------:R-:W-:Y:S05]  /*3650*/  BSYNC B1 ;  /* 0x0000000000017941 */ /* 0x000fea0003800000 */
.L_x_24972:
        /* <DEDUP_REMOVED lines=12> */
.L_x_24976:
        /* <DEDUP_REMOVED lines=12> */
.L_x_24979:
[----:B------:R-:W-:Y:S02]  /*37e0*/  IMAD.MOV.U32 R49, RZ, RZ, R220 ;  /* 0x000000ffff317224 */ /* 0x000fe400078e00dc */
.L_x_24980:
[----:B------:R-:W-:Y:S05]  /*37f0*/  BSYNC B1 ;  /* 0x0000000000017941 */ /* 0x000fea0003800000 */
.L_x_24978:
        /* <DEDUP_REMOVED lines=16> */
.L_x_24984:
[----:B------:R-:W-:Y:S05]  /*3900*/  BSYNC B2 ;  /* 0x0000000000027941 */ /* 0x000fea0003800000 */
.L_x_24983:
        /* <DEDUP_REMOVED lines=44> */
.L_x_24982:
[----:B------:R-:W-:Y:S05]  /*3bd0*/  BSYNC B1 ;  /* 0x0000000000017941 */ /* 0x000fea0003800000 */
.L_x_24981:
        /* <DEDUP_REMOVED lines=9> */
.L_x_24977:
        /* <DEDUP_REMOVED lines=12> */
.L_x_24986:
[----:B------:R-:W-:Y:S02]  /*3d30*/  IMAD.MOV.U32 R49, RZ, RZ, R220 ;  /* 0x000000ffff317224 */ /* 0x000fe400078e00dc */
.L_x_24987:
[----:B------:R-:W-:Y:S05]  /*3d40*/  BSYNC B1 ;  /* 0x0000000000017941 */ /* 0x000fea0003800000 */
.L_x_24985:
        /* <DEDUP_REMOVED lines=16> */
.L_x_24991:
[----:B------:R-:W-:Y:S05]  /*3e50*/  BSYNC B2 ;  /* 0x0000000000027941 */ /* 0x000fea0003800000 */
.L_x_24990:
        /* <DEDUP_REMOVED lines=44> */
.L_x_24989:
[----:B------:R-:W-:Y:S05]  /*4120*/  BSYNC B1 ;  /* 0x0000000000017941 */ /* 0x000fea0003800000 */
.L_x_24988:
        /* <DEDUP_REMOVED lines=12> */
.L_x_24992:
        /* <DEDUP_REMOVED lines=12> */
.L_x_24995:
[----:B------:R-:W-:Y:S02]  /*42b0*/  IMAD.MOV.U32 R49, RZ, RZ, R220 ;  /* 0x000000ffff317224 */ /* 0x000fe400078e00dc */
.L_x_24996:
[----:B------:R-:W-:Y:S05]  /*42c0*/  BSYNC B1 ;  /* 0x0000000000017941 */ /* 0x000fea0003800000 */
.L_x_24994:
        /* <DEDUP_REMOVED lines=16> */
.L_x_25000:
[----:B------:R-:W-:Y:S05]  /*43d0*/  BSYNC B2 ;  /* 0x0000000000027941 */ /* 0x000fea0003800000 */
.L_x_24999:
        /* <DEDUP_REMOVED lines=44> */
.L_x_24998:
[----:B------:R-:W-:Y:S05]  /*46a0*/  BSYNC B1 ;  /* 0x0000000000017941 */ /* 0x000fea0003800000 */
.L_x_24997:
        /* <DEDUP_REMOVED lines=9> */
.L_x_24993:
        /* <DEDUP_REMOVED lines=12> */
.L_x_25002:
[----:B------:R-:W-:Y:S02]  /*4800*/  IMAD.MOV.U32 R49, RZ, RZ, R220 ;  /* 0x000000ffff317224 */ /* 0x000fe400078e00dc */
.L_x_25003:
[----:B------:R-:W-:Y:S05]  /*4810*/  BSYNC B1 ;  /* 0x0000000000017941 */ /* 0x000fea0003800000 */
.L_x_25001:
        /* <DEDUP_REMOVED lines=16> */
.L_x_25007:
[----:B------:R-:W-:Y:S05]  /*4920*/  BSYNC B2 ;  /* 0x0000000000027941 */ /* 0x000fea0003800000 */
.L_x_25006:
        /* <DEDUP_REMOVED lines=44> */
.L_x_25005:
[----:B------:R-:W-:Y:S05]  /*4bf0*/  BSYNC B1 ;  /* 0x0000000000017941 */ /* 0x000fea0003800000 */
.L_x_25004:
        /* <DEDUP_REMOVED lines=12> */
.L_x_25008:
        /* <DEDUP_REMOVED lines=12> */
.L_x_25011:
[----:B------:R-:W-:Y:S02]  /*4d80*/  MOV R38, R220 ;  /* 0x000000dc00267202 */ /* 0x000fe40000000f00 */
.L_x_25012:
[----:B------:R-:W-:Y:S05]  /*4d90*/  BSYNC B1 ;  /* 0x0000000000017941 */ /* 0x000fea0003800000 */
.L_x_25010:
        /* <DEDUP_REMOVED lines=16> */
.L_x_25016:
[----:B------:R-:W-:Y:S05]  /*4ea0*/  BSYNC B2 ;  /* 0x0000000000027941 */ /* 0x000fea0003800000 */
.L_x_25015:
        /* <DEDUP_REMOVED lines=44> */
.L_x_25014:
[----:B------:R-:W-:Y:S05]  /*5170*/  BSYNC B1 ;  /* 0x0000000000017941 */ /* 0x000fea0003800000 */
.L_x_25013:
        /* <DEDUP_REMOVED lines=9> */
.L_x_25009:
        /* <DEDUP_REMOVED lines=12> */
.L_x_25018:
[----:B------:R-:W-:Y:S02]  /*52d0*/  MOV R38, R220 ;  /* 0x000000dc00267202 */ /* 0x000fe40000000f00 */
.L_x_25019:
[----:B------:R-:W-:Y:S05]  /*52e0*/  BSYNC B1 ;  /* 0x0000000000017941 */ /* 0x000fea0003800000 */
.L_x_25017:
        /* <DEDUP_REMOVED lines=16> */
.L_x_25023:
[----:B------:R-:W-:Y:S05]  /*53f0*/  BSYNC B2 ;  /* 0x0000000000027941 */ /* 0x000fea0003800000 */
.L_x_25022:
        /* <DEDUP_REMOVED lines=44> */
.L_x_25021:
[----:B------:R-:W-:Y:S05]  /*56c0*/  BSYNC B1 ;  /* 0x0000000000017941 */ /* 0x000fea0003800000 */
.L_x_25020:
        /* <DEDUP_REMOVED lines=12> */
.L_x_25024:
        /* <DEDUP_REMOVED lines=12> */
.L_x_25027:
[----:B------:R-:W-:Y:S02]  /*5850*/  IMAD.MOV.U32 R38, RZ, RZ, R220 ;  /* 0x000000ffff267224 */ /* 0x000fe400078e00dc */
.L_x_25028:
[----:B------:R-:W-:Y:S05]  /*5860*/  BSYNC B1 ;  /* 0x0000000000017941 */ /* 0x000fea0003800000 */
.L_x_25026:
        /* <DEDUP_REMOVED lines=16> */
.L_x_25032:
[----:B------:R-:W-:Y:S05]  /*5970*/  BSYNC B2 ;  /* 0x0000000000027941 */ /* 0x000fea0003800000 */
.L_x_25031:
        /* <DEDUP_REMOVED lines=44> */
.L_x_25030:
[----:B------:R-:W-:Y:S05]  /*5c40*/  BSYNC B1 ;  /* 0x0000000000017941 */ /* 0x000fea0003800000 */
.L_x_25029:
        /* <DEDUP_REMOVED lines=9> */
.L_x_25025:
        /* <DEDUP_REMOVED lines=12> */
.L_x_25034:
[----:B------:R-:W-:Y:S02]  /*5da0*/  IMAD.MOV.U32 R38, RZ, RZ, R220 ;  /* 0x000000ffff267224 */ /* 0x000fe400078e00dc */
.L_x_25035:
[----:B------:R-:W-:Y:S05]  /*5db0*/  BSYNC B1 ;  /* 0x0000000000017941 */ /* 0x000fea0003800000 */
.L_x_25033:
        /* <DEDUP_REMOVED lines=16> */
.L_x_25039:
[----:B------:R-:W-:Y:S05]  /*5ec0*/  BSYNC B2 ;  /* 0x0000000000027941 */ /* 0x000fea0003800000 */
.L_x_25038:
        /* <DEDUP_REMOVED lines=44> */
.L_x_25037:
[----:B------:R-:W-:Y:S05]  /*6190*/  BSYNC B1 ;  /* 0x0000000000017941 */ /* 0x000fea0003800000 */
.L_x_25036:
        /* <DEDUP_REMOVED lines=13> */
.L_x_25040:
        /* <DEDUP_REMOVED lines=12> */
.L_x_25043:
[----:B------:R-:W-:Y:S02]  /*6330*/  IMAD.MOV.U32 R44, RZ, RZ, R220 ;  /* 0x000000ffff2c7224 */ /* 0x000fe400078e00dc */
.L_x_25044:
[----:B------:R-:W-:Y:S05]  /*6340*/  BSYNC B1 ;  /* 0x0000000000017941 */ /* 0x000fea0003800000 */
.L_x_25042:
        /* <DEDUP_REMOVED lines=18> */
.L_x_25048:
[----:B------:R-:W-:Y:S05]  /*6470*/  BSYNC B2 ;  /* 0x0000000000027941 */ /* 0x000fea0003800000 */
.L_x_25047:
        /* <DEDUP_REMOVED lines=44> */
.L_x_25046:
[----:B------:R-:W-:Y:S05]  /*6740*/  BSYNC B1 ;  /* 0x0000000000017941 */ /* 0x000fea0003800000 */
.L_x_25045:
        /* <DEDUP_REMOVED lines=9> */
.L_x_25041:
        /* <DEDUP_REMOVED lines=55> */
.L_x_25049:
        /* <DEDUP_REMOVED lines=16> */
.L_x_25051:
[----:B-1----:R-:W-:Y:S02]  /*6c50*/  IMAD.MOV.U32 R48, RZ, RZ, R220 ;  /* 0x000000ffff307224 */ /* 0x002fe400078e00dc */
.L_x_25052:
[----:B------:R-:W-:Y:S05]  /*6c60*/  BSYNC B1 ;  /* 0x0000000000017941 */ /* 0x000fea0003800000 */
.L_x_25050:
        /* <DEDUP_REMOVED lines=16> */
.L_x_25056:
[----:B------:R-:W-:Y:S05]  /*6d70*/  BSYNC B2 ;  /* 0x0000000000027941 */ /* 0x000fea0003800000 */
.L_x_25055:
        /* <DEDUP_REMOVED lines=44> */
.L_x_25054:
[----:B------:R-:W-:Y:S05]  /*7040*/  BSYNC B1 ;  /* 0x0000000000017941 */ /* 0x000fea0003800000 */
.L_x_25053:
        /* <DEDUP_REMOVED lines=14> */
.L_x_25057:
        /* <DEDUP_REMOVED lines=12> */
.L_x_25060:
[----:B------:R-:W-:Y:S02]  /*71f0*/  IMAD.MOV.U32 R47, RZ, RZ, R220 ;  /* 0x000000ffff2f7224 */ /* 0x000fe400078e00dc */
.L_x_25061:
[----:B------:R-:W-:Y:S05]  /*7200*/  BSYNC B1 ;  /* 0x0000000000017941 */ /* 0x000fea0003800000 */
.L_x_25059:
        /* <DEDUP_REMOVED lines=16> */
.L_x_25065:
[----:B------:R-:W-:Y:S05]  /*7310*/  BSYNC B2 ;  /* 0x0000000000027941 */ /* 0x000fea0003800000 */
.L_x_25064:
        /* <DEDUP_REMOVED lines=44> */
.L_x_25063:
[----:B------:R-:W-:Y:S05]  /*75e0*/  BSYNC B1 ;  /* 0x0000000000017941 */ /* 0x000fea0003800000 */
.L_x_25062:
        /* <DEDUP_REMOVED lines=9> */
.L_x_25058:
        /* <DEDUP_REMOVED lines=12> */
.L_x_25067:
[----:B------:R-:W-:Y:S02]  /*7740*/  IMAD.MOV.U32 R47, RZ, RZ, R220 ;  /* 0x000000ffff2f7224 */ /* 0x000fe400078e00dc */
.L_x_25068:
[----:B------:R-:W-:Y:S05]  /*7750*/  BSYNC B1 ;  /* 0x0000000000017941 */ /* 0x000fea0003800000 */
.L_x_25066:
        /* <DEDUP_REMOVED lines=16> */
.L_x_25072:
[----:B------:R-:W-:Y:S05]  /*7860*/  BSYNC B2 ;  /* 0x0000000000027941 */ /* 0x000fea0003800000 */
.L_x_25071:
        /* <DEDUP_REMOVED lines=44> */
.L_x_25070:
[----:B------:R-:W-:Y:S05]  /*7b30*/  BSYNC B1 ;  /* 0x0000000000017941 */ /* 0x000fea0003800000 */
.L_x_25069:
        /* <DEDUP_REMOVED lines=13> */
.L_x_25073:
        /* <DEDUP_REMOVED lines=12> */
.L_x_25076:
[----:B------:R-:W-:Y:S02]  /*7cd0*/  IMAD.MOV.U32 R36, RZ, RZ, R220 ;  /* 0x000000ffff247224 */ /* 0x000fe400078e00dc */
.L_x_25077:
[----:B------:R-:W-:Y:S05]  /*7ce0*/  BSYNC B1 ;  /* 0x0000000000017941 */ /* 0x000fea0003800000 */
.L_x_25075:
        /* <DEDUP_REMOVED lines=16> */
.L_x_25081:
[----:B------:R-:W-:Y:S05]  /*7df0*/  BSYNC B2 ;  /* 0x0000000000027941 */ /* 0x000fea0003800000 */
.L_x_25080:
        /* <DEDUP_REMOVED lines=44> */
.L_x_25079:
[----:B------:R-:W-:Y:S05]  /*80c0*/  BSYNC B1 ;  /* 0x0000000000017941 */ /* 0x000fea0003800000 */
.L_x_25078:
        /* <DEDUP_REMOVED lines=9> */
.L_x_25074:
        /* <DEDUP_REMOVED lines=12> */
.L_x_25083:
[----:B------:R-:W-:Y:S02]  /*8220*/  IMAD.MOV.U32 R36, RZ, RZ, R220 ;  /* 0x000000ffff247224 */ /* 0x000fe400078e00dc */
.L_x_25084:
[----:B------:R-:W-:Y:S05]  /*8230*/  BSYNC B1 ;  /* 0x0000000000017941 */ /* 0x000fea0003800000 */
.L_x_25082:
        /* <DEDUP_REMOVED lines=16> */
.L_x_25088:
[----:B------:R-:W-:Y:S05]  /*8340*/  BSYNC B2 ;  /* 0x0000000000027941 */ /* 0x000fea0003800000 */
.L_x_25087:
        /* <DEDUP_REMOVED lines=44> */
.L_x_25086:
[----:B------:R-:W-:Y:S05]  /*8610*/  BSYNC B1 ;  /* 0x0000000000017941 */ /* 0x000fea0003800000 */
.L_x_25085:
        /* <DEDUP_REMOVED lines=13> */
.L_x_25089:
        /* <DEDUP_REMOVED lines=12> */
.L_x_25092:
[----:B------:R-:W-:Y:S02]  /*87b0*/  IMAD.MOV.U32 R36, RZ, RZ, R220 ;  /* 0x000000ffff247224 */ /* 0x000fe400078e00dc */
.L_x_25093:
[----:B------:R-:W-:Y:S05]  /*87c0*/  BSYNC B1 ;  /* 0x0000000000017941 */ /* 0x000fea0003800000 */
.L_x_25091:
        /* <DEDUP_REMOVED lines=16> */
.L_x_25097:
[----:B------:R-:W-:Y:S05]  /*88d0*/  BSYNC B2 ;  /* 0x0000000000027941 */ /* 0x000fea0003800000 */
.L_x_25096:
        /* <DEDUP_REMOVED lines=44> */
.L_x_25095:
[----:B------:R-:W-:Y:S05]  /*8ba0*/  BSYNC B1 ;  /* 0x0000000000017941 */ /* 0x000fea0003800000 */
.L_x_25094:
        /* <DEDUP_REMOVED lines=9> */
.L_x_25090:
        /* <DEDUP_REMOVED lines=12> */
.L_x_25099:
[----:B------:R-:W-:Y:S02]  /*8d00*/  IMAD.MOV.U32 R36, RZ, RZ, R220 ;  /* 0x000000ffff247224 */ /* 0x000fe400078e00dc */
.L_x_25100:
[----:B------:R-:W-:Y:S05]  /*8d10*/  BSYNC B1 ;  /* 0x0000000000017941 */ /* 0x000fea0003800000 */
.L_x_25098:
        /* <DEDUP_REMOVED lines=16> */
.L_x_25104:
[----:B------:R-:W-:Y:S05]  /*8e20*/  BSYNC B2 ;  /* 0x0000000000027941 */ /* 0x000fea0003800000 */
.L_x_25103:
        /* <DEDUP_REMOVED lines=44> */
.L_x_25102:
[----:B------:R-:W-:Y:S05]  /*90f0*/  BSYNC B1 ;  /* 0x0000000000017941 */ /* 0x000fea0003800000 */
.L_x_25101:
        /* <DEDUP_REMOVED lines=12> */
.L_x_25105:
        /* <DEDUP_REMOVED lines=12> */
.L_x_25108:
[----:B------:R-:W-:Y:S02]  /*9280*/  MOV R49, R220 ;  /* 0x000000dc00317202 */ /* 0x000fe40000000f00 */
.L_x_25109:
[----:B------:R-:W-:Y:S05]  /*9290*/  BSYNC B1 ;  /* 0x0000000000017941 */ /* 0x000fea0003800000 */
.L_x_25107:
        /* <DEDUP_REMOVED lines=16> */
.L_x_25113:
[----:B------:R-:W-:Y:S05]  /*93a0*/  BSYNC B2 ;  /* 0x0000000000027941 */ /* 0x000fea0003800000 */
.L_x_25112:
        /* <DEDUP_REMOVED lines=44> */
.L_x_25111:
[----:B------:R-:W-:Y:S05]  /*9670*/  BSYNC B1 ;  /* 0x0000000000017941 */ /* 0x000fea0003800000 */
.L_x_25110:
        /* <DEDUP_REMOVED lines=9> */
.L_x_25106:
        /* <DEDUP_REMOVED lines=12> */
.L_x_25115:
[----:B------:R-:W-:Y:S02]  /*97d0*/  MOV R49, R220 ;  /* 0x000000dc00317202 */ /* 0x000fe40000000f00 */
.L_x_25116:
[----:B------:R-:W-:Y:S05]  /*97e0*/  BSYNC B1 ;  /* 0x0000000000017941 */ /* 0x000fea0003800000 */
.L_x_25114:
        /* <DEDUP_REMOVED lines=16> */
.L_x_25120:
[----:B------:R-:W-:Y:S05]  /*98f0*/  BSYNC B2 ;  /* 0x0000000000027941 */ /* 0x000fea0003800000 */
.L_x_25119:
        /* <DEDUP_REMOVED lines=44> */
.L_x_25118:
[----:B------:R-:W-:Y:S05]  /*9bc0*/  BSYNC B1 ;  /* 0x0000000000017941 */ /* 0x000fea0003800000 */
.L_x_25117:
        /* <DEDUP_REMOVED lines=12> */
.L_x_25121:
        /* <DEDUP_REMOVED lines=12> */
.L_x_25124:
[----:B------:R-:W-:Y:S02]  /*9d50*/  IMAD.MOV.U32 R49, RZ, RZ, R220 ;  /* 0x000000ffff317224 */ /* 0x000fe400078e00dc */
.L_x_25125:
[----:B------:R-:W-:Y:S05]  /*9d60*/  BSYNC B1 ;  /* 0x0000000000017941 */ /* 0x000fea0003800000 */
.L_x_25123:
        /* <DEDUP_REMOVED lines=16> */
.L_x_25129:
[----:B------:R-:W-:Y:S05]  /*9e70*/  BSYNC B2 ;  /* 0x0000000000027941 */ /* 0x000fea0003800000 */
.L_x_25128:
        /* <DEDUP_REMOVED lines=44> */
.L_x_25127:
[----:B------:R-:W-:Y:S05]  /*a140*/  BSYNC B1 ;  /* 0x0000000000017941 */ /* 0x000fea0003800000 */
.L_x_25126:
        /* <DEDUP_REMOVED lines=9> */
.L_x_25122:
        /* <DEDUP_REMOVED lines=12> */
.L_x_25131:
[----:B------:R-:W-:Y:S02]  /*a2a0*/  IMAD.MOV.U32 R49, RZ, RZ, R220 ;  /* 0x000000ffff317224 */ /* 0x000fe400078e00dc */
.L_x_25132:
[----:B------:R-:W-:Y:S05]  /*a2b0*/  BSYNC B1 ;  /* 0x0000000000017941 */ /* 0x000fea0003800000 */
.L_x_25130:
        /* <DEDUP_REMOVED lines=16> */
.L_x_25136:
[----:B------:R-:W-:Y:S05]  /*a3c0*/  BSYNC B2 ;  /* 0x0000000000027941 */ /* 0x000fea0003800000 */
.L_x_25135:
        /* <DEDUP_REMOVED lines=44> */
.L_x_25134:
[----:B------:R-:W-:Y:S05]  /*a690*/  BSYNC B1 ;  /* 0x0000000000017941 */ /* 0x000fea0003800000 */
.L_x_25133:
        /* <DEDUP_REMOVED lines=12> */
.L_x_25137:
        /* <DEDUP_REMOVED lines=12> */
.L_x_25140:
[----:B------:R-:W-:Y:S02]  /*a820*/  IMAD.MOV.U32 R38, RZ, RZ, R220 ;  /* 0x000000ffff267224 */ /* 0x000fe400078e00dc */
.L_x_25141:
[----:B------:R-:W-:Y:S05]  /*a830*/  BSYNC B1 ;  /* 0x0000000000017941 */ /* 0x000fea0003800000 */
.L_x_25139:
        /* <DEDUP_REMOVED lines=16> */
.L_x_25145:
[----:B------:R-:W-:Y:S05]  /*a940*/  BSYNC B2 ;  /* 0x0000000000027941 */ /* 0x000fea0003800000 */
.L_x_25144:
        /* <DEDUP_REMOVED lines=44> */
.L_x_25143:
[----:B------:R-:W-:Y:S05]  /*ac10*/  BSYNC B1 ;  /* 0x0000000000017941 */ /* 0x000fea0003800000 */
.L_x_25142:
        /* <DEDUP_REMOVED lines=9> */
.L_x_25138:
        /* <DEDUP_REMOVED lines=12> */
.L_x_25147:
[----:B------:R-:W-:Y:S02]  /*ad70*/  IMAD.MOV.U32 R38, RZ, RZ, R220 ;  /* 0x000000ffff267224 */ /* 0x000fe400078e00dc */
.L_x_25148:
[----:B------:R-:W-:Y:S05]  /*ad80*/  BSYNC B1 ;  /* 0x0000000000017941 */ /* 0x000fea0003800000 */
.L_x_25146:
        /* <DEDUP_REMOVED lines=16> */
.L_x_25152:
[----:B------:R-:W-:Y:S05]  /*ae90*/  BSYNC B2 ;  /* 0x0000000000027941 */ /* 0x000fea0003800000 */
.L_x_25151:
        /* <DEDUP_REMOVED lines=44> */
.L_x_25150:
[----:B------:R-:W-:Y:S05]  /*b160*/  BSYNC B1 ;  /* 0x0000000000017941 */ /* 0x000fea0003800000 */
.L_x_25149:
        /* <DEDUP_REMOVED lines=12> */
.L_x_25153:
        /* <DEDUP_REMOVED lines=12> */
.L_x_25156:
[----:B------:R-:W-:Y:S02]  /*b2f0*/  IMAD.MOV.U32 R38, RZ, RZ, R220 ;  /* 0x000000ffff267224 */ /* 0x000fe400078e00dc */
.L_x_25157:
[----:B------:R-:W-:Y:S05]  /*b300*/  BSYNC B1 ;  /* 0x0000000000017941 */ /* 0x000fea0003800000 */
.L_x_25155:
        /* <DEDUP_REMOVED lines=16> */
.L_x_25161:
[----:B------:R-:W-:Y:S05]  /*b410*/  BSYNC B2 ;  /* 0x0000000000027941 */ /* 0x000fea0003800000 */
.L_x_25160:
        /* <DEDUP_REMOVED lines=44> */
.L_x_25159:
[----:B------:R-:W-:Y:S05]  /*b6e0*/  BSYNC B1 ;  /* 0x0000000000017941 */ /* 0x000fea0003800000 */
.L_x_25158:
        /* <DEDUP_REMOVED lines=9> */
.L_x_25154:
        /* <DEDUP_REMOVED lines=12> */
.L_x_25163:
[----:B------:R-:W-:Y:S02]  /*b840*/  IMAD.MOV.U32 R38, RZ, RZ, R220 ;  /* 0x000000ffff267224 */ /* 0x000fe400078e00dc */
.L_x_25164:
[----:B------:R-:W-:Y:S05]  /*b850*/  BSYNC B1 ;  /* 0x0000000000017941 */ /* 0x000fea0003800000 */
.L_x_25162:
        /* <DEDUP_REMOVED lines=16> */
.L_x_25168:
[----:B------:R-:W-:Y:S05]  /*b960*/  BSYNC B2 ;  /* 0x0000000000027941 */ /* 0x000fea0003800000 */
.L_x_25167:
        /* <DEDUP_REMOVED lines=44> */
.L_x_25166:
[----:B------:R-:W-:Y:S05]  /*bc30*/  BSYNC B1 ;  /* 0x0000000000017941 */ /* 0x000fea0003800000 */
.L_x_25165:
        /* <DEDUP_REMOVED lines=13> */
.L_x_25169:
        /* <DEDUP_REMOVED lines=12> */
.L_x_25172:
[----:B------:R-:W-:Y:S02]  /*bdd0*/  IMAD.MOV.U32 R44, RZ, RZ, R220 ;  /* 0x000000ffff2c7224 */ /* 0x000fe400078e00dc */
.L_x_25173:
[----:B------:R-:W-:Y:S05]  /*bde0*/  BSYNC B1 ;  /* 0x0000000000017941 */ /* 0x000fea0003800000 */
.L_x_25171:
        /* <DEDUP_REMOVED lines=18> */
.L_x_25177:
[----:B------:R-:W-:Y:S05]  /*bf10*/  BSYNC B2 ;  /* 0x0000000000027941 */ /* 0x000fea0003800000 */
.L_x_25176:
        /* <DEDUP_REMOVED lines=44> */
.L_x_25175:
[----:B------:R-:W-:Y:S05]  /*c1e0*/  BSYNC B1 ;  /* 0x0000000000017941 */ /* 0x000fea0003800000 */
.L_x_25174:
        /* <DEDUP_REMOVED lines=9> */
.L_x_25170:
[----:B------:R-:W-:Y:S01]  /*c280*/  SEL R36, RZ, 0x1000000, P5 ;  /* 0x01000000ff247807 */ /* 0x000fe20002800000 */
[----:B------:R-:W-:Y:S01]  /*c290*/  HFMA2.MMA R235, -RZ, RZ, 0, 1.9073486328125e-06 ;  /* 0x00000020ffeb7435 */ /* 0x000fe200000001ff */
        /* <DEDUP_REMOVED lines=49> */
.L_x_25178:
        /* <DEDUP_REMOVED lines=16> */
.L_x_25180:
[----:B-1----:R-:W-:Y:S02]  /*c6b0*/  IMAD.MOV.U32 R48, RZ, RZ, R220 ;  /* 0x000000ffff307224 */ /* 0x002fe400078e00dc */
.L_x_25181:
[----:B------:R-:W-:Y:S05]  /*c6c0*/  BSYNC B1 ;  /* 0x0000000000017941 */ /* 0x000fea0003800000 */
.L_x_25179:
        /* <DEDUP_REMOVED lines=16> */
.L_x_25185:
[----:B------:R-:W-:Y:S05]  /*c7d0*/  BSYNC B2 ;  /* 0x0000000000027941 */ /* 0x000fea0003800000 */
.L_x_25184:
        /* <DEDUP_REMOVED lines=44> */
.L_x_25183:
[----:B------:R-:W-:Y:S05]  /*caa0*/  BSYNC B1 ;  /* 0x0000000000017941 */ /* 0x000fea0003800000 */
.L_x_25182:
        /* <DEDUP_REMOVED lines=15> */
.L_x_25186:
        /* <DEDUP_REMOVED lines=12> */
.L_x_25189:
[----:B------:R-:W-:Y:S02]  /*cc60*/  IMAD.MOV.U32 R48, RZ, RZ, R220 ;  /* 0x000000ffff307224 */ /* 0x000fe400078e00dc */
.L_x_25190:
[----:B------:R-:W-:Y:S05]  /*cc70*/  BSYNC B1 ;  /* 0x0000000000017941 */ /* 0x000fea0003800000 */
.L_x_25188:
        /* <DEDUP_REMOVED lines=16> */
.L_x_25194:
[----:B------:R-:W-:Y:S05]  /*cd80*/  BSYNC B2 ;  /* 0x0000000000027941 */ /* 0x000fea0003800000 */
.L_x_25193:
        /* <DEDUP_REMOVED lines=44> */
.L_x_25192:
[----:B------:R-:W-:Y:S05]  /*d050*/  BSYNC B1 ;  /* 0x0000000000017941 */ /* 0x000fea0003800000 */
.L_x_25191:
        /* <DEDUP_REMOVED lines=9> */
.L_x_25187:
        /* <DEDUP_REMOVED lines=12> */
.L_x_25196:
[----:B------:R-:W-:Y:S02]  /*d1b0*/  IMAD.MOV.U32 R48, RZ, RZ, R220 ;  /* 0x000000ffff307224 */ /* 0x000fe400078e00dc */
.L_x_25197:
[----:B------:R-:W-:Y:S05]  /*d1c0*/  BSYNC B1 ;  /* 0x0000000000017941 */ /* 0x000fea0003800000 */
.L_x_25195:
        /* <DEDUP_REMOVED lines=16> */
.L_x_25201:
[----:B------:R-:W-:Y:S05]  /*d2d0*/  BSYNC B2 ;  /* 0x0000000000027941 */ /* 0x000fea0003800000 */
.L_x_25200:
        /* <DEDUP_REMOVED lines=44> */
.L_x_25199:
[----:B------:R-:W-:Y:S05]  /*d5a0*/  BSYNC B1 ;  /* 0x0000000000017941 */ /* 0x000fea0003800000 */
.L_x_25198:
        /* <DEDUP_REMOVED lines=13> */
.L_x_25202:
        /* <DEDUP_REMOVED lines=12> */
.L_x_25205:
[----:B------:R-:W-:Y:S02]  /*d740*/  MOV R36, R220 ;  /* 0x000000dc00247202 */ /* 0x000fe40000000f00 */
.L_x_25206:
[----:B------:R-:W-:Y:S05]  /*d750*/  BSYNC B1 ;  /* 0x0000000000017941 */ /* 0x000fea0003800000 */
.L_x_25204:
        /* <DEDUP_REMOVED lines=16> */
.L_x_25210:
[----:B------:R-:W-:Y:S05]  /*d860*/  BSYNC B2 ;  /* 0x0000000000027941 */ /* 0x000fea0003800000 */
.L_x_25209:
        /* <DEDUP_REMOVED lines=44> */
.L_x_25208:
[----:B------:R-:W-:Y:S05]  /*db30*/  BSYNC B1 ;  /* 0x0000000000017941 */ /* 0x000fea0003800000 */
.L_x_25207:
        /* <DEDUP_REMOVED lines=9> */
.L_x_25203:
        /* <DEDUP_REMOVED lines=12> */
.L_x_25212:
[----:B------:R-:W-:Y:S02]  /*dc90*/  MOV R36, R220 ;  /* 0x000000dc00247202 */ /* 0x000fe40000000f00 */
.L_x_25213:
[----:B------:R-:W-:Y:S05]  /*dca0*/  BSYNC B1 ;  /* 0x0000000000017941 */ /* 0x000fea0003800000 */
.L_x_25211:
        /* <DEDUP_REMOVED lines=16> */
.L_x_25217:
[----:B------:R-:W-:Y:S05]  /*ddb0*/  BSYNC B2 ;  /* 0x0000000000027941 */ /* 0x000fea0003800000 */
.L_x_25216:
        /* <DEDUP_REMOVED lines=44> */
.L_x_25215:
[----:B------:R-:W-:Y:S05]  /*e080*/  BSYNC B1 ;  /* 0x0000000000017941 */ /* 0x000fea0003800000 */
.L_x_25214:
        /* <DEDUP_REMOVED lines=13> */
.L_x_25218:
        /* <DEDUP_REMOVED lines=12> */
.L_x_25221:
[----:B------:R-:W-:Y:S02]  /*e220*/  IMAD.MOV.U32 R36, RZ, RZ, R220 ;  /* 0x000000ffff247224 */ /* 0x000fe400078e00dc */
.L_x_25222:
[----:B------:R-:W-:Y:S05]  /*e230*/  BSYNC B1 ;  /* 0x0000000000017941 */ /* 0x000fea0003800000 */
.L_x_25220:
        /* <DEDUP_REMOVED lines=16> */
.L_x_25226:
[----:B------:R-:W-:Y:S05]  /*e340*/  BSYNC B2 ;  /* 0x0000000000027941 */ /* 0x000fea0003800000 */
.L_x_25225:
        /* <DEDUP_REMOVED lines=44> */
.L_x_25224:
[----:B------:R-:W-:Y:S05]  /*e610*/  BSYNC B1 ;  /* 0x0000000000017941 */ /* 0x000fea0003800000 */
.L_x_25223:
        /* <DEDUP_REMOVED lines=9> */
.L_x_25219:
        /* <DEDUP_REMOVED lines=12> */
.L_x_25228:
[----:B------:R-:W-:Y:S02]  /*e770*/  IMAD.MOV.U32 R36, RZ, RZ, R220 ;  /* 0x000000ffff247224 */ /* 0x000fe400078e00dc */
.L_x_25229:
[----:B------:R-:W-:Y:S05]  /*e780*/  BSYNC B1 ;  /* 0x0000000000017941 */ /* 0x000fea0003800000 */
.L_x_25227:
        /* <DEDUP_REMOVED lines=16> */
.L_x_25233:
[----:B------:R-:W-:Y:S05]  /*e890*/  BSYNC B2 ;  /* 0x0000000000027941 */ /* 0x000fea0003800000 */
.L_x_25232:
        /* <DEDUP_REMOVED lines=44> */
.L_x_25231:
[----:B------:R-:W-:Y:S05]  /*eb60*/  BSYNC B1 ;  /* 0x0000000000017941 */ /* 0x000fea0003800000 */
.L_x_25230:
        /* <DEDUP_REMOVED lines=12> */
.L_x_25234:
        /* <DEDUP_REMOVED lines=12> */
.L_x_25237:
[----:B------:R-:W-:Y:S02]  /*ecf0*/  IMAD.MOV.U32 R48, RZ, RZ, R220 ;  /* 0x000000ffff307224 */ /* 0x000fe400078e00dc */
.L_x_25238:
[----:B------:R-:W-:Y:S05]  /*ed00*/  BSYNC B1 ;  /* 0x0000000000017941 */ /* 0x000fea0003800000 */
.L_x_25236:
        /* <DEDUP_REMOVED lines=16> */
.L_x_25242:
[----:B------:R-:W-:Y:S05]  /*ee10*/  BSYNC B2 ;  /* 0x0000000000027941 */ /* 0x000fea0003800000 */
.L_x_25241:
        /* <DEDUP_REMOVED lines=44> */
.L_x_25240:
[----:B------:R-:W-:Y:S05]  /*f0e0*/  BSYNC B1 ;  /* 0x0000000000017941 */ /* 0x000fea0003800000 */
.L_x_25239:
        /* <DEDUP_REMOVED lines=9> */
.L_x_25235:
        /* <DEDUP_REMOVED lines=12> */
.L_x_25244:
[----:B------:R-:W-:Y:S02]  /*f240*/  IMAD.MOV.U32 R48, RZ, RZ, R220 ;  /* 0x000000ffff307224 */ /* 0x000fe400078e00dc */
.L_x_25245:
[----:B------:R-:W-:Y:S05]  /*f250*/  BSYNC B1 ;  /* 0x0000000000017941 */ /* 0x000fea0003800000 */
.L_x_25243:
        /* <DEDUP_REMOVED lines=16> */
.L_x_25249:
[----:B------:R-:W-:Y:S05]  /*f360*/  BSYNC B2 ;  /* 0x0000000000027941 */ /* 0x000fea0003800000 */
.L_x_25248:
        /* <DEDUP_REMOVED lines=44> */
.L_x_25247:
[----:B------:R-:W-:Y:S05]  /*f630*/  BSYNC B1 ;  /* 0x0000000000017941 */ /* 0x000fea0003800000 */
.L_x_25246:
        /* <DEDUP_REMOVED lines=12> */
.L_x_25250:
        /* <DEDUP_REMOVED lines=12> */
.L_x_25253:
[----:B------:R-:W-:Y:S02]  /*f7c0*/  IMAD.MOV.U32 R48, RZ, RZ, R220 ;  /* 0x000000ffff307224 */ /* 0x000fe400078e00dc */
.L_x_25254:
[----:B------:R-:W-:Y:S05]  /*f7d0*/  BSYNC B1 ;  /* 0x0000000000017941 */ /* 0x000fea0003800000 */
.L_x_25252:
        /* <DEDUP_REMOVED lines=16> */
.L_x_25258:
[----:B------:R-:W-:Y:S05]  /*f8e0*/  BSYNC B2 ;  /* 0x0000000000027941 */ /* 0x000fea0003800000 */
.L_x_25257:
        /* <DEDUP_REMOVED lines=44> */
.L_x_25256:
[----:B------:R-:W-:Y:S05]  /*fbb0*/  BSYNC B1 ;  /* 0x0000000000017941 */ /* 0x000fea0003800000 */
.L_x_25255:
        /* <DEDUP_REMOVED lines=9> */
.L_x_25251:
        /* <DEDUP_REMOVED lines=12> */
.L_x_25260:
[----:B------:R-:W-:Y:S02]  /*fd10*/  IMAD.MOV.U32 R48, RZ, RZ, R220 ;  /* 0x000000ffff307224 */ /* 0x000fe400078e00dc */
.L_x_25261:
[----:B------:R-:W-:Y:S05]  /*fd20*/  BSYNC B1 ;  /* 0x0000000000017941 */ /* 0x000fea0003800000 */
.L_x_25259:
        /* <DEDUP_REMOVED lines=16> */
.L_x_25265:
[----:B------:R-:W-:Y:S05]  /*fe30*/  BSYNC B2 ;  /* 0x0000000000027941 */ /* 0x000fea0003800000 */
.L_x_25264:
        /* <DEDUP_REMOVED lines=44> */
.L_x_25263:
[----:B------:R-:W-:Y:S05]  /*10100*/  BSYNC B1 ;  /* 0x0000000000017941 */ /* 0x000fea0003800000 */
.L_x_25262:
        /* <DEDUP_REMOVED lines=12> */
.L_x_25266:
        /* <DEDUP_REMOVED lines=12> */
.L_x_25269:
[----:B------:R-:W-:Y:S02]  /*10290*/  IMAD.MOV.U32 R38, RZ, RZ, R220 ;  /* 0x000000ffff267224 */ /* 0x000fe400078e00dc */
.L_x_25270:
[----:B------:R-:W-:Y:S05]  /*102a0*/  BSYNC B1 ;  /* 0x0000000000017941 */ /* 0x000fea0003800000 */
.L_x_25268:
        /* <DEDUP_REMOVED lines=16> */
.L_x_25274:
[----:B------:R-:W-:Y:S05]  /*103b0*/  BSYNC B2 ;  /* 0x0000000000027941 */ /* 0x000fea0003800000 */
.L_x_25273:
        /* <DEDUP_REMOVED lines=44> */
.L_x_25272:
[----:B------:R-:W-:Y:S05]  /*10680*/  BSYNC B1 ;  /* 0x0000000000017941 */ /* 0x000fea0003800000 */
.L_x_25271:
        /* <DEDUP_REMOVED lines=9> */
.L_x_25267:
        /* <DEDUP_REMOVED lines=12> */
.L_x_25276:
[----:B------:R-:W-:Y:S02]  /*107e0*/  IMAD.MOV.U32 R38, RZ, RZ, R220 ;  /* 0x000000ffff267224 */ /* 0x000fe400078e00dc */
.L_x_25277:
[----:B------:R-:W-:Y:S05]  /*107f0*/  BSYNC B1 ;  /* 0x0000000000017941 */ /* 0x000fea0003800000 */
.L_x_25275:
        /* <DEDUP_REMOVED lines=16> */
.L_x_25281:
[----:B------:R-:W-:Y:S05]  /*10900*/  BSYNC B2 ;  /* 0x0000000000027941 */ /* 0x000fea0003800000 */
.L_x_25280:
        /* <DEDUP_REMOVED lines=44> */
.L_x_25279:
[----:B------:R-:W-:Y:S05]  /*10bd0*/  BSYNC B1 ;  /* 0x0000000000017941 */ /* 0x000fea0003800000 */
.L_x_25278:
        /* <DEDUP_REMOVED lines=12> */
.L_x_25282:
        /* <DEDUP_REMOVED lines=12> */
.L_x_25285:
[----:B------:R-:W-:Y:S02]  /*10d60*/  MOV R38, R220 ;  /* 0x000000dc00267202 */ /* 0x000fe40000000f00 */
.L_x_25286:
[----:B------:R-:W-:Y:S05]  /*10d70*/  BSYNC B1 ;  /* 0x0000000000017941 */ /* 0x000fea0003800000 */
.L_x_25284:
        /* <DEDUP_REMOVED lines=16> */
.L_x_25290:
[----:B------:R-:W-:Y:S05]  /*10e80*/  BSYNC B2 ;  /* 0x0000000000027941 */ /* 0x000fea0003800000 */
.L_x_25289:
        /* <DEDUP_REMOVED lines=44> */
.L_x_25288:
[----:B------:R-:W-:Y:S05]  /*11150*/  BSYNC B1 ;  /* 0x0000000000017941 */ /* 0x000fea0003800000 */
.L_x_25287:
        /* <DEDUP_REMOVED lines=9> */
.L_x_25283:
        /* <DEDUP_REMOVED lines=12> */
.L_x_25292:
[----:B------:R-:W-:Y:S02]  /*112b0*/  MOV R38, R220 ;  /* 0x000000dc00267202 */ /* 0x000fe40000000f00 */
.L_x_25293:
[----:B------:R-:W-:Y:S05]  /*112c0*/  BSYNC B1 ;  /* 0x0000000000017941 */ /* 0x000fea0003800000 */
.L_x_25291:
        /* <DEDUP_REMOVED lines=16> */
.L_x_25297:
[----:B------:R-:W-:Y:S05]  /*113d0*/  BSYNC B2 ;  /* 0x0000000000027941 */ /* 0x000fea0003800000 */
.L_x_25296:
        /* <DEDUP_REMOVED lines=44> */
.L_x_25295:
[----:B------:R-:W-:Y:S05]  /*116a0*/  BSYNC B1 ;  /* 0x0000000000017941 */ /* 0x000fea0003800000 */
.L_x_25294:
        /* <DEDUP_REMOVED lines=13> */
.L_x_25298:
        /* <DEDUP_REMOVED lines=12> */
.L_x_25301:
[----:B------:R-:W-:Y:S02]  /*11840*/  IMAD.MOV.U32 R44, RZ, RZ, R220 ;  /* 0x000000ffff2c7224 */ /* 0x000fe400078e00dc */
.L_x_25302:
[----:B------:R-:W-:Y:S05]  /*11850*/  BSYNC B1 ;  /* 0x0000000000017941 */ /* 0x000fea0003800000 */
.L_x_25300:
        /* <DEDUP_REMOVED lines=18> */
.L_x_25306:
[----:B------:R-:W-:Y:S05]  /*11980*/  BSYNC B2 ;  /* 0x0000000000027941 */ /* 0x000fea0003800000 */
.L_x_25305:
        /* <DEDUP_REMOVED lines=44> */
.L_x_25304:
[----:B------:R-:W-:Y:S05]  /*11c50*/  BSYNC B1 ;  /* 0x0000000000017941 */ /* 0x000fea0003800000 */
.L_x_25303:
        /* <DEDUP_REMOVED lines=9> */
.L_x_25299:
        /* <DEDUP_REMOVED lines=49> */
.L_x_25307:
        /* <DEDUP_REMOVED lines=16> */
.L_x_25309:
[----:B-1----:R-:W-:Y:S02]  /*12100*/  IMAD.MOV.U32 R49, RZ, RZ, R220 ;  /* 0x000000ffff317224 */ /* 0x002fe400078e00dc */
.L_x_25310:
[----:B------:R-:W-:Y:S05]  /*12110*/  BSYNC B1 ;  /* 0x0000000000017941 */ /* 0x000fea0003800000 */
.L_x_25308:
        /* <DEDUP_REMOVED lines=16> */
.L_x_25314:
[----:B------:R-:W-:Y:S05]  /*12220*/  BSYNC B2 ;  /* 0x0000000000027941 */ /* 0x000fea0003800000 */
.L_x_25313:
        /* <DEDUP_REMOVED lines=44> */
.L_x_25312:
[----:B------:R-:W-:Y:S05]  /*124f0*/  BSYNC B1 ;  /* 0x0000000000017941 */ /* 0x000fea0003800000 */
.L_x_25311:
        /* <DEDUP_REMOVED lines=15> */
.L_x_25315:
        /* <DEDUP_REMOVED lines=12> */
.L_x_25318:
[----:B------:R-:W-:Y:S02]  /*126b0*/  MOV R48, R220 ;  /* 0x000000dc00307202 */ /* 0x000fe40000000f00 */
.L_x_25319:
[----:B------:R-:W-:Y:S05]  /*126c0*/  BSYNC B1 ;  /* 0x0000000000017941 */ /* 0x000fea0003800000 */
.L_x_25317:
        /* <DEDUP_REMOVED lines=16> */
.L_x_25323:
[----:B------:R-:W-:Y:S05]  /*127d0*/  BSYNC B2 ;  /* 0x0000000000027941 */ /* 0x000fea0003800000 */
.L_x_25322:
        /* <DEDUP_REMOVED lines=44> */
.L_x_25321:
[----:B------:R-:W-:Y:S05]  /*12aa0*/  BSYNC B1 ;  /* 0x0000000000017941 */ /* 0x000fea0003800000 */
.L_x_25320:
        /* <DEDUP_REMOVED lines=9> */
.L_x_25316:
        /* <DEDUP_REMOVED lines=12> */
.L_x_25325:
[----:B------:R-:W-:Y:S02]  /*12c00*/  MOV R48, R220 ;  /* 0x000000dc00307202 */ /* 0x000fe40000000f00 */
.L_x_25326:
[----:B------:R-:W-:Y:S05]  /*12c10*/  BSYNC B1 ;  /* 0x0000000000017941 */ /* 0x000fea0003800000 */
.L_x_25324:
        /* <DEDUP_REMOVED lines=16> */
.L_x_25330:
[----:B------:R-:W-:Y:S05]  /*12d20*/  BSYNC B2 ;  /* 0x0000000000027941 */ /* 0x000fea0003800000 */
.L_x_25329:
        /* <DEDUP_REMOVED lines=44> */
.L_x_25328:
[----:B------:R-:W-:Y:S05]  /*12ff0*/  BSYNC B1 ;  /* 0x0000000000017941 */ /* 0x000fea0003800000 */
.L_x_25327:
        /* <DEDUP_REMOVED lines=14> */
.L_x_25331:
        /* <DEDUP_REMOVED lines=12> */
.L_x_25334:
[----:B------:R-:W-:Y:S02]  /*131a0*/  IMAD.MOV.U32 R36, RZ, RZ, R220 ;  /* 0x000000ffff247224 */ /* 0x000fe400078e00dc */
.L_x_25335:
[----:B------:R-:W-:Y:S05]  /*131b0*/  BSYNC B1 ;  /* 0x0000000000017941 */ /* 0x000fea0003800000 */
.L_x_25333:
        /* <DEDUP_REMOVED lines=16> */
.L_x_25339:
[----:B------:R-:W-:Y:S05]  /*132c0*/  BSYNC B2 ;  /* 0x0000000000027941 */ /* 0x000fea0003800000 */
.L_x_25338:
        /* <DEDUP_REMOVED lines=44> */
.L_x_25337:
[----:B------:R-:W-:Y:S05]  /*13590*/  BSYNC B1 ;  /* 0x0000000000017941 */ /* 0x000fea0003800000 */
.L_x_25336:
        /* <DEDUP_REMOVED lines=9> */
.L_x_25332:
        /* <DEDUP_REMOVED lines=12> */
.L_x_25341:
[----:B------:R-:W-:Y:S02]  /*136f0*/  IMAD.MOV.U32 R36, RZ, RZ, R220 ;  /* 0x000000ffff247224 */ /* 0x000fe400078e00dc */
.L_x_25342:
[----:B------:R-:W-:Y:S05]  /*13700*/  BSYNC B1 ;  /* 0x0000000000017941 */ /* 0x000fea0003800000 */
.L_x_25340:
        /* <DEDUP_REMOVED lines=16> */
.L_x_25346:
[----:B------:R-:W-:Y:S05]  /*13810*/  BSYNC B2 ;  /* 0x0000000000027941 */ /* 0x000fea0003800000 */
.L_x_25345:
        /* <DEDUP_REMOVED lines=44> */
.L_x_25344:
[----:B------:R-:W-:Y:S05]  /*13ae0*/  BSYNC B1 ;  /* 0x0000000000017941 */ /* 0x000fea0003800000 */
.L_x_25343:
        /* <DEDUP_REMOVED lines=14> */
.L_x_25347:
        /* <DEDUP_REMOVED lines=12> */
.L_x_25350:
[----:B------:R-:W-:Y:S02]  /*13c90*/  IMAD.MOV.U32 R36, RZ, RZ, R220 ;  /* 0x000000ffff247224 */ /* 0x000fe400078e00dc */
.L_x_25351:
[----:B------:R-:W-:Y:S05]  /*13ca0*/  BSYNC B1 ;  /* 0x0000000000017941 */ /* 0x000fea0003800000 */
.L_x_25349:
        /* <DEDUP_REMOVED lines=16> */
.L_x_25355:
[----:B------:R-:W-:Y:S05]  /*13db0*/  BSYNC B2 ;  /* 0x0000000000027941 */ /* 0x000fea0003800000 */
.L_x_25354:
        /* <DEDUP_REMOVED lines=44> */
.L_x_25353:
[----:B------:R-:W-:Y:S05]  /*14080*/  BSYNC B1 ;  /* 0x0000000000017941 */ /* 0x000fea0003800000 */
.L_x_25352:
        /* <DEDUP_REMOVED lines=9> */
.L_x_25348:
        /* <DEDUP_REMOVED lines=12> */
.L_x_25357:
[----:B------:R-:W-:Y:S02]  /*141e0*/  IMAD.MOV.U32 R36, RZ, RZ, R220 ;  /* 0x000000ffff247224 */ /* 0x000fe400078e00dc */
.L_x_25358:
[----:B------:R-:W-:Y:S05]  /*141f0*/  BSYNC B1 ;  /* 0x0000000000017941 */ /* 0x000fea0003800000 */
.L_x_25356:
        /* <DEDUP_REMOVED lines=16> */
.L_x_25362:
[----:B------:R-:W-:Y:S05]  /*14300*/  BSYNC B2 ;  /* 0x0000000000027941 */ /* 0x000fea0003800000 */
.L_x_25361:
        /* <DEDUP_REMOVED lines=44> */
.L_x_25360:
[----:B------:R-:W-:Y:S05]  /*145d0*/  BSYNC B1 ;  /* 0x0000000000017941 */ /* 0x000fea0003800000 */
.L_x_25359:
        /* <DEDUP_REMOVED lines=12> */
.L_x_25363:
        /* <DEDUP_REMOVED lines=12> */
.L_x_25366:
[----:B------:R-:W-:Y:S02]  /*14760*/  IMAD.MOV.U32 R46, RZ, RZ, R220 ;  /* 0x000000ffff2e7224 */ /* 0x000fe400078e00dc */
.L_x_25367:
[----:B------:R-:W-:Y:S05]  /*14770*/  BSYNC B1 ;  /* 0x0000000000017941 */ /* 0x000fea0003800000 */
.L_x_25365:
        /* <DEDUP_REMOVED lines=16> */
.L_x_25371:
[----:B------:R-:W-:Y:S05]  /*14880*/  BSYNC B2 ;  /* 0x0000000000027941 */ /* 0x000fea0003800000 */
.L_x_25370:
        /* <DEDUP_REMOVED lines=44> */
.L_x_25369:
[----:B------:R-:W-:Y:S05]  /*14b50*/  BSYNC B1 ;  /* 0x0000000000017941 */ /* 0x000fea0003800000 */
.L_x_25368:
        /* <DEDUP_REMOVED lines=9> */
.L_x_25364:
        /* <DEDUP_REMOVED lines=12> */
.L_x_25373:
[----:B------:R-:W-:Y:S02]  /*14cb0*/  IMAD.MOV.U32 R46, RZ, RZ, R220 ;  /* 0x000000ffff2e7224 */ /* 0x000fe400078e00dc */
.L_x_25374:
[----:B------:R-:W-:Y:S05]  /*14cc0*/  BSYNC B1 ;  /* 0x0000000000017941 */ /* 0x000fea0003800000 */
.L_x_25372:
        /* <DEDUP_REMOVED lines=16> */
.L_x_25378:
[----:B------:R-:W-:Y:S05]  /*14dd0*/  BSYNC B2 ;  /* 0x0000000000027941 */ /* 0x000fea0003800000 */
.L_x_25377:
        /* <DEDUP_REMOVED lines=44> */
.L_x_25376:
[----:B------:R-:W-:Y:S05]  /*150a0*/  BSYNC B1 ;  /* 0x0000000000017941 */ /* 0x000fea0003800000 */
.L_x_25375:
        /* <DEDUP_REMOVED lines=12> */
.L_x_25379:
        /* <DEDUP_REMOVED lines=12> */
.L_x_25382:
[----:B------:R-:W-:Y:S02]  /*15230*/  IMAD.MOV.U32 R46, RZ, RZ, R220 ;  /* 0x000000ffff2e7224 */ /* 0x000fe400078e00dc */
.L_x_25383:
[----:B------:R-:W-:Y:S05]  /*15240*/  BSYNC B1 ;  /* 0x0000000000017941 */ /* 0x000fea0003800000 */
.L_x_25381:
        /* <DEDUP_REMOVED lines=16> */
.L_x_25387:
[----:B------:R-:W-:Y:S05]  /*15350*/  BSYNC B2 ;  /* 0x0000000000027941 */ /* 0x000fea0003800000 */
.L_x_25386:
        /* <DEDUP_REMOVED lines=44> */
.L_x_25385:
[----:B------:R-:W-:Y:S05]  /*15620*/  BSYNC B1 ;  /* 0x0000000000017941 */ /* 0x000fea0003800000 */
.L_x_25384:
        /* <DEDUP_REMOVED lines=9> */
.L_x_25380:
        /* <DEDUP_REMOVED lines=12> */
.L_x_25389:
[----:B------:R-:W-:Y:S02]  /*15780*/  IMAD.MOV.U32 R46, RZ, RZ, R220 ;  /* 0x000000ffff2e7224 */ /* 0x000fe400078e00dc */
.L_x_25390:
[----:B------:R-:W-:Y:S05]  /*15790*/  BSYNC B1 ;  /* 0x0000000000017941 */ /* 0x000fea0003800000 */
.L_x_25388:
        /* <DEDUP_REMOVED lines=16> */
.L_x_25394:
[----:B------:R-:W-:Y:S05]  /*158a0*/  BSYNC B2 ;  /* 0x0000000000027941 */ /* 0x000fea0003800000 */
.L_x_25393:
        /* <DEDUP_REMOVED lines=44> */
.L_x_25392:
[----:B------:R-:W-:Y:S05]  /*15b70*/  BSYNC B1 ;  /* 0x0000000000017941 */ /* 0x000fea0003800000 */
.L_x_25391:
        /* <DEDUP_REMOVED lines=12> */
.L_x_25395:
        /* <DEDUP_REMOVED lines=12> */
.L_x_25398:
[----:B------:R-:W-:Y:S02]  /*15d00*/  MOV R38, R220 ;  /* 0x000000dc00267202 */ /* 0x000fe40000000f00 */
.L_x_25399:
[----:B------:R-:W-:Y:S05]  /*15d10*/  BSYNC B1 ;  /* 0x0000000000017941 */ /* 0x000fea0003800000 */
.L_x_25397:
        /* <DEDUP_REMOVED lines=16> */
.L_x_25403:
[----:B------:R-:W-:Y:S05]  /*15e20*/  BSYNC B2 ;  /* 0x0000000000027941 */ /* 0x000fea0003800000 */
.L_x_25402:
        /* <DEDUP_REMOVED lines=44> */
.L_x_25401:
[----:B------:R-:W-:Y:S05]  /*160f0*/  BSYNC B1 ;  /* 0x0000000000017941 */ /* 0x000fea0003800000 */
.L_x_25400:
        /* <DEDUP_REMOVED lines=9> */
.L_x_25396:
        /* <DEDUP_REMOVED lines=12> */
.L_x_25405:
[----:B------:R-:W-:Y:S02]  /*16250*/  MOV R38, R220 ;  /* 0x000000dc00267202 */ /* 0x000fe40000000f00 */
.L_x_25406:
[----:B------:R-:W-:Y:S05]  /*16260*/  BSYNC B1 ;  /* 0x0000000000017941 */ /* 0x000fea0003800000 */
.L_x_25404:
        /* <DEDUP_REMOVED lines=16> */
.L_x_25410:
[----:B------:R-:W-:Y:S05]  /*16370*/  BSYNC B2 ;  /* 0x0000000000027941 */ /* 0x000fea0003800000 */
.L_x_25409:
        /* <DEDUP_REMOVED lines=44> */
.L_x_25408:
[----:B------:R-:W-:Y:S05]  /*16640*/  BSYNC B1 ;  /* 0x0000000000017941 */ /* 0x000fea0003800000 */
.L_x_25407:
        /* <DEDUP_REMOVED lines=12> */
.L_x_25411:
        /* <DEDUP_REMOVED lines=12> */
.L_x_25414:
[----:B------:R-:W-:Y:S02]  /*167d0*/  IMAD.MOV.U32 R38, RZ, RZ, R220 ;  /* 0x000000ffff267224 */ /* 0x000fe400078e00dc */
.L_x_25415:
[----:B------:R-:W-:Y:S05]  /*167e0*/  BSYNC B1 ;  /* 0x0000000000017941 */ /* 0x000fea0003800000 */
.L_x_25413:
        /* <DEDUP_REMOVED lines=16> */
.L_x_25419:
[----:B------:R-:W-:Y:S05]  /*168f0*/  BSYNC B2 ;  /* 0x0000000000027941 */ /* 0x000fea0003800000 */
.L_x_25418:
        /* <DEDUP_REMOVED lines=44> */
.L_x_25417:
[----:B------:R-:W-:Y:S05]  /*16bc0*/  BSYNC B1 ;  /* 0x0000000000017941 */ /* 0x000fea0003800000 */
.L_x_25416:
        /* <DEDUP_REMOVED lines=9> */
.L_x_25412:
        /* <DEDUP_REMOVED lines=12> */
.L_x_25421:
[----:B------:R-:W-:Y:S02]  /*16d20*/  IMAD.MOV.U32 R38, RZ, RZ, R220 ;  /* 0x000000ffff267224 */ /* 0x000fe400078e00dc */
.L_x_25422:
[----:B------:R-:W-:Y:S05]  /*16d30*/  BSYNC B1 ;  /* 0x0000000000017941 */ /* 0x000fea0003800000 */
.L_x_25420:
        /* <DEDUP_REMOVED lines=16> */
.L_x_25426:
[----:B------:R-:W-:Y:S05]  /*16e40*/  BSYNC B2 ;  /* 0x0000000000027941 */ /* 0x000fea0003800000 */
.L_x_25425:
        /* <DEDUP_REMOVED lines=44> */
.L_x_25424:
[----:B------:R-:W-:Y:S05]  /*17110*/  BSYNC B1 ;  /* 0x0000000000017941 */ /* 0x000fea0003800000 */
.L_x_25423:
        /* <DEDUP_REMOVED lines=13> */
.L_x_25427:
        /* <DEDUP_REMOVED lines=12> */
.L_x_25430:
[----:B------:R-:W-:Y:S02]  /*172b0*/  IMAD.MOV.U32 R44, RZ, RZ, R220 ;  /* 0x000000ffff2c7224 */ /* 0x000fe400078e00dc */
.L_x_25431:
[----:B------:R-:W-:Y:S05]  /*172c0*/  BSYNC B1 ;  /* 0x0000000000017941 */ /* 0x000fea0003800000 */
.L_x_25429:
        /* <DEDUP_REMOVED lines=18> */
.L_x_25435:
[----:B------:R-:W-:Y:S05]  /*173f0*/  BSYNC B2 ;  /* 0x0000000000027941 */ /* 0x000fea0003800000 */
.L_x_25434:
        /* <DEDUP_REMOVED lines=44> */
.L_x_25433:
[----:B------:R-:W-:Y:S05]  /*176c0*/  BSYNC B1 ;  /* 0x0000000000017941 */ /* 0x000fea0003800000 */
.L_x_25432:
        /* <DEDUP_REMOVED lines=9> */
.L_x_25428:
        /* <DEDUP_REMOVED lines=49> */
.L_x_25436:
        /* <DEDUP_REMOVED lines=16> */
.L_x_25438:
[----:B-1----:R-:W-:Y:S02]  /*17b70*/  MOV R140, R220 ;  /* 0x000000dc008c7202 */ /* 0x002fe40000000f00 */
.L_x_25439:
[----:B------:R-:W-:Y:S05]  /*17b80*/  BSYNC B1 ;  /* 0x0000000000017941 */ /* 0x000fea0003800000 */
.L_x_25437:
        /* <DEDUP_REMOVED lines=16> */
.L_x_25443:
[----:B------:R-:W-:Y:S05]  /*17c90*/  BSYNC B2 ;  /* 0x0000000000027941 */ /* 0x000fea0003800000 */
.L_x_25442:
        /* <DEDUP_REMOVED lines=44> */
.L_x_25441:
[----:B------:R-:W-:Y:S05]  /*17f60*/  BSYNC B1 ;  /* 0x0000000000017941 */ /* 0x000fea0003800000 */
.L_x_25440:
        /* <DEDUP_REMOVED lines=15> */
.L_x_25444:
        /* <DEDUP_REMOVED lines=12> */
.L_x_25447:
[----:B------:R-:W-:Y:S02]  /*18120*/  IMAD.MOV.U32 R45, RZ, RZ, R220 ;  /* 0x000000ffff2d7224 */ /* 0x000fe400078e00dc */
.L_x_25448:
[----:B------:R-:W-:Y:S05]  /*18130*/  BSYNC B1 ;  /* 0x0000000000017941 */ /* 0x000fea0003800000 */
.L_x_25446:
        /* <DEDUP_REMOVED lines=16> */
.L_x_25452:
[----:B------:R-:W-:Y:S05]  /*18240*/  BSYNC B2 ;  /* 0x0000000000027941 */ /* 0x000fea0003800000 */
.L_x_25451:
        /* <DEDUP_REMOVED lines=44> */
.L_x_25450:
[----:B------:R-:W-:Y:S05]  /*18510*/  BSYNC B1 ;  /* 0x0000000000017941 */ /* 0x000fea0003800000 */
.L_x_25449:
        /* <DEDUP_REMOVED lines=9> */
.L_x_25445:
        /* <DEDUP_REMOVED lines=12> */
.L_x_25454:
[----:B------:R-:W-:Y:S02]  /*18670*/  IMAD.MOV.U32 R142, RZ, RZ, R220 ;  /* 0x000000ffff8e7224 */ /* 0x000fe400078e00dc */
.L_x_25455:
[----:B------:R-:W-:Y:S05]  /*18680*/  BSYNC B1 ;  /* 0x0000000000017941 */ /* 0x000fea0003800000 */
.L_x_25453:
        /* <DEDUP_REMOVED lines=16> */
.L_x_25459:
[----:B------:R-:W-:Y:S05]  /*18790*/  BSYNC B2 ;  /* 0x0000000000027941 */ /* 0x000fea0003800000 */
.L_x_25458:
        /* <DEDUP_REMOVED lines=44> */
.L_x_25457:
[----:B------:R-:W-:Y:S05]  /*18a60*/  BSYNC B1 ;  /* 0x0000000000017941 */ /* 0x000fea0003800000 */
.L_x_25456:
        /* <DEDUP_REMOVED lines=14> */
.L_x_25460:
        /* <DEDUP_REMOVED lines=12> */
.L_x_25463:
[----:B------:R-:W-:Y:S02]  /*18c10*/  IMAD.MOV.U32 R36, RZ, RZ, R220 ;  /* 0x000000ffff247224 */ /* 0x000fe400078e00dc */
.L_x_25464:
[----:B------:R-:W-:Y:S05]  /*18c20*/  BSYNC B1 ;  /* 0x0000000000017941 */ /* 0x000fea0003800000 */
.L_x_25462:
        /* <DEDUP_REMOVED lines=16> */
.L_x_25468:
[----:B------:R-:W-:Y:S05]  /*18d30*/  BSYNC B2 ;  /* 0x0000000000027941 */ /* 0x000fea0003800000 */
.L_x_25467:
        /* <DEDUP_REMOVED lines=44> */
.L_x_25466:
[----:B------:R-:W-:Y:S05]  /*19000*/  BSYNC B1 ;  /* 0x0000000000017941 */ /* 0x000fea0003800000 */
.L_x_25465:
        /* <DEDUP_REMOVED lines=9> */
.L_x_25461:
        /* <DEDUP_REMOVED lines=12> */
.L_x_25470:
[----:B------:R-:W-:Y:S02]  /*19160*/  IMAD.MOV.U32 R36, RZ, RZ, R220 ;  /* 0x000000ffff247224 */ /* 0x000fe400078e00dc */
.L_x_25471:
[----:B------:R-:W-:Y:S05]  /*19170*/  BSYNC B1 ;  /* 0x0000000000017941 */ /* 0x000fea0003800000 */
.L_x_25469:
        /* <DEDUP_REMOVED lines=16> */
.L_x_25475:
[----:B------:R-:W-:Y:S05]  /*19280*/  BSYNC B2 ;  /* 0x0000000000027941 */ /* 0x000fea0003800000 */
.L_x_25474:
        /* <DEDUP_REMOVED lines=44> */
.L_x_25473:
[----:B------:R-:W-:Y:S05]  /*19550*/  BSYNC B1 ;  /* 0x0000000000017941 */ /* 0x000fea0003800000 */
.L_x_25472:
        /* <DEDUP_REMOVED lines=14> */
.L_x_25476:
        /* <DEDUP_REMOVED lines=12> */
.L_x_25479:
[----:B------:R-:W-:Y:S02]  /*19700*/  IMAD.MOV.U32 R36, RZ, RZ, R220 ;  /* 0x000000ffff247224 */ /* 0x000fe400078e00dc */
.L_x_25480:
[----:B------:R-:W-:Y:S05]  /*19710*/  BSYNC B1 ;  /* 0x0000000000017941 */ /* 0x000fea0003800000 */
.L_x_25478:
        /* <DEDUP_REMOVED lines=16> */
.L_x_25484:
[----:B------:R-:W-:Y:S05]  /*19820*/  BSYNC B2 ;  /* 0x0000000000027941 */ /* 0x000fea0003800000 */
.L_x_25483:
        /* <DEDUP_REMOVED lines=44> */
.L_x_25482:
[----:B------:R-:W-:Y:S05]  /*19af0*/  BSYNC B1 ;  /* 0x0000000000017941 */ /* 0x000fea0003800000 */
.L_x_25481:
        /* <DEDUP_REMOVED lines=9> */
.L_x_25477:
        /* <DEDUP_REMOVED lines=12> */
.L_x_25486:
[----:B------:R-:W-:Y:S02]  /*19c50*/  IMAD.MOV.U32 R36, RZ, RZ, R220 ;  /* 0x000000ffff247224 */ /* 0x000fe400078e00dc */
.L_x_25487:
[----:B------:R-:W-:Y:S05]  /*19c60*/  BSYNC B1 ;  /* 0x0000000000017941 */ /* 0x000fea0003800000 */
.L_x_25485:
        /* <DEDUP_REMOVED lines=16> */
.L_x_25491:
[----:B------:R-:W-:Y:S05]  /*19d70*/  BSYNC B2 ;  /* 0x0000000000027941 */ /* 0x000fea0003800000 */
.L_x_25490:
        /* <DEDUP_REMOVED lines=44> */
.L_x_25489:
[----:B------:R-:W-:Y:S05]  /*1a040*/  BSYNC B1 ;  /* 0x0000000000017941 */ /* 0x000fea0003800000 */
.L_x_25488:
        /* <DEDUP_REMOVED lines=12> */
.L_x_25492:
        /* <DEDUP_REMOVED lines=12> */
.L_x_25495:
[----:B------:R-:W-:Y:S02]  /*1a1d0*/  IMAD.MOV.U32 R142, RZ, RZ, R220 ;  /* 0x000000ffff8e7224 */ /* 0x000fe400078e00dc */
.L_x_25496:
[----:B------:R-:W-:Y:S05]  /*1a1e0*/  BSYNC B1 ;  /* 0x0000000000017941 */ /* 0x000fea0003800000 */
.L_x_25494:
        /* <DEDUP_REMOVED lines=16> */
.L_x_25500:
[----:B------:R-:W-:Y:S05]  /*1a2f0*/  BSYNC B2 ;  /* 0x0000000000027941 */ /* 0x000fea0003800000 */
.L_x_25499:
        /* <DEDUP_REMOVED lines=44> */
.L_x_25498:
[----:B------:R-:W-:Y:S05]  /*1a5c0*/  BSYNC B1 ;  /* 0x0000000000017941 */ /* 0x000fea0003800000 */
.L_x_25497:
        /* <DEDUP_REMOVED lines=9> */
.L_x_25493:
        /* <DEDUP_REMOVED lines=12> */
.L_x_25502:
[----:B------:R-:W-:Y:S02]  /*1a720*/  IMAD.MOV.U32 R142, RZ, RZ, R220 ;  /* 0x000000ffff8e7224 */ /* 0x000fe400078e00dc */
.L_x_25503:
[----:B------:R-:W-:Y:S05]  /*1a730*/  BSYNC B1 ;  /* 0x0000000000017941 */ /* 0x000fea0003800000 */
.L_x_25501:
        /* <DEDUP_REMOVED lines=16> */
.L_x_25507:
[----:B------:R-:W-:Y:S05]  /*1a840*/  BSYNC B2 ;  /* 0x0000000000027941 */ /* 0x000fea0003800000 */
.L_x_25506:
        /* <DEDUP_REMOVED lines=44> */
.L_x_25505:
[----:B------:R-:W-:Y:S05]  /*1ab10*/  BSYNC B1 ;  /* 0x0000000000017941 */ /* 0x000fea0003800000 */
.L_x_25504:
        /* <DEDUP_REMOVED lines=12> */
.L_x_25508:
        /* <DEDUP_REMOVED lines=12> */
.L_x_25511:
[----:B------:R-:W-:Y:S02]  /*1aca0*/  MOV R41, R220 ;  /* 0x000000dc00297202 */ /* 0x000fe40000000f00 */
.L_x_25512:
[----:B------:R-:W-:Y:S05]  /*1acb0*/  BSYNC B1 ;  /* 0x0000000000017941 */ /* 0x000fea0003800000 */
.L_x_25510:
        /* <DEDUP_REMOVED lines=16> */
.L_x_25516:
[----:B------:R-:W-:Y:S05]  /*1adc0*/  BSYNC B2 ;  /* 0x0000000000027941 */ /* 0x000fea0003800000 */
.L_x_25515:
        /* <DEDUP_REMOVED lines=44> */
.L_x_25514:
[----:B------:R-:W-:Y:S05]  /*1b090*/  BSYNC B1 ;  /* 0x0000000000017941 */ /* 0x000fea0003800000 */
.L_x_25513:
        /* <DEDUP_REMOVED lines=9> */
.L_x_25509:
        /* <DEDUP_REMOVED lines=12> */
.L_x_25518:
[----:B------:R-:W-:Y:S02]  /*1b1f0*/  MOV R142, R220 ;  /* 0x000000dc008e7202 */ /* 0x000fe40000000f00 */
.L_x_25519:
[----:B------:R-:W-:Y:S05]  /*1b200*/  BSYNC B1 ;  /* 0x0000000000017941 */ /* 0x000fea0003800000 */
.L_x_25517:
        /* <DEDUP_REMOVED lines=16> */
.L_x_25523:
[----:B------:R-:W-:Y:S05]  /*1b310*/  BSYNC B2 ;  /* 0x0000000000027941 */ /* 0x000fea0003800000 */
.L_x_25522:
        /* <DEDUP_REMOVED lines=44> */
.L_x_25521:
[----:B------:R-:W-:Y:S05]  /*1b5e0*/  BSYNC B1 ;  /* 0x0000000000017941 */ /* 0x000fea0003800000 */
.L_x_25520:
        /* <DEDUP_REMOVED lines=12> */
.L_x_25524:
        /* <DEDUP_REMOVED lines=12> */
.L_x_25527:
[----:B------:R-:W-:Y:S02]  /*1b770*/  IMAD.MOV.U32 R38, RZ, RZ, R220 ;  /* 0x000000ffff267224 */ /* 0x000fe400078e00dc */
.L_x_25528:
[----:B------:R-:W-:Y:S05]  /*1b780*/  BSYNC B1 ;  /* 0x0000000000017941 */ /* 0x000fea0003800000 */
.L_x_25526:
        /* <DEDUP_REMOVED lines=16> */
.L_x_25532:
[----:B------:R-:W-:Y:S05]  /*1b890*/  BSYNC B2 ;  /* 0x0000000000027941 */ /* 0x000fea0003800000 */
.L_x_25531:
        /* <DEDUP_REMOVED lines=44> */
.L_x_25530:
[----:B------:R-:W-:Y:S05]  /*1bb60*/  BSYNC B1 ;  /* 0x0000000000017941 */ /* 0x000fea0003800000 */
.L_x_25529:
        /* <DEDUP_REMOVED lines=9> */
.L_x_25525:
        /* <DEDUP_REMOVED lines=12> */
.L_x_25534:
[----:B------:R-:W-:Y:S02]  /*1bcc0*/  IMAD.MOV.U32 R38, RZ, RZ, R220 ;  /* 0x000000ffff267224 */ /* 0x000fe400078e00dc */
.L_x_25535:
[----:B------:R-:W-:Y:S05]  /*1bcd0*/  BSYNC B1 ;  /* 0x0000000000017941 */ /* 0x000fea0003800000 */
.L_x_25533:
        /* <DEDUP_REMOVED lines=16> */
.L_x_25539:
[----:B------:R-:W-:Y:S05]  /*1bde0*/  BSYNC B2 ;  /* 0x0000000000027941 */ /* 0x000fea0003800000 */
.L_x_25538:
        /* <DEDUP_REMOVED lines=44> */
.L_x_25537:
[----:B------:R-:W-:Y:S05]  /*1c0b0*/  BSYNC B1 ;  /* 0x0000000000017941 */ /* 0x000fea0003800000 */
.L_x_25536:
        /* <DEDUP_REMOVED lines=12> */
.L_x_25540:
        /* <DEDUP_REMOVED lines=12> */
.L_x_25543:
[----:B------:R-:W-:Y:S02]  /*1c240*/  IMAD.MOV.U32 R38, RZ, RZ, R220 ;  /* 0x000000ffff267224 */ /* 0x000fe400078e00dc */
.L_x_25544:
[----:B------:R-:W-:Y:S05]  /*1c250*/  BSYNC B1 ;  /* 0x0000000000017941 */ /* 0x000fea0003800000 */
.L_x_25542:
        /* <DEDUP_REMOVED lines=16> */
.L_x_25548:
[----:B------:R-:W-:Y:S05]  /*1c360*/  BSYNC B2 ;  /* 0x0000000000027941 */ /* 0x000fea0003800000 */
.L_x_25547:
        /* <DEDUP_REMOVED lines=44> */
.L_x_25546:
[----:B------:R-:W-:Y:S05]  /*1c630*/  BSYNC B1 ;  /* 0x0000000000017941 */ /* 0x000fea0003800000 */
.L_x_25545:
        /* <DEDUP_REMOVED lines=9> */
.L_x_25541:
        /* <DEDUP_REMOVED lines=12> */
.L_x_25550:
[----:B------:R-:W-:Y:S02]  /*1c790*/  IMAD.MOV.U32 R38, RZ, RZ, R220 ;  /* 0x000000ffff267224 */ /* 0x000fe400078e00dc */
.L_x_25551:
[----:B------:R-:W-:Y:S05]  /*1c7a0*/  BSYNC B1 ;  /* 0x0000000000017941 */ /* 0x000fea0003800000 */
.L_x_25549:
        /* <DEDUP_REMOVED lines=16> */
.L_x_25555:
[----:B------:R-:W-:Y:S05]  /*1c8b0*/  BSYNC B2 ;  /* 0x0000000000027941 */ /* 0x000fea0003800000 */
.L_x_25554:
        /* <DEDUP_REMOVED lines=44> */
.L_x_25553:
[----:B------:R-:W-:Y:S05]  /*1cb80*/  BSYNC B1 ;  /* 0x0000000000017941 */ /* 0x000fea0003800000 */
.L_x_25552:
        /* <DEDUP_REMOVED lines=13> */
.L_x_25556:
        /* <DEDUP_REMOVED lines=12> */
.L_x_25559:
[----:B------:R-:W-:Y:S02]  /*1cd20*/  IMAD.MOV.U32 R142, RZ, RZ, R220 ;  /* 0x000000ffff8e7224 */ /* 0x000fe400078e00dc */
.L_x_25560:
[----:B------:R-:W-:Y:S05]  /*1cd30*/  BSYNC B1 ;  /* 0x0000000000017941 */ /* 0x000fea0003800000 */
.L_x_25558:
        /* <DEDUP_REMOVED lines=18> */
.L_x_25564:
[----:B------:R-:W-:Y:S05]  /*1ce60*/  BSYNC B2 ;  /* 0x0000000000027941 */ /* 0x000fea0003800000 */
.L_x_25563:
        /* <DEDUP_REMOVED lines=44> */
.L_x_25562:
[----:B------:R-:W-:Y:S05]  /*1d130*/  BSYNC B1 ;  /* 0x0000000000017941 */ /* 0x000fea0003800000 */
.L_x_25561:
        /* <DEDUP_REMOVED lines=9> */
.L_x_25557:
        /* <DEDUP_REMOVED lines=49> */
.L_x_25565:
        /* <DEDUP_REMOVED lines=16> */
.L_x_25567:
[----:B-1----:R-:W-:Y:S02]  /*1d5e0*/  IMAD.MOV.U32 R231, RZ, RZ, R220 ;  /* 0x000000ffffe77224 */ /* 0x002fe400078e00dc */
.L_x_25568:
[----:B------:R-:W-:Y:S05]  /*1d5f0*/  BSYNC B1 ;  /* 0x0000000000017941 */ /* 0x000fea0003800000 */
.L_x_25566:
        /* <DEDUP_REMOVED lines=16> */
.L_x_25572:
[----:B------:R-:W-:Y:S05]  /*1d700*/  BSYNC B2 ;  /* 0x0000000000027941 */ /* 0x000fea0003800000 */
.L_x_25571:
        /* <DEDUP_REMOVED lines=44> */
.L_x_25570:
[----:B------:R-:W-:Y:S05]  /*1d9d0*/  BSYNC B1 ;  /* 0x0000000000017941 */ /* 0x000fea0003800000 */
.L_x_25569:
        /* <DEDUP_REMOVED lines=15> */
.L_x_25573:
        /* <DEDUP_REMOVED lines=12> */
.L_x_25576:
[----:B------:R-:W-:Y:S02]  /*1db90*/  IMAD.MOV.U32 R37, RZ, RZ, R220 ;  /* 0x000000ffff257224 */ /* 0x000fe400078e00dc */
.L_x_25577:
[----:B------:R-:W-:Y:S05]  /*1dba0*/  BSYNC B1 ;  /* 0x0000000000017941 */ /* 0x000fea0003800000 */
.L_x_25575:
        /* <DEDUP_REMOVED lines=16> */
.L_x_25581:
[----:B------:R-:W-:Y:S05]  /*1dcb0*/  BSYNC B2 ;  /* 0x0000000000027941 */ /* 0x000fea0003800000 */
.L_x_25580:
        /* <DEDUP_REMOVED lines=44> */
.L_x_25579:
[----:B------:R-:W-:Y:S05]  /*1df80*/  BSYNC B1 ;  /* 0x0000000000017941 */ /* 0x000fea0003800000 */
.L_x_25578:
        /* <DEDUP_REMOVED lines=9> */
.L_x_25574:
        /* <DEDUP_REMOVED lines=12> */
.L_x_25583:
[----:B------:R-:W-:Y:S02]  /*1e0e0*/  IMAD.MOV.U32 R227, RZ, RZ, R220 ;  /* 0x000000ffffe37224 */ /* 0x000fe400078e00dc */
.L_x_25584:
[----:B------:R-:W-:Y:S05]  /*1e0f0*/  BSYNC B1 ;  /* 0x0000000000017941 */ /* 0x000fea0003800000 */
.L_x_25582:
        /* <DEDUP_REMOVED lines=16> */
.L_x_25588:
[----:B------:R-:W-:Y:S05]  /*1e200*/  BSYNC B2 ;  /* 0x0000000000027941 */ /* 0x000fea0003800000 */
.L_x_25587:
        /* <DEDUP_REMOVED lines=44> */
.L_x_25586:
[----:B------:R-:W-:Y:S05]  /*1e4d0*/  BSYNC B1 ;  /* 0x0000000000017941 */ /* 0x000fea0003800000 */
.L_x_25585:
        /* <DEDUP_REMOVED lines=14> */
.L_x_25589:
        /* <DEDUP_REMOVED lines=12> */
.L_x_25592:
[----:B------:R-:W-:Y:S02]  /*1e680*/  IMAD.MOV.U32 R140, RZ, RZ, R220 ;  /* 0x000000ffff8c7224 */ /* 0x000fe400078e00dc */
.L_x_25593:
[----:B------:R-:W-:Y:S05]  /*1e690*/  BSYNC B1 ;  /* 0x0000000000017941 */ /* 0x000fea0003800000 */
.L_x_25591:
        /* <DEDUP_REMOVED lines=16> */
.L_x_25597:
[----:B------:R-:W-:Y:S05]  /*1e7a0*/  BSYNC B2 ;  /* 0x0000000000027941 */ /* 0x000fea0003800000 */
.L_x_25596:
        /* <DEDUP_REMOVED lines=44> */
.L_x_25595:
[----:B------:R-:W-:Y:S05]  /*1ea70*/  BSYNC B1 ;  /* 0x0000000000017941 */ /* 0x000fea0003800000 */
.L_x_25594:
        /* <DEDUP_REMOVED lines=9> */
.L_x_25590:
        /* <DEDUP_REMOVED lines=12> */
.L_x_25599:
[----:B------:R-:W-:Y:S02]  /*1ebd0*/  IMAD.MOV.U32 R140, RZ, RZ, R220 ;  /* 0x000000ffff8c7224 */ /* 0x000fe400078e00dc */
.L_x_25600:
[----:B------:R-:W-:Y:S05]  /*1ebe0*/  BSYNC B1 ;  /* 0x0000000000017941 */ /* 0x000fea0003800000 */
.L_x_25598:
        /* <DEDUP_REMOVED lines=16> */
.L_x_25604:
[----:B------:R-:W-:Y:S05]  /*1ecf0*/  BSYNC B2 ;  /* 0x0000000000027941 */ /* 0x000fea0003800000 */
.L_x_25603:
        /* <DEDUP_REMOVED lines=44> */
.L_x_25602:
[----:B------:R-:W-:Y:S05]  /*1efc0*/  BSYNC B1 ;  /* 0x0000000000017941 */ /* 0x000fea0003800000 */
.L_x_25601:
        /* <DEDUP_REMOVED lines=14> */
.L_x_25605:
        /* <DEDUP_REMOVED lines=12> */
.L_x_25608:
[----:B------:R-:W-:Y:S02]  /*1f170*/  IMAD.MOV.U32 R39, RZ, RZ, R220 ;  /* 0x000000ffff277224 */ /* 0x000fe400078e00dc */
.L_x_25609:
[----:B------:R-:W-:Y:S05]  /*1f180*/  BSYNC B1 ;  /* 0x0000000000017941 */ /* 0x000fea0003800000 */
.L_x_25607:
        /* <DEDUP_REMOVED lines=16> */
.L_x_25613:
[----:B------:R-:W-:Y:S05]  /*1f290*/  BSYNC B2 ;  /* 0x0000000000027941 */ /* 0x000fea0003800000 */
.L_x_25612:
        /* <DEDUP_REMOVED lines=44> */
.L_x_25611:
[----:B------:R-:W-:Y:S05]  /*1f560*/  BSYNC B1 ;  /* 0x0000000000017941 */ /* 0x000fea0003800000 */
.L_x_25610:
        /* <DEDUP_REMOVED lines=9> */
.L_x_25606:
        /* <DEDUP_REMOVED lines=12> */
.L_x_25615:
[----:B------:R-:W-:Y:S02]  /*1f6c0*/  IMAD.MOV.U32 R140, RZ, RZ, R220 ;  /* 0x000000ffff8c7224 */ /* 0x000fe400078e00dc */
.L_x_25616:
[----:B------:R-:W-:Y:S05]  /*1f6d0*/  BSYNC B1 ;  /* 0x0000000000017941 */ /* 0x000fea0003800000 */
.L_x_25614:
        /* <DEDUP_REMOVED lines=16> */
.L_x_25620:
[----:B------:R-:W-:Y:S05]  /*1f7e0*/  BSYNC B2 ;  /* 0x0000000000027941 */ /* 0x000fea0003800000 */
.L_x_25619:
        /* <DEDUP_REMOVED lines=44> */
.L_x_25618:
[----:B------:R-:W-:Y:S05]  /*1fab0*/  BSYNC B1 ;  /* 0x0000000000017941 */ /* 0x000fea0003800000 */
.L_x_25617:
        /* <DEDUP_REMOVED lines=12> */
.L_x_25621:
        /* <DEDUP_REMOVED lines=12> */
.L_x_25624:
[----:B------:R-:W-:Y:S02]  /*1fc40*/  MOV R227, R220 ;  /* 0x000000dc00e37202 */ /* 0x000fe40000000f00 */
.L_x_25625:
[----:B------:R-:W-:Y:S05]  /*1fc50*/  BSYNC B1 ;  /* 0x0000000000017941 */ /* 0x000fea0003800000 */
.L_x_25623:
        /* <DEDUP_REMOVED lines=16> */
.L_x_25629:
[----:B------:R-:W-:Y:S05]  /*1fd60*/  BSYNC B2 ;  /* 0x0000000000027941 */ /* 0x000fea0003800000 */
.L_x_25628:
        /* <DEDUP_REMOVED lines=44> */
.L_x_25627:
[----:B------:R-:W-:Y:S05]  /*20030*/  BSYNC B1 ;  /* 0x0000000000017941 */ /* 0x000fea0003800000 */
.L_x_25626:
        /* <DEDUP_REMOVED lines=9> */
.L_x_25622:
        /* <DEDUP_REMOVED lines=12> */
.L_x_25631:
[----:B------:R-:W-:Y:S02]  /*20190*/  MOV R227, R220 ;  /* 0x000000dc00e37202 */ /* 0x000fe40000000f00 */
.L_x_25632:
[----:B------:R-:W-:Y:S05]  /*201a0*/  BSYNC B1 ;  /* 0x0000000000017941 */ /* 0x000fea0003800000 */
.L_x_25630:
        /* <DEDUP_REMOVED lines=16> */
.L_x_25636:
[----:B------:R-:W-:Y:S05]  /*202b0*/  BSYNC B2 ;  /* 0x0000000000027941 */ /* 0x000fea0003800000 */
.L_x_25635:
        /* <DEDUP_REMOVED lines=44> */
.L_x_25634:
[----:B------:R-:W-:Y:S05]  /*20580*/  BSYNC B1 ;  /* 0x0000000000017941 */ /* 0x000fea0003800000 */
.L_x_25633:
        /* <DEDUP_REMOVED lines=12> */
.L_x_25637:
        /* <DEDUP_REMOVED lines=12> */
.L_x_25640:
[----:B------:R-:W-:Y:S02]  /*20710*/  IMAD.MOV.U32 R141, RZ, RZ, R220 ;  /* 0x000000ffff8d7224 */ /* 0x000fe400078e00dc */
.L_x_25641:
[----:B------:R-:W-:Y:S05]  /*20720*/  BSYNC B1 ;  /* 0x0000000000017941 */ /* 0x000fea0003800000 */
.L_x_25639:
        /* <DEDUP_REMOVED lines=16> */
.L_x_25645:
[----:B------:R-:W-:Y:S05]  /*20830*/  BSYNC B2 ;  /* 0x0000000000027941 */ /* 0x000fea0003800000 */
.L_x_25644:
        /* <DEDUP_REMOVED lines=44> */
.L_x_25643:
[----:B------:R-:W-:Y:S05]  /*20b00*/  BSYNC B1 ;  /* 0x0000000000017941 */ /* 0x000fea0003800000 */
.L_x_25642:
        /* <DEDUP_REMOVED lines=9> */
.L_x_25638:
        /* <DEDUP_REMOVED lines=12> */
.L_x_25647:
[----:B------:R-:W-:Y:S02]  /*20c60*/  IMAD.MOV.U32 R227, RZ, RZ, R220 ;  /* 0x000000ffffe37224 */ /* 0x000fe400078e00dc */
.L_x_25648:
[----:B------:R-:W-:Y:S05]  /*20c70*/  BSYNC B1 ;  /* 0x0000000000017941 */ /* 0x000fea0003800000 */
.L_x_25646:
        /* <DEDUP_REMOVED lines=16> */
.L_x_25652:
[----:B------:R-:W-:Y:S05]  /*20d80*/  BSYNC B2 ;  /* 0x0000000000027941 */ /* 0x000fea0003800000 */
.L_x_25651:
        /* <DEDUP_REMOVED lines=44> */
.L_x_25650:
[----:B------:R-:W-:Y:S05]  /*21050*/  BSYNC B1 ;  /* 0x0000000000017941 */ /* 0x000fea0003800000 */
.L_x_25649:
        /* <DEDUP_REMOVED lines=12> */
.L_x_25653:
        /* <DEDUP_REMOVED lines=12> */
.L_x_25656:
[----:B------:R-:W-:Y:S02]  /*211e0*/  IMAD.MOV.U32 R142, RZ, RZ, R220 ;  /* 0x000000ffff8e7224 */ /* 0x000fe400078e00dc */
.L_x_25657:
[----:B------:R-:W-:Y:S05]  /*211f0*/  BSYNC B1 ;  /* 0x0000000000017941 */ /* 0x000fea0003800000 */
.L_x_25655:
        /* <DEDUP_REMOVED lines=16> */
.L_x_25661:
[----:B------:R-:W-:Y:S05]  /*21300*/  BSYNC B2 ;  /* 0x0000000000027941 */ /* 0x000fea0003800000 */
.L_x_25660:
        /* <DEDUP_REMOVED lines=44> */
.L_x_25659:
[----:B------:R-:W-:Y:S05]  /*215d0*/  BSYNC B1 ;  /* 0x0000000000017941 */ /* 0x000fea0003800000 */
.L_x_25658:
        /* <DEDUP_REMOVED lines=9> */
.L_x_25654:
        /* <DEDUP_REMOVED lines=12> */
.L_x_25663:
[----:B------:R-:W-:Y:S02]  /*21730*/  IMAD.MOV.U32 R227, RZ, RZ, R220 ;  /* 0x000000ffffe37224 */ /* 0x000fe400078e00dc */
.L_x_25664:
[----:B------:R-:W-:Y:S05]  /*21740*/  BSYNC B1 ;  /* 0x0000000000017941 */ /* 0x000fea0003800000 */
.L_x_25662:
        /* <DEDUP_REMOVED lines=16> */
.L_x_25668:
[----:B------:R-:W-:Y:S05]  /*21850*/  BSYNC B2 ;  /* 0x0000000000027941 */ /* 0x000fea0003800000 */
.L_x_25667:
        /* <DEDUP_REMOVED lines=9> */
[----:B------:R-:W-:Y:S02]  /*218f0*/  LOP3.LUT R215, R241, UR10, R215, 0x96, !PT ;  /* 0x0000000af1d77c12 */ /* 0x000fe4000f8e96d7 */
[----:B------:R-:W-:Y:S02]  /*21900*/  MOV R231, RZ ;  /* 0x000000ff00e77202 */ /* 0x000fe40000000f00 */
        /* <DEDUP_REMOVED lines=33> */
.L_x_25666:
[----:B------:R-:W-:Y:S05]  /*21b20*/  BSYNC B1 ;  /* 0x0000000000017941 */ /* 0x000fea0003800000 */
.L_x_25665:
        /* <DEDUP_REMOVED lines=12> */
.L_x_25669:
        /* <DEDUP_REMOVED lines=12> */
.L_x_25672:
[----:B------:R-:W-:Y:S02]  /*21cb0*/  IMAD.MOV.U32 R227, RZ, RZ, R220 ;  /* 0x000000ffffe37224 */ /* 0x000fe400078e00dc */
.L_x_25673:
[----:B------:R-:W-:Y:S05]  /*21cc0*/  BSYNC B1 ;  /* 0x0000000000017941 */ /* 0x000fea0003800000 */
.L_x_25671:
        /* <DEDUP_REMOVED lines=16> */
.L_x_25677:
[----:B------:R-:W-:Y:S05]  /*21dd0*/  BSYNC B2 ;  /* 0x0000000000027941 */ /* 0x000fea0003800000 */
.L_x_25676:
        /* <DEDUP_REMOVED lines=44> */
.L_x_25675:
[----:B------:R-:W-:Y:S05]  /*220a0*/  BSYNC B1 ;  /* 0x0000000000017941 */ /* 0x000fea0003800000 */
.L_x_25674:
        /* <DEDUP_REMOVED lines=9> */
.L_x_25670:
        /* <DEDUP_REMOVED lines=12> */
.L_x_25679:
[----:B------:R-:W-:Y:S02]  /*22200*/  IMAD.MOV.U32 R227, RZ, RZ, R220 ;  /* 0x000000ffffe37224 */ /* 0x000fe400078e00dc */
.L_x_25680:
[----:B------:R-:W-:Y:S05]  /*22210*/  BSYNC B1 ;  /* 0x0000000000017941 */ /* 0x000fea0003800000 */
.L_x_25678:
        /* <DEDUP_REMOVED lines=16> */
.L_x_25684:
[----:B------:R-:W-:Y:S05]  /*22320*/  BSYNC B2 ;  /* 0x0000000000027941 */ /* 0x000fea0003800000 */
.L_x_25683:
        /* <DEDUP_REMOVED lines=42> */
[----:B------:R-:W-:Y:S01]  /*225d0*/  LOP3.LUT R216, R233, UR26, R236, 0x96, !PT ;  /* 0x0000001ae9d87c12 */ /* 0x000fe2000f8e96ec */
[----:B------:R-:W-:Y:S02]  /*225e0*/  IMAD.MOV.U32 R233, RZ, RZ, RZ ;  /* 0x000000ffffe97224 */ /* 0x000fe400078e00ff */
.L_x_25682:
[----:B------:R-:W-:Y:S05]  /*225f0*/  BSYNC B1 ;  /* 0x0000000000017941 */ /* 0x000fea0003800000 */
.L_x_25681:
        /* <DEDUP_REMOVED lines=13> */
.L_x_25685:
        /* <DEDUP_REMOVED lines=12> */
.L_x_25688:
[----:B------:R-:W-:Y:S02]  /*22790*/  IMAD.MOV.U32 R231, RZ, RZ, R220 ;  /* 0x000000ffffe77224 */ /* 0x000fe400078e00dc */
.L_x_25689:
[----:B------:R-:W-:Y:S05]  /*227a0*/  BSYNC B1 ;  /* 0x0000000000017941 */ /* 0x000fea0003800000 */
.L_x_25687:
        /* <DEDUP_REMOVED lines=18> */
.L_x_25693:
[----:B------:R-:W-:Y:S05]  /*228d0*/  BSYNC B2 ;  /* 0x0000000000027941 */ /* 0x000fea0003800000 */
.L_x_25692:
        /* <DEDUP_REMOVED lines=44> */
.L_x_25691:
[----:B------:R-:W-:Y:S05]  /*22ba0*/  BSYNC B1 ;  /* 0x0000000000017941 */ /* 0x000fea0003800000 */
.L_x_25690:
        /* <DEDUP_REMOVED lines=9> */
.L_x_25686:
        /* <DEDUP_REMOVED lines=74> */
[----:B------:R-:W-:Y:S02]  /*230e0*/  SHF.L.U32 R231, R207, 0x10, RZ ;  /* 0x00000010cfe77819 */ /* 0x000fe400000006ff */
        /* <DEDUP_REMOVED lines=18> */
.L_x_25694:
[----:B------:R-:W-:Y:S01]  /*23210*/  FADD.FTZ R232, R240, R143 ;  /* 0x0000008ff0e87221 */ /* 0x000fe20000010000 */
[----:B------:R-:W-:Y:S05]  /*23220*/  BRA.DIV ~URZ, `(.L_x_25695) ;  /* 0x00001fc27f007947 */ /* 0x000fea000b800000 */
[----:B0-----:R0:W1:Y:S02]  /*23230*/  SHFL.BFLY PT, R230, R232, 0x1, 0x1f ;  /* 0x0c201f00e8e67f89 */ /* 0x00106400000e0000 */
.L_x_25699:
        /* <DEDUP_REMOVED lines=116> */
.L_x_25700:
[----:B------:R-:W-:Y:S01]  /*23980*/  ULDC.U8 UR8, c[0x0][0x1f0] ;  /* 0x00007c0000087ab9 */ /* 0x000fe20000000000 */
[----:B------:R-:W-:Y:S01]  /*23990*/  FMUL.FTZ R230, R233, R233 ;  /* 0x000000e9e9e67220 */ /* 0x000fe20000410000 */
[----:B------:R-:W-:Y:S01]  /*239a0*/  ISETP.NE.AND P0, PT, RZ, UR8, PT ;  /* 0x00000008ff007c0c */ /* 0x000fe2000bf05270 */
[----:B------:R-:W-:Y:S01]  /*239b0*/  IMAD.MOV.U32 R234, RZ, RZ, c[0x0][0x1e0] ;  /* 0x00007800ffea7624 */ /* 0x000fe200078e00ff */
[--C-:B------:R-:W-:Y:S01]  /*239c0*/  HADD2.F32 R238, -RZ, R112.reuse.H0_H0 ;  /* 0x20000070ffee7230 */ /* 0x100fe20000004100 */
[----:B-1----:R-:W-:Y:S01]  /*239d0*/  FADD.FTZ R237, R237, R232 ;  /* 0x000000e8eded7221 */ /* 0x002fe20000010000 */
[----:B------:R-:W-:Y:S01]  /*239e0*/  FSEL R231, R230, RZ, P0 ;  /* 0x000000ffe6e77208 */ /* 0x000fe20000000000 */
[----:B------:R-:W-:Y:S01]  /*239f0*/  HADD2.F32 R239, -RZ, R112.H1_H1 ;  /* 0x30000070ffef7230 */ /* 0x000fe20000004100 */
[----:B0-----:R-:W-:Y:S01]  /*23a00*/  FSEL R232, R233, RZ, !P0 ;  /* 0x000000ffe9e87208 */ /* 0x001fe20004000000 */
[----:B------:R-:W-:-:S04]  /*23a10*/  FFMA.FTZ R230, R237, R234, c[0x0][0x228] ;  /* 0x00008a00ede67623 */ /* 0x000fc800000100ea */
[----:B------:R-:W-:Y:S02]  /*23a20*/  FADD.FTZ R231, R230, R231 ;  /* 0x000000e7e6e77221 */ /* 0x000fe40000010000 */
[C---:B------:R-:W-:Y:S02]  /*23a30*/  FADD.FTZ R76, -R232.reuse, R76 ;  /* 0x0000004ce84c7221 */ /* 0x040fe40000010100 */
[----:B------:R-:W-:Y:S02]  /*23a40*/  IMAD.MOV.U32 R230, RZ, RZ, 0x4 ;  /* 0x00000004ffe67424 */ /* 0x000fe400078e00ff */
[----:B------:R-:W0:Y:S01]  /*23a50*/  MUFU.RSQ R231, R231 ;  /* 0x000000e700e77308 */ /* 0x000e220000001400 */
[----:B------:R-:W-:Y:S02]  /*23a60*/  FADD.FTZ R240, -R232, R77 ;  /* 0x0000004de8f07221 */ /* 0x000fe40000010100 */
[----:B------:R-:W-:-:S04]  /*23a70*/  @!P1 IMAD.WIDE R236, R217, R230, c[0x0][0x1a0] ;  /* 0x00006800d9ec9625 */ /* 0x000fc800078e02e6 */
[----:B------:R-:W-:Y:S01]  /*23a80*/  @!P1 IMAD.WIDE R234, R217, R230, c[0x0][0x1a8] ;  /* 0x00006a00d9ea9625 */ /* 0x000fe200078e02e6 */
[----:B------:R1:W-:Y:S03]  /*23a90*/  @!P1 STG.E [R236.64], R233 ;  /* 0x000000e9ec009986 */ /* 0x0003e6000c101906 */
[C---:B------:R-:W-:Y:S02]  /*23aa0*/  FADD.FTZ R78, -R232.reuse, R78 ;  /* 0x0000004ee84e7221 */ /* 0x040fe40000010100 */
[C---:B------:R-:W-:Y:S01]  /*23ab0*/  FADD.FTZ R242, -R232.reuse, R73 ;  /* 0x00000049e8f27221 */ /* 0x040fe20000010100 */
[----:B------:R-:W-:Y:S01]  /*23ac0*/  HADD2.F32 R73, -RZ, R113.H0_H0 ;  /* 0x20000071ff497230 */ /* 0x000fe20000004100 */
[----:B------:R-:W-:Y:S01]  /*23ad0*/  FADD.FTZ R244, -R232, R75 ;  /* 0x0000004be8f47221 */ /* 0x000fe20000010100 */
[----:B0-----:R0:W-:Y:S01]  /*23ae0*/  @!P1 STG.E [R234.64], R231 ;  /* 0x000000e7ea009986 */ /* 0x0011e2000c101906 */
[C---:B------:R-:W-:Y:S01]  /*23af0*/  FMUL.FTZ R77, R231.reuse, R76 ;  /* 0x0000004ce74d7220 */ /* 0x040fe20000410000 */
[----:B------:R-:W-:Y:S01]  /*23b00*/  HADD2.F32 R75, -RZ, R114.H0_H0 ;  /* 0x20000072ff4b7230 */ /* 0x000fe20000004100 */
[----:B------:R-:W-:-:S02]  /*23b10*/  FMUL.FTZ R76, R231, R240 ;  /* 0x000000f0e74c7220 */ /* 0x000fc40000410000 */
[----:B------:R-:W-:Y:S02]  /*23b20*/  FFMA.FTZ R238, R77, R238, R2 ;  /* 0x000000ee4dee7223 */ /* 0x000fe40000010002 */
[----:B------:R-:W-:Y:S02]  /*23b30*/  FFMA.FTZ R239, R76, R239, R3 ;  /* 0x000000ef4cef7223 */ /* 0x000fe40000010003 */
[C---:B------:R-:W-:Y:S01]  /*23b40*/  FADD.FTZ R240, -R232.reuse, R79 ;  /* 0x0000004fe8f07221 */ /* 0x040fe20000010100 */
[----:B------:R-:W-:Y:S01]  /*23b50*/  HADD2.F32 R79, -RZ, R115.H0_H0 ;  /* 0x20000073ff4f7230 */ /* 0x000fe20000004100 */
[C---:B-1----:R-:W-:Y:S01]  /*23b60*/  FADD.FTZ R236, -R232.reuse, R72 ;  /* 0x00000048e8ec7221 */ /* 0x042fe20000010100 */
[----:B------:R-:W-:Y:S01]  /*23b70*/  F2FP.PACK_AB R72, R239, R238 ;  /* 0x000000eeef48723e */ /* 0x000fe200000000ff */
[----:B0-----:R-:W-:Y:S01]  /*23b80*/  FADD.FTZ R234, -R232, R74 ;  /* 0x0000004ae8ea7221 */ /* 0x001fe20000010100 */
[----:B------:R-:W-:Y:S01]  /*23b90*/  HADD2.F32 R74, -RZ, R113.H1_H1 ;  /* 0x30000071ff4a7230 */ /* 0x000fe20000004100 */
[C---:B------:R-:W-:Y:S01]  /*23ba0*/  FMUL.FTZ R233, R231.reuse, R78 ;  /* 0x0000004ee7e97220 */ /* 0x040fe20000410000 */
[----:B------:R-:W-:Y:S01]  /*23bb0*/  HADD2.F32 R78, -RZ, R114.H1_H1 ;  /* 0x30000072ff4e7230 */ /* 0x000fe20000004100 */
[C---:B------:R-:W-:Y:S01]  /*23bc0*/  FMUL.FTZ R237, R231.reuse, R240 ;  /* 0x000000f0e7ed7220 */ /* 0x040fe20000410000 */
[----:B------:R-:W-:Y:S01]  /*23bd0*/  HADD2.F32 R239, -RZ, R115.H1_H1 ;  /* 0x30000073ffef7230 */ /* 0x000fe20000004100 */
[----:B------:R-:W-:-:S02]  /*23be0*/  FMUL.FTZ R236, R231, R236 ;  /* 0x000000ece7ec7220 */ /* 0x000fc40000410000 */
[C---:B------:R-:W-:Y:S02]  /*23bf0*/  FMUL.FTZ R235, R231.reuse, R242 ;  /* 0x000000f2e7eb7220 */ /* 0x040fe40000410000 */
[C---:B------:R-:W-:Y:S02]  /*23c00*/  FMUL.FTZ R234, R231.reuse, R234 ;  /* 0x000000eae7ea7220 */ /* 0x040fe40000410000 */
[----:B------:R-:W-:Y:S02]  /*23c10*/  FMUL.FTZ R238, R231, R244 ;  /* 0x000000f4e7ee7220 */ /* 0x000fe40000410000 */
[----:B------:R-:W-:Y:S02]  /*23c20*/  FFMA.FTZ R73, R233, R73, R4 ;  /* 0x00000049e9497223 */ /* 0x000fe40000010004 */
[----:B------:R-:W-:Y:S02]  /*23c30*/  FFMA.FTZ R74, R237, R74, R5 ;  /* 0x0000004aed4a7223 */ /* 0x000fe40000010005 */
[----:B------:R-:W-:-:S02]  /*23c40*/  FFMA.FTZ R75, R236, R75, R6 ;  /* 0x0000004bec4b7223 */ /* 0x000fc40000010006 */
[----:B------:R-:W-:Y:S01]  /*23c50*/  FFMA.FTZ R78, R235, R78, R7 ;  /* 0x0000004eeb4e7223 */ /* 0x000fe20000010007 */
[----:B------:R-:W-:Y:S01]  /*23c60*/  F2FP.PACK_AB R73, R74, R73 ;  /* 0x000000494a49723e */ /* 0x000fe200000000ff */
[----:B------:R-:W-:Y:S02]  /*23c70*/  FFMA.FTZ R79, R234, R79, R8 ;  /* 0x0000004fea4f7223 */ /* 0x000fe40000010008 */
[----:B------:R-:W-:Y:S01]  /*23c80*/  FFMA.FTZ R240, R238, R239, R9 ;  /* 0x000000efeef07223 */ /* 0x000fe20000010009 */
[----:B------:R-:W-:Y:S01]  /*23c90*/  F2FP.PACK_AB R74, R78, R75 ;  /* 0x0000004b4e4a723e */ /* 0x000fe200000000ff */
[C---:B------:R-:W-:Y:S01]  /*23ca0*/  FADD.FTZ R50, -R232.reuse, R50 ;  /* 0x00000032e8327221 */ /* 0x040fe20000010100 */
[----:B------:R-:W-:Y:S01]  /*23cb0*/  SHF.R.U32.HI R78, RZ, 0x1c, R224 ;  /* 0x0000001cff4e7819 */ /* 0x000fe200000116e0 */
[----:B------:R-:W-:Y:S01]  /*23cc0*/  FADD.FTZ R37, -R232, R37 ;  /* 0x00000025e8257221 */ /* 0x000fe20000010100 */
[----:B------:R-:W-:Y:S01]  /*23cd0*/  F2FP.PACK_AB R75, R240, R79 ;  /* 0x0000004ff04b723e */ /* 0x000fe200000000ff */
[C---:B------:R-:W-:Y:S01]  /*23ce0*/  IMAD.SHL.U32 R79, R224.reuse, 0x10, RZ ;  /* 0x00000010e04f7824 */ /* 0x040fe200078e00ff */
[----:B------:R-:W-:Y:S01]  /*23cf0*/  IADD3 R224, R224, 0xa0, RZ ;  /* 0x000000a0e0e07810 */ /* 0x000fe20007ffe0ff */
[----:B------:R-:W-:-:S02]  /*23d00*/  FADD.FTZ R248, -R232, R61 ;  /* 0x0000003de8f87221 */ /* 0x000fc40000010100 */
[----:B------:R-:W-:Y:S01]  /*23d10*/  FMUL.FTZ R61, R231, R50 ;  /* 0x00000032e73d7220 */ /* 0x000fe20000410000 */
[----:B------:R-:W-:Y:S01]  /*23d20*/  IADD3 R250, P0, R79, c[0x0][0x208], RZ ;  /* 0x000082004ffa7a10 */ /* 0x000fe20007f1e0ff */
[----:B------:R-:W-:Y:S01]  /*23d30*/  FMUL.FTZ R50, R231, R37 ;  /* 0x00000025e7327220 */ /* 0x000fe20000410000 */
[----:B------:R-:W-:Y:S01]  /*23d40*/  HADD2.F32 R37, -RZ, R139.H1_H1 ;  /* 0x3000008bff257230 */ /* 0x000fe20000004100 */
[----:B------:R-:W-:Y:S01]  /*23d50*/  FADD.FTZ R246, -R232, R67 ;  /* 0x00000043e8f67221 */ /* 0x000fe20000010100 */
[----:B------:R-:W-:Y:S01]  /*23d60*/  IADD3.X R251, R78, c[0x0][0x20c], RZ, P0, !PT ;  /* 0x000083004efb7a10 */ /* 0x000fe200007fe4ff */
[C---:B------:R-:W-:Y:S02]  /*23d70*/  FADD.FTZ R48, -R232.reuse, R48 ;  /* 0x00000030e8307221 */ /* 0x040fe40000010100 */
[----:B------:R-:W-:Y:S02]  /*23d80*/  FADD.FTZ R51, -R232, R51 ;  /* 0x00000033e8337221 */ /* 0x000fe40000010100 */
[----:B------:R-:W-:Y:S01]  /*23d90*/  FFMA.FTZ R67, R238, R37, R166 ;  /* 0x00000025ee437223 */ /* 0x000fe200000100a6 */
[----:B------:R-:W-:Y:S01]  /*23da0*/  HADD2.F32 R37, -RZ, R138.H0_H0 ;  /* 0x2000008aff257230 */ /* 0x000fe20000004100 */
[C---:B------:R-:W-:Y:S01]  /*23db0*/  FADD.FTZ R47, -R232.reuse, R47 ;  /* 0x0000002fe82f7221 */ /* 0x040fe20000010100 */
[----:B------:R0:W-:Y:S01]  /*23dc0*/  STG.E.128 [R250.64], R72 ;  /* 0x00000048fa007986 */ /* 0x0001e2000c101d06 */
[----:B------:R-:W-:-:S02]  /*23dd0*/  FADD.FTZ R36, -R232, R36 ;  /* 0x00000024e8247221 */ /* 0x000fc40000010100 */
[C---:B------:R-:W-:Y:S02]  /*23de0*/  FADD.FTZ R38, -R232.reuse, R38 ;  /* 0x00000026e8267221 */ /* 0x040fe40000010100 */
[C---:B------:R-:W-:Y:S02]  /*23df0*/  FADD.FTZ R244, -R232.reuse, R65 ;  /* 0x00000041e8f47221 */ /* 0x040fe40000010100 */
[C---:B------:R-:W-:Y:S01]  /*23e00*/  FADD.FTZ R252, -R232.reuse, R53 ;  /* 0x00000035e8fc7221 */ /* 0x040fe20000010100 */
[----:B------:R-:W-:Y:S01]  /*23e10*/  HADD2.F32 R53, -RZ, R139.H0_H0 ;  /* 0x2000008bff357230 */ /* 0x000fe20000004100 */
[----:B------:R-:W-:Y:S02]  /*23e20*/  FADD.FTZ R39, -R232, R39 ;  /* 0x00000027e8277221 */ /* 0x000fe40000010100 */
[----:B------:R-:W-:Y:S01]  /*23e30*/  FFMA.FTZ R65, R236, R37, R161 ;  /* 0x00000025ec417223 */ /* 0x000fe200000100a1 */
[----:B------:R-:W-:Y:S01]  /*23e40*/  HADD2.F32 R37, -RZ, R136.H1_H1 ;  /* 0x30000088ff257230 */ /* 0x000fe20000004100 */
[C---:B------:R-:W-:Y:S01]  /*23e50*/  FADD.FTZ R66, -R232.reuse, R66 ;  /* 0x00000042e8427221 */ /* 0x040fe20000010100 */
[--C-:B------:R-:W-:Y:S01]  /*23e60*/  HADD2.F32 R236, -RZ, R111.reuse.H1_H1 ;  /* 0x3000006fffec7230 */ /* 0x100fe20000004100 */
[C---:B------:R-:W-:Y:S01]  /*23e70*/  FADD.FTZ R242, -R232.reuse, R71 ;  /* 0x00000047e8f27221 */ /* 0x040fe20000010100 */
[----:B------:R-:W-:Y:S01]  /*23e80*/  HADD2.F32 R71, -RZ, R111.H0_H0 ;  /* 0x2000006fff477230 */ /* 0x000fe20000004100 */
[----:B------:R-:W-:Y:S01]  /*23e90*/  FMUL.FTZ R66, R231, R66 ;  /* 0x00000042e7427220 */ /* 0x000fe20000410000 */
[----:B0-----:R-:W-:Y:S01]  /*23ea0*/  HADD2.F32 R73, -RZ, R110.H0_H0 ;  /* 0x2000006eff497230 */ /* 0x001fe20000004100 */
[C---:B------:R-:W-:Y:S01]  /*23eb0*/  FADD.FTZ R72, -R232.reuse, R63 ;  /* 0x0000003fe8487221 */ /* 0x040fe20000010100 */
[----:B------:R-:W-:Y:S01]  /*23ec0*/  HADD2.F32 R75, -RZ, R109.H1_H1 ;  /* 0x3000006dff4b7230 */ /* 0x000fe20000004100 */
[----:B------:R-:W-:-:S02]  /*23ed0*/  FADD.FTZ R74, -R232, R57 ;  /* 0x00000039e84a7221 */ /* 0x000fc40000010100 */
[C---:B------:R-:W-:Y:S02]  /*23ee0*/  FMUL.FTZ R57, R231.reuse, R48 ;  /* 0x00000030e7397220 */ /* 0x040fe40000410000 */
[C---:B------:R-:W-:Y:S02]  /*23ef0*/  FMUL.FTZ R63, R231.reuse, R51 ;  /* 0x00000033e73f7220 */ /* 0x040fe40000410000 */
[C---:B------:R-:W-:Y:S02]  /*23f00*/  FMUL.FTZ R51, R231.reuse, R47 ;  /* 0x0000002fe7337220 */ /* 0x040fe40000410000 */
[C---:B------:R-:W-:Y:S01]  /*23f10*/  FMUL.FTZ R48, R231.reuse, R36 ;  /* 0x00000024e7307220 */ /* 0x040fe20000410000 */
[----:B------:R-:W-:Y:S01]  /*23f20*/  HADD2.F32 R36, -RZ, R137.H0_H0 ;  /* 0x20000089ff247230 */ /* 0x000fe20000004100 */
[----:B------:R-:W-:Y:S01]  /*23f30*/  FMUL.FTZ R47, R231, R38 ;  /* 0x00000026e72f7220 */ /* 0x000fe20000410000 */
[----:B------:R-:W-:Y:S01]  /*23f40*/  HADD2.F32 R38, -RZ, R138.H1_H1 ;  /* 0x3000008aff267230 */ /* 0x000fe20000004100 */
[----:B------:R-:W-:-:S02]  /*23f50*/  FADD.FTZ R250, -R232, R59 ;  /* 0x0000003be8fa7221 */ /* 0x000fc40000010100 */
[----:B------:R-:W-:Y:S02]  /*23f60*/  FMUL.FTZ R59, R231, R39 ;  /* 0x00000027e73b7220 */ /* 0x000fe40000410000 */
[----:B------:R-:W-:Y:S02]  /*23f70*/  FFMA.FTZ R39, R234, R53, R163 ;  /* 0x00000035ea277223 */ /* 0x000fe400000100a3 */
[----:B------:R-:W-:Y:S01]  /*23f80*/  FFMA.FTZ R233, R233, R36, R159 ;  /* 0x00000024e9e97223 */ /* 0x000fe2000001009f */
[----:B------:R-:W-:Y:S01]  /*23f90*/  HADD2.F32 R36, -RZ, R136.H0_H0 ;  /* 0x20000088ff247230 */ /* 0x000fe20000004100 */
[----:B------:R-:W-:Y:S01]  /*23fa0*/  FFMA.FTZ R238, R235, R38, R164 ;  /* 0x00000026ebee7223 */ /* 0x000fe200000100a4 */
[----:B------:R-:W-:Y:S01]  /*23fb0*/  HADD2.F32 R38, -RZ, R137.H1_H1 ;  /* 0x30000089ff267230 */ /* 0x000fe20000004100 */
[----:B------:R-:W-:Y:S01]  /*23fc0*/  FFMA.FTZ R53, R76, R37, R160 ;  /* 0x000000254c357223 */ /* 0x000fe200000100a0 */
[----:B------:R-:W-:Y:S01]  /*23fd0*/  HADD2.F32 R76, -RZ, R135.H0_H0 ;  /* 0x20000087ff4c7230 */ /* 0x000fe20000004100 */
[----:B------:R-:W-:Y:S01]  /*23fe0*/  FFMA.FTZ R36, R77, R36, R158 ;  /* 0x000000244d247223 */ /* 0x000fe2000001009e */
[----:B------:R-:W-:Y:S01]  /*23ff0*/  F2FP.PACK_AB R39, R67, R39 ;  /* 0x000000274327723e */ /* 0x000fe200000000ff */
[----:B------:R-:W-:Y:S01]  /*24000*/  FFMA.FTZ R234, R237, R38, R162 ;  /* 0x00000026edea7223 */ /* 0x000fe200000100a2 */
[----:B------:R-:W-:Y:S01]  /*24010*/  F2FP.PACK_AB R38, R238, R65 ;  /* 0x00000041ee26723e */ /* 0x000fe200000000ff */
[C---:B------:R-:W-:Y:S01]  /*24020*/  FFMA.FTZ R71, R66.reuse, R71, R16 ;  /* 0x0000004742477223 */ /* 0x040fe20000010010 */
[----:B------:R-:W-:Y:S01]  /*24030*/  F2FP.PACK_AB R36, R53, R36 ;  /* 0x000000243524723e */ /* 0x000fe200000000ff */
[----:B------:R-:W-:Y:S01]  /*24040*/  FFMA.FTZ R76, R66, R76, R171 ;  /* 0x0000004c424c7223 */ /* 0x000fe200000100ab */
[----:B------:R-:W-:Y:S01]  /*24050*/  IADD3 R66, P0, R79, c[0x0][0x210], RZ ;  /* 0x000084004f427a10 */ /* 0x000fe20007f1e0ff */
[----:B------:R-:W-:Y:S01]  /*24060*/  FADD.FTZ R64, -R232, R64 ;  /* 0x00000040e8407221 */ /* 0x000fe20000010100 */
[----:B------:R-:W-:Y:S01]  /*24070*/  F2FP.PACK_AB R37, R234, R233 ;  /* 0x000000e9ea25723e */ /* 0x000fe200000000ff */
[----:B------:R-:W-:Y:S01]  /*24080*/  HADD2.F32 R53, -RZ, R134.H0_H0 ;  /* 0x20000086ff357230 */ /* 0x000fe20000004100 */
[----:B------:R-:W-:Y:S01]  /*24090*/  IADD3.X R67, R78, c[0x0][0x214], RZ, P0, !PT ;  /* 0x000085004e437a10 */ /* 0x000fe200007fe4ff */
[C---:B------:R-:W-:Y:S01]  /*240a0*/  FMUL.FTZ R64, R231.reuse, R64 ;  /* 0x00000040e7407220 */ /* 0x040fe20000410000 */
[----:B------:R-:W-:Y:S01]  /*240b0*/  HADD2.F32 R65, -RZ, R109.H0_H0 ;  /* 0x2000006dff417230 */ /* 0x000fe20000004100 */
[C---:B------:R-:W-:Y:S01]  /*240c0*/  FADD.FTZ R68, -R232.reuse, R68 ;  /* 0x00000044e8447221 */ /* 0x040fe20000010100 */
[----:B------:R-:W-:Y:S01]  /*240d0*/  HADD2.F32 R238, -RZ, R110.H1_H1 ;  /* 0x3000006effee7230 */ /* 0x000fe20000004100 */
[C---:B------:R-:W-:Y:S01]  /*240e0*/  FADD.FTZ R240, -R232.reuse, R69 ;  /* 0x00000045e8f07221 */ /* 0x040fe20000010100 */
[----:B------:R0:W-:Y:S01]  /*240f0*/  STG.E.128 [R66.64], R36 ;  /* 0x0000002442007986 */ /* 0x0001e2000c101d06 */
[----:B------:R-:W-:Y:S01]  /*24100*/  FADD.FTZ R70, -R232, R70 ;  /* 0x00000046e8467221 */ /* 0x000fe20000010100 */
[----:B------:R-:W-:Y:S01]  /*24110*/  HADD2.F32 R69, -RZ, R133.H1_H1 ;  /* 0x30000085ff457230 */ /* 0x000fe20000004100 */
[----:B------:R-:W-:Y:S01]  /*24120*/  FFMA.FTZ R78, R64, R53, R169 ;  /* 0x00000035404e7223 */ /* 0x000fe200000100a9 */
[----:B------:R-:W-:Y:S01]  /*24130*/  HADD2.F32 R53, -RZ, R108.H0_H0 ;  /* 0x2000006cff357230 */ /* 0x000fe20000004100 */
[C---:B------:R-:W-:Y:S01]  /*24140*/  FMUL.FTZ R68, R231.reuse, R68 ;  /* 0x00000044e7447220 */ /* 0x040fe20000410000 */
[----:B------:R-:W-:Y:S01]  /*24150*/  HADD2.F32 R233, -RZ, R132.H0_H0 ;  /* 0x20000084ffe97230 */ /* 0x000fe20000004100 */
[C---:B------:R-:W-:Y:S01]  /*24160*/  FMUL.FTZ R240, R231.reuse, R240 ;  /* 0x000000f0e7f07220 */ /* 0x040fe20000410000 */
[----:B------:R-:W-:Y:S01]  /*24170*/  HADD2.F32 R235, -RZ, R104.H0_H0 ;  /* 0x20000068ffeb7230 */ /* 0x000fe20000004100 */
[C---:B------:R-:W-:Y:S01]  /*24180*/  FMUL.FTZ R70, R231.reuse, R70 ;  /* 0x00000046e7467220 */ /* 0x040fe20000410000 */
[----:B------:R-:W-:Y:S01]  /*24190*/  HADD2.F32 R79, -RZ, R134.H1_H1 ;  /* 0x30000086ff4f7230 */ /* 0x000fe20000004100 */
[----:B------:R-:W-:Y:S01]  /*241a0*/  FMUL.FTZ R242, R231, R242 ;  /* 0x000000f2e7f27220 */ /* 0x000fe20000410000 */
[----:B------:R-:W-:Y:S01]  /*241b0*/  HADD2.F32 R237, -RZ, R100.H0_H0 ;  /* 0x20000064ffed7230 */ /* 0x000fe20000004100 */
[----:B------:R-:W-:Y:S01]  /*241c0*/  FADD.FTZ R58, -R232, R58 ;  /* 0x0000003ae83a7221 */ /* 0x000fe20000010100 */
[----:B------:R-:W-:Y:S01]  /*241d0*/  HADD2.F32 R77, -RZ, R128.H1_H1 ;  /* 0x30000080ff4d7230 */ /* 0x000fe20000004100 */
[----:B------:R-:W-:-:S02]  /*241e0*/  FFMA.FTZ R73, R64, R73, R14 ;  /* 0x0000004940497223 */ /* 0x000fc4000001000e */
[----:B------:R-:W-:Y:S01]  /*241f0*/  FFMA.FTZ R64, R70, R65, R12 ;  /* 0x0000004146407223 */ /* 0x000fe2000001000c */
[----:B0-----:R-:W-:Y:S01]  /*24200*/  HADD2.F32 R37, -RZ, R108.H1_H1 ;  /* 0x3000006cff257230 */ /* 0x001fe20000004100 */
[----:B------:R-:W-:Y:S01]  /*24210*/  FFMA.FTZ R36, R68, R53, R10 ;  /* 0x0000003544247223 */ /* 0x000fe2000001000a */
[----:B------:R-:W-:Y:S01]  /*24220*/  HADD2.F32 R39, -RZ, R132.H1_H1 ;  /* 0x30000084ff277230 */ /* 0x000fe20000004100 */
[----:B------:R-:W-:Y:S01]  /*24230*/  FFMA.FTZ R75, R242, R75, R13 ;  /* 0x0000004bf24b7223 */ /* 0x000fe2000001000d */
[----:B------:R-:W-:Y:S01]  /*24240*/  HADD2.F32 R53, -RZ, R107.H0_H0 ;  /* 0x2000006bff357230 */ /* 0x000fe20000004100 */
[----:B------:R-:W-:Y:S01]  /*24250*/  FFMA.FTZ R37, R240, R37, R11 ;  /* 0x00000025f0257223 */ /* 0x000fe2000001000b */
[----:B------:R-:W-:Y:S01]  /*24260*/  HADD2.F32 R38, -RZ, R131.H0_H0 ;  /* 0x20000083ff267230 */ /* 0x000fe20000004100 */
[----:B------:R-:W-:Y:S01]  /*24270*/  FMUL.FTZ R58, R231, R58 ;  /* 0x0000003ae73a7220 */ /* 0x000fe20000410000 */
[----:B------:R-:W-:Y:S01]  /*24280*/  HADD2.F32 R67, -RZ, R130.H1_H1 ;  /* 0x30000082ff437230 */ /* 0x000fe20000004100 */
[C---:B------:R-:W-:Y:S01]  /*24290*/  FADD.FTZ R60, -R232.reuse, R60 ;  /* 0x0000003ce83c7221 */ /* 0x040fe20000010100 */
[----:B------:R-:W-:Y:S01]  /*242a0*/  F2FP.PACK_AB R36, R37, R36 ;  /* 0x000000242524723e */ /* 0x000fe200000000ff */
[C---:B------:R-:W-:Y:S01]  /*242b0*/  FADD.FTZ R62, -R232.reuse, R62 ;  /* 0x0000003ee83e7221 */ /* 0x040fe20000010100 */
[----:B------:R-:W-:Y:S01]  /*242c0*/  F2FP.PACK_AB R37, R75, R64 ;  /* 0x000000404b25723e */ /* 0x000fe200000000ff */
[C---:B------:R-:W-:Y:S01]  /*242d0*/  FADD.FTZ R56, -R232.reuse, R56 ;  /* 0x00000038e8387221 */ /* 0x040fe20000010100 */
[----:B------:R-:W-:Y:S01]  /*242e0*/  HFMA2.MMA R64, -RZ, RZ, 0, 9.5367431640625e-07 ;  /* 0x00000010ff407435 */ /* 0x000fe200000001ff */
[C---:B------:R-:W-:Y:S01]  /*242f0*/  FADD.FTZ R52, -R232.reuse, R52 ;  /* 0x00000034e8347221 */ /* 0x040fe20000010100 */
[----:B------:R-:W-:Y:S01]  /*24300*/  HADD2.F32 R75, -RZ, R129.H1_H1 ;  /* 0x30000081ff4b7230 */ /* 0x000fe20000004100 */
[C---:B------:R-:W-:Y:S01]  /*24310*/  FADD.FTZ R54, -R232.reuse, R54 ;  /* 0x00000036e8367221 */ /* 0x040fe20000010100 */
[----:B------:R-:W-:Y:S01]  /*24320*/  HADD2.F32 R65, -RZ, R131.H1_H1 ;  /* 0x30000083ff417230 */ /* 0x000fe20000004100 */
        /* <DEDUP_REMOVED lines=17> */
[----:B------:R-:W-:Y:S01]  /*24440*/  FFMA.FTZ R234, R240, R39, R168 ;  /* 0x00000027f0ea7223 */ /* 0x000fe200000100a8 */
[----:B------:R-:W-:Y:S01]  /*24450*/  HADD2.F32 R39, -RZ, R106.H0_H0 ;  /* 0x2000006aff277230 */ /* 0x000fe20000004100 */
[C---:B------:R-:W-:Y:S01]  /*24460*/  FFMA.FTZ R53, R58.reuse, R53, R24 ;  /* 0x000000353a357223 */ /* 0x040fe20000010018 */
[----:B------:R-:W-:Y:S01]  /*24470*/  HADD2.F32 R240, -RZ, R105.H1_H1 ;  /* 0x30000069fff07230 */ /* 0x000fe20000004100 */
[----:B------:R-:W-:Y:S01]  /*24480*/  FFMA.FTZ R58, R58, R38, R179 ;  /* 0x000000263a3a7223 */ /* 0x000fe200000100b3 */
[----:B------:R-:W-:Y:S01]  /*24490*/  HADD2.F32 R38, -RZ, R130.H0_H0 ;  /* 0x20000082ff267230 */ /* 0x000fe20000004100 */
        /* <DEDUP_REMOVED lines=22> */
[----:B------:R-:W-:Y:S01]  /*24600*/  FMUL.FTZ R232, R231, R232 ;  /* 0x000000e8e7e87220 */ /* 0x000fe20000410000 */
[----:B------:R-:W-:Y:S01]  /*24610*/  HADD2.F32 R231, -RZ, R133.H0_H0 ;  /* 0x20000085ffe77230 */ /* 0x000fe20000004100 */
[----:B------:R-:W-:Y:S02]  /*24620*/  FFMA.FTZ R238, R244, R238, R15 ;  /* 0x000000eef4ee7223 */ /* 0x000fe4000001000f */
[----:B------:R-:W-:Y:S01]  /*24630*/  FFMA.FTZ R242, R242, R69, R170 ;  /* 0x00000045f2f27223 */ /* 0x000fe200000100aa */
[----:B------:R-:W-:Y:S01]  /*24640*/  HADD2.F32 R69, -RZ, R106.H1_H1 ;  /* 0x3000006aff457230 */ /* 0x000fe20000004100 */
[----:B------:R-:W-:-:S02]  /*24650*/  FFMA.FTZ R236, R246, R236, R17 ;  /* 0x000000ecf6ec7223 */ /* 0x000fc40000010011 */
[----:B------:R-:W-:Y:S02]  /*24660*/  FFMA.FTZ R233, R68, R233, R165 ;  /* 0x000000e944e97223 */ /* 0x000fe400000100a5 */
[----:B------:R-:W-:Y:S01]  /*24670*/  FFMA.FTZ R68, R56, R39, R22 ;  /* 0x0000002738447223 */ /* 0x000fe20000010016 */
[----:B------:R-:W-:Y:S01]  /*24680*/  F2FP.PACK_AB R39, R236, R71 ;  /* 0x00000047ec27723e */ /* 0x000fe200000000ff */
[----:B------:R-:W-:Y:S01]  /*24690*/  FFMA.FTZ R56, R56, R38, R177 ;  /* 0x0000002638387223 */ /* 0x000fe200000100b1 */
[----:B------:R-:W-:Y:S01]  /*246a0*/  F2FP.PACK_AB R38, R238, R73 ;  /* 0x00000049ee26723e */ /* 0x000fe200000000ff */
[----:B------:R-:W-:Y:S01]  /*246b0*/  FFMA.FTZ R231, R70, R231, R167 ;  /* 0x000000e746e77223 */ /* 0x000fe200000100a7 */
[----:B------:R-:W-:Y:S01]  /*246c0*/  HADD2.F32 R73, -RZ, R105.H0_H0 ;  /* 0x20000069ff497230 */ /* 0x000fe20000004100 */
[C---:B------:R-:W-:Y:S01]  /*246d0*/  FFMA.FTZ R69, R74.reuse, R69, R23 ;  /* 0x000000454a457223 */ /* 0x040fe20000010017 */
[----:B------:R-:W-:Y:S01]  /*246e0*/  HADD2.F32 R238, -RZ, R98.H1_H1 ;  /* 0x30000062ffee7230 */ /* 0x000fe20000004100 */
[----:B------:R-:W-:Y:S01]  /*246f0*/  FFMA.FTZ R67, R74, R67, R180 ;  /* 0x000000434a437223 */ /* 0x000fe200000100b4 */
[----:B------:R-:W-:Y:S01]  /*24700*/  HADD2.F32 R74, -RZ, R129.H0_H0 ;  /* 0x20000081ff4a7230 */ /* 0x000fe20000004100 */
[----:B------:R-:W-:Y:S01]  /*24710*/  IMAD.WIDE.U32 R70, R229, R64, c[0x0][0x208] ;  /* 0x00008200e5467625 */ /* 0x000fe200078e0040 */
[----:B------:R-:W-:-:S03]  /*24720*/  HADD2.F32 R236, -RZ, R122.H1_H1 ;  /* 0x3000007affec7230 */ /* 0x000fc60000004100 */
[C---:B------:R-:W-:Y:S01]  /*24730*/  FFMA.FTZ R73, R62.reuse, R73, R20 ;  /* 0x000000493e497223 */ /* 0x040fe20000010014 */
[----:B------:R0:W-:Y:S01]  /*24740*/  STG.E.128 [R70.64], R36 ;  /* 0x0000002446007986 */ /* 0x0001e2000c101d06 */
[----:B------:R-:W-:Y:S01]  /*24750*/  FFMA.FTZ R62, R62, R74, R175 ;  /* 0x0000004a3e3e7223 */ /* 0x000fe200000100af */
[----:B------:R-:W-:Y:S01]  /*24760*/  HADD2.F32 R74, -RZ, R128.H0_H0 ;  /* 0x20000080ff4a7230 */ /* 0x000fe20000004100 */
[----:B------:R-:W-:Y:S01]  /*24770*/  FFMA.FTZ R143, R246, R143, R174 ;  /* 0x0000008ff68f7223 */ /* 0x000fe200000100ae */
[----:B------:R-:W-:Y:S01]  /*24780*/  HADD2.F32 R246, -RZ, R100.H1_H1 ;  /* 0x30000064fff67230 */ /* 0x000fe20000004100 */
[C---:B------:R-:W-:Y:S02]  /*24790*/  FFMA.FTZ R235, R60.reuse, R235, R18 ;  /* 0x000000eb3ceb7223 */ /* 0x040fe40000010012 */
[----:B------:R-:W-:Y:S01]  /*247a0*/  FFMA.FTZ R74, R60, R74, R173 ;  /* 0x0000004a3c4a7223 */ /* 0x000fe200000100ad */
[----:B------:R-:W-:Y:S01]  /*247b0*/  HADD2.F32 R60, -RZ, R103.H0_H0 ;  /* 0x20000067ff3c7230 */ /* 0x000fe20000004100 */
[----:B------:R-:W-:-:S02]  /*247c0*/  FFMA.FTZ R240, R72, R240, R21 ;  /* 0x000000f048f07223 */ /* 0x000fc40000010015 */
[----:B------:R-:W-:Y:S01]  /*247d0*/  FFMA.FTZ R75, R72, R75, R178 ;  /* 0x0000004b484b7223 */ /* 0x000fe200000100b2 */
[----:B------:R-:W-:Y:S01]  /*247e0*/  HADD2.F32 R72, -RZ, R126.H0_H0 ;  /* 0x2000007eff487230 */ /* 0x000fe20000004100 */
[----:B------:R-:W-:Y:S01]  /*247f0*/  FFMA.FTZ R79, R244, R79, R172 ;  /* 0x0000004ff44f7223 */ /* 0x000fe200000100ac */
[----:B------:R-:W-:Y:S01]  /*24800*/  HADD2.F32 R244, -RZ, R104.H1_H1 ;  /* 0x30000068fff47230 */ /* 0x000fe20000004100 */
[----:B------:R-:W-:Y:S02]  /*24810*/  FFMA.FTZ R60, R61, R60, R32 ;  /* 0x0000003c3d3c7223 */ /* 0x000fe40000010020 */
[----:B------:R-:W-:Y:S01]  /*24820*/  FFMA.FTZ R237, R52, R237, R26 ;  /* 0x000000ed34ed7223 */ /* 0x000fe2000001001a */
[----:B0-----:R-:W-:Y:S01]  /*24830*/  HADD2.F32 R38, -RZ, R103.H1_H1 ;  /* 0x30000067ff267230 */ /* 0x001fe20000004100 */
[----:B------:R-:W-:Y:S01]  /*24840*/  F2FP.PACK_AB R39, R143, R76 ;  /* 0x0000004c8f27723e */ /* 0x000fe200000000ff */
[--C-:B------:R-:W-:Y:S01]  /*24850*/  HADD2.F32 R70, -RZ, R127.reuse.H1_H1 ;  /* 0x3000007fff467230 */ /* 0x100fe20000004100 */
[----:B------:R-:W-:Y:S01]  /*24860*/  F2FP.PACK_AB R37, R242, R231 ;  /* 0x000000e7f225723e */ /* 0x000fe200000000ff */
[----:B------:R-:W-:Y:S01]  /*24870*/  HADD2.F32 R36, -RZ, R127.H0_H0 ;  /* 0x2000007fff247230 */ /* 0x000fe20000004100 */
[C---:B------:R-:W-:Y:S01]  /*24880*/  FFMA.FTZ R71, R63.reuse, R38, R33 ;  /* 0x000000263f477223 */ /* 0x040fe20000010021 */
[--C-:B------:R-:W-:Y:S01]  /*24890*/  HADD2.F32 R76, -RZ, R102.reuse.H1_H1 ;  /* 0x30000066ff4c7230 */ /* 0x100fe20000004100 */
[----:B------:R-:W-:Y:S01]  /*248a0*/  FFMA.FTZ R70, R63, R70, R190 ;  /* 0x000000463f467223 */ /* 0x000fe200000100be */
[----:B------:R-:W-:Y:S01]  /*248b0*/  HADD2.F32 R63, -RZ, R102.H0_H0 ;  /* 0x20000066ff3f7230 */ /* 0x000fe20000004100 */
[----:B------:R-:W-:Y:S01]  /*248c0*/  FFMA.FTZ R61, R61, R36, R187 ;  /* 0x000000243d3d7223 */ /* 0x000fe200000100bb */
[----:B------:R-:W-:Y:S01]  /*248d0*/  HADD2.F32 R143, -RZ, R126.H1_H1 ;  /* 0x3000007eff8f7230 */ /* 0x000fe20000004100 */
[----:B------:R-:W-:Y:S01]  /*248e0*/  F2FP.PACK_AB R38, R79, R78 ;  /* 0x0000004e4f26723e */ /* 0x000fe200000000ff */
[----:B------:R-:W-:Y:S01]  /*248f0*/  IMAD.WIDE.U32 R78, R229, R64, c[0x0][0x210] ;  /* 0x00008400e54e7625 */ /* 0x000fe200078e0040 */
[----:B------:R-:W-:Y:S01]  /*24900*/  F2FP.PACK_AB R36, R234, R233 ;  /* 0x000000e9ea24723e */ /* 0x000fe200000000ff */
[----:B------:R-:W-:-:S02]  /*24910*/  HADD2.F32 R233, -RZ, R101.H0_H0 ;  /* 0x20000065ffe97230 */ /* 0x000fc40000004100 */
[C---:B------:R-:W-:Y:S01]  /*24920*/  FFMA.FTZ R63, R57.reuse, R63, R30 ;  /* 0x0000003f393f7223 */ /* 0x040fe2000001001e */
[----:B------:R-:W-:Y:S01]  /*24930*/  HADD2.F32 R242, -RZ, R101.H1_H1 ;  /* 0x30000065fff27230 */ /* 0x000fe20000004100 */
[----:B------:R-:W-:Y:S01]  /*24940*/  FFMA.FTZ R57, R57, R72, R185 ;  /* 0x0000004839397223 */ /* 0x000fe200000100b9 */
[--C-:B------:R-:W-:Y:S01]  /*24950*/  HADD2.F32 R229, -RZ, R125.reuse.H1_H1 ;  /* 0x3000007dffe57230 */ /* 0x100fe20000004100 */
[C---:B------:R-:W-:Y:S01]  /*24960*/  FFMA.FTZ R76, R49.reuse, R76, R31 ;  /* 0x0000004c314c7223 */ /* 0x040fe2000001001f */
[----:B------:R0:W-:Y:S01]  /*24970*/  STG.E.128 [R78.64], R36 ;  /* 0x000000244e007986 */ /* 0x0001e2000c101d06 */
[----:B------:R-:W-:Y:S01]  /*24980*/  FFMA.FTZ R72, R49, R143, R188 ;  /* 0x0000008f31487223 */ /* 0x000fe200000100bc */
[----:B------:R-:W-:Y:S01]  /*24990*/  HADD2.F32 R49, -RZ, R125.H0_H0 ;  /* 0x2000007dff317230 */ /* 0x000fe20000004100 */
[----:B------:R-:W-:Y:S01]  /*249a0*/  FFMA.FTZ R233, R54, R233, R28 ;  /* 0x000000e936e97223 */ /* 0x000fe2000001001c */
[--C-:B------:R-:W-:Y:S01]  /*249b0*/  HADD2.F32 R143, -RZ, R124.reuse.H0_H0 ;  /* 0x2000007cff8f7230 */ /* 0x100fe20000004100 */
[----:B------:R-:W-:Y:S01]  /*249c0*/  FFMA.FTZ R65, R250, R65, R182 ;  /* 0x00000041fa417223 */ /* 0x000fe200000100b6 */
[----:B------:R-:W-:Y:S01]  /*249d0*/  HADD2.F32 R234, -RZ, R99.H1_H1 ;  /* 0x30000063ffea7230 */ /* 0x000fe20000004100 */
[----:B------:R-:W-:Y:S01]  /*249e0*/  FFMA.FTZ R49, R54, R49, R183 ;  /* 0x0000003136317223 */ /* 0x000fe200000100b7 */
[----:B------:R-:W-:Y:S01]  /*249f0*/  HADD2.F32 R231, -RZ, R124.H1_H1 ;  /* 0x3000007cffe77230 */ /* 0x000fe20000004100 */
[----:B------:R-:W-:-:S02]  /*24a00*/  FFMA.FTZ R242, R55, R242, R29 ;  /* 0x000000f237f27223 */ /* 0x000fc4000001001d */
[----:B------:R-:W-:Y:S01]  /*24a10*/  FFMA.FTZ R54, R55, R229, R186 ;  /* 0x000000e537367223 */ /* 0x000fe200000100ba */
[----:B------:R-:W-:Y:S01]  /*24a20*/  HADD2.F32 R55, -RZ, R99.H0_H0 ;  /* 0x20000063ff377230 */ /* 0x000fe20000004100 */
[----:B------:R-:W-:Y:S01]  /*24a30*/  FFMA.FTZ R52, R52, R143, R181 ;  /* 0x0000008f34347223 */ /* 0x000fe200000100b5 */
[----:B------:R-:W-:Y:S01]  /*24a40*/  HADD2.F32 R229, -RZ, R98.H0_H0 ;  /* 0x20000062ffe57230 */ /* 0x000fe20000004100 */
[----:B------:R-:W-:Y:S01]  /*24a50*/  FFMA.FTZ R234, R43, R234, R149 ;  /* 0x000000ea2bea7223 */ /* 0x000fe20000010095 */
[----:B------:R-:W-:Y:S01]  /*24a60*/  HADD2.F32 R143, -RZ, R122.H0_H0 ;  /* 0x2000007aff8f7230 */ /* 0x000fe20000004100 */
[----:B------:R-:W-:Y:S01]  /*24a70*/  FFMA.FTZ R55, R42, R55, R148 ;  /* 0x000000372a377223 */ /* 0x000fe20000010094 */
[--C-:B0-----:R-:W-:Y:S01]  /*24a80*/  HADD2.F32 R79, -RZ, R123.reuse.H1_H1 ;  /* 0x3000007bff4f7230 */ /* 0x101fe20000004100 */
[C---:B------:R-:W-:Y:S01]  /*24a90*/  FFMA.FTZ R229, R40.reuse, R229, R146 ;  /* 0x000000e528e57223 */ /* 0x040fe20000010092 */
[----:B------:R-:W-:Y:S01]  /*24aa0*/  HADD2.F32 R78, -RZ, R123.H0_H0 ;  /* 0x2000007bff4e7230 */ /* 0x000fe20000004100 */
[----:B------:R-:W-:Y:S01]  /*24ab0*/  FFMA.FTZ R143, R40, R143, R193 ;  /* 0x0000008f288f7223 */ /* 0x000fe200000100c1 */
[----:B------:R-:W-:Y:S01]  /*24ac0*/  F2FP.PACK_AB R38, R69, R68 ;  /* 0x000000444526723e */ /* 0x000fe200000000ff */
[----:B------:R-:W-:Y:S01]  /*24ad0*/  FFMA.FTZ R79, R43, R79, R198 ;  /* 0x0000004f2b4f7223 */ /* 0x000fe200000100c6 */
[----:B------:R-:W-:Y:S01]  /*24ae0*/  F2FP.PACK_AB R43, R65, R58 ;  /* 0x0000003a412b723e */ /* 0x000fe200000000ff */
[----:B------:R-:W-:Y:S01]  /*24af0*/  FFMA.FTZ R78, R42, R78, R195 ;  /* 0x0000004e2a4e7223 */ /* 0x000fe200000100c3 */
[----:B------:R-:W-:Y:S01]  /*24b00*/  HADD2.F32 R65, -RZ, R95.H0_H0 ;  /* 0x2000005fff417230 */ /* 0x000fe20000004100 */
[----:B------:R-:W-:Y:S01]  /*24b10*/  F2FP.PACK_AB R42, R67, R56 ;  /* 0x00000038432a723e */ /* 0x000fe200000000ff */
[----:B------:R-:W-:Y:S01]  /*24b20*/  HADD2.F32 R40, -RZ, R119.H0_H0 ;  /* 0x20000077ff287230 */ /* 0x000fe20000004100 */
[C---:B------:R-:W-:Y:S01]  /*24b30*/  FFMA.FTZ R77, R248.reuse, R77, R176 ;  /* 0x0000004df84d7223 */ /* 0x040fe200000100b0 */
        /* <DEDUP_REMOVED lines=9> */
[C---:B------:R-:W-:Y:S01]  /*24bd0*/  FFMA.FTZ R68, R232.reuse, R68, R157 ;  /* 0x00000044e8447223 */ /* 0x040fe2000001009d */
[----:B------:R-:W-:Y:S01]  /*24be0*/  HADD2.F32 R74, -RZ, R117.H0_H0 ;  /* 0x20000075ff4a7230 */ /* 0x000fe20000004100 */
[----:B------:R-:W-:Y:S01]  /*24bf0*/  FFMA.FTZ R67, R232, R67, R205 ;  /* 0x00000043e8437223 */ /* 0x000fe200000100cd */
[----:B------:R-:W-:Y:S01]  /*24c00*/  HADD2.F32 R232, -RZ, R93.H0_H0 ;  /* 0x2000005dffe87230 */ /* 0x000fe20000004100 */
[----:B------:R-:W-:Y:S01]  /*24c10*/  F2FP.PACK_AB R39, R66, R53 ;  /* 0x000000354227723e */ /* 0x000fe200000000ff */
[----:B------:R-:W-:Y:S01]  /*24c20*/  HADD2.F32 R244, -RZ, R97.H1_H1 ;  /* 0x30000061fff47230 */ /* 0x000fe20000004100 */
[C---:B------:R-:W-:Y:S01]  /*24c30*/  FFMA.FTZ R74, R47.reuse, R74, R199 ;  /* 0x0000004a2f4a7223 */ /* 0x040fe200000100c7 */
[----:B------:R-:W-:Y:S01]  /*24c40*/  HADD2.F32 R240, -RZ, R121.H1_H1 ;  /* 0x30000079fff07230 */ /* 0x000fe20000004100 */
[----:B------:R-:W-:Y:S01]  /*24c50*/  FFMA.FTZ R232, R47, R232, R152 ;  /* 0x000000e82fe87223 */ /* 0x000fe20000010098 */
[--C-:B------:R-:W-:Y:S01]  /*24c60*/  HADD2.F32 R53, -RZ, R96.reuse.H0_H0 ;  /* 0x20000060ff357230 */ /* 0x100fe20000004100 */
[C---:B------:R-:W-:Y:S01]  /*24c70*/  FFMA.FTZ R244, R51.reuse, R244, R145 ;  /* 0x000000f433f47223 */ /* 0x040fe20000010091 */
[----:B------:R-:W-:Y:S01]  /*24c80*/  HADD2.F32 R248, -RZ, R96.H1_H1 ;  /* 0x30000060fff87230 */ /* 0x000fe20000004100 */
[----:B------:R-:W-:Y:S01]  /*24c90*/  FFMA.FTZ R240, R51, R240, R194 ;  /* 0x000000f033f07223 */ /* 0x000fe200000100c2 */
[----:B------:R-:W-:Y:S01]  /*24ca0*/  HADD2.F32 R69, -RZ, R120.H1_H1 ;  /* 0x30000078ff457230 */ /* 0x000fe20000004100 */
[----:B------:R-:W-:Y:S01]  /*24cb0*/  F2FP.PACK_AB R47, R71, R60 ;  /* 0x0000003c472f723e */ /* 0x000fe200000000ff */
[----:B------:R-:W-:Y:S01]  /*24cc0*/  HADD2.F32 R235, -RZ, R97.H0_H0 ;  /* 0x20000061ffeb7230 */ /* 0x000fe20000004100 */
[C---:B------:R-:W-:Y:S01]  /*24cd0*/  FFMA.FTZ R238, R41.reuse, R238, R147 ;  /* 0x000000ee29ee7223 */ /* 0x040fe20000010093 */
[----:B------:R-:W-:Y:S01]  /*24ce0*/  HADD2.F32 R51, -RZ, R92.H0_H0 ;  /* 0x2000005cff337230 */ /* 0x000fe20000004100 */
[----:B------:R-:W-:Y:S01]  /*24cf0*/  FFMA.FTZ R236, R41, R236, R196 ;  /* 0x000000ec29ec7223 */ /* 0x000fe200000100c4 */
[----:B------:R-:W-:Y:S01]  /*24d00*/  HADD2.F32 R71, -RZ, R116.H0_H0 ;  /* 0x20000074ff477230 */ /* 0x000fe20000004100 */
[----:B------:R-:W-:Y:S01]  /*24d10*/  FFMA.FTZ R231, R252, R231, R184 ;  /* 0x000000e7fce77223 */ /* 0x000fe200000100b8 */
[----:B------:R-:W-:Y:S01]  /*24d20*/  F2FP.PACK_AB R41, R75, R62 ;  /* 0x0000003e4b29723e */ /* 0x000fe200000000ff */
[----:B------:R-:W-:Y:S01]  /*24d30*/  FFMA.FTZ R53, R44, R53, R34 ;  /* 0x000000352c357223 */ /* 0x000fe20000010022 */
[----:B------:R-:W-:Y:S01]  /*24d40*/  HADD2.F32 R75, -RZ, R94.H1_H1 ;  /* 0x3000005eff4b7230 */ /* 0x000fe20000004100 */
[C---:B------:R-:W-:Y:S01]  /*24d50*/  FFMA.FTZ R248, R45.reuse, R248, R35 ;  /* 0x000000f82df87223 */ /* 0x040fe20000010023 */
[----:B------:R-:W-:Y:S01]  /*24d60*/  HADD2.F32 R73, -RZ, R121.H0_H0 ;  /* 0x20000079ff497230 */ /* 0x000fe20000004100 */
[----:B------:R-:W-:Y:S01]  /*24d70*/  FFMA.FTZ R69, R45, R69, R192 ;  /* 0x000000452d457223 */ /* 0x000fe200000100c0 */
[----:B------:R-:W-:Y:S01]  /*24d80*/  HADD2.F32 R45, -RZ, R118.H1_H1 ;  /* 0x30000076ff2d7230 */ /* 0x000fe20000004100 */
[----:B------:R-:W-:Y:S01]  /*24d90*/  FFMA.FTZ R235, R46, R235, R144 ;  /* 0x000000eb2eeb7223 */ /* 0x000fe20000010090 */
[----:B------:R-:W-:Y:S01]  /*24da0*/  F2FP.PACK_AB R55, R234, R55 ;  /* 0x00000037ea37723e */ /* 0x000fe200000000ff */
[C---:B------:R-:W-:Y:S01]  /*24db0*/  FFMA.FTZ R60, R48.reuse, R51, R150 ;  /* 0x00000033303c7223 */ /* 0x040fe20000010096 */
[----:B------:R-:W-:Y:S01]  /*24dc0*/  HADD2.F32 R66, -RZ, R120.H0_H0 ;  /* 0x20000078ff427230 */ /* 0x000fe20000004100 */
[----:B------:R-:W-:Y:S01]  /*24dd0*/  FFMA.FTZ R71, R48, R71, R197 ;  /* 0x0000004730477223 */ /* 0x000fe200000100c5 */
[----:B------:R-:W-:Y:S01]  /*24de0*/  F2FP.PACK_AB R48, R231, R52 ;  /* 0x00000034e730723e */ /* 0x000fe200000000ff */
[C---:B------:R-:W-:Y:S01]  /*24df0*/  FFMA.FTZ R75, R141.reuse, R75, R156 ;  /* 0x0000004b8d4b7223 */ /* 0x040fe2000001009c */
[----:B------:R-:W-:Y:S01]  /*24e00*/  F2FP.PACK_AB R52, R248, R53 ;  /* 0x00000035f834723e */ /* 0x000fe200000000ff */
[----:B------:R-:W-:Y:S01]  /*24e10*/  FFMA.FTZ R141, R141, R45, R204 ;  /* 0x0000002d8d8d7223 */ /* 0x000fe200000100cc */
[----:B------:R-:W-:Y:S01]  /*24e20*/  F2FP.PACK_AB R53, R244, R235 ;  /* 0x000000ebf435723e */ /* 0x000fe200000000ff */
[-C--:B------:R-:W-:Y:S01]  /*24e30*/  IMAD.WIDE.U32 R234, R226, R64.reuse, c[0x0][0x208] ;  /* 0x00008200e2ea7625 */ /* 0x080fe200078e0040 */
[----:B------:R-:W-:Y:S01]  /*24e40*/  F2FP.PACK_AB R45, R242, R233 ;  /* 0x000000e9f22d723e */ /* 0x000fe200000000ff */
[----:B------:R-:W-:Y:S01]  /*24e50*/  HADD2.F32 R233, -RZ, R93.H1_H1 ;  /* 0x3000005dffe97230 */ /* 0x000fe20000004100 */
[----:B------:R-:W-:Y:S01]  /*24e60*/  F2FP.PACK_AB R49, R54, R49 ;  /* 0x000000313631723e */ /* 0x000fe200000000ff */
[----:B------:R-:W-:Y:S01]  /*24e70*/  IMAD.WIDE.U32 R242, R226, R64, c[0x0][0x210] ;  /* 0x00008400e2f27625 */ /* 0x000fe200078e0040 */
[----:B------:R-:W-:Y:S01]  /*24e80*/  HADD2.F32 R77, -RZ, R117.H1_H1 ;  /* 0x30000075ff4d7230 */ /* 0x000fe20000004100 */
[----:B------:R0:W-:Y:S01]  /*24e90*/  STG.E.128 [R234.64], R36 ;  /* 0x00000024ea007986 */ /* 0x0001e2000c101d06 */
[----:B------:R-:W-:Y:S01]  /*24ea0*/  HADD2.F32 R62, -RZ, R94.H0_H0 ;  /* 0x2000005eff3e7230 */ /* 0x000fe20000004100 */
[----:B------:R-:W-:Y:S01]  /*24eb0*/  FFMA.FTZ R73, R46, R73, R191 ;  /* 0x000000492e497223 */ /* 0x000fe200000100bf */
[----:B------:R-:W-:Y:S01]  /*24ec0*/  F2FP.PACK_AB R46, R76, R63 ;  /* 0x0000003f4c2e723e */ /* 0x000fe200000000ff */
[----:B------:R-:W-:Y:S01]  /*24ed0*/  HADD2.F32 R63, -RZ, R92.H1_H1 ;  /* 0x3000005cff3f7230 */ /* 0x000fe20000004100 */
[----:B------:R-:W-:Y:S01]  /*24ee0*/  FFMA.FTZ R66, R44, R66, R189 ;  /* 0x000000422c427223 */ /* 0x000fe200000100bd */
[----:B------:R1:W-:Y:S01]  /*24ef0*/  STG.E.128 [R242.64], R40 ;  /* 0x00000028f2007986 */ /* 0x0003e2000c101d06 */
[----:B------:R-:W-:Y:S01]  /*24f00*/  HADD2.F32 R44, -RZ, R118.H0_H0 ;  /* 0x20000076ff2c7230 */ /* 0x000fe20000004100 */
[C---:B------:R-:W-:Y:S01]  /*24f10*/  FFMA.FTZ R233, R59.reuse, R233, R154 ;  /* 0x000000e93be97223 */ /* 0x040fe2000001009a */
[----:B------:R-:W-:Y:S01]  /*24f20*/  F2FP.PACK_AB R54, R238, R229 ;  /* 0x000000e5ee36723e */ /* 0x000fe200000000ff */
[----:B------:R-:W-:Y:S01]  /*24f30*/  FFMA.FTZ R77, R59, R77, R202 ;  /* 0x0000004d3b4d7223 */ /* 0x000fe200000100ca */
[----:B------:R-:W-:Y:S01]  /*24f40*/  HADD2.F32 R59, -RZ, R116.H1_H1 ;  /* 0x30000074ff3b7230 */ /* 0x000fe20000004100 */
[----:B------:R-:W-:Y:S01]  /*24f50*/  FFMA.FTZ R246, R252, R246, R27 ;  /* 0x000000f6fcf67223 */ /* 0x000fe2000001001b */
[----:B------:R-:W-:Y:S01]  /*24f60*/  F2FP.PACK_AB R51, R70, R61 ;  /* 0x0000003d4633723e */ /* 0x000fe200000000ff */
[----:B------:R-:W-:Y:S01]  /*24f70*/  FFMA.FTZ R63, R50, R63, R151 ;  /* 0x0000003f323f7223 */ /* 0x000fe20000010097 */
[----:B------:R-:W-:Y:S01]  /*24f80*/  F2FP.PACK_AB R58, R236, R143 ;  /* 0x0000008fec3a723e */ /* 0x000fe200000000ff */
[C---:B------:R-:W-:Y:S01]  /*24f90*/  FFMA.FTZ R62, R140.reuse, R62, R153 ;  /* 0x0000003e8c3e7223 */ /* 0x040fe20000010099 */
[----:B------:R-:W-:Y:S01]  /*24fa0*/  F2FP.PACK_AB R56, R69, R66 ;  /* 0x000000424538723e */ /* 0x000fe200000000ff */
[----:B------:R-:W-:Y:S01]  /*24fb0*/  FFMA.FTZ R140, R140, R44, R201 ;  /* 0x0000002c8c8c7223 */ /* 0x000fe200000100c9 */
[----:B------:R-:W-:Y:S01]  /*24fc0*/  F2FP.PACK_AB R44, R246, R237 ;  /* 0x000000edf62c723e */ /* 0x000fe200000000ff */
[----:B------:R-:W-:Y:S01]  /*24fd0*/  FFMA.FTZ R76, R50, R59, R200 ;  /* 0x0000003b324c7223 */ /* 0x000fe200000100c8 */
[----:B0-----:R-:W-:Y:S01]  /*24fe0*/  SHF.R.U32.HI R36, RZ, 0x1c, R224 ;  /* 0x0000001cff247819 */ /* 0x001fe200000116e0 */
[----:B------:R-:W-:Y:S01]  /*24ff0*/  IMAD.WIDE.U32 R238, R228, R64, c[0x0][0x208] ;  /* 0x00008200e4ee7625 */ /* 0x000fe200078e0040 */
[----:B------:R-:W-:-:S02]  /*25000*/  F2FP.PACK_AB R50, R72, R57 ;  /* 0x000000394832723e */ /* 0x000fc400000000ff */
[----:B------:R-:W-:Y:S01]  /*25010*/  F2FP.PACK_AB R60, R63, R60 ;  /* 0x0000003c3f3c723e */ /* 0x000fe200000000ff */
[----:B-1----:R-:W-:Y:S01]  /*25020*/  IMAD.SHL.U32 R42, R224, 0x10, RZ ;  /* 0x00000010e02a7824 */ /* 0x002fe200078e00ff */
[----:B------:R-:W-:Y:S01]  /*25030*/  F2FP.PACK_AB R63, R68, R65 ;  /* 0x00000041443f723e */ /* 0x000fe200000000ff */
[----:B------:R-:W-:Y:S01]  /*25040*/  IMAD.WIDE.U32 R244, R228, R64, c[0x0][0x210] ;  /* 0x00008400e4f47625 */ /* 0x000fe200078e0040 */
[----:B------:R-:W-:Y:S01]  /*25050*/  F2FP.PACK_AB R59, R79, R78 ;  /* 0x0000004e4f3b723e */ /* 0x000fe200000000ff */
[----:B------:R0:W-:Y:S01]  /*25060*/  STG.E.128 [R238.64], R44 ;  /* 0x0000002cee007986 */ /* 0x0001e2000c101d06 */
[C---:B------:R-:W-:Y:S01]  /*25070*/  IADD3 R40, P0, R42.reuse, c[0x0][0x208], RZ ;  /* 0x000082002a287a10 */ /* 0x040fe20007f1e0ff */
[CC--:B------:R-:W-:Y:S01]  /*25080*/  IMAD.WIDE.U32 R228, R225.reuse, R64.reuse, c[0x0][0x208] ;  /* 0x00008200e1e47625 */ /* 0x0c0fe200078e0040 */
[----:B------:R-:W-:Y:S01]  /*25090*/  IADD3 R42, P1, R42, c[0x0][0x210], RZ ;  /* 0x000084002a2a7a10 */ /* 0x000fe20007f3e0ff */
[----:B------:R0:W-:Y:S01]  /*250a0*/  STG.E.128 [R244.64], R48 ;  /* 0x00000030f4007986 */ /* 0x0001e2000c101d06 */
[----:B------:R-:W-:Y:S01]  /*250b0*/  F2FP.PACK_AB R57, R240, R73 ;  /* 0x00000049f039723e */ /* 0x000fe200000000ff */
[----:B------:R-:W-:Y:S01]  /*250c0*/  IMAD.WIDE.U32 R64, R225, R64, c[0x0][0x210] ;  /* 0x00008400e1407625 */ /* 0x000fe200078e0040 */
[----:B------:R-:W-:Y:S01]  /*250d0*/  F2FP.PACK_AB R61, R233, R232 ;  /* 0x000000e8e93d723e */ /* 0x000fe200000000ff */
[----:B------:R0:W-:Y:S01]  /*250e0*/  STG.E.128 [R228.64], R52 ;  /* 0x00000034e4007986 */ /* 0x0001e2000c101d06 */
[----:B------:R-:W-:Y:S01]  /*250f0*/  F2FP.PACK_AB R62, R75, R62 ;  /* 0x0000003e4b3e723e */ /* 0x000fe200000000ff */
[----:B------:R-:W-:Y:S01]  /*25100*/  IMAD R217, R230, c[0x0][0x160], R217 ;  /* 0x00005800e6d97a24 */ /* 0x000fe200078e02d9 */
[C---:B------:R-:W-:Y:S01]  /*25110*/  IADD3.X R41, R36.reuse, c[0x0][0x20c], RZ, P0, !PT ;  /* 0x0000830024297a10 */ /* 0x040fe200007fe4ff */
[----:B------:R0:W-:Y:S01]  /*25120*/  STG.E.128 [R64.64], R56 ;  /* 0x0000003840007986 */ /* 0x0001e2000c101d06 */
[----:B------:R-:W-:-:S02]  /*25130*/  IADD3.X R43, R36, c[0x0][0x214], RZ, P1, !PT ;  /* 0x00008500242b7a10 */ /* 0x000fc40000ffe4ff */
        /* <DEDUP_REMOVED lines=9> */
.L_x_25697:
[----:B------:R-:W-:Y:S05]  /*251d0*/  BSYNC B0 ;  /* 0x0000000000007941 */ /* 0x000fea0003800000 */
.L_x_24920:
[----:B------:R-:W-:Y:S05]  /*251e0*/  EXIT ;  /* 0x000000000000794d */ /* 0x000fea0003800000 */
.L_x_25695:
[----:B------:R-:W-:Y:S01]  /*251f0*/  IMAD.MOV.U32 R237, RZ, RZ, 0x1 ;  /* 0x00000001ffed7424 */ /* 0x000fe200078e00ff */
[----:B0-----:R-:W-:Y:S01]  /*25200*/  MOV R235, 0xffffffff ;  /* 0xffffffff00eb7802 */ /* 0x001fe20000000f00 */
[----:B------:R-:W-:Y:S01]  /*25210*/  IMAD.MOV.U32 R234, RZ, RZ, 0x1f ;  /* 0x0000001fffea7424 */ /* 0x000fe200078e00ff */
[----:B------:R-:W-:-:S02]  /*25220*/  MOV R230, 0x25240 ;  /* 0x0002524000e67802 */ /* 0x000fc40000000f00 */
[----:B------:R-:W-:Y:S05]  /*25230*/  CALL.REL.NOINC `($__internal_53_$__cuda_sm70_shflsync_bfly_p) ;  /* 0x000009a000007944 */ /* 0x000fea0003c00000 */
[----:B-1----:R-:W-:Y:S01]  /*25240*/  IMAD.MOV.U32 R230, RZ, RZ, R237 ;  /* 0x000000ffffe67224 */ /* 0x002fe200078e00ed */
[----:B0-----:R-:W-:Y:S05]  /*25250*/  BRA `(.L_x_25699) ;  /* 0xffffdfe000007947 */ /* 0x001fea000383ffff */
.L_x_25696:
[----:B------:R-:W-:Y:S01]  /*25260*/  HFMA2.MMA R234, -RZ, RZ, 0, 1.847743988037109375e-06 ;  /* 0x0000001fffea7435 */ /* 0x000fe200000001ff */
[----:B0-----:R-:W-:Y:S01]  /*25270*/  IMAD.MOV.U32 R232, RZ, RZ, R236 ;  /* 0x000000ffffe87224 */ /* 0x001fe200078e00ec */
[----:B------:R-:W-:Y:S01]  /*25280*/  MOV R230, 0x252c0 ;  /* 0x000252c000e67802 */ /* 0x000fe20000000f00 */
[----:B------:R-:W-:-:S02]  /*25290*/  IMAD.MOV.U32 R237, RZ, RZ, 0x2 ;  /* 0x00000002ffed7424 */ /* 0x000fc400078e00ff */
[----:B------:R-:W-:Y:S02]  /*252a0*/  IMAD.MOV.U32 R235, RZ, RZ, -0x1 ;  /* 0xffffffffffeb7424 */ /* 0x000fe400078e00ff */
[----:B------:R-:W-:Y:S05]  /*252b0*/  CALL.REL.NOINC `($__internal_53_$__cuda_sm70_shflsync_bfly_p) ;  /* 0x0000092000007944 */ /* 0x000fea0003c00000 */
[----:B01----:R-:W-:Y:S01]  /*252c0*/  FADD.FTZ R232, R236, R237 ;  /* 0x000000edece87221 */ /* 0x003fe20000010000 */
[----:B------:R-:W-:Y:S01]  /*252d0*/  MOV R235, 0xffffffff ;  /* 0xffffffff00eb7802 */ /* 0x000fe20000000f00 */
[----:B------:R-:W-:Y:S01]  /*252e0*/  IMAD.MOV.U32 R237, RZ, RZ, 0x4 ;  /* 0x00000004ffed7424 */ /* 0x000fe200078e00ff */
[----:B------:R-:W-:Y:S01]  /*252f0*/  MOV R230, 0x25320 ;  /* 0x0002532000e67802 */ /* 0x000fe20000000f00 */
[----:B------:R-:W-:Y:S02]  /*25300*/  IMAD.MOV.U32 R234, RZ, RZ, 0x1f ;  /* 0x0000001fffea7424 */ /* 0x000fe400078e00ff */
[----:B------:R-:W-:Y:S05]  /*25310*/  CALL.REL.NOINC `($__internal_53_$__cuda_sm70_shflsync_bfly_p) ;  /* 0x000008c000007944 */ /* 0x000fea0003c00000 */
[----:B01----:R-:W-:Y:S01]  /*25320*/  FADD.FTZ R232, R232, R237 ;  /* 0x000000ede8e87221 */ /* 0x003fe20000010000 */
[----:B------:R-:W-:Y:S01]  /*25330*/  MOV R230, 0x25380 ;  /* 0x0002538000e67802 */ /* 0x000fe20000000f00 */
[----:B------:R-:W-:Y:S02]  /*25340*/  IMAD.MOV.U32 R237, RZ, RZ, 0x8 ;  /* 0x00000008ffed7424 */ /* 0x000fe400078e00ff */
[----:B------:R-:W-:Y:S02]  /*25350*/  IMAD.MOV.U32 R234, RZ, RZ, 0x1f ;  /* 0x0000001fffea7424 */ /* 0x000fe400078e00ff */
[----:B------:R-:W-:-:S02]  /*25360*/  IMAD.MOV.U32 R235, RZ, RZ, -0x1 ;  /* 0xffffffffffeb7424 */ /* 0x000fc400078e00ff */
[----:B------:R-:W-:Y:S05]  /*25370*/  CALL.REL.NOINC `($__internal_53_$__cuda_sm70_shflsync_bfly_p) ;  /* 0x0000086000007944 */ /* 0x000fea0003c00000 */
[----:B01----:R-:W-:Y:S01]  /*25380*/  FADD.FTZ R232, R232, R237 ;  /* 0x000000ede8e87221 */ /* 0x003fe20000010000 */
[----:B------:R-:W-:Y:S01]  /*25390*/  HFMA2.MMA R237, -RZ, RZ, 0, 9.5367431640625e-07 ;  /* 0x00000010ffed7435 */ /* 0x000fe200000001ff */
[----:B------:R-:W-:Y:S01]  /*253a0*/  IMAD.MOV.U32 R234, RZ, RZ, 0x1f ;  /* 0x0000001fffea7424 */ /* 0x000fe200078e00ff */
[----:B------:R-:W-:Y:S01]  /*253b0*/  MOV R230, 0x253e0 ;  /* 0x000253e000e67802 */ /* 0x000fe20000000f00 */
[----:B------:R-:W-:-:S03]  /*253c0*/  IMAD.MOV.U32 R235, RZ, RZ, -0x1 ;  /* 0xffffffffffeb7424 */ /* 0x000fc600078e00ff */
[----:B------:R-:W-:Y:S05]  /*253d0*/  CALL.REL.NOINC `($__internal_53_$__cuda_sm70_shflsync_bfly_p) ;  /* 0x0000080000007944 */ /* 0x000fea0003c00000 */
[----:B-1----:R-:W-:Y:S01]  /*253e0*/  FADD.FTZ R233, R232, R237 ;  /* 0x000000ede8e97221 */ /* 0x002fe20000010000 */
[----:B0-----:R-:W-:Y:S01]  /*253f0*/  MOV R234, 0x1f ;  /* 0x0000001f00ea7802 */ /* 0x001fe20000000f00 */
[----:B------:R-:W-:-:S02]  /*25400*/  IMAD.MOV.U32 R237, RZ, RZ, 0x1 ;  /* 0x00000001ffed7424 */ /* 0x000fc400078e00ff */
        /* <DEDUP_REMOVED lines=113> */
[----:B------:R-:W-:Y:S01]  /*25b20*/  HFMA2.MMA R237, -RZ, RZ, 0, 4.76837158203125e-07 ;  /* 0x00000008ffed7435 */ /* 0x000fe200000001ff */
[----:B------:R-:W-:Y:S01]  /*25b30*/  IMAD.MOV.U32 R234, RZ, RZ, 0x1f ;  /* 0x0000001fffea7424 */ /* 0x000fe200078e00ff */
[----:B------:R-:W-:Y:S01]  /*25b40*/  MOV R230, 0x25b70 ;  /* 0x00025b7000e67802 */ /* 0x000fe20000000f00 */
[----:B------:R-:W-:-:S03]  /*25b50*/  IMAD.MOV.U32 R235, RZ, RZ, -0x1 ;  /* 0xffffffffffeb7424 */ /* 0x000fc600078e00ff */
[----:B------:R-:W-:Y:S05]  /*25b60*/  CALL.REL.NOINC `($__internal_53_$__cuda_sm70_shflsync_bfly_p) ;  /* 0x0000007000007944 */ /* 0x000fea0003c00000 */
[----:B01----:R-:W-:Y:S01]  /*25b70*/  FADD.FTZ R232, R232, R237 ;  /* 0x000000ede8e87221 */ /* 0x003fe20000010000 */
[----:B------:R-:W-:Y:S01]  /*25b80*/  MOV R234, 0x1f ;  /* 0x0000001f00ea7802 */ /* 0x000fe20000000f00 */
[----:B------:R-:W-:Y:S01]  /*25b90*/  IMAD.MOV.U32 R237, RZ, RZ, 0x10 ;  /* 0x00000010ffed7424 */ /* 0x000fe200078e00ff */
[----:B------:R-:W-:Y:S01]  /*25ba0*/  MOV R230, 0x25bd0 ;  /* 0x00025bd000e67802 */ /* 0x000fe20000000f00 */
[----:B------:R-:W-:-:S02]  /*25bb0*/  IMAD.MOV.U32 R235, RZ, RZ, -0x1 ;  /* 0xffffffffffeb7424 */ /* 0x000fc400078e00ff */
[----:B------:R-:W-:Y:S05]  /*25bc0*/  CALL.REL.NOINC `($__internal_53_$__cuda_sm70_shflsync_bfly_p) ;  /* 0x0000001000007944 */ /* 0x000fea0003c00000 */
[----:B01----:R-:W-:Y:S05]  /*25bd0*/  BRA `(.L_x_25700) ;  /* 0xffffdda000007947 */ /* 0x003fea000383ffff */
        .weak           $__internal_53_$__cuda_sm70_shflsync_bfly_p
        .type           $__internal_53_$__cuda_sm70_shflsync_bfly_p,@function
        .size           $__internal_53_$__cuda_sm70_shflsync_bfly_p,(.L_x_39497 - $__internal_53_$__cuda_sm70_shflsync_bfly_p)
$__internal_53_$__cuda_sm70_shflsync_bfly_p:
[----:B------:R-:W-:Y:S01]  /*25be0*/  IMAD.MOV.U32 R231, RZ, RZ, 0x0 ;  /* 0x00000000ffe77424 */ /* 0x000fe200078e00ff */
[----:B------:R-:W-:Y:S04]  /*25bf0*/  WARPSYNC R235 ;  /* 0x000000eb00007348 */ /* 0x000fe80003800000 */
[----:B------:R0:W1:Y:S01]  /*25c00*/  SHFL.BFLY PT, R237, R232, R237, R234 ;  /* 0x0c0000ede8ed7389 */ /* 0x00006200000e00ea */
[----:B------:R-:W-:Y:S05]  /*25c10*/  RET.REL.NODEC R230 `(_ZN10layer_norm31ln_parallel_residual_fwd_kernelINS_13Kernel_traitsI6__halfS2_fS2_fjLj1536ELj1ELj4ELj1ELj16ENS_18Kernel_traits_baseILj1536ES2_S2_fS2_fjLj128EEEEELb1ELb0ELb1EEEvNS_9FwdParamsE) ;  /* 0xfffda3e0e6007950 */ /* 0x000fea0003c3ffff */
.L_x_25701:
        /* <DEDUP_REMOVED lines=14> */
.L_x_39497:


//--------------------- .text._ZN10layer_norm31ln_parallel_residual_fwd_kernelINS_13Kernel_traitsI6__halfS2_fS2_fjLj1536ELj1ELj4ELj1ELj16ENS_18Kernel_traits_baseILj1536ES2_S2_fS2_fjLj128EEEEELb1ELb1ELb0EEEvNS_9FwdParamsE --------------------------
	.section	.text._ZN10layer_norm31ln_parallel_residual_fwd_kernelINS_13Kernel_traitsI6__halfS2_fS2_fjLj1536ELj1ELj4ELj1ELj16ENS_18Kernel_traits_baseILj1536ES2_S2_fS2_fjLj128EEEEELb1ELb1ELb0EEEvNS_9FwdParamsE,"ax",@progbits
	.sectioninfo	@"SHI_REGISTERS=217"
	.align	128
        .global         _ZN10layer_norm31ln_parallel_residual_fwd_kernelINS_13Kernel_traitsI6__halfS2_fS2_fjLj1536ELj1ELj4ELj1ELj16ENS_18Kernel_traits_baseILj1536ES2_S2_fS2_fjLj128EEEEELb1ELb1ELb0EEEvNS_9FwdParamsE
        .type           _ZN10layer_norm31ln_parallel_residual_fwd_kernelINS_13Kernel_traitsI6__halfS2_fS2_fjLj1536ELj1ELj4ELj1ELj16ENS_18Kernel_traits_baseILj1536ES2_S2_fS2_fjLj128EEEEELb1ELb1ELb0EEEvNS_9FwdParamsE,@function
        .size           _ZN10layer_norm31ln_parallel_residual_fwd_kernelINS_13Kernel_traitsI6__halfS2_fS2_fjLj1536ELj1ELj4ELj1ELj16ENS_18Kernel_traits_baseILj1536ES2_S2_fS2_fjLj128EEEEELb1ELb1ELb0EEEvNS_9FwdParamsE,(.L_x_39498 - _ZN10layer_norm31ln_parallel_residual_fwd_kernelINS_13Kernel_traitsI6__halfS2_fS2_fjLj1536ELj1ELj4ELj1ELj16ENS_18Kernel_traits_baseILj1536ES2_S2_fS2_fjLj128EEEEELb1ELb1ELb0EEEvNS_9FwdParamsE)
        .other          _ZN10layer_norm31ln_parallel_residual_fwd_kernelINS_13Kernel_traitsI6__halfS2_fS2_fjLj1536ELj1ELj4ELj1ELj16ENS_18Kernel_traits_baseILj1536ES2_S2_fS2_fjLj128EEEEELb1ELb1ELb0EEEvNS_9FwdParamsE,@"STO_CUDA_ENTRY STV_DEFAULT"
_ZN10layer_norm31ln_parallel_residual_fwd_kernelINS_13Kernel_traitsI6__halfS2_fS2_fjLj1536ELj1ELj4ELj1ELj16ENS_18Kernel_traits_baseILj1536ES2_S2_fS2_fjLj128EEEEELb1ELb1ELb0EEEvNS_9FwdParamsE:
.text._ZN10layer_norm31ln_parallel_residual_fwd_kernelINS_13Kernel_traitsI6__halfS2_fS2_fjLj1536ELj1ELj4ELj1ELj16ENS_18Kernel_traits_baseILj1536ES2_S2_fS2_fjLj128EEEEELb1ELb1ELb0EEEvNS_9FwdParamsE:
        /* <DEDUP_REMOVED lines=77> */
[----:B------:R-:W-:Y:S01]  /*04d0*/  LOP3.LUT R76, R76, 0x20, RZ, 0xfc, !PT ;  /* 0x000000204c4c7812 */ /* 0x000fe200078efcff */
[----:B------:R-:W-:Y:S01]  /*04e0*/  @!P0 CS2R R4, SRZ ;  /* 0x0000000000048805 */ /* 0x000fe2000001ff00 */
[----:B------:R-:W-:Y:S02]  /*04f0*/  @!P0 CS2R R6, SRZ ;  /* 0x0000000000068805 */ /* 0x000fe4000001ff00 */
.L_x_25703:
[----:B0-----:R-:W-:Y:S05]  /*0500*/  BSYNC B0 ;  /* 0x0000000000007941 */ /* 0x001fea0003800000 */
.L_x_25702:
        /* <DEDUP_REMOVED lines=13> */
.L_x_25705:
[----:B0-----:R-:W-:Y:S05]  /*05e0*/  BSYNC B0 ;  /* 0x0000000000007941 */ /* 0x001fea0003800000 */
.L_x_25704:
        /* <DEDUP_REMOVED lines=13> */
.L_x_25707:
[----:B0-----:R-:W-:Y:S05]  /*06c0*/  BSYNC B0 ;  /* 0x0000000000007941 */ /* 0x001fea0003800000 */
.L_x_25706:
        /* <DEDUP_REMOVED lines=13> */
.L_x_25709:
[----:B0-----:R-:W-:Y:S05]  /*07a0*/  BSYNC B0 ;  /* 0x0000000000007941 */ /* 0x001fea0003800000 */
.L_x_25708:
        /* <DEDUP_REMOVED lines=13> */
.L_x_25711:
[----:B0-----:R-:W-:Y:S05]  /*0880*/  BSYNC B0 ;  /* 0x0000000000007941 */ /* 0x001fea0003800000 */
.L_x_25710:
        /* <DEDUP_REMOVED lines=21> */
.L_x_25713:
[----:B0-----:R-:W-:Y:S05]  /*09e0*/  BSYNC B0 ;  /* 0x0000000000007941 */ /* 0x001fea0003800000 */
.L_x_25712:
        /* <DEDUP_REMOVED lines=18> */
[----:B------:R-:W-:Y:S01]  /*0b10*/  IMAD.WIDE.U32 R48, R89, -0x2daee0ad, RZ ;  /* 0xd2511f5359307825 */ /* 0x000fe200078e00ff */
[--C-:B------:R-:W-:Y:S01]  /*0b20*/  HADD2.F32 R129, -RZ, R50.reuse.H0_H0 ;  /* 0x20000032ff817230 */ /* 0x100fe20000004100 */
[C---:B------:R-:W-:Y:S01]  /*0b30*/  IADD3 R170, R120.reuse, -0xe443238, RZ ;  /* 0xf1bbcdc878aa7810 */ /* 0x040fe20007ffe0ff */
[----:B------:R-:W-:Y:S01]  /*0b40*/  HADD2.F32 R130, -RZ, R50.H1_H1 ;  /* 0x30000032ff827230 */ /* 0x000fe20000004100 */
[----:B------:R-:W-:Y:S01]  /*0b50*/  IADD3 R179, R120, -0x700cb87f, RZ ;  /* 0x8ff3478178b37810 */ /* 0x000fe20007ffe0ff */
[--C-:B------:R-:W-:Y:S01]  /*0b60*/  HADD2.F32 R131, -RZ, R51.reuse.H0_H0 ;  /* 0x20000033ff837230 */ /* 0x100fe20000004100 */
[----:B------:R-:W-:Y:S01]  /*0b70*/  LOP3.LUT R86, R49, R86, R160, 0x96, !PT ;  /* 0x0000005631567212 */ /* 0x000fe200078e96a0 */
[----:B------:R-:W-:Y:S01]  /*0b80*/  HADD2.F32 R133, -RZ, R51.H1_H1 ;  /* 0x30000033ff857230 */ /* 0x000fe20000004100 */
[----:B------:R-:W-:Y:S01]  /*0b90*/  IMAD.WIDE.U32 R50, R85, -0x326172a9, RZ ;  /* 0xcd9e8d5755327825 */ /* 0x000fe200078e00ff */
[----:B------:R-:W-:Y:S01]  /*0ba0*/  IADD3 R180, R121, -0x695add53, RZ ;  /* 0x96a522ad79b47810 */ /* 0x000fe20007ffe0ff */
[--C-:B------:R-:W-:Y:S01]  /*0bb0*/  HADD2.F32 R32, -RZ, R24.reuse.H0_H0 ;  /* 0x20000018ff207230 */ /* 0x100fe20000004100 */
[----:B------:R-:W-:Y:S01]  /*0bc0*/  LOP3.LUT R191, R88, 0x3, RZ, 0xc0, !PT ;  /* 0x0000000358bf7812 */ /* 0x000fe200078ec0ff */
[C---:B------:R-:W-:Y:S01]  /*0bd0*/  IMAD R190, R86.reuse, -0x326172a9, RZ ;  /* 0xcd9e8d5756be7824 */ /* 0x040fe200078e02ff */
[----:B------:R-:W-:Y:S01]  /*0be0*/  LOP3.LUT R84, R51, R84, R156, 0x96, !PT ;  /* 0x0000005433547212 */ /* 0x000fe200078e969c */
[----:B------:R-:W-:Y:S01]  /*0bf0*/  IMAD.HI.U32 R51, R86, -0x326172a9, RZ ;  /* 0xcd9e8d5756337827 */ /* 0x000fe200078e00ff */
[----:B------:R-:W-:Y:S01]  /*0c00*/  HADD2.F32 R33, -RZ, R24.H1_H1 ;  /* 0x30000018ff217230 */ /* 0x000fe20000004100 */
[----:B------:R-:W-:Y:S01]  /*0c10*/  ULDC.U8 UR6, c[0x0][0x1f0] ;  /* 0x00007c0000067ab9 */ /* 0x000fe20000000000 */
[--C-:B------:R-:W-:Y:S01]  /*0c20*/  HADD2.F32 R30, -RZ, R25.reuse.H0_H0 ;  /* 0x20000019ff1e7230 */ /* 0x100fe20000004100 */
[----:B------:R-:W-:Y:S01]  /*0c30*/  IMAD.HI.U32 R49, R84, -0x2daee0ad, RZ ;  /* 0xd2511f5354317827 */ /* 0x000fe200078e00ff */
[----:B------:R-:W-:Y:S01]  /*0c40*/  LOP3.LUT R51, R51, R50, R170, 0x96, !PT ;  /* 0x0000003233337212 */ /* 0x000fe200078e96aa */
[----:B------:R-:W-:-:S02]  /*0c50*/  HADD2.F32 R31, -RZ, R25.H1_H1 ;  /* 0x30000019ff1f7230 */ /* 0x000fc40000004100 */
[----:B------:R-:W-:Y:S01]  /*0c60*/  IMAD R189, R84, -0x2daee0ad, RZ ;  /* 0xd2511f5354bd7824 */ /* 0x000fe200078e02ff */
[----:B------:R-:W-:Y:S01]  /*0c70*/  LOP3.LUT R194, R49, R48, R169, 0x96, !PT ;  /* 0x0000003031c27212 */ /* 0x000fe200078e96a9 */
[----:B------:R-:W-:Y:S01]  /*0c80*/  IMAD.HI.U32 R48, R51, -0x2daee0ad, RZ ;  /* 0xd2511f5333307827 */ /* 0x000fe200078e00ff */
[--C-:B------:R-:W-:Y:S02]  /*0c90*/  HADD2.F32 R28, -RZ, R26.reuse.H0_H0 ;  /* 0x2000001aff1c7230 */ /* 0x100fe40000004100 */
[----:B------:R-:W-:Y:S01]  /*0ca0*/  HADD2.F32 R29, -RZ, R26.H1_H1 ;  /* 0x3000001aff1d7230 */ /* 0x000fe20000004100 */
[----:B------:R-:W-:Y:S01]  /*0cb0*/  IMAD.HI.U32 R49, R194, -0x326172a9, RZ ;  /* 0xcd9e8d57c2317827 */ /* 0x000fe200078e00ff */
[--C-:B------:R-:W-:Y:S01]  /*0cc0*/  HADD2.F32 R12, -RZ, R10.reuse.H0_H0 ;  /* 0x2000000aff0c7230 */ /* 0x100fe20000004100 */
[----:B------:R-:W-:Y:S01]  /*0cd0*/  LOP3.LUT R189, R48, R189, R180, 0x96, !PT ;  /* 0x000000bd30bd7212 */ /* 0x000fe200078e96b4 */
[----:B------:R-:W-:Y:S01]  /*0ce0*/  HADD2.F32 R13, -RZ, R10.H1_H1 ;  /* 0x3000000aff0d7230 */ /* 0x000fe20000004100 */
[----:B------:R-:W-:Y:S01]  /*0cf0*/  IMAD.MOV.U32 R193, RZ, RZ, RZ ;  /* 0x000000ffffc17224 */ /* 0x000fe200078e00ff */
[----:B------:R-:W-:Y:S01]  /*0d00*/  HADD2.F32 R26, -RZ, R27.H0_H0 ;  /* 0x2000001bff1a7230 */ /* 0x000fe20000004100 */
[----:B------:R-:W-:Y:S01]  /*0d10*/  LOP3.LUT R190, R49, R190, R179, 0x96, !PT ;  /* 0x000000be31be7212 */ /* 0x000fe200078e96b3 */
[--C-:B------:R-:W-:Y:S01]  /*0d20*/  HADD2.F32 R25, -RZ, R4.reuse.H0_H0 ;  /* 0x20000004ff197230 */ /* 0x100fe20000004100 */
[----:B------:R-:W-:Y:S01]  /*0d30*/  IMAD R192, R51, -0x2daee0ad, RZ ;  /* 0xd2511f5333c07824 */ /* 0x000fe200078e02ff */
[----:B------:R-:W-:Y:S01]  /*0d40*/  HADD2.F32 R24, -RZ, R4.H1_H1 ;  /* 0x30000004ff187230 */ /* 0x000fe20000004100 */
[----:B------:R-:W-:Y:S01]  /*0d50*/  IMAD R194, R194, -0x326172a9, RZ ;  /* 0xcd9e8d57c2c27824 */ /* 0x000fe200078e02ff */
        /* <DEDUP_REMOVED lines=10> */
[----:B------:R-:W-:Y:S02]  /*0e00*/  HADD2.F32 R10, -RZ, R11.H0_H0 ;  /* 0x2000000bff0a7230 */ /* 0x000fe40000004100 */
        /* <DEDUP_REMOVED lines=66> */
.L_x_26514:
        /* <DEDUP_REMOVED lines=38> */
.L_x_25717:
[----:B0-----:R-:W-:Y:S02]  /*1490*/  IMAD.MOV.U32 R158, RZ, RZ, R194 ;  /* 0x000000ffff9e7224 */ /* 0x001fe400078e00c2 */
.L_x_25718:
[----:B------:R-:W-:Y:S05]  /*14a0*/  BSYNC B1 ;  /* 0x0000000000017941 */ /* 0x000fea0003800000 */
.L_x_25716:
        /* <DEDUP_REMOVED lines=16> */
.L_x_25722:
[----:B------:R-:W-:Y:S05]  /*15b0*/  BSYNC B2 ;  /* 0x0000000000027941 */ /* 0x000fea0003800000 */
.L_x_25721:
        /* <DEDUP_REMOVED lines=44> */
.L_x_25720:
[----:B------:R-:W-:Y:S05]  /*1880*/  BSYNC B1 ;  /* 0x0000000000017941 */ /* 0x000fea0003800000 */
.L_x_25719:
[----:B------:R-:W0:Y:S01]  /*1890*/  I2F.U32 R61, R158 ;  /* 0x0000009e003d7306 */ /* 0x000e220000201000 */
[----:B------:R-:W-:Y:S01]  /*18a0*/  HFMA2.MMA R204, -RZ, RZ, 0.1171875, 0 ;  /* 0x2f800000ffcc7435 */ /* 0x000fe200000001ff */
[----:B------:R-:W-:Y:S01]  /*18b0*/  ISETP.NE.U32.AND P1, PT, RZ, c[0x0][0x178], PT ;  /* 0x00005e00ff007a0c */ /* 0x000fe20003f25070 */
[----:B-----5:R-:W-:Y:S01]  /*18c0*/  HADD2.F32 R60, -RZ, R64.H0_H0 ;  /* 0x20000040ff3c7230 */ /* 0x020fe20000004100 */
[----:B------:R-:W-:Y:S02]  /*18d0*/  LOP3.LUT R38, R38, 0xfffffff7, RZ, 0xc0, !PT ;  /* 0xfffffff726267812 */ /* 0x000fe400078ec0ff */
[----:B------:R-:W-:-:S02]  /*18e0*/  ISETP.NE.AND.EX P1, PT, RZ, c[0x0][0x17c], PT, P1 ;  /* 0x00005f00ff007a0c */ /* 0x000fc40003f25310 */
        /* <DEDUP_REMOVED lines=11> */
.L_x_25723:
        /* <DEDUP_REMOVED lines=12> */
.L_x_25726:
[----:B------:R-:W-:Y:S02]  /*1a60*/  IMAD.MOV.U32 R61, RZ, RZ, R194 ;  /* 0x000000ffff3d7224 */ /* 0x000fe400078e00c2 */
.L_x_25727:
[----:B------:R-:W-:Y:S05]  /*1a70*/  BSYNC B1 ;  /* 0x0000000000017941 */ /* 0x000fea0003800000 */
.L_x_25725:
        /* <DEDUP_REMOVED lines=16> */
.L_x_25731:
[----:B------:R-:W-:Y:S05]  /*1b80*/  BSYNC B2 ;  /* 0x0000000000027941 */ /* 0x000fea0003800000 */
.L_x_25730:
        /* <DEDUP_REMOVED lines=44> */
.L_x_25729:
[----:B------:R-:W-:Y:S05]  /*1e50*/  BSYNC B1 ;  /* 0x0000000000017941 */ /* 0x000fea0003800000 */
.L_x_25728:
        /* <DEDUP_REMOVED lines=9> */
.L_x_25724:
        /* <DEDUP_REMOVED lines=12> */
.L_x_25733:
[----:B------:R-:W-:Y:S02]  /*1fb0*/  IMAD.MOV.U32 R205, RZ, RZ, R194 ;  /* 0x000000ffffcd7224 */ /* 0x000fe400078e00c2 */
.L_x_25734:
[----:B------:R-:W-:Y:S05]  /*1fc0*/  BSYNC B1 ;  /* 0x0000000000017941 */ /* 0x000fea0003800000 */
.L_x_25732:
        /* <DEDUP_REMOVED lines=16> */
.L_x_25738:
[----:B------:R-:W-:Y:S05]  /*20d0*/  BSYNC B2 ;  /* 0x0000000000027941 */ /* 0x000fea0003800000 */
.L_x_25737:
        /* <DEDUP_REMOVED lines=44> */
.L_x_25736:
[----:B------:R-:W-:Y:S05]  /*23a0*/  BSYNC B1 ;  /* 0x0000000000017941 */ /* 0x000fea0003800000 */
.L_x_25735:
        /* <DEDUP_REMOVED lines=14> */
.L_x_25739:
        /* <DEDUP_REMOVED lines=12> */
.L_x_25742:
[----:B------:R-:W-:Y:S02]  /*2550*/  IMAD.MOV.U32 R64, RZ, RZ, R194 ;  /* 0x000000ffff407224 */ /* 0x000fe400078e00c2 */
.L_x_25743:
[----:B------:R-:W-:Y:S05]  /*2560*/  BSYNC B1 ;  /* 0x0000000000017941 */ /* 0x000fea0003800000 */
.L_x_25741:
        /* <DEDUP_REMOVED lines=16> */
.L_x_25747:
[----:B------:R-:W-:Y:S05]  /*2670*/  BSYNC B2 ;  /* 0x0000000000027941 */ /* 0x000fea0003800000 */
.L_x_25746:
        /* <DEDUP_REMOVED lines=44> */
.L_x_25745:
[----:B------:R-:W-:Y:S05]  /*2940*/  BSYNC B1 ;  /* 0x0000000000017941 */ /* 0x000fea0003800000 */
.L_x_25744:
        /* <DEDUP_REMOVED lines=9> */
.L_x_25740:
        /* <DEDUP_REMOVED lines=12> */
.L_x_25749:
[----:B------:R-:W-:Y:S02]  /*2aa0*/  IMAD.MOV.U32 R64, RZ, RZ, R194 ;  /* 0x000000ffff407224 */ /* 0x000fe400078e00c2 */
.L_x_25750:
[----:B------:R-:W-:Y:S05]  /*2ab0*/  BSYNC B1 ;  /* 0x0000000000017941 */ /* 0x000fea0003800000 */
.L_x_25748:
        /* <DEDUP_REMOVED lines=16> */
.L_x_25754:
[----:B------:R-:W-:Y:S05]  /*2bc0*/  BSYNC B2 ;  /* 0x0000000000027941 */ /* 0x000fea0003800000 */
.L_x_25753:
        /* <DEDUP_REMOVED lines=44> */
.L_x_25752:
[----:B------:R-:W-:Y:S05]  /*2e90*/  BSYNC B1 ;  /* 0x0000000000017941 */ /* 0x000fea0003800000 */
.L_x_25751:
        /* <DEDUP_REMOVED lines=14> */
.L_x_25755:
        /* <DEDUP_REMOVED lines=12> */
.L_x_25758:
[----:B------:R-:W-:Y:S02]  /*3040*/  MOV R63, R194 ;  /* 0x000000c2003f7202 */ /* 0x000fe40000000f00 */
.L_x_25759:
[----:B------:R-:W-:Y:S05]  /*3050*/  BSYNC B1 ;  /* 0x0000000000017941 */ /* 0x000fea0003800000 */
.L_x_25757:
        /* <DEDUP_REMOVED lines=16> */
.L_x_25763:
[----:B------:R-:W-:Y:S05]  /*3160*/  BSYNC B2 ;  /* 0x0000000000027941 */ /* 0x000fea0003800000 */
.L_x_25762:
        /* <DEDUP_REMOVED lines=44> */
.L_x_25761:
[----:B------:R-:W-:Y:S05]  /*3430*/  BSYNC B1 ;  /* 0x0000000000017941 */ /* 0x000fea0003800000 */
.L_x_25760:
        /* <DEDUP_REMOVED lines=9> */
.L_x_25756:
        /* <DEDUP_REMOVED lines=12> */
.L_x_25765:
[----:B------:R-:W-:Y:S02]  /*3590*/  MOV R64, R194 ;  /* 0x000000c200407202 */ /* 0x000fe40000000f00 */
.L_x_25766:
[----:B------:R-:W-:Y:S05]  /*35a0*/  BSYNC B1 ;  /* 0x0000000000017941 */ /* 0x000fea0003800000 */
.L_x_25764:
        /* <DEDUP_REMOVED lines=16> */
.L_x_25770:
[----:B------:R-:W-:Y:S05]  /*36b0*/  BSYNC B2 ;  /* 0x0000000000027941 */ /* 0x000fea0003800000 */
.L_x_25769:
        /* <DEDUP_REMOVED lines=44> */
.L_x_25768:
[----:B------:R-:W-:Y:S05]  /*3980*/  BSYNC B1 ;  /* 0x0000000000017941 */ /* 0x000fea0003800000 */
.L_x_25767:
        /* <DEDUP_REMOVED lines=14> */
.L_x_25771:
        /* <DEDUP_REMOVED lines=12> */
.L_x_25774:
[----:B------:R-:W-:Y:S02]  /*3b30*/  IMAD.MOV.U32 R205, RZ, RZ, R194 ;  /* 0x000000ffffcd7224 */ /* 0x000fe400078e00c2 */
.L_x_25775:
[----:B------:R-:W-:Y:S05]  /*3b40*/  BSYNC B1 ;  /* 0x0000000000017941 */ /* 0x000fea0003800000 */
.L_x_25773:
        /* <DEDUP_REMOVED lines=16> */
.L_x_25779:
[----:B------:R-:W-:Y:S05]  /*3c50*/  BSYNC B2 ;  /* 0x0000000000027941 */ /* 0x000fea0003800000 */
.L_x_25778:
        /* <DEDUP_REMOVED lines=44> */
.L_x_25777:
[----:B------:R-:W-:Y:S05]  /*3f20*/  BSYNC B1 ;  /* 0x0000000000017941 */ /* 0x000fea0003800000 */
.L_x_25776:
        /* <DEDUP_REMOVED lines=9> */
.L_x_25772:
        /* <DEDUP_REMOVED lines=12> */
.L_x_25781:
[----:B------:R-:W-:Y:S02]  /*4080*/  IMAD.MOV.U32 R205, RZ, RZ, R194 ;  /* 0x000000ffffcd7224 */ /* 0x000fe400078e00c2 */
.L_x_25782:
[----:B------:R-:W-:Y:S05]  /*4090*/  BSYNC B1 ;  /* 0x0000000000017941 */ /* 0x000fea0003800000 */
.L_x_25780:
        /* <DEDUP_REMOVED lines=16> */
.L_x_25786:
[----:B------:R-:W-:Y:S05]  /*41a0*/  BSYNC B2 ;  /* 0x0000000000027941 */ /* 0x000fea0003800000 */
.L_x_25785:
        /* <DEDUP_REMOVED lines=44> */
.L_x_25784:
[----:B------:R-:W-:Y:S05]  /*4470*/  BSYNC B1 ;  /* 0x0000000000017941 */ /* 0x000fea0003800000 */
.L_x_25783:
        /* <DEDUP_REMOVED lines=12> */
.L_x_25787:
        /* <DEDUP_REMOVED lines=12> */
.L_x_25790:
[----:B------:R-:W-:Y:S02]  /*4600*/  IMAD.MOV.U32 R65, RZ, RZ, R194 ;  /* 0x000000ffff417224 */ /* 0x000fe400078e00c2 */
.L_x_25791:
[----:B------:R-:W-:Y:S05]  /*4610*/  BSYNC B1 ;  /* 0x0000000000017941 */ /* 0x000fea0003800000 */
.L_x_25789:
        /* <DEDUP_REMOVED lines=16> */
.L_x_25795:
[----:B------:R-:W-:Y:S05]  /*4720*/  BSYNC B2 ;  /* 0x0000000000027941 */ /* 0x000fea0003800000 */
.L_x_25794:
        /* <DEDUP_REMOVED lines=44> */
.L_x_25793:
[----:B------:R-:W-:Y:S05]  /*49f0*/  BSYNC B1 ;  /* 0x0000000000017941 */ /* 0x000fea0003800000 */
.L_x_25792:
        /* <DEDUP_REMOVED lines=9> */
.L_x_25788:
        /* <DEDUP_REMOVED lines=12> */
.L_x_25797:
[----:B------:R-:W-:Y:S02]  /*4b50*/  IMAD.MOV.U32 R205, RZ, RZ, R194 ;  /* 0x000000ffffcd7224 */ /* 0x000fe400078e00c2 */
.L_x_25798:
[----:B------:R-:W-:Y:S05]  /*4b60*/  BSYNC B1 ;  /* 0x0000000000017941 */ /* 0x000fea0003800000 */
.L_x_25796:
        /* <DEDUP_REMOVED lines=16> */
.L_x_25802:
[----:B------:R-:W-:Y:S05]  /*4c70*/  BSYNC B2 ;  /* 0x0000000000027941 */ /* 0x000fea0003800000 */
.L_x_25801:
        /* <DEDUP_REMOVED lines=44> */
.L_x_25800:
[----:B------:R-:W-:Y:S05]  /*4f40*/  BSYNC B1 ;  /* 0x0000000000017941 */ /* 0x000fea0003800000 */
.L_x_25799:
        /* <DEDUP_REMOVED lines=12> */
.L_x_25803:
        /* <DEDUP_REMOVED lines=12> */
.L_x_25806:
[----:B------:R-:W-:Y:S02]  /*50d0*/  MOV R66, R194 ;  /* 0x000000c200427202 */ /* 0x000fe40000000f00 */
.L_x_25807:
[----:B------:R-:W-:Y:S05]  /*50e0*/  BSYNC B1 ;  /* 0x0000000000017941 */ /* 0x000fea0003800000 */
.L_x_25805:
        /* <DEDUP_REMOVED lines=16> */
.L_x_25811:
[----:B------:R-:W-:Y:S05]  /*51f0*/  BSYNC B2 ;  /* 0x0000000000027941 */ /* 0x000fea0003800000 */
.L_x_25810:
        /* <DEDUP_REMOVED lines=44> */
.L_x_25809:
[----:B------:R-:W-:Y:S05]  /*54c0*/  BSYNC B1 ;  /* 0x0000000000017941 */ /* 0x000fea0003800000 */
.L_x_25808:
        /* <DEDUP_REMOVED lines=9> */
.L_x_25804:
        /* <DEDUP_REMOVED lines=12> */
.L_x_25813:
[----:B------:R-:W-:Y:S02]  /*5620*/  IMAD.MOV.U32 R205, RZ, RZ, R194 ;  /* 0x000000ffffcd7224 */ /* 0x000fe400078e00c2 */
.L_x_25814:
[----:B------:R-:W-:Y:S05]  /*5630*/  BSYNC B1 ;  /* 0x0000000000017941 */ /* 0x000fea0003800000 */
.L_x_25812:
        /* <DEDUP_REMOVED lines=16> */
.L_x_25818:
[----:B------:R-:W-:Y:S05]  /*5740*/  BSYNC B2 ;  /* 0x0000000000027941 */ /* 0x000fea0003800000 */
.L_x_25817:
        /* <DEDUP_REMOVED lines=44> */
.L_x_25816:
[----:B------:R-:W-:Y:S05]  /*5a10*/  BSYNC B1 ;  /* 0x0000000000017941 */ /* 0x000fea0003800000 */
.L_x_25815:
        /* <DEDUP_REMOVED lines=12> */
.L_x_25819:
        /* <DEDUP_REMOVED lines=12> */
.L_x_25822:
[----:B------:R-:W-:Y:S02]  /*5ba0*/  IMAD.MOV.U32 R205, RZ, RZ, R194 ;  /* 0x000000ffffcd7224 */ /* 0x000fe400078e00c2 */
.L_x_25823:
[----:B------:R-:W-:Y:S05]  /*5bb0*/  BSYNC B1 ;  /* 0x0000000000017941 */ /* 0x000fea0003800000 */
.L_x_25821:
        /* <DEDUP_REMOVED lines=16> */
.L_x_25827:
[----:B------:R-:W-:Y:S05]  /*5cc0*/  BSYNC B2 ;  /* 0x0000000000027941 */ /* 0x000fea0003800000 */
.L_x_25826:
        /* <DEDUP_REMOVED lines=44> */
.L_x_25825:
[----:B------:R-:W-:Y:S05]  /*5f90*/  BSYNC B1 ;  /* 0x0000000000017941 */ /* 0x000fea0003800000 */
.L_x_25824:
        /* <DEDUP_REMOVED lines=9> */
.L_x_25820:
        /* <DEDUP_REMOVED lines=12> */
.L_x_25829:
[----:B------:R-:W-:Y:S02]  /*60f0*/  IMAD.MOV.U32 R205, RZ, RZ, R194 ;  /* 0x000000ffffcd7224 */ /* 0x000fe400078e00c2 */
.L_x_25830:
[----:B------:R-:W-:Y:S05]  /*6100*/  BSYNC B1 ;  /* 0x0000000000017941 */ /* 0x000fea0003800000 */
.L_x_25828:
        /* <DEDUP_REMOVED lines=16> */
.L_x_25834:
[----:B------:R-:W-:Y:S05]  /*6210*/  BSYNC B2 ;  /* 0x0000000000027941 */ /* 0x000fea0003800000 */
.L_x_25833:
        /* <DEDUP_REMOVED lines=44> */
.L_x_25832:
[----:B------:R-:W-:Y:S05]  /*64e0*/  BSYNC B1 ;  /* 0x0000000000017941 */ /* 0x000fea0003800000 */
.L_x_25831:
        /* <DEDUP_REMOVED lines=12> */
.L_x_25835:
        /* <DEDUP_REMOVED lines=12> */
.L_x_25838:
[----:B------:R-:W-:Y:S02]  /*6670*/  IMAD.MOV.U32 R205, RZ, RZ, R194 ;  /* 0x000000ffffcd7224 */ /* 0x000fe400078e00c2 */
.L_x_25839:
[----:B------:R-:W-:Y:S05]  /*6680*/  BSYNC B1 ;  /* 0x0000000000017941 */ /* 0x000fea0003800000 */
.L_x_25837:
        /* <DEDUP_REMOVED lines=16> */
.L_x_25843:
[----:B------:R-:W-:Y:S05]  /*6790*/  BSYNC B2 ;  /* 0x0000000000027941 */ /* 0x000fea0003800000 */
.L_x_25842:
        /* <DEDUP_REMOVED lines=44> */
.L_x_25841:
[----:B------:R-:W-:Y:S05]  /*6a60*/  BSYNC B1 ;  /* 0x0000000000017941 */ /* 0x000fea0003800000 */
.L_x_25840:
        /* <DEDUP_REMOVED lines=9> */
.L_x_25836:
        /* <DEDUP_REMOVED lines=51> */
.L_x_25844:
[----:B------:R-:W-:Y:S02]  /*6e30*/  IADD3 R209, R195, 0x20, RZ ;  /* 0x00000020c3d17810 */ /* 0x000fe40007ffe0ff */
.L_x_25715:
[----:B------:R-:W-:Y:S05]  /*6e40*/  BSYNC B0 ;  /* 0x0000000000007941 */ /* 0x000fea0003800000 */
.L_x_25714:
        /* <DEDUP_REMOVED lines=31> */
.L_x_25848:
[----:B-1----:R-:W-:Y:S02]  /*7040*/  IMAD.MOV.U32 R158, RZ, RZ, R194 ;  /* 0x000000ffff9e7224 */ /* 0x002fe400078e00c2 */
.L_x_25849:
[----:B------:R-:W-:Y:S05]  /*7050*/  BSYNC B1 ;  /* 0x0000000000017941 */ /* 0x000fea0003800000 */
.L_x_25847:
        /* <DEDUP_REMOVED lines=16> */
.L_x_25853:
[----:B------:R-:W-:Y:S05]  /*7160*/  BSYNC B2 ;  /* 0x0000000000027941 */ /* 0x000fea0003800000 */
.L_x_25852:
        /* <DEDUP_REMOVED lines=42> */
[----:B------:R-:W-:Y:S01]  /*7410*/  LOP3.LUT R189, R69, R70, R180, 0x96, !PT ;  /* 0x0000004645bd7212 */ /* 0x000fe200078e96b4 */
[----:B------:R-:W-:-:S04]  /*7420*/  IMAD.MOV.U32 R192, RZ, RZ, R68 ;  /* 0x000000ffffc07224 */ /* 0x000fc800078e0044 */
.L_x_25851:
[----:B------:R-:W-:Y:S05]  /*7430*/  BSYNC B1 ;  /* 0x0000000000017941 */ /* 0x000fea0003800000 */
.L_x_25850:
        /* <DEDUP_REMOVED lines=17> */
.L_x_25854:
        /* <DEDUP_REMOVED lines=12> */
.L_x_25857:
[----:B------:R-:W-:Y:S02]  /*7610*/  IMAD.MOV.U32 R69, RZ, RZ, R194 ;  /* 0x000000ffff457224 */ /* 0x000fe400078e00c2 */
.L_x_25858:
[----:B------:R-:W-:Y:S05]  /*7620*/  BSYNC B1 ;  /* 0x0000000000017941 */ /* 0x000fea0003800000 */
.L_x_25856:
        /* <DEDUP_REMOVED lines=16> */
.L_x_25862:
[----:B------:R-:W-:Y:S05]  /*7730*/  BSYNC B2 ;  /* 0x0000000000027941 */ /* 0x000fea0003800000 */
.L_x_25861:
        /* <DEDUP_REMOVED lines=44> */
.L_x_25860:
[----:B------:R-:W-:Y:S05]  /*7a00*/  BSYNC B1 ;  /* 0x0000000000017941 */ /* 0x000fea0003800000 */
.L_x_25859:
        /* <DEDUP_REMOVED lines=9> */
.L_x_25855:
        /* <DEDUP_REMOVED lines=12> */
.L_x_25864:
[----:B------:R-:W-:Y:S02]  /*7b60*/  IMAD.MOV.U32 R205, RZ, RZ, R194 ;  /* 0x000000ffffcd7224 */ /* 0x000fe400078e00c2 */
.L_x_25865:
[----:B------:R-:W-:Y:S05]  /*7b70*/  BSYNC B1 ;  /* 0x0000000000017941 */ /* 0x000fea0003800000 */
.L_x_25863:
        /* <DEDUP_REMOVED lines=16> */
.L_x_25869:
[----:B------:R-:W-:Y:S05]  /*7c80*/  BSYNC B2 ;  /* 0x0000000000027941 */ /* 0x000fea0003800000 */
.L_x_25868:
        /* <DEDUP_REMOVED lines=44> */
.L_x_25867:
[----:B------:R-:W-:Y:S05]  /*7f50*/  BSYNC B1 ;  /* 0x0000000000017941 */ /* 0x000fea0003800000 */
.L_x_25866:
        /* <DEDUP_REMOVED lines=14> */
.L_x_25870:
        /* <DEDUP_REMOVED lines=12> */
.L_x_25873:
[----:B------:R-:W-:Y:S02]  /*8100*/  IMAD.MOV.U32 R72, RZ, RZ, R194 ;  /* 0x000000ffff487224 */ /* 0x000fe400078e00c2 */
.L_x_25874:
[----:B------:R-:W-:Y:S05]  /*8110*/  BSYNC B1 ;  /* 0x0000000000017941 */ /* 0x000fea0003800000 */
.L_x_25872:
        /* <DEDUP_REMOVED lines=16> */
.L_x_25878:
[----:B------:R-:W-:Y:S05]  /*8220*/  BSYNC B2 ;  /* 0x0000000000027941 */ /* 0x000fea0003800000 */
.L_x_25877:
        /* <DEDUP_REMOVED lines=44> */
.L_x_25876:
[----:B------:R-:W-:Y:S05]  /*84f0*/  BSYNC B1 ;  /* 0x0000000000017941 */ /* 0x000fea0003800000 */
.L_x_25875:
        /* <DEDUP_REMOVED lines=9> */
.L_x_25871:
        /* <DEDUP_REMOVED lines=12> */
.L_x_25880:
[----:B------:R-:W-:Y:S02]  /*8650*/  IMAD.MOV.U32 R72, RZ, RZ, R194 ;  /* 0x000000ffff487224 */ /* 0x000fe400078e00c2 */
.L_x_25881:
[----:B------:R-:W-:Y:S05]  /*8660*/  BSYNC B1 ;  /* 0x0000000000017941 */ /* 0x000fea0003800000 */
.L_x_25879:
        /* <DEDUP_REMOVED lines=16> */
.L_x_25885:
[----:B------:R-:W-:Y:S05]  /*8770*/  BSYNC B2 ;  /* 0x0000000000027941 */ /* 0x000fea0003800000 */
.L_x_25884:
        /* <DEDUP_REMOVED lines=44> */
.L_x_25883:
[----:B------:R-:W-:Y:S05]  /*8a40*/  BSYNC B1 ;  /* 0x0000000000017941 */ /* 0x000fea0003800000 */
.L_x_25882:
        /* <DEDUP_REMOVED lines=14> */
.L_x_25886:
        /* <DEDUP_REMOVED lines=12> */
.L_x_25889:
[----:B------:R-:W-:Y:S02]  /*8bf0*/  IMAD.MOV.U32 R71, RZ, RZ, R194 ;  /* 0x000000ffff477224 */ /* 0x000fe400078e00c2 */
.L_x_25890:
[----:B------:R-:W-:Y:S05]  /*8c00*/  BSYNC B1 ;  /* 0x0000000000017941 */ /* 0x000fea0003800000 */
.L_x_25888:
        /* <DEDUP_REMOVED lines=16> */
.L_x_25894:
[----:B------:R-:W-:Y:S05]  /*8d10*/  BSYNC B2 ;  /* 0x0000000000027941 */ /* 0x000fea0003800000 */
.L_x_25893:
        /* <DEDUP_REMOVED lines=44> */
.L_x_25892:
[----:B------:R-:W-:Y:S05]  /*8fe0*/  BSYNC B1 ;  /* 0x0000000000017941 */ /* 0x000fea0003800000 */
.L_x_25891:
        /* <DEDUP_REMOVED lines=9> */
.L_x_25887:
        /* <DEDUP_REMOVED lines=12> */
.L_x_25896:
[----:B------:R-:W-:Y:S02]  /*9140*/  IMAD.MOV.U32 R72, RZ, RZ, R194 ;  /* 0x000000ffff487224 */ /* 0x000fe400078e00c2 */
.L_x_25897:
[----:B------:R-:W-:Y:S05]  /*9150*/  BSYNC B1 ;  /* 0x0000000000017941 */ /* 0x000fea0003800000 */
.L_x_25895:
        /* <DEDUP_REMOVED lines=16> */
.L_x_25901:
[----:B------:R-:W-:Y:S05]  /*9260*/  BSYNC B2 ;  /* 0x0000000000027941 */ /* 0x000fea0003800000 */
.L_x_25900:
        /* <DEDUP_REMOVED lines=44> */
.L_x_25899:
[----:B------:R-:W-:Y:S05]  /*9530*/  BSYNC B1 ;  /* 0x0000000000017941 */ /* 0x000fea0003800000 */
.L_x_25898:
        /* <DEDUP_REMOVED lines=14> */
.L_x_25902:
        /* <DEDUP_REMOVED lines=12> */
.L_x_25905:
[----:B------:R-:W-:Y:S02]  /*96e0*/  IMAD.MOV.U32 R205, RZ, RZ, R194 ;  /* 0x000000ffffcd7224 */ /* 0x000fe400078e00c2 */
.L_x_25906:
[----:B------:R-:W-:Y:S05]  /*96f0*/  BSYNC B1 ;  /* 0x0000000000017941 */ /* 0x000fea0003800000 */
.L_x_25904:
        /* <DEDUP_REMOVED lines=16> */
.L_x_25910:
[----:B------:R-:W-:Y:S05]  /*9800*/  BSYNC B2 ;  /* 0x0000000000027941 */ /* 0x000fea0003800000 */
.L_x_25909:
        /* <DEDUP_REMOVED lines=44> */
.L_x_25908:
[----:B------:R-:W-:Y:S05]  /*9ad0*/  BSYNC B1 ;  /* 0x0000000000017941 */ /* 0x000fea0003800000 */
.L_x_25907:
        /* <DEDUP_REMOVED lines=9> */
.L_x_25903:
        /* <DEDUP_REMOVED lines=12> */
.L_x_25912:
[----:B------:R-:W-:Y:S02]  /*9c30*/  IMAD.MOV.U32 R205, RZ, RZ, R194 ;  /* 0x000000ffffcd7224 */ /* 0x000fe400078e00c2 */
.L_x_25913:
[----:B------:R-:W-:Y:S05]  /*9c40*/  BSYNC B1 ;  /* 0x0000000000017941 */ /* 0x000fea0003800000 */
.L_x_25911:
        /* <DEDUP_REMOVED lines=16> */
.L_x_25917:
[----:B------:R-:W-:Y:S05]  /*9d50*/  BSYNC B2 ;  /* 0x0000000000027941 */ /* 0x000fea0003800000 */
.L_x_25916:
        /* <DEDUP_REMOVED lines=44> */
.L_x_25915:
[----:B------:R-:W-:Y:S05]  /*a020*/  BSYNC B1 ;  /* 0x0000000000017941 */ /* 0x000fea0003800000 */
.L_x_25914:
        /* <DEDUP_REMOVED lines=12> */
.L_x_25918:
        /* <DEDUP_REMOVED lines=12> */
.L_x_25921:
[----:B------:R-:W-:Y:S02]  /*a1b0*/  IMAD.MOV.U32 R73, RZ, RZ, R194 ;  /* 0x000000ffff497224 */ /* 0x000fe400078e00c2 */
.L_x_25922:
[----:B------:R-:W-:Y:S05]  /*a1c0*/  BSYNC B1 ;  /* 0x0000000000017941 */ /* 0x000fea0003800000 */
.L_x_25920:
        /* <DEDUP_REMOVED lines=16> */
.L_x_25926:
[----:B------:R-:W-:Y:S05]  /*a2d0*/  BSYNC B2 ;  /* 0x0000000000027941 */ /* 0x000fea0003800000 */
.L_x_25925:
        /* <DEDUP_REMOVED lines=44> */
.L_x_25924:
[----:B------:R-:W-:Y:S05]  /*a5a0*/  BSYNC B1 ;  /* 0x0000000000017941 */ /* 0x000fea0003800000 */
.L_x_25923:
        /* <DEDUP_REMOVED lines=9> */
.L_x_25919:
        /* <DEDUP_REMOVED lines=12> */
.L_x_25928:
[----:B------:R-:W-:Y:S02]  /*a700*/  IMAD.MOV.U32 R205, RZ, RZ, R194 ;  /* 0x000000ffffcd7224 */ /* 0x000fe400078e00c2 */
.L_x_25929:
[----:B------:R-:W-:Y:S05]  /*a710*/  BSYNC B1 ;  /* 0x0000000000017941 */ /* 0x000fea0003800000 */
.L_x_25927:
        /* <DEDUP_REMOVED lines=16> */
.L_x_25933:
[----:B------:R-:W-:Y:S05]  /*a820*/  BSYNC B2 ;  /* 0x0000000000027941 */ /* 0x000fea0003800000 */
.L_x_25932:
        /* <DEDUP_REMOVED lines=44> */
.L_x_25931:
[----:B------:R-:W-:Y:S05]  /*aaf0*/  BSYNC B1 ;  /* 0x0000000000017941 */ /* 0x000fea0003800000 */
.L_x_25930:
        /* <DEDUP_REMOVED lines=12> */
.L_x_25934:
        /* <DEDUP_REMOVED lines=12> */
.L_x_25937:
[----:B------:R-:W-:Y:S02]  /*ac80*/  MOV R74, R194 ;  /* 0x000000c2004a7202 */ /* 0x000fe40000000f00 */
.L_x_25938:
[----:B------:R-:W-:Y:S05]  /*ac90*/  BSYNC B1 ;  /* 0x0000000000017941 */ /* 0x000fea0003800000 */
.L_x_25936:
        /* <DEDUP_REMOVED lines=16> */
.L_x_25942:
[----:B------:R-:W-:Y:S05]  /*ada0*/  BSYNC B2 ;  /* 0x0000000000027941 */ /* 0x000fea0003800000 */
.L_x_25941:
        /* <DEDUP_REMOVED lines=44> */
.L_x_25940:
[----:B------:R-:W-:Y:S05]  /*b070*/  BSYNC B1 ;  /* 0x0000000000017941 */ /* 0x000fea0003800000 */
.L_x_25939:
        /* <DEDUP_REMOVED lines=9> */
.L_x_25935:
        /* <DEDUP_REMOVED lines=12> */
.L_x_25944:
[----:B------:R-:W-:Y:S02]  /*b1d0*/  IMAD.MOV.U32 R205, RZ, RZ, R194 ;  /* 0x000000ffffcd7224 */ /* 0x000fe400078e00c2 */
.L_x_25945:
[----:B------:R-:W-:Y:S05]  /*b1e0*/  BSYNC B1 ;  /* 0x0000000000017941 */ /* 0x000fea0003800000 */
.L_x_25943:
        /* <DEDUP_REMOVED lines=16> */
.L_x_25949:
[----:B------:R-:W-:Y:S05]  /*b2f0*/  BSYNC B2 ;  /* 0x0000000000027941 */ /* 0x000fea0003800000 */
.L_x_25948:
        /* <DEDUP_REMOVED lines=44> */
.L_x_25947:
[----:B------:R-:W-:Y:S05]  /*b5c0*/  BSYNC B1 ;  /* 0x0000000000017941 */ /* 0x000fea0003800000 */
.L_x_25946:
        /* <DEDUP_REMOVED lines=12> */
.L_x_25950:
        /* <DEDUP_REMOVED lines=12> */
.L_x_25953:
[----:B------:R-:W-:Y:S02]  /*b750*/  IMAD.MOV.U32 R205, RZ, RZ, R194 ;  /* 0x000000ffffcd7224 */ /* 0x000fe400078e00c2 */
.L_x_25954:
[----:B------:R-:W-:Y:S05]  /*b760*/  BSYNC B1 ;  /* 0x0000000000017941 */ /* 0x000fea0003800000 */
.L_x_25952:
        /* <DEDUP_REMOVED lines=16> */
.L_x_25958:
[----:B------:R-:W-:Y:S05]  /*b870*/  BSYNC B2 ;  /* 0x0000000000027941 */ /* 0x000fea0003800000 */
.L_x_25957:
        /* <DEDUP_REMOVED lines=44> */
.L_x_25956:
[----:B------:R-:W-:Y:S05]  /*bb40*/  BSYNC B1 ;  /* 0x0000000000017941 */ /* 0x000fea0003800000 */
.L_x_25955:
        /* <DEDUP_REMOVED lines=9> */
.L_x_25951:
        /* <DEDUP_REMOVED lines=12> */
.L_x_25960:
[----:B------:R-:W-:Y:S02]  /*bca0*/  IMAD.MOV.U32 R205, RZ, RZ, R194 ;  /* 0x000000ffffcd7224 */ /* 0x000fe400078e00c2 */
.L_x_25961:
[----:B------:R-:W-:Y:S05]  /*bcb0*/  BSYNC B1 ;  /* 0x0000000000017941 */ /* 0x000fea0003800000 */
.L_x_25959:
        /* <DEDUP_REMOVED lines=16> */
.L_x_25965:
[----:B------:R-:W-:Y:S05]  /*bdc0*/  BSYNC B2 ;  /* 0x0000000000027941 */ /* 0x000fea0003800000 */
.L_x_25964:
        /* <DEDUP_REMOVED lines=44> */
.L_x_25963:
[----:B------:R-:W-:Y:S05]  /*c090*/  BSYNC B1 ;  /* 0x0000000000017941 */ /* 0x000fea0003800000 */
.L_x_25962:
        /* <DEDUP_REMOVED lines=12> */
.L_x_25966:
        /* <DEDUP_REMOVED lines=12> */
.L_x_25969:
[----:B------:R-:W-:Y:S02]  /*c220*/  IMAD.MOV.U32 R205, RZ, RZ, R194 ;  /* 0x000000ffffcd7224 */ /* 0x000fe400078e00c2 */
.L_x_25970:
[----:B------:R-:W-:Y:S05]  /*c230*/  BSYNC B1 ;  /* 0x0000000000017941 */ /* 0x000fea0003800000 */
.L_x_25968:
        /* <DEDUP_REMOVED lines=16> */
.L_x_25974:
[----:B------:R-:W-:Y:S05]  /*c340*/  BSYNC B2 ;  /* 0x0000000000027941 */ /* 0x000fea0003800000 */
.L_x_25973:
        /* <DEDUP_REMOVED lines=44> */
.L_x_25972:
[----:B------:R-:W-:Y:S05]  /*c610*/  BSYNC B1 ;  /* 0x0000000000017941 */ /* 0x000fea0003800000 */
.L_x_25971:
        /* <DEDUP_REMOVED lines=9> */
.L_x_25967:
        /* <DEDUP_REMOVED lines=51> */
.L_x_25975:
[----:B------:R-:W-:Y:S02]  /*c9e0*/  IADD3 R209, R209, 0x20, RZ ;  /* 0x00000020d1d17810 */ /* 0x000fe40007ffe0ff */
.L_x_25846:
[----:B------:R-:W-:Y:S05]  /*c9f0*/  BSYNC B0 ;  /* 0x0000000000007941 */ /* 0x000fea0003800000 */
.L_x_25845:
        /* <DEDUP_REMOVED lines=31> */
.L_x_25979:
[----:B-1----:R-:W-:Y:S02]  /*cbf0*/  IMAD.MOV.U32 R158, RZ, RZ, R194 ;  /* 0x000000ffff9e7224 */ /* 0x002fe400078e00c2 */
.L_x_25980:
[----:B------:R-:W-:Y:S05]  /*cc00*/  BSYNC B1 ;  /* 0x0000000000017941 */ /* 0x000fea0003800000 */
.L_x_25978:
        /* <DEDUP_REMOVED lines=16> */
.L_x_25984:
[----:B------:R-:W-:Y:S05]  /*cd10*/  BSYNC B2 ;  /* 0x0000000000027941 */ /* 0x000fea0003800000 */
.L_x_25983:
        /* <DEDUP_REMOVED lines=44> */
.L_x_25982:
[----:B------:R-:W-:Y:S05]  /*cfe0*/  BSYNC B1 ;  /* 0x0000000000017941 */ /* 0x000fea0003800000 */
.L_x_25981:
        /* <DEDUP_REMOVED lines=17> */
.L_x_25985:
        /* <DEDUP_REMOVED lines=12> */
.L_x_25988:
[----:B------:R-:W-:Y:S02]  /*d1c0*/  IMAD.MOV.U32 R77, RZ, RZ, R194 ;  /* 0x000000ffff4d7224 */ /* 0x000fe400078e00c2 */
.L_x_25989:
[----:B------:R-:W-:Y:S05]  /*d1d0*/  BSYNC B1 ;  /* 0x0000000000017941 */ /* 0x000fea0003800000 */
.L_x_25987:
        /* <DEDUP_REMOVED lines=16> */
.L_x_25993:
[----:B------:R-:W-:Y:S05]  /*d2e0*/  BSYNC B2 ;  /* 0x0000000000027941 */ /* 0x000fea0003800000 */
.L_x_25992:
        /* <DEDUP_REMOVED lines=44> */
.L_x_25991:
[----:B------:R-:W-:Y:S05]  /*d5b0*/  BSYNC B1 ;  /* 0x0000000000017941 */ /* 0x000fea0003800000 */
.L_x_25990:
        /* <DEDUP_REMOVED lines=9> */
.L_x_25986:
        /* <DEDUP_REMOVED lines=12> */
.L_x_25995:
[----:B------:R-:W-:Y:S02]  /*d710*/  IMAD.MOV.U32 R205, RZ, RZ, R194 ;  /* 0x000000ffffcd7224 */ /* 0x000fe400078e00c2 */
.L_x_25996:
[----:B------:R-:W-:Y:S05]  /*d720*/  BSYNC B1 ;  /* 0x0000000000017941 */ /* 0x000fea0003800000 */
.L_x_25994:
        /* <DEDUP_REMOVED lines=16> */
.L_x_26000:
[----:B------:R-:W-:Y:S05]  /*d830*/  BSYNC B2 ;  /* 0x0000000000027941 */ /* 0x000fea0003800000 */
.L_x_25999:
        /* <DEDUP_REMOVED lines=44> */
.L_x_25998:
[----:B------:R-:W-:Y:S05]  /*db00*/  BSYNC B1 ;  /* 0x0000000000017941 */ /* 0x000fea0003800000 */
.L_x_25997:
        /* <DEDUP_REMOVED lines=14> */
.L_x_26001:
        /* <DEDUP_REMOVED lines=12> */
.L_x_26004:
[----:B------:R-:W-:Y:S02]  /*dcb0*/  IMAD.MOV.U32 R80, RZ, RZ, R194 ;  /* 0x000000ffff507224 */ /* 0x000fe400078e00c2 */
.L_x_26005:
[----:B------:R-:W-:Y:S05]  /*dcc0*/  BSYNC B1 ;  /* 0x0000000000017941 */ /* 0x000fea0003800000 */
.L_x_26003:
        /* <DEDUP_REMOVED lines=16> */
.L_x_26009:
[----:B------:R-:W-:Y:S05]  /*ddd0*/  BSYNC B2 ;  /* 0x0000000000027941 */ /* 0x000fea0003800000 */
.L_x_26008:
        /* <DEDUP_REMOVED lines=44> */
.L_x_26007:
[----:B------:R-:W-:Y:S05]  /*e0a0*/  BSYNC B1 ;  /* 0x0000000000017941 */ /* 0x000fea0003800000 */
.L_x_26006:
        /* <DEDUP_REMOVED lines=9> */
.L_x_26002:
        /* <DEDUP_REMOVED lines=12> */
.L_x_26011:
[----:B------:R-:W-:Y:S02]  /*e200*/  IMAD.MOV.U32 R80, RZ, RZ, R194 ;  /* 0x000000ffff507224 */ /* 0x000fe400078e00c2 */
.L_x_26012:
[----:B------:R-:W-:Y:S05]  /*e210*/  BSYNC B1 ;  /* 0x0000000000017941 */ /* 0x000fea0003800000 */
.L_x_26010:
        /* <DEDUP_REMOVED lines=16> */
.L_x_26016:
[----:B------:R-:W-:Y:S05]  /*e320*/  BSYNC B2 ;  /* 0x0000000000027941 */ /* 0x000fea0003800000 */
.L_x_26015:
        /* <DEDUP_REMOVED lines=44> */
.L_x_26014:
[----:B------:R-:W-:Y:S05]  /*e5f0*/  BSYNC B1 ;  /* 0x0000000000017941 */ /* 0x000fea0003800000 */
.L_x_26013:
        /* <DEDUP_REMOVED lines=14> */
.L_x_26017:
        /* <DEDUP_REMOVED lines=12> */
.L_x_26020:
[----:B------:R-:W-:Y:S02]  /*e7a0*/  IMAD.MOV.U32 R79, RZ, RZ, R194 ;  /* 0x000000ffff4f7224 */ /* 0x000fe400078e00c2 */
.L_x_26021:
[----:B------:R-:W-:Y:S05]  /*e7b0*/  BSYNC B1 ;  /* 0x0000000000017941 */ /* 0x000fea0003800000 */
.L_x_26019:
        /* <DEDUP_REMOVED lines=16> */
.L_x_26025:
[----:B------:R-:W-:Y:S05]  /*e8c0*/  BSYNC B2 ;  /* 0x0000000000027941 */ /* 0x000fea0003800000 */
.L_x_26024:
        /* <DEDUP_REMOVED lines=44> */
.L_x_26023:
[----:B------:R-:W-:Y:S05]  /*eb90*/  BSYNC B1 ;  /* 0x0000000000017941 */ /* 0x000fea0003800000 */
.L_x_26022:
        /* <DEDUP_REMOVED lines=9> */
.L_x_26018:
        /* <DEDUP_REMOVED lines=12> */
.L_x_26027:
[----:B------:R-:W-:Y:S02]  /*ecf0*/  IMAD.MOV.U32 R80, RZ, RZ, R194 ;  /* 0x000000ffff507224 */ /* 0x000fe400078e00c2 */
.L_x_26028:
[----:B------:R-:W-:Y:S05]  /*ed00*/  BSYNC B1 ;  /* 0x0000000000017941 */ /* 0x000fea0003800000 */
.L_x_26026:
        /* <DEDUP_REMOVED lines=16> */
.L_x_26032:
[----:B------:R-:W-:Y:S05]  /*ee10*/  BSYNC B2 ;  /* 0x0000000000027941 */ /* 0x000fea0003800000 */
.L_x_26031:
        /* <DEDUP_REMOVED lines=44> */
.L_x_26030:
[----:B------:R-:W-:Y:S05]  /*f0e0*/  BSYNC B1 ;  /* 0x0000000000017941 */ /* 0x000fea0003800000 */
.L_x_26029:
        /* <DEDUP_REMOVED lines=14> */
.L_x_26033:
        /* <DEDUP_REMOVED lines=12> */
.L_x_26036:
[----:B------:R-:W-:Y:S02]  /*f290*/  IMAD.MOV.U32 R205, RZ, RZ, R194 ;  /* 0x000000ffffcd7224 */ /* 0x000fe400078e00c2 */
.L_x_26037:
[----:B------:R-:W-:Y:S05]  /*f2a0*/  BSYNC B1 ;  /* 0x0000000000017941 */ /* 0x000fea0003800000 */
.L_x_26035:
        /* <DEDUP_REMOVED lines=16> */
.L_x_26041:
[----:B------:R-:W-:Y:S05]  /*f3b0*/  BSYNC B2 ;  /* 0x0000000000027941 */ /* 0x000fea0003800000 */
.L_x_26040:
        /* <DEDUP_REMOVED lines=44> */
.L_x_26039:
[----:B------:R-:W-:Y:S05]  /*f680*/  BSYNC B1 ;  /* 0x0000000000017941 */ /* 0x000fea0003800000 */
.L_x_26038:
        /* <DEDUP_REMOVED lines=9> */
.L_x_26034:
        /* <DEDUP_REMOVED lines=12> */
.L_x_26043:
[----:B------:R-:W-:Y:S02]  /*f7e0*/  IMAD.MOV.U32 R205, RZ, RZ, R194 ;  /* 0x000000ffffcd7224 */ /* 0x000fe400078e00c2 */
.L_x_26044:
[----:B------:R-:W-:Y:S05]  /*f7f0*/  BSYNC B1 ;  /* 0x0000000000017941 */ /* 0x000fea0003800000 */
.L_x_26042:
        /* <DEDUP_REMOVED lines=16> */
.L_x_26048:
[----:B------:R-:W-:Y:S05]  /*f900*/  BSYNC B2 ;  /* 0x0000000000027941 */ /* 0x000fea0003800000 */
.L_x_26047:
        /* <DEDUP_REMOVED lines=44> */
.L_x_26046:
[----:B------:R-:W-:Y:S05]  /*fbd0*/  BSYNC B1 ;  /* 0x0000000000017941 */ /* 0x000fea0003800000 */
.L_x_26045:
        /* <DEDUP_REMOVED lines=12> */
.L_x_26049:
        /* <DEDUP_REMOVED lines=12> */
.L_x_26052:
[----:B------:R-:W-:Y:S02]  /*fd60*/  IMAD.MOV.U32 R81, RZ, RZ, R194 ;  /* 0x000000ffff517224 */ /* 0x000fe400078e00c2 */
.L_x_26053:
[----:B------:R-:W-:Y:S05]  /*fd70*/  BSYNC B1 ;  /* 0x0000000000017941 */ /* 0x000fea0003800000 */
.L_x_26051:
        /* <DEDUP_REMOVED lines=16> */
.L_x_26057:
[----:B------:R-:W-:Y:S05]  /*fe80*/  BSYNC B2 ;  /* 0x0000000000027941 */ /* 0x000fea0003800000 */
.L_x_26056:
        /* <DEDUP_REMOVED lines=44> */
.L_x_26055:
[----:B------:R-:W-:Y:S05]  /*10150*/  BSYNC B1 ;  /* 0x0000000000017941 */ /* 0x000fea0003800000 */
.L_x_26054:
        /* <DEDUP_REMOVED lines=9> */
.L_x_26050:
        /* <DEDUP_REMOVED lines=12> */
.L_x_26059:
[----:B------:R-:W-:Y:S02]  /*102b0*/  IMAD.MOV.U32 R205, RZ, RZ, R194 ;  /* 0x000000ffffcd7224 */ /* 0x000fe400078e00c2 */
.L_x_26060:
[----:B------:R-:W-:Y:S05]  /*102c0*/  BSYNC B1 ;  /* 0x0000000000017941 */ /* 0x000fea0003800000 */
.L_x_26058:
        /* <DEDUP_REMOVED lines=16> */
.L_x_26064:
[----:B------:R-:W-:Y:S05]  /*103d0*/  BSYNC B2 ;  /* 0x0000000000027941 */ /* 0x000fea0003800000 */
.L_x_26063:
        /* <DEDUP_REMOVED lines=44> */
.L_x_26062:
[----:B------:R-:W-:Y:S05]  /*106a0*/  BSYNC B1 ;  /* 0x0000000000017941 */ /* 0x000fea0003800000 */
.L_x_26061:
        /* <DEDUP_REMOVED lines=12> */
.L_x_26065:
        /* <DEDUP_REMOVED lines=12> */
.L_x_26068:
[----:B------:R-:W-:Y:S02]  /*10830*/  MOV R82, R194 ;  /* 0x000000c200527202 */ /* 0x000fe40000000f00 */
.L_x_26069:
[----:B------:R-:W-:Y:S05]  /*10840*/  BSYNC B1 ;  /* 0x0000000000017941 */ /* 0x000fea0003800000 */
.L_x_26067:
        /* <DEDUP_REMOVED lines=16> */
.L_x_26073:
[----:B------:R-:W-:Y:S05]  /*10950*/  BSYNC B2 ;  /* 0x0000000000027941 */ /* 0x000fea0003800000 */
.L_x_26072:
        /* <DEDUP_REMOVED lines=44> */
.L_x_26071:
[----:B------:R-:W-:Y:S05]  /*10c20*/  BSYNC B1 ;  /* 0x0000000000017941 */ /* 0x000fea0003800000 */
.L_x_26070:
        /* <DEDUP_REMOVED lines=9> */
.L_x_26066:
        /* <DEDUP_REMOVED lines=12> */
.L_x_26075:
[----:B------:R-:W-:Y:S02]  /*10d80*/  IMAD.MOV.U32 R205, RZ, RZ, R194 ;  /* 0x000000ffffcd7224 */ /* 0x000fe400078e00c2 */
.L_x_26076:
[----:B------:R-:W-:Y:S05]  /*10d90*/  BSYNC B1 ;  /* 0x0000000000017941 */ /* 0x000fea0003800000 */
.L_x_26074:
        /* <DEDUP_REMOVED lines=16> */
.L_x_26080:
[----:B------:R-:W-:Y:S05]  /*10ea0*/  BSYNC B2 ;  /* 0x0000000000027941 */ /* 0x000fea0003800000 */
.L_x_26079:
        /* <DEDUP_REMOVED lines=44> */
.L_x_26078:
[----:B------:R-:W-:Y:S05]  /*11170*/  BSYNC B1 ;  /* 0x0000000000017941 */ /* 0x000fea0003800000 */
.L_x_26077:
        /* <DEDUP_REMOVED lines=12> */
.L_x_26081:
        /* <DEDUP_REMOVED lines=12> */
.L_x_26084:
[----:B------:R-:W-:Y:S02]  /*11300*/  IMAD.MOV.U32 R205, RZ, RZ, R194 ;  /* 0x000000ffffcd7224 */ /* 0x000fe400078e00c2 */
.L_x_26085:
[----:B------:R-:W-:Y:S05]  /*11310*/  BSYNC B1 ;  /* 0x0000000000017941 */ /* 0x000fea0003800000 */
.L_x_26083:
        /* <DEDUP_REMOVED lines=16> */
.L_x_26089:
[----:B------:R-:W-:Y:S05]  /*11420*/  BSYNC B2 ;  /* 0x0000000000027941 */ /* 0x000fea0003800000 */
.L_x_26088:
        /* <DEDUP_REMOVED lines=44> */
.L_x_26087:
[----:B------:R-:W-:Y:S05]  /*116f0*/  BSYNC B1 ;  /* 0x0000000000017941 */ /* 0x000fea0003800000 */
.L_x_26086:
        /* <DEDUP_REMOVED lines=9> */
.L_x_26082:
        /* <DEDUP_REMOVED lines=12> */
.L_x_26091:
[----:B------:R-:W-:Y:S02]  /*11850*/  IMAD.MOV.U32 R205, RZ, RZ, R194 ;  /* 0x000000ffffcd7224 */ /* 0x000fe400078e00c2 */
.L_x_26092:
[----:B------:R-:W-:Y:S05]  /*11860*/  BSYNC B1 ;  /* 0x0000000000017941 */ /* 0x000fea0003800000 */
.L_x_26090:
        /* <DEDUP_REMOVED lines=16> */
.L_x_26096:
[----:B------:R-:W-:Y:S05]  /*11970*/  BSYNC B2 ;  /* 0x0000000000027941 */ /* 0x000fea0003800000 */
.L_x_26095:
        /* <DEDUP_REMOVED lines=44> */
.L_x_26094:
[----:B------:R-:W-:Y:S05]  /*11c40*/  BSYNC B1 ;  /* 0x0000000000017941 */ /* 0x000fea0003800000 */
.L_x_26093:
        /* <DEDUP_REMOVED lines=12> */
.L_x_26097:
        /* <DEDUP_REMOVED lines=12> */
.L_x_26100:
[----:B------:R-:W-:Y:S02]  /*11dd0*/  IMAD.MOV.U32 R205, RZ, RZ, R194 ;  /* 0x000000ffffcd7224 */ /* 0x000fe400078e00c2 */
.L_x_26101:
[----:B------:R-:W-:Y:S05]  /*11de0*/  BSYNC B1 ;  /* 0x0000000000017941 */ /* 0x000fea0003800000 */
.L_x_26099:
        /* <DEDUP_REMOVED lines=16> */
.L_x_26105:
[----:B------:R-:W-:Y:S05]  /*11ef0*/  BSYNC B2 ;  /* 0x0000000000027941 */ /* 0x000fea0003800000 */
.L_x_26104:
        /* <DEDUP_REMOVED lines=44> */
.L_x_26103:
[----:B------:R-:W-:Y:S05]  /*121c0*/  BSYNC B1 ;  /* 0x0000000000017941 */ /* 0x000fea0003800000 */
.L_x_26102:
        /* <DEDUP_REMOVED lines=9> */
.L_x_26098:
        /* <DEDUP_REMOVED lines=51> */
.L_x_26106:
[----:B------:R-:W-:Y:S02]  /*12590*/  IADD3 R209, R209, 0x20, RZ ;  /* 0x00000020d1d17810 */ /* 0x000fe40007ffe0ff */
.L_x_25977:
[----:B------:R-:W-:Y:S05]  /*125a0*/  BSYNC B0 ;  /* 0x0000000000007941 */ /* 0x000fea0003800000 */
.L_x_25976:
        /* <DEDUP_REMOVED lines=31> */
.L_x_26110:
[----:B-1----:R-:W-:Y:S02]  /*127a0*/  IMAD.MOV.U32 R158, RZ, RZ, R194 ;  /* 0x000000ffff9e7224 */ /* 0x002fe400078e00c2 */
.L_x_26111:
[----:B------:R-:W-:Y:S05]  /*127b0*/  BSYNC B1 ;  /* 0x0000000000017941 */ /* 0x000fea0003800000 */
.L_x_26109:
        /* <DEDUP_REMOVED lines=16> */
.L_x_26115:
[----:B------:R-:W-:Y:S05]  /*128c0*/  BSYNC B2 ;  /* 0x0000000000027941 */ /* 0x000fea0003800000 */
.L_x_26114:
        /* <DEDUP_REMOVED lines=44> */
.L_x_26113:
[----:B------:R-:W-:Y:S05]  /*12b90*/  BSYNC B1 ;  /* 0x0000000000017941 */ /* 0x000fea0003800000 */
.L_x_26112:
        /* <DEDUP_REMOVED lines=17> */
.L_x_26116:
        /* <DEDUP_REMOVED lines=12> */
.L_x_26119:
[----:B------:R-:W-:Y:S02]  /*12d70*/  IMAD.MOV.U32 R85, RZ, RZ, R194 ;  /* 0x000000ffff557224 */ /* 0x000fe400078e00c2 */
.L_x_26120:
[----:B------:R-:W-:Y:S05]  /*12d80*/  BSYNC B1 ;  /* 0x0000000000017941 */ /* 0x000fea0003800000 */
.L_x_26118:
        /* <DEDUP_REMOVED lines=16> */
.L_x_26124:
[----:B------:R-:W-:Y:S05]  /*12e90*/  BSYNC B2 ;  /* 0x0000000000027941 */ /* 0x000fea0003800000 */
.L_x_26123:
        /* <DEDUP_REMOVED lines=44> */
.L_x_26122:
[----:B------:R-:W-:Y:S05]  /*13160*/  BSYNC B1 ;  /* 0x0000000000017941 */ /* 0x000fea0003800000 */
.L_x_26121:
        /* <DEDUP_REMOVED lines=9> */
.L_x_26117:
        /* <DEDUP_REMOVED lines=12> */
.L_x_26126:
[----:B------:R-:W-:Y:S02]  /*132c0*/  IMAD.MOV.U32 R205, RZ, RZ, R194 ;  /* 0x000000ffffcd7224 */ /* 0x000fe400078e00c2 */
.L_x_26127:
[----:B------:R-:W-:Y:S05]  /*132d0*/  BSYNC B1 ;  /* 0x0000000000017941 */ /* 0x000fea0003800000 */
.L_x_26125:
        /* <DEDUP_REMOVED lines=16> */
.L_x_26131:
[----:B------:R-:W-:Y:S05]  /*133e0*/  BSYNC B2 ;  /* 0x0000000000027941 */ /* 0x000fea0003800000 */
.L_x_26130:
        /* <DEDUP_REMOVED lines=44> */
.L_x_26129:
[----:B------:R-:W-:Y:S05]  /*136b0*/  BSYNC B1 ;  /* 0x0000000000017941 */ /* 0x000fea0003800000 */
.L_x_26128:
        /* <DEDUP_REMOVED lines=14> */
.L_x_26132:
        /* <DEDUP_REMOVED lines=12> */
.L_x_26135:
[----:B------:R-:W-:Y:S02]  /*13860*/  IMAD.MOV.U32 R88, RZ, RZ, R194 ;  /* 0x000000ffff587224 */ /* 0x000fe400078e00c2 */
.L_x_26136:
[----:B------:R-:W-:Y:S05]  /*13870*/  BSYNC B1 ;  /* 0x0000000000017941 */ /* 0x000fea0003800000 */
.L_x_26134:
        /* <DEDUP_REMOVED lines=16> */
.L_x_26140:
[----:B------:R-:W-:Y:S05]  /*13980*/  BSYNC B2 ;  /* 0x0000000000027941 */ /* 0x000fea0003800000 */
.L_x_26139:
        /* <DEDUP_REMOVED lines=44> */
.L_x_26138:
[----:B------:R-:W-:Y:S05]  /*13c50*/  BSYNC B1 ;  /* 0x0000000000017941 */ /* 0x000fea0003800000 */
.L_x_26137:
        /* <DEDUP_REMOVED lines=9> */
.L_x_26133:
        /* <DEDUP_REMOVED lines=12> */
.L_x_26142:
[----:B------:R-:W-:Y:S02]  /*13db0*/  IMAD.MOV.U32 R88, RZ, RZ, R194 ;  /* 0x000000ffff587224 */ /* 0x000fe400078e00c2 */
.L_x_26143:
[----:B------:R-:W-:Y:S05]  /*13dc0*/  BSYNC B1 ;  /* 0x0000000000017941 */ /* 0x000fea0003800000 */
.L_x_26141:
        /* <DEDUP_REMOVED lines=16> */
.L_x_26147:
[----:B------:R-:W-:Y:S05]  /*13ed0*/  BSYNC B2 ;  /* 0x0000000000027941 */ /* 0x000fea0003800000 */
.L_x_26146:
        /* <DEDUP_REMOVED lines=44> */
.L_x_26145:
[----:B------:R-:W-:Y:S05]  /*141a0*/  BSYNC B1 ;  /* 0x0000000000017941 */ /* 0x000fea0003800000 */
.L_x_26144:
        /* <DEDUP_REMOVED lines=14> */
.L_x_26148:
        /* <DEDUP_REMOVED lines=12> */
.L_x_26151:
[----:B------:R-:W-:Y:S02]  /*14350*/  IMAD.MOV.U32 R87, RZ, RZ, R194 ;  /* 0x000000ffff577224 */ /* 0x000fe400078e00c2 */
.L_x_26152:
[----:B------:R-:W-:Y:S05]  /*14360*/  BSYNC B1 ;  /* 0x0000000000017941 */ /* 0x000fea0003800000 */
.L_x_26150:
        /* <DEDUP_REMOVED lines=16> */
.L_x_26156:
[----:B------:R-:W-:Y:S05]  /*14470*/  BSYNC B2 ;  /* 0x0000000000027941 */ /* 0x000fea0003800000 */
.L_x_26155:
        /* <DEDUP_REMOVED lines=44> */
.L_x_26154:
[----:B------:R-:W-:Y:S05]  /*14740*/  BSYNC B1 ;  /* 0x0000000000017941 */ /* 0x000fea0003800000 */
.L_x_26153:
        /* <DEDUP_REMOVED lines=9> */
.L_x_26149:
        /* <DEDUP_REMOVED lines=12> */
.L_x_26158:
[----:B------:R-:W-:Y:S02]  /*148a0*/  IMAD.MOV.U32 R88, RZ, RZ, R194 ;  /* 0x000000ffff587224 */ /* 0x000fe400078e00c2 */
.L_x_26159:
[----:B------:R-:W-:Y:S05]  /*148b0*/  BSYNC B1 ;  /* 0x0000000000017941 */ /* 0x000fea0003800000 */
.L_x_26157:
        /* <DEDUP_REMOVED lines=16> */
.L_x_26163:
[----:B------:R-:W-:Y:S05]  /*149c0*/  BSYNC B2 ;  /* 0x0000000000027941 */ /* 0x000fea0003800000 */
.L_x_26162:
        /* <DEDUP_REMOVED lines=44> */
.L_x_26161:
[----:B------:R-:W-:Y:S05]  /*14c90*/  BSYNC B1 ;  /* 0x0000000000017941 */ /* 0x000fea0003800000 */
.L_x_26160:
        /* <DEDUP_REMOVED lines=14> */
.L_x_26164:
        /* <DEDUP_REMOVED lines=12> */
.L_x_26167:
[----:B------:R-:W-:Y:S02]  /*14e40*/  IMAD.MOV.U32 R205, RZ, RZ, R194 ;  /* 0x000000ffffcd7224 */ /* 0x000fe400078e00c2 */
.L_x_26168:
[----:B------:R-:W-:Y:S05]  /*14e50*/  BSYNC B1 ;  /* 0x0000000000017941 */ /* 0x000fea0003800000 */
.L_x_26166:
        /* <DEDUP_REMOVED lines=16> */
.L_x_26172:
[----:B------:R-:W-:Y:S05]  /*14f60*/  BSYNC B2 ;  /* 0x0000000000027941 */ /* 0x000fea0003800000 */
.L_x_26171:
        /* <DEDUP_REMOVED lines=44> */
.L_x_26170:
[----:B------:R-:W-:Y:S05]  /*15230*/  BSYNC B1 ;  /* 0x0000000000017941 */ /* 0x000fea0003800000 */
.L_x_26169:
        /* <DEDUP_REMOVED lines=9> */
.L_x_26165:
        /* <DEDUP_REMOVED lines=12> */
.L_x_26174:
[----:B------:R-:W-:Y:S02]  /*15390*/  IMAD.MOV.U32 R205, RZ, RZ, R194 ;  /* 0x000000ffffcd7224 */ /* 0x000fe400078e00c2 */
.L_x_26175:
[----:B------:R-:W-:Y:S05]  /*153a0*/  BSYNC B1 ;  /* 0x0000000000017941 */ /* 0x000fea0003800000 */
.L_x_26173:
        /* <DEDUP_REMOVED lines=16> */
.L_x_26179:
[----:B------:R-:W-:Y:S05]  /*154b0*/  BSYNC B2 ;  /* 0x0000000000027941 */ /* 0x000fea0003800000 */
.L_x_26178:
        /* <DEDUP_REMOVED lines=44> */
.L_x_26177:
[----:B------:R-:W-:Y:S05]  /*15780*/  BSYNC B1 ;  /* 0x0000000000017941 */ /* 0x000fea0003800000 */
.L_x_26176:
        /* <DEDUP_REMOVED lines=12> */
.L_x_26180:
        /* <DEDUP_REMOVED lines=12> */
.L_x_26183:
[----:B------:R-:W-:Y:S02]  /*15910*/  IMAD.MOV.U32 R89, RZ, RZ, R194 ;  /* 0x000000ffff597224 */ /* 0x000fe400078e00c2 */
.L_x_26184:
[----:B------:R-:W-:Y:S05]  /*15920*/  BSYNC B1 ;  /* 0x0000000000017941 */ /* 0x000fea0003800000 */
.L_x_26182:
        /* <DEDUP_REMOVED lines=16> */
.L_x_26188:
[----:B------:R-:W-:Y:S05]  /*15a30*/  BSYNC B2 ;  /* 0x0000000000027941 */ /* 0x000fea0003800000 */
.L_x_26187:
        /* <DEDUP_REMOVED lines=44> */
.L_x_26186:
[----:B------:R-:W-:Y:S05]  /*15d00*/  BSYNC B1 ;  /* 0x0000000000017941 */ /* 0x000fea0003800000 */
.L_x_26185:
        /* <DEDUP_REMOVED lines=9> */
.L_x_26181:
        /* <DEDUP_REMOVED lines=12> */
.L_x_26190:
[----:B------:R-:W-:Y:S02]  /*15e60*/  IMAD.MOV.U32 R205, RZ, RZ, R194 ;  /* 0x000000ffffcd7224 */ /* 0x000fe400078e00c2 */
.L_x_26191:
[----:B------:R-:W-:Y:S05]  /*15e70*/  BSYNC B1 ;  /* 0x0000000000017941 */ /* 0x000fea0003800000 */
.L_x_26189:
        /* <DEDUP_REMOVED lines=16> */
.L_x_26195:
[----:B------:R-:W-:Y:S05]  /*15f80*/  BSYNC B2 ;  /* 0x0000000000027941 */ /* 0x000fea0003800000 */
.L_x_26194:
        /* <DEDUP_REMOVED lines=44> */
.L_x_26193:
[----:B------:R-:W-:Y:S05]  /*16250*/  BSYNC B1 ;  /* 0x0000000000017941 */ /* 0x000fea0003800000 */
.L_x_26192:
        /* <DEDUP_REMOVED lines=12> */
.L_x_26196:
        /* <DEDUP_REMOVED lines=12> */
.L_x_26199:
[----:B------:R-:W-:Y:S02]  /*163e0*/  MOV R90, R194 ;  /* 0x000000c2005a7202 */ /* 0x000fe40000000f00 */
.L_x_26200:
[----:B------:R-:W-:Y:S05]  /*163f0*/  BSYNC B1 ;  /* 0x0000000000017941 */ /* 0x000fea0003800000 */
.L_x_26198:
        /* <DEDUP_REMOVED lines=16> */
.L_x_26204:
[----:B------:R-:W-:Y:S05]  /*16500*/  BSYNC B2 ;  /* 0x0000000000027941 */ /* 0x000fea0003800000 */
.L_x_26203:
        /* <DEDUP_REMOVED lines=44> */
.L_x_26202:
[----:B------:R-:W-:Y:S05]  /*167d0*/  BSYNC B1 ;  /* 0x0000000000017941 */ /* 0x000fea0003800000 */
.L_x_26201:
        /* <DEDUP_REMOVED lines=9> */
.L_x_26197:
        /* <DEDUP_REMOVED lines=12> */
.L_x_26206:
[----:B------:R-:W-:Y:S02]  /*16930*/  IMAD.MOV.U32 R205, RZ, RZ, R194 ;  /* 0x000000ffffcd7224 */ /* 0x000fe400078e00c2 */
.L_x_26207:
[----:B------:R-:W-:Y:S05]  /*16940*/  BSYNC B1 ;  /* 0x0000000000017941 */ /* 0x000fea0003800000 */
.L_x_26205:
        /* <DEDUP_REMOVED lines=16> */
.L_x_26211:
[----:B------:R-:W-:Y:S05]  /*16a50*/  BSYNC B2 ;  /* 0x0000000000027941 */ /* 0x000fea0003800000 */
.L_x_26210:
        /* <DEDUP_REMOVED lines=44> */
.L_x_26209:
[----:B------:R-:W-:Y:S05]  /*16d20*/  BSYNC B1 ;  /* 0x0000000000017941 */ /* 0x000fea0003800000 */
.L_x_26208:
        /* <DEDUP_REMOVED lines=12> */
.L_x_26212:
        /* <DEDUP_REMOVED lines=12> */
.L_x_26215:
[----:B------:R-:W-:Y:S02]  /*16eb0*/  IMAD.MOV.U32 R205, RZ, RZ, R194 ;  /* 0x000000ffffcd7224 */ /* 0x000fe400078e00c2 */
.L_x_26216:
[----:B------:R-:W-:Y:S05]  /*16ec0*/  BSYNC B1 ;  /* 0x0000000000017941 */ /* 0x000fea0003800000 */
.L_x_26214:
        /* <DEDUP_REMOVED lines=16> */
.L_x_26220:
[----:B------:R-:W-:Y:S05]  /*16fd0*/  BSYNC B2 ;  /* 0x0000000000027941 */ /* 0x000fea0003800000 */
.L_x_26219:
        /* <DEDUP_REMOVED lines=44> */
.L_x_26218:
[----:B------:R-:W-:Y:S05]  /*172a0*/  BSYNC B1 ;  /* 0x0000000000017941 */ /* 0x000fea0003800000 */
.L_x_26217:
        /* <DEDUP_REMOVED lines=9> */
.L_x_26213:
        /* <DEDUP_REMOVED lines=12> */
.L_x_26222:
[----:B------:R-:W-:Y:S02]  /*17400*/  IMAD.MOV.U32 R205, RZ, RZ, R194 ;  /* 0x000000ffffcd7224 */ /* 0x000fe400078e00c2 */
.L_x_26223:
[----:B------:R-:W-:Y:S05]  /*17410*/  BSYNC B1 ;  /* 0x0000000000017941 */ /* 0x000fea0003800000 */
.L_x_26221:
        /* <DEDUP_REMOVED lines=16> */
.L_x_26227:
[----:B------:R-:W-:Y:S05]  /*17520*/  BSYNC B2 ;  /* 0x0000000000027941 */ /* 0x000fea0003800000 */
.L_x_26226:
        /* <DEDUP_REMOVED lines=44> */
.L_x_26225:
[----:B------:R-:W-:Y:S05]  /*177f0*/  BSYNC B1 ;  /* 0x0000000000017941 */ /* 0x000fea0003800000 */
.L_x_26224:
        /* <DEDUP_REMOVED lines=12> */
.L_x_26228:
        /* <DEDUP_REMOVED lines=12> */
.L_x_26231:
[----:B------:R-:W-:Y:S02]  /*17980*/  IMAD.MOV.U32 R205, RZ, RZ, R194 ;  /* 0x000000ffffcd7224 */ /* 0x000fe400078e00c2 */
.L_x_26232:
[----:B------:R-:W-:Y:S05]  /*17990*/  BSYNC B1 ;  /* 0x0000000000017941 */ /* 0x000fea0003800000 */
.L_x_26230:
        /* <DEDUP_REMOVED lines=16> */
.L_x_26236:
[----:B------:R-:W-:Y:S05]  /*17aa0*/  BSYNC B2 ;  /* 0x0000000000027941 */ /* 0x000fea0003800000 */
.L_x_26235:
        /* <DEDUP_REMOVED lines=44> */
.L_x_26234:
[----:B------:R-:W-:Y:S05]  /*17d70*/  BSYNC B1 ;  /* 0x0000000000017941 */ /* 0x000fea0003800000 */
.L_x_26233:
        /* <DEDUP_REMOVED lines=9> */
.L_x_26229:
        /* <DEDUP_REMOVED lines=51> */
.L_x_26237:
[----:B------:R-:W-:Y:S02]  /*18140*/  IADD3 R209, R209, 0x20, RZ ;  /* 0x00000020d1d17810 */ /* 0x000fe40007ffe0ff */
.L_x_26108:
[----:B------:R-:W-:Y:S05]  /*18150*/  BSYNC B0 ;  /* 0x0000000000007941 */ /* 0x000fea0003800000 */
.L_x_26107:
        /* <DEDUP_REMOVED lines=31> */
.L_x_26241:
[----:B-1----:R-:W-:Y:S02]  /*18350*/  IMAD.MOV.U32 R158, RZ, RZ, R194 ;  /* 0x000000ffff9e7224 */ /* 0x002fe400078e00c2 */
.L_x_26242:
[----:B------:R-:W-:Y:S05]  /*18360*/  BSYNC B1 ;  /* 0x0000000000017941 */ /* 0x000fea0003800000 */
.L_x_26240:
        /* <DEDUP_REMOVED lines=16> */
.L_x_26246:
[----:B------:R-:W-:Y:S05]  /*18470*/  BSYNC B2 ;  /* 0x0000000000027941 */ /* 0x000fea0003800000 */
.L_x_26245:
        /* <DEDUP_REMOVED lines=44> */
.L_x_26244:
[----:B------:R-:W-:Y:S05]  /*18740*/  BSYNC B1 ;  /* 0x0000000000017941 */ /* 0x000fea0003800000 */
.L_x_26243:
        /* <DEDUP_REMOVED lines=17> */
.L_x_26247:
        /* <DEDUP_REMOVED lines=12> */
.L_x_26250:
[----:B------:R-:W-:Y:S02]  /*18920*/  IMAD.MOV.U32 R93, RZ, RZ, R194 ;  /* 0x000000ffff5d7224 */ /* 0x000fe400078e00c2 */
.L_x_26251:
[----:B------:R-:W-:Y:S05]  /*18930*/  BSYNC B1 ;  /* 0x0000000000017941 */ /* 0x000fea0003800000 */
.L_x_26249:
        /* <DEDUP_REMOVED lines=16> */
.L_x_26255:
[----:B------:R-:W-:Y:S05]  /*18a40*/  BSYNC B2 ;  /* 0x0000000000027941 */ /* 0x000fea0003800000 */
.L_x_26254:
        /* <DEDUP_REMOVED lines=44> */
.L_x_26253:
[----:B------:R-:W-:Y:S05]  /*18d10*/  BSYNC B1 ;  /* 0x0000000000017941 */ /* 0x000fea0003800000 */
.L_x_26252:
        /* <DEDUP_REMOVED lines=9> */
.L_x_26248:
        /* <DEDUP_REMOVED lines=12> */
.L_x_26257:
[----:B------:R-:W-:Y:S02]  /*18e70*/  IMAD.MOV.U32 R205, RZ, RZ, R194 ;  /* 0x000000ffffcd7224 */ /* 0x000fe400078e00c2 */
.L_x_26258:
[----:B------:R-:W-:Y:S05]  /*18e80*/  BSYNC B1 ;  /* 0x0000000000017941 */ /* 0x000fea0003800000 */
.L_x_26256:
        /* <DEDUP_REMOVED lines=16> */
.L_x_26262:
[----:B------:R-:W-:Y:S05]  /*18f90*/  BSYNC B2 ;  /* 0x0000000000027941 */ /* 0x000fea0003800000 */
.L_x_26261:
        /* <DEDUP_REMOVED lines=44> */
.L_x_26260:
[----:B------:R-:W-:Y:S05]  /*19260*/  BSYNC B1 ;  /* 0x0000000000017941 */ /* 0x000fea0003800000 */
.L_x_26259:
        /* <DEDUP_REMOVED lines=14> */
.L_x_26263:
        /* <DEDUP_REMOVED lines=12> */
.L_x_26266:
[----:B------:R-:W-:Y:S02]  /*19410*/  IMAD.MOV.U32 R96, RZ, RZ, R194 ;  /* 0x000000ffff607224 */ /* 0x000fe400078e00c2 */
.L_x_26267:
[----:B------:R-:W-:Y:S05]  /*19420*/  BSYNC B1 ;  /* 0x0000000000017941 */ /* 0x000fea0003800000 */
.L_x_26265:
        /* <DEDUP_REMOVED lines=16> */
.L_x_26271:
[----:B------:R-:W-:Y:S05]  /*19530*/  BSYNC B2 ;  /* 0x0000000000027941 */ /* 0x000fea0003800000 */
.L_x_26270:
        /* <DEDUP_REMOVED lines=44> */
.L_x_26269:
[----:B------:R-:W-:Y:S05]  /*19800*/  BSYNC B1 ;  /* 0x0000000000017941 */ /* 0x000fea0003800000 */
.L_x_26268:
        /* <DEDUP_REMOVED lines=9> */
.L_x_26264:
        /* <DEDUP_REMOVED lines=12> */
.L_x_26273:
[----:B------:R-:W-:Y:S02]  /*19960*/  IMAD.MOV.U32 R96, RZ, RZ, R194 ;  /* 0x000000ffff607224 */ /* 0x000fe400078e00c2 */
.L_x_26274:
[----:B------:R-:W-:Y:S05]  /*19970*/  BSYNC B1 ;  /* 0x0000000000017941 */ /* 0x000fea0003800000 */
.L_x_26272:
        /* <DEDUP_REMOVED lines=16> */
.L_x_26278:
[----:B------:R-:W-:Y:S05]  /*19a80*/  BSYNC B2 ;  /* 0x0000000000027941 */ /* 0x000fea0003800000 */
.L_x_26277:
        /* <DEDUP_REMOVED lines=44> */
.L_x_26276:
[----:B------:R-:W-:Y:S05]  /*19d50*/  BSYNC B1 ;  /* 0x0000000000017941 */ /* 0x000fea0003800000 */
.L_x_26275:
        /* <DEDUP_REMOVED lines=14> */
.L_x_26279:
        /* <DEDUP_REMOVED lines=12> */
.L_x_26282:
[----:B------:R-:W-:Y:S02]  /*19f00*/  IMAD.MOV.U32 R95, RZ, RZ, R194 ;  /* 0x000000ffff5f7224 */ /* 0x000fe400078e00c2 */
.L_x_26283:
[----:B------:R-:W-:Y:S05]  /*19f10*/  BSYNC B1 ;  /* 0x0000000000017941 */ /* 0x000fea0003800000 */
.L_x_26281:
        /* <DEDUP_REMOVED lines=16> */
.L_x_26287:
[----:B------:R-:W-:Y:S05]  /*1a020*/  BSYNC B2 ;  /* 0x0000000000027941 */ /* 0x000fea0003800000 */
.L_x_26286:
        /* <DEDUP_REMOVED lines=44> */
.L_x_26285:
[----:B------:R-:W-:Y:S05]  /*1a2f0*/  BSYNC B1 ;  /* 0x0000000000017941 */ /* 0x000fea0003800000 */
.L_x_26284:
        /* <DEDUP_REMOVED lines=9> */
.L_x_26280:
        /* <DEDUP_REMOVED lines=12> */
.L_x_26289:
[----:B------:R-:W-:Y:S02]  /*1a450*/  IMAD.MOV.U32 R96, RZ, RZ, R194 ;  /* 0x000000ffff607224 */ /* 0x000fe400078e00c2 */
.L_x_26290:
[----:B------:R-:W-:Y:S05]  /*1a460*/  BSYNC B1 ;  /* 0x0000000000017941 */ /* 0x000fea0003800000 */
.L_x_26288:
        /* <DEDUP_REMOVED lines=16> */
.L_x_26294:
[----:B------:R-:W-:Y:S05]  /*1a570*/  BSYNC B2 ;  /* 0x0000000000027941 */ /* 0x000fea0003800000 */
.L_x_26293:
        /* <DEDUP_REMOVED lines=44> */
.L_x_26292:
[----:B------:R-:W-:Y:S05]  /*1a840*/  BSYNC B1 ;  /* 0x0000000000017941 */ /* 0x000fea0003800000 */
.L_x_26291:
        /* <DEDUP_REMOVED lines=14> */
.L_x_26295:
        /* <DEDUP_REMOVED lines=12> */
.L_x_26298:
[----:B------:R-:W-:Y:S02]  /*1a9f0*/  IMAD.MOV.U32 R205, RZ, RZ, R194 ;  /* 0x000000ffffcd7224 */ /* 0x000fe400078e00c2 */
.L_x_26299:
[----:B------:R-:W-:Y:S05]  /*1aa00*/  BSYNC B1 ;  /* 0x0000000000017941 */ /* 0x000fea0003800000 */
.L_x_26297:
        /* <DEDUP_REMOVED lines=16> */
.L_x_26303:
[----:B------:R-:W-:Y:S05]  /*1ab10*/  BSYNC B2 ;  /* 0x0000000000027941 */ /* 0x000fea0003800000 */
.L_x_26302:
        /* <DEDUP_REMOVED lines=44> */
.L_x_26301:
[----:B------:R-:W-:Y:S05]  /*1ade0*/  BSYNC B1 ;  /* 0x0000000000017941 */ /* 0x000fea0003800000 */
.L_x_26300:
        /* <DEDUP_REMOVED lines=9> */
.L_x_26296:
        /* <DEDUP_REMOVED lines=12> */
.L_x_26305:
[----:B------:R-:W-:Y:S02]  /*1af40*/  IMAD.MOV.U32 R205, RZ, RZ, R194 ;  /* 0x000000ffffcd7224 */ /* 0x000fe400078e00c2 */
.L_x_26306:
[----:B------:R-:W-:Y:S05]  /*1af50*/  BSYNC B1 ;  /* 0x0000000000017941 */ /* 0x000fea0003800000 */
.L_x_26304:
        /* <DEDUP_REMOVED lines=16> */
.L_x_26310:
[----:B------:R-:W-:Y:S05]  /*1b060*/  BSYNC B2 ;  /* 0x0000000000027941 */ /* 0x000fea0003800000 */
.L_x_26309:
        /* <DEDUP_REMOVED lines=44> */
.L_x_26308:
[----:B------:R-:W-:Y:S05]  /*1b330*/  BSYNC B1 ;  /* 0x0000000000017941 */ /* 0x000fea0003800000 */
.L_x_26307:
        /* <DEDUP_REMOVED lines=12> */
.L_x_26311:
        /* <DEDUP_REMOVED lines=12> */
.L_x_26314:
[----:B------:R-:W-:Y:S02]  /*1b4c0*/  IMAD.MOV.U32 R97, RZ, RZ, R194 ;  /* 0x000000ffff617224 */ /* 0x000fe400078e00c2 */
.L_x_26315:
[----:B------:R-:W-:Y:S05]  /*1b4d0*/  BSYNC B1 ;  /* 0x0000000000017941 */ /* 0x000fea0003800000 */
.L_x_26313:
        /* <DEDUP_REMOVED lines=16> */
.L_x_26319:
[----:B------:R-:W-:Y:S05]  /*1b5e0*/  BSYNC B2 ;  /* 0x0000000000027941 */ /* 0x000fea0003800000 */
.L_x_26318:
        /* <DEDUP_REMOVED lines=44> */
.L_x_26317:
[----:B------:R-:W-:Y:S05]  /*1b8b0*/  BSYNC B1 ;  /* 0x0000000000017941 */ /* 0x000fea0003800000 */
.L_x_26316:
        /* <DEDUP_REMOVED lines=9> */
.L_x_26312:
        /* <DEDUP_REMOVED lines=12> */
.L_x_26321:
[----:B------:R-:W-:Y:S02]  /*1ba10*/  IMAD.MOV.U32 R205, RZ, RZ, R194 ;  /* 0x000000ffffcd7224 */ /* 0x000fe400078e00c2 */
.L_x_26322:
[----:B------:R-:W-:Y:S05]  /*1ba20*/  BSYNC B1 ;  /* 0x0000000000017941 */ /* 0x000fea0003800000 */
.L_x_26320:
        /* <DEDUP_REMOVED lines=16> */
.L_x_26326:
[----:B------:R-:W-:Y:S05]  /*1bb30*/  BSYNC B2 ;  /* 0x0000000000027941 */ /* 0x000fea0003800000 */
.L_x_26325:
        /* <DEDUP_REMOVED lines=44> */
.L_x_26324:
[----:B------:R-:W-:Y:S05]  /*1be00*/  BSYNC B1 ;  /* 0x0000000000017941 */ /* 0x000fea0003800000 */
.L_x_26323:
        /* <DEDUP_REMOVED lines=12> */
.L_x_26327:
        /* <DEDUP_REMOVED lines=12> */
.L_x_26330:
[----:B------:R-:W-:Y:S02]  /*1bf90*/  MOV R98, R194 ;  /* 0x000000c200627202 */ /* 0x000fe40000000f00 */
.L_x_26331:
[----:B------:R-:W-:Y:S05]  /*1bfa0*/  BSYNC B1 ;  /* 0x0000000000017941 */ /* 0x000fea0003800000 */
.L_x_26329:
        /* <DEDUP_REMOVED lines=16> */
.L_x_26335:
[----:B------:R-:W-:Y:S05]  /*1c0b0*/  BSYNC B2 ;  /* 0x0000000000027941 */ /* 0x000fea0003800000 */
.L_x_26334:
        /* <DEDUP_REMOVED lines=44> */
.L_x_26333:
[----:B------:R-:W-:Y:S05]  /*1c380*/  BSYNC B1 ;  /* 0x0000000000017941 */ /* 0x000fea0003800000 */
.L_x_26332:
        /* <DEDUP_REMOVED lines=9> */
.L_x_26328:
        /* <DEDUP_REMOVED lines=12> */
.L_x_26337:
[----:B------:R-:W-:Y:S02]  /*1c4e0*/  IMAD.MOV.U32 R205, RZ, RZ, R194 ;  /* 0x000000ffffcd7224 */ /* 0x000fe400078e00c2 */
.L_x_26338:
[----:B------:R-:W-:Y:S05]  /*1c4f0*/  BSYNC B1 ;  /* 0x0000000000017941 */ /* 0x000fea0003800000 */
.L_x_26336:
        /* <DEDUP_REMOVED lines=16> */
.L_x_26342:
[----:B------:R-:W-:Y:S05]  /*1c600*/  BSYNC B2 ;  /* 0x0000000000027941 */ /* 0x000fea0003800000 */
.L_x_26341:
        /* <DEDUP_REMOVED lines=44> */
.L_x_26340:
[----:B------:R-:W-:Y:S05]  /*1c8d0*/  BSYNC B1 ;  /* 0x0000000000017941 */ /* 0x000fea0003800000 */
.L_x_26339:
        /* <DEDUP_REMOVED lines=12> */
.L_x_26343:
        /* <DEDUP_REMOVED lines=12> */
.L_x_26346:
[----:B------:R-:W-:Y:S02]  /*1ca60*/  IMAD.MOV.U32 R205, RZ, RZ, R194 ;  /* 0x000000ffffcd7224 */ /* 0x000fe400078e00c2 */
.L_x_26347:
[----:B------:R-:W-:Y:S05]  /*1ca70*/  BSYNC B1 ;  /* 0x0000000000017941 */ /* 0x000fea0003800000 */
.L_x_26345:
        /* <DEDUP_REMOVED lines=16> */
.L_x_26351:
[----:B------:R-:W-:Y:S05]  /*1cb80*/  BSYNC B2 ;  /* 0x0000000000027941 */ /* 0x000fea0003800000 */
.L_x_26350:
        /* <DEDUP_REMOVED lines=44> */
.L_x_26349:
[----:B------:R-:W-:Y:S05]  /*1ce50*/  BSYNC B1 ;  /* 0x0000000000017941 */ /* 0x000fea0003800000 */
.L_x_26348:
        /* <DEDUP_REMOVED lines=9> */
.L_x_26344:
        /* <DEDUP_REMOVED lines=12> */
.L_x_26353:
[----:B------:R-:W-:Y:S02]  /*1cfb0*/  IMAD.MOV.U32 R205, RZ, RZ, R194 ;  /* 0x000000ffffcd7224 */ /* 0x000fe400078e00c2 */
.L_x_26354:
[----:B------:R-:W-:Y:S05]  /*1cfc0*/  BSYNC B1 ;  /* 0x0000000000017941 */ /* 0x000fea0003800000 */
.L_x_26352:
        /* <DEDUP_REMOVED lines=16> */
.L_x_26358:
[----:B------:R-:W-:Y:S05]  /*1d0d0*/  BSYNC B2 ;  /* 0x0000000000027941 */ /* 0x000fea0003800000 */
.L_x_26357:
        /* <DEDUP_REMOVED lines=44> */
.L_x_26356:
[----:B------:R-:W-:Y:S05]  /*1d3a0*/  BSYNC B1 ;  /* 0x0000000000017941 */ /* 0x000fea0003800000 */
.L_x_26355:
        /* <DEDUP_REMOVED lines=12> */
.L_x_26359:
        /* <DEDUP_REMOVED lines=12> */
.L_x_26362:
[----:B------:R-:W-:Y:S02]  /*1d530*/  IMAD.MOV.U32 R205, RZ, RZ, R194 ;  /* 0x000000ffffcd7224 */ /* 0x000fe400078e00c2 */
.L_x_26363:
[----:B------:R-:W-:Y:S05]  /*1d540*/  BSYNC B1 ;  /* 0x0000000000017941 */ /* 0x000fea0003800000 */
.L_x_26361:
        /* <DEDUP_REMOVED lines=16> */
.L_x_26367:
[----:B------:R-:W-:Y:S05]  /*1d650*/  BSYNC B2 ;  /* 0x0000000000027941 */ /* 0x000fea0003800000 */
.L_x_26366:
        /* <DEDUP_REMOVED lines=44> */
.L_x_26365:
[----:B------:R-:W-:Y:S05]  /*1d920*/  BSYNC B1 ;  /* 0x0000000000017941 */ /* 0x000fea0003800000 */
.L_x_26364:
        /* <DEDUP_REMOVED lines=9> */
.L_x_26360:
        /* <DEDUP_REMOVED lines=51> */
.L_x_26368:
[----:B------:R-:W-:Y:S02]  /*1dcf0*/  IADD3 R209, R209, 0x20, RZ ;  /* 0x00000020d1d17810 */ /* 0x000fe40007ffe0ff */
.L_x_26239:
[----:B------:R-:W-:Y:S05]  /*1dd00*/  BSYNC B0 ;  /* 0x0000000000007941 */ /* 0x000fea0003800000 */
.L_x_26238:
        /* <DEDUP_REMOVED lines=31> */
.L_x_26372:
[----:B-1----:R-:W-:Y:S02]  /*1df00*/  IMAD.MOV.U32 R158, RZ, RZ, R194 ;  /* 0x000000ffff9e7224 */ /* 0x002fe400078e00c2 */
.L_x_26373:
[----:B------:R-:W-:Y:S05]  /*1df10*/  BSYNC B1 ;  /* 0x0000000000017941 */ /* 0x000fea0003800000 */
.L_x_26371:
        /* <DEDUP_REMOVED lines=16> */
.L_x_26377:
[----:B------:R-:W-:Y:S05]  /*1e020*/  BSYNC B2 ;  /* 0x0000000000027941 */ /* 0x000fea0003800000 */
.L_x_26376:
        /* <DEDUP_REMOVED lines=44> */
.L_x_26375:
[----:B------:R-:W-:Y:S05]  /*1e2f0*/  BSYNC B1 ;  /* 0x0000000000017941 */ /* 0x000fea0003800000 */
.L_x_26374:
        /* <DEDUP_REMOVED lines=17> */
.L_x_26378:
        /* <DEDUP_REMOVED lines=12> */
.L_x_26381:
[----:B------:R-:W-:Y:S02]  /*1e4d0*/  IMAD.MOV.U32 R101, RZ, RZ, R194 ;  /* 0x000000ffff657224 */ /* 0x000fe400078e00c2 */
.L_x_26382:
[----:B------:R-:W-:Y:S05]  /*1e4e0*/  BSYNC B1 ;  /* 0x0000000000017941 */ /* 0x000fea0003800000 */
.L_x_26380:
        /* <DEDUP_REMOVED lines=16> */
.L_x_26386:
[----:B------:R-:W-:Y:S05]  /*1e5f0*/  BSYNC B2 ;  /* 0x0000000000027941 */ /* 0x000fea0003800000 */
.L_x_26385:
        /* <DEDUP_REMOVED lines=44> */
.L_x_26384:
[----:B------:R-:W-:Y:S05]  /*1e8c0*/  BSYNC B1 ;  /* 0x0000000000017941 */ /* 0x000fea0003800000 */
.L_x_26383:
        /* <DEDUP_REMOVED lines=9> */
.L_x_26379:
        /* <DEDUP_REMOVED lines=12> */
.L_x_26388:
[----:B------:R-:W-:Y:S02]  /*1ea20*/  IMAD.MOV.U32 R205, RZ, RZ, R194 ;  /* 0x000000ffffcd7224 */ /* 0x000fe400078e00c2 */
.L_x_26389:
[----:B------:R-:W-:Y:S05]  /*1ea30*/  BSYNC B1 ;  /* 0x0000000000017941 */ /* 0x000fea0003800000 */
.L_x_26387:
        /* <DEDUP_REMOVED lines=16> */
.L_x_26393:
[----:B------:R-:W-:Y:S05]  /*1eb40*/  BSYNC B2 ;  /* 0x0000000000027941 */ /* 0x000fea0003800000 */
.L_x_26392:
        /* <DEDUP_REMOVED lines=44> */
.L_x_26391:
[----:B------:R-:W-:Y:S05]  /*1ee10*/  BSYNC B1 ;  /* 0x0000000000017941 */ /* 0x000fea0003800000 */
.L_x_26390:
        /* <DEDUP_REMOVED lines=14> */
.L_x_26394:
        /* <DEDUP_REMOVED lines=12> */
.L_x_26397:
[----:B------:R-:W-:Y:S02]  /*1efc0*/  IMAD.MOV.U32 R104, RZ, RZ, R194 ;  /* 0x000000ffff687224 */ /* 0x000fe400078e00c2 */
.L_x_26398:
[----:B------:R-:W-:Y:S05]  /*1efd0*/  BSYNC B1 ;  /* 0x0000000000017941 */ /* 0x000fea0003800000 */
.L_x_26396:
        /* <DEDUP_REMOVED lines=16> */
.L_x_26402:
[----:B------:R-:W-:Y:S05]  /*1f0e0*/  BSYNC B2 ;  /* 0x0000000000027941 */ /* 0x000fea0003800000 */
.L_x_26401:
        /* <DEDUP_REMOVED lines=44> */
.L_x_26400:
[----:B------:R-:W-:Y:S05]  /*1f3b0*/  BSYNC B1 ;  /* 0x0000000000017941 */ /* 0x000fea0003800000 */
.L_x_26399:
        /* <DEDUP_REMOVED lines=9> */
.L_x_26395:
        /* <DEDUP_REMOVED lines=12> */
.L_x_26404:
[----:B------:R-:W-:Y:S02]  /*1f510*/  IMAD.MOV.U32 R104, RZ, RZ, R194 ;  /* 0x000000ffff687224 */ /* 0x000fe400078e00c2 */
.L_x_26405:
[----:B------:R-:W-:Y:S05]  /*1f520*/  BSYNC B1 ;  /* 0x0000000000017941 */ /* 0x000fea0003800000 */
.L_x_26403:
        /* <DEDUP_REMOVED lines=16> */
.L_x_26409:
[----:B------:R-:W-:Y:S05]  /*1f630*/  BSYNC B2 ;  /* 0x0000000000027941 */ /* 0x000fea0003800000 */
.L_x_26408:
        /* <DEDUP_REMOVED lines=44> */
.L_x_26407:
[----:B------:R-:W-:Y:S05]  /*1f900*/  BSYNC B1 ;  /* 0x0000000000017941 */ /* 0x000fea0003800000 */
.L_x_26406:
        /* <DEDUP_REMOVED lines=14> */
.L_x_26410:
        /* <DEDUP_REMOVED lines=12> */
.L_x_26413:
[----:B------:R-:W-:Y:S02]  /*1fab0*/  IMAD.MOV.U32 R103, RZ, RZ, R194 ;  /* 0x000000ffff677224 */ /* 0x000fe400078e00c2 */
.L_x_26414:
[----:B------:R-:W-:Y:S05]  /*1fac0*/  BSYNC B1 ;  /* 0x0000000000017941 */ /* 0x000fea0003800000 */
.L_x_26412:
        /* <DEDUP_REMOVED lines=16> */
.L_x_26418:
[----:B------:R-:W-:Y:S05]  /*1fbd0*/  BSYNC B2 ;  /* 0x0000000000027941 */ /* 0x000fea0003800000 */
.L_x_26417:
        /* <DEDUP_REMOVED lines=44> */
.L_x_26416:
[----:B------:R-:W-:Y:S05]  /*1fea0*/  BSYNC B1 ;  /* 0x0000000000017941 */ /* 0x000fea0003800000 */
.L_x_26415:
        /* <DEDUP_REMOVED lines=9> */
.L_x_26411:
        /* <DEDUP_REMOVED lines=12> */
.L_x_26420:
[----:B------:R-:W-:Y:S02]  /*20000*/  IMAD.MOV.U32 R104, RZ, RZ, R194 ;  /* 0x000000ffff687224 */ /* 0x000fe400078e00c2 */
.L_x_26421:
[----:B------:R-:W-:Y:S05]  /*20010*/  BSYNC B1 ;  /* 0x0000000000017941 */ /* 0x000fea0003800000 */
.L_x_26419:
        /* <DEDUP_REMOVED lines=16> */
.L_x_26425:
[----:B------:R-:W-:Y:S05]  /*20120*/  BSYNC B2 ;  /* 0x0000000000027941 */ /* 0x000fea0003800000 */
.L_x_26424:
        /* <DEDUP_REMOVED lines=44> */
.L_x_26423:
[----:B------:R-:W-:Y:S05]  /*203f0*/  BSYNC B1 ;  /* 0x0000000000017941 */ /* 0x000fea0003800000 */
.L_x_26422:
        /* <DEDUP_REMOVED lines=14> */
.L_x_26426:
        /* <DEDUP_REMOVED lines=12> */
.L_x_26429:
[----:B------:R-:W-:Y:S02]  /*205a0*/  IMAD.MOV.U32 R205, RZ, RZ, R194 ;  /* 0x000000ffffcd7224 */ /* 0x000fe400078e00c2 */
.L_x_26430:
[----:B------:R-:W-:Y:S05]  /*205b0*/  BSYNC B1 ;  /* 0x0000000000017941 */ /* 0x000fea0003800000 */
.L_x_26428:
        /* <DEDUP_REMOVED lines=16> */
.L_x_26434:
[----:B------:R-:W-:Y:S05]  /*206c0*/  BSYNC B2 ;  /* 0x0000000000027941 */ /* 0x000fea0003800000 */
.L_x_26433:
        /* <DEDUP_REMOVED lines=44> */
.L_x_26432:
[----:B------:R-:W-:Y:S05]  /*20990*/  BSYNC B1 ;  /* 0x0000000000017941 */ /* 0x000fea0003800000 */
.L_x_26431:
        /* <DEDUP_REMOVED lines=9> */
.L_x_26427:
        /* <DEDUP_REMOVED lines=12> */
.L_x_26436:
[----:B------:R-:W-:Y:S02]  /*20af0*/  IMAD.MOV.U32 R205, RZ, RZ, R194 ;  /* 0x000000ffffcd7224 */ /* 0x000fe400078e00c2 */
.L_x_26437:
[----:B------:R-:W-:Y:S05]  /*20b00*/  BSYNC B1 ;  /* 0x0000000000017941 */ /* 0x000fea0003800000 */
.L_x_26435:
        /* <DEDUP_REMOVED lines=16> */
.L_x_26441:
[----:B------:R-:W-:Y:S05]  /*20c10*/  BSYNC B2 ;  /* 0x0000000000027941 */ /* 0x000fea0003800000 */
.L_x_26440:
        /* <DEDUP_REMOVED lines=44> */
.L_x_26439:
[----:B------:R-:W-:Y:S05]  /*20ee0*/  BSYNC B1 ;  /* 0x0000000000017941 */ /* 0x000fea0003800000 */
.L_x_26438:
        /* <DEDUP_REMOVED lines=12> */
.L_x_26442:
        /* <DEDUP_REMOVED lines=12> */
.L_x_26445:
[----:B------:R-:W-:Y:S02]  /*21070*/  IMAD.MOV.U32 R105, RZ, RZ, R194 ;  /* 0x000000ffff697224 */ /* 0x000fe400078e00c2 */
.L_x_26446:
[----:B------:R-:W-:Y:S05]  /*21080*/  BSYNC B1 ;  /* 0x0000000000017941 */ /* 0x000fea0003800000 */
.L_x_26444:
        /* <DEDUP_REMOVED lines=16> */
.L_x_26450:
[----:B------:R-:W-:Y:S05]  /*21190*/  BSYNC B2 ;  /* 0x0000000000027941 */ /* 0x000fea0003800000 */
.L_x_26449:
        /* <DEDUP_REMOVED lines=44> */
.L_x_26448:
[----:B------:R-:W-:Y:S05]  /*21460*/  BSYNC B1 ;  /* 0x0000000000017941 */ /* 0x000fea0003800000 */
.L_x_26447:
        /* <DEDUP_REMOVED lines=9> */
.L_x_26443:
        /* <DEDUP_REMOVED lines=12> */
.L_x_26452:
[----:B------:R-:W-:Y:S02]  /*215c0*/  IMAD.MOV.U32 R205, RZ, RZ, R194 ;  /* 0x000000ffffcd7224 */ /* 0x000fe400078e00c2 */
.L_x_26453:
[----:B------:R-:W-:Y:S05]  /*215d0*/  BSYNC B1 ;  /* 0x0000000000017941 */ /* 0x000fea0003800000 */
.L_x_26451:
        /* <DEDUP_REMOVED lines=16> */
.L_x_26457:
[----:B------:R-:W-:Y:S05]  /*216e0*/  BSYNC B2 ;  /* 0x0000000000027941 */ /* 0x000fea0003800000 */
.L_x_26456:
        /* <DEDUP_REMOVED lines=44> */
.L_x_26455:
[----:B------:R-:W-:Y:S05]  /*219b0*/  BSYNC B1 ;  /* 0x0000000000017941 */ /* 0x000fea0003800000 */
.L_x_26454:
        /* <DEDUP_REMOVED lines=12> */
.L_x_26458:
        /* <DEDUP_REMOVED lines=12> */
.L_x_26461:
[----:B------:R-:W-:Y:S02]  /*21b40*/  MOV R106, R194 ;  /* 0x000000c2006a7202 */ /* 0x000fe40000000f00 */
.L_x_26462:
[----:B------:R-:W-:Y:S05]  /*21b50*/  BSYNC B1 ;  /* 0x0000000000017941 */ /* 0x000fea0003800000 */
.L_x_26460:
        /* <DEDUP_REMOVED lines=16> */
.L_x_26466:
[----:B------:R-:W-:Y:S05]  /*21c60*/  BSYNC B2 ;  /* 0x0000000000027941 */ /* 0x000fea0003800000 */
.L_x_26465:
        /* <DEDUP_REMOVED lines=44> */
.L_x_26464:
[----:B------:R-:W-:Y:S05]  /*21f30*/  BSYNC B1 ;  /* 0x0000000000017941 */ /* 0x000fea0003800000 */
.L_x_26463:
        /* <DEDUP_REMOVED lines=9> */
.L_x_26459:
        /* <DEDUP_REMOVED lines=12> */
.L_x_26468:
[----:B------:R-:W-:Y:S02]  /*22090*/  IMAD.MOV.U32 R205, RZ, RZ, R194 ;  /* 0x000000ffffcd7224 */ /* 0x000fe400078e00c2 */
.L_x_26469:
[----:B------:R-:W-:Y:S05]  /*220a0*/  BSYNC B1 ;  /* 0x0000000000017941 */ /* 0x000fea0003800000 */
.L_x_26467:
        /* <DEDUP_REMOVED lines=16> */
.L_x_26473:
[----:B------:R-:W-:Y:S05]  /*221b0*/  BSYNC B2 ;  /* 0x0000000000027941 */ /* 0x000fea0003800000 */
.L_x_26472:
        /* <DEDUP_REMOVED lines=44> */
.L_x_26471:
[----:B------:R-:W-:Y:S05]  /*22480*/  BSYNC B1 ;  /* 0x0000000000017941 */ /* 0x000fea0003800000 */
.L_x_26470:
        /* <DEDUP_REMOVED lines=12> */
.L_x_26474:
        /* <DEDUP_REMOVED lines=12> */
.L_x_26477:
[----:B------:R-:W-:Y:S02]  /*22610*/  IMAD.MOV.U32 R205, RZ, RZ, R194 ;  /* 0x000000ffffcd7224 */ /* 0x000fe400078e00c2 */
.L_x_26478:
[----:B------:R-:W-:Y:S05]  /*22620*/  BSYNC B1 ;  /* 0x0000000000017941 */ /* 0x000fea0003800000 */
.L_x_26476:
        /* <DEDUP_REMOVED lines=16> */
.L_x_26482:
[----:B------:R-:W-:Y:S05]  /*22730*/  BSYNC B2 ;  /* 0x0000000000027941 */ /* 0x000fea0003800000 */
.L_x_26481:
        /* <DEDUP_REMOVED lines=44> */
.L_x_26480:
[----:B------:R-:W-:Y:S05]  /*22a00*/  BSYNC B1 ;  /* 0x0000000000017941 */ /* 0x000fea0003800000 */
.L_x_26479:
        /* <DEDUP_REMOVED lines=9> */
.L_x_26475:
        /* <DEDUP_REMOVED lines=12> */
.L_x_26484:
[----:B------:R-:W-:Y:S02]  /*22b60*/  IMAD.MOV.U32 R205, RZ, RZ, R194 ;  /* 0x000000ffffcd7224 */ /* 0x000fe400078e00c2 */
.L_x_26485:
[----:B------:R-:W-:Y:S05]  /*22b70*/  BSYNC B1 ;  /* 0x0000000000017941 */ /* 0x000fea0003800000 */
.L_x_26483:
        /* <DEDUP_REMOVED lines=16> */
.L_x_26489:
[----:B------:R-:W-:Y:S05]  /*22c80*/  BSYNC B2 ;  /* 0x0000000000027941 */ /* 0x000fea0003800000 */
.L_x_26488:
        /* <DEDUP_REMOVED lines=44> */
.L_x_26487:
[----:B------:R-:W-:Y:S05]  /*22f50*/  BSYNC B1 ;  /* 0x0000000000017941 */ /* 0x000fea0003800000 */
.L_x_26486:
        /* <DEDUP_REMOVED lines=12> */
.L_x_26490:
        /* <DEDUP_REMOVED lines=12> */
.L_x_26493:
[----:B------:R-:W-:Y:S02]  /*230e0*/  IMAD.MOV.U32 R205, RZ, RZ, R194 ;  /* 0x000000ffffcd7224 */ /* 0x000fe400078e00c2 */
.L_x_26494:
[----:B------:R-:W-:Y:S05]  /*230f0*/  BSYNC B1 ;  /* 0x0000000000017941 */ /* 0x000fea0003800000 */
.L_x_26492:
        /* <DEDUP_REMOVED lines=16> */
.L_x_26498:
[----:B------:R-:W-:Y:S05]  /*23200*/  BSYNC B2 ;  /* 0x0000000000027941 */ /* 0x000fea0003800000 */
.L_x_26497:
        /* <DEDUP_REMOVED lines=44> */
.L_x_26496:
[----:B------:R-:W-:Y:S05]  /*234d0*/  BSYNC B1 ;  /* 0x0000000000017941 */ /* 0x000fea0003800000 */
.L_x_26495:
        /* <DEDUP_REMOVED lines=9> */
.L_x_26491:
        /* <DEDUP_REMOVED lines=51> */
.L_x_26370:
[----:B------:R-:W-:Y:S05]  /*238a0*/  BSYNC B0 ;  /* 0x0000000000007941 */ /* 0x000fea0003800000 */
.L_x_26369:
        /* <DEDUP_REMOVED lines=58> */
.L_x_26515:
        /* <DEDUP_REMOVED lines=118> */
.L_x_26516:
[----:B------:R-:W-:Y:S01]  /*243b0*/  FMUL.FTZ R108, R159, R159 ;  /* 0x0000009f9f6c7220 */ /* 0x000fe20000410000 */
[----:B------:R-:W-:Y:S01]  /*243c0*/  ISETP.NE.AND P0, PT, RZ, UR6, PT ;  /* 0x00000006ff007c0c */ /* 0x000fe2000bf05270 */
[----:B-1----:R-:W-:Y:S01]  /*243d0*/  FADD.FTZ R205, R205, R158 ;  /* 0x0000009ecdcd7221 */ /* 0x002fe20000010000 */
[----:B------:R-:W-:Y:S01]  /*243e0*/  @!P5 MOV R110, 0x4 ;  /* 0x00000004006ed802 */ /* 0x000fe20000000f00 */
[----:B------:R-:W-:Y:S01]  /*243f0*/  BSSY B0, `(.L_x_26501) ;  /* 0x000002e000007945 */ /* 0x000fe20003800000 */
[----:B------:R-:W-:Y:S01]  /*24400*/  FSEL R109, R108, RZ, P0 ;  /* 0x000000ff6c6d7208 */ /* 0x000fe20000000000 */
[----:B------:R-:W-:Y:S01]  /*24410*/  IMAD.MOV.U32 R108, RZ, RZ, c[0x0][0x1e0] ;  /* 0x00007800ff6c7624 */ /* 0x000fe200078e00ff */
[----:B------:R-:W-:Y:S01]  /*24420*/  LOP3.LUT P1, RZ, R38, 0x20, RZ, 0xc0, !PT ;  /* 0x0000002026ff7812 */ /* 0x000fe2000782c0ff */
        /* <DEDUP_REMOVED lines=42> */
.L_x_26502:
[----:B------:R-:W-:Y:S05]  /*246d0*/  BSYNC B0 ;  /* 0x0000000000007941 */ /* 0x000fea0003800000 */
.L_x_26501:
        /* <DEDUP_REMOVED lines=35> */
.L_x_26504:
[----:B------:R-:W-:Y:S05]  /*24910*/  BSYNC B0 ;  /* 0x0000000000007941 */ /* 0x000fea0003800000 */
.L_x_26503:
        /* <DEDUP_REMOVED lines=35> */
.L_x_26506:
[----:B------:R-:W-:Y:S05]  /*24b50*/  BSYNC B0 ;  /* 0x0000000000007941 */ /* 0x000fea0003800000 */
.L_x_26505:
        /* <DEDUP_REMOVED lines=35> */
.L_x_26508:
[----:B------:R-:W-:Y:S05]  /*24d90*/  BSYNC B0 ;  /* 0x0000000000007941 */ /* 0x000fea0003800000 */
.L_x_26507:
        /* <DEDUP_REMOVED lines=35> */
.L_x_26510:
[----:B------:R-:W-:Y:S05]  /*24fd0*/  BSYNC B0 ;  /* 0x0000000000007941 */ /* 0x000fea0003800000 */
.L_x_26509:
        /* <DEDUP_REMOVED lines=29> */
[----:B------:R-:W-:Y:S01]  /*251b0*/  IMAD.MOV.U32 R158, RZ, RZ, 0x10 ;  /* 0x00000010ff9e7424 */ /* 0x000fe200078e00ff */
[----:B------:R-:W-:-:S02]  /*251c0*/  F2FP.PACK_AB R110, R205, R208 ;  /* 0x000000d0cd6e723e */ /* 0x000fc400000000ff */
[----:B------:R-:W-:Y:S01]  /*251d0*/  F2FP.PACK_AB R109, R206, R109 ;  /* 0x0000006dce6d723e */ /* 0x000fe200000000ff */
[----:B------:R-:W-:-:S05]  /*251e0*/  IMAD.WIDE.U32 R158, R195, R158, c[0x0][0x208] ;  /* 0x00008200c39e7625 */ /* 0x000fca00078e009e */
[----:B------:R0:W-:Y:S02]  /*251f0*/  STG.E.128 [R158.64], R108 ;  /* 0x0000006c9e007986 */ /* 0x0001e4000c101d04 */
.L_x_26512:
[----:B------:R-:W-:Y:S05]  /*25200*/  BSYNC B0 ;  /* 0x0000000000007941 */ /* 0x000fea0003800000 */
.L_x_26511:
[----:B01----:R-:W-:-:S04]  /*25210*/  IMAD.MOV.U32 R108, RZ, RZ, 0x4 ;  /* 0x00000004ff6c7424 */ /* 0x003fc800078e00ff */
[----:B------:R-:W-:-:S05]  /*25220*/  IMAD R37, R108, c[0x0][0x160], R37 ;  /* 0x000058006c257a24 */ /* 0x000fca00078e0225 */
[----:B------:R-:W-:-:S13]  /*25230*/  ISETP.GE.AND P0, PT, R37, c[0x0][0x164], PT ;  /* 0x0000590025007a0c */ /* 0x000fda0003f06270 */
[----:B------:R-:W-:Y:S01]  /*25240*/  @P0 CALL.REL.NOINC `(.L_x_26513) ;  /* 0x0000001000000944 */ /* 0x000fe20003c00000 */
[----:B------:R-:W-:Y:S05]  /*25250*/  BRA `(.L_x_26514) ;  /* 0xfffdbfd000007947 */ /* 0x000fea000383ffff */
.L_x_26513:
[----:B------:R-:W-:Y:S05]  /*25260*/  EXIT ;  /* 0x000000000000794d */ /* 0x000fea0003800000 */
.L_x_26499:
[----:B------:R-:W-:Y:S01]  /*25270*/  MOV R110, R111 ;  /* 0x0000006f006e7202 */ /* 0x000fe20000000f00 */
[----:B------:R-:W-:Y:S01]  /*25280*/  IMAD.MOV.U32 R205, RZ, RZ, 0x1 ;  /* 0x00000001ffcd7424 */ /* 0x000fe200078e00ff */
[----:B------:R-:W-:Y:S01]  /*25290*/  MOV R108, 0x252d0 ;  /* 0x000252d0006c7802 */ /* 0x000fe20000000f00 */
[----:B------:R-:W-:Y:S02]  /*252a0*/  IMAD.MOV.U32 R204, RZ, RZ, 0x1f ;  /* 0x0000001fffcc7424 */ /* 0x000fe400078e00ff */
[----:B------:R-:W-:Y:S02]  /*252b0*/  IMAD.MOV.U32 R207, RZ, RZ, -0x1 ;  /* 0xffffffffffcf7424 */ /* 0x000fe400078e00ff */
[----:B------:R-:W-:Y:S05]  /*252c0*/  CALL.REL.NOINC `($__internal_54_$__cuda_sm70_shflsync_bfly_p) ;  /* 0x000009d000007944 */ /* 0x000fea0003c00000 */
[----:B-1----:R-:W-:Y:S01]  /*252d0*/  IMAD.MOV.U32 R108, RZ, RZ, R205 ;  /* 0x000000ffff6c7224 */ /* 0x002fe200078e00cd */
[----:B0-----:R-:W-:Y:S05]  /*252e0*/  BRA `(.L_x_26515) ;  /* 0xffffe96000007947 */ /* 0x001fea000383ffff */
.L_x_26500:
[----:B------:R-:W-:Y:S01]  /*252f0*/  IMAD.MOV.U32 R110, RZ, RZ, R206 ;  /* 0x000000ffff6e7224 */ /* 0x000fe200078e00ce */
[----:B------:R-:W-:Y:S01]  /*25300*/  MOV R108, 0x25350 ;  /* 0x00025350006c7802 */ /* 0x000fe20000000f00 */
[----:B------:R-:W-:Y:S02]  /*25310*/  IMAD.MOV.U32 R205, RZ, RZ, 0x2 ;  /* 0x00000002ffcd7424 */ /* 0x000fe400078e00ff */
[----:B------:R-:W-:-:S02]  /*25320*/  IMAD.MOV.U32 R204, RZ, RZ, 0x1f ;  /* 0x0000001fffcc7424 */ /* 0x000fc400078e00ff */
[----:B------:R-:W-:Y:S02]  /*25330*/  IMAD.MOV.U32 R207, RZ, RZ, -0x1 ;  /* 0xffffffffffcf7424 */ /* 0x000fe400078e00ff */
[----:B0-----:R-:W-:Y:S05]  /*25340*/  CALL.REL.NOINC `($__internal_54_$__cuda_sm70_shflsync_bfly_p) ;  /* 0x0000095000007944 */ /* 0x001fea0003c00000 */
[----:B01----:R-:W-:Y:S01]  /*25350*/  FADD.FTZ R110, R206, R205 ;  /* 0x000000cdce6e7221 */ /* 0x003fe20000010000 */
[----:B------:R-:W-:Y:S01]  /*25360*/  HFMA2.MMA R205, -RZ, RZ, 0, 2.384185791015625e-07 ;  /* 0x00000004ffcd7435 */ /* 0x000fe200000001ff */
[----:B------:R-:W-:Y:S01]  /*25370*/  IMAD.MOV.U32 R204, RZ, RZ, 0x1f ;  /* 0x0000001fffcc7424 */ /* 0x000fe200078e00ff */
[----:B------:R-:W-:Y:S01]  /*25380*/  MOV R108, 0x253b0 ;  /* 0x000253b0006c7802 */ /* 0x000fe20000000f00 */
[----:B------:R-:W-:-:S03]  /*25390*/  IMAD.MOV.U32 R207, RZ, RZ, -0x1 ;  /* 0xffffffffffcf7424 */ /* 0x000fc600078e00ff */
[----:B------:R-:W-:Y:S05]  /*253a0*/  CALL.REL.NOINC `($__internal_54_$__cuda_sm70_shflsync_bfly_p) ;  /* 0x000008f000007944 */ /* 0x000fea0003c00000 */
[----:B01----:R-:W-:Y:S01]  /*253b0*/  FADD.FTZ R110, R110, R205 ;  /* 0x000000cd6e6e7221 */ /* 0x003fe20000010000 */
[----:B------:R-:W-:Y:S01]  /*253c0*/  MOV R108, 0x25410 ;  /* 0x00025410006c7802 */ /* 0x000fe20000000f00 */
[----:B------:R-:W-:Y:S02]  /*253d0*/  IMAD.MOV.U32 R205, RZ, RZ, 0x8 ;  /* 0x00000008ffcd7424 */ /* 0x000fe400078e00ff */
[----:B------:R-:W-:Y:S02]  /*253e0*/  IMAD.MOV.U32 R204, RZ, RZ, 0x1f ;  /* 0x0000001fffcc7424 */ /* 0x000fe400078e00ff */
[----:B------:R-:W-:-:S02]  /*253f0*/  IMAD.MOV.U32 R207, RZ, RZ, -0x1 ;  /* 0xffffffffffcf7424 */ /* 0x000fc400078e00ff */
[----:B------:R-:W-:Y:S05]  /*25400*/  CALL.REL.NOINC `($__internal_54_$__cuda_sm70_shflsync_bfly_p) ;  /* 0x0000089000007944 */ /* 0x000fea0003c00000 */
[----:B01----:R-:W-:Y:S01]  /*25410*/  FADD.FTZ R110, R110, R205 ;  /* 0x000000cd6e6e7221 */ /* 0x003fe20000010000 */
[----:B------:R-:W-:Y:S01]  /*25420*/  MOV R108, 0x25470 ;  /* 0x00025470006c7802 */ /* 0x000fe20000000f00 */
[----:B------:R-:W-:-:S02]  /*25430*/  IMAD.MOV.U32 R205, RZ, RZ, 0x10 ;  /* 0x00000010ffcd7424 */ /* 0x000fc400078e00ff */
[----:B------:R-:W-:Y:S02]  /*25440*/  IMAD.MOV.U32 R204, RZ, RZ, 0x1f ;  /* 0x0000001fffcc7424 */ /* 0x000fe400078e00ff */
[----:B------:R-:W-:Y:S02]  /*25450*/  IMAD.MOV.U32 R207, RZ, RZ, -0x1 ;  /* 0xffffffffffcf7424 */ /* 0x000fe400078e00ff */
[----:B------:R-:W-:Y:S05]  /*25460*/  CALL.REL.NOINC `($__internal_54_$__cuda_sm70_shflsync_bfly_p) ;  /* 0x0000083000007944 */ /* 0x000fea0003c00000 */
[----:B-1----:R-:W-:Y:S01]  /*25470*/  FADD.FTZ R159, R110, R205 ;  /* 0x000000cd6e9f7221 */ /* 0x002fe20000010000 */
[----:B------:R-:W-:Y:S01]  /*25480*/  LOP3.LUT P6, RZ, R38, 0x20, RZ, 0xc0, !PT ;  /* 0x0000002026ff7812 */ /* 0x000fe200078cc0ff */
[----:B0-----:R-:W-:Y:S01]  /*25490*/  IMAD.MOV.U32 R204, RZ, RZ, 0x1f ;  /* 0x0000001fffcc7424 */ /* 0x001fe200078e00ff */
[----:B------:R-:W-:Y:S01]  /*254a0*/  MOV R205, 0x1 ;  /* 0x0000000100cd7802 */ /* 0x000fe20000000f00 */
[----:B------:R-:W-:Y:S02]  /*254b0*/  FMUL.FTZ R159, R159, c[0x0][0x1e0] ;  /* 0x000078009f9f7a20 */ /* 0x000fe40000410000 */
[----:B------:R-:W-:Y:S02]  /*254c0*/  IMAD.MOV.U32 R207, RZ, RZ, -0x1 ;  /* 0xffffffffffcf7424 */ /* 0x000fe400078e00ff */
        /* <DEDUP_REMOVED lines=98> */
[----:B------:R-:W-:Y:S05]  /*25af0*/  CALL.REL.NOINC `($__internal_54_$__cuda_sm70_shflsync_bfly_p) ;  /* 0x000001a000007944 */ /* 0x000fea0003c00000 */
[----:B01----:R-:W-:Y:S01]  /*25b00*/  FADD.FTZ R110, R110, R205 ;  /* 0x000000cd6e6e7221 */ /* 0x003fe20000010000 */
[----:B------:R-:W-:Y:S01]  /*25b10*/  MOV R108, 0x25b60 ;  /* 0x00025b60006c7802 */ /* 0x000fe20000000f00 */
[----:B------:R-:W-:Y:S02]  /*25b20*/  IMAD.MOV.U32 R205, RZ, RZ, 0x2 ;  /* 0x00000002ffcd7424 */ /* 0x000fe400078e00ff */
[----:B------:R-:W-:Y:S02]  /*25b30*/  IMAD.MOV.U32 R204, RZ, RZ, 0x1f ;  /* 0x0000001fffcc7424 */ /* 0x000fe400078e00ff */
[----:B------:R-:W-:Y:S02]  /*25b40*/  IMAD.MOV.U32 R207, RZ, RZ, -0x1 ;  /* 0xffffffffffcf7424 */ /* 0x000fe400078e00ff */
[----:B------:R-:W-:Y:S05]  /*25b50*/  CALL.REL.NOINC `($__internal_54_$__cuda_sm70_shflsync_bfly_p) ;  /* 0x0000014000007944 */ /* 0x000fea0003c00000 */
[----:B01----:R-:W-:Y:S01]  /*25b60*/  FADD.FTZ R110, R110, R205 ;  /* 0x000000cd6e6e7221 */ /* 0x003fe20000010000 */
[----:B------:R-:W-:Y:S01]  /*25b70*/  MOV R108, 0x25bc0 ;  /* 0x00025bc0006c7802 */ /* 0x000fe20000000f00 */
[----:B------:R-:W-:Y:S02]  /*25b80*/  IMAD.MOV.U32 R205, RZ, RZ, 0x4 ;  /* 0x00000004ffcd7424 */ /* 0x000fe400078e00ff */
[----:B------:R-:W-:-:S02]  /*25b90*/  IMAD.MOV.U32 R204, RZ, RZ, 0x1f ;  /* 0x0000001fffcc7424 */ /* 0x000fc400078e00ff */
[----:B------:R-:W-:Y:S02]  /*25ba0*/  IMAD.MOV.U32 R207, RZ, RZ, -0x1 ;  /* 0xffffffffffcf7424 */ /* 0x000fe400078e00ff */
[----:B------:R-:W-:Y:S05]  /*25bb0*/  CALL.REL.NOINC `($__internal_54_$__cuda_sm70_shflsync_bfly_p) ;  /* 0x000000e000007944 */ /* 0x000fea0003c00000 */
[----:B01----:R-:W-:Y:S01]  /*25bc0*/  FADD.FTZ R110, R110, R205 ;  /* 0x000000cd6e6e7221 */ /* 0x003fe20000010000 */
[----:B------:R-:W-:Y:S01]  /*25bd0*/  HFMA2.MMA R205, -RZ, RZ, 0, 4.76837158203125e-07 ;  /* 0x00000008ffcd7435 */ /* 0x000fe200000001ff */
[----:B------:R-:W-:Y:S01]  /*25be0*/  IMAD.MOV.U32 R204, RZ, RZ, 0x1f ;  /* 0x0000001fffcc7424 */ /* 0x000fe200078e00ff */
[----:B------:R-:W-:Y:S01]  /*25bf0*/  MOV R108, 0x25c20 ;  /* 0x00025c20006c7802 */ /* 0x000fe20000000f00 */
[----:B------:R-:W-:-:S03]  /*25c00*/  IMAD.MOV.U32 R207, RZ, RZ, -0x1 ;  /* 0xffffffffffcf7424 */ /* 0x000fc600078e00ff */
[----:B------:R-:W-:Y:S05]  /*25c10*/  CALL.REL.NOINC `($__internal_54_$__cuda_sm70_shflsync_bfly_p) ;  /* 0x0000008000007944 */ /* 0x000fea0003c00000 */
[----:B-1----:R-:W-:Y:S01]  /*25c20*/  FADD.FTZ R158, R110, R205 ;  /* 0x000000cd6e9e7221 */ /* 0x002fe20000010000 */
[----:B------:R-:W-:Y:S01]  /*25c30*/  MOV R108, 0x25c90 ;  /* 0x00025c90006c7802 */ /* 0x000fe20000000f00 */
[----:B------:R-:W-:Y:S02]  /*25c40*/  IMAD.MOV.U32 R205, RZ, RZ, 0x10 ;  /* 0x00000010ffcd7424 */ /* 0x000fe400078e00ff */
[----:B0-----:R-:W-:Y:S02]  /*25c50*/  IMAD.MOV.U32 R204, RZ, RZ, 0x1f ;  /* 0x0000001fffcc7424 */ /* 0x001fe400078e00ff */
[----:B------:R-:W-:-:S02]  /*25c60*/  IMAD.MOV.U32 R207, RZ, RZ, -0x1 ;  /* 0xffffffffffcf7424 */ /* 0x000fc400078e00ff */
[----:B------:R-:W-:Y:S02]  /*25c70*/  IMAD.MOV.U32 R110, RZ, RZ, R158 ;  /* 0x000000ffff6e7224 */ /* 0x000fe400078e009e */
[----:B------:R-:W-:Y:S05]  /*25c80*/  CALL.REL.NOINC `($__internal_54_$__cuda_sm70_shflsync_bfly_p) ;  /* 0x0000001000007944 */ /* 0x000fea0003c00000 */
[----:B01----:R-:W-:Y:S05]  /*25c90*/  BRA `(.L_x_26516) ;  /* 0xffffe71000007947 */ /* 0x003fea000383ffff */
        .weak           $__internal_54_$__cuda_sm70_shflsync_bfly_p
        .type           $__internal_54_$__cuda_sm70_shflsync_bfly_p,@function
        .size           $__internal_54_$__cuda_sm70_shflsync_bfly_p,(.L_x_39498 - $__internal_54_$__cuda_sm70_shflsync_bfly_p)
$__internal_54_$__cuda_sm70_shflsync_bfly_p:
[----:B------:R-:W-:Y:S01]  /*25ca0*/  IMAD.MOV.U32 R109, RZ, RZ, 0x0 ;  /* 0x00000000ff6d7424 */ /* 0x000fe200078e00ff */
[----:B------:R-:W-:Y:S04]  /*25cb0*/  WARPSYNC R207 ;  /* 0x000000cf00007348 */ /* 0x000fe80003800000 */
[----:B------:R0:W1:Y:S01]  /*25cc0*/  SHFL.BFLY PT, R205, R110, R205, R204 ;  /* 0x0c0000cd6ecd7389 */ /* 0x00006200000e00cc */
[----:B------:R-:W-:Y:S05]  /*25cd0*/  RET.REL.NODEC R108 `(_ZN10layer_norm31ln_parallel_residual_fwd_kernelINS_13Kernel_traitsI6__halfS2_fS2_fjLj1536ELj1ELj4ELj1ELj16ENS_18Kernel_traits_baseILj1536ES2_S2_fS2_fjLj128EEEEELb1ELb1ELb0EEEvNS_9FwdParamsE) ;  /* 0xfffda3206c007950 */ /* 0x000fea0003c3ffff */
.L_x_26517:
        /* <DEDUP_REMOVED lines=10> */
.L_x_39498:


//--------------------- .text._ZN10layer_norm31ln_parallel_residual_fwd_kernelINS_13Kernel_traitsI6__halfS2_fS2_fjLj1536ELj1ELj4ELj1ELj16ENS_18Kernel_traits_baseILj1536ES2_S2_fS2_fjLj128EEEEELb1ELb1ELb1EEEvNS_9FwdParamsE --------------------------
	.section	.text._ZN10layer_norm31ln_parallel_residual_fwd_kernelINS_13Kernel_traitsI6__halfS2_fS2_fjLj1536ELj1ELj4ELj1ELj16ENS_18Kernel_traits_baseILj1536ES2_S2_fS2_fjLj128EEEEELb1ELb1ELb1EEEvNS_9FwdParamsE,"ax",@progbits
	.sectioninfo	@"SHI_REGISTERS=168"
	.align	128
        .global         _ZN10layer_norm31ln_parallel_residual_fwd_kernelINS_13Kernel_traitsI6__halfS2_fS2_fjLj1536ELj1ELj4ELj1ELj16ENS_18Kernel_traits_baseILj1536ES2_S2_fS2_fjLj128EEEEELb1ELb1ELb1EEEvNS_9FwdParamsE
        .type           _ZN10layer_norm31ln_parallel_residual_fwd_kernelINS_13Kernel_traitsI6__halfS2_fS2_fjLj1536ELj1ELj4ELj1ELj16ENS_18Kernel_traits_baseILj1536ES2_S2_fS2_fjLj128EEEEELb1ELb1ELb1EEEvNS_9FwdParamsE,@function
        .size           _ZN10layer_norm31ln_parallel_residual_fwd_kernelINS_13Kernel_traitsI6__halfS2_fS2_fjLj1536ELj1ELj4ELj1ELj16ENS_18Kernel_traits_baseILj1536ES2_S2_fS2_fjLj128EEEEELb1ELb1ELb1EEEvNS_9FwdParamsE,(.L_x_39499 - _ZN10layer_norm31ln_parallel_residual_fwd_kernelINS_13Kernel_traitsI6__halfS2_fS2_fjLj1536ELj1ELj4ELj1ELj16ENS_18Kernel_traits_baseILj1536ES2_S2_fS2_fjLj128EEEEELb1ELb1ELb1EEEvNS_9FwdParamsE)
        .other          _ZN10layer_norm31ln_parallel_residual_fwd_kernelINS_13Kernel_traitsI6__halfS2_fS2_fjLj1536ELj1ELj4ELj1ELj16ENS_18Kernel_traits_baseILj1536ES2_S2_fS2_fjLj128EEEEELb1ELb1ELb1EEEvNS_9FwdParamsE,@"STO_CUDA_ENTRY STV_DEFAULT"
_ZN10layer_norm31ln_parallel_residual_fwd_kernelINS_13Kernel_traitsI6__halfS2_fS2_fjLj1536ELj1ELj4ELj1ELj16ENS_18Kernel_traits_baseILj1536ES2_S2_fS2_fjLj128EEEEELb1ELb1ELb1EEEvNS_9FwdParamsE:
.text._ZN10layer_norm31ln_parallel_residual_fwd_kernelINS_13Kernel_traitsI6__halfS2_fS2_fjLj1536ELj1ELj4ELj1ELj16ENS_18Kernel_traits_baseILj1536ES2_S2_fS2_fjLj128EEEEELb1ELb1ELb1EEEvNS_9FwdParamsE:
        /* <DEDUP_REMOVED lines=63> */
[----:B------:R-:W-:Y:S01]  /*03f0*/  UIADD3 UR23, UR4, -0xe443238, URZ ;  /* 0xf1bbcdc804177890 */ /* 0x000fe2000fffe03f */
[----:B------:R0:W5:Y:S02]  /*0400*/  @P0 LDG.E.128 R20, [R30.64+0x200] ;  /* 0x000200061e140981 */ /* 0x000164000c1e1d00 */
[----:B------:R-:W-:Y:S01]  /*0410*/  IMAD.WIDE.U32 R4, R4, -0x2daee0ad, RZ ;  /* 0xd2511f5304047825 */ /* 0x000fe200078e00ff */
[----:B------:R-:W-:Y:S01]  /*0420*/  LOP3.LUT R32, R7, UR15, R10, 0x96, !PT ;  /* 0x0000000f07207c12 */ /* 0x000fe2000f8e960a */
[----:B------:R-:W-:Y:S01]  /*0430*/  UIADD3 UR24, UR5, -0x24c28bd8, URZ ;  /* 0xdb3d742805187890 */ /* 0x000fe2000fffe03f */
[----:B------:R0:W5:Y:S02]  /*0440*/  @P0 LDG.E.128 R16, [R30.64+0x400] ;  /* 0x000400061e100981 */ /* 0x000164000c1e1d00 */
        /* <DEDUP_REMOVED lines=10> */
[----:B------:R-:W-:-:S04]  /*04f0*/  LOP3.LUT R33, R39, UR19, R34, 0x96, !PT ;  /* 0x0000001327217c12 */ /* 0x000fc8000f8e9622 */
[----:B------:R-:W-:Y:S01]  /*0500*/  LOP3.LUT R34, R37, UR20, R32, 0x96, !PT ;  /* 0x0000001425227c12 */ /* 0x000fe2000f8e9620 */
[----:B------:R-:W-:Y:S01]  /*0510*/  IMAD.WIDE.U32 R32, R33, -0x2daee0ad, RZ ;  /* 0xd2511f5321207825 */ /* 0x000fe200078e00ff */
[----:B0-----:R-:W-:-:S03]  /*0520*/  IADD3 R30, P2, R40, c[0x0][0x1b0], RZ ;  /* 0x00006c00281e7a10 */ /* 0x001fc60007f5e0ff */
[----:B------:R-:W-:Y:S01]  /*0530*/  IMAD.WIDE.U32 R34, R34, -0x326172a9, RZ ;  /* 0xcd9e8d5722227825 */ /* 0x000fe200078e00ff */
[----:B------:R-:W-:Y:S02]  /*0540*/  LOP3.LUT R36, R33, UR22, R36, 0x96, !PT ;  /* 0x0000001621247c12 */ /* 0x000fe4000f8e9624 */
[----:B------:R-:W-:Y:S02]  /*0550*/  IADD3.X R31, RZ, c[0x0][0x1b4], RZ, P2, !PT ;  /* 0x00006d00ff1f7a10 */ /* 0x000fe400017fe4ff */
[----:B------:R-:W-:Y:S01]  /*0560*/  LOP3.LUT R38, R35, UR21, R38, 0x96, !PT ;  /* 0x0000001523267c12 */ /* 0x000fe2000f8e9626 */
[----:B------:R-:W-:-:S04]  /*0570*/  IMAD.HI.U32 R33, R36, -0x326172a9, RZ ;  /* 0xcd9e8d5724217827 */ /* 0x000fc800078e00ff */
[----:B------:R-:W-:Y:S01]  /*0580*/  IMAD.HI.U32 R29, R38, -0x2daee0ad, RZ ;  /* 0xd2511f53261d7827 */ /* 0x000fe200078e00ff */
[----:B------:R-:W-:-:S04]  /*0590*/  LOP3.LUT R33, R33, UR23, R34, 0x96, !PT ;  /* 0x0000001721217c12 */ /* 0x000fc8000f8e9622 */
[----:B------:R-:W-:Y:S01]  /*05a0*/  LOP3.LUT R29, R29, UR24, R32, 0x96, !PT ;  /* 0x000000181d1d7c12 */ /* 0x000fe2000f8e9620 */
[----:B------:R-:W-:Y:S06]  /*05b0*/  @P1 EXIT ;  /* 0x000000000000194d */ /* 0x000fec0003800000 */
[----:B------:R0:W5:Y:S04]  /*05c0*/  LDG.E.128 R96, [R30.64] ;  /* 0x000000061e607981 */ /* 0x000168000c1e1d00 */
[----:B------:R0:W5:Y:S04]  /*05d0*/  LDG.E.128 R92, [R30.64+0x200] ;  /* 0x000200061e5c7981 */ /* 0x000168000c1e1d00 */
[----:B------:R0:W5:Y:S04]  /*05e0*/  LDG.E.128 R88, [R30.64+0x400] ;  /* 0x000400061e587981 */ /* 0x000168000c1e1d00 */
[----:B------:R0:W5:Y:S04]  /*05f0*/  LDG.E.128 R84, [R30.64+0x600] ;  /* 0x000600061e547981 */ /* 0x000168000c1e1d00 */
[----:B------:R0:W5:Y:S04]  /*0600*/  LDG.E.128 R80, [R30.64+0x800] ;  /* 0x000800061e507981 */ /* 0x000168000c1e1d00 */
[----:B------:R0:W5:Y:S02]  /*0610*/  LDG.E.128 R76, [R30.64+0xa00] ;  /* 0x000a00061e4c7981 */ /* 0x000164000c1e1d00 */
        /* <DEDUP_REMOVED lines=11> */
[----:B------:R-:W-:Y:S01]  /*06d0*/  @!P0 CS2R R8, SRZ ;  /* 0x0000000000088805 */ /* 0x000fe2000001ff00 */
[----:B------:R-:W-:Y:S01]  /*06e0*/  HADD2.F32 R148, -RZ, R16.H1_H1 ;  /* 0x30000010ff947230 */ /* 0x000fe20000004100 */
        /* <DEDUP_REMOVED lines=9> */
[--C-:B------:R-:W-:Y:S01]  /*0780*/  HADD2.F32 R107, -RZ, R5.reuse.H0_H0 ;  /* 0x20000005ff6b7230 */ /* 0x100fe20000004100 */
        /* <DEDUP_REMOVED lines=12> */
[----:B------:R-:W-:Y:S01]  /*0850*/  ULDC.U8 UR8, c[0x0][0x1f0] ;  /* 0x00007c0000087ab9 */ /* 0x000fe20000000000 */
[----:B------:R-:W-:Y:S01]  /*0860*/  HADD2.F32 R140, -RZ, R12.H1_H1 ;  /* 0x3000000cff8c7230 */ /* 0x000fe20000004100 */
[----:B------:R-:W-:Y:S01]  /*0870*/  IMAD R12, R33, -0x2daee0ad, RZ ;  /* 0xd2511f53210c7824 */ /* 0x000fe200078e02ff */
[----:B------:R-:W-:-:S02]  /*0880*/  HADD2.F32 R139, -RZ, R13.H0_H0 ;  /* 0x2000000dff8b7230 */ /* 0x000fc40000004100 */
[----:B------:R-:W-:Y:S01]  /*0890*/  HADD2.F32 R138, -RZ, R13.H1_H1 ;  /* 0x3000000dff8a7230 */ /* 0x000fe20000004100 */
[----:B------:R-:W-:Y:S01]  /*08a0*/  IMAD.MOV.U32 R13, RZ, RZ, R3 ;  /* 0x000000ffff0d7224 */ /* 0x000fe200078e0003 */
[--C-:B------:R-:W-:Y:S02]  /*08b0*/  HADD2.F32 R137, -RZ, R14.reuse.H0_H0 ;  /* 0x2000000eff897230 */ /* 0x100fe40000004100 */
[----:B------:R-:W-:Y:S01]  /*08c0*/  HADD2.F32 R136, -RZ, R14.H1_H1 ;  /* 0x3000000eff887230 */ /* 0x000fe20000004100 */
[----:B------:R-:W-:Y:S01]  /*08d0*/  IMAD R14, R29, -0x326172a9, RZ ;  /* 0xcd9e8d571d0e7824 */ /* 0x000fe200078e02ff */
[--C-:B------:R-:W-:Y:S02]  /*08e0*/  HADD2.F32 R135, -RZ, R15.reuse.H0_H0 ;  /* 0x2000000fff877230 */ /* 0x100fe40000004100 */
[----:B------:R-:W-:Y:S01]  /*08f0*/  HADD2.F32 R134, -RZ, R15.H1_H1 ;  /* 0x3000000fff867230 */ /* 0x000fe20000004100 */
[----:B------:R-:W-:Y:S01]  /*0900*/  IMAD.MOV.U32 R15, RZ, RZ, R28 ;  /* 0x000000ffff0f7224 */ /* 0x000fe200078e001c */
[----:B------:R-:W-:-:S02]  /*0910*/  HADD2.F32 R113, -RZ, R10.H0_H0 ;  /* 0x2000000aff717230 */ /* 0x000fc40000004100 */
[----:B------:R-:W-:Y:S01]  /*0920*/  HADD2.F32 R112, -RZ, R10.H1_H1 ;  /* 0x3000000aff707230 */ /* 0x000fe20000004100 */
[----:B------:R-:W-:Y:S01]  /*0930*/  IMAD.MOV.U32 R10, RZ, RZ, RZ ;  /* 0x000000ffff0a7224 */ /* 0x000fe200078e00ff */
[--C-:B------:R-:W-:Y:S02]  /*0940*/  HADD2.F32 R111, -RZ, R11.reuse.H0_H0 ;  /* 0x2000000bff6f7230 */ /* 0x100fe40000004100 */
[----:B------:R-:W-:Y:S01]  /*0950*/  HADD2.F32 R110, -RZ, R11.H1_H1 ;  /* 0x3000000bff6e7230 */ /* 0x000fe20000004100 */
[----:B------:R-:W-:Y:S01]  /*0960*/  IMAD.MOV.U32 R11, RZ, RZ, R2 ;  /* 0x000000ffff0b7224 */ /* 0x000fe200078e0002 */
        /* <DEDUP_REMOVED lines=23> */
[----:B0-----:R-:W-:Y:S02]  /*0ae0*/  HADD2.F32 R18, -RZ, R7.H1_H1 ;  /* 0x30000007ff127230 */ /* 0x001fe40000004100 */
.L_x_27296:
        /* <DEDUP_REMOVED lines=20> */
[----:B------:R0:W5:Y:S04]  /*0c30*/  @P3 LDG.E.128 R72, [R20.64] ;  /* 0x0000000614483981 */ /* 0x000168000c1e1d00 */
[----:B------:R0:W5:Y:S04]  /*0c40*/  @P0 LDG.E.128 R68, [R22.64] ;  /* 0x0000000616440981 */ /* 0x000168000c1e1d00 */
[----:B------:R0:W5:Y:S04]  /*0c50*/  @P0 LDG.E.128 R64, [R22.64+0x10] ;  /* 0x0000100616400981 */ /* 0x000168000c1e1d00 */
[----:B0-----:R0:W5:Y:S01]  /*0c60*/  LDG.E.128 R20, [R24.64] ;  /* 0x0000000618147981 */ /* 0x001162000c1e1d00 */
[----:B------:R-:W-:-:S13]  /*0c70*/  ISETP.NE.AND P1, PT, R121, 0x1, PT ;  /* 0x000000017900780c */ /* 0x000fda0003f25270 */
        /* <DEDUP_REMOVED lines=9> */
.L_x_26520:
[----:B0-----:R-:W-:Y:S02]  /*0d10*/  IMAD.MOV.U32 R30, RZ, RZ, R14 ;  /* 0x000000ffff1e7224 */ /* 0x001fe400078e000e */
.L_x_26521:
[----:B------:R-:W-:Y:S05]  /*0d20*/  BSYNC B1 ;  /* 0x0000000000017941 */ /* 0x000fea0003800000 */
.L_x_26519:
        /* <DEDUP_REMOVED lines=16> */
.L_x_26525:
[----:B------:R-:W-:Y:S05]  /*0e30*/  BSYNC B2 ;  /* 0x0000000000027941 */ /* 0x000fea0003800000 */
.L_x_26524:
        /* <DEDUP_REMOVED lines=44> */
.L_x_26523:
[----:B------:R-:W-:Y:S05]  /*1100*/  BSYNC B1 ;  /* 0x0000000000017941 */ /* 0x000fea0003800000 */
.L_x_26522:
[----:B------:R-:W0:Y:S01]  /*1110*/  I2F.U32 R25, R30 ;  /* 0x0000001e00197306 */ /* 0x000e220000201000 */
[----:B------:R-:W-:Y:S01]  /*1120*/  IMAD.MOV.U32 R122, RZ, RZ, 0x2f800000 ;  /* 0x2f800000ff7a7424 */ /* 0x000fe200078e00ff */
[----:B------:R-:W-:Y:S01]  /*1130*/  ISETP.NE.U32.AND P1, PT, RZ, c[0x0][0x178], PT ;  /* 0x00005e00ff007a0c */ /* 0x000fe20003f25070 */
[----:B-----5:R-:W-:Y:S01]  /*1140*/  HADD2.F32 R24, -RZ, R20.H0_H0 ;  /* 0x20000014ff187230 */ /* 0x020fe20000004100 */
[----:B------:R-:W-:Y:S02]  /*1150*/  LOP3.LUT R9, R9, 0xfffffff7, RZ, 0xc0, !PT ;  /* 0xfffffff709097812 */ /* 0x000fe400078ec0ff */
[----:B------:R-:W-:-:S02]  /*1160*/  ISETP.NE.AND.EX P6, PT, RZ, c[0x0][0x17c], PT, P1 ;  /* 0x00005f00ff007a0c */ /* 0x000fc40003fc5310 */
        /* <DEDUP_REMOVED lines=10> */
[----:B------:R-:W-:Y:S01]  /*1210*/  MOV R24, R26 ;  /* 0x0000001a00187202 */ /* 0x000fe20000000f00 */
[----:B------:R-:W-:Y:S01]  /*1220*/  FADD.FTZ R60, R68, R60 ;  /* 0x0000003c443c7221 */ /* 0x000fe20000010000 */
[----:B------:R-:W-:Y:S05]  /*1230*/  BRA `(.L_x_26527) ;  /* 0x0000055000007947 */ /* 0x000fea0003800000 */
.L_x_26526:
        /* <DEDUP_REMOVED lines=12> */
.L_x_26529:
[----:B------:R-:W-:Y:S02]  /*1300*/  IMAD.MOV.U32 R30, RZ, RZ, R14 ;  /* 0x000000ffff1e7224 */ /* 0x000fe400078e000e */
.L_x_26530:
[----:B------:R-:W-:Y:S05]  /*1310*/  BSYNC B1 ;  /* 0x0000000000017941 */ /* 0x000fea0003800000 */
.L_x_26528:
        /* <DEDUP_REMOVED lines=16> */
.L_x_26534:
[----:B------:R-:W-:Y:S05]  /*1420*/  BSYNC B2 ;  /* 0x0000000000027941 */ /* 0x000fea0003800000 */
.L_x_26533:
        /* <DEDUP_REMOVED lines=44> */
.L_x_26532:
[----:B------:R-:W-:Y:S05]  /*16f0*/  BSYNC B1 ;  /* 0x0000000000017941 */ /* 0x000fea0003800000 */
.L_x_26531:
        /* <DEDUP_REMOVED lines=9> */
.L_x_26527:
        /* <DEDUP_REMOVED lines=12> */
.L_x_26536:
[----:B------:R-:W-:Y:S02]  /*1850*/  IMAD.MOV.U32 R30, RZ, RZ, R14 ;  /* 0x000000ffff1e7224 */ /* 0x000fe400078e000e */
.L_x_26537:
[----:B------:R-:W-:Y:S05]  /*1860*/  BSYNC B1 ;  /* 0x0000000000017941 */ /* 0x000fea0003800000 */
.L_x_26535:
        /* <DEDUP_REMOVED lines=16> */
.L_x_26541:
[----:B------:R-:W-:Y:S05]  /*1970*/  BSYNC B2 ;  /* 0x0000000000027941 */ /* 0x000fea0003800000 */
.L_x_26540:
        /* <DEDUP_REMOVED lines=44> */
.L_x_26539:
[----:B------:R-:W-:Y:S05]  /*1c40*/  BSYNC B1 ;  /* 0x0000000000017941 */ /* 0x000fea0003800000 */
.L_x_26538:
        /* <DEDUP_REMOVED lines=14> */
.L_x_26542:
        /* <DEDUP_REMOVED lines=12> */
.L_x_26545:
[----:B------:R-:W-:Y:S02]  /*1df0*/  IMAD.MOV.U32 R20, RZ, RZ, R14 ;  /* 0x000000ffff147224 */ /* 0x000fe400078e000e */
.L_x_26546:
[----:B------:R-:W-:Y:S05]  /*1e00*/  BSYNC B1 ;  /* 0x0000000000017941 */ /* 0x000fea0003800000 */
.L_x_26544:
        /* <DEDUP_REMOVED lines=16> */
.L_x_26550:
[----:B------:R-:W-:Y:S05]  /*1f10*/  BSYNC B2 ;  /* 0x0000000000027941 */ /* 0x000fea0003800000 */
.L_x_26549:
        /* <DEDUP_REMOVED lines=44> */
.L_x_26548:
[----:B------:R-:W-:Y:S05]  /*21e0*/  BSYNC B1 ;  /* 0x0000000000017941 */ /* 0x000fea0003800000 */
.L_x_26547:
        /* <DEDUP_REMOVED lines=9> */
.L_x_26543:
        /* <DEDUP_REMOVED lines=12> */
.L_x_26552:
[----:B------:R-:W-:Y:S02]  /*2340*/  MOV R20, R14 ;  /* 0x0000000e00147202 */ /* 0x000fe40000000f00 */
.L_x_26553:
[----:B------:R-:W-:Y:S05]  /*2350*/  BSYNC B1 ;  /* 0x0000000000017941 */ /* 0x000fea0003800000 */
.L_x_26551:
        /* <DEDUP_REMOVED lines=16> */
.L_x_26557:
[----:B------:R-:W-:Y:S05]  /*2460*/  BSYNC B2 ;  /* 0x0000000000027941 */ /* 0x000fea0003800000 */
.L_x_26556:
        /* <DEDUP_REMOVED lines=44> */
.L_x_26555:
[----:B------:R-:W-:Y:S05]  /*2730*/  BSYNC B1 ;  /* 0x0000000000017941 */ /* 0x000fea0003800000 */
.L_x_26554:
        /* <DEDUP_REMOVED lines=14> */
.L_x_26558:
        /* <DEDUP_REMOVED lines=12> */
.L_x_26561:
[----:B------:R-:W-:Y:S02]  /*28e0*/  MOV R20, R14 ;  /* 0x0000000e00147202 */ /* 0x000fe40000000f00 */
.L_x_26562:
[----:B------:R-:W-:Y:S05]  /*28f0*/  BSYNC B1 ;  /* 0x0000000000017941 */ /* 0x000fea0003800000 */
.L_x_26560:
        /* <DEDUP_REMOVED lines=16> */
.L_x_26566:
[----:B------:R-:W-:Y:S05]  /*2a00*/  BSYNC B2 ;  /* 0x0000000000027941 */ /* 0x000fea0003800000 */
.L_x_26565:
        /* <DEDUP_REMOVED lines=44> */
.L_x_26564:
[----:B------:R-:W-:Y:S05]  /*2cd0*/  BSYNC B1 ;  /* 0x0000000000017941 */ /* 0x000fea0003800000 */
.L_x_26563:
        /* <DEDUP_REMOVED lines=9> */
.L_x_26559:
        /* <DEDUP_REMOVED lines=12> */
.L_x_26568:
[----:B------:R-:W-:Y:S02]  /*2e30*/  IMAD.MOV.U32 R20, RZ, RZ, R14 ;  /* 0x000000ffff147224 */ /* 0x000fe400078e000e */
.L_x_26569:
[----:B------:R-:W-:Y:S05]  /*2e40*/  BSYNC B1 ;  /* 0x0000000000017941 */ /* 0x000fea0003800000 */
.L_x_26567:
        /* <DEDUP_REMOVED lines=16> */
.L_x_26573:
[----:B------:R-:W-:Y:S05]  /*2f50*/  BSYNC B2 ;  /* 0x0000000000027941 */ /* 0x000fea0003800000 */
.L_x_26572:
        /* <DEDUP_REMOVED lines=44> */
.L_x_26571:
[----:B------:R-:W-:Y:S05]  /*3220*/  BSYNC B1 ;  /* 0x0000000000017941 */ /* 0x000fea0003800000 */
.L_x_26570:
        /* <DEDUP_REMOVED lines=12> */
.L_x_26574:
        /* <DEDUP_REMOVED lines=12> */
.L_x_26577:
[----:B------:R-:W-:Y:S02]  /*33b0*/  IMAD.MOV.U32 R28, RZ, RZ, R14 ;  /* 0x000000ffff1c7224 */ /* 0x000fe400078e000e */
.L_x_26578:
[----:B------:R-:W-:Y:S05]  /*33c0*/  BSYNC B1 ;  /* 0x0000000000017941 */ /* 0x000fea0003800000 */
.L_x_26576:
        /* <DEDUP_REMOVED lines=16> */
.L_x_26582:
[----:B------:R-:W-:Y:S05]  /*34d0*/  BSYNC B2 ;  /* 0x0000000000027941 */ /* 0x000fea0003800000 */
.L_x_26581:
        /* <DEDUP_REMOVED lines=44> */
.L_x_26580:
[----:B------:R-:W-:Y:S05]  /*37a0*/  BSYNC B1 ;  /* 0x0000000000017941 */ /* 0x000fea0003800000 */
.L_x_26579:
        /* <DEDUP_REMOVED lines=9> */
.L_x_26575:
        /* <DEDUP_REMOVED lines=12> */
.L_x_26584:
[----:B------:R-:W-:Y:S02]  /*3900*/  IMAD.MOV.U32 R28, RZ, RZ, R14 ;  /* 0x000000ffff1c7224 */ /* 0x000fe400078e000e */
.L_x_26585:
[----:B------:R-:W-:Y:S05]  /*3910*/  BSYNC B1 ;  /* 0x0000000000017941 */ /* 0x000fea0003800000 */
.L_x_26583:
        /* <DEDUP_REMOVED lines=16> */
.L_x_26589:
[----:B------:R-:W-:Y:S05]  /*3a20*/  BSYNC B2 ;  /* 0x0000000000027941 */ /* 0x000fea0003800000 */
.L_x_26588:
        /* <DEDUP_REMOVED lines=44> */
.L_x_26587:
[----:B------:R-:W-:Y:S05]  /*3cf0*/  BSYNC B1 ;  /* 0x0000000000017941 */ /* 0x000fea0003800000 */
.L_x_26586:
        /* <DEDUP_REMOVED lines=12> */
.L_x_26590:
        /* <DEDUP_REMOVED lines=12> */
.L_x_26593:
[----:B------:R-:W-:Y:S02]  /*3e80*/  IMAD.MOV.U32 R28, RZ, RZ, R14 ;  /* 0x000000ffff1c7224 */ /* 0x000fe400078e000e */
.L_x_26594:
[----:B------:R-:W-:Y:S05]  /*3e90*/  BSYNC B1 ;  /* 0x0000000000017941 */ /* 0x000fea0003800000 */
.L_x_26592:
        /* <DEDUP_REMOVED lines=16> */
.L_x_26598:
[----:B------:R-:W-:Y:S05]  /*3fa0*/  BSYNC B2 ;  /* 0x0000000000027941 */ /* 0x000fea0003800000 */
.L_x_26597:
        /* <DEDUP_REMOVED lines=44> */
.L_x_26596:
[----:B------:R-:W-:Y:S05]  /*4270*/  BSYNC B1 ;  /* 0x0000000000017941 */ /* 0x000fea0003800000 */
.L_x_26595:
        /* <DEDUP_REMOVED lines=9> */
.L_x_26591:
        /* <DEDUP_REMOVED lines=12> */
.L_x_26600:
[----:B------:R-:W-:Y:S02]  /*43d0*/  MOV R28, R14 ;  /* 0x0000000e001c7202 */ /* 0x000fe40000000f00 */
.L_x_26601:
[----:B------:R-:W-:Y:S05]  /*43e0*/  BSYNC B1 ;  /* 0x0000000000017941 */ /* 0x000fea0003800000 */
.L_x_26599:
        /* <DEDUP_REMOVED lines=16> */
.L_x_26605:
[----:B------:R-:W-:Y:S05]  /*44f0*/  BSYNC B2 ;  /* 0x0000000000027941 */ /* 0x000fea0003800000 */
.L_x_26604:
        /* <DEDUP_REMOVED lines=44> */
.L_x_26603:
[----:B------:R-:W-:Y:S05]  /*47c0*/  BSYNC B1 ;  /* 0x0000000000017941 */ /* 0x000fea0003800000 */
.L_x_26602:
        /* <DEDUP_REMOVED lines=12> */
.L_x_26606:
        /* <DEDUP_REMOVED lines=12> */
.L_x_26609:
[----:B------:R-:W-:Y:S02]  /*4950*/  MOV R22, R14 ;  /* 0x0000000e00167202 */ /* 0x000fe40000000f00 */
.L_x_26610:
[----:B------:R-:W-:Y:S05]  /*4960*/  BSYNC B1 ;  /* 0x0000000000017941 */ /* 0x000fea0003800000 */
.L_x_26608:
        /* <DEDUP_REMOVED lines=16> */
.L_x_26614:
[----:B------:R-:W-:Y:S05]  /*4a70*/  BSYNC B2 ;  /* 0x0000000000027941 */ /* 0x000fea0003800000 */
.L_x_26613:
        /* <DEDUP_REMOVED lines=44> */
.L_x_26612:
[----:B------:R-:W-:Y:S05]  /*4d40*/  BSYNC B1 ;  /* 0x0000000000017941 */ /* 0x000fea0003800000 */
.L_x_26611:
        /* <DEDUP_REMOVED lines=9> */
.L_x_26607:
        /* <DEDUP_REMOVED lines=12> */
.L_x_26616:
[----:B------:R-:W-:Y:S02]  /*4ea0*/  IMAD.MOV.U32 R22, RZ, RZ, R14 ;  /* 0x000000ffff167224 */ /* 0x000fe400078e000e */
.L_x_26617:
[----:B------:R-:W-:Y:S05]  /*4eb0*/  BSYNC B1 ;  /* 0x0000000000017941 */ /* 0x000fea0003800000 */
.L_x_26615:
        /* <DEDUP_REMOVED lines=16> */
.L_x_26621:
[----:B------:R-:W-:Y:S05]  /*4fc0*/  BSYNC B2 ;  /* 0x0000000000027941 */ /* 0x000fea0003800000 */
.L_x_26620:
        /* <DEDUP_REMOVED lines=44> */
.L_x_26619:
[----:B------:R-:W-:Y:S05]  /*5290*/  BSYNC B1 ;  /* 0x0000000000017941 */ /* 0x000fea0003800000 */
.L_x_26618:
        /* <DEDUP_REMOVED lines=12> */
.L_x_26622:
        /* <DEDUP_REMOVED lines=12> */
.L_x_26625:
[----:B------:R-:W-:Y:S02]  /*5420*/  IMAD.MOV.U32 R22, RZ, RZ, R14 ;  /* 0x000000ffff167224 */ /* 0x000fe400078e000e */
.L_x_26626:
[----:B------:R-:W-:Y:S05]  /*5430*/  BSYNC B1 ;  /* 0x0000000000017941 */ /* 0x000fea0003800000 */
.L_x_26624:
        /* <DEDUP_REMOVED lines=16> */
.L_x_26630:
[----:B------:R-:W-:Y:S05]  /*5540*/  BSYNC B2 ;  /* 0x0000000000027941 */ /* 0x000fea0003800000 */
.L_x_26629:
        /* <DEDUP_REMOVED lines=44> */
.L_x_26628:
[----:B------:R-:W-:Y:S05]  /*5810*/  BSYNC B1 ;  /* 0x0000000000017941 */ /* 0x000fea0003800000 */
.L_x_26627:
        /* <DEDUP_REMOVED lines=9> */
.L_x_26623:
        /* <DEDUP_REMOVED lines=12> */
.L_x_26632:
[----:B------:R-:W-:Y:S02]  /*5970*/  IMAD.MOV.U32 R22, RZ, RZ, R14 ;  /* 0x000000ffff167224 */ /* 0x000fe400078e000e */
.L_x_26633:
[----:B------:R-:W-:Y:S05]  /*5980*/  BSYNC B1 ;  /* 0x0000000000017941 */ /* 0x000fea0003800000 */
.L_x_26631:
        /* <DEDUP_REMOVED lines=16> */
.L_x_26637:
[----:B------:R-:W-:Y:S05]  /*5a90*/  BSYNC B2 ;  /* 0x0000000000027941 */ /* 0x000fea0003800000 */
.L_x_26636:
        /* <DEDUP_REMOVED lines=44> */
.L_x_26635:
[----:B------:R-:W-:Y:S05]  /*5d60*/  BSYNC B1 ;  /* 0x0000000000017941 */ /* 0x000fea0003800000 */
.L_x_26634:
        /* <DEDUP_REMOVED lines=13> */
.L_x_26638:
        /* <DEDUP_REMOVED lines=12> */
.L_x_26641:
[----:B------:R-:W-:Y:S02]  /*5f00*/  IMAD.MOV.U32 R26, RZ, RZ, R14 ;  /* 0x000000ffff1a7224 */ /* 0x000fe400078e000e */
.L_x_26642:
[----:B------:R-:W-:Y:S05]  /*5f10*/  BSYNC B1 ;  /* 0x0000000000017941 */ /* 0x000fea0003800000 */
.L_x_26640:
        /* <DEDUP_REMOVED lines=18> */
.L_x_26646:
[----:B------:R-:W-:Y:S05]  /*6040*/  BSYNC B2 ;  /* 0x0000000000027941 */ /* 0x000fea0003800000 */
.L_x_26645:
        /* <DEDUP_REMOVED lines=44> */
.L_x_26644:
[----:B------:R-:W-:Y:S05]  /*6310*/  BSYNC B1 ;  /* 0x0000000000017941 */ /* 0x000fea0003800000 */
.L_x_26643:
        /* <DEDUP_REMOVED lines=9> */
.L_x_26639:
        /* <DEDUP_REMOVED lines=55> */
.L_x_26647:
        /* <DEDUP_REMOVED lines=16> */
.L_x_26649:
[----:B-1----:R-:W-:Y:S02]  /*6820*/  IMAD.MOV.U32 R30, RZ, RZ, R14 ;  /* 0x000000ffff1e7224 */ /* 0x002fe400078e000e */
.L_x_26650:
[----:B------:R-:W-:Y:S05]  /*6830*/  BSYNC B1 ;  /* 0x0000000000017941 */ /* 0x000fea0003800000 */
.L_x_26648:
        /* <DEDUP_REMOVED lines=16> */
.L_x_26654:
[----:B------:R-:W-:Y:S05]  /*6940*/  BSYNC B2 ;  /* 0x0000000000027941 */ /* 0x000fea0003800000 */
.L_x_26653:
        /* <DEDUP_REMOVED lines=44> */
.L_x_26652:
[----:B------:R-:W-:Y:S05]  /*6c10*/  BSYNC B1 ;  /* 0x0000000000017941 */ /* 0x000fea0003800000 */
.L_x_26651:
        /* <DEDUP_REMOVED lines=15> */
.L_x_26655:
        /* <DEDUP_REMOVED lines=12> */
.L_x_26658:
[----:B------:R-:W-:Y:S02]  /*6dd0*/  IMAD.MOV.U32 R30, RZ, RZ, R14 ;  /* 0x000000ffff1e7224 */ /* 0x000fe400078e000e */
.L_x_26659:
[----:B------:R-:W-:Y:S05]  /*6de0*/  BSYNC B1 ;  /* 0x0000000000017941 */ /* 0x000fea0003800000 */
.L_x_26657:
        /* <DEDUP_REMOVED lines=16> */
.L_x_26663:
[----:B------:R-:W-:Y:S05]  /*6ef0*/  BSYNC B2 ;  /* 0x0000000000027941 */ /* 0x000fea0003800000 */
.L_x_26662:
        /* <DEDUP_REMOVED lines=44> */
.L_x_26661:
[----:B------:R-:W-:Y:S05]  /*71c0*/  BSYNC B1 ;  /* 0x0000000000017941 */ /* 0x000fea0003800000 */
.L_x_26660:
        /* <DEDUP_REMOVED lines=9> */
.L_x_26656:
        /* <DEDUP_REMOVED lines=12> */
.L_x_26665:
[----:B------:R-:W-:Y:S02]  /*7320*/  IMAD.MOV.U32 R30, RZ, RZ, R14 ;  /* 0x000000ffff1e7224 */ /* 0x000fe400078e000e */
.L_x_26666:
[----:B------:R-:W-:Y:S05]  /*7330*/  BSYNC B1 ;  /* 0x0000000000017941 */ /* 0x000fea0003800000 */
.L_x_26664:
        /* <DEDUP_REMOVED lines=16> */
.L_x_26670:
[----:B------:R-:W-:Y:S05]  /*7440*/  BSYNC B2 ;  /* 0x0000000000027941 */ /* 0x000fea0003800000 */
.L_x_26669:
        /* <DEDUP_REMOVED lines=44> */
.L_x_26668:
[----:B------:R-:W-:Y:S05]  /*7710*/  BSYNC B1 ;  /* 0x0000000000017941 */ /* 0x000fea0003800000 */
.L_x_26667:
        /* <DEDUP_REMOVED lines=14> */
.L_x_26671:
        /* <DEDUP_REMOVED lines=12> */
.L_x_26674:
[----:B------:R-:W-:Y:S02]  /*78c0*/  IMAD.MOV.U32 R20, RZ, RZ, R14 ;  /* 0x000000ffff147224 */ /* 0x000fe400078e000e */
.L_x_26675:
[----:B------:R-:W-:Y:S05]  /*78d0*/  BSYNC B1 ;  /* 0x0000000000017941 */ /* 0x000fea0003800000 */
.L_x_26673:
        /* <DEDUP_REMOVED lines=16> */
.L_x_26679:
[----:B------:R-:W-:Y:S05]  /*79e0*/  BSYNC B2 ;  /* 0x0000000000027941 */ /* 0x000fea0003800000 */
.L_x_26678:
        /* <DEDUP_REMOVED lines=44> */
.L_x_26677:
[----:B------:R-:W-:Y:S05]  /*7cb0*/  BSYNC B1 ;  /* 0x0000000000017941 */ /* 0x000fea0003800000 */
.L_x_26676:
        /* <DEDUP_REMOVED lines=9> */
.L_x_26672:
        /* <DEDUP_REMOVED lines=12> */
.L_x_26681:
[----:B------:R-:W-:Y:S02]  /*7e10*/  IMAD.MOV.U32 R20, RZ, RZ, R14 ;  /* 0x000000ffff147224 */ /* 0x000fe400078e000e */
.L_x_26682:
[----:B------:R-:W-:Y:S05]  /*7e20*/  BSYNC B1 ;  /* 0x0000000000017941 */ /* 0x000fea0003800000 */
.L_x_26680:
        /* <DEDUP_REMOVED lines=16> */
.L_x_26686:
[----:B------:R-:W-:Y:S05]  /*7f30*/  BSYNC B2 ;  /* 0x0000000000027941 */ /* 0x000fea0003800000 */
.L_x_26685:
        /* <DEDUP_REMOVED lines=44> */
.L_x_26684:
[----:B------:R-:W-:Y:S05]  /*8200*/  BSYNC B1 ;  /* 0x0000000000017941 */ /* 0x000fea0003800000 */
.L_x_26683:
        /* <DEDUP_REMOVED lines=14> */
.L_x_26687:
        /* <DEDUP_REMOVED lines=12> */
.L_x_26690:
[----:B------:R-:W-:Y:S02]  /*83b0*/  IMAD.MOV.U32 R20, RZ, RZ, R14 ;  /* 0x000000ffff147224 */ /* 0x000fe400078e000e */
.L_x_26691:
[----:B------:R-:W-:Y:S05]  /*83c0*/  BSYNC B1 ;  /* 0x0000000000017941 */ /* 0x000fea0003800000 */
.L_x_26689:
        /* <DEDUP_REMOVED lines=16> */
.L_x_26695:
[----:B------:R-:W-:Y:S05]  /*84d0*/  BSYNC B2 ;  /* 0x0000000000027941 */ /* 0x000fea0003800000 */
.L_x_26694:
        /* <DEDUP_REMOVED lines=44> */
.L_x_26693:
[----:B------:R-:W-:Y:S05]  /*87a0*/  BSYNC B1 ;  /* 0x0000000000017941 */ /* 0x000fea0003800000 */
.L_x_26692:
        /* <DEDUP_REMOVED lines=9> */
.L_x_26688:
        /* <DEDUP_REMOVED lines=12> */
.L_x_26697:
[----:B------:R-:W-:Y:S02]  /*8900*/  IMAD.MOV.U32 R20, RZ, RZ, R14 ;  /* 0x000000ffff147224 */ /* 0x000fe400078e000e */
.L_x_26698:
[----:B------:R-:W-:Y:S05]  /*8910*/  BSYNC B1 ;  /* 0x0000000000017941 */ /* 0x000fea0003800000 */
.L_x_26696:
        /* <DEDUP_REMOVED lines=16> */
.L_x_26702:
[----:B------:R-:W-:Y:S05]  /*8a20*/  BSYNC B2 ;  /* 0x0000000000027941 */ /* 0x000fea0003800000 */
.L_x_26701:
        /* <DEDUP_REMOVED lines=44> */
.L_x_26700:
[----:B------:R-:W-:Y:S05]  /*8cf0*/  BSYNC B1 ;  /* 0x0000000000017941 */ /* 0x000fea0003800000 */
.L_x_26699:
        /* <DEDUP_REMOVED lines=12> */
.L_x_26703:
        /* <DEDUP_REMOVED lines=12> */
.L_x_26706:
[----:B------:R-:W-:Y:S02]  /*8e80*/  IMAD.MOV.U32 R28, RZ, RZ, R14 ;  /* 0x000000ffff1c7224 */ /* 0x000fe400078e000e */
.L_x_26707:
[----:B------:R-:W-:Y:S05]  /*8e90*/  BSYNC B1 ;  /* 0x0000000000017941 */ /* 0x000fea0003800000 */
.L_x_26705:
        /* <DEDUP_REMOVED lines=16> */
.L_x_26711:
[----:B------:R-:W-:Y:S05]  /*8fa0*/  BSYNC B2 ;  /* 0x0000000000027941 */ /* 0x000fea0003800000 */
.L_x_26710:
        /* <DEDUP_REMOVED lines=44> */
.L_x_26709:
[----:B------:R-:W-:Y:S05]  /*9270*/  BSYNC B1 ;  /* 0x0000000000017941 */ /* 0x000fea0003800000 */
.L_x_26708:
        /* <DEDUP_REMOVED lines=9> */
.L_x_26704:
        /* <DEDUP_REMOVED lines=12> */
.L_x_26713:
[----:B------:R-:W-:Y:S02]  /*93d0*/  IMAD.MOV.U32 R28, RZ, RZ, R14 ;  /* 0x000000ffff1c7224 */ /* 0x000fe400078e000e */
.L_x_26714:
[----:B------:R-:W-:Y:S05]  /*93e0*/  BSYNC B1 ;  /* 0x0000000000017941 */ /* 0x000fea0003800000 */
.L_x_26712:
        /* <DEDUP_REMOVED lines=16> */
.L_x_26718:
[----:B------:R-:W-:Y:S05]  /*94f0*/  BSYNC B2 ;  /* 0x0000000000027941 */ /* 0x000fea0003800000 */
.L_x_26717:
        /* <DEDUP_REMOVED lines=44> */
.L_x_26716:
[----:B------:R-:W-:Y:S05]  /*97c0*/  BSYNC B1 ;  /* 0x0000000000017941 */ /* 0x000fea0003800000 */
.L_x_26715:
        /* <DEDUP_REMOVED lines=12> */
.L_x_26719:
        /* <DEDUP_REMOVED lines=12> */
.L_x_26722:
[----:B------:R-:W-:Y:S02]  /*9950*/  IMAD.MOV.U32 R28, RZ, RZ, R14 ;  /* 0x000000ffff1c7224 */ /* 0x000fe400078e000e */
.L_x_26723:
[----:B------:R-:W-:Y:S05]  /*9960*/  BSYNC B1 ;  /* 0x0000000000017941 */ /* 0x000fea0003800000 */
.L_x_26721:
        /* <DEDUP_REMOVED lines=16> */
.L_x_26727:
[----:B------:R-:W-:Y:S05]  /*9a70*/  BSYNC B2 ;  /* 0x0000000000027941 */ /* 0x000fea0003800000 */
.L_x_26726:
        /* <DEDUP_REMOVED lines=44> */
.L_x_26725:
[----:B------:R-:W-:Y:S05]  /*9d40*/  BSYNC B1 ;  /* 0x0000000000017941 */ /* 0x000fea0003800000 */
.L_x_26724:
        /* <DEDUP_REMOVED lines=9> */
.L_x_26720:
        /* <DEDUP_REMOVED lines=12> */
.L_x_26729:
[----:B------:R-:W-:Y:S02]  /*9ea0*/  IMAD.MOV.U32 R28, RZ, RZ, R14 ;  /* 0x000000ffff1c7224 */ /* 0x000fe400078e000e */
.L_x_26730:
[----:B------:R-:W-:Y:S05]  /*9eb0*/  BSYNC B1 ;  /* 0x0000000000017941 */ /* 0x000fea0003800000 */
.L_x_26728:
        /* <DEDUP_REMOVED lines=16> */
.L_x_26734:
[----:B------:R-:W-:Y:S05]  /*9fc0*/  BSYNC B2 ;  /* 0x0000000000027941 */ /* 0x000fea0003800000 */
.L_x_26733:
        /* <DEDUP_REMOVED lines=44> */
.L_x_26732:
[----:B------:R-:W-:Y:S05]  /*a290*/  BSYNC B1 ;  /* 0x0000000000017941 */ /* 0x000fea0003800000 */
.L_x_26731:
        /* <DEDUP_REMOVED lines=12> */
.L_x_26735:
        /* <DEDUP_REMOVED lines=12> */
.L_x_26738:
[----:B------:R-:W-:Y:S02]  /*a420*/  IMAD.MOV.U32 R22, RZ, RZ, R14 ;  /* 0x000000ffff167224 */ /* 0x000fe400078e000e */
.L_x_26739:
[----:B------:R-:W-:Y:S05]  /*a430*/  BSYNC B1 ;  /* 0x0000000000017941 */ /* 0x000fea0003800000 */
.L_x_26737:
        /* <DEDUP_REMOVED lines=16> */
.L_x_26743:
[----:B------:R-:W-:Y:S05]  /*a540*/  BSYNC B2 ;  /* 0x0000000000027941 */ /* 0x000fea0003800000 */
.L_x_26742:
        /* <DEDUP_REMOVED lines=44> */
.L_x_26741:
[----:B------:R-:W-:Y:S05]  /*a810*/  BSYNC B1 ;  /* 0x0000000000017941 */ /* 0x000fea0003800000 */
.L_x_26740:
        /* <DEDUP_REMOVED lines=9> */
.L_x_26736:
        /* <DEDUP_REMOVED lines=12> */
.L_x_26745:
[----:B------:R-:W-:Y:S02]  /*a970*/  IMAD.MOV.U32 R22, RZ, RZ, R14 ;  /* 0x000000ffff167224 */ /* 0x000fe400078e000e */
.L_x_26746:
[----:B------:R-:W-:Y:S05]  /*a980*/  BSYNC B1 ;  /* 0x0000000000017941 */ /* 0x000fea0003800000 */
.L_x_26744:
        /* <DEDUP_REMOVED lines=16> */
.L_x_26750:
[----:B------:R-:W-:Y:S05]  /*aa90*/  BSYNC B2 ;  /* 0x0000000000027941 */ /* 0x000fea0003800000 */
.L_x_26749:
        /* <DEDUP_REMOVED lines=44> */
.L_x_26748:
[----:B------:R-:W-:Y:S05]  /*ad60*/  BSYNC B1 ;  /* 0x0000000000017941 */ /* 0x000fea0003800000 */
.L_x_26747:
        /* <DEDUP_REMOVED lines=12> */
.L_x_26751:
        /* <DEDUP_REMOVED lines=12> */
.L_x_26754:
[----:B------:R-:W-:Y:S02]  /*aef0*/  IMAD.MOV.U32 R22, RZ, RZ, R14 ;  /* 0x000000ffff167224 */ /* 0x000fe400078e000e */
.L_x_26755:
[----:B------:R-:W-:Y:S05]  /*af00*/  BSYNC B1 ;  /* 0x0000000000017941 */ /* 0x000fea0003800000 */
.L_x_26753:
        /* <DEDUP_REMOVED lines=16> */
.L_x_26759:
[----:B------:R-:W-:Y:S05]  /*b010*/  BSYNC B2 ;  /* 0x0000000000027941 */ /* 0x000fea0003800000 */
.L_x_26758:
        /* <DEDUP_REMOVED lines=44> */
.L_x_26757:
[----:B------:R-:W-:Y:S05]  /*b2e0*/  BSYNC B1 ;  /* 0x0000000000017941 */ /* 0x000fea0003800000 */
.L_x_26756:
        /* <DEDUP_REMOVED lines=9> */
.L_x_26752:
        /* <DEDUP_REMOVED lines=12> */
.L_x_26761:
[----:B------:R-:W-:Y:S02]  /*b440*/  IMAD.MOV.U32 R22, RZ, RZ, R14 ;  /* 0x000000ffff167224 */ /* 0x000fe400078e000e */
.L_x_26762:
[----:B------:R-:W-:Y:S05]  /*b450*/  BSYNC B1 ;  /* 0x0000000000017941 */ /* 0x000fea0003800000 */
.L_x_26760:
        /* <DEDUP_REMOVED lines=16> */
.L_x_26766:
[----:B------:R-:W-:Y:S05]  /*b560*/  BSYNC B2 ;  /* 0x0000000000027941 */ /* 0x000fea0003800000 */
.L_x_26765:
        /* <DEDUP_REMOVED lines=44> */
.L_x_26764:
[----:B------:R-:W-:Y:S05]  /*b830*/  BSYNC B1 ;  /* 0x0000000000017941 */ /* 0x000fea0003800000 */
.L_x_26763:
        /* <DEDUP_REMOVED lines=13> */
.L_x_26767:
        /* <DEDUP_REMOVED lines=12> */
.L_x_26770:
[----:B------:R-:W-:Y:S02]  /*b9d0*/  IMAD.MOV.U32 R26, RZ, RZ, R14 ;  /* 0x000000ffff1a7224 */ /* 0x000fe400078e000e */
.L_x_26771:
[----:B------:R-:W-:Y:S05]  /*b9e0*/  BSYNC B1 ;  /* 0x0000000000017941 */ /* 0x000fea0003800000 */
.L_x_26769:
        /* <DEDUP_REMOVED lines=18> */
.L_x_26775:
[----:B------:R-:W-:Y:S05]  /*bb10*/  BSYNC B2 ;  /* 0x0000000000027941 */ /* 0x000fea0003800000 */
.L_x_26774:
        /* <DEDUP_REMOVED lines=44> */
.L_x_26773:
[----:B------:R-:W-:Y:S05]  /*bde0*/  BSYNC B1 ;  /* 0x0000000000017941 */ /* 0x000fea0003800000 */
.L_x_26772:
        /* <DEDUP_REMOVED lines=9> */
.L_x_26768:
        /* <DEDUP_REMOVED lines=51> */
.L_x_26776:
        /* <DEDUP_REMOVED lines=16> */
.L_x_26778:
[----:B-1----:R-:W-:Y:S02]  /*c2b0*/  IMAD.MOV.U32 R30, RZ, RZ, R14 ;  /* 0x000000ffff1e7224 */ /* 0x002fe400078e000e */
.L_x_26779:
[----:B------:R-:W-:Y:S05]  /*c2c0*/  BSYNC B1 ;  /* 0x0000000000017941 */ /* 0x000fea0003800000 */
.L_x_26777:
        /* <DEDUP_REMOVED lines=16> */
.L_x_26783:
[----:B------:R-:W-:Y:S05]  /*c3d0*/  BSYNC B2 ;  /* 0x0000000000027941 */ /* 0x000fea0003800000 */
.L_x_26782:
        /* <DEDUP_REMOVED lines=44> */
.L_x_26781:
[----:B------:R-:W-:Y:S05]  /*c6a0*/  BSYNC B1 ;  /* 0x0000000000017941 */ /* 0x000fea0003800000 */
.L_x_26780:
        /* <DEDUP_REMOVED lines=15> */
.L_x_26784:
        /* <DEDUP_REMOVED lines=12> */
.L_x_26787:
[----:B------:R-:W-:Y:S02]  /*c860*/  IMAD.MOV.U32 R8, RZ, RZ, R14 ;  /* 0x000000ffff087224 */ /* 0x000fe400078e000e */
.L_x_26788:
[----:B------:R-:W-:Y:S05]  /*c870*/  BSYNC B1 ;  /* 0x0000000000017941 */ /* 0x000fea0003800000 */
.L_x_26786:
        /* <DEDUP_REMOVED lines=16> */
.L_x_26792:
[----:B------:R-:W-:Y:S05]  /*c980*/  BSYNC B2 ;  /* 0x0000000000027941 */ /* 0x000fea0003800000 */
.L_x_26791:
        /* <DEDUP_REMOVED lines=44> */
.L_x_26790:
[----:B------:R-:W-:Y:S05]  /*cc50*/  BSYNC B1 ;  /* 0x0000000000017941 */ /* 0x000fea0003800000 */
.L_x_26789:
        /* <DEDUP_REMOVED lines=10> */
.L_x_26785:
        /* <DEDUP_REMOVED lines=12> */
.L_x_26794:
[----:B------:R-:W-:Y:S02]  /*cdc0*/  MOV R30, R14 ;  /* 0x0000000e001e7202 */ /* 0x000fe40000000f00 */
.L_x_26795:
[----:B------:R-:W-:Y:S05]  /*cdd0*/  BSYNC B1 ;  /* 0x0000000000017941 */ /* 0x000fea0003800000 */
.L_x_26793:
        /* <DEDUP_REMOVED lines=16> */
.L_x_26799:
[----:B------:R-:W-:Y:S05]  /*cee0*/  BSYNC B2 ;  /* 0x0000000000027941 */ /* 0x000fea0003800000 */
.L_x_26798:
        /* <DEDUP_REMOVED lines=44> */
.L_x_26797:
[----:B------:R-:W-:Y:S05]  /*d1b0*/  BSYNC B1 ;  /* 0x0000000000017941 */ /* 0x000fea0003800000 */
.L_x_26796:
        /* <DEDUP_REMOVED lines=14> */
.L_x_26800:
        /* <DEDUP_REMOVED lines=12> */
.L_x_26803:
[----:B------:R-:W-:Y:S02]  /*d360*/  MOV R7, R14 ;  /* 0x0000000e00077202 */ /* 0x000fe40000000f00 */
.L_x_26804:
[----:B------:R-:W-:Y:S05]  /*d370*/  BSYNC B1 ;  /* 0x0000000000017941 */ /* 0x000fea0003800000 */
.L_x_26802:
        /* <DEDUP_REMOVED lines=16> */
.L_x_26808:
[----:B------:R-:W-:Y:S05]  /*d480*/  BSYNC B2 ;  /* 0x0000000000027941 */ /* 0x000fea0003800000 */
.L_x_26807:
        /* <DEDUP_REMOVED lines=44> */
.L_x_26806:
[----:B------:R-:W-:Y:S05]  /*d750*/  BSYNC B1 ;  /* 0x0000000000017941 */ /* 0x000fea0003800000 */
.L_x_26805:
        /* <DEDUP_REMOVED lines=10> */
.L_x_26801:
        /* <DEDUP_REMOVED lines=12> */
.L_x_26810:
[----:B------:R-:W-:Y:S02]  /*d8c0*/  IMAD.MOV.U32 R20, RZ, RZ, R14 ;  /* 0x000000ffff147224 */ /* 0x000fe400078e000e */
.L_x_26811:
[----:B------:R-:W-:Y:S05]  /*d8d0*/  BSYNC B1 ;  /* 0x0000000000017941 */ /* 0x000fea0003800000 */
.L_x_26809:
        /* <DEDUP_REMOVED lines=16> */
.L_x_26815:
[----:B------:R-:W-:Y:S05]  /*d9e0*/  BSYNC B2 ;  /* 0x0000000000027941 */ /* 0x000fea0003800000 */
.L_x_26814:
        /* <DEDUP_REMOVED lines=44> */
.L_x_26813:
[----:B------:R-:W-:Y:S05]  /*dcb0*/  BSYNC B1 ;  /* 0x0000000000017941 */ /* 0x000fea0003800000 */
.L_x_26812:
        /* <DEDUP_REMOVED lines=14> */
.L_x_26816:
        /* <DEDUP_REMOVED lines=12> */
.L_x_26819:
[----:B------:R-:W-:Y:S02]  /*de60*/  IMAD.MOV.U32 R6, RZ, RZ, R14 ;  /* 0x000000ffff067224 */ /* 0x000fe400078e000e */
.L_x_26820:
[----:B------:R-:W-:Y:S05]  /*de70*/  BSYNC B1 ;  /* 0x0000000000017941 */ /* 0x000fea0003800000 */
.L_x_26818:
        /* <DEDUP_REMOVED lines=16> */
.L_x_26824:
[----:B------:R-:W-:Y:S05]  /*df80*/  BSYNC B2 ;  /* 0x0000000000027941 */ /* 0x000fea0003800000 */
.L_x_26823:
        /* <DEDUP_REMOVED lines=44> */
.L_x_26822:
[----:B------:R-:W-:Y:S05]  /*e250*/  BSYNC B1 ;  /* 0x0000000000017941 */ /* 0x000fea0003800000 */
.L_x_26821:
        /* <DEDUP_REMOVED lines=10> */
.L_x_26817:
        /* <DEDUP_REMOVED lines=12> */
.L_x_26826:
[----:B------:R-:W-:Y:S02]  /*e3c0*/  IMAD.MOV.U32 R20, RZ, RZ, R14 ;  /* 0x000000ffff147224 */ /* 0x000fe400078e000e */
.L_x_26827:
[----:B------:R-:W-:Y:S05]  /*e3d0*/  BSYNC B1 ;  /* 0x0000000000017941 */ /* 0x000fea0003800000 */
.L_x_26825:
        /* <DEDUP_REMOVED lines=16> */
.L_x_26831:
[----:B------:R-:W-:Y:S05]  /*e4e0*/  BSYNC B2 ;  /* 0x0000000000027941 */ /* 0x000fea0003800000 */
.L_x_26830:
        /* <DEDUP_REMOVED lines=44> */
.L_x_26829:
[----:B------:R-:W-:Y:S05]  /*e7b0*/  BSYNC B1 ;  /* 0x0000000000017941 */ /* 0x000fea0003800000 */
.L_x_26828:
        /* <DEDUP_REMOVED lines=12> */
.L_x_26832:
        /* <DEDUP_REMOVED lines=12> */
.L_x_26835:
[----:B------:R-:W-:Y:S02]  /*e940*/  IMAD.MOV.U32 R5, RZ, RZ, R14 ;  /* 0x000000ffff057224 */ /* 0x000fe400078e000e */
.L_x_26836:
[----:B------:R-:W-:Y:S05]  /*e950*/  BSYNC B1 ;  /* 0x0000000000017941 */ /* 0x000fea0003800000 */
.L_x_26834:
        /* <DEDUP_REMOVED lines=16> */
.L_x_26840:
[----:B------:R-:W-:Y:S05]  /*ea60*/  BSYNC B2 ;  /* 0x0000000000027941 */ /* 0x000fea0003800000 */
.L_x_26839:
        /* <DEDUP_REMOVED lines=44> */
.L_x_26838:
[----:B------:R-:W-:Y:S05]  /*ed30*/  BSYNC B1 ;  /* 0x0000000000017941 */ /* 0x000fea0003800000 */
.L_x_26837:
        /* <DEDUP_REMOVED lines=10> */
.L_x_26833:
        /* <DEDUP_REMOVED lines=12> */
.L_x_26842:
[----:B------:R-:W-:Y:S02]  /*eea0*/  MOV R28, R14 ;  /* 0x0000000e001c7202 */ /* 0x000fe40000000f00 */
.L_x_26843:
[----:B------:R-:W-:Y:S05]  /*eeb0*/  BSYNC B1 ;  /* 0x0000000000017941 */ /* 0x000fea0003800000 */
.L_x_26841:
        /* <DEDUP_REMOVED lines=16> */
.L_x_26847:
[----:B------:R-:W-:Y:S05]  /*efc0*/  BSYNC B2 ;  /* 0x0000000000027941 */ /* 0x000fea0003800000 */
.L_x_26846:
        /* <DEDUP_REMOVED lines=44> */
.L_x_26845:
[----:B------:R-:W-:Y:S05]  /*f290*/  BSYNC B1 ;  /* 0x0000000000017941 */ /* 0x000fea0003800000 */
.L_x_26844:
        /* <DEDUP_REMOVED lines=12> */
.L_x_26848:
        /* <DEDUP_REMOVED lines=12> */
.L_x_26851:
[----:B------:R-:W-:Y:S02]  /*f420*/  MOV R4, R14 ;  /* 0x0000000e00047202 */ /* 0x000fe40000000f00 */
.L_x_26852:
[----:B------:R-:W-:Y:S05]  /*f430*/  BSYNC B1 ;  /* 0x0000000000017941 */ /* 0x000fea0003800000 */
.L_x_26850:
        /* <DEDUP_REMOVED lines=16> */
.L_x_26856:
[----:B------:R-:W-:Y:S05]  /*f540*/  BSYNC B2 ;  /* 0x0000000000027941 */ /* 0x000fea0003800000 */
.L_x_26855:
        /* <DEDUP_REMOVED lines=44> */
.L_x_26854:
[----:B------:R-:W-:Y:S05]  /*f810*/  BSYNC B1 ;  /* 0x0000000000017941 */ /* 0x000fea0003800000 */
.L_x_26853:
        /* <DEDUP_REMOVED lines=10> */
.L_x_26849:
        /* <DEDUP_REMOVED lines=12> */
.L_x_26858:
[----:B------:R-:W-:Y:S02]  /*f980*/  IMAD.MOV.U32 R28, RZ, RZ, R14 ;  /* 0x000000ffff1c7224 */ /* 0x000fe400078e000e */
.L_x_26859:
[----:B------:R-:W-:Y:S05]  /*f990*/  BSYNC B1 ;  /* 0x0000000000017941 */ /* 0x000fea0003800000 */
.L_x_26857:
        /* <DEDUP_REMOVED lines=16> */
.L_x_26863:
[----:B------:R-:W-:Y:S05]  /*faa0*/  BSYNC B2 ;  /* 0x0000000000027941 */ /* 0x000fea0003800000 */
.L_x_26862:
        /* <DEDUP_REMOVED lines=44> */
.L_x_26861:
[----:B------:R-:W-:Y:S05]  /*fd70*/  BSYNC B1 ;  /* 0x0000000000017941 */ /* 0x000fea0003800000 */
.L_x_26860:
        /* <DEDUP_REMOVED lines=12> */
.L_x_26864:
        /* <DEDUP_REMOVED lines=12> */
.L_x_26867:
[----:B------:R-:W-:Y:S02]  /*ff00*/  IMAD.MOV.U32 R3, RZ, RZ, R14 ;  /* 0x000000ffff037224 */ /* 0x000fe400078e000e */
.L_x_26868:
[----:B------:R-:W-:Y:S05]  /*ff10*/  BSYNC B1 ;  /* 0x0000000000017941 */ /* 0x000fea0003800000 */
.L_x_26866:
        /* <DEDUP_REMOVED lines=16> */
.L_x_26872:
[----:B------:R-:W-:Y:S05]  /*10020*/  BSYNC B2 ;  /* 0x0000000000027941 */ /* 0x000fea0003800000 */
.L_x_26871:
        /* <DEDUP_REMOVED lines=44> */
.L_x_26870:
[----:B------:R-:W-:Y:S05]  /*102f0*/  BSYNC B1 ;  /* 0x0000000000017941 */ /* 0x000fea0003800000 */
.L_x_26869:
        /* <DEDUP_REMOVED lines=10> */
.L_x_26865:
        /* <DEDUP_REMOVED lines=12> */
.L_x_26874:
[----:B------:R-:W-:Y:S02]  /*10460*/  IMAD.MOV.U32 R22, RZ, RZ, R14 ;  /* 0x000000ffff167224 */ /* 0x000fe400078e000e */
.L_x_26875:
[----:B------:R-:W-:Y:S05]  /*10470*/  BSYNC B1 ;  /* 0x0000000000017941 */ /* 0x000fea0003800000 */
.L_x_26873:
        /* <DEDUP_REMOVED lines=16> */
.L_x_26879:
[----:B------:R-:W-:Y:S05]  /*10580*/  BSYNC B2 ;  /* 0x0000000000027941 */ /* 0x000fea0003800000 */
.L_x_26878:
        /* <DEDUP_REMOVED lines=44> */
.L_x_26877:
[----:B------:R-:W-:Y:S05]  /*10850*/  BSYNC B1 ;  /* 0x0000000000017941 */ /* 0x000fea0003800000 */
.L_x_26876:
        /* <DEDUP_REMOVED lines=12> */
.L_x_26880:
        /* <DEDUP_REMOVED lines=12> */
.L_x_26883:
[----:B------:R-:W-:Y:S02]  /*109e0*/  IMAD.MOV.U32 R2, RZ, RZ, R14 ;  /* 0x000000ffff027224 */ /* 0x000fe400078e000e */
.L_x_26884:
[----:B------:R-:W-:Y:S05]  /*109f0*/  BSYNC B1 ;  /* 0x0000000000017941 */ /* 0x000fea0003800000 */
.L_x_26882:
        /* <DEDUP_REMOVED lines=16> */
.L_x_26888:
[----:B------:R-:W-:Y:S05]  /*10b00*/  BSYNC B2 ;  /* 0x0000000000027941 */ /* 0x000fea0003800000 */
.L_x_26887:
        /* <DEDUP_REMOVED lines=44> */
.L_x_26886:
[----:B------:R-:W-:Y:S05]  /*10dd0*/  BSYNC B1 ;  /* 0x0000000000017941 */ /* 0x000fea0003800000 */
.L_x_26885:
        /* <DEDUP_REMOVED lines=10> */
.L_x_26881:
        /* <DEDUP_REMOVED lines=12> */
.L_x_26890:
[----:B------:R-:W-:Y:S02]  /*10f40*/  MOV R22, R14 ;  /* 0x0000000e00167202 */ /* 0x000fe40000000f00 */
.L_x_26891:
[----:B------:R-:W-:Y:S05]  /*10f50*/  BSYNC B1 ;  /* 0x0000000000017941 */ /* 0x000fea0003800000 */
.L_x_26889:
        /* <DEDUP_REMOVED lines=16> */
.L_x_26895:
[----:B------:R-:W-:Y:S05]  /*11060*/  BSYNC B2 ;  /* 0x0000000000027941 */ /* 0x000fea0003800000 */
.L_x_26894:
        /* <DEDUP_REMOVED lines=44> */
.L_x_26893:
[----:B------:R-:W-:Y:S05]  /*11330*/  BSYNC B1 ;  /* 0x0000000000017941 */ /* 0x000fea0003800000 */
.L_x_26892:
        /* <DEDUP_REMOVED lines=13> */
.L_x_26896:
        /* <DEDUP_REMOVED lines=12> */
.L_x_26899:
[----:B------:R-:W-:Y:S02]  /*114d0*/  MOV R0, R14 ;  /* 0x0000000e00007202 */ /* 0x000fe40000000f00 */
.L_x_26900:
[----:B------:R-:W-:Y:S05]  /*114e0*/  BSYNC B1 ;  /* 0x0000000000017941 */ /* 0x000fea0003800000 */
.L_x_26898:
        /* <DEDUP_REMOVED lines=18> */
.L_x_26904:
[----:B------:R-:W-:Y:S05]  /*11610*/  BSYNC B2 ;  /* 0x0000000000027941 */ /* 0x000fea0003800000 */
.L_x_26903:
[----:B------:R-:W-:Y:S01]  /*11620*/  IMAD.HI.U32 R12, R15, -0x326172a9, RZ ;  /* 0xcd9e8d570f0c7827 */ /* 0x000fe200078e00ff */
        /* <DEDUP_REMOVED lines=43> */
.L_x_26902:
[----:B------:R-:W-:Y:S05]  /*118e0*/  BSYNC B1 ;  /* 0x0000000000017941 */ /* 0x000fea0003800000 */
.L_x_26901:
        /* <DEDUP_REMOVED lines=10> */
.L_x_26897:
        /* <DEDUP_REMOVED lines=49> */
.L_x_26905:
        /* <DEDUP_REMOVED lines=16> */
.L_x_26907:
[----:B-1----:R-:W-:Y:S02]  /*11da0*/  IMAD.MOV.U32 R30, RZ, RZ, R14 ;  /* 0x000000ffff1e7224 */ /* 0x002fe400078e000e */
.L_x_26908:
[----:B------:R-:W-:Y:S05]  /*11db0*/  BSYNC B1 ;  /* 0x0000000000017941 */ /* 0x000fea0003800000 */
.L_x_26906:
        /* <DEDUP_REMOVED lines=16> */
.L_x_26912:
[----:B------:R-:W-:Y:S05]  /*11ec0*/  BSYNC B2 ;  /* 0x0000000000027941 */ /* 0x000fea0003800000 */
.L_x_26911:
        /* <DEDUP_REMOVED lines=44> */
.L_x_26910:
[----:B------:R-:W-:Y:S05]  /*12190*/  BSYNC B1 ;  /* 0x0000000000017941 */ /* 0x000fea0003800000 */
.L_x_26909:
        /* <DEDUP_REMOVED lines=15> */
.L_x_26913:
        /* <DEDUP_REMOVED lines=12> */
.L_x_26916:
[----:B------:R-:W-:Y:S02]  /*12350*/  IMAD.MOV.U32 R8, RZ, RZ, R14 ;  /* 0x000000ffff087224 */ /* 0x000fe400078e000e */
.L_x_26917:
[----:B------:R-:W-:Y:S05]  /*12360*/  BSYNC B1 ;  /* 0x0000000000017941 */ /* 0x000fea0003800000 */
.L_x_26915:
        /* <DEDUP_REMOVED lines=16> */
.L_x_26921:
[----:B------:R-:W-:Y:S05]  /*12470*/  BSYNC B2 ;  /* 0x0000000000027941 */ /* 0x000fea0003800000 */
.L_x_26920:
        /* <DEDUP_REMOVED lines=44> */
.L_x_26919:
[----:B------:R-:W-:Y:S05]  /*12740*/  BSYNC B1 ;  /* 0x0000000000017941 */ /* 0x000fea0003800000 */
.L_x_26918:
        /* <DEDUP_REMOVED lines=10> */
.L_x_26914:
        /* <DEDUP_REMOVED lines=12> */
.L_x_26923:
[----:B------:R-:W-:Y:S02]  /*128b0*/  IMAD.MOV.U32 R30, RZ, RZ, R14 ;  /* 0x000000ffff1e7224 */ /* 0x000fe400078e000e */
.L_x_26924:
[----:B------:R-:W-:Y:S05]  /*128c0*/  BSYNC B1 ;  /* 0x0000000000017941 */ /* 0x000fea0003800000 */
.L_x_26922:
        /* <DEDUP_REMOVED lines=16> */
.L_x_26928:
[----:B------:R-:W-:Y:S05]  /*129d0*/  BSYNC B2 ;  /* 0x0000000000027941 */ /* 0x000fea0003800000 */
.L_x_26927:
        /* <DEDUP_REMOVED lines=44> */
.L_x_26926:
[----:B------:R-:W-:Y:S05]  /*12ca0*/  BSYNC B1 ;  /* 0x0000000000017941 */ /* 0x000fea0003800000 */
.L_x_26925:
        /* <DEDUP_REMOVED lines=14> */
.L_x_26929:
        /* <DEDUP_REMOVED lines=12> */
.L_x_26932:
[----:B------:R-:W-:Y:S02]  /*12e50*/  IMAD.MOV.U32 R7, RZ, RZ, R14 ;  /* 0x000000ffff077224 */ /* 0x000fe400078e000e */
.L_x_26933:
[----:B------:R-:W-:Y:S05]  /*12e60*/  BSYNC B1 ;  /* 0x0000000000017941 */ /* 0x000fea0003800000 */
.L_x_26931:
        /* <DEDUP_REMOVED lines=16> */
.L_x_26937:
[----:B------:R-:W-:Y:S05]  /*12f70*/  BSYNC B2 ;  /* 0x0000000000027941 */ /* 0x000fea0003800000 */
.L_x_26936:
        /* <DEDUP_REMOVED lines=44> */
.L_x_26935:
[----:B------:R-:W-:Y:S05]  /*13240*/  BSYNC B1 ;  /* 0x0000000000017941 */ /* 0x000fea0003800000 */
.L_x_26934:
        /* <DEDUP_REMOVED lines=10> */
.L_x_26930:
        /* <DEDUP_REMOVED lines=12> */
.L_x_26939:
[----:B------:R-:W-:Y:S02]  /*133b0*/  IMAD.MOV.U32 R20, RZ, RZ, R14 ;  /* 0x000000ffff147224 */ /* 0x000fe400078e000e */
.L_x_26940:
[----:B------:R-:W-:Y:S05]  /*133c0*/  BSYNC B1 ;  /* 0x0000000000017941 */ /* 0x000fea0003800000 */
.L_x_26938:
        /* <DEDUP_REMOVED lines=16> */
.L_x_26944:
[----:B------:R-:W-:Y:S05]  /*134d0*/  BSYNC B2 ;  /* 0x0000000000027941 */ /* 0x000fea0003800000 */
.L_x_26943:
        /* <DEDUP_REMOVED lines=44> */
.L_x_26942:
[----:B------:R-:W-:Y:S05]  /*137a0*/  BSYNC B1 ;  /* 0x0000000000017941 */ /* 0x000fea0003800000 */
.L_x_26941:
        /* <DEDUP_REMOVED lines=14> */
.L_x_26945:
        /* <DEDUP_REMOVED lines=12> */
.L_x_26948:
[----:B------:R-:W-:Y:S02]  /*13950*/  IMAD.MOV.U32 R6, RZ, RZ, R14 ;  /* 0x000000ffff067224 */ /* 0x000fe400078e000e */
.L_x_26949:
[----:B------:R-:W-:Y:S05]  /*13960*/  BSYNC B1 ;  /* 0x0000000000017941 */ /* 0x000fea0003800000 */
.L_x_26947:
        /* <DEDUP_REMOVED lines=16> */
.L_x_26953:
[----:B------:R-:W-:Y:S05]  /*13a70*/  BSYNC B2 ;  /* 0x0000000000027941 */ /* 0x000fea0003800000 */
.L_x_26952:
        /* <DEDUP_REMOVED lines=44> */
.L_x_26951:
[----:B------:R-:W-:Y:S05]  /*13d40*/  BSYNC B1 ;  /* 0x0000000000017941 */ /* 0x000fea0003800000 */
.L_x_26950:
        /* <DEDUP_REMOVED lines=10> */
.L_x_26946:
        /* <DEDUP_REMOVED lines=12> */
.L_x_26955:
[----:B------:R-:W-:Y:S02]  /*13eb0*/  IMAD.MOV.U32 R20, RZ, RZ, R14 ;  /* 0x000000ffff147224 */ /* 0x000fe400078e000e */
.L_x_26956:
[----:B------:R-:W-:Y:S05]  /*13ec0*/  BSYNC B1 ;  /* 0x0000000000017941 */ /* 0x000fea0003800000 */
.L_x_26954:
        /* <DEDUP_REMOVED lines=16> */
.L_x_26960:
[----:B------:R-:W-:Y:S05]  /*13fd0*/  BSYNC B2 ;  /* 0x0000000000027941 */ /* 0x000fea0003800000 */
.L_x_26959:
        /* <DEDUP_REMOVED lines=44> */
.L_x_26958:
[----:B------:R-:W-:Y:S05]  /*142a0*/  BSYNC B1 ;  /* 0x0000000000017941 */ /* 0x000fea0003800000 */
.L_x_26957:
        /* <DEDUP_REMOVED lines=12> */
.L_x_26961:
        /* <DEDUP_REMOVED lines=12> */
.L_x_26964:
[----:B------:R-:W-:Y:S02]  /*14430*/  IMAD.MOV.U32 R5, RZ, RZ, R14 ;  /* 0x000000ffff057224 */ /* 0x000fe400078e000e */
.L_x_26965:
[----:B------:R-:W-:Y:S05]  /*14440*/  BSYNC B1 ;  /* 0x0000000000017941 */ /* 0x000fea0003800000 */
.L_x_26963:
        /* <DEDUP_REMOVED lines=16> */
.L_x_26969:
[----:B------:R-:W-:Y:S05]  /*14550*/  BSYNC B2 ;  /* 0x0000000000027941 */ /* 0x000fea0003800000 */
.L_x_26968:
        /* <DEDUP_REMOVED lines=44> */
.L_x_26967:
[----:B------:R-:W-:Y:S05]  /*14820*/  BSYNC B1 ;  /* 0x0000000000017941 */ /* 0x000fea0003800000 */
.L_x_26966:
        /* <DEDUP_REMOVED lines=10> */
.L_x_26962:
        /* <DEDUP_REMOVED lines=12> */
.L_x_26971:
[----:B------:R-:W-:Y:S02]  /*14990*/  IMAD.MOV.U32 R28, RZ, RZ, R14 ;  /* 0x000000ffff1c7224 */ /* 0x000fe400078e000e */
.L_x_26972:
[----:B------:R-:W-:Y:S05]  /*149a0*/  BSYNC B1 ;  /* 0x0000000000017941 */ /* 0x000fea0003800000 */
.L_x_26970:
        /* <DEDUP_REMOVED lines=16> */
.L_x_26976:
[----:B------:R-:W-:Y:S05]  /*14ab0*/  BSYNC B2 ;  /* 0x0000000000027941 */ /* 0x000fea0003800000 */
.L_x_26975:
        /* <DEDUP_REMOVED lines=44> */
.L_x_26974:
[----:B------:R-:W-:Y:S05]  /*14d80*/  BSYNC B1 ;  /* 0x0000000000017941 */ /* 0x000fea0003800000 */
.L_x_26973:
        /* <DEDUP_REMOVED lines=12> */
.L_x_26977:
        /* <DEDUP_REMOVED lines=12> */
.L_x_26980:
[----:B------:R-:W-:Y:S02]  /*14f10*/  IMAD.MOV.U32 R4, RZ, RZ, R14 ;  /* 0x000000ffff047224 */ /* 0x000fe400078e000e */
.L_x_26981:
[----:B------:R-:W-:Y:S05]  /*14f20*/  BSYNC B1 ;  /* 0x0000000000017941 */ /* 0x000fea0003800000 */
.L_x_26979:
        /* <DEDUP_REMOVED lines=16> */
.L_x_26985:
[----:B------:R-:W-:Y:S05]  /*15030*/  BSYNC B2 ;  /* 0x0000000000027941 */ /* 0x000fea0003800000 */
.L_x_26984:
        /* <DEDUP_REMOVED lines=44> */
.L_x_26983:
[----:B------:R-:W-:Y:S05]  /*15300*/  BSYNC B1 ;  /* 0x0000000000017941 */ /* 0x000fea0003800000 */
.L_x_26982:
        /* <DEDUP_REMOVED lines=10> */
.L_x_26978:
        /* <DEDUP_REMOVED lines=12> */
.L_x_26987:
[----:B------:R-:W-:Y:S02]  /*15470*/  IMAD.MOV.U32 R28, RZ, RZ, R14 ;  /* 0x000000ffff1c7224 */ /* 0x000fe400078e000e */
.L_x_26988:
[----:B------:R-:W-:Y:S05]  /*15480*/  BSYNC B1 ;  /* 0x0000000000017941 */ /* 0x000fea0003800000 */
.L_x_26986:
        /* <DEDUP_REMOVED lines=16> */
.L_x_26992:
[----:B------:R-:W-:Y:S05]  /*15590*/  BSYNC B2 ;  /* 0x0000000000027941 */ /* 0x000fea0003800000 */
.L_x_26991:
        /* <DEDUP_REMOVED lines=44> */
.L_x_26990:
[----:B------:R-:W-:Y:S05]  /*15860*/  BSYNC B1 ;  /* 0x0000000000017941 */ /* 0x000fea0003800000 */
.L_x_26989:
        /* <DEDUP_REMOVED lines=12> */
.L_x_26993:
        /* <DEDUP_REMOVED lines=12> */
.L_x_26996:
[----:B------:R-:W-:Y:S02]  /*159f0*/  IMAD.MOV.U32 R3, RZ, RZ, R14 ;  /* 0x000000ffff037224 */ /* 0x000fe400078e000e */
.L_x_26997:
[----:B------:R-:W-:Y:S05]  /*15a00*/  BSYNC B1 ;  /* 0x0000000000017941 */ /* 0x000fea0003800000 */
.L_x_26995:
        /* <DEDUP_REMOVED lines=16> */
.L_x_27001:
[----:B------:R-:W-:Y:S05]  /*15b10*/  BSYNC B2 ;  /* 0x0000000000027941 */ /* 0x000fea0003800000 */
.L_x_27000:
        /* <DEDUP_REMOVED lines=44> */
.L_x_26999:
[----:B------:R-:W-:Y:S05]  /*15de0*/  BSYNC B1 ;  /* 0x0000000000017941 */ /* 0x000fea0003800000 */
.L_x_26998:
        /* <DEDUP_REMOVED lines=10> */
.L_x_26994:
        /* <DEDUP_REMOVED lines=12> */
.L_x_27003:
[----:B------:R-:W-:Y:S02]  /*15f50*/  IMAD.MOV.U32 R22, RZ, RZ, R14 ;  /* 0x000000ffff167224 */ /* 0x000fe400078e000e */
.L_x_27004:
[----:B------:R-:W-:Y:S05]  /*15f60*/  BSYNC B1 ;  /* 0x0000000000017941 */ /* 0x000fea0003800000 */
.L_x_27002:
        /* <DEDUP_REMOVED lines=16> */
.L_x_27008:
[----:B------:R-:W-:Y:S05]  /*16070*/  BSYNC B2 ;  /* 0x0000000000027941 */ /* 0x000fea0003800000 */
.L_x_27007:
        /* <DEDUP_REMOVED lines=44> */
.L_x_27006:
[----:B------:R-:W-:Y:S05]  /*16340*/  BSYNC B1 ;  /* 0x0000000000017941 */ /* 0x000fea0003800000 */
.L_x_27005:
        /* <DEDUP_REMOVED lines=12> */
.L_x_27009:
        /* <DEDUP_REMOVED lines=12> */
.L_x_27012:
[----:B------:R-:W-:Y:S02]  /*164d0*/  IMAD.MOV.U32 R2, RZ, RZ, R14 ;  /* 0x000000ffff027224 */ /* 0x000fe400078e000e */
.L_x_27013:
[----:B------:R-:W-:Y:S05]  /*164e0*/  BSYNC B1 ;  /* 0x0000000000017941 */ /* 0x000fea0003800000 */
.L_x_27011:
        /* <DEDUP_REMOVED lines=16> */
.L_x_27017:
[----:B------:R-:W-:Y:S05]  /*165f0*/  BSYNC B2 ;  /* 0x0000000000027941 */ /* 0x000fea0003800000 */
.L_x_27016:
        /* <DEDUP_REMOVED lines=44> */
.L_x_27015:
[----:B------:R-:W-:Y:S05]  /*168c0*/  BSYNC B1 ;  /* 0x0000000000017941 */ /* 0x000fea0003800000 */
.L_x_27014:
        /* <DEDUP_REMOVED lines=10> */
.L_x_27010:
        /* <DEDUP_REMOVED lines=12> */
.L_x_27019:
[----:B------:R-:W-:Y:S02]  /*16a30*/  IMAD.MOV.U32 R22, RZ, RZ, R14 ;  /* 0x000000ffff167224 */ /* 0x000fe400078e000e */
.L_x_27020:
[----:B------:R-:W-:Y:S05]  /*16a40*/  BSYNC B1 ;  /* 0x0000000000017941 */ /* 0x000fea0003800000 */
.L_x_27018:
        /* <DEDUP_REMOVED lines=16> */
.L_x_27024:
[----:B------:R-:W-:Y:S05]  /*16b50*/  BSYNC B2 ;  /* 0x0000000000027941 */ /* 0x000fea0003800000 */
.L_x_27023:
        /* <DEDUP_REMOVED lines=44> */
.L_x_27022:
[----:B------:R-:W-:Y:S05]  /*16e20*/  BSYNC B1 ;  /* 0x0000000000017941 */ /* 0x000fea0003800000 */
.L_x_27021:
        /* <DEDUP_REMOVED lines=13> */
.L_x_27025:
        /* <DEDUP_REMOVED lines=12> */
.L_x_27028:
[----:B------:R-:W-:Y:S02]  /*16fc0*/  IMAD.MOV.U32 R0, RZ, RZ, R14 ;  /* 0x000000ffff007224 */ /* 0x000fe400078e000e */
.L_x_27029:
[----:B------:R-:W-:Y:S05]  /*16fd0*/  BSYNC B1 ;  /* 0x0000000000017941 */ /* 0x000fea0003800000 */
.L_x_27027:
        /* <DEDUP_REMOVED lines=18> */
.L_x_27033:
[----:B------:R-:W-:Y:S05]  /*17100*/  BSYNC B2 ;  /* 0x0000000000027941 */ /* 0x000fea0003800000 */
.L_x_27032:
        /* <DEDUP_REMOVED lines=44> */
.L_x_27031:
[----:B------:R-:W-:Y:S05]  /*173d0*/  BSYNC B1 ;  /* 0x0000000000017941 */ /* 0x000fea0003800000 */
.L_x_27030:
        /* <DEDUP_REMOVED lines=10> */
.L_x_27026:
        /* <DEDUP_REMOVED lines=49> */
.L_x_27034:
        /* <DEDUP_REMOVED lines=16> */
.L_x_27036:
[----:B-1----:R-:W-:Y:S02]  /*17890*/  IMAD.MOV.U32 R28, RZ, RZ, R14 ;  /* 0x000000ffff1c7224 */ /* 0x002fe400078e000e */
.L_x_27037:
[----:B------:R-:W-:Y:S05]  /*178a0*/  BSYNC B1 ;  /* 0x0000000000017941 */ /* 0x000fea0003800000 */
.L_x_27035:
        /* <DEDUP_REMOVED lines=16> */
.L_x_27041:
[----:B------:R-:W-:Y:S05]  /*179b0*/  BSYNC B2 ;  /* 0x0000000000027941 */ /* 0x000fea0003800000 */
.L_x_27040:
        /* <DEDUP_REMOVED lines=44> */
.L_x_27039:
[----:B------:R-:W-:Y:S05]  /*17c80*/  BSYNC B1 ;  /* 0x0000000000017941 */ /* 0x000fea0003800000 */
.L_x_27038:
        /* <DEDUP_REMOVED lines=15> */
.L_x_27042:
        /* <DEDUP_REMOVED lines=12> */
.L_x_27045:
[----:B------:R-:W-:Y:S02]  /*17e40*/  IMAD.MOV.U32 R8, RZ, RZ, R14 ;  /* 0x000000ffff087224 */ /* 0x000fe400078e000e */
.L_x_27046:
[----:B------:R-:W-:Y:S05]  /*17e50*/  BSYNC B1 ;  /* 0x0000000000017941 */ /* 0x000fea0003800000 */
.L_x_27044:
        /* <DEDUP_REMOVED lines=16> */
.L_x_27050:
[----:B------:R-:W-:Y:S05]  /*17f60*/  BSYNC B2 ;  /* 0x0000000000027941 */ /* 0x000fea0003800000 */
.L_x_27049:
        /* <DEDUP_REMOVED lines=44> */
.L_x_27048:
[----:B------:R-:W-:Y:S05]  /*18230*/  BSYNC B1 ;  /* 0x0000000000017941 */ /* 0x000fea0003800000 */
.L_x_27047:
[----:B------:R-:W0:Y:S01]  /*18240*/  I2F.U32 R25, R8 ;  /* 0x0000000800197306 */ /* 0x000e220000201000 */
[----:B------:R-:W-:Y:S01]  /*18250*/  HADD2.F32 R26, -RZ, R72.H0_H0 ;  /* 0x20000048ff1a7230 */ /* 0x000fe20000004100 */
[----:B0-----:R-:W-:-:S05]  /*18260*/  FFMA.FTZ R25, R25, R122, 1.1641532182693481445e-10 ;  /* 0x2f00000019197423 */ /* 0x001fca000001007a */
[----:B------:R-:W-:Y:S01]  /*18270*/  FSETP.GTU.FTZ.AND P1, PT, R25, c[0x0][0x1e4], PT ;  /* 0x0000790019007a0b */ /* 0x000fe20003f3c000 */
[----:B------:R-:W-:-:S05]  /*18280*/  FMUL.FTZ R25, R26, c[0x0][0x1e8] ;  /* 0x00007a001a197a20 */ /* 0x000fca0000410000 */
[----:B------:R-:W-:-:S05]  /*18290*/  FSEL R25, R25, RZ, !P1 ;  /* 0x000000ff19197208 */ /* 0x000fca0004800000 */
[----:B------:R-:W-:Y:S01]  /*182a0*/  FADD.FTZ R28, R28, R25 ;  /* 0x000000191c1c7221 */ /* 0x000fe20000010000 */
[----:B------:R-:W-:-:S03]  /*182b0*/  SEL R25, RZ, 0x1, P1 ;  /* 0x00000001ff197807 */ /* 0x000fc60000800000 */
[----:B------:R-:W-:Y:S01]  /*182c0*/  @P0 FADD.FTZ R28, R68, R28 ;  /* 0x0000001c441c0221 */ /* 0x000fe20000010000 */
[----:B------:R-:W-:Y:S02]  /*182d0*/  PRMT R8, R25, 0x7610, R8 ;  /* 0x0000761019087816 */ /* 0x000fe40000000008 */
.L_x_27043:
        /* <DEDUP_REMOVED lines=12> */
.L_x_27052:
[----:B------:R-:W-:Y:S02]  /*183a0*/  MOV R29, R14 ;  /* 0x0000000e001d7202 */ /* 0x000fe40000000f00 */
.L_x_27053:
[----:B------:R-:W-:Y:S05]  /*183b0*/  BSYNC B1 ;  /* 0x0000000000017941 */ /* 0x000fea0003800000 */
.L_x_27051:
        /* <DEDUP_REMOVED lines=16> */
.L_x_27057:
[----:B------:R-:W-:Y:S05]  /*184c0*/  BSYNC B2 ;  /* 0x0000000000027941 */ /* 0x000fea0003800000 */
.L_x_27056:
[----:B------:R-:W-:Y:S01]  /*184d0*/  LOP3.LUT R17, R17, UR5, R10, 0x96, !PT ;  /* 0x0000000511117c12 */ /* 0x000fe2000f8e960a */
[----:B------:R-:W-:-:S04]  /*184e0*/  IMAD.HI.U32 R12, R15, -0x326172a9, RZ ;  /* 0xcd9e8d570f0c7827 */ /* 0x000fc800078e00ff */
        /* <DEDUP_REMOVED lines=41> */
[----:B------:R-:W-:-:S06]  /*18780*/  HFMA2.MMA R25, -RZ, RZ, 0, 0 ;  /* 0x00000000ff197435 */ /* 0x000fcc00000001ff */
.L_x_27055:
[----:B------:R-:W-:Y:S05]  /*18790*/  BSYNC B1 ;  /* 0x0000000000017941 */ /* 0x000fea0003800000 */
.L_x_27054:
        /* <DEDUP_REMOVED lines=14> */
.L_x_27058:
        /* <DEDUP_REMOVED lines=12> */
.L_x_27061:
[----:B------:R-:W-:Y:S02]  /*18940*/  MOV R7, R14 ;  /* 0x0000000e00077202 */ /* 0x000fe40000000f00 */
.L_x_27062:
[----:B------:R-:W-:Y:S05]  /*18950*/  BSYNC B1 ;  /* 0x0000000000017941 */ /* 0x000fea0003800000 */
.L_x_27060:
        /* <DEDUP_REMOVED lines=16> */
.L_x_27066:
[----:B------:R-:W-:Y:S05]  /*18a60*/  BSYNC B2 ;  /* 0x0000000000027941 */ /* 0x000fea0003800000 */
.L_x_27065:
        /* <DEDUP_REMOVED lines=44> */
.L_x_27064:
[----:B------:R-:W-:Y:S05]  /*18d30*/  BSYNC B1 ;  /* 0x0000000000017941 */ /* 0x000fea0003800000 */
.L_x_27063:
[----:B------:R-:W0:Y:S01]  /*18d40*/  I2F.U32 R7, R7 ;  /* 0x0000000700077306 */ /* 0x000e220000201000 */
[----:B------:R-:W-:Y:S01]  /*18d50*/  HADD2.F32 R25, -RZ, R72.H1_H1 ;  /* 0x30000048ff197230 */ /* 0x000fe20000004100 */
        /* <DEDUP_REMOVED lines=8> */
.L_x_27059:
        /* <DEDUP_REMOVED lines=12> */
.L_x_27068:
[----:B------:R-:W-:Y:S02]  /*18ea0*/  IMAD.MOV.U32 R20, RZ, RZ, R14 ;  /* 0x000000ffff147224 */ /* 0x000fe400078e000e */
.L_x_27069:
[----:B------:R-:W-:Y:S05]  /*18eb0*/  BSYNC B1 ;  /* 0x0000000000017941 */ /* 0x000fea0003800000 */
.L_x_27067:
        /* <DEDUP_REMOVED lines=16> */
.L_x_27073:
[----:B------:R-:W-:Y:S05]  /*18fc0*/  BSYNC B2 ;  /* 0x0000000000027941 */ /* 0x000fea0003800000 */
.L_x_27072:
        /* <DEDUP_REMOVED lines=44> */
.L_x_27071:
[----:B------:R-:W-:Y:S05]  /*19290*/  BSYNC B1 ;  /* 0x0000000000017941 */ /* 0x000fea0003800000 */
.L_x_27070:
        /* <DEDUP_REMOVED lines=14> */
.L_x_27074:
        /* <DEDUP_REMOVED lines=12> */
.L_x_27077:
[----:B------:R-:W-:Y:S02]  /*19440*/  IMAD.MOV.U32 R6, RZ, RZ, R14 ;  /* 0x000000ffff067224 */ /* 0x000fe400078e000e */
.L_x_27078:
[----:B------:R-:W-:Y:S05]  /*19450*/  BSYNC B1 ;  /* 0x0000000000017941 */ /* 0x000fea0003800000 */
.L_x_27076:
        /* <DEDUP_REMOVED lines=16> */
.L_x_27082:
[----:B------:R-:W-:Y:S05]  /*19560*/  BSYNC B2 ;  /* 0x0000000000027941 */ /* 0x000fea0003800000 */
.L_x_27081:
        /* <DEDUP_REMOVED lines=44> */
.L_x_27080:
[----:B------:R-:W-:Y:S05]  /*19830*/  BSYNC B1 ;  /* 0x0000000000017941 */ /* 0x000fea0003800000 */
.L_x_27079:
        /* <DEDUP_REMOVED lines=10> */
.L_x_27075:
        /* <DEDUP_REMOVED lines=12> */
.L_x_27084:
[----:B------:R-:W-:Y:S02]  /*199a0*/  IMAD.MOV.U32 R20, RZ, RZ, R14 ;  /* 0x000000ffff147224 */ /* 0x000fe400078e000e */
.L_x_27085:
[----:B------:R-:W-:Y:S05]  /*199b0*/  BSYNC B1 ;  /* 0x0000000000017941 */ /* 0x000fea0003800000 */
.L_x_27083:
        /* <DEDUP_REMOVED lines=16> */
.L_x_27089:
[----:B------:R-:W-:Y:S05]  /*19ac0*/  BSYNC B2 ;  /* 0x0000000000027941 */ /* 0x000fea0003800000 */
.L_x_27088:
        /* <DEDUP_REMOVED lines=44> */
.L_x_27087:
[----:B------:R-:W-:Y:S05]  /*19d90*/  BSYNC B1 ;  /* 0x0000000000017941 */ /* 0x000fea0003800000 */
.L_x_27086:
        /* <DEDUP_REMOVED lines=12> */
.L_x_27090:
        /* <DEDUP_REMOVED lines=12> */
.L_x_27093:
[----:B------:R-:W-:Y:S02]  /*19f20*/  IMAD.MOV.U32 R5, RZ, RZ, R14 ;  /* 0x000000ffff057224 */ /* 0x000fe400078e000e */
.L_x_27094:
[----:B------:R-:W-:Y:S05]  /*19f30*/  BSYNC B1 ;  /* 0x0000000000017941 */ /* 0x000fea0003800000 */
.L_x_27092:
        /* <DEDUP_REMOVED lines=16> */
.L_x_27098:
[----:B------:R-:W-:Y:S05]  /*1a040*/  BSYNC B2 ;  /* 0x0000000000027941 */ /* 0x000fea0003800000 */
.L_x_27097:
        /* <DEDUP_REMOVED lines=44> */
.L_x_27096:
[----:B------:R-:W-:Y:S05]  /*1a310*/  BSYNC B1 ;  /* 0x0000000000017941 */ /* 0x000fea0003800000 */
.L_x_27095:
        /* <DEDUP_REMOVED lines=10> */
.L_x_27091:
        /* <DEDUP_REMOVED lines=12> */
.L_x_27100:
[----:B------:R-:W-:Y:S02]  /*1a480*/  MOV R26, R14 ;  /* 0x0000000e001a7202 */ /* 0x000fe40000000f00 */
.L_x_27101:
[----:B------:R-:W-:Y:S05]  /*1a490*/  BSYNC B1 ;  /* 0x0000000000017941 */ /* 0x000fea0003800000 */
.L_x_27099:
        /* <DEDUP_REMOVED lines=16> */
.L_x_27105:
[----:B------:R-:W-:Y:S05]  /*1a5a0*/  BSYNC B2 ;  /* 0x0000000000027941 */ /* 0x000fea0003800000 */
.L_x_27104:
        /* <DEDUP_REMOVED lines=44> */
.L_x_27103:
[----:B------:R-:W-:Y:S05]  /*1a870*/  BSYNC B1 ;  /* 0x0000000000017941 */ /* 0x000fea0003800000 */
.L_x_27102:
        /* <DEDUP_REMOVED lines=12> */
.L_x_27106:
        /* <DEDUP_REMOVED lines=12> */
.L_x_27109:
[----:B------:R-:W-:Y:S02]  /*1aa00*/  MOV R4, R14 ;  /* 0x0000000e00047202 */ /* 0x000fe40000000f00 */
.L_x_27110:
[----:B------:R-:W-:Y:S05]  /*1aa10*/  BSYNC B1 ;  /* 0x0000000000017941 */ /* 0x000fea0003800000 */
.L_x_27108:
        /* <DEDUP_REMOVED lines=16> */
.L_x_27114:
[----:B------:R-:W-:Y:S05]  /*1ab20*/  BSYNC B2 ;  /* 0x0000000000027941 */ /* 0x000fea0003800000 */
.L_x_27113:
        /* <DEDUP_REMOVED lines=44> */
.L_x_27112:
[----:B------:R-:W-:Y:S05]  /*1adf0*/  BSYNC B1 ;  /* 0x0000000000017941 */ /* 0x000fea0003800000 */
.L_x_27111:
        /* <DEDUP_REMOVED lines=10> */
.L_x_27107:
        /* <DEDUP_REMOVED lines=12> */
.L_x_27116:
[----:B------:R-:W-:Y:S02]  /*1af60*/  IMAD.MOV.U32 R25, RZ, RZ, R14 ;  /* 0x000000ffff197224 */ /* 0x000fe400078e000e */
.L_x_27117:
[----:B------:R-:W-:Y:S05]  /*1af70*/  BSYNC B1 ;  /* 0x0000000000017941 */ /* 0x000fea0003800000 */
.L_x_27115:
        /* <DEDUP_REMOVED lines=16> */
.L_x_27121:
[----:B------:R-:W-:Y:S05]  /*1b080*/  BSYNC B2 ;  /* 0x0000000000027941 */ /* 0x000fea0003800000 */
.L_x_27120:
        /* <DEDUP_REMOVED lines=44> */
.L_x_27119:
[----:B------:R-:W-:Y:S05]  /*1b350*/  BSYNC B1 ;  /* 0x0000000000017941 */ /* 0x000fea0003800000 */
.L_x_27118:
        /* <DEDUP_REMOVED lines=12> */
.L_x_27122:
        /* <DEDUP_REMOVED lines=12> */
.L_x_27125:
[----:B------:R-:W-:Y:S02]  /*1b4e0*/  IMAD.MOV.U32 R3, RZ, RZ, R14 ;  /* 0x000000ffff037224 */ /* 0x000fe400078e000e */
.L_x_27126:
[----:B------:R-:W-:Y:S05]  /*1b4f0*/  BSYNC B1 ;  /* 0x0000000000017941 */ /* 0x000fea0003800000 */
.L_x_27124:
        /* <DEDUP_REMOVED lines=16> */
.L_x_27130:
[----:B------:R-:W-:Y:S05]  /*1b600*/  BSYNC B2 ;  /* 0x0000000000027941 */ /* 0x000fea0003800000 */
.L_x_27129:
        /* <DEDUP_REMOVED lines=44> */
.L_x_27128:
[----:B------:R-:W-:Y:S05]  /*1b8d0*/  BSYNC B1 ;  /* 0x0000000000017941 */ /* 0x000fea0003800000 */
.L_x_27127:
        /* <DEDUP_REMOVED lines=10> */
.L_x_27123:
        /* <DEDUP_REMOVED lines=12> */
.L_x_27132:
[----:B------:R-:W-:Y:S02]  /*1ba40*/  IMAD.MOV.U32 R22, RZ, RZ, R14 ;  /* 0x000000ffff167224 */ /* 0x000fe400078e000e */
.L_x_27133:
[----:B------:R-:W-:Y:S05]  /*1ba50*/  BSYNC B1 ;  /* 0x0000000000017941 */ /* 0x000fea0003800000 */
.L_x_27131:
        /* <DEDUP_REMOVED lines=16> */
.L_x_27137:
[----:B------:R-:W-:Y:S05]  /*1bb60*/  BSYNC B2 ;  /* 0x0000000000027941 */ /* 0x000fea0003800000 */
.L_x_27136:
        /* <DEDUP_REMOVED lines=44> */
.L_x_27135:
[----:B------:R-:W-:Y:S05]  /*1be30*/  BSYNC B1 ;  /* 0x0000000000017941 */ /* 0x000fea0003800000 */
.L_x_27134:
        /* <DEDUP_REMOVED lines=12> */
.L_x_27138:
        /* <DEDUP_REMOVED lines=12> */
.L_x_27141:
[----:B------:R-:W-:Y:S02]  /*1bfc0*/  IMAD.MOV.U32 R2, RZ, RZ, R14 ;  /* 0x000000ffff027224 */ /* 0x000fe400078e000e */
.L_x_27142:
[----:B------:R-:W-:Y:S05]  /*1bfd0*/  BSYNC B1 ;  /* 0x0000000000017941 */ /* 0x000fea0003800000 */
.L_x_27140:
        /* <DEDUP_REMOVED lines=16> */
.L_x_27146:
[----:B------:R-:W-:Y:S05]  /*1c0e0*/  BSYNC B2 ;  /* 0x0000000000027941 */ /* 0x000fea0003800000 */
.L_x_27145:
        /* <DEDUP_REMOVED lines=44> */
.L_x_27144:
[----:B------:R-:W-:Y:S05]  /*1c3b0*/  BSYNC B1 ;  /* 0x0000000000017941 */ /* 0x000fea0003800000 */
.L_x_27143:
        /* <DEDUP_REMOVED lines=10> */
.L_x_27139:
        /* <DEDUP_REMOVED lines=12> */
.L_x_27148:
[----:B------:R-:W-:Y:S02]  /*1c520*/  IMAD.MOV.U32 R22, RZ, RZ, R14 ;  /* 0x000000ffff167224 */ /* 0x000fe400078e000e */
.L_x_27149:
[----:B------:R-:W-:Y:S05]  /*1c530*/  BSYNC B1 ;  /* 0x0000000000017941 */ /* 0x000fea0003800000 */
.L_x_27147:
        /* <DEDUP_REMOVED lines=16> */
.L_x_27153:
[----:B------:R-:W-:Y:S05]  /*1c640*/  BSYNC B2 ;  /* 0x0000000000027941 */ /* 0x000fea0003800000 */
.L_x_27152:
        /* <DEDUP_REMOVED lines=44> */
.L_x_27151:
[----:B------:R-:W-:Y:S05]  /*1c910*/  BSYNC B1 ;  /* 0x0000000000017941 */ /* 0x000fea0003800000 */
.L_x_27150:
        /* <DEDUP_REMOVED lines=13> */
.L_x_27154:
        /* <DEDUP_REMOVED lines=12> */
.L_x_27157:
[----:B------:R-:W-:Y:S02]  /*1cab0*/  IMAD.MOV.U32 R0, RZ, RZ, R14 ;  /* 0x000000ffff007224 */ /* 0x000fe400078e000e */
.L_x_27158:
[----:B------:R-:W-:Y:S05]  /*1cac0*/  BSYNC B1 ;  /* 0x0000000000017941 */ /* 0x000fea0003800000 */
.L_x_27156:
        /* <DEDUP_REMOVED lines=18> */
.L_x_27162:
[----:B------:R-:W-:Y:S05]  /*1cbf0*/  BSYNC B2 ;  /* 0x0000000000027941 */ /* 0x000fea0003800000 */
.L_x_27161:
        /* <DEDUP_REMOVED lines=44> */
.L_x_27160:
[----:B------:R-:W-:Y:S05]  /*1cec0*/  BSYNC B1 ;  /* 0x0000000000017941 */ /* 0x000fea0003800000 */
.L_x_27159:
        /* <DEDUP_REMOVED lines=10> */
.L_x_27155:
        /* <DEDUP_REMOVED lines=27> */
[----:B0-----:R-:W-:Y:S02]  /*1d120*/  SHF.L.U32 R20, R2, 0x10, RZ ;  /* 0x0000001002147819 */ /* 0x001fe400000006ff */
[----:B------:R-:W-:Y:S02]  /*1d130*/  LOP3.LUT R22, R6, 0xff, RZ, 0xc0, !PT ;  /* 0x000000ff06167812 */ /* 0x000fe400078ec0ff */
[----:B------:R-:W-:Y:S02]  /*1d140*/  LOP3.LUT R21, R20, 0xff0000, RZ, 0xc0, !PT ;  /* 0x00ff000014157812 */ /* 0x000fe400078ec0ff */
[----:B------:R-:W-:Y:S01]  /*1d150*/  LOP3.LUT R20, R0, 0xffff, RZ, 0xc0, !PT ;  /* 0x0000ffff00147812 */ /* 0x000fe200078ec0ff */
[----:B------:R-:W-:Y:S01]  /*1d160*/  IMAD.WIDE.U32 R22, R22, 0x10000, RZ ;  /* 0x0001000016167825 */ /* 0x000fe200078e00ff */
[----:B------:R-:W-:Y:S02]  /*1d170*/  LOP3.LUT R100, R7, 0xff, RZ, 0xc0, !PT ;  /* 0x000000ff07647812 */ /* 0x000fe400078ec0ff */
        /* <DEDUP_REMOVED lines=13> */
.L_x_27163:
[----:B0-----:R-:W-:-:S04]  /*1d250*/  @P0 IMAD.WIDE.U32 R20, R130, R121, c[0x0][0x180] ;  /* 0x0000600082140625 */ /* 0x001fc800078e0079 */
[CC--:B------:R-:W-:Y:S01]  /*1d260*/  IMAD.WIDE.U32 R100, R130.reuse, R102.reuse, c[0x0][0x170] ;  /* 0x00005c0082647625 */ /* 0x0c0fe200078e0066 */
[----:B------:R0:W5:Y:S04]  /*1d270*/  @P0 LDG.E.128 R68, [R20.64] ;  /* 0x0000000614440981 */ /* 0x000168000c1e1d00 */
[----:B------:R0:W5:Y:S02]  /*1d280*/  @P0 LDG.E.128 R64, [R20.64+0x10] ;  /* 0x0000100614400981 */ /* 0x000164000c1e1d00 */
[----:B0-----:R-:W-:Y:S02]  /*1d290*/  @P6 IMAD.WIDE.U32 R20, R130, R102, c[0x0][0x178] ;  /* 0x00005e0082146625 */ /* 0x001fe400078e0066 */
        /* <DEDUP_REMOVED lines=14> */
.L_x_27165:
[----:B0-----:R-:W-:Y:S02]  /*1d380*/  IMAD.MOV.U32 R121, RZ, RZ, R14 ;  /* 0x000000ffff797224 */ /* 0x001fe400078e000e */
.L_x_27166:
[----:B------:R-:W-:Y:S05]  /*1d390*/  BSYNC B1 ;  /* 0x0000000000017941 */ /* 0x000fea0003800000 */
.L_x_27164:
        /* <DEDUP_REMOVED lines=16> */
.L_x_27170:
[----:B------:R-:W-:Y:S05]  /*1d4a0*/  BSYNC B2 ;  /* 0x0000000000027941 */ /* 0x000fea0003800000 */
.L_x_27169:
        /* <DEDUP_REMOVED lines=40> */
[----:B------:R-:W-:Y:S01]  /*1d730*/  IMAD.WIDE.U32 R20, R12, -0x2daee0ad, RZ ;  /* 0xd2511f530c147825 */ /* 0x000fe200078e00ff */
[----:B------:R-:W-:-:S03]  /*1d740*/  HFMA2.MMA R22, -RZ, RZ, 0, 0 ;  /* 0x00000000ff167435 */ /* 0x000fc600000001ff */
[----:B------:R-:W-:Y:S01]  /*1d750*/  IMAD.MOV.U32 R12, RZ, RZ, R20 ;  /* 0x000000ffff0c7224 */ /* 0x000fe200078e0014 */
[----:B------:R-:W-:Y:S02]  /*1d760*/  LOP3.LUT R16, R21, UR26, R16, 0x96, !PT ;  /* 0x0000001a15107c12 */ /* 0x000fe4000f8e9610 */
.L_x_27168:
[----:B------:R-:W-:Y:S05]  /*1d770*/  BSYNC B1 ;  /* 0x0000000000017941 */ /* 0x000fea0003800000 */
.L_x_27167:
        /* <DEDUP_REMOVED lines=15> */
.L_x_27171:
        /* <DEDUP_REMOVED lines=12> */
.L_x_27174:
[----:B------:R-:W-:Y:S02]  /*1d930*/  IMAD.MOV.U32 R8, RZ, RZ, R14 ;  /* 0x000000ffff087224 */ /* 0x000fe400078e000e */
.L_x_27175:
[----:B------:R-:W-:Y:S05]  /*1d940*/  BSYNC B1 ;  /* 0x0000000000017941 */ /* 0x000fea0003800000 */
.L_x_27173:
        /* <DEDUP_REMOVED lines=16> */
.L_x_27179:
[----:B------:R-:W-:Y:S05]  /*1da50*/  BSYNC B2 ;  /* 0x0000000000027941 */ /* 0x000fea0003800000 */
.L_x_27178:
        /* <DEDUP_REMOVED lines=44> */
.L_x_27177:
[----:B------:R-:W-:Y:S05]  /*1dd20*/  BSYNC B1 ;  /* 0x0000000000017941 */ /* 0x000fea0003800000 */
.L_x_27176:
[----:B------:R-:W0:Y:S02]  /*1dd30*/  I2F.U32 R21, R8 ;  /* 0x0000000800157306 */ /* 0x000e240000201000 */
[----:B0-----:R-:W-:-:S05]  /*1dd40*/  FFMA.FTZ R21, R21, R122, 1.1641532182693481445e-10 ;  /* 0x2f00000015157423 */ /* 0x001fca000001007a */
[----:B------:R-:W-:Y:S01]  /*1dd50*/  FSETP.GTU.FTZ.AND P1, PT, R21, c[0x0][0x1e4], PT ;  /* 0x0000790015007a0b */ /* 0x000fe20003f3c000 */
[----:B------:R-:W-:-:S05]  /*1dd60*/  HADD2.F32 R21, -RZ, R72.H0_H0 ;  /* 0x20000048ff157230 */ /* 0x000fca0000004100 */
[----:B------:R-:W-:-:S05]  /*1dd70*/  FMUL.FTZ R21, R21, c[0x0][0x1e8] ;  /* 0x00007a0015157a20 */ /* 0x000fca0000410000 */
[----:B------:R-:W-:-:S05]  /*1dd80*/  FSEL R21, R21, RZ, !P1 ;  /* 0x000000ff15157208 */ /* 0x000fca0004800000 */
[----:B------:R-:W-:Y:S01]  /*1dd90*/  FADD.FTZ R20, R20, R21 ;  /* 0x0000001514147221 */ /* 0x000fe20000010000 */
[----:B------:R-:W-:-:S03]  /*1dda0*/  SEL R21, RZ, 0x1, P1 ;  /* 0x00000001ff157807 */ /* 0x000fc60000800000 */
[----:B------:R-:W-:Y:S01]  /*1ddb0*/  @P0 FADD.FTZ R20, R68, R20 ;  /* 0x0000001444140221 */ /* 0x000fe20000010000 */
[----:B------:R-:W-:Y:S02]  /*1ddc0*/  PRMT R8, R21, 0x7610, R8 ;  /* 0x0000761015087816 */ /* 0x000fe40000000008 */
.L_x_27172:
        /* <DEDUP_REMOVED lines=12> */
.L_x_27181:
[----:B------:R-:W-:Y:S02]  /*1de90*/  IMAD.MOV.U32 R21, RZ, RZ, R14 ;  /* 0x000000ffff157224 */ /* 0x000fe400078e000e */
.L_x_27182:
[----:B------:R-:W-:Y:S05]  /*1dea0*/  BSYNC B1 ;  /* 0x0000000000017941 */ /* 0x000fea0003800000 */
.L_x_27180:
        /* <DEDUP_REMOVED lines=16> */
.L_x_27186:
[----:B------:R-:W-:Y:S05]  /*1dfb0*/  BSYNC B2 ;  /* 0x0000000000027941 */ /* 0x000fea0003800000 */
.L_x_27185:
        /* <DEDUP_REMOVED lines=41> */
[----:B------:R-:W-:Y:S01]  /*1e250*/  IMAD.MOV.U32 R22, RZ, RZ, RZ ;  /* 0x000000ffff167224 */ /* 0x000fe200078e00ff */
[----:B------:R-:W-:Y:S02]  /*1e260*/  LOP3.LUT R17, R125, UR25, R126, 0x96, !PT ;  /* 0x000000197d117c12 */ /* 0x000fe4000f8e967e */
[----:B------:R-:W-:Y:S02]  /*1e270*/  MOV R14, R124 ;  /* 0x0000007c000e7202 */ /* 0x000fe40000000f00 */
.L_x_27184:
[----:B------:R-:W-:Y:S05]  /*1e280*/  BSYNC B1 ;  /* 0x0000000000017941 */ /* 0x000fea0003800000 */
.L_x_27183:
        /* <DEDUP_REMOVED lines=14> */
.L_x_27187:
        /* <DEDUP_REMOVED lines=12> */
.L_x_27190:
[----:B------:R-:W-:Y:S02]  /*1e430*/  IMAD.MOV.U32 R7, RZ, RZ, R14 ;  /* 0x000000ffff077224 */ /* 0x000fe400078e000e */
.L_x_27191:
[----:B------:R-:W-:Y:S05]  /*1e440*/  BSYNC B1 ;  /* 0x0000000000017941 */ /* 0x000fea0003800000 */
.L_x_27189:
        /* <DEDUP_REMOVED lines=16> */
.L_x_27195:
[----:B------:R-:W-:Y:S05]  /*1e550*/  BSYNC B2 ;  /* 0x0000000000027941 */ /* 0x000fea0003800000 */
.L_x_27194:
        /* <DEDUP_REMOVED lines=44> */
.L_x_27193:
[----:B------:R-:W-:Y:S05]  /*1e820*/  BSYNC B1 ;  /* 0x0000000000017941 */ /* 0x000fea0003800000 */
.L_x_27192:
[----:B------:R-:W0:Y:S02]  /*1e830*/  I2F.U32 R7, R7 ;  /* 0x0000000700077306 */ /* 0x000e240000201000 */
[----:B0-----:R-:W-:-:S05]  /*1e840*/  FFMA.FTZ R22, R7, R122, 1.1641532182693481445e-10 ;  /* 0x2f00000007167423 */ /* 0x001fca000001007a */
[----:B------:R-:W-:Y:S01]  /*1e850*/  FSETP.GTU.FTZ.AND P1, PT, R22, c[0x0][0x1e4], PT ;  /* 0x0000790016007a0b */ /* 0x000fe20003f3c000 */
[----:B------:R-:W-:-:S05]  /*1e860*/  HADD2.F32 R22, -RZ, R72.H1_H1 ;  /* 0x30000048ff167230 */ /* 0x000fca0000004100 */
[----:B------:R-:W-:-:S05]  /*1e870*/  FMUL.FTZ R22, R22, c[0x0][0x1e8] ;  /* 0x00007a0016167a20 */ /* 0x000fca0000410000 */
[----:B------:R-:W-:-:S05]  /*1e880*/  FSEL R22, R22, RZ, !P1 ;  /* 0x000000ff16167208 */ /* 0x000fca0004800000 */
[----:B------:R-:W-:Y:S01]  /*1e890*/  FADD.FTZ R21, R21, R22 ;  /* 0x0000001615157221 */ /* 0x000fe20000010000 */
[----:B------:R-:W-:-:S03]  /*1e8a0*/  SEL R22, RZ, 0x1, P1 ;  /* 0x00000001ff167807 */ /* 0x000fc60000800000 */
[----:B------:R-:W-:Y:S01]  /*1e8b0*/  @P0 FADD.FTZ R21, R69, R21 ;  /* 0x0000001545150221 */ /* 0x000fe20000010000 */
[----:B------:R-:W-:Y:S02]  /*1e8c0*/  PRMT R7, R22, 0x7610, R7 ;  /* 0x0000761016077816 */ /* 0x000fe40000000007 */
.L_x_27188:
        /* <DEDUP_REMOVED lines=12> */
.L_x_27197:
[----:B------:R-:W-:Y:S02]  /*1e990*/  IMAD.MOV.U32 R100, RZ, RZ, R14 ;  /* 0x000000ffff647224 */ /* 0x000fe400078e000e */
.L_x_27198:
[----:B------:R-:W-:Y:S05]  /*1e9a0*/  BSYNC B1 ;  /* 0x0000000000017941 */ /* 0x000fea0003800000 */
.L_x_27196:
        /* <DEDUP_REMOVED lines=16> */
.L_x_27202:
[----:B------:R-:W-:Y:S05]  /*1eab0*/  BSYNC B2 ;  /* 0x0000000000027941 */ /* 0x000fea0003800000 */
.L_x_27201:
        /* <DEDUP_REMOVED lines=44> */
.L_x_27200:
[----:B------:R-:W-:Y:S05]  /*1ed80*/  BSYNC B1 ;  /* 0x0000000000017941 */ /* 0x000fea0003800000 */
.L_x_27199:
        /* <DEDUP_REMOVED lines=14> */
.L_x_27203:
        /* <DEDUP_REMOVED lines=12> */
.L_x_27206:
[----:B------:R-:W-:Y:S02]  /*1ef30*/  MOV R6, R14 ;  /* 0x0000000e00067202 */ /* 0x000fe40000000f00 */
.L_x_27207:
[----:B------:R-:W-:Y:S05]  /*1ef40*/  BSYNC B1 ;  /* 0x0000000000017941 */ /* 0x000fea0003800000 */
.L_x_27205:
        /* <DEDUP_REMOVED lines=16> */
.L_x_27211:
[----:B------:R-:W-:Y:S05]  /*1f050*/  BSYNC B2 ;  /* 0x0000000000027941 */ /* 0x000fea0003800000 */
.L_x_27210:
        /* <DEDUP_REMOVED lines=40> */
[----:B------:R-:W-:Y:S01]  /*1f2e0*/  IMAD.WIDE.U32 R126, R126, -0x326172a9, RZ ;  /* 0xcd9e8d577e7e7825 */ /* 0x000fe200078e00ff */
[----:B------:R-:W-:-:S03]  /*1f2f0*/  MOV R12, R124 ;  /* 0x0000007c000c7202 */ /* 0x000fc60000000f00 */
[----:B------:R-:W-:Y:S01]  /*1f300*/  IMAD.MOV.U32 R14, RZ, RZ, R126 ;  /* 0x000000ffff0e7224 */ /* 0x000fe200078e007e */
[----:B------:R-:W-:Y:S02]  /*1f310*/  LOP3.LUT R17, R127, UR25, R132, 0x96, !PT ;  /* 0x000000197f117c12 */ /* 0x000fe4000f8e9684 */
.L_x_27209:
[----:B------:R-:W-:Y:S05]  /*1f320*/  BSYNC B1 ;  /* 0x0000000000017941 */ /* 0x000fea0003800000 */
.L_x_27208:
        /* <DEDUP_REMOVED lines=10> */
.L_x_27204:
        /* <DEDUP_REMOVED lines=12> */
.L_x_27213:
[----:B------:R-:W-:Y:S02]  /*1f490*/  MOV R23, R14 ;  /* 0x0000000e00177202 */ /* 0x000fe40000000f00 */
.L_x_27214:
[----:B------:R-:W-:Y:S05]  /*1f4a0*/  BSYNC B1 ;  /* 0x0000000000017941 */ /* 0x000fea0003800000 */
.L_x_27212:
        /* <DEDUP_REMOVED lines=16> */
.L_x_27218:
[----:B------:R-:W-:Y:S05]  /*1f5b0*/  BSYNC B2 ;  /* 0x0000000000027941 */ /* 0x000fea0003800000 */
.L_x_27217:
        /* <DEDUP_REMOVED lines=44> */
.L_x_27216:
[----:B------:R-:W-:Y:S05]  /*1f880*/  BSYNC B1 ;  /* 0x0000000000017941 */ /* 0x000fea0003800000 */
.L_x_27215:
        /* <DEDUP_REMOVED lines=12> */
.L_x_27219:
        /* <DEDUP_REMOVED lines=12> */
.L_x_27222:
[----:B------:R-:W-:Y:S02]  /*1fa10*/  IMAD.MOV.U32 R5, RZ, RZ, R14 ;  /* 0x000000ffff057224 */ /* 0x000fe400078e000e */
.L_x_27223:
[----:B------:R-:W-:Y:S05]  /*1fa20*/  BSYNC B1 ;  /* 0x0000000000017941 */ /* 0x000fea0003800000 */
.L_x_27221:
        /* <DEDUP_REMOVED lines=16> */
.L_x_27227:
[----:B------:R-:W-:Y:S05]  /*1fb30*/  BSYNC B2 ;  /* 0x0000000000027941 */ /* 0x000fea0003800000 */
.L_x_27226:
        /* <DEDUP_REMOVED lines=44> */
.L_x_27225:
[----:B------:R-:W-:Y:S05]  /*1fe00*/  BSYNC B1 ;  /* 0x0000000000017941 */ /* 0x000fea0003800000 */
.L_x_27224:
        /* <DEDUP_REMOVED lines=10> */
.L_x_27220:
        /* <DEDUP_REMOVED lines=12> */
.L_x_27229:
[----:B------:R-:W-:Y:S02]  /*1ff70*/  IMAD.MOV.U32 R121, RZ, RZ, R14 ;  /* 0x000000ffff797224 */ /* 0x000fe400078e000e */
.L_x_27230:
[----:B------:R-:W-:Y:S05]  /*1ff80*/  BSYNC B1 ;  /* 0x0000000000017941 */ /* 0x000fea0003800000 */
.L_x_27228:
        /* <DEDUP_REMOVED lines=16> */
.L_x_27234:
[----:B------:R-:W-:Y:S05]  /*20090*/  BSYNC B2 ;  /* 0x0000000000027941 */ /* 0x000fea0003800000 */
.L_x_27233:
        /* <DEDUP_REMOVED lines=44> */
.L_x_27232:
[----:B------:R-:W-:Y:S05]  /*20360*/  BSYNC B1 ;  /* 0x0000000000017941 */ /* 0x000fea0003800000 */
.L_x_27231:
        /* <DEDUP_REMOVED lines=12> */
.L_x_27235:
        /* <DEDUP_REMOVED lines=12> */
.L_x_27238:
[----:B------:R-:W-:Y:S02]  /*204f0*/  IMAD.MOV.U32 R4, RZ, RZ, R14 ;  /* 0x000000ffff047224 */ /* 0x000fe400078e000e */
.L_x_27239:
[----:B------:R-:W-:Y:S05]  /*20500*/  BSYNC B1 ;  /* 0x0000000000017941 */ /* 0x000fea0003800000 */
.L_x_27237:
        /* <DEDUP_REMOVED lines=16> */
.L_x_27243:
[----:B------:R-:W-:Y:S05]  /*20610*/  BSYNC B2 ;  /* 0x0000000000027941 */ /* 0x000fea0003800000 */
.L_x_27242:
        /* <DEDUP_REMOVED lines=44> */
.L_x_27241:
[----:B------:R-:W-:Y:S05]  /*208e0*/  BSYNC B1 ;  /* 0x0000000000017941 */ /* 0x000fea0003800000 */
.L_x_27240:
        /* <DEDUP_REMOVED lines=10> */
.L_x_27236:
        /* <DEDUP_REMOVED lines=12> */
.L_x_27245:
[----:B------:R-:W-:Y:S02]  /*20a50*/  IMAD.MOV.U32 R101, RZ, RZ, R14 ;  /* 0x000000ffff657224 */ /* 0x000fe400078e000e */
.L_x_27246:
[----:B------:R-:W-:Y:S05]  /*20a60*/  BSYNC B1 ;  /* 0x0000000000017941 */ /* 0x000fea0003800000 */
.L_x_27244:
        /* <DEDUP_REMOVED lines=16> */
.L_x_27250:
[----:B------:R-:W-:Y:S05]  /*20b70*/  BSYNC B2 ;  /* 0x0000000000027941 */ /* 0x000fea0003800000 */
.L_x_27249:
[----:B------:R-:W-:Y:S01]  /*20b80*/  IMAD.HI.U32 R12, R15, -0x326172a9, RZ ;  /* 0xcd9e8d570f0c7827 */ /* 0x000fe200078e00ff */
[----:B------:R-:W-:Y:S02]  /*20b90*/  LOP3.LUT R17, R17, UR5, R10, 0x96, !PT ;  /* 0x0000000511117c12 */ /* 0x000fe4000f8e960a */
[----:B------:R-:W-:Y:S01]  /*20ba0*/  MOV R123, RZ ;  /* 0x000000ff007b7202 */ /* 0x000fe20000000f00 */
        /* <DEDUP_REMOVED lines=41> */
.L_x_27248:
[----:B------:R-:W-:Y:S05]  /*20e40*/  BSYNC B1 ;  /* 0x0000000000017941 */ /* 0x000fea0003800000 */
.L_x_27247:
        /* <DEDUP_REMOVED lines=12> */
.L_x_27251:
        /* <DEDUP_REMOVED lines=12> */
.L_x_27254:
[----:B------:R-:W-:Y:S02]  /*20fd0*/  IMAD.MOV.U32 R3, RZ, RZ, R14 ;  /* 0x000000ffff037224 */ /* 0x000fe400078e000e */
.L_x_27255:
[----:B------:R-:W-:Y:S05]  /*20fe0*/  BSYNC B1 ;  /* 0x0000000000017941 */ /* 0x000fea0003800000 */
.L_x_27253:
        /* <DEDUP_REMOVED lines=16> */
.L_x_27259:
[----:B------:R-:W-:Y:S05]  /*210f0*/  BSYNC B2 ;  /* 0x0000000000027941 */ /* 0x000fea0003800000 */
.L_x_27258:
        /* <DEDUP_REMOVED lines=44> */
.L_x_27257:
[----:B------:R-:W-:Y:S05]  /*213c0*/  BSYNC B1 ;  /* 0x0000000000017941 */ /* 0x000fea0003800000 */
.L_x_27256:
        /* <DEDUP_REMOVED lines=10> */
.L_x_27252:
        /* <DEDUP_REMOVED lines=12> */
.L_x_27261:
[----:B------:R-:W-:Y:S02]  /*21530*/  IMAD.MOV.U32 R102, RZ, RZ, R14 ;  /* 0x000000ffff667224 */ /* 0x000fe400078e000e */
.L_x_27262:
[----:B------:R-:W-:Y:S05]  /*21540*/  BSYNC B1 ;  /* 0x0000000000017941 */ /* 0x000fea0003800000 */
.L_x_27260:
        /* <DEDUP_REMOVED lines=16> */
.L_x_27266:
[----:B------:R-:W-:Y:S05]  /*21650*/  BSYNC B2 ;  /* 0x0000000000027941 */ /* 0x000fea0003800000 */
.L_x_27265:
        /* <DEDUP_REMOVED lines=44> */
.L_x_27264:
[----:B------:R-:W-:Y:S05]  /*21920*/  BSYNC B1 ;  /* 0x0000000000017941 */ /* 0x000fea0003800000 */
.L_x_27263:
        /* <DEDUP_REMOVED lines=12> */
.L_x_27267:
        /* <DEDUP_REMOVED lines=12> */
.L_x_27270:
[----:B------:R-:W-:Y:S02]  /*21ab0*/  IMAD.MOV.U32 R2, RZ, RZ, R14 ;  /* 0x000000ffff027224 */ /* 0x000fe400078e000e */
.L_x_27271:
[----:B------:R-:W-:Y:S05]  /*21ac0*/  BSYNC B1 ;  /* 0x0000000000017941 */ /* 0x000fea0003800000 */
.L_x_27269:
        /* <DEDUP_REMOVED lines=16> */
.L_x_27275:
[----:B------:R-:W-:Y:S05]  /*21bd0*/  BSYNC B2 ;  /* 0x0000000000027941 */ /* 0x000fea0003800000 */
.L_x_27274:
        /* <DEDUP_REMOVED lines=44> */
.L_x_27273:
[----:B------:R-:W-:Y:S05]  /*21ea0*/  BSYNC B1 ;  /* 0x0000000000017941 */ /* 0x000fea0003800000 */
.L_x_27272:
        /* <DEDUP_REMOVED lines=10> */
.L_x_27268:
        /* <DEDUP_REMOVED lines=12> */
.L_x_27277:
[----:B------:R-:W-:Y:S02]  /*22010*/  IMAD.MOV.U32 R121, RZ, RZ, R14 ;  /* 0x000000ffff797224 */ /* 0x000fe400078e000e */
.L_x_27278:
[----:B------:R-:W-:Y:S05]  /*22020*/  BSYNC B1 ;  /* 0x0000000000017941 */ /* 0x000fea0003800000 */
.L_x_27276:
        /* <DEDUP_REMOVED lines=16> */
.L_x_27282:
[----:B------:R-:W-:Y:S05]  /*22130*/  BSYNC B2 ;  /* 0x0000000000027941 */ /* 0x000fea0003800000 */
.L_x_27281:
        /* <DEDUP_REMOVED lines=44> */
.L_x_27280:
[----:B------:R-:W-:Y:S05]  /*22400*/  BSYNC B1 ;  /* 0x0000000000017941 */ /* 0x000fea0003800000 */
.L_x_27279:
        /* <DEDUP_REMOVED lines=13> */
.L_x_27283:
        /* <DEDUP_REMOVED lines=12> */
.L_x_27286:
[----:B------:R-:W-:Y:S02]  /*225a0*/  MOV R0, R14 ;  /* 0x0000000e00007202 */ /* 0x000fe40000000f00 */
.L_x_27287:
[----:B------:R-:W-:Y:S05]  /*225b0*/  BSYNC B1 ;  /* 0x0000000000017941 */ /* 0x000fea0003800000 */
.L_x_27285:
        /* <DEDUP_REMOVED lines=18> */
.L_x_27291:
[----:B------:R-:W-:Y:S05]  /*226e0*/  BSYNC B2 ;  /* 0x0000000000027941 */ /* 0x000fea0003800000 */
.L_x_27290:
        /* <DEDUP_REMOVED lines=44> */
.L_x_27289:
[----:B------:R-:W-:Y:S05]  /*229b0*/  BSYNC B1 ;  /* 0x0000000000017941 */ /* 0x000fea0003800000 */
.L_x_27288:
[----:B------:R-:W0:Y:S02]  /*229c0*/  I2F.U32 R123, R0 ;  /* 0x00000000007b7306 */ /* 0x000e240000201000 */
[----:B0-----:R-:W-:Y:S01]  /*229d0*/  FFMA.FTZ R123, R123, R122, 1.1641532182693481445e-10 ;  /* 0x2f0000007b7b7423 */ /* 0x001fe2000001007a */
[----:B------:R-:W-:-:S04]  /*229e0*/  HADD2.F32 R122, -RZ, R75.H1_H1 ;  /* 0x3000004bff7a7230 */ /* 0x000fc80000004100 */
[----:B------:R-:W-:Y:S01]  /*229f0*/  FSETP.GTU.FTZ.AND P6, PT, R123, c[0x0][0x1e4], PT ;  /* 0x000079007b007a0b */ /* 0x000fe20003fdc000 */
[----:B------:R-:W-:-:S05]  /*22a00*/  FMUL.FTZ R122, R122, c[0x0][0x1e8] ;  /* 0x00007a007a7a7a20 */ /* 0x000fca0000410000 */
[----:B------:R-:W-:Y:S02]  /*22a10*/  FSEL R124, R122, RZ, !P6 ;  /* 0x000000ff7a7c7208 */ /* 0x000fe40007000000 */
[----:B------:R-:W-:-:S03]  /*22a20*/  SEL R122, RZ, 0x1, P6 ;  /* 0x00000001ff7a7807 */ /* 0x000fc60003000000 */
[----:B------:R-:W-:Y:S01]  /*22a30*/  FADD.FTZ R103, R103, R124 ;  /* 0x0000007c67677221 */ /* 0x000fe20000010000 */
[----:B------:R-:W-:-:S03]  /*22a40*/  PRMT R0, R122, 0x7610, R0 ;  /* 0x000076107a007816 */ /* 0x000fc60000000000 */
[----:B------:R-:W-:Y:S02]  /*22a50*/  @P0 FADD.FTZ R103, R67, R103 ;  /* 0x0000006743670221 */ /* 0x000fe40000010000 */
.L_x_27284:
        /* <DEDUP_REMOVED lines=47> */
.L_x_27292:
        /* <DEDUP_REMOVED lines=53> */
.L_x_27297:
        /* <DEDUP_REMOVED lines=116> */
.L_x_27298:
[----:B------:R-:W-:Y:S01]  /*237e0*/  FMUL.FTZ R123, R127, R127 ;  /* 0x0000007f7f7b7220 */ /* 0x000fe20000410000 */
[----:B------:R-:W-:Y:S01]  /*237f0*/  ISETP.NE.AND P0, PT, RZ, UR8, PT ;  /* 0x00000008ff007c0c */ /* 0x000fe2000bf05270 */
[----:B01----:R-:W-:Y:S01]  /*23800*/  FADD.FTZ R125, R124, R125 ;  /* 0x0000007d7c7d7221 */ /* 0x003fe20000010000 */
[----:B------:R-:W-:Y:S01]  /*23810*/  MOV R122, c[0x0][0x1e0] ;  /* 0x00007800007a7a02 */ /* 0x000fe20000000f00 */
[----:B------:R-:W-:Y:S01]  /*23820*/  IMAD.MOV.U32 R124, RZ, RZ, 0x4 ;  /* 0x00000004ff7c7424 */ /* 0x000fe200078e00ff */
[----:B------:R-:W-:Y:S02]  /*23830*/  FSEL R123, R123, RZ, P0 ;  /* 0x000000ff7b7b7208 */ /* 0x000fe40000000000 */
[----:B------:R-:W-:Y:S01]  /*23840*/  FSEL R126, R127, RZ, !P0 ;  /* 0x000000ff7f7e7208 */ /* 0x000fe20004000000 */
[----:B------:R-:W-:-:S04]  /*23850*/  FFMA.FTZ R122, R125, R122, c[0x0][0x228] ;  /* 0x00008a007d7a7623 */ /* 0x000fc8000001007a */
[----:B------:R-:W-:Y:S02]  /*23860*/  FADD.FTZ R125, R122, R123 ;  /* 0x0000007b7a7d7221 */ /* 0x000fe40000010000 */
[----:B------:R-:W-:-:S04]  /*23870*/  @!P1 IMAD.WIDE R122, R116, R124, c[0x0][0x1a0] ;  /* 0x00006800747a9625 */ /* 0x000fc800078e027c */
[----:B------:R-:W0:Y:S01]  /*23880*/  MUFU.RSQ R125, R125 ;  /* 0x0000007d007d7308 */ /* 0x000e220000001400 */
[C---:B------:R-:W-:Y:S01]  /*23890*/  FADD.FTZ R58, -R126.reuse, R58 ;  /* 0x0000003a7e3a7221 */ /* 0x040fe20000010100 */
[----:B------:R1:W-:Y:S01]  /*238a0*/  @!P1 STG.E [R122.64], R127 ;  /* 0x0000007f7a009986 */ /* 0x0003e2000c101906 */
[C---:B------:R-:W-:Y:S01]  /*238b0*/  FADD.FTZ R132, -R126.reuse, R59 ;  /* 0x0000003b7e847221 */ /* 0x040fe20000010100 */
[----:B------:R-:W-:Y:S01]  /*238c0*/  HADD2.F32 R59, -RZ, R99.H0_H0 ;  /* 0x20000063ff3b7230 */ /* 0x000fe20000004100 */
[C---:B------:R-:W-:Y:S02]  /*238d0*/  FADD.FTZ R62, -R126.reuse, R62 ;  /* 0x0000003e7e3e7221 */ /* 0x040fe40000010100 */
[C---:B------:R-:W-:Y:S02]  /*238e0*/  FADD.FTZ R24, -R126.reuse, R24 ;  /* 0x000000187e187221 */ /* 0x040fe40000010100 */
[C---:B------:R-:W-:Y:S02]  /*238f0*/  FADD.FTZ R20, -R126.reuse, R20 ;  /* 0x000000147e147221 */ /* 0x040fe40000010100 */
[----:B------:R-:W-:-:S02]  /*23900*/  FADD.FTZ R48, -R126, R48 ;  /* 0x000000307e307221 */ /* 0x000fc40000010100 */
[----:B------:R-:W-:Y:S01]  /*23910*/  FADD.FTZ R54, -R126, R54 ;  /* 0x000000367e367221 */ /* 0x000fe20000010100 */
[----:B-1----:R-:W-:Y:S01]  /*23920*/  HADD2.F32 R127, -RZ, R98.H1_H1 ;  /* 0x30000062ff7f7230 */ /* 0x002fe20000004100 */
[----:B------:R-:W-:-:S04]  /*23930*/  @!P1 IMAD.WIDE R122, R116, R124, c[0x0][0x1a8] ;  /* 0x00006a00747a9625 */ /* 0x000fc800078e027c */
[C---:B0-----:R-:W-:Y:S01]  /*23940*/  FMUL.FTZ R130, R125.reuse, R58 ;  /* 0x0000003a7d827220 */ /* 0x041fe20000410000 */
[----:B------:R0:W-:Y:S01]  /*23950*/  @!P1 STG.E [R122.64], R125 ;  /* 0x0000007d7a009986 */ /* 0x0001e2000c101906 */
[----:B------:R-:W-:Y:S02]  /*23960*/  FADD.FTZ R58, -R126, R56 ;  /* 0x000000387e3a7221 */ /* 0x000fe40000010100 */
[----:B------:R-:W-:Y:S02]  /*23970*/  FFMA.FTZ R56, R130, R59, R159 ;  /* 0x0000003b82387223 */ /* 0x000fe4000001009f */
[----:B------:R-:W-:Y:S01]  /*23980*/  FADD.FTZ R130, -R126, R57 ;  /* 0x000000397e827221 */ /* 0x000fe20000010100 */
[----:B------:R-:W-:Y:S01]  /*23990*/  HADD2.F32 R57, -RZ, R97.H0_H0 ;  /* 0x20000061ff397230 */ /* 0x000fe20000004100 */
[C---:B------:R-:W-:Y:S02]  /*239a0*/  FMUL.FTZ R58, R125.reuse, R58 ;  /* 0x0000003a7d3a7220 */ /* 0x040fe40000410000 */
[----:B------:R-:W-:-:S02]  /*239b0*/  FMUL.FTZ R62, R125, R62 ;  /* 0x0000003e7d3e7220 */ /* 0x000fc40000410000 */
[C---:B------:R-:W-:Y:S01]  /*239c0*/  FMUL.FTZ R133, R125.reuse, R132 ;  /* 0x000000847d857220 */ /* 0x040fe20000410000 */
[----:B0-----:R-:W-:Y:S01]  /*239d0*/  HADD2.F32 R122, -RZ, R98.H0_H0 ;  /* 0x20000062ff7a7230 */ /* 0x001fe20000004100 */
[----:B------:R-:W-:Y:S01]  /*239e0*/  FMUL.FTZ R123, R125, R130 ;  /* 0x000000827d7b7220 */ /* 0x000fe20000410000 */
[----:B------:R-:W-:Y:S01]  /*239f0*/  HADD2.F32 R132, -RZ, R99.H1_H1 ;  /* 0x30000063ff847230 */ /* 0x000fe20000004100 */
[----:B------:R-:W-:Y:S02]  /*23a00*/  FFMA.FTZ R57, R62, R57, R163 ;  /* 0x000000393e397223 */ /* 0x000fe400000100a3 */
[----:B------:R-:W-:Y:S02]  /*23a10*/  FFMA.FTZ R58, R58, R122, R161 ;  /* 0x0000007a3a3a7223 */ /* 0x000fe400000100a1 */
[----:B------:R-:W-:Y:S02]  /*23a20*/  FADD.FTZ R122, -R126, R63 ;  /* 0x0000003f7e7a7221 */ /* 0x000fe40000010100 */
[----:B------:R-:W-:Y:S01]  /*23a30*/  FFMA.FTZ R63, R123, R127, R160 ;  /* 0x0000007f7b3f7223 */ /* 0x000fe200000100a0 */
[----:B------:R-:W-:Y:S01]  /*23a40*/  HADD2.F32 R127, -RZ, R97.H1_H1 ;  /* 0x30000061ff7f7230 */ /* 0x000fe20000004100 */
[----:B------:R-:W-:-:S02]  /*23a50*/  FMUL.FTZ R123, R125, R122 ;  /* 0x0000007a7d7b7220 */ /* 0x000fc40000410000 */
[C---:B------:R-:W-:Y:S01]  /*23a60*/  FADD.FTZ R122, -R126.reuse, R61 ;  /* 0x0000003d7e7a7221 */ /* 0x040fe20000010100 */
[--C-:B------:R-:W-:Y:S01]  /*23a70*/  HADD2.F32 R61, -RZ, R96.reuse.H0_H0 ;  /* 0x20000060ff3d7230 */ /* 0x100fe20000004100 */
[----:B------:R-:W-:Y:S01]  /*23a80*/  FADD.FTZ R62, -R126, R60 ;  /* 0x0000003c7e3e7221 */ /* 0x000fe20000010100 */
[----:B------:R-:W-:Y:S01]  /*23a90*/  F2FP.PACK_AB R58, R63, R58 ;  /* 0x0000003a3f3a723e */ /* 0x000fe200000000ff */
[----:B------:R-:W-:Y:S01]  /*23aa0*/  FFMA.FTZ R60, R123, R127, R162 ;  /* 0x0000007f7b3c7223 */ /* 0x000fe200000100a2 */
[--C-:B------:R-:W-:Y:S01]  /*23ab0*/  HADD2.F32 R63, -RZ, R83.reuse.H1_H1 ;  /* 0x30000053ff3f7230 */ /* 0x100fe20000004100 */
[C---:B------:R-:W-:Y:S01]  /*23ac0*/  FMUL.FTZ R123, R125.reuse, R122 ;  /* 0x0000007a7d7b7220 */ /* 0x040fe20000410000 */
[----:B------:R-:W-:Y:S01]  /*23ad0*/  HADD2.F32 R122, -RZ, R96.H1_H1 ;  /* 0x30000060ff7a7230 */ /* 0x000fe20000004100 */
[----:B------:R-:W-:Y:S01]  /*23ae0*/  FMUL.FTZ R62, R125, R62 ;  /* 0x0000003e7d3e7220 */ /* 0x000fe20000410000 */
[----:B------:R-:W-:Y:S01]  /*23af0*/  F2FP.PACK_AB R57, R60, R57 ;  /* 0x000000393c39723e */ /* 0x000fe200000000ff */
[----:B------:R-:W-:Y:S01]  /*23b00*/  FFMA.FTZ R59, R133, R132, R158 ;  /* 0x00000084853b7223 */ /* 0x000fe2000001009e */
[----:B------:R-:W-:Y:S01]  /*23b10*/  LEA R60, P0, R117, c[0x0][0x208], 0x4 ;  /* 0x00008200753c7a11 */ /* 0x000fe200078020ff */
[----:B------:R-:W-:Y:S01]  /*23b20*/  FFMA.FTZ R61, R62, R61, R165 ;  /* 0x0000003d3e3d7223 */ /* 0x000fe200000100a5 */
[----:B------:R-:W-:Y:S01]  /*23b30*/  HADD2.F32 R62, -RZ, R83.H0_H0 ;  /* 0x20000053ff3e7230 */ /* 0x000fe20000004100 */
[----:B------:R-:W-:Y:S01]  /*23b40*/  FFMA.FTZ R122, R123, R122, R164 ;  /* 0x0000007a7b7a7223 */ /* 0x000fe200000100a4 */
[----:B------:R-:W-:Y:S01]  /*23b50*/  F2FP.PACK_AB R59, R59, R56 ;  /* 0x000000383b3b723e */ /* 0x000fe200000000ff */
[C---:B------:R-:W-:Y:S01]  /*23b60*/  FMUL.FTZ R48, R125.reuse, R48 ;  /* 0x000000307d307220 */ /* 0x040fe20000410000 */
[--C-:B------:R-:W-:Y:S01]  /*23b70*/  HADD2.F32 R123, -RZ, R81.reuse.H1_H1 ;  /* 0x30000051ff7b7230 */ /* 0x100fe20000004100 */
[----:B------:R-:W-:Y:S01]  /*23b80*/  FMUL.FTZ R54, R125, R54 ;  /* 0x000000367d367220 */ /* 0x000fe20000410000 */
[----:B------:R-:W-:Y:S01]  /*23b90*/  F2FP.PACK_AB R56, R122, R61 ;  /* 0x0000003d7a38723e */ /* 0x000fe200000000ff */
[C---:B------:R-:W-:Y:S01]  /*23ba0*/  FADD.FTZ R52, -R126.reuse, R52 ;  /* 0x000000347e347221 */ /* 0x040fe20000010100 */
[----:B------:R-:W-:Y:S01]  /*23bb0*/  LEA.HI.X R61, R117, c[0x0][0x20c], RZ, 0x4, P0 ;  /* 0x00008300753d7a11 */ /* 0x000fe200000f24ff */
[C---:B------:R-:W-:Y:S01]  /*23bc0*/  FADD.FTZ R40, -R126.reuse, R40 ;  /* 0x000000287e287221 */ /* 0x040fe20000010100 */
[----:B------:R-:W-:Y:S01]  /*23bd0*/  HADD2.F32 R122, -RZ, R81.H0_H0 ;  /* 0x20000051ff7a7230 */ /* 0x000fe20000004100 */
[----:B------:R-:W-:Y:S01]  /*23be0*/  FMUL.FTZ R52, R125, R52 ;  /* 0x000000347d347220 */ /* 0x000fe20000410000 */
[----:B------:R-:W-:Y:S01]  /*23bf0*/  IADD3 R117, R117, 0xa0, RZ ;  /* 0x000000a075757810 */ /* 0x000fe20007ffe0ff */
[----:B------:R0:W-:Y:S01]  /*23c00*/  STG.E.128 [R60.64], R56 ;  /* 0x000000383c007986 */ /* 0x0001e2000c101d06 */
[----:B------:R-:W-:-:S02]  /*23c10*/  FADD.FTZ R25, -R126, R25 ;  /* 0x000000197e197221 */ /* 0x000fc40000010100 */
[C---:B------:R-:W-:Y:S02]  /*23c20*/  FADD.FTZ R21, -R126.reuse, R21 ;  /* 0x000000157e157221 */ /* 0x040fe40000010100 */
[C---:B------:R-:W-:Y:S02]  /*23c30*/  FMUL.FTZ R40, R125.reuse, R40 ;  /* 0x000000287d287220 */ /* 0x040fe40000410000 */
[C---:B------:R-:W-:Y:S02]  /*23c40*/  FADD.FTZ R50, -R126.reuse, R50 ;  /* 0x000000327e327221 */ /* 0x040fe40000010100 */
[----:B------:R-:W-:Y:S02]  /*23c50*/  FADD.FTZ R44, -R126, R44 ;  /* 0x0000002c7e2c7221 */ /* 0x000fe40000010100 */
[C---:B------:R-:W-:Y:S02]  /*23c60*/  FMUL.FTZ R50, R125.reuse, R50 ;  /* 0x000000327d327220 */ /* 0x040fe40000410000 */
[----:B------:R-:W-:-:S02]  /*23c70*/  FMUL.FTZ R44, R125, R44 ;  /* 0x0000002c7d2c7220 */ /* 0x000fc40000410000 */
[C---:B------:R-:W-:Y:S02]  /*23c80*/  FADD.FTZ R55, -R126.reuse, R55 ;  /* 0x000000377e377221 */ /* 0x040fe40000010100 */
[----:B------:R-:W-:Y:S01]  /*23c90*/  FADD.FTZ R45, -R126, R45 ;  /* 0x0000002d7e2d7221 */ /* 0x000fe20000010100 */
[----:B0-----:R-:W-:Y:S01]  /*23ca0*/  HADD2.F32 R58, -RZ, R95.H1_H1 ;  /* 0x3000005fff3a7230 */ /* 0x001fe20000004100 */
[C---:B------:R-:W-:Y:S01]  /*23cb0*/  FMUL.FTZ R56, R125.reuse, R24 ;  /* 0x000000187d387220 */ /* 0x040fe20000410000 */
[----:B------:R-:W-:Y:S01]  /*23cc0*/  HADD2.F32 R60, -RZ, R86.H0_H0 ;  /* 0x20000056ff3c7230 */ /* 0x000fe20000004100 */
[C---:B------:R-:W-:Y:S01]  /*23cd0*/  FMUL.FTZ R24, R125.reuse, R20 ;  /* 0x000000147d187220 */ /* 0x040fe20000410000 */
[----:B------:R-:W-:Y:S01]  /*23ce0*/  HADD2.F32 R20, -RZ, R94.H0_H0 ;  /* 0x2000005eff147230 */ /* 0x000fe20000004100 */
[C---:B------:R-:W-:Y:S01]  /*23cf0*/  FMUL.FTZ R57, R125.reuse, R25 ;  /* 0x000000197d397220 */ /* 0x040fe20000410000 */
[----:B------:R-:W-:Y:S01]  /*23d00*/  HADD2.F32 R59, -RZ, R87.H1_H1 ;  /* 0x30000057ff3b7230 */ /* 0x000fe20000004100 */
[C---:B------:R-:W-:Y:S01]  /*23d10*/  FMUL.FTZ R25, R125.reuse, R21 ;  /* 0x000000157d197220 */ /* 0x040fe20000410000 */
[----:B------:R-:W-:Y:S01]  /*23d20*/  HADD2.F32 R21, -RZ, R95.H0_H0 ;  /* 0x2000005fff157230 */ /* 0x000fe20000004100 */
[----:B------:R-:W-:Y:S01]  /*23d30*/  FFMA.FTZ R48, R48, R20, R153 ;  /* 0x0000001430307223 */ /* 0x000fe20000010099 */
[--C-:B------:R-:W-:Y:S01]  /*23d40*/  HADD2.F32 R20, -RZ, R93.reuse.H0_H0 ;  /* 0x2000005dff147230 */ /* 0x100fe20000004100 */
[----:B------:R-:W-:Y:S01]  /*23d50*/  FADD.FTZ R51, -R126, R51 ;  /* 0x000000337e337221 */ /* 0x000fe20000010100 */
[----:B------:R-:W-:Y:S01]  /*23d60*/  HADD2.F32 R61, -RZ, R86.H1_H1 ;  /* 0x30000056ff3d7230 */ /* 0x000fe20000004100 */
[----:B------:R-:W-:Y:S01]  /*23d70*/  FFMA.FTZ R50, R50, R21, R151 ;  /* 0x0000001532327223 */ /* 0x000fe20000010097 */
[----:B------:R-:W-:Y:S01]  /*23d80*/  HADD2.F32 R21, -RZ, R93.H1_H1 ;  /* 0x3000005dff157230 */ /* 0x000fe20000004100 */
[----:B------:R-:W-:Y:S01]  /*23d90*/  FFMA.FTZ R54, R54, R20, R155 ;  /* 0x0000001436367223 */ /* 0x000fe2000001009b */
[----:B------:R-:W-:Y:S01]  /*23da0*/  HADD2.F32 R20, -RZ, R92.H0_H0 ;  /* 0x2000005cff147230 */ /* 0x000fe20000004100 */
[----:B------:R-:W-:-:S02]  /*23db0*/  FMUL.FTZ R55, R125, R55 ;  /* 0x000000377d377220 */ /* 0x000fc40000410000 */
[C---:B------:R-:W-:Y:S02]  /*23dc0*/  FMUL.FTZ R45, R125.reuse, R45 ;  /* 0x0000002d7d2d7220 */ /* 0x040fe40000410000 */
[----:B------:R-:W-:Y:S01]  /*23dd0*/  FFMA.FTZ R52, R52, R20, R157 ;  /* 0x0000001434347223 */ /* 0x000fe2000001009d */
[----:B------:R-:W-:Y:S01]  /*23de0*/  HADD2.F32 R20, -RZ, R90.H0_H0 ;  /* 0x2000005aff147230 */ /* 0x000fe20000004100 */
[----:B------:R-:W-:Y:S02]  /*23df0*/  FMUL.FTZ R51, R125, R51 ;  /* 0x000000337d337220 */ /* 0x000fe40000410000 */
[----:B------:R-:W-:Y:S02]  /*23e00*/  FADD.FTZ R53, -R126, R53 ;  /* 0x000000357e357221 */ /* 0x000fe40000010100 */
[----:B------:R-:W-:Y:S01]  /*23e10*/  FFMA.FTZ R40, R40, R20, R145 ;  /* 0x0000001428287223 */ /* 0x000fe20000010091 */
[----:B------:R-:W-:Y:S01]  /*23e20*/  HADD2.F32 R20, -RZ, R88.H0_H0 ;  /* 0x20000058ff147230 */ /* 0x000fe20000004100 */
[----:B------:R-:W-:-:S02]  /*23e30*/  FADD.FTZ R38, -R126, R38 ;  /* 0x000000267e267221 */ /* 0x000fc40000010100 */
[----:B------:R-:W-:Y:S02]  /*23e40*/  FADD.FTZ R49, -R126, R49 ;  /* 0x000000317e317221 */ /* 0x000fe40000010100 */
        /* <DEDUP_REMOVED lines=8> */
[----:B------:R-:W-:-:S02]  /*23ed0*/  FMUL.FTZ R53, R125, R53 ;  /* 0x000000357d357220 */ /* 0x000fc40000410000 */
[C---:B------:R-:W-:Y:S02]  /*23ee0*/  FMUL.FTZ R38, R125.reuse, R38 ;  /* 0x000000267d267220 */ /* 0x040fe40000410000 */
[----:B------:R-:W-:Y:S02]  /*23ef0*/  FMUL.FTZ R49, R125, R49 ;  /* 0x000000317d317220 */ /* 0x000fe40000410000 */
[C---:B------:R-:W-:Y:S02]  /*23f00*/  FADD.FTZ R41, -R126.reuse, R41 ;  /* 0x000000297e297221 */ /* 0x040fe40000010100 */
[C---:B------:R-:W-:Y:S02]  /*23f10*/  FADD.FTZ R36, -R126.reuse, R36 ;  /* 0x000000247e247221 */ /* 0x040fe40000010100 */
[----:B------:R-:W-:Y:S02]  /*23f20*/  FADD.FTZ R42, -R126, R42 ;  /* 0x0000002a7e2a7221 */ /* 0x000fe40000010100 */
[----:B------:R-:W-:Y:S01]  /*23f30*/  FFMA.FTZ R53, R53, R21, R156 ;  /* 0x0000001535357223 */ /* 0x000fe2000001009c */
[----:B------:R-:W-:Y:S01]  /*23f40*/  HADD2.F32 R21, -RZ, R90.H1_H1 ;  /* 0x3000005aff157230 */ /* 0x000fe20000004100 */
[----:B------:R-:W-:Y:S01]  /*23f50*/  FFMA.FTZ R38, R38, R20, R139 ;  /* 0x0000001426267223 */ /* 0x000fe2000001008b */
[----:B------:R-:W-:Y:S01]  /*23f60*/  HADD2.F32 R20, -RZ, R84.H0_H0 ;  /* 0x20000054ff147230 */ /* 0x000fe20000004100 */
[----:B------:R-:W-:Y:S01]  /*23f70*/  FFMA.FTZ R49, R49, R58, R152 ;  /* 0x0000003a31317223 */ /* 0x000fe20000010098 */
[----:B------:R-:W-:Y:S01]  /*23f80*/  HADD2.F32 R58, -RZ, R91.H0_H0 ;  /* 0x2000005bff3a7230 */ /* 0x000fe20000004100 */
[----:B------:R-:W-:-:S02]  /*23f90*/  FMUL.FTZ R41, R125, R41 ;  /* 0x000000297d297220 */ /* 0x000fc40000410000 */
[C---:B------:R-:W-:Y:S02]  /*23fa0*/  FMUL.FTZ R36, R125.reuse, R36 ;  /* 0x000000247d247220 */ /* 0x040fe40000410000 */
[----:B------:R-:W-:Y:S02]  /*23fb0*/  FMUL.FTZ R42, R125, R42 ;  /* 0x0000002a7d2a7220 */ /* 0x000fe40000410000 */
[C---:B------:R-:W-:Y:S02]  /*23fc0*/  FADD.FTZ R46, -R126.reuse, R46 ;  /* 0x0000002e7e2e7221 */ /* 0x040fe40000010100 */
[----:B------:R-:W-:Y:S02]  /*23fd0*/  FADD.FTZ R43, -R126, R43 ;  /* 0x0000002b7e2b7221 */ /* 0x000fe40000010100 */
[----:B------:R-:W-:Y:S01]  /*23fe0*/  FFMA.FTZ R41, R41, R21, R144 ;  /* 0x0000001529297223 */ /* 0x000fe20000010090 */
[----:B------:R-:W-:Y:S01]  /*23ff0*/  HADD2.F32 R21, -RZ, R89.H0_H0 ;  /* 0x20000059ff157230 */ /* 0x000fe20000004100 */
[----:B------:R-:W-:Y:S01]  /*24000*/  FFMA.FTZ R36, R36, R20, R141 ;  /* 0x0000001424247223 */ /* 0x000fe2000001008d */
[----:B------:R-:W-:Y:S01]  /*24010*/  HADD2.F32 R20, -RZ, R82.H0_H0 ;  /* 0x20000052ff147230 */ /* 0x000fe20000004100 */
[----:B------:R-:W-:Y:S01]  /*24020*/  FFMA.FTZ R42, R42, R58, R143 ;  /* 0x0000003a2a2a7223 */ /* 0x000fe2000001008f */
[----:B------:R-:W-:Y:S01]  /*24030*/  HADD2.F32 R58, -RZ, R91.H1_H1 ;  /* 0x3000005bff3a7230 */ /* 0x000fe20000004100 */
[----:B------:R-:W-:-:S02]  /*24040*/  FMUL.FTZ R46, R125, R46 ;  /* 0x0000002e7d2e7220 */ /* 0x000fc40000410000 */
[----:B------:R-:W-:Y:S02]  /*24050*/  FMUL.FTZ R43, R125, R43 ;  /* 0x0000002b7d2b7220 */ /* 0x000fe40000410000 */
[C---:B------:R-:W-:Y:S02]  /*24060*/  FADD.FTZ R37, -R126.reuse, R37 ;  /* 0x000000257e257221 */ /* 0x040fe40000010100 */
[----:B------:R-:W-:Y:S02]  /*24070*/  FADD.FTZ R47, -R126, R47 ;  /* 0x0000002f7e2f7221 */ /* 0x000fe40000010100 */
[----:B------:R-:W-:Y:S01]  /*24080*/  FFMA.FTZ R46, R46, R21, R147 ;  /* 0x000000152e2e7223 */ /* 0x000fe20000010093 */
[----:B------:R-:W-:Y:S01]  /*24090*/  HADD2.F32 R21, -RZ, R84.H1_H1 ;  /* 0x30000054ff157230 */ /* 0x000fe20000004100 */
[----:B------:R-:W-:Y:S01]  /*240a0*/  FFMA.FTZ R56, R56, R20, R113 ;  /* 0x0000001438387223 */ /* 0x000fe20000010071 */
[----:B------:R-:W-:Y:S01]  /*240b0*/  HADD2.F32 R20, -RZ, R82.H1_H1 ;  /* 0x30000052ff147230 */ /* 0x000fe20000004100 */
[----:B------:R-:W-:Y:S01]  /*240c0*/  FFMA.FTZ R43, R43, R58, R142 ;  /* 0x0000003a2b2b7223 */ /* 0x000fe2000001008e */
[----:B------:R-:W-:Y:S01]  /*240d0*/  HADD2.F32 R58, -RZ, R89.H1_H1 ;  /* 0x30000059ff3a7230 */ /* 0x000fe20000004100 */
[----:B------:R-:W-:-:S02]  /*240e0*/  FADD.FTZ R32, -R126, R32 ;  /* 0x000000207e207221 */ /* 0x000fc40000010100 */
[C---:B------:R-:W-:Y:S02]  /*240f0*/  FMUL.FTZ R37, R125.reuse, R37 ;  /* 0x000000257d257220 */ /* 0x040fe40000410000 */
[C---:B------:R-:W-:Y:S02]  /*24100*/  FADD.FTZ R26, -R126.reuse, R26 ;  /* 0x0000001a7e1a7221 */ /* 0x040fe40000010100 */
[----:B------:R-:W-:Y:S02]  /*24110*/  FMUL.FTZ R47, R125, R47 ;  /* 0x0000002f7d2f7220 */ /* 0x000fe40000410000 */
[C---:B------:R-:W-:Y:S02]  /*24120*/  FADD.FTZ R28, -R126.reuse, R28 ;  /* 0x0000001c7e1c7221 */ /* 0x040fe40000010100 */
[C---:B------:R-:W-:Y:S02]  /*24130*/  FADD.FTZ R102, -R126.reuse, R102 ;  /* 0x000000667e667221 */ /* 0x040fe40000010100 */
[----:B------:R-:W-:-:S02]  /*24140*/  FADD.FTZ R34, -R126, R34 ;  /* 0x000000227e227221 */ /* 0x000fc40000010100 */
[----:B------:R-:W-:Y:S02]  /*24150*/  FMUL.FTZ R32, R125, R32 ;  /* 0x000000207d207220 */ /* 0x000fe40000410000 */
[----:B------:R-:W-:Y:S01]  /*24160*/  FFMA.FTZ R37, R37, R21, R140 ;  /* 0x0000001525257223 */ /* 0x000fe2000001008c */
[----:B------:R-:W-:Y:S01]  /*24170*/  HADD2.F32 R21, -RZ, R79.H0_H0 ;  /* 0x2000004fff157230 */ /* 0x000fe20000004100 */
[----:B------:R-:W-:Y:S01]  /*24180*/  FFMA.FTZ R57, R57, R20, R112 ;  /* 0x0000001439397223 */ /* 0x000fe20000010070 */
[----:B------:R-:W-:Y:S01]  /*24190*/  HADD2.F32 R20, -RZ, R80.H0_H0 ;  /* 0x20000050ff147230 */ /* 0x000fe20000004100 */
[----:B------:R-:W-:Y:S02]  /*241a0*/  FMUL.FTZ R26, R125, R26 ;  /* 0x0000001a7d1a7220 */ /* 0x000fe40000410000 */
[----:B------:R-:W-:Y:S01]  /*241b0*/  FFMA.FTZ R47, R47, R58, R146 ;  /* 0x0000003a2f2f7223 */ /* 0x000fe20000010092 */
[----:B------:R-:W-:Y:S01]  /*241c0*/  HADD2.F32 R58, -RZ, R87.H0_H0 ;  /* 0x20000057ff3a7230 */ /* 0x000fe20000004100 */
[----:B------:R-:W-:-:S02]  /*241d0*/  FADD.FTZ R39, -R126, R39 ;  /* 0x000000277e277221 */ /* 0x000fc40000010100 */
[C---:B------:R-:W-:Y:S02]  /*241e0*/  FADD.FTZ R35, -R126.reuse, R35 ;  /* 0x000000237e237221 */ /* 0x040fe40000010100 */
[C---:B------:R-:W-:Y:S02]  /*241f0*/  FMUL.FTZ R28, R125.reuse, R28 ;  /* 0x0000001c7d1c7220 */ /* 0x040fe40000410000 */
[C---:B------:R-:W-:Y:S02]  /*24200*/  FMUL.FTZ R102, R125.reuse, R102 ;  /* 0x000000667d667220 */ /* 0x040fe40000410000 */
[C---:B------:R-:W-:Y:S02]  /*24210*/  FADD.FTZ R29, -R126.reuse, R29 ;  /* 0x0000001d7e1d7221 */ /* 0x040fe40000010100 */
[----:B------:R-:W-:Y:S02]  /*24220*/  FMUL.FTZ R34, R125, R34 ;  /* 0x000000227d227220 */ /* 0x000fe40000410000 */
[----:B------:R-:W-:-:S02]  /*24230*/  FADD.FTZ R33, -R126, R33 ;  /* 0x000000217e217221 */ /* 0x000fc40000010100 */
[C---:B------:R-:W-:Y:S02]  /*24240*/  FADD.FTZ R100, -R126.reuse, R100 ;  /* 0x000000647e647221 */ /* 0x040fe40000010100 */
[----:B------:R-:W-:Y:S02]  /*24250*/  FADD.FTZ R101, -R126, R101 ;  /* 0x000000657e657221 */ /* 0x000fe40000010100 */
[----:B------:R-:W-:Y:S01]  /*24260*/  FFMA.FTZ R60, R32, R60, R137 ;  /* 0x0000003c203c7223 */ /* 0x000fe20000010089 */
[----:B------:R-:W-:Y:S01]  /*24270*/  HADD2.F32 R32, -RZ, R85.H1_H1 ;  /* 0x30000055ff207230 */ /* 0x000fe20000004100 */
[----:B------:R-:W-:Y:S01]  /*24280*/  FFMA.FTZ R62, R26, R62, R111 ;  /* 0x0000003e1a3e7223 */ /* 0x000fe2000001006f */
[----:B------:R-:W-:Y:S01]  /*24290*/  HADD2.F32 R26, -RZ, R80.H1_H1 ;  /* 0x30000050ff1a7230 */ /* 0x000fe20000004100 */
[C---:B------:R-:W-:Y:S02]  /*242a0*/  FADD.FTZ R30, -R126.reuse, R30 ;  /* 0x0000001e7e1e7221 */ /* 0x040fe40000010100 */
[----:B------:R-:W-:-:S02]  /*242b0*/  FADD.FTZ R31, -R126, R31 ;  /* 0x0000001f7e1f7221 */ /* 0x000fc40000010100 */
[C---:B------:R-:W-:Y:S02]  /*242c0*/  FADD.FTZ R27, -R126.reuse, R27 ;  /* 0x0000001b7e1b7221 */ /* 0x040fe40000010100 */
[C---:B------:R-:W-:Y:S02]  /*242d0*/  FADD.FTZ R22, -R126.reuse, R22 ;  /* 0x000000167e167221 */ /* 0x040fe40000010100 */
[C---:B------:R-:W-:Y:S02]  /*242e0*/  FADD.FTZ R23, -R126.reuse, R23 ;  /* 0x000000177e177221 */ /* 0x040fe40000010100 */
[----:B------:R-:W-:Y:S02]  /*242f0*/  FADD.FTZ R103, -R126, R103 ;  /* 0x000000677e677221 */ /* 0x000fe40000010100 */
[C---:B------:R-:W-:Y:S02]  /*24300*/  FMUL.FTZ R39, R125.reuse, R39 ;  /* 0x000000277d277220 */ /* 0x040fe40000410000 */
[----:B------:R-:W-:-:S02]  /*24310*/  FMUL.FTZ R35, R125, R35 ;  /* 0x000000237d237220 */ /* 0x000fc40000410000 */
[----:B------:R-:W-:Y:S01]  /*24320*/  FFMA.FTZ R28, R28, R20, R131 ;  /* 0x000000141c1c7223 */ /* 0x000fe20000010083 */
[--C-:B------:R-:W-:Y:S01]  /*24330*/  HADD2.F32 R20, -RZ, R78.reuse.H0_H0 ;  /* 0x2000004eff147230 */ /* 0x100fe20000004100 */
[----:B------:R-:W-:Y:S01]  /*24340*/  FFMA.FTZ R102, R102, R21, R19 ;  /* 0x0000001566667223 */ /* 0x000fe20000010013 */
[----:B------:R-:W-:Y:S01]  /*24350*/  HADD2.F32 R21, -RZ, R78.H1_H1 ;  /* 0x3000004eff157230 */ /* 0x000fe20000004100 */
[----:B------:R-:W-:Y:S02]  /*24360*/  FMUL.FTZ R29, R125, R29 ;  /* 0x0000001d7d1d7220 */ /* 0x000fe40000410000 */
[----:B------:R-:W-:Y:S01]  /*24370*/  FFMA.FTZ R58, R34, R58, R135 ;  /* 0x0000003a223a7223 */ /* 0x000fe20000010087 */
[----:B------:R-:W-:Y:S01]  /*24380*/  F2FP.PACK_AB R34, R49, R48 ;  /* 0x000000303122723e */ /* 0x000fe200000000ff */
[C---:B------:R-:W-:Y:S01]  /*24390*/  FMUL.FTZ R33, R125.reuse, R33 ;  /* 0x000000217d217220 */ /* 0x040fe20000410000 */
[----:B------:R-:W-:Y:S01]  /*243a0*/  HADD2.F32 R49, -RZ, R76.H0_H0 ;  /* 0x2000004cff317230 */ /* 0x000fe20000004100 */
[----:B------:R-:W-:-:S02]  /*243b0*/  FMUL.FTZ R100, R125, R100 ;  /* 0x000000647d647220 */ /* 0x000fc40000410000 */
[C---:B------:R-:W-:Y:S02]  /*243c0*/  FMUL.FTZ R101, R125.reuse, R101 ;  /* 0x000000657d657220 */ /* 0x040fe40000410000 */
[----:B------:R-:W-:Y:S02]  /*243d0*/  IMAD.MOV.U32 R48, RZ, RZ, 0x10 ;  /* 0x00000010ff307424 */ /* 0x000fe400078e00ff */
[C---:B------:R-:W-:Y:S02]  /*243e0*/  FMUL.FTZ R30, R125.reuse, R30 ;  /* 0x0000001e7d1e7220 */ /* 0x040fe40000410000 */
[C---:B------:R-:W-:Y:S02]  /*243f0*/  FMUL.FTZ R31, R125.reuse, R31 ;  /* 0x0000001f7d1f7220 */ /* 0x040fe40000410000 */
[C---:B------:R-:W-:Y:S02]  /*24400*/  FMUL.FTZ R27, R125.reuse, R27 ;  /* 0x0000001b7d1b7220 */ /* 0x040fe40000410000 */
[----:B------:R-:W-:-:S02]  /*24410*/  FMUL.FTZ R22, R125, R22 ;  /* 0x000000167d167220 */ /* 0x000fc40000410000 */
[C---:B------:R-:W-:Y:S02]  /*24420*/  FMUL.FTZ R23, R125.reuse, R23 ;  /* 0x000000177d177220 */ /* 0x040fe40000410000 */
[----:B------:R-:W-:Y:S02]  /*24430*/  FMUL.FTZ R103, R125, R103 ;  /* 0x000000677d677220 */ /* 0x000fe40000410000 */
[----:B------:R-:W-:Y:S01]  /*24440*/  FFMA.FTZ R59, R35, R59, R134 ;  /* 0x0000003b233b7223 */ /* 0x000fe20000010086 */
[----:B------:R-:W-:Y:S01]  /*24450*/  F2FP.PACK_AB R35, R51, R50 ;  /* 0x000000323323723e */ /* 0x000fe200000000ff */
[----:B------:R-:W-:Y:S01]  /*24460*/  FFMA.FTZ R39, R39, R32, R138 ;  /* 0x0000002027277223 */ /* 0x000fe2000001008a */
[----:B------:R-:W-:Y:S01]  /*24470*/  F2FP.PACK_AB R32, R53, R52 ;  /* 0x000000343520723e */ /* 0x000fe200000000ff */
[----:B------:R-:W-:Y:S01]  /*24480*/  FFMA.FTZ R125, R29, R26, R129 ;  /* 0x0000001a1d7d7223 */ /* 0x000fe20000010081 */
[----:B------:R-:W-:Y:S01]  /*24490*/  HADD2.F32 R26, -RZ, R79.H1_H1 ;  /* 0x3000004fff1a7230 */ /* 0x000fe20000004100 */
[----:B------:R-:W-:Y:S01]  /*244a0*/  FFMA.FTZ R61, R33, R61, R136 ;  /* 0x0000003d213d7223 */ /* 0x000fe20000010088 */
[--C-:B------:R-:W-:Y:S01]  /*244b0*/  HADD2.F32 R51, -RZ, R77.reuse.H0_H0 ;  /* 0x2000004dff337230 */ /* 0x100fe20000004100 */
[----:B------:R-:W-:Y:S01]  /*244c0*/  FFMA.FTZ R100, R100, R20, R105 ;  /* 0x0000001464647223 */ /* 0x000fe20000010069 */
[----:B------:R-:W-:Y:S01]  /*244d0*/  HADD2.F32 R52, -RZ, R77.H1_H1 ;  /* 0x3000004dff347230 */ /* 0x000fe20000004100 */
[----:B------:R-:W-:Y:S01]  /*244e0*/  FFMA.FTZ R101, R101, R21, R104 ;  /* 0x0000001565657223 */ /* 0x000fe20000010068 */
[----:B------:R-:W-:Y:S01]  /*244f0*/  HADD2.F32 R50, -RZ, R76.H1_H1 ;  /* 0x3000004cff327230 */ /* 0x000fe20000004100 */
[----:B------:R-:W-:Y:S01]  /*24500*/  F2FP.PACK_AB R33, R55, R54 ;  /* 0x000000363721723e */ /* 0x000fe200000000ff */
[----:B------:R-:W-:Y:S01]  /*24510*/  IMAD.WIDE.U32 R20, R128, R48, c[0x0][0x208] ;  /* 0x0000820080147625 */ /* 0x000fe200078e0030 */
[----:B------:R-:W-:-:S03]  /*24520*/  F2FP.PACK_AB R28, R125, R28 ;  /* 0x0000001c7d1c723e */ /* 0x000fc600000000ff */
        /* <DEDUP_REMOVED lines=9> */
[----:B------:R-:W-:Y:S01]  /*245c0*/  LEA R36, P0, R117, c[0x0][0x208], 0x4 ;  /* 0x0000820075247a11 */ /* 0x000fe200078020ff */
        /* <DEDUP_REMOVED lines=8> */
[----:B0-----:R-:W-:Y:S01]  /*24650*/  F2FP.PACK_AB R21, R47, R46 ;  /* 0x0000002e2f15723e */ /* 0x001fe200000000ff */
[----:B------:R-:W-:Y:S01]  /*24660*/  IMAD.WIDE.U32 R40, R119, R48, c[0x0][0x208] ;  /* 0x0000820077287625 */ /* 0x000fe200078e0030 */
[----:B------:R-:W-:Y:S02]  /*24670*/  F2FP.PACK_AB R20, R45, R44 ;  /* 0x0000002c2d14723e */ /* 0x000fe400000000ff */
        /* <DEDUP_REMOVED lines=16> */
.L_x_27295:
[----:B------:R-:W-:Y:S05]  /*24780*/  BSYNC B0 ;  /* 0x0000000000007941 */ /* 0x000fea0003800000 */
.L_x_26518:
[----:B------:R-:W-:Y:S05]  /*24790*/  EXIT ;  /* 0x000000000000794d */ /* 0x000fea0003800000 */
.L_x_27293:
[----:B------:R-:W-:Y:S01]  /*247a0*/  IMAD.MOV.U32 R124, RZ, RZ, 0x1 ;  /* 0x00000001ff7c7424 */ /* 0x000fe200078e00ff */
[----:B------:R-:W-:Y:S01]  /*247b0*/  MOV R123, 0xffffffff ;  /* 0xffffffff007b7802 */ /* 0x000fe20000000f00 */
[----:B------:R-:W-:Y:S01]  /*247c0*/  IMAD.MOV.U32 R126, RZ, RZ, 0x1f ;  /* 0x0000001fff7e7424 */ /* 0x000fe200078e00ff */
[----:B------:R-:W-:-:S02]  /*247d0*/  MOV R122, 0x247f0 ;  /* 0x000247f0007a7802 */ /* 0x000fc40000000f00 */
[----:B------:R-:W-:Y:S05]  /*247e0*/  CALL.REL.NOINC `($__internal_55_$__cuda_sm70_shflsync_bfly_p) ;  /* 0x0000098000007944 */ /* 0x000fea0003c00000 */
[----:B-1----:R-:W-:Y:S05]  /*247f0*/  BRA `(.L_x_27297) ;  /* 0xffffe8a000007947 */ /* 0x002fea000383ffff */
.L_x_27294:
[----:B------:R-:W-:Y:S01]  /*24800*/  IMAD.MOV.U32 R124, RZ, RZ, 0x2 ;  /* 0x00000002ff7c7424 */ /* 0x000fe200078e00ff */
[----:B------:R-:W-:Y:S01]  /*24810*/  MOV R122, 0x24850 ;  /* 0x00024850007a7802 */ /* 0x000fe20000000f00 */
[----:B------:R-:W-:-:S02]  /*24820*/  IMAD.MOV.U32 R126, RZ, RZ, 0x1f ;  /* 0x0000001fff7e7424 */ /* 0x000fc400078e00ff */
[----:B------:R-:W-:Y:S02]  /*24830*/  IMAD.MOV.U32 R123, RZ, RZ, -0x1 ;  /* 0xffffffffff7b7424 */ /* 0x000fe400078e00ff */
[----:B------:R-:W-:Y:S05]  /*24840*/  CALL.REL.NOINC `($__internal_55_$__cuda_sm70_shflsync_bfly_p) ;  /* 0x0000092000007944 */ /* 0x000fea0003c00000 */
[----:B------:R-:W-:Y:S01]  /*24850*/  HFMA2.MMA R126, -RZ, RZ, 0, 1.847743988037109375e-06 ;  /* 0x0000001fff7e7435 */ /* 0x000fe200000001ff */
[----:B-1----:R-:W-:Y:S01]  /*24860*/  FADD.FTZ R125, R125, R124 ;  /* 0x0000007c7d7d7221 */ /* 0x002fe20000010000 */
[----:B------:R-:W-:Y:S01]  /*24870*/  MOV R122, 0x248b0 ;  /* 0x000248b0007a7802 */ /* 0x000fe20000000f00 */
[----:B------:R-:W-:Y:S02]  /*24880*/  IMAD.MOV.U32 R124, RZ, RZ, 0x4 ;  /* 0x00000004ff7c7424 */ /* 0x000fe400078e00ff */
[----:B------:R-:W-:Y:S02]  /*24890*/  IMAD.MOV.U32 R123, RZ, RZ, -0x1 ;  /* 0xffffffffff7b7424 */ /* 0x000fe400078e00ff */
[----:B------:R-:W-:Y:S05]  /*248a0*/  CALL.REL.NOINC `($__internal_55_$__cuda_sm70_shflsync_bfly_p) ;  /* 0x000008c000007944 */ /* 0x000fea0003c00000 */
[----:B-1----:R-:W-:Y:S01]  /*248b0*/  FADD.FTZ R125, R125, R124 ;  /* 0x0000007c7d7d7221 */ /* 0x002fe20000010000 */
[----:B------:R-:W-:Y:S01]  /*248c0*/  MOV R122, 0x24910 ;  /* 0x00024910007a7802 */ /* 0x000fe20000000f00 */
[----:B------:R-:W-:Y:S02]  /*248d0*/  IMAD.MOV.U32 R124, RZ, RZ, 0x8 ;  /* 0x00000008ff7c7424 */ /* 0x000fe400078e00ff */
[----:B------:R-:W-:Y:S02]  /*248e0*/  IMAD.MOV.U32 R126, RZ, RZ, 0x1f ;  /* 0x0000001fff7e7424 */ /* 0x000fe400078e00ff */
[----:B------:R-:W-:-:S02]  /*248f0*/  IMAD.MOV.U32 R123, RZ, RZ, -0x1 ;  /* 0xffffffffff7b7424 */ /* 0x000fc400078e00ff */
[----:B------:R-:W-:Y:S05]  /*24900*/  CALL.REL.NOINC `($__internal_55_$__cuda_sm70_shflsync_bfly_p) ;  /* 0x0000086000007944 */ /* 0x000fea0003c00000 */
[----:B-1----:R-:W-:Y:S01]  /*24910*/  FADD.FTZ R125, R125, R124 ;  /* 0x0000007c7d7d7221 */ /* 0x002fe20000010000 */
[----:B------:R-:W-:Y:S01]  /*24920*/  MOV R124, 0x10 ;  /* 0x00000010007c7802 */ /* 0x000fe20000000f00 */
[----:B------:R-:W-:Y:S01]  /*24930*/  IMAD.MOV.U32 R126, RZ, RZ, 0x1f ;  /* 0x0000001fff7e7424 */ /* 0x000fe200078e00ff */
[----:B------:R-:W-:Y:S01]  /*24940*/  MOV R122, 0x24970 ;  /* 0x00024970007a7802 */ /* 0x000fe20000000f00 */
[----:B------:R-:W-:-:S02]  /*24950*/  IMAD.MOV.U32 R123, RZ, RZ, -0x1 ;  /* 0xffffffffff7b7424 */ /* 0x000fc400078e00ff */
[----:B------:R-:W-:Y:S05]  /*24960*/  CALL.REL.NOINC `($__internal_55_$__cuda_sm70_shflsync_bfly_p) ;  /* 0x0000080000007944 */ /* 0x000fea0003c00000 */
        /* <DEDUP_REMOVED lines=102> */
[----:B------:R-:W-:Y:S05]  /*24fd0*/  CALL.REL.NOINC `($__internal_55_$__cuda_sm70_shflsync_bfly_p) ;  /* 0x0000019000007944 */ /* 0x000fea0003c00000 */
[----:B-1----:R-:W-:Y:S01]  /*24fe0*/  FADD.FTZ R125, R125, R124 ;  /* 0x0000007c7d7d7221 */ /* 0x002fe20000010000 */
[----:B------:R-:W-:Y:S01]  /*24ff0*/  MOV R122, 0x25040 ;  /* 0x00025040007a7802 */ /* 0x000fe20000000f00 */
[----:B------:R-:W-:Y:S02]  /*25000*/  IMAD.MOV.U32 R124, RZ, RZ, 0x2 ;  /* 0x00000002ff7c7424 */ /* 0x000fe400078e00ff */
[----:B------:R-:W-:Y:S02]  /*25010*/  IMAD.MOV.U32 R126, RZ, RZ, 0x1f ;  /* 0x0000001fff7e7424 */ /* 0x000fe400078e00ff */
[----:B------:R-:W-:Y:S02]  /*25020*/  IMAD.MOV.U32 R123, RZ, RZ, -0x1 ;  /* 0xffffffffff7b7424 */ /* 0x000fe400078e00ff */
[----:B------:R-:W-:Y:S05]  /*25030*/  CALL.REL.NOINC `($__internal_55_$__cuda_sm70_shflsync_bfly_p) ;  /* 0x0000013000007944 */ /* 0x000fea0003c00000 */
[----:B------:R-:W-:Y:S01]  /*25040*/  HFMA2.MMA R126, -RZ, RZ, 0, 1.847743988037109375e-06 ;  /* 0x0000001fff7e7435 */ /* 0x000fe200000001ff */
[----:B-1----:R-:W-:Y:S01]  /*25050*/  FADD.FTZ R125, R125, R124 ;  /* 0x0000007c7d7d7221 */ /* 0x002fe20000010000 */
[----:B------:R-:W-:Y:S01]  /*25060*/  MOV R122, 0x250a0 ;  /* 0x000250a0007a7802 */ /* 0x000fe20000000f00 */
[----:B------:R-:W-:-:S02]  /*25070*/  IMAD.MOV.U32 R124, RZ, RZ, 0x4 ;  /* 0x00000004ff7c7424 */ /* 0x000fc400078e00ff */
[----:B------:R-:W-:Y:S02]  /*25080*/  IMAD.MOV.U32 R123, RZ, RZ, -0x1 ;  /* 0xffffffffff7b7424 */ /* 0x000fe400078e00ff */
[----:B------:R-:W-:Y:S05]  /*25090*/  CALL.REL.NOINC `($__internal_55_$__cuda_sm70_shflsync_bfly_p) ;  /* 0x000000d000007944 */ /* 0x000fea0003c00000 */
[----:B-1----:R-:W-:Y:S01]  /*250a0*/  FADD.FTZ R125, R125, R124 ;  /* 0x0000007c7d7d7221 */ /* 0x002fe20000010000 */
[----:B------:R-:W-:Y:S01]  /*250b0*/  MOV R122, 0x25100 ;  /* 0x00025100007a7802 */ /* 0x000fe20000000f00 */
[----:B------:R-:W-:Y:S02]  /*250c0*/  IMAD.MOV.U32 R124, RZ, RZ, 0x8 ;  /* 0x00000008ff7c7424 */ /* 0x000fe400078e00ff */
[----:B------:R-:W-:Y:S02]  /*250d0*/  IMAD.MOV.U32 R126, RZ, RZ, 0x1f ;  /* 0x0000001fff7e7424 */ /* 0x000fe400078e00ff */
[----:B------:R-:W-:Y:S02]  /*250e0*/  IMAD.MOV.U32 R123, RZ, RZ, -0x1 ;  /* 0xffffffffff7b7424 */ /* 0x000fe400078e00ff */
[----:B------:R-:W-:Y:S05]  /*250f0*/  CALL.REL.NOINC `($__internal_55_$__cuda_sm70_shflsync_bfly_p) ;  /* 0x0000007000007944 */ /* 0x000fea0003c00000 */
[----:B-1----:R-:W-:Y:S01]  /*25100*/  FADD.FTZ R125, R125, R124 ;  /* 0x0000007c7d7d7221 */ /* 0x002fe20000010000 */
[----:B------:R-:W-:Y:S01]  /*25110*/  MOV R124, 0x10 ;  /* 0x00000010007c7802 */ /* 0x000fe20000000f00 */
[----:B------:R-:W-:Y:S01]  /*25120*/  IMAD.MOV.U32 R126, RZ, RZ, 0x1f ;  /* 0x0000001fff7e7424 */ /* 0x000fe200078e00ff */
[----:B------:R-:W-:Y:S01]  /*25130*/  MOV R122, 0x25160 ;  /* 0x00025160007a7802 */ /* 0x000fe20000000f00 */
[----:B------:R-:W-:-:S02]  /*25140*/  IMAD.MOV.U32 R123, RZ, RZ, -0x1 ;  /* 0xffffffffff7b7424 */ /* 0x000fc400078e00ff */
[----:B------:R-:W-:Y:S05]  /*25150*/  CALL.REL.NOINC `($__internal_55_$__cuda_sm70_shflsync_bfly_p) ;  /* 0x0000001000007944 */ /* 0x000fea0003c00000 */
[----:B-1----:R-:W-:Y:S05]  /*25160*/  BRA `(.L_x_27298) ;  /* 0xffffe67000007947 */ /* 0x002fea000383ffff */
        .weak           $__internal_55_$__cuda_sm70_shflsync_bfly_p
        .type           $__internal_55_$__cuda_sm70_shflsync_bfly_p,@function
        .size           $__internal_55_$__cuda_sm70_shflsync_bfly_p,(.L_x_39499 - $__internal_55_$__cuda_sm70_shflsync_bfly_p)
$__internal_55_$__cuda_sm70_shflsync_bfly_p:
[----:B------:R-:W-:Y:S04]  /*25170*/  WARPSYNC R123 ;  /* 0x0000007b00007348 */ /* 0x000fe80003800000 */
[----:B------:R0:W1:Y:S02]  /*25180*/  SHFL.BFLY PT, R124, R125, R124, R126 ;  /* 0x0c00007c7d7c7389 */ /* 0x00006400000e007e */
[----:B0-----:R-:W-:-:S04]  /*25190*/  IMAD.MOV.U32 R123, RZ, RZ, 0x0 ;  /* 0x00000000ff7b7424 */ /* 0x001fc800078e00ff */
[----:B------:R-:W-:Y:S05]  /*251a0*/  RET.REL.NODEC R122 `(_ZN10layer_norm31ln_parallel_residual_fwd_kernelINS_13Kernel_traitsI6__halfS2_fS2_fjLj1536ELj1ELj4ELj1ELj16ENS_18Kernel_traits_baseILj1536ES2_S2_fS2_fjLj128EEEEELb1ELb1ELb1EEEvNS_9FwdParamsE) ;  /* 0xfffdae507a007950 */ /* 0x000fea0003c3ffff */
.L_x_27299:
        /* <DEDUP_REMOVED lines=13> */
.L_x_39499:


//--------------------- .text._ZN10layer_norm31ln_parallel_residual_fwd_kernelINS_13Kernel_traitsIf6__halffS2_fjLj1536ELj1ELj4ELj1ELj16ENS_18Kernel_traits_baseILj1536EfS2_fS2_fjLj128EEEEELb0ELb0ELb0EEEvNS_9FwdParamsE --------------------------
	.section	.text._ZN10layer_norm31ln_parallel_residual_fwd_kernelINS_13Kernel_traitsIf6__halffS2_fjLj1536ELj1ELj4ELj1ELj16ENS_18Kernel_traits_baseILj1536EfS2_fS2_fjLj128EEEEELb0ELb0ELb0EEEvNS_9FwdParamsE,"ax",@progbits
	.sectioninfo	@"SHI_REGISTERS=255"
	.align	128
        .global         _ZN10layer_norm31ln_parallel_residual_fwd_kernelINS_13Kernel_traitsIf6__halffS2_fjLj1536ELj1ELj4ELj1ELj16ENS_18Kernel_traits_baseILj1536EfS2_fS2_fjLj128EEEEELb0ELb0ELb0EEEvNS_9FwdParamsE
        .type           _ZN10layer_norm31ln_parallel_residual_fwd_kernelINS_13Kernel_traitsIf6__halffS2_fjLj1536ELj1ELj4ELj1ELj16ENS_18Kernel_traits_baseILj1536EfS2_fS2_fjLj128EEEEELb0ELb0ELb0EEEvNS_9FwdParamsE,@function
        .size           _ZN10layer_norm31ln_parallel_residual_fwd_kernelINS_13Kernel_traitsIf6__halffS2_fjLj1536ELj1ELj4ELj1ELj16ENS_18Kernel_traits_baseILj1536EfS2_fS2_fjLj128EEEEELb0ELb0ELb0EEEvNS_9FwdParamsE,(.L_x_39500 - _ZN10layer_norm31ln_parallel_residual_fwd_kernelINS_13Kernel_traitsIf6__halffS2_fjLj1536ELj1ELj4ELj1ELj16ENS_18Kernel_traits_baseILj1536EfS2_fS2_fjLj128EEEEELb0ELb0ELb0EEEvNS_9FwdParamsE)
        .other          _ZN10layer_norm31ln_parallel_residual_fwd_kernelINS_13Kernel_traitsIf6__halffS2_fjLj1536ELj1ELj4ELj1ELj16ENS_18Kernel_traits_baseILj1536EfS2_fS2_fjLj128EEEEELb0ELb0ELb0EEEvNS_9FwdParamsE,@"STO_CUDA_ENTRY STV_DEFAULT"
_ZN10layer_norm31ln_parallel_residual_fwd_kernelINS_13Kernel_traitsIf6__halffS2_fjLj1536ELj1ELj4ELj1ELj16ENS_18Kernel_traits_baseILj1536EfS2_fS2_fjLj128EEEEELb0ELb0ELb0EEEvNS_9FwdParamsE:
.text._ZN10layer_norm31ln_parallel_residual_fwd_kernelINS_13Kernel_traitsIf6__halffS2_fjLj1536ELj1ELj4ELj1ELj16ENS_18Kernel_traits_baseILj1536EfS2_fS2_fjLj128EEEEELb0ELb0ELb0EEEvNS_9FwdParamsE:
        /* <DEDUP_REMOVED lines=60> */
.L_x_27301:
[----:B-1----:R-:W-:Y:S05]  /*03c0*/  BSYNC B0 ;  /* 0x0000000000007941 */ /* 0x002fea0003800000 */
.L_x_27300:
        /* <DEDUP_REMOVED lines=33> */
.L_x_27303:
[----:B------:R-:W-:Y:S05]  /*05e0*/  BSYNC B0 ;  /* 0x0000000000007941 */ /* 0x000fea0003800000 */
.L_x_27302:
        /* <DEDUP_REMOVED lines=33> */
.L_x_27305:
[----:B------:R-:W-:Y:S05]  /*0800*/  BSYNC B0 ;  /* 0x0000000000007941 */ /* 0x000fea0003800000 */
.L_x_27304:
        /* <DEDUP_REMOVED lines=33> */
.L_x_27307:
[----:B------:R-:W-:Y:S05]  /*0a20*/  BSYNC B0 ;  /* 0x0000000000007941 */ /* 0x000fea0003800000 */
.L_x_27306:
        /* <DEDUP_REMOVED lines=36> */
.L_x_27309:
[----:B------:R-:W-:Y:S05]  /*0c70*/  BSYNC B0 ;  /* 0x0000000000007941 */ /* 0x000fea0003800000 */
.L_x_27308:
        /* <DEDUP_REMOVED lines=35> */
.L_x_27311:
[----:B------:R-:W-:Y:S05]  /*0eb0*/  BSYNC B0 ;  /* 0x0000000000007941 */ /* 0x000fea0003800000 */
.L_x_27310:
[----:B------:R-:W-:-:S13]  /*0ec0*/  ISETP.GE.AND P1, PT, R176, c[0x0][0x164], PT ;  /* 0x00005900b0007a0c */ /* 0x000fda0003f26270 */
[----:B------:R-:W-:Y:S05]  /*0ed0*/  @P1 EXIT ;  /* 0x000000000000194d */ /* 0x000fea0003800000 */
[----:B0-----:R-:W-:Y:S01]  /*0ee0*/  MOV R5, R176 ;  /* 0x000000b000057202 */ /* 0x001fe20000000f00 */
[----:B------:R-:W-:-:S03]  /*0ef0*/  ULDC.U8 UR6, c[0x0][0x1f0] ;  /* 0x00007c0000067ab9 */ /* 0x000fc60000000000 */
.L_x_27435:
        /* <DEDUP_REMOVED lines=24> */
[----:B------:R-:W-:Y:S01]  /*1080*/  ISETP.NE.AND.EX P2, PT, RZ, c[0x0][0x17c], PT, P2 ;  /* 0x00005f00ff007a0c */ /* 0x000fe20003f45320 */
[----:B--2---:R-:W-:-:S12]  /*1090*/  HADD2.F32 R188, -RZ, R192.H0_H0 ;  /* 0x200000c0ffbc7230 */ /* 0x004fd80000004100 */
[----:B------:R-:W-:Y:S05]  /*10a0*/  @P2 BRA `(.L_x_27314) ;  /* 0x0000003000002947 */ /* 0x000fea0003800000 */
[----:B------:R-:W-:Y:S05]  /*10b0*/  @!P1 BRA `(.L_x_27315) ;  /* 0x0000005000009947 */ /* 0x000fea0003800000 */
[----:B-----5:R-:W-:Y:S01]  /*10c0*/  FADD.FTZ R188, R180, R188 ;  /* 0x000000bcb4bc7221 */ /* 0x020fe20000010000 */
[----:B------:R-:W-:Y:S05]  /*10d0*/  BRA `(.L_x_27315) ;  /* 0x0000003000007947 */ /* 0x000fea0003800000 */
.L_x_27314:
[----:B-----5:R-:W-:-:S05]  /*10e0*/  HADD2.F32 R2, -RZ, R176.H0_H0 ;  /* 0x200000b0ff027230 */ /* 0x020fca0000004100 */
[----:B------:R-:W-:-:S04]  /*10f0*/  FADD.FTZ R188, R2, R188 ;  /* 0x000000bc02bc7221 */ /* 0x000fc80000010000 */
[----:B------:R-:W-:Y:S02]  /*1100*/  @P1 FADD.FTZ R188, R180, R188 ;  /* 0x000000bcb4bc1221 */ /* 0x000fe40000010000 */
.L_x_27315:
[----:B------:R-:W-:Y:S01]  /*1110*/  HADD2.F32 R189, -RZ, R192.H1_H1 ;  /* 0x300000c0ffbd7230 */ /* 0x000fe20000004100 */
[----:B------:R-:W-:Y:S05]  /*1120*/  @P2 BRA `(.L_x_27316) ;  /* 0x0000003000002947 */ /* 0x000fea0003800000 */
[----:B------:R-:W-:Y:S05]  /*1130*/  @!P1 BRA `(.L_x_27317) ;  /* 0x0000005000009947 */ /* 0x000fea0003800000 */
[----:B-----5:R-:W-:Y:S01]  /*1140*/  FADD.FTZ R189, R181, R189 ;  /* 0x000000bdb5bd7221 */ /* 0x020fe20000010000 */
[----:B------:R-:W-:Y:S05]  /*1150*/  BRA `(.L_x_27317) ;  /* 0x0000003000007947 */ /* 0x000fea0003800000 */
.L_x_27316:
[----:B-----5:R-:W-:-:S05]  /*1160*/  HADD2.F32 R2, -RZ, R176.H1_H1 ;  /* 0x300000b0ff027230 */ /* 0x020fca0000004100 */
[----:B------:R-:W-:-:S04]  /*1170*/  FADD.FTZ R189, R2, R189 ;  /* 0x000000bd02bd7221 */ /* 0x000fc80000010000 */
[----:B------:R-:W-:Y:S02]  /*1180*/  @P1 FADD.FTZ R189, R181, R189 ;  /* 0x000000bdb5bd1221 */ /* 0x000fe40000010000 */
.L_x_27317:
[----:B------:R-:W-:Y:S01]  /*1190*/  HADD2.F32 R190, -RZ, R193.H0_H0 ;  /* 0x200000c1ffbe7230 */ /* 0x000fe20000004100 */
[----:B------:R-:W-:Y:S05]  /*11a0*/  @P2 BRA `(.L_x_27318) ;  /* 0x0000003000002947 */ /* 0x000fea0003800000 */
[----:B------:R-:W-:Y:S05]  /*11b0*/  @!P1 BRA `(.L_x_27319) ;  /* 0x0000005000009947 */ /* 0x000fea0003800000 */
[----:B-----5:R-:W-:Y:S01]  /*11c0*/  FADD.FTZ R190, R182, R190 ;  /* 0x000000beb6be7221 */ /* 0x020fe20000010000 */
[----:B------:R-:W-:Y:S05]  /*11d0*/  BRA `(.L_x_27319) ;  /* 0x0000003000007947 */ /* 0x000fea0003800000 */
.L_x_27318:
[----:B-----5:R-:W-:-:S05]  /*11e0*/  HADD2.F32 R2, -RZ, R177.H0_H0 ;  /* 0x200000b1ff027230 */ /* 0x020fca0000004100 */
[----:B------:R-:W-:-:S04]  /*11f0*/  FADD.FTZ R190, R2, R190 ;  /* 0x000000be02be7221 */ /* 0x000fc80000010000 */
[----:B------:R-:W-:Y:S02]  /*1200*/  @P1 FADD.FTZ R190, R182, R190 ;  /* 0x000000beb6be1221 */ /* 0x000fe40000010000 */
.L_x_27319:
[----:B------:R-:W-:Y:S01]  /*1210*/  HADD2.F32 R191, -RZ, R193.H1_H1 ;  /* 0x300000c1ffbf7230 */ /* 0x000fe20000004100 */
[----:B------:R-:W-:Y:S05]  /*1220*/  @P2 BRA `(.L_x_27320) ;  /* 0x0000003000002947 */ /* 0x000fea0003800000 */
[----:B------:R-:W-:Y:S05]  /*1230*/  @!P1 BRA `(.L_x_27321) ;  /* 0x0000005000009947 */ /* 0x000fea0003800000 */
[----:B-----5:R-:W-:Y:S01]  /*1240*/  FADD.FTZ R191, R183, R191 ;  /* 0x000000bfb7bf7221 */ /* 0x020fe20000010000 */
[----:B------:R-:W-:Y:S05]  /*1250*/  BRA `(.L_x_27321) ;  /* 0x0000003000007947 */ /* 0x000fea0003800000 */
.L_x_27320:
[----:B-----5:R-:W-:-:S05]  /*1260*/  HADD2.F32 R2, -RZ, R177.H1_H1 ;  /* 0x300000b1ff027230 */ /* 0x020fca0000004100 */
[----:B------:R-:W-:-:S04]  /*1270*/  FADD.FTZ R191, R2, R191 ;  /* 0x000000bf02bf7221 */ /* 0x000fc80000010000 */
[----:B------:R-:W-:Y:S02]  /*1280*/  @P1 FADD.FTZ R191, R183, R191 ;  /* 0x000000bfb7bf1221 */ /* 0x000fe40000010000 */
.L_x_27321:
[----:B------:R-:W-:Y:S01]  /*1290*/  HADD2.F32 R192, -RZ, R194.H0_H0 ;  /* 0x200000c2ffc07230 */ /* 0x000fe20000004100 */
[----:B------:R-:W-:Y:S05]  /*12a0*/  @P2 BRA `(.L_x_27322) ;  /* 0x0000003000002947 */ /* 0x000fea0003800000 */
[----:B------:R-:W-:Y:S05]  /*12b0*/  @!P1 BRA `(.L_x_27323) ;  /* 0x0000005000009947 */ /* 0x000fea0003800000 */
[----:B-----5:R-:W-:Y:S01]  /*12c0*/  FADD.FTZ R192, R184, R192 ;  /* 0x000000c0b8c07221 */ /* 0x020fe20000010000 */
[----:B------:R-:W-:Y:S05]  /*12d0*/  BRA `(.L_x_27323) ;  /* 0x0000003000007947 */ /* 0x000fea0003800000 */
.L_x_27322:
[----:B-----5:R-:W-:-:S05]  /*12e0*/  HADD2.F32 R2, -RZ, R178.H0_H0 ;  /* 0x200000b2ff027230 */ /* 0x020fca0000004100 */
[----:B------:R-:W-:-:S04]  /*12f0*/  FADD.FTZ R192, R2, R192 ;  /* 0x000000c002c07221 */ /* 0x000fc80000010000 */
[----:B------:R-:W-:Y:S02]  /*1300*/  @P1 FADD.FTZ R192, R184, R192 ;  /* 0x000000c0b8c01221 */ /* 0x000fe40000010000 */
.L_x_27323:
[----:B------:R-:W-:Y:S01]  /*1310*/  HADD2.F32 R193, -RZ, R194.H1_H1 ;  /* 0x300000c2ffc17230 */ /* 0x000fe20000004100 */
[----:B------:R-:W-:Y:S05]  /*1320*/  @P2 BRA `(.L_x_27324) ;  /* 0x0000003000002947 */ /* 0x000fea0003800000 */
[----:B------:R-:W-:Y:S05]  /*1330*/  @!P1 BRA `(.L_x_27325) ;  /* 0x0000005000009947 */ /* 0x000fea0003800000 */
[----:B-----5:R-:W-:Y:S01]  /*1340*/  FADD.FTZ R193, R185, R193 ;  /* 0x000000c1b9c17221 */ /* 0x020fe20000010000 */
[----:B------:R-:W-:Y:S05]  /*1350*/  BRA `(.L_x_27325) ;  /* 0x0000003000007947 */ /* 0x000fea0003800000 */
.L_x_27324:
[----:B-----5:R-:W-:-:S05]  /*1360*/  HADD2.F32 R2, -RZ, R178.H1_H1 ;  /* 0x300000b2ff027230 */ /* 0x020fca0000004100 */
[----:B------:R-:W-:-:S04]  /*1370*/  FADD.FTZ R193, R2, R193 ;  /* 0x000000c102c17221 */ /* 0x000fc80000010000 */
[----:B------:R-:W-:Y:S02]  /*1380*/  @P1 FADD.FTZ R193, R185, R193 ;  /* 0x000000c1b9c11221 */ /* 0x000fe40000010000 */
.L_x_27325:
[----:B------:R-:W-:Y:S01]  /*1390*/  HADD2.F32 R194, -RZ, R195.H0_H0 ;  /* 0x200000c3ffc27230 */ /* 0x000fe20000004100 */
[----:B------:R-:W-:Y:S05]  /*13a0*/  @P2 BRA `(.L_x_27326) ;  /* 0x0000003000002947 */ /* 0x000fea0003800000 */
[----:B------:R-:W-:Y:S05]  /*13b0*/  @!P1 BRA `(.L_x_27327) ;  /* 0x0000005000009947 */ /* 0x000fea0003800000 */
[----:B-----5:R-:W-:Y:S01]  /*13c0*/  FADD.FTZ R194, R186, R194 ;  /* 0x000000c2bac27221 */ /* 0x020fe20000010000 */
[----:B------:R-:W-:Y:S05]  /*13d0*/  BRA `(.L_x_27327) ;  /* 0x0000003000007947 */ /* 0x000fea0003800000 */
.L_x_27326:
[----:B-----5:R-:W-:-:S05]  /*13e0*/  HADD2.F32 R2, -RZ, R179.H0_H0 ;  /* 0x200000b3ff027230 */ /* 0x020fca0000004100 */
[----:B------:R-:W-:-:S04]  /*13f0*/  FADD.FTZ R194, R2, R194 ;  /* 0x000000c202c27221 */ /* 0x000fc80000010000 */
[----:B------:R-:W-:Y:S02]  /*1400*/  @P1 FADD.FTZ R194, R186, R194 ;  /* 0x000000c2bac21221 */ /* 0x000fe40000010000 */
.L_x_27327:
[----:B------:R-:W-:Y:S01]  /*1410*/  HADD2.F32 R195, -RZ, R195.H1_H1 ;  /* 0x300000c3ffc37230 */ /* 0x000fe20000004100 */
[----:B------:R-:W-:Y:S05]  /*1420*/  @P2 BRA `(.L_x_27328) ;  /* 0x0000003000002947 */ /* 0x000fea0003800000 */
[----:B------:R-:W-:Y:S05]  /*1430*/  @!P1 BRA `(.L_x_27329) ;  /* 0x0000005000009947 */ /* 0x000fea0003800000 */
[----:B-----5:R-:W-:Y:S01]  /*1440*/  FADD.FTZ R195, R187, R195 ;  /* 0x000000c3bbc37221 */ /* 0x020fe20000010000 */
[----:B------:R-:W-:Y:S05]  /*1450*/  BRA `(.L_x_27329) ;  /* 0x0000003000007947 */ /* 0x000fea0003800000 */
.L_x_27328:
[----:B-----5:R-:W-:-:S05]  /*1460*/  HADD2.F32 R2, -RZ, R179.H1_H1 ;  /* 0x300000b3ff027230 */ /* 0x020fca0000004100 */
[----:B------:R-:W-:-:S04]  /*1470*/  FADD.FTZ R195, R2, R195 ;  /* 0x000000c302c37221 */ /* 0x000fc80000010000 */
[----:B------:R-:W-:Y:S02]  /*1480*/  @P1 FADD.FTZ R195, R187, R195 ;  /* 0x000000c3bbc31221 */ /* 0x000fe40000010000 */
.L_x_27329:
[----:B------:R-:W-:-:S04]  /*1490*/  LEA R2, P1, R4, c[0x0][0x188], 0x5 ;  /* 0x0000620004027a11 */ /* 0x000fc800078228ff */
[----:B------:R-:W-:-:S05]  /*14a0*/  LEA.HI.X R3, R4, c[0x0][0x18c], RZ, 0x5, P1 ;  /* 0x0000630004037a11 */ /* 0x000fca00008f2cff */
[----:B------:R-:W-:Y:S04]  /*14b0*/  STG.E.128 [R2.64], R188 ;  /* 0x000000bc02007986 */ /* 0x000fe8000c101d04 */
[----:B------:R0:W-:Y:S02]  /*14c0*/  STG.E.128 [R2.64+0x10], R192 ;  /* 0x000010c002007986 */ /* 0x0001e4000c101d04 */
[----:B0-----:R-:W-:Y:S02]  /*14d0*/  IADD3 R2, R4, 0x20, RZ ;  /* 0x0000002004027810 */ /* 0x001fe40007ffe0ff */
.L_x_27313:
[----:B------:R-:W-:Y:S05]  /*14e0*/  BSYNC B0 ;  /* 0x0000000000007941 */ /* 0x000fea0003800000 */
.L_x_27312:
        /* <DEDUP_REMOVED lines=24> */
.L_x_27332:
[----:B-----5:R-:W-:-:S05]  /*1670*/  HADD2.F32 R3, -RZ, R176.H0_H0 ;  /* 0x200000b0ff037230 */ /* 0x020fca0000004100 */
[----:B------:R-:W-:-:S04]  /*1680*/  FADD.FTZ R196, R3, R196 ;  /* 0x000000c403c47221 */ /* 0x000fc80000010000 */
[----:B------:R-:W-:Y:S02]  /*1690*/  @P1 FADD.FTZ R196, R180, R196 ;  /* 0x000000c4b4c41221 */ /* 0x000fe40000010000 */
.L_x_27333:
[----:B------:R-:W-:Y:S01]  /*16a0*/  HADD2.F32 R197, -RZ, R200.H1_H1 ;  /* 0x300000c8ffc57230 */ /* 0x000fe20000004100 */
[----:B------:R-:W-:Y:S05]  /*16b0*/  @P2 BRA `(.L_x_27334) ;  /* 0x0000003000002947 */ /* 0x000fea0003800000 */
[----:B------:R-:W-:Y:S05]  /*16c0*/  @!P1 BRA `(.L_x_27335) ;  /* 0x0000005000009947 */ /* 0x000fea0003800000 */
[----:B-----5:R-:W-:Y:S01]  /*16d0*/  FADD.FTZ R197, R181, R197 ;  /* 0x000000c5b5c57221 */ /* 0x020fe20000010000 */
[----:B------:R-:W-:Y:S05]  /*16e0*/  BRA `(.L_x_27335) ;  /* 0x0000003000007947 */ /* 0x000fea0003800000 */
.L_x_27334:
[----:B-----5:R-:W-:-:S05]  /*16f0*/  HADD2.F32 R3, -RZ, R176.H1_H1 ;  /* 0x300000b0ff037230 */ /* 0x020fca0000004100 */
[----:B------:R-:W-:-:S04]  /*1700*/  FADD.FTZ R197, R3, R197 ;  /* 0x000000c503c57221 */ /* 0x000fc80000010000 */
[----:B------:R-:W-:Y:S02]  /*1710*/  @P1 FADD.FTZ R197, R181, R197 ;  /* 0x000000c5b5c51221 */ /* 0x000fe40000010000 */
.L_x_27335:
[----:B------:R-:W-:Y:S01]  /*1720*/  HADD2.F32 R198, -RZ, R201.H0_H0 ;  /* 0x200000c9ffc67230 */ /* 0x000fe20000004100 */
[----:B------:R-:W-:Y:S05]  /*1730*/  @P2 BRA `(.L_x_27336) ;  /* 0x0000003000002947 */ /* 0x000fea0003800000 */
[----:B------:R-:W-:Y:S05]  /*1740*/  @!P1 BRA `(.L_x_27337) ;  /* 0x0000005000009947 */ /* 0x000fea0003800000 */
[----:B-----5:R-:W-:Y:S01]  /*1750*/  FADD.FTZ R198, R182, R198 ;  /* 0x000000c6b6c67221 */ /* 0x020fe20000010000 */
[----:B------:R-:W-:Y:S05]  /*1760*/  BRA `(.L_x_27337) ;  /* 0x0000003000007947 */ /* 0x000fea0003800000 */
.L_x_27336:
[----:B-----5:R-:W-:-:S05]  /*1770*/  HADD2.F32 R3, -RZ, R177.H0_H0 ;  /* 0x200000b1ff037230 */ /* 0x020fca0000004100 */
[----:B------:R-:W-:-:S04]  /*1780*/  FADD.FTZ R198, R3, R198 ;  /* 0x000000c603c67221 */ /* 0x000fc80000010000 */
[----:B------:R-:W-:Y:S02]  /*1790*/  @P1 FADD.FTZ R198, R182, R198 ;  /* 0x000000c6b6c61221 */ /* 0x000fe40000010000 */
.L_x_27337:
[----:B------:R-:W-:Y:S01]  /*17a0*/  HADD2.F32 R199, -RZ, R201.H1_H1 ;  /* 0x300000c9ffc77230 */ /* 0x000fe20000004100 */
[----:B------:R-:W-:Y:S05]  /*17b0*/  @P2 BRA `(.L_x_27338) ;  /* 0x0000003000002947 */ /* 0x000fea0003800000 */
[----:B------:R-:W-:Y:S05]  /*17c0*/  @!P1 BRA `(.L_x_27339) ;  /* 0x0000005000009947 */ /* 0x000fea0003800000 */
[----:B-----5:R-:W-:Y:S01]  /*17d0*/  FADD.FTZ R199, R183, R199 ;  /* 0x000000c7b7c77221 */ /* 0x020fe20000010000 */
[----:B------:R-:W-:Y:S05]  /*17e0*/  BRA `(.L_x_27339) ;  /* 0x0000003000007947 */ /* 0x000fea0003800000 */
.L_x_27338:
[----:B-----5:R-:W-:-:S05]  /*17f0*/  HADD2.F32 R3, -RZ, R177.H1_H1 ;  /* 0x300000b1ff037230 */ /* 0x020fca0000004100 */
[----:B------:R-:W-:-:S04]  /*1800*/  FADD.FTZ R199, R3, R199 ;  /* 0x000000c703c77221 */ /* 0x000fc80000010000 */
[----:B------:R-:W-:Y:S02]  /*1810*/  @P1 FADD.FTZ R199, R183, R199 ;  /* 0x000000c7b7c71221 */ /* 0x000fe40000010000 */
.L_x_27339:
[----:B------:R-:W-:Y:S01]  /*1820*/  HADD2.F32 R200, -RZ, R202.H0_H0 ;  /* 0x200000caffc87230 */ /* 0x000fe20000004100 */
[----:B------:R-:W-:Y:S05]  /*1830*/  @P2 BRA `(.L_x_27340) ;  /* 0x0000003000002947 */ /* 0x000fea0003800000 */
[----:B------:R-:W-:Y:S05]  /*1840*/  @!P1 BRA `(.L_x_27341) ;  /* 0x0000005000009947 */ /* 0x000fea0003800000 */
[----:B-----5:R-:W-:Y:S01]  /*1850*/  FADD.FTZ R200, R184, R200 ;  /* 0x000000c8b8c87221 */ /* 0x020fe20000010000 */
[----:B------:R-:W-:Y:S05]  /*1860*/  BRA `(.L_x_27341) ;  /* 0x0000003000007947 */ /* 0x000fea0003800000 */
.L_x_27340:
[----:B-----5:R-:W-:-:S05]  /*1870*/  HADD2.F32 R3, -RZ, R178.H0_H0 ;  /* 0x200000b2ff037230 */ /* 0x020fca0000004100 */
[----:B------:R-:W-:-:S04]  /*1880*/  FADD.FTZ R200, R3, R200 ;  /* 0x000000c803c87221 */ /* 0x000fc80000010000 */
[----:B------:R-:W-:Y:S02]  /*1890*/  @P1 FADD.FTZ R200, R184, R200 ;  /* 0x000000c8b8c81221 */ /* 0x000fe40000010000 */
.L_x_27341:
[----:B------:R-:W-:Y:S01]  /*18a0*/  HADD2.F32 R201, -RZ, R202.H1_H1 ;  /* 0x300000caffc97230 */ /* 0x000fe20000004100 */
[----:B------:R-:W-:Y:S05]  /*18b0*/  @P2 BRA `(.L_x_27342) ;  /* 0x0000003000002947 */ /* 0x000fea0003800000 */
[----:B------:R-:W-:Y:S05]  /*18c0*/  @!P1 BRA `(.L_x_27343) ;  /* 0x0000005000009947 */ /* 0x000fea0003800000 */
[----:B-----5:R-:W-:Y:S01]  /*18d0*/  FADD.FTZ R201, R185, R201 ;  /* 0x000000c9b9c97221 */ /* 0x020fe20000010000 */
[----:B------:R-:W-:Y:S05]  /*18e0*/  BRA `(.L_x_27343) ;  /* 0x0000003000007947 */ /* 0x000fea0003800000 */
.L_x_27342:
[----:B-----5:R-:W-:-:S05]  /*18f0*/  HADD2.F32 R3, -RZ, R178.H1_H1 ;  /* 0x300000b2ff037230 */ /* 0x020fca0000004100 */
[----:B------:R-:W-:-:S04]  /*1900*/  FADD.FTZ R201, R3, R201 ;  /* 0x000000c903c97221 */ /* 0x000fc80000010000 */
[----:B------:R-:W-:Y:S02]  /*1910*/  @P1 FADD.FTZ R201, R185, R201 ;  /* 0x000000c9b9c91221 */ /* 0x000fe40000010000 */
.L_x_27343:
[----:B------:R-:W-:Y:S01]  /*1920*/  HADD2.F32 R202, -RZ, R203.H0_H0 ;  /* 0x200000cbffca7230 */ /* 0x000fe20000004100 */
[----:B------:R-:W-:Y:S05]  /*1930*/  @P2 BRA `(.L_x_27344) ;  /* 0x0000003000002947 */ /* 0x000fea0003800000 */
[----:B------:R-:W-:Y:S05]  /*1940*/  @!P1 BRA `(.L_x_27345) ;  /* 0x0000005000009947 */ /* 0x000fea0003800000 */
[----:B-----5:R-:W-:Y:S01]  /*1950*/  FADD.FTZ R202, R186, R202 ;  /* 0x000000cabaca7221 */ /* 0x020fe20000010000 */
[----:B------:R-:W-:Y:S05]  /*1960*/  BRA `(.L_x_27345) ;  /* 0x0000003000007947 */ /* 0x000fea0003800000 */
.L_x_27344:
[----:B-----5:R-:W-:-:S05]  /*1970*/  HADD2.F32 R3, -RZ, R179.H0_H0 ;  /* 0x200000b3ff037230 */ /* 0x020fca0000004100 */
[----:B------:R-:W-:-:S04]  /*1980*/  FADD.FTZ R202, R3, R202 ;  /* 0x000000ca03ca7221 */ /* 0x000fc80000010000 */
[----:B------:R-:W-:Y:S02]  /*1990*/  @P1 FADD.FTZ R202, R186, R202 ;  /* 0x000000cabaca1221 */ /* 0x000fe40000010000 */
.L_x_27345:
[----:B------:R-:W-:Y:S01]  /*19a0*/  HADD2.F32 R203, -RZ, R203.H1_H1 ;  /* 0x300000cbffcb7230 */ /* 0x000fe20000004100 */
[----:B------:R-:W-:Y:S05]  /*19b0*/  @P2 BRA `(.L_x_27346) ;  /* 0x0000003000002947 */ /* 0x000fea0003800000 */
[----:B------:R-:W-:Y:S05]  /*19c0*/  @!P1 BRA `(.L_x_27347) ;  /* 0x0000005000009947 */ /* 0x000fea0003800000 */
[----:B-----5:R-:W-:Y:S01]  /*19d0*/  FADD.FTZ R203, R187, R203 ;  /* 0x000000cbbbcb7221 */ /* 0x020fe20000010000 */
[----:B------:R-:W-:Y:S05]  /*19e0*/  BRA `(.L_x_27347) ;  /* 0x0000003000007947 */ /* 0x000fea0003800000 */
.L_x_27346:
[----:B-----5:R-:W-:-:S05]  /*19f0*/  HADD2.F32 R3, -RZ, R179.H1_H1 ;  /* 0x300000b3ff037230 */ /* 0x020fca0000004100 */
[----:B------:R-:W-:-:S04]  /*1a00*/  FADD.FTZ R203, R3, R203 ;  /* 0x000000cb03cb7221 */ /* 0x000fc80000010000 */
[----:B------:R-:W-:Y:S02]  /*1a10*/  @P1 FADD.FTZ R203, R187, R203 ;  /* 0x000000cbbbcb1221 */ /* 0x000fe40000010000 */
.L_x_27347:
[----:B------:R-:W-:-:S04]  /*1a20*/  LEA R6, P1, R2, c[0x0][0x188], 0x5 ;  /* 0x0000620002067a11 */ /* 0x000fc800078228ff */
[C---:B------:R-:W-:Y:S02]  /*1a30*/  LEA.HI.X R7, R2.reuse, c[0x0][0x18c], RZ, 0x5, P1 ;  /* 0x0000630002077a11 */ /* 0x040fe400008f2cff */
[----:B------:R-:W-:-:S03]  /*1a40*/  IADD3 R2, R2, 0x20, RZ ;  /* 0x0000002002027810 */ /* 0x000fc60007ffe0ff */
[----:B------:R0:W-:Y:S04]  /*1a50*/  STG.E.128 [R6.64], R196 ;  /* 0x000000c406007986 */ /* 0x0001e8000c101d04 */
[----:B------:R0:W-:Y:S02]  /*1a60*/  STG.E.128 [R6.64+0x10], R200 ;  /* 0x000010c806007986 */ /* 0x0001e4000c101d04 */
.L_x_27331:
[----:B------:R-:W-:Y:S05]  /*1a70*/  BSYNC B0 ;  /* 0x0000000000007941 */ /* 0x000fea0003800000 */
.L_x_27330:
        /* <DEDUP_REMOVED lines=24> */
.L_x_27350:
[----:B-----5:R-:W-:-:S05]  /*1c00*/  HADD2.F32 R3, -RZ, R176.H0_H0 ;  /* 0x200000b0ff037230 */ /* 0x020fca0000004100 */
[----:B------:R-:W-:-:S04]  /*1c10*/  FADD.FTZ R204, R3, R204 ;  /* 0x000000cc03cc7221 */ /* 0x000fc80000010000 */
[----:B------:R-:W-:Y:S02]  /*1c20*/  @P1 FADD.FTZ R204, R180, R204 ;  /* 0x000000ccb4cc1221 */ /* 0x000fe40000010000 */
.L_x_27351:
[----:B------:R-:W-:Y:S01]  /*1c30*/  HADD2.F32 R205, -RZ, R208.H1_H1 ;  /* 0x300000d0ffcd7230 */ /* 0x000fe20000004100 */
[----:B------:R-:W-:Y:S05]  /*1c40*/  @P2 BRA `(.L_x_27352) ;  /* 0x0000003000002947 */ /* 0x000fea0003800000 */
[----:B------:R-:W-:Y:S05]  /*1c50*/  @!P1 BRA `(.L_x_27353) ;  /* 0x0000005000009947 */ /* 0x000fea0003800000 */
[----:B-----5:R-:W-:Y:S01]  /*1c60*/  FADD.FTZ R205, R181, R205 ;  /* 0x000000cdb5cd7221 */ /* 0x020fe20000010000 */
[----:B------:R-:W-:Y:S05]  /*1c70*/  BRA `(.L_x_27353) ;  /* 0x0000003000007947 */ /* 0x000fea0003800000 */
.L_x_27352:
[----:B-----5:R-:W-:-:S05]  /*1c80*/  HADD2.F32 R3, -RZ, R176.H1_H1 ;  /* 0x300000b0ff037230 */ /* 0x020fca0000004100 */
[----:B------:R-:W-:-:S04]  /*1c90*/  FADD.FTZ R205, R3, R205 ;  /* 0x000000cd03cd7221 */ /* 0x000fc80000010000 */
[----:B------:R-:W-:Y:S02]  /*1ca0*/  @P1 FADD.FTZ R205, R181, R205 ;  /* 0x000000cdb5cd1221 */ /* 0x000fe40000010000 */
.L_x_27353:
[----:B------:R-:W-:Y:S01]  /*1cb0*/  HADD2.F32 R206, -RZ, R209.H0_H0 ;  /* 0x200000d1ffce7230 */ /* 0x000fe20000004100 */
[----:B------:R-:W-:Y:S05]  /*1cc0*/  @P2 BRA `(.L_x_27354) ;  /* 0x0000003000002947 */ /* 0x000fea0003800000 */
[----:B------:R-:W-:Y:S05]  /*1cd0*/  @!P1 BRA `(.L_x_27355) ;  /* 0x0000005000009947 */ /* 0x000fea0003800000 */
[----:B-----5:R-:W-:Y:S01]  /*1ce0*/  FADD.FTZ R206, R182, R206 ;  /* 0x000000ceb6ce7221 */ /* 0x020fe20000010000 */
[----:B------:R-:W-:Y:S05]  /*1cf0*/  BRA `(.L_x_27355) ;  /* 0x0000003000007947 */ /* 0x000fea0003800000 */
.L_x_27354:
[----:B-----5:R-:W-:-:S05]  /*1d00*/  HADD2.F32 R3, -RZ, R177.H0_H0 ;  /* 0x200000b1ff037230 */ /* 0x020fca0000004100 */
[----:B------:R-:W-:-:S04]  /*1d10*/  FADD.FTZ R206, R3, R206 ;  /* 0x000000ce03ce7221 */ /* 0x000fc80000010000 */
[----:B------:R-:W-:Y:S02]  /*1d20*/  @P1 FADD.FTZ R206, R182, R206 ;  /* 0x000000ceb6ce1221 */ /* 0x000fe40000010000 */
.L_x_27355:
[----:B------:R-:W-:Y:S01]  /*1d30*/  HADD2.F32 R207, -RZ, R209.H1_H1 ;  /* 0x300000d1ffcf7230 */ /* 0x000fe20000004100 */
[----:B------:R-:W-:Y:S05]  /*1d40*/  @P2 BRA `(.L_x_27356) ;  /* 0x0000003000002947 */ /* 0x000fea0003800000 */
[----:B------:R-:W-:Y:S05]  /*1d50*/  @!P1 BRA `(.L_x_27357) ;  /* 0x0000005000009947 */ /* 0x000fea0003800000 */
[----:B-----5:R-:W-:Y:S01]  /*1d60*/  FADD.FTZ R207, R183, R207 ;  /* 0x000000cfb7cf7221 */ /* 0x020fe20000010000 */
[----:B------:R-:W-:Y:S05]  /*1d70*/  BRA `(.L_x_27357) ;  /* 0x0000003000007947 */ /* 0x000fea0003800000 */
.L_x_27356:
[----:B-----5:R-:W-:-:S05]  /*1d80*/  HADD2.F32 R3, -RZ, R177.H1_H1 ;  /* 0x300000b1ff037230 */ /* 0x020fca0000004100 */
[----:B------:R-:W-:-:S04]  /*1d90*/  FADD.FTZ R207, R3, R207 ;  /* 0x000000cf03cf7221 */ /* 0x000fc80000010000 */
[----:B------:R-:W-:Y:S02]  /*1da0*/  @P1 FADD.FTZ R207, R183, R207 ;  /* 0x000000cfb7cf1221 */ /* 0x000fe40000010000 */
.L_x_27357:
[----:B------:R-:W-:Y:S01]  /*1db0*/  HADD2.F32 R208, -RZ, R210.H0_H0 ;  /* 0x200000d2ffd07230 */ /* 0x000fe20000004100 */
[----:B------:R-:W-:Y:S05]  /*1dc0*/  @P2 BRA `(.L_x_27358) ;  /* 0x0000003000002947 */ /* 0x000fea0003800000 */
[----:B------:R-:W-:Y:S05]  /*1dd0*/  @!P1 BRA `(.L_x_27359) ;  /* 0x0000005000009947 */ /* 0x000fea0003800000 */
[----:B-----5:R-:W-:Y:S01]  /*1de0*/  FADD.FTZ R208, R184, R208 ;  /* 0x000000d0b8d07221 */ /* 0x020fe20000010000 */
[----:B------:R-:W-:Y:S05]  /*1df0*/  BRA `(.L_x_27359) ;  /* 0x0000003000007947 */ /* 0x000fea0003800000 */
.L_x_27358:
[----:B-----5:R-:W-:-:S05]  /*1e00*/  HADD2.F32 R3, -RZ, R178.H0_H0 ;  /* 0x200000b2ff037230 */ /* 0x020fca0000004100 */
[----:B------:R-:W-:-:S04]  /*1e10*/  FADD.FTZ R208, R3, R208 ;  /* 0x000000d003d07221 */ /* 0x000fc80000010000 */
[----:B------:R-:W-:Y:S02]  /*1e20*/  @P1 FADD.FTZ R208, R184, R208 ;  /* 0x000000d0b8d01221 */ /* 0x000fe40000010000 */
.L_x_27359:
[----:B------:R-:W-:Y:S01]  /*1e30*/  HADD2.F32 R209, -RZ, R210.H1_H1 ;  /* 0x300000d2ffd17230 */ /* 0x000fe20000004100 */
[----:B------:R-:W-:Y:S05]  /*1e40*/  @P2 BRA `(.L_x_27360) ;  /* 0x0000003000002947 */ /* 0x000fea0003800000 */
[----:B------:R-:W-:Y:S05]  /*1e50*/  @!P1 BRA `(.L_x_27361) ;  /* 0x0000005000009947 */ /* 0x000fea0003800000 */
[----:B-----5:R-:W-:Y:S01]  /*1e60*/  FADD.FTZ R209, R185, R209 ;  /* 0x000000d1b9d17221 */ /* 0x020fe20000010000 */
[----:B------:R-:W-:Y:S05]  /*1e70*/  BRA `(.L_x_27361) ;  /* 0x0000003000007947 */ /* 0x000fea0003800000 */
.L_x_27360:
[----:B-----5:R-:W-:-:S05]  /*1e80*/  HADD2.F32 R3, -RZ, R178.H1_H1 ;  /* 0x300000b2ff037230 */ /* 0x020fca0000004100 */
[----:B------:R-:W-:-:S04]  /*1e90*/  FADD.FTZ R209, R3, R209 ;  /* 0x000000d103d17221 */ /* 0x000fc80000010000 */
[----:B------:R-:W-:Y:S02]  /*1ea0*/  @P1 FADD.FTZ R209, R185, R209 ;  /* 0x000000d1b9d11221 */ /* 0x000fe40000010000 */
.L_x_27361:
[----:B------:R-:W-:Y:S01]  /*1eb0*/  HADD2.F32 R210, -RZ, R211.H0_H0 ;  /* 0x200000d3ffd27230 */ /* 0x000fe20000004100 */
[----:B------:R-:W-:Y:S05]  /*1ec0*/  @P2 BRA `(.L_x_27362) ;  /* 0x0000003000002947 */ /* 0x000fea0003800000 */
[----:B------:R-:W-:Y:S05]  /*1ed0*/  @!P1 BRA `(.L_x_27363) ;  /* 0x0000005000009947 */ /* 0x000fea0003800000 */
[----:B-----5:R-:W-:Y:S01]  /*1ee0*/  FADD.FTZ R210, R186, R210 ;  /* 0x000000d2bad27221 */ /* 0x020fe20000010000 */
[----:B------:R-:W-:Y:S05]  /*1ef0*/  BRA `(.L_x_27363) ;  /* 0x0000003000007947 */ /* 0x000fea0003800000 */
.L_x_27362:
[----:B-----5:R-:W-:-:S05]  /*1f00*/  HADD2.F32 R3, -RZ, R179.H0_H0 ;  /* 0x200000b3ff037230 */ /* 0x020fca0000004100 */
[----:B------:R-:W-:-:S04]  /*1f10*/  FADD.FTZ R210, R3, R210 ;  /* 0x000000d203d27221 */ /* 0x000fc80000010000 */
[----:B------:R-:W-:Y:S02]  /*1f20*/  @P1 FADD.FTZ R210, R186, R210 ;  /* 0x000000d2bad21221 */ /* 0x000fe40000010000 */
.L_x_27363:
[----:B------:R-:W-:Y:S01]  /*1f30*/  HADD2.F32 R211, -RZ, R211.H1_H1 ;  /* 0x300000d3ffd37230 */ /* 0x000fe20000004100 */
[----:B------:R-:W-:Y:S05]  /*1f40*/  @P2 BRA `(.L_x_27364) ;  /* 0x0000003000002947 */ /* 0x000fea0003800000 */
[----:B------:R-:W-:Y:S05]  /*1f50*/  @!P1 BRA `(.L_x_27365) ;  /* 0x0000005000009947 */ /* 0x000fea0003800000 */
[----:B-----5:R-:W-:Y:S01]  /*1f60*/  FADD.FTZ R211, R187, R211 ;  /* 0x000000d3bbd37221 */ /* 0x020fe20000010000 */
[----:B------:R-:W-:Y:S05]  /*1f70*/  BRA `(.L_x_27365) ;  /* 0x0000003000007947 */ /* 0x000fea0003800000 */
.L_x_27364:
[----:B-----5:R-:W-:-:S05]  /*1f80*/  HADD2.F32 R3, -RZ, R179.H1_H1 ;  /* 0x300000b3ff037230 */ /* 0x020fca0000004100 */
[----:B------:R-:W-:-:S04]  /*1f90*/  FADD.FTZ R211, R3, R211 ;  /* 0x000000d303d37221 */ /* 0x000fc80000010000 */
[----:B------:R-:W-:Y:S02]  /*1fa0*/  @P1 FADD.FTZ R211, R187, R211 ;  /* 0x000000d3bbd31221 */ /* 0x000fe40000010000 */
.L_x_27365:
[----:B------:R-:W-:-:S04]  /*1fb0*/  LEA R6, P1, R2, c[0x0][0x188], 0x5 ;  /* 0x0000620002067a11 */ /* 0x000fc800078228ff */
[C---:B------:R-:W-:Y:S02]  /*1fc0*/  LEA.HI.X R7, R2.reuse, c[0x0][0x18c], RZ, 0x5, P1 ;  /* 0x0000630002077a11 */ /* 0x040fe400008f2cff */
[----:B------:R-:W-:-:S03]  /*1fd0*/  IADD3 R2, R2, 0x20, RZ ;  /* 0x0000002002027810 */ /* 0x000fc60007ffe0ff */
[----:B------:R0:W-:Y:S04]  /*1fe0*/  STG.E.128 [R6.64], R204 ;  /* 0x000000cc06007986 */ /* 0x0001e8000c101d04 */
[----:B------:R0:W-:Y:S02]  /*1ff0*/  STG.E.128 [R6.64+0x10], R208 ;  /* 0x000010d006007986 */ /* 0x0001e4000c101d04 */
.L_x_27349:
[----:B------:R-:W-:Y:S05]  /*2000*/  BSYNC B0 ;  /* 0x0000000000007941 */ /* 0x000fea0003800000 */
.L_x_27348:
        /* <DEDUP_REMOVED lines=24> */
.L_x_27368:
[----:B-----5:R-:W-:-:S05]  /*2190*/  HADD2.F32 R3, -RZ, R176.H0_H0 ;  /* 0x200000b0ff037230 */ /* 0x020fca0000004100 */
[----:B------:R-:W-:-:S04]  /*21a0*/  FADD.FTZ R212, R3, R212 ;  /* 0x000000d403d47221 */ /* 0x000fc80000010000 */
[----:B------:R-:W-:Y:S02]  /*21b0*/  @P1 FADD.FTZ R212, R180, R212 ;  /* 0x000000d4b4d41221 */ /* 0x000fe40000010000 */
.L_x_27369:
[----:B------:R-:W-:Y:S01]  /*21c0*/  HADD2.F32 R213, -RZ, R216.H1_H1 ;  /* 0x300000d8ffd57230 */ /* 0x000fe20000004100 */
[----:B------:R-:W-:Y:S05]  /*21d0*/  @P2 BRA `(.L_x_27370) ;  /* 0x0000003000002947 */ /* 0x000fea0003800000 */
[----:B------:R-:W-:Y:S05]  /*21e0*/  @!P1 BRA `(.L_x_27371) ;  /* 0x0000005000009947 */ /* 0x000fea0003800000 */
[----:B-----5:R-:W-:Y:S01]  /*21f0*/  FADD.FTZ R213, R181, R213 ;  /* 0x000000d5b5d57221 */ /* 0x020fe20000010000 */
[----:B------:R-:W-:Y:S05]  /*2200*/  BRA `(.L_x_27371) ;  /* 0x0000003000007947 */ /* 0x000fea0003800000 */
.L_x_27370:
[----:B-----5:R-:W-:-:S05]  /*2210*/  HADD2.F32 R3, -RZ, R176.H1_H1 ;  /* 0x300000b0ff037230 */ /* 0x020fca0000004100 */
[----:B------:R-:W-:-:S04]  /*2220*/  FADD.FTZ R213, R3, R213 ;  /* 0x000000d503d57221 */ /* 0x000fc80000010000 */
[----:B------:R-:W-:Y:S02]  /*2230*/  @P1 FADD.FTZ R213, R181, R213 ;  /* 0x000000d5b5d51221 */ /* 0x000fe40000010000 */
.L_x_27371:
[----:B------:R-:W-:Y:S01]  /*2240*/  HADD2.F32 R214, -RZ, R217.H0_H0 ;  /* 0x200000d9ffd67230 */ /* 0x000fe20000004100 */
[----:B------:R-:W-:Y:S05]  /*2250*/  @P2 BRA `(.L_x_27372) ;  /* 0x0000003000002947 */ /* 0x000fea0003800000 */
[----:B------:R-:W-:Y:S05]  /*2260*/  @!P1 BRA `(.L_x_27373) ;  /* 0x0000005000009947 */ /* 0x000fea0003800000 */
[----:B-----5:R-:W-:Y:S01]  /*2270*/  FADD.FTZ R214, R182, R214 ;  /* 0x000000d6b6d67221 */ /* 0x020fe20000010000 */
[----:B------:R-:W-:Y:S05]  /*2280*/  BRA `(.L_x_27373) ;  /* 0x0000003000007947 */ /* 0x000fea0003800000 */
.L_x_27372:
[----:B-----5:R-:W-:-:S05]  /*2290*/  HADD2.F32 R3, -RZ, R177.H0_H0 ;  /* 0x200000b1ff037230 */ /* 0x020fca0000004100 */
[----:B------:R-:W-:-:S04]  /*22a0*/  FADD.FTZ R214, R3, R214 ;  /* 0x000000d603d67221 */ /* 0x000fc80000010000 */
[----:B------:R-:W-:Y:S02]  /*22b0*/  @P1 FADD.FTZ R214, R182, R214 ;  /* 0x000000d6b6d61221 */ /* 0x000fe40000010000 */
.L_x_27373:
[----:B------:R-:W-:Y:S01]  /*22c0*/  HADD2.F32 R215, -RZ, R217.H1_H1 ;  /* 0x300000d9ffd77230 */ /* 0x000fe20000004100 */
[----:B------:R-:W-:Y:S05]  /*22d0*/  @P2 BRA `(.L_x_27374) ;  /* 0x0000003000002947 */ /* 0x000fea0003800000 */
[----:B------:R-:W-:Y:S05]  /*22e0*/  @!P1 BRA `(.L_x_27375) ;  /* 0x0000005000009947 */ /* 0x000fea0003800000 */
[----:B-----5:R-:W-:Y:S01]  /*22f0*/  FADD.FTZ R215, R183, R215 ;  /* 0x000000d7b7d77221 */ /* 0x020fe20000010000 */
[----:B------:R-:W-:Y:S05]  /*2300*/  BRA `(.L_x_27375) ;  /* 0x0000003000007947 */ /* 0x000fea0003800000 */
.L_x_27374:
[----:B-----5:R-:W-:-:S05]  /*2310*/  HADD2.F32 R3, -RZ, R177.H1_H1 ;  /* 0x300000b1ff037230 */ /* 0x020fca0000004100 */
[----:B------:R-:W-:-:S04]  /*2320*/  FADD.FTZ R215, R3, R215 ;  /* 0x000000d703d77221 */ /* 0x000fc80000010000 */
[----:B------:R-:W-:Y:S02]  /*2330*/  @P1 FADD.FTZ R215, R183, R215 ;  /* 0x000000d7b7d71221 */ /* 0x000fe40000010000 */
.L_x_27375:
[----:B------:R-:W-:Y:S01]  /*2340*/  HADD2.F32 R216, -RZ, R218.H0_H0 ;  /* 0x200000daffd87230 */ /* 0x000fe20000004100 */
[----:B------:R-:W-:Y:S05]  /*2350*/  @P2 BRA `(.L_x_27376) ;  /* 0x0000003000002947 */ /* 0x000fea0003800000 */
[----:B------:R-:W-:Y:S05]  /*2360*/  @!P1 BRA `(.L_x_27377) ;  /* 0x0000005000009947 */ /* 0x000fea0003800000 */
[----:B-----5:R-:W-:Y:S01]  /*2370*/  FADD.FTZ R216, R184, R216 ;  /* 0x000000d8b8d87221 */ /* 0x020fe20000010000 */
[----:B------:R-:W-:Y:S05]  /*2380*/  BRA `(.L_x_27377) ;  /* 0x0000003000007947 */ /* 0x000fea0003800000 */
.L_x_27376:
[----:B-----5:R-:W-:-:S05]  /*2390*/  HADD2.F32 R3, -RZ, R178.H0_H0 ;  /* 0x200000b2ff037230 */ /* 0x020fca0000004100 */
[----:B------:R-:W-:-:S04]  /*23a0*/  FADD.FTZ R216, R3, R216 ;  /* 0x000000d803d87221 */ /* 0x000fc80000010000 */
[----:B------:R-:W-:Y:S02]  /*23b0*/  @P1 FADD.FTZ R216, R184, R216 ;  /* 0x000000d8b8d81221 */ /* 0x000fe40000010000 */
.L_x_27377:
[----:B------:R-:W-:Y:S01]  /*23c0*/  HADD2.F32 R217, -RZ, R218.H1_H1 ;  /* 0x300000daffd97230 */ /* 0x000fe20000004100 */
[----:B------:R-:W-:Y:S05]  /*23d0*/  @P2 BRA `(.L_x_27378) ;  /* 0x0000003000002947 */ /* 0x000fea0003800000 */
[----:B------:R-:W-:Y:S05]  /*23e0*/  @!P1 BRA `(.L_x_27379) ;  /* 0x0000005000009947 */ /* 0x000fea0003800000 */
[----:B-----5:R-:W-:Y:S01]  /*23f0*/  FADD.FTZ R217, R185, R217 ;  /* 0x000000d9b9d97221 */ /* 0x020fe20000010000 */
[----:B------:R-:W-:Y:S05]  /*2400*/  BRA `(.L_x_27379) ;  /* 0x0000003000007947 */ /* 0x000fea0003800000 */
.L_x_27378:
[----:B-----5:R-:W-:-:S05]  /*2410*/  HADD2.F32 R3, -RZ, R178.H1_H1 ;  /* 0x300000b2ff037230 */ /* 0x020fca0000004100 */
[----:B------:R-:W-:-:S04]  /*2420*/  FADD.FTZ R217, R3, R217 ;  /* 0x000000d903d97221 */ /* 0x000fc80000010000 */
[----:B------:R-:W-:Y:S02]  /*2430*/  @P1 FADD.FTZ R217, R185, R217 ;  /* 0x000000d9b9d91221 */ /* 0x000fe40000010000 */
.L_x_27379:
[----:B------:R-:W-:Y:S01]  /*2440*/  HADD2.F32 R218, -RZ, R219.H0_H0 ;  /* 0x200000dbffda7230 */ /* 0x000fe20000004100 */
[----:B------:R-:W-:Y:S05]  /*2450*/  @P2 BRA `(.L_x_27380) ;  /* 0x0000003000002947 */ /* 0x000fea0003800000 */
[----:B------:R-:W-:Y:S05]  /*2460*/  @!P1 BRA `(.L_x_27381) ;  /* 0x0000005000009947 */ /* 0x000fea0003800000 */
[----:B-----5:R-:W-:Y:S01]  /*2470*/  FADD.FTZ R218, R186, R218 ;  /* 0x000000dabada7221 */ /* 0x020fe20000010000 */
[----:B------:R-:W-:Y:S05]  /*2480*/  BRA `(.L_x_27381) ;  /* 0x0000003000007947 */ /* 0x000fea0003800000 */
.L_x_27380:
[----:B-----5:R-:W-:-:S05]  /*2490*/  HADD2.F32 R3, -RZ, R179.H0_H0 ;  /* 0x200000b3ff037230 */ /* 0x020fca0000004100 */
[----:B------:R-:W-:-:S04]  /*24a0*/  FADD.FTZ R218, R3, R218 ;  /* 0x000000da03da7221 */ /* 0x000fc80000010000 */
[----:B------:R-:W-:Y:S02]  /*24b0*/  @P1 FADD.FTZ R218, R186, R218 ;  /* 0x000000dabada1221 */ /* 0x000fe40000010000 */
.L_x_27381:
[----:B------:R-:W-:Y:S01]  /*24c0*/  HADD2.F32 R219, -RZ, R219.H1_H1 ;  /* 0x300000dbffdb7230 */ /* 0x000fe20000004100 */
[----:B------:R-:W-:Y:S05]  /*24d0*/  @P2 BRA `(.L_x_27382) ;  /* 0x0000003000002947 */ /* 0x000fea0003800000 */
[----:B------:R-:W-:Y:S05]  /*24e0*/  @!P1 BRA `(.L_x_27383) ;  /* 0x0000005000009947 */ /* 0x000fea0003800000 */
[----:B-----5:R-:W-:Y:S01]  /*24f0*/  FADD.FTZ R219, R187, R219 ;  /* 0x000000dbbbdb7221 */ /* 0x020fe20000010000 */
[----:B------:R-:W-:Y:S05]  /*2500*/  BRA `(.L_x_27383) ;  /* 0x0000003000007947 */ /* 0x000fea0003800000 */
.L_x_27382:
[----:B-----5:R-:W-:-:S05]  /*2510*/  HADD2.F32 R3, -RZ, R179.H1_H1 ;  /* 0x300000b3ff037230 */ /* 0x020fca0000004100 */
[----:B------:R-:W-:-:S04]  /*2520*/  FADD.FTZ R219, R3, R219 ;  /* 0x000000db03db7221 */ /* 0x000fc80000010000 */
[----:B------:R-:W-:Y:S02]  /*2530*/  @P1 FADD.FTZ R219, R187, R219 ;  /* 0x000000dbbbdb1221 */ /* 0x000fe40000010000 */
.L_x_27383:
[----:B------:R-:W-:-:S04]  /*2540*/  LEA R6, P1, R2, c[0x0][0x188], 0x5 ;  /* 0x0000620002067a11 */ /* 0x000fc800078228ff */
[C---:B------:R-:W-:Y:S02]  /*2550*/  LEA.HI.X R7, R2.reuse, c[0x0][0x18c], RZ, 0x5, P1 ;  /* 0x0000630002077a11 */ /* 0x040fe400008f2cff */
[----:B------:R-:W-:-:S03]  /*2560*/  IADD3 R2, R2, 0x20, RZ ;  /* 0x0000002002027810 */ /* 0x000fc60007ffe0ff */
[----:B------:R0:W-:Y:S04]  /*2570*/  STG.E.128 [R6.64], R212 ;  /* 0x000000d406007986 */ /* 0x0001e8000c101d04 */
[----:B------:R0:W-:Y:S02]  /*2580*/  STG.E.128 [R6.64+0x10], R216 ;  /* 0x000010d806007986 */ /* 0x0001e4000c101d04 */
.L_x_27367:
[----:B------:R-:W-:Y:S05]  /*2590*/  BSYNC B0 ;  /* 0x0000000000007941 */ /* 0x000fea0003800000 */
.L_x_27366:
        /* <DEDUP_REMOVED lines=24> */
.L_x_27386:
[----:B-----5:R-:W-:-:S05]  /*2720*/  HADD2.F32 R3, -RZ, R176.H0_H0 ;  /* 0x200000b0ff037230 */ /* 0x020fca0000004100 */
[----:B------:R-:W-:-:S04]  /*2730*/  FADD.FTZ R220, R3, R220 ;  /* 0x000000dc03dc7221 */ /* 0x000fc80000010000 */
[----:B------:R-:W-:Y:S02]  /*2740*/  @P1 FADD.FTZ R220, R180, R220 ;  /* 0x000000dcb4dc1221 */ /* 0x000fe40000010000 */
.L_x_27387:
[----:B------:R-:W-:Y:S01]  /*2750*/  HADD2.F32 R221, -RZ, R224.H1_H1 ;  /* 0x300000e0ffdd7230 */ /* 0x000fe20000004100 */
[----:B------:R-:W-:Y:S05]  /*2760*/  @P2 BRA `(.L_x_27388) ;  /* 0x0000003000002947 */ /* 0x000fea0003800000 */
[----:B------:R-:W-:Y:S05]  /*2770*/  @!P1 BRA `(.L_x_27389) ;  /* 0x0000005000009947 */ /* 0x000fea0003800000 */
[----:B-----5:R-:W-:Y:S01]  /*2780*/  FADD.FTZ R221, R181, R221 ;  /* 0x000000ddb5dd7221 */ /* 0x020fe20000010000 */
[----:B------:R-:W-:Y:S05]  /*2790*/  BRA `(.L_x_27389) ;  /* 0x0000003000007947 */ /* 0x000fea0003800000 */
.L_x_27388:
[----:B-----5:R-:W-:-:S05]  /*27a0*/  HADD2.F32 R3, -RZ, R176.H1_H1 ;  /* 0x300000b0ff037230 */ /* 0x020fca0000004100 */
[----:B------:R-:W-:-:S04]  /*27b0*/  FADD.FTZ R221, R3, R221 ;  /* 0x000000dd03dd7221 */ /* 0x000fc80000010000 */
[----:B------:R-:W-:Y:S02]  /*27c0*/  @P1 FADD.FTZ R221, R181, R221 ;  /* 0x000000ddb5dd1221 */ /* 0x000fe40000010000 */
.L_x_27389:
[----:B------:R-:W-:Y:S01]  /*27d0*/  HADD2.F32 R222, -RZ, R225.H0_H0 ;  /* 0x200000e1ffde7230 */ /* 0x000fe20000004100 */
[----:B------:R-:W-:Y:S05]  /*27e0*/  @P2 BRA `(.L_x_27390) ;  /* 0x0000003000002947 */ /* 0x000fea0003800000 */
[----:B------:R-:W-:Y:S05]  /*27f0*/  @!P1 BRA `(.L_x_27391) ;  /* 0x0000005000009947 */ /* 0x000fea0003800000 */
[----:B-----5:R-:W-:Y:S01]  /*2800*/  FADD.FTZ R222, R182, R222 ;  /* 0x000000deb6de7221 */ /* 0x020fe20000010000 */
[----:B------:R-:W-:Y:S05]  /*2810*/  BRA `(.L_x_27391) ;  /* 0x0000003000007947 */ /* 0x000fea0003800000 */
.L_x_27390:
[----:B-----5:R-:W-:-:S05]  /*2820*/  HADD2.F32 R3, -RZ, R177.H0_H0 ;  /* 0x200000b1ff037230 */ /* 0x020fca0000004100 */
[----:B------:R-:W-:-:S04]  /*2830*/  FADD.FTZ R222, R3, R222 ;  /* 0x000000de03de7221 */ /* 0x000fc80000010000 */
[----:B------:R-:W-:Y:S02]  /*2840*/  @P1 FADD.FTZ R222, R182, R222 ;  /* 0x000000deb6de1221 */ /* 0x000fe40000010000 */
.L_x_27391:
[----:B------:R-:W-:Y:S01]  /*2850*/  HADD2.F32 R223, -RZ, R225.H1_H1 ;  /* 0x300000e1ffdf7230 */ /* 0x000fe20000004100 */
[----:B------:R-:W-:Y:S05]  /*2860*/  @P2 BRA `(.L_x_27392) ;  /* 0x0000003000002947 */ /* 0x000fea0003800000 */
[----:B------:R-:W-:Y:S05]  /*2870*/  @!P1 BRA `(.L_x_27393) ;  /* 0x0000005000009947 */ /* 0x000fea0003800000 */
[----:B-----5:R-:W-:Y:S01]  /*2880*/  FADD.FTZ R223, R183, R223 ;  /* 0x000000dfb7df7221 */ /* 0x020fe20000010000 */
[----:B------:R-:W-:Y:S05]  /*2890*/  BRA `(.L_x_27393) ;  /* 0x0000003000007947 */ /* 0x000fea0003800000 */
.L_x_27392:
[----:B-----5:R-:W-:-:S05]  /*28a0*/  HADD2.F32 R3, -RZ, R177.H1_H1 ;  /* 0x300000b1ff037230 */ /* 0x020fca0000004100 */
[----:B------:R-:W-:-:S04]  /*28b0*/  FADD.FTZ R223, R3, R223 ;  /* 0x000000df03df7221 */ /* 0x000fc80000010000 */
[----:B------:R-:W-:Y:S02]  /*28c0*/  @P1 FADD.FTZ R223, R183, R223 ;  /* 0x000000dfb7df1221 */ /* 0x000fe40000010000 */
.L_x_27393:
[----:B------:R-:W-:Y:S01]  /*28d0*/  HADD2.F32 R224, -RZ, R226.H0_H0 ;  /* 0x200000e2ffe07230 */ /* 0x000fe20000004100 */
[----:B------:R-:W-:Y:S05]  /*28e0*/  @P2 BRA `(.L_x_27394) ;  /* 0x0000003000002947 */ /* 0x000fea0003800000 */
[----:B------:R-:W-:Y:S05]  /*28f0*/  @!P1 BRA `(.L_x_27395) ;  /* 0x0000005000009947 */ /* 0x000fea0003800000 */
[----:B-----5:R-:W-:Y:S01]  /*2900*/  FADD.FTZ R224, R184, R224 ;  /* 0x000000e0b8e07221 */ /* 0x020fe20000010000 */
[----:B------:R-:W-:Y:S05]  /*2910*/  BRA `(.L_x_27395) ;  /* 0x0000003000007947 */ /* 0x000fea0003800000 */
.L_x_27394:
[----:B-----5:R-:W-:-:S05]  /*2920*/  HADD2.F32 R3, -RZ, R178.H0_H0 ;  /* 0x200000b2ff037230 */ /* 0x020fca0000004100 */
[----:B------:R-:W-:-:S04]  /*2930*/  FADD.FTZ R224, R3, R224 ;  /* 0x000000e003e07221 */ /* 0x000fc80000010000 */
[----:B------:R-:W-:Y:S02]  /*2940*/  @P1 FADD.FTZ R224, R184, R224 ;  /* 0x000000e0b8e01221 */ /* 0x000fe40000010000 */
.L_x_27395:
[----:B------:R-:W-:Y:S01]  /*2950*/  HADD2.F32 R225, -RZ, R226.H1_H1 ;  /* 0x300000e2ffe17230 */ /* 0x000fe20000004100 */
[----:B------:R-:W-:Y:S05]  /*2960*/  @P2 BRA `(.L_x_27396) ;  /* 0x0000003000002947 */ /* 0x000fea0003800000 */
[----:B------:R-:W-:Y:S05]  /*2970*/  @!P1 BRA `(.L_x_27397) ;  /* 0x0000005000009947 */ /* 0x000fea0003800000 */
[----:B-----5:R-:W-:Y:S01]  /*2980*/  FADD.FTZ R225, R185, R225 ;  /* 0x000000e1b9e17221 */ /* 0x020fe20000010000 */
[----:B------:R-:W-:Y:S05]  /*2990*/  BRA `(.L_x_27397) ;  /* 0x0000003000007947 */ /* 0x000fea0003800000 */
.L_x_27396:
[----:B-----5:R-:W-:-:S05]  /*29a0*/  HADD2.F32 R3, -RZ, R178.H1_H1 ;  /* 0x300000b2ff037230 */ /* 0x020fca0000004100 */
[----:B------:R-:W-:-:S04]  /*29b0*/  FADD.FTZ R225, R3, R225 ;  /* 0x000000e103e17221 */ /* 0x000fc80000010000 */
[----:B------:R-:W-:Y:S02]  /*29c0*/  @P1 FADD.FTZ R225, R185, R225 ;  /* 0x000000e1b9e11221 */ /* 0x000fe40000010000 */
.L_x_27397:
[----:B------:R-:W-:Y:S01]  /*29d0*/  HADD2.F32 R226, -RZ, R227.H0_H0 ;  /* 0x200000e3ffe27230 */ /* 0x000fe20000004100 */
[----:B------:R-:W-:Y:S05]  /*29e0*/  @P2 BRA `(.L_x_27398) ;  /* 0x0000003000002947 */ /* 0x000fea0003800000 */
[----:B------:R-:W-:Y:S05]  /*29f0*/  @!P1 BRA `(.L_x_27399) ;  /* 0x0000005000009947 */ /* 0x000fea0003800000 */
[----:B-----5:R-:W-:Y:S01]  /*2a00*/  FADD.FTZ R226, R186, R226 ;  /* 0x000000e2bae27221 */ /* 0x020fe20000010000 */
[----:B------:R-:W-:Y:S05]  /*2a10*/  BRA `(.L_x_27399) ;  /* 0x0000003000007947 */ /* 0x000fea0003800000 */
.L_x_27398:
[----:B-----5:R-:W-:-:S05]  /*2a20*/  HADD2.F32 R3, -RZ, R179.H0_H0 ;  /* 0x200000b3ff037230 */ /* 0x020fca0000004100 */
[----:B------:R-:W-:-:S04]  /*2a30*/  FADD.FTZ R226, R3, R226 ;  /* 0x000000e203e27221 */ /* 0x000fc80000010000 */
[----:B------:R-:W-:Y:S02]  /*2a40*/  @P1 FADD.FTZ R226, R186, R226 ;  /* 0x000000e2bae21221 */ /* 0x000fe40000010000 */
.L_x_27399:
[----:B------:R-:W-:Y:S01]  /*2a50*/  HADD2.F32 R227, -RZ, R227.H1_H1 ;  /* 0x300000e3ffe37230 */ /* 0x000fe20000004100 */
[----:B------:R-:W-:Y:S05]  /*2a60*/  @P2 BRA `(.L_x_27400) ;  /* 0x0000003000002947 */ /* 0x000fea0003800000 */
[----:B------:R-:W-:Y:S05]  /*2a70*/  @!P1 BRA `(.L_x_27401) ;  /* 0x0000005000009947 */ /* 0x000fea0003800000 */
[----:B-----5:R-:W-:Y:S01]  /*2a80*/  FADD.FTZ R227, R187, R227 ;  /* 0x000000e3bbe37221 */ /* 0x020fe20000010000 */
[----:B------:R-:W-:Y:S05]  /*2a90*/  BRA `(.L_x_27401) ;  /* 0x0000003000007947 */ /* 0x000fea0003800000 */
.L_x_27400:
[----:B-----5:R-:W-:-:S05]  /*2aa0*/  HADD2.F32 R3, -RZ, R179.H1_H1 ;  /* 0x300000b3ff037230 */ /* 0x020fca0000004100 */
[----:B------:R-:W-:-:S04]  /*2ab0*/  FADD.FTZ R227, R3, R227 ;  /* 0x000000e303e37221 */ /* 0x000fc80000010000 */
[----:B------:R-:W-:Y:S02]  /*2ac0*/  @P1 FADD.FTZ R227, R187, R227 ;  /* 0x000000e3bbe31221 */ /* 0x000fe40000010000 */
.L_x_27401:
[----:B------:R-:W-:-:S04]  /*2ad0*/  LEA R6, P1, R2, c[0x0][0x188], 0x5 ;  /* 0x0000620002067a11 */ /* 0x000fc800078228ff */
[C---:B------:R-:W-:Y:S02]  /*2ae0*/  LEA.HI.X R7, R2.reuse, c[0x0][0x18c], RZ, 0x5, P1 ;  /* 0x0000630002077a11 */ /* 0x040fe400008f2cff */
[----:B------:R-:W-:-:S03]  /*2af0*/  IADD3 R2, R2, 0x20, RZ ;  /* 0x0000002002027810 */ /* 0x000fc60007ffe0ff */
[----:B------:R0:W-:Y:S04]  /*2b00*/  STG.E.128 [R6.64], R220 ;  /* 0x000000dc06007986 */ /* 0x0001e8000c101d04 */
[----:B------:R0:W-:Y:S02]  /*2b10*/  STG.E.128 [R6.64+0x10], R224 ;  /* 0x000010e006007986 */ /* 0x0001e4000c101d04 */
.L_x_27385:
[----:B------:R-:W-:Y:S05]  /*2b20*/  BSYNC B0 ;  /* 0x0000000000007941 */ /* 0x000fea0003800000 */
.L_x_27384:
        /* <DEDUP_REMOVED lines=24> */
.L_x_27404:
[----:B-----5:R-:W-:-:S05]  /*2cb0*/  HADD2.F32 R3, -RZ, R176.H0_H0 ;  /* 0x200000b0ff037230 */ /* 0x020fca0000004100 */
[----:B------:R-:W-:-:S04]  /*2cc0*/  FADD.FTZ R228, R3, R228 ;  /* 0x000000e403e47221 */ /* 0x000fc80000010000 */
[----:B------:R-:W-:Y:S02]  /*2cd0*/  @P1 FADD.FTZ R228, R180, R228 ;  /* 0x000000e4b4e41221 */ /* 0x000fe40000010000 */
.L_x_27405:
[----:B------:R-:W-:Y:S01]  /*2ce0*/  HADD2.F32 R229, -RZ, R232.H1_H1 ;  /* 0x300000e8ffe57230 */ /* 0x000fe20000004100 */
[----:B------:R-:W-:Y:S05]  /*2cf0*/  @P2 BRA `(.L_x_27406) ;  /* 0x0000003000002947 */ /* 0x000fea0003800000 */
[----:B------:R-:W-:Y:S05]  /*2d00*/  @!P1 BRA `(.L_x_27407) ;  /* 0x0000005000009947 */ /* 0x000fea0003800000 */
[----:B-----5:R-:W-:Y:S01]  /*2d10*/  FADD.FTZ R229, R181, R229 ;  /* 0x000000e5b5e57221 */ /* 0x020fe20000010000 */
[----:B------:R-:W-:Y:S05]  /*2d20*/  BRA `(.L_x_27407) ;  /* 0x0000003000007947 */ /* 0x000fea0003800000 */
.L_x_27406:
[----:B-----5:R-:W-:-:S05]  /*2d30*/  HADD2.F32 R3, -RZ, R176.H1_H1 ;  /* 0x300000b0ff037230 */ /* 0x020fca0000004100 */
[----:B------:R-:W-:-:S04]  /*2d40*/  FADD.FTZ R229, R3, R229 ;  /* 0x000000e503e57221 */ /* 0x000fc80000010000 */
[----:B------:R-:W-:Y:S02]  /*2d50*/  @P1 FADD.FTZ R229, R181, R229 ;  /* 0x000000e5b5e51221 */ /* 0x000fe40000010000 */
.L_x_27407:
[----:B------:R-:W-:Y:S01]  /*2d60*/  HADD2.F32 R230, -RZ, R233.H0_H0 ;  /* 0x200000e9ffe67230 */ /* 0x000fe20000004100 */
[----:B------:R-:W-:Y:S05]  /*2d70*/  @P2 BRA `(.L_x_27408) ;  /* 0x0000003000002947 */ /* 0x000fea0003800000 */
[----:B------:R-:W-:Y:S05]  /*2d80*/  @!P1 BRA `(.L_x_27409) ;  /* 0x0000005000009947 */ /* 0x000fea0003800000 */
[----:B-----5:R-:W-:Y:S01]  /*2d90*/  FADD.FTZ R230, R182, R230 ;  /* 0x000000e6b6e67221 */ /* 0x020fe20000010000 */
[----:B------:R-:W-:Y:S05]  /*2da0*/  BRA `(.L_x_27409) ;  /* 0x0000003000007947 */ /* 0x000fea0003800000 */
.L_x_27408:
[----:B-----5:R-:W-:-:S05]  /*2db0*/  HADD2.F32 R3, -RZ, R177.H0_H0 ;  /* 0x200000b1ff037230 */ /* 0x020fca0000004100 */
[----:B------:R-:W-:-:S04]  /*2dc0*/  FADD.FTZ R230, R3, R230 ;  /* 0x000000e603e67221 */ /* 0x000fc80000010000 */
[----:B------:R-:W-:Y:S02]  /*2dd0*/  @P1 FADD.FTZ R230, R182, R230 ;  /* 0x000000e6b6e61221 */ /* 0x000fe40000010000 */
.L_x_27409:
[----:B------:R-:W-:Y:S01]  /*2de0*/  HADD2.F32 R231, -RZ, R233.H1_H1 ;  /* 0x300000e9ffe77230 */ /* 0x000fe20000004100 */
[----:B------:R-:W-:Y:S05]  /*2df0*/  @P2 BRA `(.L_x_27410) ;  /* 0x0000003000002947 */ /* 0x000fea0003800000 */
[----:B------:R-:W-:Y:S05]  /*2e00*/  @!P1 BRA `(.L_x_27411) ;  /* 0x0000005000009947 */ /* 0x000fea0003800000 */
[----:B-----5:R-:W-:Y:S01]  /*2e10*/  FADD.FTZ R231, R183, R231 ;  /* 0x000000e7b7e77221 */ /* 0x020fe20000010000 */
[----:B------:R-:W-:Y:S05]  /*2e20*/  BRA `(.L_x_27411) ;  /* 0x0000003000007947 */ /* 0x000fea0003800000 */
.L_x_27410:
[----:B-----5:R-:W-:-:S05]  /*2e30*/  HADD2.F32 R3, -RZ, R177.H1_H1 ;  /* 0x300000b1ff037230 */ /* 0x020fca0000004100 */
[----:B------:R-:W-:-:S04]  /*2e40*/  FADD.FTZ R231, R3, R231 ;  /* 0x000000e703e77221 */ /* 0x000fc80000010000 */
[----:B------:R-:W-:Y:S02]  /*2e50*/  @P1 FADD.FTZ R231, R183, R231 ;  /* 0x000000e7b7e71221 */ /* 0x000fe40000010000 */
.L_x_27411:
[----:B------:R-:W-:Y:S01]  /*2e60*/  HADD2.F32 R232, -RZ, R234.H0_H0 ;  /* 0x200000eaffe87230 */ /* 0x000fe20000004100 */
[----:B------:R-:W-:Y:S05]  /*2e70*/  @P2 BRA `(.L_x_27412) ;  /* 0x0000003000002947 */ /* 0x000fea0003800000 */
[----:B------:R-:W-:Y:S05]  /*2e80*/  @!P1 BRA `(.L_x_27413) ;  /* 0x0000005000009947 */ /* 0x000fea0003800000 */
[----:B-----5:R-:W-:Y:S01]  /*2e90*/  FADD.FTZ R232, R184, R232 ;  /* 0x000000e8b8e87221 */ /* 0x020fe20000010000 */
[----:B------:R-:W-:Y:S05]  /*2ea0*/  BRA `(.L_x_27413) ;  /* 0x0000003000007947 */ /* 0x000fea0003800000 */
.L_x_27412:
[----:B-----5:R-:W-:-:S05]  /*2eb0*/  HADD2.F32 R3, -RZ, R178.H0_H0 ;  /* 0x200000b2ff037230 */ /* 0x020fca0000004100 */
[----:B------:R-:W-:-:S04]  /*2ec0*/  FADD.FTZ R232, R3, R232 ;  /* 0x000000e803e87221 */ /* 0x000fc80000010000 */
[----:B------:R-:W-:Y:S02]  /*2ed0*/  @P1 FADD.FTZ R232, R184, R232 ;  /* 0x000000e8b8e81221 */ /* 0x000fe40000010000 */
.L_x_27413:
[----:B------:R-:W-:Y:S01]  /*2ee0*/  HADD2.F32 R233, -RZ, R234.H1_H1 ;  /* 0x300000eaffe97230 */ /* 0x000fe20000004100 */
[----:B------:R-:W-:Y:S05]  /*2ef0*/  @P2 BRA `(.L_x_27414) ;  /* 0x0000003000002947 */ /* 0x000fea0003800000 */
[----:B------:R-:W-:Y:S05]  /*2f00*/  @!P1 BRA `(.L_x_27415) ;  /* 0x0000005000009947 */ /* 0x000fea0003800000 */
[----:B-----5:R-:W-:Y:S01]  /*2f10*/  FADD.FTZ R233, R185, R233 ;  /* 0x000000e9b9e97221 */ /* 0x020fe20000010000 */
[----:B------:R-:W-:Y:S05]  /*2f20*/  BRA `(.L_x_27415) ;  /* 0x0000003000007947 */ /* 0x000fea0003800000 */
.L_x_27414:
[----:B-----5:R-:W-:-:S05]  /*2f30*/  HADD2.F32 R3, -RZ, R178.H1_H1 ;  /* 0x300000b2ff037230 */ /* 0x020fca0000004100 */
[----:B------:R-:W-:-:S04]  /*2f40*/  FADD.FTZ R233, R3, R233 ;  /* 0x000000e903e97221 */ /* 0x000fc80000010000 */
[----:B------:R-:W-:Y:S02]  /*2f50*/  @P1 FADD.FTZ R233, R185, R233 ;  /* 0x000000e9b9e91221 */ /* 0x000fe40000010000 */
.L_x_27415:
[----:B------:R-:W-:Y:S01]  /*2f60*/  HADD2.F32 R234, -RZ, R235.H0_H0 ;  /* 0x200000ebffea7230 */ /* 0x000fe20000004100 */
[----:B------:R-:W-:Y:S05]  /*2f70*/  @P2 BRA `(.L_x_27416) ;  /* 0x0000003000002947 */ /* 0x000fea0003800000 */
[----:B------:R-:W-:Y:S05]  /*2f80*/  @!P1 BRA `(.L_x_27417) ;  /* 0x0000005000009947 */ /* 0x000fea0003800000 */
[----:B-----5:R-:W-:Y:S01]  /*2f90*/  FADD.FTZ R234, R186, R234 ;  /* 0x000000eabaea7221 */ /* 0x020fe20000010000 */
[----:B------:R-:W-:Y:S05]  /*2fa0*/  BRA `(.L_x_27417) ;  /* 0x0000003000007947 */ /* 0x000fea0003800000 */
.L_x_27416:
[----:B-----5:R-:W-:-:S05]  /*2fb0*/  HADD2.F32 R3, -RZ, R179.H0_H0 ;  /* 0x200000b3ff037230 */ /* 0x020fca0000004100 */
[----:B------:R-:W-:-:S04]  /*2fc0*/  FADD.FTZ R234, R3, R234 ;  /* 0x000000ea03ea7221 */ /* 0x000fc80000010000 */
[----:B------:R-:W-:Y:S02]  /*2fd0*/  @P1 FADD.FTZ R234, R186, R234 ;  /* 0x000000eabaea1221 */ /* 0x000fe40000010000 */
.L_x_27417:
[----:B------:R-:W-:Y:S01]  /*2fe0*/  HADD2.F32 R235, -RZ, R235.H1_H1 ;  /* 0x300000ebffeb7230 */ /* 0x000fe20000004100 */
[----:B------:R-:W-:Y:S05]  /*2ff0*/  @P2 BRA `(.L_x_27418) ;  /* 0x0000003000002947 */ /* 0x000fea0003800000 */
[----:B------:R-:W-:Y:S05]  /*3000*/  @!P1 BRA `(.L_x_27419) ;  /* 0x0000005000009947 */ /* 0x000fea0003800000 */
[----:B-----5:R-:W-:Y:S01]  /*3010*/  FADD.FTZ R235, R187, R235 ;  /* 0x000000ebbbeb7221 */ /* 0x020fe20000010000 */
[----:B------:R-:W-:Y:S05]  /*3020*/  BRA `(.L_x_27419) ;  /* 0x0000003000007947 */ /* 0x000fea0003800000 */
.L_x_27418:
[----:B-----5:R-:W-:-:S05]  /*3030*/  HADD2.F32 R3, -RZ, R179.H1_H1 ;  /* 0x300000b3ff037230 */ /* 0x020fca0000004100 */
[----:B------:R-:W-:-:S04]  /*3040*/  FADD.FTZ R235, R3, R235 ;  /* 0x000000eb03eb7221 */ /* 0x000fc80000010000 */
[----:B------:R-:W-:Y:S02]  /*3050*/  @P1 FADD.FTZ R235, R187, R235 ;  /* 0x000000ebbbeb1221 */ /* 0x000fe40000010000 */
.L_x_27419:
[----:B------:R-:W-:-:S04]  /*3060*/  LEA R6, P1, R2, c[0x0][0x188], 0x5 ;  /* 0x0000620002067a11 */ /* 0x000fc800078228ff */
[----:B------:R-:W-:-:S05]  /*3070*/  LEA.HI.X R7, R2, c[0x0][0x18c], RZ, 0x5, P1 ;  /* 0x0000630002077a11 */ /* 0x000fca00008f2cff */
[----:B------:R0:W-:Y:S04]  /*3080*/  STG.E.128 [R6.64], R228 ;  /* 0x000000e406007986 */ /* 0x0001e8000c101d04 */
[----:B------:R0:W-:Y:S02]  /*3090*/  STG.E.128 [R6.64+0x10], R232 ;  /* 0x000010e806007986 */ /* 0x0001e4000c101d04 */
.L_x_27403:
[----:B------:R-:W-:Y:S05]  /*30a0*/  BSYNC B0 ;  /* 0x0000000000007941 */ /* 0x000fea0003800000 */
.L_x_27402:
        /* <DEDUP_REMOVED lines=57> */
.L_x_27436:
        /* <DEDUP_REMOVED lines=117> */
.L_x_27437:
        /* <DEDUP_REMOVED lines=39> */
[----:B------:R-:W-:Y:S01]  /*3e00*/  F2FP.PACK_AB R236, R7, R236 ;  /* 0x000000ec07ec723e */ /* 0x000fe200000000ff */
[--C-:B------:R-:W-:Y:S01]  /*3e10*/  FADD.FTZ R7, R193, -R3.reuse ;  /* 0x80000003c1077221 */ /* 0x100fe20000010000 */
[----:B------:R-:W-:Y:S01]  /*3e20*/  F2FP.PACK_AB R237, R6, R237 ;  /* 0x000000ed06ed723e */ /* 0x000fe200000000ff */
        /* <DEDUP_REMOVED lines=10> */
[----:B------:R-:W-:Y:S01]  /*3ed0*/  F2FP.PACK_AB R238, R238, R239 ;  /* 0x000000efeeee723e */ /* 0x000fe200000000ff */
[----:B------:R-:W-:-:S04]  /*3ee0*/  FADD.FTZ R239, R194, -R3 ;  /* 0x80000003c2ef7221 */ /* 0x000fc80000010000 */
[----:B------:R-:W-:Y:S02]  /*3ef0*/  FMUL.FTZ R239, R2, R239 ;  /* 0x000000ef02ef7220 */ /* 0x000fe40000410000 */
[----:B--2---:R-:W-:Y:S02]  /*3f00*/  FFMA.FTZ R6, R6, R252, R15 ;  /* 0x000000fc06067223 */ /* 0x004fe4000001000f */
[----:B---3--:R-:W-:-:S05]  /*3f10*/  FFMA.FTZ R7, R7, R239, R14 ;  /* 0x000000ef07077223 */ /* 0x008fca000001000e */
[----:B------:R-:W-:Y:S01]  /*3f20*/  F2FP.PACK_AB R239, R6, R7 ;  /* 0x0000000706ef723e */ /* 0x000fe200000000ff */
        /* <DEDUP_REMOVED lines=12> */
[----:B------:R-:W-:Y:S01]  /*3ff0*/  F2FP.PACK_AB R239, R6, R7 ;  /* 0x0000000706ef723e */ /* 0x000fe200000000ff */
        /* <DEDUP_REMOVED lines=10> */
[----:B------:R-:W-:-:S03]  /*40a0*/  F2FP.PACK_AB R236, R236, R0 ;  /* 0x00000000ecec723e */ /* 0x000fc600000000ff */
[----:B------:R0:W5:Y:S01]  /*40b0*/  LDL.LU R0, [R1+0x30] ;  /* 0x0000300001007983 */ /* 0x0001620000300800 */
[----:B------:R-:W-:Y:S02]  /*40c0*/  FADD.FTZ R6, R192, -R3 ;  /* 0x80000003c0067221 */ /* 0x000fe40000010000 */
[C---:B------:R-:W-:Y:S02]  /*40d0*/  FMUL.FTZ R7, R2.reuse, R7 ;  /* 0x0000000702077220 */ /* 0x040fe40000410000 */
[----:B------:R-:W-:Y:S02]  /*40e0*/  FMUL.FTZ R6, R2, R6 ;  /* 0x0000000602067220 */ /* 0x000fe40000410000 */
[----:B------:R-:W-:Y:S02]  /*40f0*/  FFMA.FTZ R7, R249, R7, R21 ;  /* 0x00000007f9077223 */ /* 0x000fe40000010015 */
[----:B------:R-:W-:-:S05]  /*4100*/  FFMA.FTZ R6, R248, R6, R20 ;  /* 0x00000006f8067223 */ /* 0x000fca0000010014 */
[----:B------:R-:W-:Y:S02]  /*4110*/  F2FP.PACK_AB R238, R7, R6 ;  /* 0x0000000607ee723e */ /* 0x000fe400000000ff */
[----:B------:R-:W-:Y:S02]  /*4120*/  MOV R7, 0x10 ;  /* 0x0000001000077802 */ /* 0x000fe40000000f00 */
[----:B------:R-:W-:-:S03]  /*4130*/  F2FP.PACK_AB R237, R237, R252 ;  /* 0x000000fceded723e */ /* 0x000fc600000000ff */
[----:B------:R-:W-:-:S05]  /*4140*/  IMAD.WIDE.U32 R6, R4, R7, c[0x0][0x210] ;  /* 0x0000840004067625 */ /* 0x000fca00078e0007 */
[----:B------:R0:W-:Y:S01]  /*4150*/  STG.E.128 [R6.64], R236 ;  /* 0x000000ec06007986 */ /* 0x0001e2000c101d04 */
[----:B------:R-:W-:-:S03]  /*4160*/  IADD3 R4, R4, 0x20, RZ ;  /* 0x0000002004047810 */ /* 0x000fc60007ffe0ff */
.L_x_27423:
[----:B------:R-:W-:Y:S05]  /*4170*/  BSYNC B0 ;  /* 0x0000000000007941 */ /* 0x000fea0003800000 */
.L_x_27422:
        /* <DEDUP_REMOVED lines=17> */
[----:B------:R-:W-:Y:S01]  /*4290*/  F2FP.PACK_AB R236, R7, R236 ;  /* 0x000000ec07ec723e */ /* 0x000fe200000000ff */
[--C-:B------:R-:W-:Y:S01]  /*42a0*/  FADD.FTZ R7, R201, -R3.reuse ;  /* 0x80000003c9077221 */ /* 0x100fe20000010000 */
[----:B------:R-:W-:Y:S01]  /*42b0*/  F2FP.PACK_AB R237, R6, R237 ;  /* 0x000000ed06ed723e */ /* 0x000fe200000000ff */
        /* <DEDUP_REMOVED lines=11> */
[----:B------:R-:W-:-:S04]  /*4370*/  F2FP.PACK_AB R238, R238, R239 ;  /* 0x000000efeeee723e */ /* 0x000fc800000000ff */
[----:B------:R-:W-:Y:S01]  /*4380*/  F2FP.PACK_AB R239, R6, R7 ;  /* 0x0000000706ef723e */ /* 0x000fe200000000ff */
        /* <DEDUP_REMOVED lines=14> */
[----:B------:R-:W-:Y:S01]  /*4470*/  F2FP.PACK_AB R239, R6, R7 ;  /* 0x0000000706ef723e */ /* 0x000fe200000000ff */
[----:B------:R-:W-:-:S02]  /*4480*/  FFMA.FTZ R7, R241, R236, R37 ;  /* 0x000000ecf1077223 */ /* 0x000fc40000010025 */
[----:B------:R-:W-:Y:S02]  /*4490*/  FFMA.FTZ R236, R245, R238, R33 ;  /* 0x000000eef5ec7223 */ /* 0x000fe40000010021 */
[--C-:B------:R-:W-:Y:S02]  /*44a0*/  FADD.FTZ R6, R200, -R3.reuse ;  /* 0x80000003c8067221 */ /* 0x100fe40000010000 */
[----:B------:R-:W-:Y:S01]  /*44b0*/  FADD.FTZ R237, R199, -R3 ;  /* 0x80000003c7ed7221 */ /* 0x000fe20000010000 */
[----:B------:R-:W-:Y:S01]  /*44c0*/  F2FP.PACK_AB R236, R236, R0 ;  /* 0x00000000ecec723e */ /* 0x000fe200000000ff */
[C---:B------:R-:W-:Y:S01]  /*44d0*/  FMUL.FTZ R6, R2.reuse, R6 ;  /* 0x0000000602067220 */ /* 0x040fe20000410000 */
[----:B------:R0:W5:Y:S01]  /*44e0*/  LDL.LU R0, [R1+0x30] ;  /* 0x0000300001007983 */ /* 0x0001620000300800 */
[----:B------:R-:W-:Y:S02]  /*44f0*/  FMUL.FTZ R237, R2, R237 ;  /* 0x000000ed02ed7220 */ /* 0x000fe40000410000 */
[----:B------:R-:W-:-:S02]  /*4500*/  FFMA.FTZ R6, R240, R6, R36 ;  /* 0x00000006f0067223 */ /* 0x000fc40000010024 */
[----:B------:R-:W-:-:S03]  /*4510*/  FFMA.FTZ R237, R247, R237, R35 ;  /* 0x000000edf7ed7223 */ /* 0x000fc60000010023 */
[----:B------:R-:W-:Y:S02]  /*4520*/  F2FP.PACK_AB R238, R7, R6 ;  /* 0x0000000607ee723e */ /* 0x000fe400000000ff */
[----:B------:R-:W-:Y:S02]  /*4530*/  MOV R7, 0x10 ;  /* 0x0000001000077802 */ /* 0x000fe40000000f00 */
[----:B------:R-:W-:-:S03]  /*4540*/  F2FP.PACK_AB R237, R237, R252 ;  /* 0x000000fceded723e */ /* 0x000fc600000000ff */
[----:B------:R-:W-:-:S05]  /*4550*/  IMAD.WIDE.U32 R6, R4, R7, c[0x0][0x210] ;  /* 0x0000840004067625 */ /* 0x000fca00078e0007 */
[----:B------:R0:W-:Y:S01]  /*4560*/  STG.E.128 [R6.64], R236 ;  /* 0x000000ec06007986 */ /* 0x0001e2000c101d04 */
[----:B------:R-:W-:-:S03]  /*4570*/  IADD3 R4, R4, 0x20, RZ ;  /* 0x0000002004047810 */ /* 0x000fc60007ffe0ff */
.L_x_27425:
[----:B------:R-:W-:Y:S05]  /*4580*/  BSYNC B0 ;  /* 0x0000000000007941 */ /* 0x000fea0003800000 */
.L_x_27424:
        /* <DEDUP_REMOVED lines=64> */
.L_x_27427:
[----:B------:R-:W-:Y:S05]  /*4990*/  BSYNC B0 ;  /* 0x0000000000007941 */ /* 0x000fea0003800000 */
.L_x_27426:
        /* <DEDUP_REMOVED lines=64> */
.L_x_27429:
[----:B------:R-:W-:Y:S05]  /*4da0*/  BSYNC B0 ;  /* 0x0000000000007941 */ /* 0x000fea0003800000 */
.L_x_27428:
        /* <DEDUP_REMOVED lines=64> */
.L_x_27431:
[----:B------:R-:W-:Y:S05]  /*51b0*/  BSYNC B0 ;  /* 0x0000000000007941 */ /* 0x000fea0003800000 */
.L_x_27430:
        /* <DEDUP_REMOVED lines=31> */
[----:B------:R-:W-:-:S04]  /*53b0*/  F2FP.PACK_AB R237, R237, R238 ;  /* 0x000000eeeded723e */ /* 0x000fc800000000ff */
[----:B------:R-:W-:Y:S01]  /*53c0*/  F2FP.PACK_AB R238, R2, R3 ;  /* 0x0000000302ee723e */ /* 0x000fe200000000ff */
[----:B------:R-:W-:Y:S02]  /*53d0*/  FFMA.FTZ R3, R166, R7, R150 ;  /* 0x00000007a6037223 */ /* 0x000fe40000010096 */
[----:B------:R-:W-:-:S05]  /*53e0*/  FFMA.FTZ R2, R167, R252, R151 ;  /* 0x000000fca7027223 */ /* 0x000fca0000010097 */
[----:B------:R-:W-:Y:S01]  /*53f0*/  F2FP.PACK_AB R239, R2, R3 ;  /* 0x0000000302ef723e */ /* 0x000fe200000000ff */
[----:B------:R-:W-:-:S10]  /*5400*/  HFMA2.MMA R2, -RZ, RZ, 0, 9.5367431640625e-07 ;  /* 0x00000010ff027435 */ /* 0x000fd400000001ff */
[----:B------:R-:W-:-:S05]  /*5410*/  IMAD.WIDE.U32 R2, R4, R2, c[0x0][0x208] ;  /* 0x0000820004027625 */ /* 0x000fca00078e0002 */
[----:B------:R0:W-:Y:S02]  /*5420*/  STG.E.128 [R2.64], R236 ;  /* 0x000000ec02007986 */ /* 0x0001e4000c101d04 */
[----:B0-----:R-:W-:Y:S02]  /*5430*/  FFMA.FTZ R2, R174, R7, R158 ;  /* 0x00000007ae027223 */ /* 0x001fe4000001009e */
[----:B------:R-:W-:Y:S02]  /*5440*/  FFMA.FTZ R3, R175, R252, R159 ;  /* 0x000000fcaf037223 */ /* 0x000fe4000001009f */
[----:B------:R-:W-:-:S03]  /*5450*/  FFMA.FTZ R7, R172, R8, R156 ;  /* 0x00000008ac077223 */ /* 0x000fc6000001009c */
[----:B------:R-:W-:Y:S01]  /*5460*/  F2FP.PACK_AB R239, R3, R2 ;  /* 0x0000000203ef723e */ /* 0x000fe200000000ff */
        /* <DEDUP_REMOVED lines=11> */
[----:B------:R-:W-:Y:S02]  /*5520*/  F2FP.PACK_AB R237, R237, R3 ;  /* 0x00000003eded723e */ /* 0x000fe400000000ff */
[----:B------:R-:W-:Y:S01]  /*5530*/  F2FP.PACK_AB R236, R236, R2 ;  /* 0x00000002ecec723e */ /* 0x000fe200000000ff */
[----:B------:R-:W-:Y:S01]  /*5540*/  IMAD.WIDE.U32 R2, R4, R252, c[0x0][0x210] ;  /* 0x0000840004027625 */ /* 0x000fe200078e00fc */
[----:B------:R-:W-:-:S05]  /*5550*/  F2FP.PACK_AB R238, R6, R7 ;  /* 0x0000000706ee723e */ /* 0x000fca00000000ff */
[----:B------:R0:W-:Y:S02]  /*5560*/  STG.E.128 [R2.64], R236 ;  /* 0x000000ec02007986 */ /* 0x0001e4000c101d04 */
.L_x_27433:
[----:B------:R-:W-:Y:S05]  /*5570*/  BSYNC B0 ;  /* 0x0000000000007941 */ /* 0x000fea0003800000 */
.L_x_27432:
[----:B0-----:R-:W-:-:S10]  /*5580*/  HFMA2.MMA R2, -RZ, RZ, 0, 2.384185791015625e-07 ;  /* 0x00000004ff027435 */ /* 0x001fd400000001ff */
[----:B-----5:R-:W-:-:S05]  /*5590*/  IMAD R5, R2, c[0x0][0x160], R5 ;  /* 0x0000580002057a24 */ /* 0x020fca00078e0205 */
[----:B------:R-:W-:-:S13]  /*55a0*/  ISETP.GE.AND P1, PT, R5, c[0x0][0x164], PT ;  /* 0x0000590005007a0c */ /* 0x000fda0003f26270 */
[----:B------:R-:W-:Y:S01]  /*55b0*/  @P1 CALL.REL.NOINC `(.L_x_27434) ;  /* 0x0000001000001944 */ /* 0x000fe20003c00000 */
[----:B------:R-:W-:Y:S05]  /*55c0*/  BRA `(.L_x_27435) ;  /* 0xffffb93000007947 */ /* 0x000fea000383ffff */
.L_x_27434:
[----:B------:R-:W-:Y:S05]  /*55d0*/  EXIT ;  /* 0x000000000000794d */ /* 0x000fea0003800000 */
.L_x_27420:
[----:B------:R-:W-:Y:S01]  /*55e0*/  HFMA2.MMA R238, -RZ, RZ, 0, 1.847743988037109375e-06 ;  /* 0x0000001fffee7435 */ /* 0x000fe200000001ff */
[----:B------:R-:W-:Y:S02]  /*55f0*/  MOV R3, 0x1 ;  /* 0x0000000100037802 */ /* 0x000fe40000000f00 */
[----:B------:R-:W-:Y:S02]  /*5600*/  MOV R6, 0xffffffff ;  /* 0xffffffff00067802 */ /* 0x000fe40000000f00 */
[----:B------:R-:W-:Y:S02]  /*5610*/  MOV R2, 0x5630 ;  /* 0x0000563000027802 */ /* 0x000fe40000000f00 */
[----:B-----5:R-:W-:Y:S05]  /*5620*/  CALL.REL.NOINC `($__internal_56_$__cuda_sm70_shflsync_bfly_p) ;  /* 0x000009b000007944 */ /* 0x020fea0003c00000 */
[----:B-1----:R-:W-:Y:S01]  /*5630*/  MOV R2, R6 ;  /* 0x0000000600027202 */ /* 0x002fe20000000f00 */
[----:B------:R-:W-:Y:S05]  /*5640*/  BRA `(.L_x_27436) ;  /* 0xffffddf000007947 */ /* 0x000fea000383ffff */
.L_x_27421:
[----:B------:R-:W-:Y:S01]  /*5650*/  HFMA2.MMA R3, -RZ, RZ, 0, 1.1920928955078125e-07 ;  /* 0x00000002ff037435 */ /* 0x000fe200000001ff */
[----:B------:R-:W-:Y:S02]  /*5660*/  MOV R238, 0x1f ;  /* 0x0000001f00ee7802 */ /* 0x000fe40000000f00 */
[----:B------:R-:W-:Y:S02]  /*5670*/  MOV R6, 0xffffffff ;  /* 0xffffffff00067802 */ /* 0x000fe40000000f00 */
[----:B------:R-:W-:-:S02]  /*5680*/  MOV R2, 0x56a0 ;  /* 0x000056a000027802 */ /* 0x000fc40000000f00 */
[----:B-----5:R-:W-:Y:S05]  /*5690*/  CALL.REL.NOINC `($__internal_56_$__cuda_sm70_shflsync_bfly_p) ;  /* 0x0000094000007944 */ /* 0x020fea0003c00000 */
[----:B------:R-:W-:Y:S01]  /*56a0*/  HFMA2.MMA R3, -RZ, RZ, 0, 2.384185791015625e-07 ;  /* 0x00000004ff037435 */ /* 0x000fe200000001ff */
[----:B-1----:R-:W-:Y:S01]  /*56b0*/  FADD.FTZ R7, R7, R6 ;  /* 0x0000000607077221 */ /* 0x002fe20000010000 */
[----:B------:R-:W-:-:S02]  /*56c0*/  MOV R238, 0x1f ;  /* 0x0000001f00ee7802 */ /* 0x000fc40000000f00 */
[----:B------:R-:W-:Y:S02]  /*56d0*/  MOV R6, 0xffffffff ;  /* 0xffffffff00067802 */ /* 0x000fe40000000f00 */
[----:B------:R-:W-:Y:S02]  /*56e0*/  MOV R2, 0x5700 ;  /* 0x0000570000027802 */ /* 0x000fe40000000f00 */
[----:B------:R-:W-:Y:S05]  /*56f0*/  CALL.REL.NOINC `($__internal_56_$__cuda_sm70_shflsync_bfly_p) ;  /* 0x000008e000007944 */ /* 0x000fea0003c00000 */
[----:B------:R-:W-:Y:S01]  /*5700*/  HFMA2.MMA R3, -RZ, RZ, 0, 4.76837158203125e-07 ;  /* 0x00000008ff037435 */ /* 0x000fe200000001ff */
[----:B-1----:R-:W-:Y:S01]  /*5710*/  FADD.FTZ R7, R7, R6 ;  /* 0x0000000607077221 */ /* 0x002fe20000010000 */
[----:B------:R-:W-:Y:S02]  /*5720*/  MOV R238, 0x1f ;  /* 0x0000001f00ee7802 */ /* 0x000fe40000000f00 */
[----:B------:R-:W-:Y:S02]  /*5730*/  MOV R6, 0xffffffff ;  /* 0xffffffff00067802 */ /* 0x000fe40000000f00 */
[----:B------:R-:W-:Y:S02]  /*5740*/  MOV R2, 0x5760 ;  /* 0x0000576000027802 */ /* 0x000fe40000000f00 */
[----:B------:R-:W-:Y:S05]  /*5750*/  CALL.REL.NOINC `($__internal_56_$__cuda_sm70_shflsync_bfly_p) ;  /* 0x0000088000007944 */ /* 0x000fea0003c00000 */
[----:B------:R-:W-:Y:S01]  /*5760*/  HFMA2.MMA R3, -RZ, RZ, 0, 9.5367431640625e-07 ;  /* 0x00000010ff037435 */ /* 0x000fe200000001ff */
[----:B-1----:R-:W-:Y:S01]  /*5770*/  FADD.FTZ R7, R7, R6 ;  /* 0x0000000607077221 */ /* 0x002fe20000010000 */
[----:B------:R-:W-:-:S02]  /*5780*/  MOV R238, 0x1f ;  /* 0x0000001f00ee7802 */ /* 0x000fc40000000f00 */
[----:B------:R-:W-:Y:S02]  /*5790*/  MOV R6, 0xffffffff ;  /* 0xffffffff00067802 */ /* 0x000fe40000000f00 */
[----:B------:R-:W-:Y:S02]  /*57a0*/  MOV R2, 0x57c0 ;  /* 0x000057c000027802 */ /* 0x000fe40000000f00 */
[----:B------:R-:W-:Y:S05]  /*57b0*/  CALL.REL.NOINC `($__internal_56_$__cuda_sm70_shflsync_bfly_p) ;  /* 0x0000082000007944 */ /* 0x000fea0003c00000 */
        /* <DEDUP_REMOVED lines=103> */
[----:B------:R-:W-:Y:S05]  /*5e30*/  CALL.REL.NOINC `($__internal_56_$__cuda_sm70_shflsync_bfly_p) ;  /* 0x000001a000007944 */ /* 0x000fea0003c00000 */
[----:B------:R-:W-:Y:S01]  /*5e40*/  HFMA2.MMA R3, -RZ, RZ, 0, 1.1920928955078125e-07 ;  /* 0x00000002ff037435 */ /* 0x000fe200000001ff */
[----:B-1----:R-:W-:Y:S01]  /*5e50*/  FADD.FTZ R7, R7, R6 ;  /* 0x0000000607077221 */ /* 0x002fe20000010000 */
[----:B------:R-:W-:Y:S02]  /*5e60*/  MOV R238, 0x1f ;  /* 0x0000001f00ee7802 */ /* 0x000fe40000000f00 */
[----:B------:R-:W-:Y:S02]  /*5e70*/  MOV R6, 0xffffffff ;  /* 0xffffffff00067802 */ /* 0x000fe40000000f00 */
[----:B------:R-:W-:Y:S02]  /*5e80*/  MOV R2, 0x5ea0 ;  /* 0x00005ea000027802 */ /* 0x000fe40000000f00 */
[----:B------:R-:W-:Y:S05]  /*5e90*/  CALL.REL.NOINC `($__internal_56_$__cuda_sm70_shflsync_bfly_p) ;  /* 0x0000014000007944 */ /* 0x000fea0003c00000 */
        /* <DEDUP_REMOVED lines=18> */
[----:B-1----:R-:W-:Y:S01]  /*5fc0*/  MOV R2, R6 ;  /* 0x0000000600027202 */ /* 0x002fe20000000f00 */
[----:B------:R-:W-:Y:S05]  /*5fd0*/  BRA `(.L_x_27437) ;  /* 0xffffdbb000007947 */ /* 0x000fea000383ffff */
        .weak           $__internal_56_$__cuda_sm70_shflsync_bfly_p
        .type           $__internal_56_$__cuda_sm70_shflsync_bfly_p,@function
        .size           $__internal_56_$__cuda_sm70_shflsync_bfly_p,(.L_x_39500 - $__internal_56_$__cuda_sm70_shflsync_bfly_p)
$__internal_56_$__cuda_sm70_shflsync_bfly_p:
[----:B------:R-:W-:Y:S04]  /*5fe0*/  WARPSYNC R6 ;  /* 0x0000000600007348 */ /* 0x000fe80003800000 */
[----:B------:R0:W1:Y:S02]  /*5ff0*/  SHFL.BFLY PT, R6, R7, R3, R238 ;  /* 0x0c00000307067389 */ /* 0x00006400000e00ee */
[----:B0-----:R-:W-:-:S06]  /*6000*/  HFMA2.MMA R3, -RZ, RZ, 0, 0 ;  /* 0x00000000ff037435 */ /* 0x001fcc00000001ff */
[----:B------:R-:W-:Y:S05]  /*6010*/  RET.REL.NODEC R2 `(_ZN10layer_norm31ln_parallel_residual_fwd_kernelINS_13Kernel_traitsIf6__halffS2_fjLj1536ELj1ELj4ELj1ELj16ENS_18Kernel_traits_baseILj1536EfS2_fS2_fjLj128EEEEELb0ELb0ELb0EEEvNS_9FwdParamsE) ;  /* 0xffff9fe002007950 */ /* 0x000fea0003c3ffff */
.L_x_27438:
        /* <DEDUP_REMOVED lines=14> */
.L_x_39500:


//--------------------- .text._ZN10layer_norm31ln_parallel_residual_fwd_kernelINS_13Kernel_traitsIf6__halffS2_fjLj1536ELj1ELj4ELj1ELj16ENS_18Kernel_traits_baseILj1536EfS2_fS2_fjLj128EEEEELb0ELb0ELb1EEEvNS_9FwdParamsE --------------------------
	.section	.text._ZN10layer_norm31ln_parallel_residual_fwd_kernelINS_13Kernel_traitsIf6__halffS2_fjLj1536ELj1ELj4ELj1ELj16ENS_18Kernel_traits_baseILj1536EfS2_fS2_fjLj128EEEEELb0ELb0ELb1EEEvNS_9FwdParamsE,"ax",@progbits
	.sectioninfo	@"SHI_REGISTERS=255"
	.align	128
        .global         _ZN10layer_norm31ln_parallel_residual_fwd_kernelINS_13Kernel_traitsIf6__halffS2_fjLj1536ELj1ELj4ELj1ELj16ENS_18Kernel_traits_baseILj1536EfS2_fS2_fjLj128EEEEELb0ELb0ELb1EEEvNS_9FwdParamsE
        .type           _ZN10layer_norm31ln_parallel_residual_fwd_kernelINS_13Kernel_traitsIf6__halffS2_fjLj1536ELj1ELj4ELj1ELj16ENS_18Kernel_traits_baseILj1536EfS2_fS2_fjLj128EEEEELb0ELb0ELb1EEEvNS_9FwdParamsE,@function
        .size           _ZN10layer_norm31ln_parallel_residual_fwd_kernelINS_13Kernel_traitsIf6__halffS2_fjLj1536ELj1ELj4ELj1ELj16ENS_18Kernel_traits_baseILj1536EfS2_fS2_fjLj128EEEEELb0ELb0ELb1EEEvNS_9FwdParamsE,(.L_x_39501 - _ZN10layer_norm31ln_parallel_residual_fwd_kernelINS_13Kernel_traitsIf6__halffS2_fjLj1536ELj1ELj4ELj1ELj16ENS_18Kernel_traits_baseILj1536EfS2_fS2_fjLj128EEEEELb0ELb0ELb1EEEvNS_9FwdParamsE)
        .other          _ZN10layer_norm31ln_parallel_residual_fwd_kernelINS_13Kernel_traitsIf6__halffS2_fjLj1536ELj1ELj4ELj1ELj16ENS_18Kernel_traits_baseILj1536EfS2_fS2_fjLj128EEEEELb0ELb0ELb1EEEvNS_9FwdParamsE,@"STO_CUDA_ENTRY STV_DEFAULT"
_ZN10layer_norm31ln_parallel_residual_fwd_kernelINS_13Kernel_traitsIf6__halffS2_fjLj1536ELj1ELj4ELj1ELj16ENS_18Kernel_traits_baseILj1536EfS2_fS2_fjLj128EEEEELb0ELb0ELb1EEEvNS_9FwdParamsE:
.text._ZN10layer_norm31ln_parallel_residual_fwd_kernelINS_13Kernel_traitsIf6__halffS2_fjLj1536ELj1ELj4ELj1ELj16ENS_18Kernel_traits_baseILj1536EfS2_fS2_fjLj128EEEEELb0ELb0ELb1EEEvNS_9FwdParamsE:
        /* <DEDUP_REMOVED lines=129> */
.L_x_27538:
        /* <DEDUP_REMOVED lines=26> */
.L_x_27439:
[----:B0----5:R-:W-:-:S05]  /*09b0*/  HADD2.F32 R197, -RZ, R184.H0_H0 ;  /* 0x200000b8ffc57230 */ /* 0x021fca0000004100 */
[----:B------:R-:W-:-:S04]  /*09c0*/  FADD.FTZ R240, R240, R197 ;  /* 0x000000c5f0f07221 */ /* 0x000fc80000010000 */
[----:B------:R-:W-:Y:S02]  /*09d0*/  @P0 FADD.FTZ R240, R188, R240 ;  /* 0x000000f0bcf00221 */ /* 0x000fe40000010000 */
.L_x_27440:
[----:B------:R-:W-:Y:S01]  /*09e0*/  HADD2.F32 R241, -RZ, R236.H1_H1 ;  /* 0x300000ecfff17230 */ /* 0x000fe20000004100 */
[----:B------:R-:W-:Y:S05]  /*09f0*/  @P2 BRA `(.L_x_27441) ;  /* 0x0000003000002947 */ /* 0x000fea0003800000 */
[----:B------:R-:W-:Y:S05]  /*0a00*/  @!P0 BRA `(.L_x_27442) ;  /* 0x0000005000008947 */ /* 0x000fea0003800000 */
[----:B-----5:R-:W-:Y:S01]  /*0a10*/  FADD.FTZ R241, R189, R241 ;  /* 0x000000f1bdf17221 */ /* 0x020fe20000010000 */
[----:B------:R-:W-:Y:S05]  /*0a20*/  BRA `(.L_x_27442) ;  /* 0x0000003000007947 */ /* 0x000fea0003800000 */
.L_x_27441:
[----:B-----5:R-:W-:-:S05]  /*0a30*/  HADD2.F32 R196, -RZ, R184.H1_H1 ;  /* 0x300000b8ffc47230 */ /* 0x020fca0000004100 */
[----:B------:R-:W-:-:S04]  /*0a40*/  FADD.FTZ R241, R241, R196 ;  /* 0x000000c4f1f17221 */ /* 0x000fc80000010000 */
[----:B------:R-:W-:Y:S02]  /*0a50*/  @P0 FADD.FTZ R241, R189, R241 ;  /* 0x000000f1bdf10221 */ /* 0x000fe40000010000 */
.L_x_27442:
[----:B------:R-:W-:Y:S01]  /*0a60*/  HADD2.F32 R242, -RZ, R237.H0_H0 ;  /* 0x200000edfff27230 */ /* 0x000fe20000004100 */
[----:B------:R-:W-:Y:S05]  /*0a70*/  @P2 BRA `(.L_x_27443) ;  /* 0x0000003000002947 */ /* 0x000fea0003800000 */
[----:B------:R-:W-:Y:S05]  /*0a80*/  @!P0 BRA `(.L_x_27444) ;  /* 0x0000005000008947 */ /* 0x000fea0003800000 */
[----:B-----5:R-:W-:Y:S01]  /*0a90*/  FADD.FTZ R242, R190, R242 ;  /* 0x000000f2bef27221 */ /* 0x020fe20000010000 */
[----:B------:R-:W-:Y:S05]  /*0aa0*/  BRA `(.L_x_27444) ;  /* 0x0000003000007947 */ /* 0x000fea0003800000 */
.L_x_27443:
[----:B-----5:R-:W-:-:S05]  /*0ab0*/  HADD2.F32 R197, -RZ, R185.H0_H0 ;  /* 0x200000b9ffc57230 */ /* 0x020fca0000004100 */
[----:B------:R-:W-:-:S04]  /*0ac0*/  FADD.FTZ R242, R242, R197 ;  /* 0x000000c5f2f27221 */ /* 0x000fc80000010000 */
[----:B------:R-:W-:Y:S02]  /*0ad0*/  @P0 FADD.FTZ R242, R190, R242 ;  /* 0x000000f2bef20221 */ /* 0x000fe40000010000 */
.L_x_27444:
[----:B------:R-:W-:Y:S01]  /*0ae0*/  HADD2.F32 R243, -RZ, R237.H1_H1 ;  /* 0x300000edfff37230 */ /* 0x000fe20000004100 */
[----:B------:R-:W-:Y:S05]  /*0af0*/  @P2 BRA `(.L_x_27445) ;  /* 0x0000003000002947 */ /* 0x000fea0003800000 */
[----:B------:R-:W-:Y:S05]  /*0b00*/  @!P0 BRA `(.L_x_27446) ;  /* 0x0000005000008947 */ /* 0x000fea0003800000 */
[----:B-----5:R-:W-:Y:S01]  /*0b10*/  FADD.FTZ R243, R191, R243 ;  /* 0x000000f3bff37221 */ /* 0x020fe20000010000 */
[----:B------:R-:W-:Y:S05]  /*0b20*/  BRA `(.L_x_27446) ;  /* 0x0000003000007947 */ /* 0x000fea0003800000 */
.L_x_27445:
[----:B-----5:R-:W-:-:S05]  /*0b30*/  HADD2.F32 R196, -RZ, R185.H1_H1 ;  /* 0x300000b9ffc47230 */ /* 0x020fca0000004100 */
[----:B------:R-:W-:-:S04]  /*0b40*/  FADD.FTZ R243, R243, R196 ;  /* 0x000000c4f3f37221 */ /* 0x000fc80000010000 */
[----:B------:R-:W-:Y:S02]  /*0b50*/  @P0 FADD.FTZ R243, R191, R243 ;  /* 0x000000f3bff30221 */ /* 0x000fe40000010000 */
.L_x_27446:
[----:B------:R-:W-:Y:S01]  /*0b60*/  HADD2.F32 R236, -RZ, R238.H0_H0 ;  /* 0x200000eeffec7230 */ /* 0x000fe20000004100 */
[----:B------:R-:W-:Y:S05]  /*0b70*/  @P2 BRA `(.L_x_27447) ;  /* 0x0000003000002947 */ /* 0x000fea0003800000 */
[----:B------:R-:W-:Y:S05]  /*0b80*/  @!P0 BRA `(.L_x_27448) ;  /* 0x0000005000008947 */ /* 0x000fea0003800000 */
[----:B-----5:R-:W-:Y:S01]  /*0b90*/  FADD.FTZ R236, R192, R236 ;  /* 0x000000ecc0ec7221 */ /* 0x020fe20000010000 */
[----:B------:R-:W-:Y:S05]  /*0ba0*/  BRA `(.L_x_27448) ;  /* 0x0000003000007947 */ /* 0x000fea0003800000 */
.L_x_27447:
[----:B-----5:R-:W-:-:S05]  /*0bb0*/  HADD2.F32 R197, -RZ, R186.H0_H0 ;  /* 0x200000baffc57230 */ /* 0x020fca0000004100 */
[----:B------:R-:W-:-:S04]  /*0bc0*/  FADD.FTZ R236, R236, R197 ;  /* 0x000000c5ecec7221 */ /* 0x000fc80000010000 */
[----:B------:R-:W-:Y:S02]  /*0bd0*/  @P0 FADD.FTZ R236, R192, R236 ;  /* 0x000000ecc0ec0221 */ /* 0x000fe40000010000 */
.L_x_27448:
[----:B------:R-:W-:Y:S01]  /*0be0*/  HADD2.F32 R237, -RZ, R238.H1_H1 ;  /* 0x300000eeffed7230 */ /* 0x000fe20000004100 */
[----:B------:R-:W-:Y:S05]  /*0bf0*/  @P2 BRA `(.L_x_27449) ;  /* 0x0000003000002947 */ /* 0x000fea0003800000 */
[----:B------:R-:W-:Y:S05]  /*0c00*/  @!P0 BRA `(.L_x_27450) ;  /* 0x0000005000008947 */ /* 0x000fea0003800000 */
[----:B-----5:R-:W-:Y:S01]  /*0c10*/  FADD.FTZ R237, R193, R237 ;  /* 0x000000edc1ed7221 */ /* 0x020fe20000010000 */
[----:B------:R-:W-:Y:S05]  /*0c20*/  BRA `(.L_x_27450) ;  /* 0x0000003000007947 */ /* 0x000fea0003800000 */
.L_x_27449:
[----:B-----5:R-:W-:-:S05]  /*0c30*/  HADD2.F32 R196, -RZ, R186.H1_H1 ;  /* 0x300000baffc47230 */ /* 0x020fca0000004100 */
[----:B------:R-:W-:-:S04]  /*0c40*/  FADD.FTZ R237, R237, R196 ;  /* 0x000000c4eded7221 */ /* 0x000fc80000010000 */
[----:B------:R-:W-:Y:S02]  /*0c50*/  @P0 FADD.FTZ R237, R193, R237 ;  /* 0x000000edc1ed0221 */ /* 0x000fe40000010000 */
.L_x_27450:
[----:B------:R-:W-:Y:S01]  /*0c60*/  HADD2.F32 R238, -RZ, R239.H0_H0 ;  /* 0x200000efffee7230 */ /* 0x000fe20000004100 */
[----:B------:R-:W-:Y:S05]  /*0c70*/  @P2 BRA `(.L_x_27451) ;  /* 0x0000003000002947 */ /* 0x000fea0003800000 */
[----:B------:R-:W-:Y:S05]  /*0c80*/  @!P0 BRA `(.L_x_27452) ;  /* 0x0000005000008947 */ /* 0x000fea0003800000 */
[----:B-----5:R-:W-:Y:S01]  /*0c90*/  FADD.FTZ R238, R194, R238 ;  /* 0x000000eec2ee7221 */ /* 0x020fe20000010000 */
[----:B------:R-:W-:Y:S05]  /*0ca0*/  BRA `(.L_x_27452) ;  /* 0x0000003000007947 */ /* 0x000fea0003800000 */
.L_x_27451:
[----:B-----5:R-:W-:-:S05]  /*0cb0*/  HADD2.F32 R197, -RZ, R187.H0_H0 ;  /* 0x200000bbffc57230 */ /* 0x020fca0000004100 */
[----:B------:R-:W-:-:S04]  /*0cc0*/  FADD.FTZ R238, R238, R197 ;  /* 0x000000c5eeee7221 */ /* 0x000fc80000010000 */
[----:B------:R-:W-:Y:S02]  /*0cd0*/  @P0 FADD.FTZ R238, R194, R238 ;  /* 0x000000eec2ee0221 */ /* 0x000fe40000010000 */
.L_x_27452:
[----:B------:R-:W-:Y:S01]  /*0ce0*/  HADD2.F32 R239, -RZ, R239.H1_H1 ;  /* 0x300000efffef7230 */ /* 0x000fe20000004100 */
[----:B------:R-:W-:Y:S05]  /*0cf0*/  @P2 BRA `(.L_x_27453) ;  /* 0x0000003000002947 */ /* 0x000fea0003800000 */
[----:B------:R-:W-:Y:S05]  /*0d00*/  @!P0 BRA `(.L_x_27454) ;  /* 0x0000005000008947 */ /* 0x000fea0003800000 */
[----:B-----5:R-:W-:Y:S01]  /*0d10*/  FADD.FTZ R239, R195, R239 ;  /* 0x000000efc3ef7221 */ /* 0x020fe20000010000 */
[----:B------:R-:W-:Y:S05]  /*0d20*/  BRA `(.L_x_27454) ;  /* 0x0000003000007947 */ /* 0x000fea0003800000 */
.L_x_27453:
[----:B-----5:R-:W-:-:S05]  /*0d30*/  HADD2.F32 R196, -RZ, R187.H1_H1 ;  /* 0x300000bbffc47230 */ /* 0x020fca0000004100 */
[----:B------:R-:W-:-:S04]  /*0d40*/  FADD.FTZ R239, R239, R196 ;  /* 0x000000c4efef7221 */ /* 0x000fc80000010000 */
[----:B------:R-:W-:Y:S02]  /*0d50*/  @P0 FADD.FTZ R239, R195, R239 ;  /* 0x000000efc3ef0221 */ /* 0x000fe40000010000 */
.L_x_27454:
        /* <DEDUP_REMOVED lines=17> */
.L_x_27455:
[----:B0----5:R-:W-:-:S05]  /*0e70*/  HADD2.F32 R197, -RZ, R184.H0_H0 ;  /* 0x200000b8ffc57230 */ /* 0x021fca0000004100 */
[----:B------:R-:W-:-:S04]  /*0e80*/  FADD.FTZ R232, R197, R232 ;  /* 0x000000e8c5e87221 */ /* 0x000fc80000010000 */
[----:B------:R-:W-:Y:S02]  /*0e90*/  @P0 FADD.FTZ R232, R188, R232 ;  /* 0x000000e8bce80221 */ /* 0x000fe40000010000 */
.L_x_27456:
[----:B------:R-:W-:Y:S01]  /*0ea0*/  HADD2.F32 R233, -RZ, R228.H1_H1 ;  /* 0x300000e4ffe97230 */ /* 0x000fe20000004100 */
[----:B------:R-:W-:Y:S05]  /*0eb0*/  @P2 BRA `(.L_x_27457) ;  /* 0x0000003000002947 */ /* 0x000fea0003800000 */
[----:B------:R-:W-:Y:S05]  /*0ec0*/  @!P0 BRA `(.L_x_27458) ;  /* 0x0000005000008947 */ /* 0x000fea0003800000 */
[----:B-----5:R-:W-:Y:S01]  /*0ed0*/  FADD.FTZ R233, R189, R233 ;  /* 0x000000e9bde97221 */ /* 0x020fe20000010000 */
[----:B------:R-:W-:Y:S05]  /*0ee0*/  BRA `(.L_x_27458) ;  /* 0x0000003000007947 */ /* 0x000fea0003800000 */
.L_x_27457:
[----:B-----5:R-:W-:-:S05]  /*0ef0*/  HADD2.F32 R196, -RZ, R184.H1_H1 ;  /* 0x300000b8ffc47230 */ /* 0x020fca0000004100 */
[----:B------:R-:W-:-:S04]  /*0f00*/  FADD.FTZ R233, R196, R233 ;  /* 0x000000e9c4e97221 */ /* 0x000fc80000010000 */
[----:B------:R-:W-:Y:S02]  /*0f10*/  @P0 FADD.FTZ R233, R189, R233 ;  /* 0x000000e9bde90221 */ /* 0x000fe40000010000 */
.L_x_27458:
[----:B------:R-:W-:Y:S01]  /*0f20*/  HADD2.F32 R234, -RZ, R229.H0_H0 ;  /* 0x200000e5ffea7230 */ /* 0x000fe20000004100 */
[----:B------:R-:W-:Y:S05]  /*0f30*/  @P2 BRA `(.L_x_27459) ;  /* 0x0000003000002947 */ /* 0x000fea0003800000 */
[----:B------:R-:W-:Y:S05]  /*0f40*/  @!P0 BRA `(.L_x_27460) ;  /* 0x0000005000008947 */ /* 0x000fea0003800000 */
[----:B-----5:R-:W-:Y:S01]  /*0f50*/  FADD.FTZ R234, R190, R234 ;  /* 0x000000eabeea7221 */ /* 0x020fe20000010000 */
[----:B------:R-:W-:Y:S05]  /*0f60*/  BRA `(.L_x_27460) ;  /* 0x0000003000007947 */ /* 0x000fea0003800000 */
.L_x_27459:
[----:B-----5:R-:W-:-:S05]  /*0f70*/  HADD2.F32 R197, -RZ, R185.H0_H0 ;  /* 0x200000b9ffc57230 */ /* 0x020fca0000004100 */
[----:B------:R-:W-:-:S04]  /*0f80*/  FADD.FTZ R234, R197, R234 ;  /* 0x000000eac5ea7221 */ /* 0x000fc80000010000 */
[----:B------:R-:W-:Y:S02]  /*0f90*/  @P0 FADD.FTZ R234, R190, R234 ;  /* 0x000000eabeea0221 */ /* 0x000fe40000010000 */
.L_x_27460:
[----:B------:R-:W-:Y:S01]  /*0fa0*/  HADD2.F32 R235, -RZ, R229.H1_H1 ;  /* 0x300000e5ffeb7230 */ /* 0x000fe20000004100 */
[----:B------:R-:W-:Y:S05]  /*0fb0*/  @P2 BRA `(.L_x_27461) ;  /* 0x0000003000002947 */ /* 0x000fea0003800000 */
[----:B------:R-:W-:Y:S05]  /*0fc0*/  @!P0 BRA `(.L_x_27462) ;  /* 0x0000005000008947 */ /* 0x000fea0003800000 */
[----:B-----5:R-:W-:Y:S01]  /*0fd0*/  FADD.FTZ R235, R191, R235 ;  /* 0x000000ebbfeb7221 */ /* 0x020fe20000010000 */
[----:B------:R-:W-:Y:S05]  /*0fe0*/  BRA `(.L_x_27462) ;  /* 0x0000003000007947 */ /* 0x000fea0003800000 */
.L_x_27461:
[----:B-----5:R-:W-:-:S05]  /*0ff0*/  HADD2.F32 R196, -RZ, R185.H1_H1 ;  /* 0x300000b9ffc47230 */ /* 0x020fca0000004100 */
[----:B------:R-:W-:-:S04]  /*1000*/  FADD.FTZ R235, R196, R235 ;  /* 0x000000ebc4eb7221 */ /* 0x000fc80000010000 */
[----:B------:R-:W-:Y:S02]  /*1010*/  @P0 FADD.FTZ R235, R191, R235 ;  /* 0x000000ebbfeb0221 */ /* 0x000fe40000010000 */
.L_x_27462:
[----:B------:R-:W-:Y:S01]  /*1020*/  HADD2.F32 R228, -RZ, R230.H0_H0 ;  /* 0x200000e6ffe47230 */ /* 0x000fe20000004100 */
[----:B------:R-:W-:Y:S05]  /*1030*/  @P2 BRA `(.L_x_27463) ;  /* 0x0000003000002947 */ /* 0x000fea0003800000 */
[----:B------:R-:W-:Y:S05]  /*1040*/  @!P0 BRA `(.L_x_27464) ;  /* 0x0000005000008947 */ /* 0x000fea0003800000 */
[----:B-----5:R-:W-:Y:S01]  /*1050*/  FADD.FTZ R228, R192, R228 ;  /* 0x000000e4c0e47221 */ /* 0x020fe20000010000 */
[----:B------:R-:W-:Y:S05]  /*1060*/  BRA `(.L_x_27464) ;  /* 0x0000003000007947 */ /* 0x000fea0003800000 */
.L_x_27463:
[----:B-----5:R-:W-:-:S05]  /*1070*/  HADD2.F32 R197, -RZ, R186.H0_H0 ;  /* 0x200000baffc57230 */ /* 0x020fca0000004100 */
[----:B------:R-:W-:-:S04]  /*1080*/  FADD.FTZ R228, R197, R228 ;  /* 0x000000e4c5e47221 */ /* 0x000fc80000010000 */
[----:B------:R-:W-:Y:S02]  /*1090*/  @P0 FADD.FTZ R228, R192, R228 ;  /* 0x000000e4c0e40221 */ /* 0x000fe40000010000 */
.L_x_27464:
[----:B------:R-:W-:Y:S01]  /*10a0*/  HADD2.F32 R229, -RZ, R230.H1_H1 ;  /* 0x300000e6ffe57230 */ /* 0x000fe20000004100 */
[----:B------:R-:W-:Y:S05]  /*10b0*/  @P2 BRA `(.L_x_27465) ;  /* 0x0000003000002947 */ /* 0x000fea0003800000 */
[----:B------:R-:W-:Y:S05]  /*10c0*/  @!P0 BRA `(.L_x_27466) ;  /* 0x0000005000008947 */ /* 0x000fea0003800000 */
[----:B-----5:R-:W-:Y:S01]  /*10d0*/  FADD.FTZ R229, R193, R229 ;  /* 0x000000e5c1e57221 */ /* 0x020fe20000010000 */
[----:B------:R-:W-:Y:S05]  /*10e0*/  BRA `(.L_x_27466) ;  /* 0x0000003000007947 */ /* 0x000fea0003800000 */
.L_x_27465:
[----:B-----5:R-:W-:-:S05]  /*10f0*/  HADD2.F32 R196, -RZ, R186.H1_H1 ;  /* 0x300000baffc47230 */ /* 0x020fca0000004100 */
[----:B------:R-:W-:-:S04]  /*1100*/  FADD.FTZ R229, R196, R229 ;  /* 0x000000e5c4e57221 */ /* 0x000fc80000010000 */
[----:B------:R-:W-:Y:S02]  /*1110*/  @P0 FADD.FTZ R229, R193, R229 ;  /* 0x000000e5c1e50221 */ /* 0x000fe40000010000 */
.L_x_27466:
[----:B------:R-:W-:Y:S01]  /*1120*/  HADD2.F32 R230, -RZ, R231.H0_H0 ;  /* 0x200000e7ffe67230 */ /* 0x000fe20000004100 */
[----:B------:R-:W-:Y:S05]  /*1130*/  @P2 BRA `(.L_x_27467) ;  /* 0x0000003000002947 */ /* 0x000fea0003800000 */
[----:B------:R-:W-:Y:S05]  /*1140*/  @!P0 BRA `(.L_x_27468) ;  /* 0x0000005000008947 */ /* 0x000fea0003800000 */
[----:B-----5:R-:W-:Y:S01]  /*1150*/  FADD.FTZ R230, R194, R230 ;  /* 0x000000e6c2e67221 */ /* 0x020fe20000010000 */
[----:B------:R-:W-:Y:S05]  /*1160*/  BRA `(.L_x_27468) ;  /* 0x0000003000007947 */ /* 0x000fea0003800000 */
.L_x_27467:
[----:B-----5:R-:W-:-:S05]  /*1170*/  HADD2.F32 R197, -RZ, R187.H0_H0 ;  /* 0x200000bbffc57230 */ /* 0x020fca0000004100 */
[----:B------:R-:W-:-:S04]  /*1180*/  FADD.FTZ R230, R197, R230 ;  /* 0x000000e6c5e67221 */ /* 0x000fc80000010000 */
[----:B------:R-:W-:Y:S02]  /*1190*/  @P0 FADD.FTZ R230, R194, R230 ;  /* 0x000000e6c2e60221 */ /* 0x000fe40000010000 */
.L_x_27468:
[----:B------:R-:W-:Y:S01]  /*11a0*/  HADD2.F32 R231, -RZ, R231.H1_H1 ;  /* 0x300000e7ffe77230 */ /* 0x000fe20000004100 */
[----:B------:R-:W-:Y:S05]  /*11b0*/  @P2 BRA `(.L_x_27469) ;  /* 0x0000003000002947 */ /* 0x000fea0003800000 */
[----:B------:R-:W-:Y:S05]  /*11c0*/  @!P0 BRA `(.L_x_27470) ;  /* 0x0000005000008947 */ /* 0x000fea0003800000 */
[----:B-----5:R-:W-:Y:S01]  /*11d0*/  FADD.FTZ R231, R195, R231 ;  /* 0x000000e7c3e77221 */ /* 0x020fe20000010000 */
[----:B------:R-:W-:Y:S05]  /*11e0*/  BRA `(.L_x_27470) ;  /* 0x0000003000007947 */ /* 0x000fea0003800000 */
.L_x_27469:
[----:B-----5:R-:W-:-:S05]  /*11f0*/  HADD2.F32 R196, -RZ, R187.H1_H1 ;  /* 0x300000bbffc47230 */ /* 0x020fca0000004100 */
[----:B------:R-:W-:-:S04]  /*1200*/  FADD.FTZ R231, R196, R231 ;  /* 0x000000e7c4e77221 */ /* 0x000fc80000010000 */
[----:B------:R-:W-:Y:S02]  /*1210*/  @P0 FADD.FTZ R231, R195, R231 ;  /* 0x000000e7c3e70221 */ /* 0x000fe40000010000 */
.L_x_27470:
        /* <DEDUP_REMOVED lines=16> */
.L_x_27471:
[----:B0----5:R-:W-:-:S05]  /*1320*/  HADD2.F32 R197, -RZ, R184.H0_H0 ;  /* 0x200000b8ffc57230 */ /* 0x021fca0000004100 */
[----:B------:R-:W-:-:S04]  /*1330*/  FADD.FTZ R224, R197, R224 ;  /* 0x000000e0c5e07221 */ /* 0x000fc80000010000 */
[----:B------:R-:W-:Y:S02]  /*1340*/  @P0 FADD.FTZ R224, R188, R224 ;  /* 0x000000e0bce00221 */ /* 0x000fe40000010000 */
.L_x_27472:
[----:B------:R-:W-:Y:S01]  /*1350*/  HADD2.F32 R225, -RZ, R220.H1_H1 ;  /* 0x300000dcffe17230 */ /* 0x000fe20000004100 */
[----:B------:R-:W-:Y:S05]  /*1360*/  @P2 BRA `(.L_x_27473) ;  /* 0x0000003000002947 */ /* 0x000fea0003800000 */
[----:B------:R-:W-:Y:S05]  /*1370*/  @!P0 BRA `(.L_x_27474) ;  /* 0x0000005000008947 */ /* 0x000fea0003800000 */
[----:B-----5:R-:W-:Y:S01]  /*1380*/  FADD.FTZ R225, R189, R225 ;  /* 0x000000e1bde17221 */ /* 0x020fe20000010000 */
[----:B------:R-:W-:Y:S05]  /*1390*/  BRA `(.L_x_27474) ;  /* 0x0000003000007947 */ /* 0x000fea0003800000 */
.L_x_27473:
[----:B-----5:R-:W-:-:S05]  /*13a0*/  HADD2.F32 R196, -RZ, R184.H1_H1 ;  /* 0x300000b8ffc47230 */ /* 0x020fca0000004100 */
[----:B------:R-:W-:-:S04]  /*13b0*/  FADD.FTZ R225, R196, R225 ;  /* 0x000000e1c4e17221 */ /* 0x000fc80000010000 */
[----:B------:R-:W-:Y:S02]  /*13c0*/  @P0 FADD.FTZ R225, R189, R225 ;  /* 0x000000e1bde10221 */ /* 0x000fe40000010000 */
.L_x_27474:
[----:B------:R-:W-:Y:S01]  /*13d0*/  HADD2.F32 R226, -RZ, R221.H0_H0 ;  /* 0x200000ddffe27230 */ /* 0x000fe20000004100 */
[----:B------:R-:W-:Y:S05]  /*13e0*/  @P2 BRA `(.L_x_27475) ;  /* 0x0000003000002947 */ /* 0x000fea0003800000 */
[----:B------:R-:W-:Y:S05]  /*13f0*/  @!P0 BRA `(.L_x_27476) ;  /* 0x0000005000008947 */ /* 0x000fea0003800000 */
[----:B-----5:R-:W-:Y:S01]  /*1400*/  FADD.FTZ R226, R190, R226 ;  /* 0x000000e2bee27221 */ /* 0x020fe20000010000 */
[----:B------:R-:W-:Y:S05]  /*1410*/  BRA `(.L_x_27476) ;  /* 0x0000003000007947 */ /* 0x000fea0003800000 */
.L_x_27475:
[----:B-----5:R-:W-:-:S05]  /*1420*/  HADD2.F32 R197, -RZ, R185.H0_H0 ;  /* 0x200000b9ffc57230 */ /* 0x020fca0000004100 */
[----:B------:R-:W-:-:S04]  /*1430*/  FADD.FTZ R226, R197, R226 ;  /* 0x000000e2c5e27221 */ /* 0x000fc80000010000 */
[----:B------:R-:W-:Y:S02]  /*1440*/  @P0 FADD.FTZ R226, R190, R226 ;  /* 0x000000e2bee20221 */ /* 0x000fe40000010000 */
.L_x_27476:
[----:B------:R-:W-:Y:S01]  /*1450*/  HADD2.F32 R227, -RZ, R221.H1_H1 ;  /* 0x300000ddffe37230 */ /* 0x000fe20000004100 */
[----:B------:R-:W-:Y:S05]  /*1460*/  @P2 BRA `(.L_x_27477) ;  /* 0x0000003000002947 */ /* 0x000fea0003800000 */
[----:B------:R-:W-:Y:S05]  /*1470*/  @!P0 BRA `(.L_x_27478) ;  /* 0x0000005000008947 */ /* 0x000fea0003800000 */
[----:B-----5:R-:W-:Y:S01]  /*1480*/  FADD.FTZ R227, R191, R227 ;  /* 0x000000e3bfe37221 */ /* 0x020fe20000010000 */
[----:B------:R-:W-:Y:S05]  /*1490*/  BRA `(.L_x_27478) ;  /* 0x0000003000007947 */ /* 0x000fea0003800000 */
.L_x_27477:
[----:B-----5:R-:W-:-:S05]  /*14a0*/  HADD2.F32 R196, -RZ, R185.H1_H1 ;  /* 0x300000b9ffc47230 */ /* 0x020fca0000004100 */
[----:B------:R-:W-:-:S04]  /*14b0*/  FADD.FTZ R227, R196, R227 ;  /* 0x000000e3c4e37221 */ /* 0x000fc80000010000 */
[----:B------:R-:W-:Y:S02]  /*14c0*/  @P0 FADD.FTZ R227, R191, R227 ;  /* 0x000000e3bfe30221 */ /* 0x000fe40000010000 */
.L_x_27478:
[----:B------:R-:W-:Y:S01]  /*14d0*/  HADD2.F32 R220, -RZ, R222.H0_H0 ;  /* 0x200000deffdc7230 */ /* 0x000fe20000004100 */
[----:B------:R-:W-:Y:S05]  /*14e0*/  @P2 BRA `(.L_x_27479) ;  /* 0x0000003000002947 */ /* 0x000fea0003800000 */
[----:B------:R-:W-:Y:S05]  /*14f0*/  @!P0 BRA `(.L_x_27480) ;  /* 0x0000005000008947 */ /* 0x000fea0003800000 */
[----:B-----5:R-:W-:Y:S01]  /*1500*/  FADD.FTZ R220, R192, R220 ;  /* 0x000000dcc0dc7221 */ /* 0x020fe20000010000 */
[----:B------:R-:W-:Y:S05]  /*1510*/  BRA `(.L_x_27480) ;  /* 0x0000003000007947 */ /* 0x000fea0003800000 */
.L_x_27479:
[----:B-----5:R-:W-:-:S05]  /*1520*/  HADD2.F32 R197, -RZ, R186.H0_H0 ;  /* 0x200000baffc57230 */ /* 0x020fca0000004100 */
[----:B------:R-:W-:-:S04]  /*1530*/  FADD.FTZ R220, R197, R220 ;  /* 0x000000dcc5dc7221 */ /* 0x000fc80000010000 */
[----:B------:R-:W-:Y:S02]  /*1540*/  @P0 FADD.FTZ R220, R192, R220 ;  /* 0x000000dcc0dc0221 */ /* 0x000fe40000010000 */
.L_x_27480:
[----:B------:R-:W-:Y:S01]  /*1550*/  HADD2.F32 R221, -RZ, R222.H1_H1 ;  /* 0x300000deffdd7230 */ /* 0x000fe20000004100 */
[----:B------:R-:W-:Y:S05]  /*1560*/  @P2 BRA `(.L_x_27481) ;  /* 0x0000003000002947 */ /* 0x000fea0003800000 */
[----:B------:R-:W-:Y:S05]  /*1570*/  @!P0 BRA `(.L_x_27482) ;  /* 0x0000005000008947 */ /* 0x000fea0003800000 */
[----:B-----5:R-:W-:Y:S01]  /*1580*/  FADD.FTZ R221, R193, R221 ;  /* 0x000000ddc1dd7221 */ /* 0x020fe20000010000 */
[----:B------:R-:W-:Y:S05]  /*1590*/  BRA `(.L_x_27482) ;  /* 0x0000003000007947 */ /* 0x000fea0003800000 */
.L_x_27481:
[----:B-----5:R-:W-:-:S05]  /*15a0*/  HADD2.F32 R196, -RZ, R186.H1_H1 ;  /* 0x300000baffc47230 */ /* 0x020fca0000004100 */
[----:B------:R-:W-:-:S04]  /*15b0*/  FADD.FTZ R221, R196, R221 ;  /* 0x000000ddc4dd7221 */ /* 0x000fc80000010000 */
[----:B------:R-:W-:Y:S02]  /*15c0*/  @P0 FADD.FTZ R221, R193, R221 ;  /* 0x000000ddc1dd0221 */ /* 0x000fe40000010000 */
.L_x_27482:
[----:B------:R-:W-:Y:S01]  /*15d0*/  HADD2.F32 R222, -RZ, R223.H0_H0 ;  /* 0x200000dfffde7230 */ /* 0x000fe20000004100 */
[----:B------:R-:W-:Y:S05]  /*15e0*/  @P2 BRA `(.L_x_27483) ;  /* 0x0000003000002947 */ /* 0x000fea0003800000 */
[----:B------:R-:W-:Y:S05]  /*15f0*/  @!P0 BRA `(.L_x_27484) ;  /* 0x0000005000008947 */ /* 0x000fea0003800000 */
[----:B-----5:R-:W-:Y:S01]  /*1600*/  FADD.FTZ R222, R194, R222 ;  /* 0x000000dec2de7221 */ /* 0x020fe20000010000 */
[----:B------:R-:W-:Y:S05]  /*1610*/  BRA `(.L_x_27484) ;  /* 0x0000003000007947 */ /* 0x000fea0003800000 */
.L_x_27483:
[----:B-----5:R-:W-:-:S05]  /*1620*/  HADD2.F32 R197, -RZ, R187.H0_H0 ;  /* 0x200000bbffc57230 */ /* 0x020fca0000004100 */
[----:B------:R-:W-:-:S04]  /*1630*/  FADD.FTZ R222, R197, R222 ;  /* 0x000000dec5de7221 */ /* 0x000fc80000010000 */
[----:B------:R-:W-:Y:S02]  /*1640*/  @P0 FADD.FTZ R222, R194, R222 ;  /* 0x000000dec2de0221 */ /* 0x000fe40000010000 */
.L_x_27484:
[----:B------:R-:W-:Y:S01]  /*1650*/  HADD2.F32 R223, -RZ, R223.H1_H1 ;  /* 0x300000dfffdf7230 */ /* 0x000fe20000004100 */
[----:B------:R-:W-:Y:S05]  /*1660*/  @P2 BRA `(.L_x_27485) ;  /* 0x0000003000002947 */ /* 0x000fea0003800000 */
[----:B------:R-:W-:Y:S05]  /*1670*/  @!P0 BRA `(.L_x_27486) ;  /* 0x0000005000008947 */ /* 0x000fea0003800000 */
[----:B-----5:R-:W-:Y:S01]  /*1680*/  FADD.FTZ R223, R195, R223 ;  /* 0x000000dfc3df7221 */ /* 0x020fe20000010000 */
[----:B------:R-:W-:Y:S05]  /*1690*/  BRA `(.L_x_27486) ;  /* 0x0000003000007947 */ /* 0x000fea0003800000 */
.L_x_27485:
[----:B-----5:R-:W-:-:S05]  /*16a0*/  HADD2.F32 R196, -RZ, R187.H1_H1 ;  /* 0x300000bbffc47230 */ /* 0x020fca0000004100 */
[----:B------:R-:W-:-:S04]  /*16b0*/  FADD.FTZ R223, R196, R223 ;  /* 0x000000dfc4df7221 */ /* 0x000fc80000010000 */
[----:B------:R-:W-:Y:S02]  /*16c0*/  @P0 FADD.FTZ R223, R195, R223 ;  /* 0x000000dfc3df0221 */ /* 0x000fe40000010000 */
.L_x_27486:
        /* <DEDUP_REMOVED lines=12> */
[----:B--2---:R-:W-:Y:S01]  /*1790*/  HADD2.F32 R216, -RZ, R204.H0_H0 ;  /* 0x200000ccffd87230 */ /* 0x004fe20000004100 */
[----:B------:R-:W-:Y:S05]  /*17a0*/  @P2 BRA `(.L_x_27487) ;  /* 0x0000003000002947 */ /* 0x000fea0003800000 */
[----:B0-----:R-:W-:Y:S05]  /*17b0*/  @!P0 BRA `(.L_x_27488) ;  /* 0x0000005000008947 */ /* 0x001fea0003800000 */
[----:B-----5:R-:W-:Y:S01]  /*17c0*/  FADD.FTZ R216, R188, R216 ;  /* 0x000000d8bcd87221 */ /* 0x020fe20000010000 */
[----:B------:R-:W-:Y:S05]  /*17d0*/  BRA `(.L_x_27488) ;  /* 0x0000003000007947 */ /* 0x000fea0003800000 */
.L_x_27487:
[----:B0----5:R-:W-:-:S05]  /*17e0*/  HADD2.F32 R197, -RZ, R184.H0_H0 ;  /* 0x200000b8ffc57230 */ /* 0x021fca0000004100 */
[----:B------:R-:W-:-:S04]  /*17f0*/  FADD.FTZ R216, R197, R216 ;  /* 0x000000d8c5d87221 */ /* 0x000fc80000010000 */
[----:B------:R-:W-:Y:S02]  /*1800*/  @P0 FADD.FTZ R216, R188, R216 ;  /* 0x000000d8bcd80221 */ /* 0x000fe40000010000 */
.L_x_27488:
[----:B------:R-:W-:Y:S01]  /*1810*/  HADD2.F32 R217, -RZ, R204.H1_H1 ;  /* 0x300000ccffd97230 */ /* 0x000fe20000004100 */
[----:B------:R-:W-:Y:S05]  /*1820*/  @P2 BRA `(.L_x_27489) ;  /* 0x0000003000002947 */ /* 0x000fea0003800000 */
[----:B------:R-:W-:Y:S05]  /*1830*/  @!P0 BRA `(.L_x_27490) ;  /* 0x0000005000008947 */ /* 0x000fea0003800000 */
[----:B-----5:R-:W-:Y:S01]  /*1840*/  FADD.FTZ R217, R189, R217 ;  /* 0x000000d9bdd97221 */ /* 0x020fe20000010000 */
[----:B------:R-:W-:Y:S05]  /*1850*/  BRA `(.L_x_27490) ;  /* 0x0000003000007947 */ /* 0x000fea0003800000 */
.L_x_27489:
[----:B-----5:R-:W-:-:S05]  /*1860*/  HADD2.F32 R196, -RZ, R184.H1_H1 ;  /* 0x300000b8ffc47230 */ /* 0x020fca0000004100 */
[----:B------:R-:W-:-:S04]  /*1870*/  FADD.FTZ R217, R196, R217 ;  /* 0x000000d9c4d97221 */ /* 0x000fc80000010000 */
[----:B------:R-:W-:Y:S02]  /*1880*/  @P0 FADD.FTZ R217, R189, R217 ;  /* 0x000000d9bdd90221 */ /* 0x000fe40000010000 */
.L_x_27490:
[----:B------:R-:W-:Y:S01]  /*1890*/  HADD2.F32 R218, -RZ, R205.H0_H0 ;  /* 0x200000cdffda7230 */ /* 0x000fe20000004100 */
[----:B------:R-:W-:Y:S05]  /*18a0*/  @P2 BRA `(.L_x_27491) ;  /* 0x0000003000002947 */ /* 0x000fea0003800000 */
[----:B------:R-:W-:Y:S05]  /*18b0*/  @!P0 BRA `(.L_x_27492) ;  /* 0x0000005000008947 */ /* 0x000fea0003800000 */
[----:B-----5:R-:W-:Y:S01]  /*18c0*/  FADD.FTZ R218, R190, R218 ;  /* 0x000000dabeda7221 */ /* 0x020fe20000010000 */
[----:B------:R-:W-:Y:S05]  /*18d0*/  BRA `(.L_x_27492) ;  /* 0x0000003000007947 */ /* 0x000fea0003800000 */
.L_x_27491:
[----:B-----5:R-:W-:-:S05]  /*18e0*/  HADD2.F32 R197, -RZ, R185.H0_H0 ;  /* 0x200000b9ffc57230 */ /* 0x020fca0000004100 */
[----:B------:R-:W-:-:S04]  /*18f0*/  FADD.FTZ R218, R197, R218 ;  /* 0x000000dac5da7221 */ /* 0x000fc80000010000 */
[----:B------:R-:W-:Y:S02]  /*1900*/  @P0 FADD.FTZ R218, R190, R218 ;  /* 0x000000dabeda0221 */ /* 0x000fe40000010000 */
.L_x_27492:
[----:B------:R-:W-:Y:S01]  /*1910*/  HADD2.F32 R219, -RZ, R205.H1_H1 ;  /* 0x300000cdffdb7230 */ /* 0x000fe20000004100 */
[----:B------:R-:W-:Y:S05]  /*1920*/  @P2 BRA `(.L_x_27493) ;  /* 0x0000003000002947 */ /* 0x000fea0003800000 */
[----:B------:R-:W-:Y:S05]  /*1930*/  @!P0 BRA `(.L_x_27494) ;  /* 0x0000005000008947 */ /* 0x000fea0003800000 */
[----:B-----5:R-:W-:Y:S01]  /*1940*/  FADD.FTZ R219, R191, R219 ;  /* 0x000000dbbfdb7221 */ /* 0x020fe20000010000 */
[----:B------:R-:W-:Y:S05]  /*1950*/  BRA `(.L_x_27494) ;  /* 0x0000003000007947 */ /* 0x000fea0003800000 */
.L_x_27493:
[----:B-----5:R-:W-:-:S05]  /*1960*/  HADD2.F32 R196, -RZ, R185.H1_H1 ;  /* 0x300000b9ffc47230 */ /* 0x020fca0000004100 */
[----:B------:R-:W-:-:S04]  /*1970*/  FADD.FTZ R219, R196, R219 ;  /* 0x000000dbc4db7221 */ /* 0x000fc80000010000 */
[----:B------:R-:W-:Y:S02]  /*1980*/  @P0 FADD.FTZ R219, R191, R219 ;  /* 0x000000dbbfdb0221 */ /* 0x000fe40000010000 */
.L_x_27494:
[----:B------:R-:W-:Y:S01]  /*1990*/  HADD2.F32 R204, -RZ, R206.H0_H0 ;  /* 0x200000ceffcc7230 */ /* 0x000fe20000004100 */
[----:B------:R-:W-:Y:S05]  /*19a0*/  @P2 BRA `(.L_x_27495) ;  /* 0x0000003000002947 */ /* 0x000fea0003800000 */
[----:B------:R-:W-:Y:S05]  /*19b0*/  @!P0 BRA `(.L_x_27496) ;  /* 0x0000005000008947 */ /* 0x000fea0003800000 */
[----:B-----5:R-:W-:Y:S01]  /*19c0*/  FADD.FTZ R204, R192, R204 ;  /* 0x000000ccc0cc7221 */ /* 0x020fe20000010000 */
[----:B------:R-:W-:Y:S05]  /*19d0*/  BRA `(.L_x_27496) ;  /* 0x0000003000007947 */ /* 0x000fea0003800000 */
.L_x_27495:
[----:B-----5:R-:W-:-:S05]  /*19e0*/  HADD2.F32 R197, -RZ, R186.H0_H0 ;  /* 0x200000baffc57230 */ /* 0x020fca0000004100 */
[----:B------:R-:W-:-:S04]  /*19f0*/  FADD.FTZ R204, R197, R204 ;  /* 0x000000ccc5cc7221 */ /* 0x000fc80000010000 */
[----:B------:R-:W-:Y:S02]  /*1a00*/  @P0 FADD.FTZ R204, R192, R204 ;  /* 0x000000ccc0cc0221 */ /* 0x000fe40000010000 */
.L_x_27496:
[----:B------:R-:W-:Y:S01]  /*1a10*/  HADD2.F32 R205, -RZ, R206.H1_H1 ;  /* 0x300000ceffcd7230 */ /* 0x000fe20000004100 */
[----:B------:R-:W-:Y:S05]  /*1a20*/  @P2 BRA `(.L_x_27497) ;  /* 0x0000003000002947 */ /* 0x000fea0003800000 */
[----:B------:R-:W-:Y:S05]  /*1a30*/  @!P0 BRA `(.L_x_27498) ;  /* 0x0000005000008947 */ /* 0x000fea0003800000 */
[----:B-----5:R-:W-:Y:S01]  /*1a40*/  FADD.FTZ R205, R193, R205 ;  /* 0x000000cdc1cd7221 */ /* 0x020fe20000010000 */
[----:B------:R-:W-:Y:S05]  /*1a50*/  BRA `(.L_x_27498) ;  /* 0x0000003000007947 */ /* 0x000fea0003800000 */
.L_x_27497:
[----:B-----5:R-:W-:-:S05]  /*1a60*/  HADD2.F32 R196, -RZ, R186.H1_H1 ;  /* 0x300000baffc47230 */ /* 0x020fca0000004100 */
[----:B------:R-:W-:-:S04]  /*1a70*/  FADD.FTZ R205, R196, R205 ;  /* 0x000000cdc4cd7221 */ /* 0x000fc80000010000 */
[----:B------:R-:W-:Y:S02]  /*1a80*/  @P0 FADD.FTZ R205, R193, R205 ;  /* 0x000000cdc1cd0221 */ /* 0x000fe40000010000 */
.L_x_27498:
[----:B------:R-:W-:Y:S01]  /*1a90*/  HADD2.F32 R206, -RZ, R207.H0_H0 ;  /* 0x200000cfffce7230 */ /* 0x000fe20000004100 */
[----:B------:R-:W-:Y:S05]  /*1aa0*/  @P2 BRA `(.L_x_27499) ;  /* 0x0000003000002947 */ /* 0x000fea0003800000 */
[----:B------:R-:W-:Y:S05]  /*1ab0*/  @!P0 BRA `(.L_x_27500) ;  /* 0x0000005000008947 */ /* 0x000fea0003800000 */
[----:B-----5:R-:W-:Y:S01]  /*1ac0*/  FADD.FTZ R206, R194, R206 ;  /* 0x000000cec2ce7221 */ /* 0x020fe20000010000 */
[----:B------:R-:W-:Y:S05]  /*1ad0*/  BRA `(.L_x_27500) ;  /* 0x0000003000007947 */ /* 0x000fea0003800000 */
.L_x_27499:
[----:B-----5:R-:W-:-:S05]  /*1ae0*/  HADD2.F32 R197, -RZ, R187.H0_H0 ;  /* 0x200000bbffc57230 */ /* 0x020fca0000004100 */
[----:B------:R-:W-:-:S04]  /*1af0*/  FADD.FTZ R206, R197, R206 ;  /* 0x000000cec5ce7221 */ /* 0x000fc80000010000 */
[----:B------:R-:W-:Y:S02]  /*1b00*/  @P0 FADD.FTZ R206, R194, R206 ;  /* 0x000000cec2ce0221 */ /* 0x000fe40000010000 */
.L_x_27500:
[----:B------:R-:W-:Y:S01]  /*1b10*/  HADD2.F32 R207, -RZ, R207.H1_H1 ;  /* 0x300000cfffcf7230 */ /* 0x000fe20000004100 */
[----:B------:R-:W-:Y:S05]  /*1b20*/  @P2 BRA `(.L_x_27501) ;  /* 0x0000003000002947 */ /* 0x000fea0003800000 */
[----:B------:R-:W-:Y:S05]  /*1b30*/  @!P0 BRA `(.L_x_27502) ;  /* 0x0000005000008947 */ /* 0x000fea0003800000 */
[----:B-----5:R-:W-:Y:S01]  /*1b40*/  FADD.FTZ R207, R195, R207 ;  /* 0x000000cfc3cf7221 */ /* 0x020fe20000010000 */
[----:B------:R-:W-:Y:S05]  /*1b50*/  BRA `(.L_x_27502) ;  /* 0x0000003000007947 */ /* 0x000fea0003800000 */
.L_x_27501:
[----:B-----5:R-:W-:-:S05]  /*1b60*/  HADD2.F32 R196, -RZ, R187.H1_H1 ;  /* 0x300000bbffc47230 */ /* 0x020fca0000004100 */
[----:B------:R-:W-:-:S04]  /*1b70*/  FADD.FTZ R207, R196, R207 ;  /* 0x000000cfc4cf7221 */ /* 0x000fc80000010000 */
[----:B------:R-:W-:Y:S02]  /*1b80*/  @P0 FADD.FTZ R207, R195, R207 ;  /* 0x000000cfc3cf0221 */ /* 0x000fe40000010000 */
.L_x_27502:
        /* <DEDUP_REMOVED lines=12> */
[----:B--2---:R-:W-:Y:S01]  /*1c50*/  HADD2.F32 R208, -RZ, R196.H0_H0 ;  /* 0x200000c4ffd07230 */ /* 0x004fe20000004100 */
[----:B------:R-:W-:Y:S05]  /*1c60*/  @P2 BRA `(.L_x_27503) ;  /* 0x0000003000002947 */ /* 0x000fea0003800000 */
[----:B0-----:R-:W-:Y:S05]  /*1c70*/  @!P0 BRA `(.L_x_27504) ;  /* 0x0000005000008947 */ /* 0x001fea0003800000 */
[----:B-----5:R-:W-:Y:S01]  /*1c80*/  FADD.FTZ R208, R188, R208 ;  /* 0x000000d0bcd07221 */ /* 0x020fe20000010000 */
[----:B------:R-:W-:Y:S05]  /*1c90*/  BRA `(.L_x_27504) ;  /* 0x0000003000007947 */ /* 0x000fea0003800000 */
.L_x_27503:
[----:B0----5:R-:W-:-:S05]  /*1ca0*/  HADD2.F32 R201, -RZ, R184.H0_H0 ;  /* 0x200000b8ffc97230 */ /* 0x021fca0000004100 */
[----:B------:R-:W-:-:S04]  /*1cb0*/  FADD.FTZ R208, R201, R208 ;  /* 0x000000d0c9d07221 */ /* 0x000fc80000010000 */
[----:B------:R-:W-:Y:S02]  /*1cc0*/  @P0 FADD.FTZ R208, R188, R208 ;  /* 0x000000d0bcd00221 */ /* 0x000fe40000010000 */
.L_x_27504:
[----:B------:R-:W-:Y:S01]  /*1cd0*/  HADD2.F32 R209, -RZ, R196.H1_H1 ;  /* 0x300000c4ffd17230 */ /* 0x000fe20000004100 */
[----:B------:R-:W-:Y:S05]  /*1ce0*/  @P2 BRA `(.L_x_27505) ;  /* 0x0000003000002947 */ /* 0x000fea0003800000 */
[----:B------:R-:W-:Y:S05]  /*1cf0*/  @!P0 BRA `(.L_x_27506) ;  /* 0x0000005000008947 */ /* 0x000fea0003800000 */
[----:B-----5:R-:W-:Y:S01]  /*1d00*/  FADD.FTZ R209, R189, R209 ;  /* 0x000000d1bdd17221 */ /* 0x020fe20000010000 */
[----:B------:R-:W-:Y:S05]  /*1d10*/  BRA `(.L_x_27506) ;  /* 0x0000003000007947 */ /* 0x000fea0003800000 */
.L_x_27505:
[----:B-----5:R-:W-:-:S05]  /*1d20*/  HADD2.F32 R196, -RZ, R184.H1_H1 ;  /* 0x300000b8ffc47230 */ /* 0x020fca0000004100 */
[----:B------:R-:W-:-:S04]  /*1d30*/  FADD.FTZ R209, R196, R209 ;  /* 0x000000d1c4d17221 */ /* 0x000fc80000010000 */
[----:B------:R-:W-:Y:S02]  /*1d40*/  @P0 FADD.FTZ R209, R189, R209 ;  /* 0x000000d1bdd10221 */ /* 0x000fe40000010000 */
.L_x_27506:
[----:B------:R-:W-:Y:S01]  /*1d50*/  HADD2.F32 R210, -RZ, R197.H0_H0 ;  /* 0x200000c5ffd27230 */ /* 0x000fe20000004100 */
[----:B------:R-:W-:Y:S05]  /*1d60*/  @P2 BRA `(.L_x_27507) ;  /* 0x0000003000002947 */ /* 0x000fea0003800000 */
[----:B------:R-:W-:Y:S05]  /*1d70*/  @!P0 BRA `(.L_x_27508) ;  /* 0x0000005000008947 */ /* 0x000fea0003800000 */
[----:B-----5:R-:W-:Y:S01]  /*1d80*/  FADD.FTZ R210, R190, R210 ;  /* 0x000000d2bed27221 */ /* 0x020fe20000010000 */
[----:B------:R-:W-:Y:S05]  /*1d90*/  BRA `(.L_x_27508) ;  /* 0x0000003000007947 */ /* 0x000fea0003800000 */
.L_x_27507:
[----:B-----5:R-:W-:-:S05]  /*1da0*/  HADD2.F32 R201, -RZ, R185.H0_H0 ;  /* 0x200000b9ffc97230 */ /* 0x020fca0000004100 */
[----:B------:R-:W-:-:S04]  /*1db0*/  FADD.FTZ R210, R201, R210 ;  /* 0x000000d2c9d27221 */ /* 0x000fc80000010000 */
[----:B------:R-:W-:Y:S02]  /*1dc0*/  @P0 FADD.FTZ R210, R190, R210 ;  /* 0x000000d2bed20221 */ /* 0x000fe40000010000 */
.L_x_27508:
[----:B------:R-:W-:Y:S01]  /*1dd0*/  HADD2.F32 R211, -RZ, R197.H1_H1 ;  /* 0x300000c5ffd37230 */ /* 0x000fe20000004100 */
[----:B------:R-:W-:Y:S05]  /*1de0*/  @P2 BRA `(.L_x_27509) ;  /* 0x0000003000002947 */ /* 0x000fea0003800000 */
[----:B------:R-:W-:Y:S05]  /*1df0*/  @!P0 BRA `(.L_x_27510) ;  /* 0x0000005000008947 */ /* 0x000fea0003800000 */
[----:B-----5:R-:W-:Y:S01]  /*1e00*/  FADD.FTZ R211, R191, R211 ;  /* 0x000000d3bfd37221 */ /* 0x020fe20000010000 */
[----:B------:R-:W-:Y:S05]  /*1e10*/  BRA `(.L_x_27510) ;  /* 0x0000003000007947 */ /* 0x000fea0003800000 */
.L_x_27509:
[----:B-----5:R-:W-:-:S05]  /*1e20*/  HADD2.F32 R196, -RZ, R185.H1_H1 ;  /* 0x300000b9ffc47230 */ /* 0x020fca0000004100 */
[----:B------:R-:W-:-:S04]  /*1e30*/  FADD.FTZ R211, R196, R211 ;  /* 0x000000d3c4d37221 */ /* 0x000fc80000010000 */
[----:B------:R-:W-:Y:S02]  /*1e40*/  @P0 FADD.FTZ R211, R191, R211 ;  /* 0x000000d3bfd30221 */ /* 0x000fe40000010000 */
.L_x_27510:
[----:B------:R-:W-:Y:S01]  /*1e50*/  HADD2.F32 R196, -RZ, R198.H0_H0 ;  /* 0x200000c6ffc47230 */ /* 0x000fe20000004100 */
[----:B------:R-:W-:Y:S05]  /*1e60*/  @P2 BRA `(.L_x_27511) ;  /* 0x0000003000002947 */ /* 0x000fea0003800000 */
[----:B------:R-:W-:Y:S05]  /*1e70*/  @!P0 BRA `(.L_x_27512) ;  /* 0x0000005000008947 */ /* 0x000fea0003800000 */
[----:B-----5:R-:W-:Y:S01]  /*1e80*/  FADD.FTZ R196, R192, R196 ;  /* 0x000000c4c0c47221 */ /* 0x020fe20000010000 */
[----:B------:R-:W-:Y:S05]  /*1e90*/  BRA `(.L_x_27512) ;  /* 0x0000003000007947 */ /* 0x000fea0003800000 */
.L_x_27511:
[----:B-----5:R-:W-:-:S05]  /*1ea0*/  HADD2.F32 R197, -RZ, R186.H0_H0 ;  /* 0x200000baffc57230 */ /* 0x020fca0000004100 */
[----:B------:R-:W-:-:S04]  /*1eb0*/  FADD.FTZ R196, R197, R196 ;  /* 0x000000c4c5c47221 */ /* 0x000fc80000010000 */
[----:B------:R-:W-:Y:S02]  /*1ec0*/  @P0 FADD.FTZ R196, R192, R196 ;  /* 0x000000c4c0c40221 */ /* 0x000fe40000010000 */
.L_x_27512:
[----:B------:R-:W-:Y:S01]  /*1ed0*/  HADD2.F32 R197, -RZ, R198.H1_H1 ;  /* 0x300000c6ffc57230 */ /* 0x000fe20000004100 */
[----:B------:R-:W-:Y:S05]  /*1ee0*/  @P2 BRA `(.L_x_27513) ;  /* 0x0000003000002947 */ /* 0x000fea0003800000 */
[----:B------:R-:W-:Y:S05]  /*1ef0*/  @!P0 BRA `(.L_x_27514) ;  /* 0x0000005000008947 */ /* 0x000fea0003800000 */
[----:B-----5:R-:W-:Y:S01]  /*1f00*/  FADD.FTZ R197, R193, R197 ;  /* 0x000000c5c1c57221 */ /* 0x020fe20000010000 */
[----:B------:R-:W-:Y:S05]  /*1f10*/  BRA `(.L_x_27514) ;  /* 0x0000003000007947 */ /* 0x000fea0003800000 */
.L_x_27513:
[----:B-----5:R-:W-:-:S05]  /*1f20*/  HADD2.F32 R198, -RZ, R186.H1_H1 ;  /* 0x300000baffc67230 */ /* 0x020fca0000004100 */
[----:B------:R-:W-:-:S04]  /*1f30*/  FADD.FTZ R197, R198, R197 ;  /* 0x000000c5c6c57221 */ /* 0x000fc80000010000 */
[----:B------:R-:W-:Y:S02]  /*1f40*/  @P0 FADD.FTZ R197, R193, R197 ;  /* 0x000000c5c1c50221 */ /* 0x000fe40000010000 */
.L_x_27514:
[----:B------:R-:W-:Y:S01]  /*1f50*/  HADD2.F32 R198, -RZ, R199.H0_H0 ;  /* 0x200000c7ffc67230 */ /* 0x000fe20000004100 */
[----:B------:R-:W-:Y:S05]  /*1f60*/  @P2 BRA `(.L_x_27515) ;  /* 0x0000003000002947 */ /* 0x000fea0003800000 */
[----:B------:R-:W-:Y:S05]  /*1f70*/  @!P0 BRA `(.L_x_27516) ;  /* 0x0000005000008947 */ /* 0x000fea0003800000 */
[----:B-----5:R-:W-:Y:S01]  /*1f80*/  FADD.FTZ R198, R194, R198 ;  /* 0x000000c6c2c67221 */ /* 0x020fe20000010000 */
[----:B------:R-:W-:Y:S05]  /*1f90*/  BRA `(.L_x_27516) ;  /* 0x0000003000007947 */ /* 0x000fea0003800000 */
.L_x_27515:
[----:B-----5:R-:W-:-:S05]  /*1fa0*/  HADD2.F32 R200, -RZ, R187.H0_H0 ;  /* 0x200000bbffc87230 */ /* 0x020fca0000004100 */
[----:B------:R-:W-:-:S04]  /*1fb0*/  FADD.FTZ R198, R200, R198 ;  /* 0x000000c6c8c67221 */ /* 0x000fc80000010000 */
[----:B------:R-:W-:Y:S02]  /*1fc0*/  @P0 FADD.FTZ R198, R194, R198 ;  /* 0x000000c6c2c60221 */ /* 0x000fe40000010000 */
.L_x_27516:
[----:B------:R-:W-:Y:S01]  /*1fd0*/  HADD2.F32 R199, -RZ, R199.H1_H1 ;  /* 0x300000c7ffc77230 */ /* 0x000fe20000004100 */
[----:B------:R-:W-:Y:S05]  /*1fe0*/  @P2 BRA `(.L_x_27517) ;  /* 0x0000003000002947 */ /* 0x000fea0003800000 */
[----:B------:R-:W-:Y:S05]  /*1ff0*/  @!P0 BRA `(.L_x_27518) ;  /* 0x0000005000008947 */ /* 0x000fea0003800000 */
[----:B-----5:R-:W-:Y:S01]  /*2000*/  FADD.FTZ R199, R195, R199 ;  /* 0x000000c7c3c77221 */ /* 0x020fe20000010000 */
[----:B------:R-:W-:Y:S05]  /*2010*/  BRA `(.L_x_27518) ;  /* 0x0000003000007947 */ /* 0x000fea0003800000 */
.L_x_27517:
[----:B-----5:R-:W-:-:S05]  /*2020*/  HADD2.F32 R200, -RZ, R187.H1_H1 ;  /* 0x300000bbffc87230 */ /* 0x020fca0000004100 */
[----:B------:R-:W-:-:S04]  /*2030*/  FADD.FTZ R199, R200, R199 ;  /* 0x000000c7c8c77221 */ /* 0x000fc80000010000 */
[----:B------:R-:W-:Y:S02]  /*2040*/  @P0 FADD.FTZ R199, R195, R199 ;  /* 0x000000c7c3c70221 */ /* 0x000fe40000010000 */
.L_x_27518:
        /* <DEDUP_REMOVED lines=10> */
[----:B-1----:R-:W-:-:S05]  /*20f0*/  IMAD.WIDE.U32 R200, R247, R3, c[0x0][0x170] ;  /* 0x00005c00f7c87625 */ /* 0x002fca00078e0003 */
[----:B------:R-:W2:Y:S02]  /*2100*/  LDG.E.128 R212, [R200.64] ;  /* 0x00000004c8d47981 */ /* 0x000ea4000c1e1d00 */
[----:B--2---:R-:W-:Y:S01]  /*2110*/  HADD2.F32 R200, -RZ, R212.H0_H0 ;  /* 0x200000d4ffc87230 */ /* 0x004fe20000004100 */
[----:B------:R-:W-:Y:S05]  /*2120*/  @P2 BRA `(.L_x_27519) ;  /* 0x0000003000002947 */ /* 0x000fea0003800000 */
[----:B0-----:R-:W-:Y:S05]  /*2130*/  @!P0 BRA `(.L_x_27520) ;  /* 0x0000005000008947 */ /* 0x001fea0003800000 */
[----:B-----5:R-:W-:Y:S01]  /*2140*/  FADD.FTZ R200, R188, R200 ;  /* 0x000000c8bcc87221 */ /* 0x020fe20000010000 */
[----:B------:R-:W-:Y:S05]  /*2150*/  BRA `(.L_x_27520) ;  /* 0x0000003000007947 */ /* 0x000fea0003800000 */
.L_x_27519:
[----:B0----5:R-:W-:-:S05]  /*2160*/  HADD2.F32 R3, -RZ, R184.H0_H0 ;  /* 0x200000b8ff037230 */ /* 0x021fca0000004100 */
[----:B------:R-:W-:-:S04]  /*2170*/  FADD.FTZ R200, R3, R200 ;  /* 0x000000c803c87221 */ /* 0x000fc80000010000 */
[----:B------:R-:W-:Y:S02]  /*2180*/  @P0 FADD.FTZ R200, R188, R200 ;  /* 0x000000c8bcc80221 */ /* 0x000fe40000010000 */
.L_x_27520:
[----:B------:R-:W-:Y:S01]  /*2190*/  HADD2.F32 R201, -RZ, R212.H1_H1 ;  /* 0x300000d4ffc97230 */ /* 0x000fe20000004100 */
[----:B------:R-:W-:Y:S05]  /*21a0*/  @P2 BRA `(.L_x_27521) ;  /* 0x0000003000002947 */ /* 0x000fea0003800000 */
[----:B------:R-:W-:Y:S05]  /*21b0*/  @!P0 BRA `(.L_x_27522) ;  /* 0x0000005000008947 */ /* 0x000fea0003800000 */
[----:B-----5:R-:W-:Y:S01]  /*21c0*/  FADD.FTZ R201, R189, R201 ;  /* 0x000000c9bdc97221 */ /* 0x020fe20000010000 */
[----:B------:R-:W-:Y:S05]  /*21d0*/  BRA `(.L_x_27522) ;  /* 0x0000003000007947 */ /* 0x000fea0003800000 */
.L_x_27521:
[----:B-----5:R-:W-:-:S05]  /*21e0*/  HADD2.F32 R3, -RZ, R184.H1_H1 ;  /* 0x300000b8ff037230 */ /* 0x020fca0000004100 */
[----:B------:R-:W-:-:S04]  /*21f0*/  FADD.FTZ R201, R3, R201 ;  /* 0x000000c903c97221 */ /* 0x000fc80000010000 */
[----:B------:R-:W-:Y:S02]  /*2200*/  @P0 FADD.FTZ R201, R189, R201 ;  /* 0x000000c9bdc90221 */ /* 0x000fe40000010000 */
.L_x_27522:
[----:B------:R-:W-:Y:S01]  /*2210*/  HADD2.F32 R202, -RZ, R213.H0_H0 ;  /* 0x200000d5ffca7230 */ /* 0x000fe20000004100 */
[----:B------:R-:W-:Y:S05]  /*2220*/  @P2 BRA `(.L_x_27523) ;  /* 0x0000003000002947 */ /* 0x000fea0003800000 */
[----:B------:R-:W-:Y:S05]  /*2230*/  @!P0 BRA `(.L_x_27524) ;  /* 0x0000005000008947 */ /* 0x000fea0003800000 */
[----:B-----5:R-:W-:Y:S01]  /*2240*/  FADD.FTZ R202, R190, R202 ;  /* 0x000000cabeca7221 */ /* 0x020fe20000010000 */
[----:B------:R-:W-:Y:S05]  /*2250*/  BRA `(.L_x_27524) ;  /* 0x0000003000007947 */ /* 0x000fea0003800000 */
.L_x_27523:
[----:B-----5:R-:W-:-:S05]  /*2260*/  HADD2.F32 R3, -RZ, R185.H0_H0 ;  /* 0x200000b9ff037230 */ /* 0x020fca0000004100 */
[----:B------:R-:W-:-:S04]  /*2270*/  FADD.FTZ R202, R3, R202 ;  /* 0x000000ca03ca7221 */ /* 0x000fc80000010000 */
[----:B------:R-:W-:Y:S02]  /*2280*/  @P0 FADD.FTZ R202, R190, R202 ;  /* 0x000000cabeca0221 */ /* 0x000fe40000010000 */
.L_x_27524:
[----:B------:R-:W-:Y:S01]  /*2290*/  HADD2.F32 R203, -RZ, R213.H1_H1 ;  /* 0x300000d5ffcb7230 */ /* 0x000fe20000004100 */
[----:B------:R-:W-:Y:S05]  /*22a0*/  @P2 BRA `(.L_x_27525) ;  /* 0x0000003000002947 */ /* 0x000fea0003800000 */
[----:B------:R-:W-:Y:S05]  /*22b0*/  @!P0 BRA `(.L_x_27526) ;  /* 0x0000005000008947 */ /* 0x000fea0003800000 */
[----:B-----5:R-:W-:Y:S01]  /*22c0*/  FADD.FTZ R203, R191, R203 ;  /* 0x000000cbbfcb7221 */ /* 0x020fe20000010000 */
[----:B------:R-:W-:Y:S05]  /*22d0*/  BRA `(.L_x_27526) ;  /* 0x0000003000007947 */ /* 0x000fea0003800000 */
.L_x_27525:
[----:B-----5:R-:W-:-:S05]  /*22e0*/  HADD2.F32 R3, -RZ, R185.H1_H1 ;  /* 0x300000b9ff037230 */ /* 0x020fca0000004100 */
[----:B------:R-:W-:-:S04]  /*22f0*/  FADD.FTZ R203, R3, R203 ;  /* 0x000000cb03cb7221 */ /* 0x000fc80000010000 */
[----:B------:R-:W-:Y:S02]  /*2300*/  @P0 FADD.FTZ R203, R191, R203 ;  /* 0x000000cbbfcb0221 */ /* 0x000fe40000010000 */
.L_x_27526:
[----:B------:R-:W-:Y:S01]  /*2310*/  HADD2.F32 R212, -RZ, R214.H0_H0 ;  /* 0x200000d6ffd47230 */ /* 0x000fe20000004100 */
[----:B------:R-:W-:Y:S05]  /*2320*/  @P2 BRA `(.L_x_27527) ;  /* 0x0000003000002947 */ /* 0x000fea0003800000 */
[----:B------:R-:W-:Y:S05]  /*2330*/  @!P0 BRA `(.L_x_27528) ;  /* 0x0000005000008947 */ /* 0x000fea0003800000 */
[----:B-----5:R-:W-:Y:S01]  /*2340*/  FADD.FTZ R212, R192, R212 ;  /* 0x000000d4c0d47221 */ /* 0x020fe20000010000 */
[----:B------:R-:W-:Y:S05]  /*2350*/  BRA `(.L_x_27528) ;  /* 0x0000003000007947 */ /* 0x000fea0003800000 */
.L_x_27527:
[----:B-----5:R-:W-:-:S05]  /*2360*/  HADD2.F32 R3, -RZ, R186.H0_H0 ;  /* 0x200000baff037230 */ /* 0x020fca0000004100 */
[----:B------:R-:W-:-:S04]  /*2370*/  FADD.FTZ R212, R3, R212 ;  /* 0x000000d403d47221 */ /* 0x000fc80000010000 */
[----:B------:R-:W-:Y:S02]  /*2380*/  @P0 FADD.FTZ R212, R192, R212 ;  /* 0x000000d4c0d40221 */ /* 0x000fe40000010000 */
.L_x_27528:
[----:B------:R-:W-:Y:S01]  /*2390*/  HADD2.F32 R213, -RZ, R214.H1_H1 ;  /* 0x300000d6ffd57230 */ /* 0x000fe20000004100 */
[----:B------:R-:W-:Y:S05]  /*23a0*/  @P2 BRA `(.L_x_27529) ;  /* 0x0000003000002947 */ /* 0x000fea0003800000 */
[----:B------:R-:W-:Y:S05]  /*23b0*/  @!P0 BRA `(.L_x_27530) ;  /* 0x0000005000008947 */ /* 0x000fea0003800000 */
[----:B-----5:R-:W-:Y:S01]  /*23c0*/  FADD.FTZ R213, R193, R213 ;  /* 0x000000d5c1d57221 */ /* 0x020fe20000010000 */
[----:B------:R-:W-:Y:S05]  /*23d0*/  BRA `(.L_x_27530) ;  /* 0x0000003000007947 */ /* 0x000fea0003800000 */
.L_x_27529:
[----:B-----5:R-:W-:-:S05]  /*23e0*/  HADD2.F32 R3, -RZ, R186.H1_H1 ;  /* 0x300000baff037230 */ /* 0x020fca0000004100 */
[----:B------:R-:W-:-:S04]  /*23f0*/  FADD.FTZ R213, R3, R213 ;  /* 0x000000d503d57221 */ /* 0x000fc80000010000 */
[----:B------:R-:W-:Y:S02]  /*2400*/  @P0 FADD.FTZ R213, R193, R213 ;  /* 0x000000d5c1d50221 */ /* 0x000fe40000010000 */
.L_x_27530:
[----:B------:R-:W-:Y:S01]  /*2410*/  HADD2.F32 R214, -RZ, R215.H0_H0 ;  /* 0x200000d7ffd67230 */ /* 0x000fe20000004100 */
[----:B------:R-:W-:Y:S05]  /*2420*/  @P2 BRA `(.L_x_27531) ;  /* 0x0000003000002947 */ /* 0x000fea0003800000 */
[----:B------:R-:W-:Y:S05]  /*2430*/  @!P0 BRA `(.L_x_27532) ;  /* 0x0000005000008947 */ /* 0x000fea0003800000 */
[----:B-----5:R-:W-:Y:S01]  /*2440*/  FADD.FTZ R214, R194, R214 ;  /* 0x000000d6c2d67221 */ /* 0x020fe20000010000 */
[----:B------:R-:W-:Y:S05]  /*2450*/  BRA `(.L_x_27532) ;  /* 0x0000003000007947 */ /* 0x000fea0003800000 */
.L_x_27531:
[----:B-----5:R-:W-:-:S05]  /*2460*/  HADD2.F32 R3, -RZ, R187.H0_H0 ;  /* 0x200000bbff037230 */ /* 0x020fca0000004100 */
[----:B------:R-:W-:-:S04]  /*2470*/  FADD.FTZ R214, R3, R214 ;  /* 0x000000d603d67221 */ /* 0x000fc80000010000 */
[----:B------:R-:W-:Y:S02]  /*2480*/  @P0 FADD.FTZ R214, R194, R214 ;  /* 0x000000d6c2d60221 */ /* 0x000fe40000010000 */
.L_x_27532:
[----:B------:R-:W-:Y:S01]  /*2490*/  HADD2.F32 R215, -RZ, R215.H1_H1 ;  /* 0x300000d7ffd77230 */ /* 0x000fe20000004100 */
[----:B------:R-:W-:Y:S05]  /*24a0*/  @P2 BRA `(.L_x_27533) ;  /* 0x0000003000002947 */ /* 0x000fea0003800000 */
[----:B------:R-:W-:Y:S05]  /*24b0*/  @!P0 BRA `(.L_x_27534) ;  /* 0x0000005000008947 */ /* 0x000fea0003800000 */
[----:B-----5:R-:W-:Y:S01]  /*24c0*/  FADD.FTZ R215, R195, R215 ;  /* 0x000000d7c3d77221 */ /* 0x020fe20000010000 */
[----:B------:R-:W-:Y:S05]  /*24d0*/  BRA `(.L_x_27534) ;  /* 0x0000003000007947 */ /* 0x000fea0003800000 */
.L_x_27533:
[----:B-----5:R-:W-:-:S05]  /*24e0*/  HADD2.F32 R3, -RZ, R187.H1_H1 ;  /* 0x300000bbff037230 */ /* 0x020fca0000004100 */
[----:B------:R-:W-:-:S04]  /*24f0*/  FADD.FTZ R215, R3, R215 ;  /* 0x000000d703d77221 */ /* 0x000fc80000010000 */
[----:B------:R-:W-:Y:S02]  /*2500*/  @P0 FADD.FTZ R215, R195, R215 ;  /* 0x000000d7c3d70221 */ /* 0x000fe40000010000 */
.L_x_27534:
        /* <DEDUP_REMOVED lines=55> */
.L_x_27539:
        /* <DEDUP_REMOVED lines=116> */
.L_x_27540:
        /* <DEDUP_REMOVED lines=32> */
[----:B------:R-:W-:Y:S01]  /*31c0*/  F2FP.PACK_AB R240, R241, R240 ;  /* 0x000000f0f1f0723e */ /* 0x000fe200000000ff */
[----:B------:R-:W-:Y:S01]  /*31d0*/  FFMA.FTZ R241, R251, R248, R7 ;  /* 0x000000f8fbf17223 */ /* 0x000fe20000010007 */
[----:B------:R-:W2:Y:S01]  /*31e0*/  LDL R243, [R1+0x1c] ;  /* 0x00001c0001f37983 */ /* 0x000ea20000100800 */
[----:B------:R-:W-:-:S02]  /*31f0*/  FMUL.FTZ R249, R3, R236 ;  /* 0x000000ec03f97220 */ /* 0x000fc40000410000 */
[----:B------:R-:W-:Y:S01]  /*3200*/  FADD.FTZ R237, -R244, R237 ;  /* 0x000000edf4ed7221 */ /* 0x000fe20000010100 */
[----:B------:R-:W-:Y:S01]  /*3210*/  F2FP.PACK_AB R241, R241, R242 ;  /* 0x000000f2f1f1723e */ /* 0x000fe200000000ff */
[----:B------:R-:W3:Y:S04]  /*3220*/  LDL R236, [R1+0x10] ;  /* 0x0000100001ec7983 */ /* 0x000ee80000100800 */
[----:B------:R-:W4:Y:S01]  /*3230*/  LDL R242, [R1+0x14] ;  /* 0x0000140001f27983 */ /* 0x000f220000100800 */
[----:B------:R-:W-:Y:S02]  /*3240*/  FMUL.FTZ R251, R3, R237 ;  /* 0x000000ed03fb7220 */ /* 0x000fe40000410000 */
[----:B---3--:R-:W-:Y:S02]  /*3250*/  FFMA.FTZ R237, R236, R249, R8 ;  /* 0x000000f9eced7223 */ /* 0x008fe40000010008 */
[----:B----4-:R-:W-:-:S05]  /*3260*/  FFMA.FTZ R236, R242, R251, R9 ;  /* 0x000000fbf2ec7223 */ /* 0x010fca0000010009 */
[----:B------:R-:W-:Y:S02]  /*3270*/  F2FP.PACK_AB R242, R236, R237 ;  /* 0x000000edecf2723e */ /* 0x000fe400000000ff */
[----:B------:R-:W3:Y:S01]  /*3280*/  LDL R236, [R1+0x18] ;  /* 0x0000180001ec7983 */ /* 0x000ee20000100800 */
[C---:B------:R-:W-:Y:S02]  /*3290*/  FADD.FTZ R238, -R244.reuse, R238 ;  /* 0x000000eef4ee7221 */ /* 0x040fe40000010100 */
[----:B------:R-:W-:Y:S02]  /*32a0*/  FADD.FTZ R239, -R244, R239 ;  /* 0x000000eff4ef7221 */ /* 0x000fe40000010100 */
[C---:B------:R-:W-:Y:S02]  /*32b0*/  FMUL.FTZ R238, R3.reuse, R238 ;  /* 0x000000ee03ee7220 */ /* 0x040fe40000410000 */
[----:B------:R-:W-:Y:S02]  /*32c0*/  FMUL.FTZ R239, R3, R239 ;  /* 0x000000ef03ef7220 */ /* 0x000fe40000410000 */
[----:B---3--:R-:W-:-:S02]  /*32d0*/  FFMA.FTZ R237, R236, R238, R10 ;  /* 0x000000eeeced7223 */ /* 0x008fc4000001000a */
[----:B--2---:R-:W-:-:S05]  /*32e0*/  FFMA.FTZ R236, R243, R239, R11 ;  /* 0x000000eff3ec7223 */ /* 0x004fca000001000b */
[----:B------:R-:W-:Y:S02]  /*32f0*/  F2FP.PACK_AB R243, R236, R237 ;  /* 0x000000edecf3723e */ /* 0x000fe400000000ff */
        /* <DEDUP_REMOVED lines=10> */
[----:B------:R-:W-:Y:S01]  /*33a0*/  F2FP.PACK_AB R239, R239, R238 ;  /* 0x000000eeefef723e */ /* 0x000fe200000000ff */
[----:B------:R-:W-:-:S05]  /*33b0*/  FFMA.FTZ R238, R140, R249, R56 ;  /* 0x000000f98cee7223 */ /* 0x000fca0000010038 */
[----:B------:R-:W-:Y:S01]  /*33c0*/  F2FP.PACK_AB R238, R240, R238 ;  /* 0x000000eef0ee723e */ /* 0x000fe200000000ff */
        /* <DEDUP_REMOVED lines=27> */
[----:B------:R-:W-:-:S04]  /*3580*/  F2FP.PACK_AB R236, R242, R236 ;  /* 0x000000ecf2ec723e */ /* 0x000fc800000000ff */
[----:B------:R-:W-:Y:S01]  /*3590*/  F2FP.PACK_AB R237, R241, R237 ;  /* 0x000000edf1ed723e */ /* 0x000fe200000000ff */
        /* <DEDUP_REMOVED lines=15> */
[----:B------:R-:W-:Y:S01]  /*3690*/  F2FP.PACK_AB R232, R235, R232 ;  /* 0x000000e8ebe8723e */ /* 0x000fe200000000ff */
[----:B------:R-:W-:Y:S01]  /*36a0*/  FADD.FTZ R235, -R244, R231 ;  /* 0x000000e7f4eb7221 */ /* 0x000fe20000010100 */
[----:B-1----:R-:W-:Y:S02]  /*36b0*/  LOP3.LUT R248, R248, 0x1f, RZ, 0xc0, !PT ;  /* 0x0000001ff8f87812 */ /* 0x002fe400078ec0ff */
[----:B------:R-:W-:Y:S01]  /*36c0*/  F2FP.PACK_AB R233, R234, R233 ;  /* 0x000000e9eae9723e */ /* 0x000fe200000000ff */
        /* <DEDUP_REMOVED lines=11> */
[----:B------:R-:W-:-:S04]  /*3780*/  F2FP.PACK_AB R234, R235, R234 ;  /* 0x000000eaebea723e */ /* 0x000fc800000000ff */
[----:B------:R-:W-:Y:S01]  /*3790*/  F2FP.PACK_AB R235, R229, R228 ;  /* 0x000000e4e5eb723e */ /* 0x000fe200000000ff */
[----:B------:R-:W-:-:S04]  /*37a0*/  IMAD.WIDE.U32 R228, R239, R243, c[0x0][0x208] ;  /* 0x00008200efe47625 */ /* 0x000fc800078e00f3 */
[----:B------:R-:W-:Y:S01]  /*37b0*/  FFMA.FTZ R230, R148, R230, R64 ;  /* 0x000000e694e67223 */ /* 0x000fe20000010040 */
[----:B------:R1:W-:Y:S01]  /*37c0*/  STG.E.128 [R228.64], R232 ;  /* 0x000000e8e4007986 */ /* 0x0003e2000c101d04 */
[----:B------:R-:W-:Y:S02]  /*37d0*/  FFMA.FTZ R231, R150, R231, R66 ;  /* 0x000000e796e77223 */ /* 0x000fe40000010042 */
[----:B------:R-:W-:Y:S02]  /*37e0*/  FFMA.FTZ R241, R151, R241, R67 ;  /* 0x000000f197f17223 */ /* 0x000fe40000010043 */
[----:B------:R-:W-:-:S03]  /*37f0*/  FFMA.FTZ R0, R147, R0, R63 ;  /* 0x0000000093007223 */ /* 0x000fc6000001003f */
[----:B------:R-:W-:Y:S01]  /*3800*/  F2FP.PACK_AB R231, R241, R231 ;  /* 0x000000e7f1e7723e */ /* 0x000fe200000000ff */
[----:B-1----:R-:W-:Y:S02]  /*3810*/  FFMA.FTZ R228, R144, R237, R60 ;  /* 0x000000ed90e47223 */ /* 0x002fe4000001003c */
[----:B------:R-:W-:Y:S02]  /*3820*/  FFMA.FTZ R232, R149, R240, R65 ;  /* 0x000000f095e87223 */ /* 0x000fe40000010041 */
[----:B------:R-:W-:Y:S02]  /*3830*/  FFMA.FTZ R233, R145, R236, R61 ;  /* 0x000000ec91e97223 */ /* 0x000fe4000001003d */
[----:B------:R-:W-:Y:S01]  /*3840*/  FFMA.FTZ R229, R146, R238, R62 ;  /* 0x000000ee92e57223 */ /* 0x000fe2000001003e */
[----:B------:R-:W-:Y:S02]  /*3850*/  F2FP.PACK_AB R230, R232, R230 ;  /* 0x000000e6e8e6723e */ /* 0x000fe400000000ff */
[----:B------:R-:W-:Y:S01]  /*3860*/  F2FP.PACK_AB R228, R233, R228 ;  /* 0x000000e4e9e4723e */ /* 0x000fe200000000ff */
[----:B------:R-:W-:Y:S01]  /*3870*/  IMAD.WIDE.U32 R232, R239, R243, c[0x0][0x210] ;  /* 0x00008400efe87625 */ /* 0x000fe200078e00f3 */
[----:B------:R-:W-:-:S03]  /*3880*/  F2FP.PACK_AB R229, R0, R229 ;  /* 0x000000e500e5723e */ /* 0x000fc600000000ff */
        /* <DEDUP_REMOVED lines=12> */
[----:B------:R-:W-:Y:S01]  /*3950*/  F2FP.PACK_AB R224, R225, R224 ;  /* 0x000000e0e1e0723e */ /* 0x000fe200000000ff */
[----:B------:R-:W-:-:S02]  /*3960*/  FADD.FTZ R231, -R244, R222 ;  /* 0x000000def4e77221 */ /* 0x000fc40000010100 */
[----:B------:R-:W-:Y:S02]  /*3970*/  FADD.FTZ R232, -R244, R223 ;  /* 0x000000dff4e87221 */ /* 0x000fe40000010100 */
[----:B------:R-:W-:Y:S02]  /*3980*/  FFMA.FTZ R225, R110, R230, R22 ;  /* 0x000000e66ee17223 */ /* 0x000fe40000010016 */
[----:B------:R-:W-:Y:S02]  /*3990*/  FFMA.FTZ R226, R111, R229, R23 ;  /* 0x000000e56fe27223 */ /* 0x000fe40000010017 */
[C---:B------:R-:W-:Y:S02]  /*39a0*/  FMUL.FTZ R220, R3.reuse, R227 ;  /* 0x000000e303dc7220 */ /* 0x040fe40000410000 */
[C---:B------:R-:W-:Y:S02]  /*39b0*/  FMUL.FTZ R231, R3.reuse, R231 ;  /* 0x000000e703e77220 */ /* 0x040fe40000410000 */
[----:B------:R-:W-:Y:S01]  /*39c0*/  FMUL.FTZ R232, R3, R232 ;  /* 0x000000e803e87220 */ /* 0x000fe20000410000 */
[----:B------:R-:W-:Y:S01]  /*39d0*/  F2FP.PACK_AB R225, R226, R225 ;  /* 0x000000e1e2e1723e */ /* 0x000fe200000000ff */
        /* <DEDUP_REMOVED lines=25> */
[----:B------:R-:W-:Y:S01]  /*3b70*/  F2FP.PACK_AB R197, R200, R197 ;  /* 0x000000c5c8c5723e */ /* 0x000fe200000000ff */
[----:B------:R-:W-:Y:S01]  /*3b80*/  FMUL.FTZ R216, R3, R204 ;  /* 0x000000cc03d87220 */ /* 0x000fe20000410000 */
[----:B------:R-:W-:Y:S01]  /*3b90*/  F2FP.PACK_AB R196, R201, R196 ;  /* 0x000000c4c9c4723e */ /* 0x000fe200000000ff */
[----:B------:R-:W-:Y:S01]  /*3ba0*/  FFMA.FTZ R200, R116, R215, R28 ;  /* 0x000000d774c87223 */ /* 0x000fe2000001001c */
[----:B------:R-:W-:Y:S01]  /*3bb0*/  F2FP.PACK_AB R198, R203, R198 ;  /* 0x000000c6cbc6723e */ /* 0x000fe200000000ff */
        /* <DEDUP_REMOVED lines=9> */
[----:B------:R-:W-:Y:S01]  /*3c50*/  F2FP.PACK_AB R200, R201, R200 ;  /* 0x000000c8c9c8723e */ /* 0x000fe200000000ff */
[----:B------:R-:W-:Y:S01]  /*3c60*/  FFMA.FTZ R206, R122, R221, R34 ;  /* 0x000000dd7ace7223 */ /* 0x000fe20000010022 */
[----:B------:R-:W-:Y:S01]  /*3c70*/  F2FP.PACK_AB R201, R203, R202 ;  /* 0x000000cacbc9723e */ /* 0x000fe200000000ff */
[----:B------:R-:W-:Y:S01]  /*3c80*/  FFMA.FTZ R207, R123, R228, R35 ;  /* 0x000000e47bcf7223 */ /* 0x000fe20000010023 */
[----:B------:R-:W-:Y:S01]  /*3c90*/  F2FP.PACK_AB R202, R205, R204 ;  /* 0x000000cccdca723e */ /* 0x000fe200000000ff */
[----:B------:R-:W-:Y:S01]  /*3ca0*/  IMAD.WIDE.U32 R204, R246, R243, c[0x0][0x210] ;  /* 0x00008400f6cc7625 */ /* 0x000fe200078e00f3 */
[----:B------:R-:W-:-:S03]  /*3cb0*/  F2FP.PACK_AB R199, R232, R199 ;  /* 0x000000c7e8c7723e */ /* 0x000fc600000000ff */
[C---:B------:R-:W-:Y:S02]  /*3cc0*/  FADD.FTZ R210, -R244.reuse, R210 ;  /* 0x000000d2f4d27221 */ /* 0x040fe40000010100 */
[C---:B------:R-:W-:Y:S02]  /*3cd0*/  FADD.FTZ R211, -R244.reuse, R211 ;  /* 0x000000d3f4d37221 */ /* 0x040fe40000010100 */
[C---:B------:R-:W-:Y:S02]  /*3ce0*/  FADD.FTZ R212, -R244.reuse, R212 ;  /* 0x000000d4f4d47221 */ /* 0x040fe40000010100 */
[C---:B------:R-:W-:Y:S02]  /*3cf0*/  FADD.FTZ R213, -R244.reuse, R213 ;  /* 0x000000d5f4d57221 */ /* 0x040fe40000010100 */
[----:B------:R-:W-:Y:S02]  /*3d00*/  FADD.FTZ R214, -R244, R214 ;  /* 0x000000d6f4d67221 */ /* 0x000fe40000010100 */
[----:B------:R-:W-:-:S02]  /*3d10*/  FMUL.FTZ R208, R3, R208 ;  /* 0x000000d003d07220 */ /* 0x000fc40000410000 */
[----:B------:R-:W-:Y:S01]  /*3d20*/  FMUL.FTZ R209, R3, R209 ;  /* 0x000000d103d17220 */ /* 0x000fe20000410000 */
[----:B------:R-:W-:Y:S01]  /*3d30*/  F2FP.PACK_AB R203, R207, R206 ;  /* 0x000000cecfcb723e */ /* 0x000fe200000000ff */
        /* <DEDUP_REMOVED lines=22> */
[----:B------:R-:W-:Y:S01]  /*3ea0*/  F2FP.PACK_AB R198, R3, R216 ;  /* 0x000000d803c6723e */ /* 0x000fe200000000ff */
[----:B------:R-:W-:Y:S02]  /*3eb0*/  FFMA.FTZ R3, R128, R229, R40 ;  /* 0x000000e580037223 */ /* 0x000fe40000010028 */
[----:B------:R-:W-:Y:S02]  /*3ec0*/  FFMA.FTZ R205, R173, R230, R89 ;  /* 0x000000e6adcd7223 */ /* 0x000fe40000010059 */
[----:B------:R-:W-:Y:S02]  /*3ed0*/  FFMA.FTZ R215, R160, R215, R76 ;  /* 0x000000d7a0d77223 */ /* 0x000fe4000001004c */
[----:B------:R-:W-:-:S02]  /*3ee0*/  FFMA.FTZ R218, R162, R218, R78 ;  /* 0x000000daa2da7223 */ /* 0x000fc4000001004e */
[----:B------:R-:W-:Y:S02]  /*3ef0*/  FFMA.FTZ R219, R163, R219, R79 ;  /* 0x000000dba3db7223 */ /* 0x000fe4000001004f */
[----:B------:R-:W-:Y:S01]  /*3f00*/  FFMA.FTZ R216, R131, R232, R43 ;  /* 0x000000e883d87223 */ /* 0x000fe2000001002b */
[----:B-1----:R-:W-:Y:S01]  /*3f10*/  F2FP.PACK_AB R200, R204, R217 ;  /* 0x000000d9ccc8723e */ /* 0x002fe200000000ff */
        /* <DEDUP_REMOVED lines=21> */
[----:B------:R-:W-:Y:S02]  /*4070*/  F2FP.PACK_AB R205, R208, R205 ;  /* 0x000000cdd0cd723e */ /* 0x000fe400000000ff */
[----:B------:R-:W-:-:S02]  /*4080*/  F2FP.PACK_AB R204, R209, R204 ;  /* 0x000000ccd1cc723e */ /* 0x000fc400000000ff */
[----:B------:R-:W-:Y:S02]  /*4090*/  F2FP.PACK_AB R208, R210, R3 ;  /* 0x00000003d2d0723e */ /* 0x000fe400000000ff */
[----:B------:R-:W-:Y:S01]  /*40a0*/  F2FP.PACK_AB R209, R216, R211 ;  /* 0x000000d3d8d1723e */ /* 0x000fe200000000ff */
[-C--:B------:R-:W-:Y:S01]  /*40b0*/  FFMA.FTZ R211, R138, R214.reuse, R50 ;  /* 0x000000d68ad37223 */ /* 0x080fe20000010032 */
[----:B------:R-:W-:Y:S01]  /*40c0*/  F2FP.PACK_AB R210, R218, R215 ;  /* 0x000000d7dad2723e */ /* 0x000fe200000000ff */
        /* <DEDUP_REMOVED lines=16> */
[----:B------:R-:W-:Y:S01]  /*41d0*/  IMAD.WIDE.U32 R216, R245, R243, c[0x0][0x210] ;  /* 0x00008400f5d87625 */ /* 0x000fe200078e00f3 */
[----:B------:R-:W-:Y:S02]  /*41e0*/  F2FP.PACK_AB R207, R232, R207 ;  /* 0x000000cfe8cf723e */ /* 0x000fe400000000ff */
[----:B------:R-:W-:Y:S01]  /*41f0*/  F2FP.PACK_AB R212, R223, R222 ;  /* 0x000000dedfd4723e */ /* 0x000fe200000000ff */
[----:B------:R-:W-:Y:S01]  /*4200*/  IMAD.WIDE.U32 R218, R250, R243, c[0x0][0x208] ;  /* 0x00008200fada7625 */ /* 0x000fe200078e00f3 */
[----:B------:R-:W-:-:S03]  /*4210*/  F2FP.PACK_AB R215, R0, R215 ;  /* 0x000000d700d7723e */ /* 0x000fc600000000ff */
[-C--:B------:R-:W-:Y:S01]  /*4220*/  IMAD.WIDE.U32 R250, R250, R243.reuse, c[0x0][0x210] ;  /* 0x00008400fafa7625 */ /* 0x080fe200078e00f3 */
[----:B------:R-:W-:Y:S01]  /*4230*/  F2FP.PACK_AB R213, R213, R224 ;  /* 0x000000e0d5d5723e */ /* 0x000fe200000000ff */
        /* <DEDUP_REMOVED lines=12> */
.L_x_27537:
[----:B------:R-:W-:Y:S05]  /*4300*/  EXIT ;  /* 0x000000000000794d */ /* 0x000fea0003800000 */
.L_x_27535:
[----:B0-----:R-:W-:Y:S01]  /*4310*/  HFMA2.MMA R3, -RZ, RZ, 0, 5.9604644775390625e-08 ;  /* 0x00000001ff037435 */ /* 0x001fe200000001ff */
[----:B------:R-:W-:Y:S02]  /*4320*/  MOV R252, 0x1f ;  /* 0x0000001f00fc7802 */ /* 0x000fe40000000f00 */
[----:B------:R-:W-:Y:S02]  /*4330*/  MOV R249, 0xffffffff ;  /* 0xffffffff00f97802 */ /* 0x000fe40000000f00 */
[----:B------:R-:W-:Y:S02]  /*4340*/  MOV R248, 0x4360 ;  /* 0x0000436000f87802 */ /* 0x000fe40000000f00 */
[----:B-----5:R-:W-:Y:S05]  /*4350*/  CALL.REL.NOINC `($__internal_57_$__cuda_sm70_shflsync_bfly_p) ;  /* 0x0000098000007944 */ /* 0x020fea0003c00000 */
[----:B-1----:R-:W-:Y:S05]  /*4360*/  BRA `(.L_x_27539) ;  /* 0xffffe51000007947 */ /* 0x002fea000383ffff */
.L_x_27536:
[----:B------:R-:W-:Y:S01]  /*4370*/  HFMA2.MMA R3, -RZ, RZ, 0, 1.1920928955078125e-07 ;  /* 0x00000002ff037435 */ /* 0x000fe200000001ff */
[----:B------:R-:W-:Y:S02]  /*4380*/  MOV R252, 0x1f ;  /* 0x0000001f00fc7802 */ /* 0x000fe40000000f00 */
[----:B------:R-:W-:Y:S02]  /*4390*/  MOV R249, 0xffffffff ;  /* 0xffffffff00f97802 */ /* 0x000fe40000000f00 */
[----:B------:R-:W-:-:S02]  /*43a0*/  MOV R248, 0x43c0 ;  /* 0x000043c000f87802 */ /* 0x000fc40000000f00 */
[----:B-----5:R-:W-:Y:S05]  /*43b0*/  CALL.REL.NOINC `($__internal_57_$__cuda_sm70_shflsync_bfly_p) ;  /* 0x0000092000007944 */ /* 0x020fea0003c00000 */
[----:B-1----:R-:W-:Y:S01]  /*43c0*/  FADD.FTZ R244, R244, R3 ;  /* 0x00000003f4f47221 */ /* 0x002fe20000010000 */
[----:B------:R-:W-:Y:S01]  /*43d0*/  HFMA2.MMA R3, -RZ, RZ, 0, 2.384185791015625e-07 ;  /* 0x00000004ff037435 */ /* 0x000fe200000001ff */
[----:B------:R-:W-:-:S02]  /*43e0*/  MOV R252, 0x1f ;  /* 0x0000001f00fc7802 */ /* 0x000fc40000000f00 */
[----:B------:R-:W-:Y:S02]  /*43f0*/  MOV R249, 0xffffffff ;  /* 0xffffffff00f97802 */ /* 0x000fe40000000f00 */
[----:B------:R-:W-:Y:S02]  /*4400*/  MOV R248, 0x4420 ;  /* 0x0000442000f87802 */ /* 0x000fe40000000f00 */
[----:B------:R-:W-:Y:S05]  /*4410*/  CALL.REL.NOINC `($__internal_57_$__cuda_sm70_shflsync_bfly_p) ;  /* 0x000008c000007944 */ /* 0x000fea0003c00000 */
[----:B-1----:R-:W-:Y:S01]  /*4420*/  FADD.FTZ R244, R244, R3 ;  /* 0x00000003f4f47221 */ /* 0x002fe20000010000 */
[----:B------:R-:W-:Y:S01]  /*4430*/  HFMA2.MMA R3, -RZ, RZ, 0, 4.76837158203125e-07 ;  /* 0x00000008ff037435 */ /* 0x000fe200000001ff */
[----:B------:R-:W-:Y:S02]  /*4440*/  MOV R252, 0x1f ;  /* 0x0000001f00fc7802 */ /* 0x000fe40000000f00 */
[----:B------:R-:W-:Y:S02]  /*4450*/  MOV R249, 0xffffffff ;  /* 0xffffffff00f97802 */ /* 0x000fe40000000f00 */
[----:B------:R-:W-:Y:S02]  /*4460*/  MOV R248, 0x4480 ;  /* 0x0000448000f87802 */ /* 0x000fe40000000f00 */
[----:B------:R-:W-:Y:S05]  /*4470*/  CALL.REL.NOINC `($__internal_57_$__cuda_sm70_shflsync_bfly_p) ;  /* 0x0000086000007944 */ /* 0x000fea0003c00000 */
[----:B-1----:R-:W-:Y:S01]  /*4480*/  FADD.FTZ R244, R244, R3 ;  /* 0x00000003f4f47221 */ /* 0x002fe20000010000 */
[----:B------:R-:W-:Y:S01]  /*4490*/  HFMA2.MMA R3, -RZ, RZ, 0, 9.5367431640625e-07 ;  /* 0x00000010ff037435 */ /* 0x000fe200000001ff */
[----:B------:R-:W-:-:S02]  /*44a0*/  MOV R252, 0x1f ;  /* 0x0000001f00fc7802 */ /* 0x000fc40000000f00 */
[----:B------:R-:W-:Y:S02]  /*44b0*/  MOV R249, 0xffffffff ;  /* 0xffffffff00f97802 */ /* 0x000fe40000000f00 */
[----:B------:R-:W-:Y:S02]  /*44c0*/  MOV R248, 0x44e0 ;  /* 0x000044e000f87802 */ /* 0x000fe40000000f00 */
[----:B------:R-:W-:Y:S05]  /*44d0*/  CALL.REL.NOINC `($__internal_57_$__cuda_sm70_shflsync_bfly_p) ;  /* 0x0000080000007944 */ /* 0x000fea0003c00000 */
        /* <DEDUP_REMOVED lines=102> */
[----:B------:R-:W-:Y:S05]  /*4b40*/  CALL.REL.NOINC `($__internal_57_$__cuda_sm70_shflsync_bfly_p) ;  /* 0x0000019000007944 */ /* 0x000fea0003c00000 */
[----:B-1----:R-:W-:Y:S01]  /*4b50*/  FADD.FTZ R244, R244, R3 ;  /* 0x00000003f4f47221 */ /* 0x002fe20000010000 */
[----:B------:R-:W-:Y:S01]  /*4b60*/  HFMA2.MMA R3, -RZ, RZ, 0, 1.1920928955078125e-07 ;  /* 0x00000002ff037435 */ /* 0x000fe200000001ff */
[----:B------:R-:W-:Y:S02]  /*4b70*/  MOV R252, 0x1f ;  /* 0x0000001f00fc7802 */ /* 0x000fe40000000f00 */
[----:B------:R-:W-:Y:S02]  /*4b80*/  MOV R249, 0xffffffff ;  /* 0xffffffff00f97802 */ /* 0x000fe40000000f00 */
[----:B------:R-:W-:Y:S02]  /*4b90*/  MOV R248, 0x4bb0 ;  /* 0x00004bb000f87802 */ /* 0x000fe40000000f00 */
[----:B------:R-:W-:Y:S05]  /*4ba0*/  CALL.REL.NOINC `($__internal_57_$__cuda_sm70_shflsync_bfly_p) ;  /* 0x0000013000007944 */ /* 0x000fea0003c00000 */
[----:B-1----:R-:W-:Y:S01]  /*4bb0*/  FADD.FTZ R244, R244, R3 ;  /* 0x00000003f4f47221 */ /* 0x002fe20000010000 */
[----:B------:R-:W-:Y:S01]  /*4bc0*/  HFMA2.MMA R3, -RZ, RZ, 0, 2.384185791015625e-07 ;  /* 0x00000004ff037435 */ /* 0x000fe200000001ff */
[----:B------:R-:W-:Y:S02]  /*4bd0*/  MOV R252, 0x1f ;  /* 0x0000001f00fc7802 */ /* 0x000fe40000000f00 */
[----:B------:R-:W-:-:S02]  /*4be0*/  MOV R249, 0xffffffff ;  /* 0xffffffff00f97802 */ /* 0x000fc40000000f00 */
        /* <DEDUP_REMOVED lines=10> */
[----:B------:R-:W-:Y:S02]  /*4c90*/  MOV R252, 0x1f ;  /* 0x0000001f00fc7802 */ /* 0x000fe40000000f00 */
[----:B------:R-:W-:-:S02]  /*4ca0*/  MOV R249, 0xffffffff ;  /* 0xffffffff00f97802 */ /* 0x000fc40000000f00 */
[----:B------:R-:W-:Y:S02]  /*4cb0*/  MOV R248, 0x4cd0 ;  /* 0x00004cd000f87802 */ /* 0x000fe40000000f00 */
[----:B------:R-:W-:Y:S05]  /*4cc0*/  CALL.REL.NOINC `($__internal_57_$__cuda_sm70_shflsync_bfly_p) ;  /* 0x0000001000007944 */ /* 0x000fea0003c00000 */
[----:B-1----:R-:W-:Y:S05]  /*4cd0*/  BRA `(.L_x_27540) ;  /* 0xffffe2e000007947 */ /* 0x002fea000383ffff */
        .weak           $__internal_57_$__cuda_sm70_shflsync_bfly_p
        .type           $__internal_57_$__cuda_sm70_shflsync_bfly_p,@function
        .size           $__internal_57_$__cuda_sm70_shflsync_bfly_p,(.L_x_39501 - $__internal_57_$__cuda_sm70_shflsync_bfly_p)
$__internal_57_$__cuda_sm70_shflsync_bfly_p:
[----:B------:R-:W-:Y:S04]  /*4ce0*/  WARPSYNC R249 ;  /* 0x000000f900007348 */ /* 0x000fe80003800000 */
[----:B------:R0:W1:Y:S02]  /*4cf0*/  SHFL.BFLY PT, R3, R244, R3, R252 ;  /* 0x0c000003f4037389 */ /* 0x00006400000e00fc */
[----:B0-----:R-:W-:-:S06]  /*4d00*/  HFMA2.MMA R249, -RZ, RZ, 0, 0 ;  /* 0x00000000fff97435 */ /* 0x001fcc00000001ff */
[----:B------:R-:W-:Y:S05]  /*4d10*/  RET.REL.NODEC R248 `(_ZN10layer_norm31ln_parallel_residual_fwd_kernelINS_13Kernel_traitsIf6__halffS2_fjLj1536ELj1ELj4ELj1ELj16ENS_18Kernel_traits_baseILj1536EfS2_fS2_fjLj128EEEEELb0ELb0ELb1EEEvNS_9FwdParamsE) ;  /* 0xffffb2e0f8007950 */ /* 0x000fea0003c3ffff */
.L_x_27541:
        /* <DEDUP_REMOVED lines=14> */
.L_x_39501:


//--------------------- .text._ZN10layer_norm31ln_parallel_residual_fwd_kernelINS_13Kernel_traitsIf6__halffS2_fjLj1536ELj1ELj4ELj1ELj16ENS_18Kernel_traits_baseILj1536EfS2_fS2_fjLj128EEEEELb0ELb1ELb0EEEvNS_9FwdParamsE --------------------------
	.section	.text._ZN10layer_norm31ln_parallel_residual_fwd_kernelINS_13Kernel_traitsIf6__halffS2_fjLj1536ELj1ELj4ELj1ELj16ENS_18Kernel_traits_baseILj1536EfS2_fS2_fjLj128EEEEELb0ELb1ELb0EEEvNS_9FwdParamsE,"ax",@progbits
	.sectioninfo	@"SHI_REGISTERS=180"
	.align	128
        .global         _ZN10layer_norm31ln_parallel_residual_fwd_kernelINS_13Kernel_traitsIf6__halffS2_fjLj1536ELj1ELj4ELj1ELj16ENS_18Kernel_traits_baseILj1536EfS2_fS2_fjLj128EEEEELb0ELb1ELb0EEEvNS_9FwdParamsE
        .type           _ZN10layer_norm31ln_parallel_residual_fwd_kernelINS_13Kernel_traitsIf6__halffS2_fjLj1536ELj1ELj4ELj1ELj16ENS_18Kernel_traits_baseILj1536EfS2_fS2_fjLj128EEEEELb0ELb1ELb0EEEvNS_9FwdParamsE,@function
        .size           _ZN10layer_norm31ln_parallel_residual_fwd_kernelINS_13Kernel_traitsIf6__halffS2_fjLj1536ELj1ELj4ELj1ELj16ENS_18Kernel_traits_baseILj1536EfS2_fS2_fjLj128EEEEELb0ELb1ELb0EEEvNS_9FwdParamsE,(.L_x_39502 - _ZN10layer_norm31ln_parallel_residual_fwd_kernelINS_13Kernel_traitsIf6__halffS2_fjLj1536ELj1ELj4ELj1ELj16ENS_18Kernel_traits_baseILj1536EfS2_fS2_fjLj128EEEEELb0ELb1ELb0EEEvNS_9FwdParamsE)
        .other          _ZN10layer_norm31ln_parallel_residual_fwd_kernelINS_13Kernel_traitsIf6__halffS2_fjLj1536ELj1ELj4ELj1ELj16ENS_18Kernel_traits_baseILj1536EfS2_fS2_fjLj128EEEEELb0ELb1ELb0EEEvNS_9FwdParamsE,@"STO_CUDA_ENTRY STV_DEFAULT"
_ZN10layer_norm31ln_parallel_residual_fwd_kernelINS_13Kernel_traitsIf6__halffS2_fjLj1536ELj1ELj4ELj1ELj16ENS_18Kernel_traits_baseILj1536EfS2_fS2_fjLj128EEEEELb0ELb1ELb0EEEvNS_9FwdParamsE:
.text._ZN10layer_norm31ln_parallel_residual_fwd_kernelINS_13Kernel_traitsIf6__halffS2_fjLj1536ELj1ELj4ELj1ELj16ENS_18Kernel_traits_baseILj1536EfS2_fS2_fjLj128EEEEELb0ELb1ELb0EEEvNS_9FwdParamsE:
        /* <DEDUP_REMOVED lines=36> */
.L_x_27543:
[----:B-1----:R-:W-:Y:S05]  /*0240*/  BSYNC B0 ;  /* 0x0000000000007941 */ /* 0x002fea0003800000 */
.L_x_27542:
        /* <DEDUP_REMOVED lines=17> */
.L_x_27545:
[----:B------:R-:W-:Y:S05]  /*0360*/  BSYNC B0 ;  /* 0x0000000000007941 */ /* 0x000fea0003800000 */
.L_x_27544:
        /* <DEDUP_REMOVED lines=17> */
.L_x_27547:
[----:B------:R-:W-:Y:S05]  /*0480*/  BSYNC B0 ;  /* 0x0000000000007941 */ /* 0x000fea0003800000 */
.L_x_27546:
        /* <DEDUP_REMOVED lines=17> */
.L_x_27549:
[----:B------:R-:W-:Y:S05]  /*05a0*/  BSYNC B0 ;  /* 0x0000000000007941 */ /* 0x000fea0003800000 */
.L_x_27548:
        /* <DEDUP_REMOVED lines=17> */
.L_x_27551:
[----:B------:R-:W-:Y:S05]  /*06c0*/  BSYNC B0 ;  /* 0x0000000000007941 */ /* 0x000fea0003800000 */
.L_x_27550:
        /* <DEDUP_REMOVED lines=20> */
.L_x_27553:
[----:B------:R-:W-:Y:S05]  /*0810*/  BSYNC B0 ;  /* 0x0000000000007941 */ /* 0x000fea0003800000 */
.L_x_27552:
[----:B------:R-:W-:-:S13]  /*0820*/  ISETP.GE.AND P1, PT, R102, c[0x0][0x164], PT ;  /* 0x0000590066007a0c */ /* 0x000fda0003f26270 */
[----:B------:R-:W-:Y:S05]  /*0830*/  @P1 EXIT ;  /* 0x000000000000194d */ /* 0x000fea0003800000 */
[----:B0-----:R-:W-:Y:S01]  /*0840*/  MOV R2, R102 ;  /* 0x0000006600027202 */ /* 0x001fe20000000f00 */
[----:B------:R-:W-:-:S03]  /*0850*/  ULDC.U8 UR6, c[0x0][0x1f0] ;  /* 0x00007c0000067ab9 */ /* 0x000fc60000000000 */
.L_x_27677:
        /* <DEDUP_REMOVED lines=30> */
.L_x_27556:
[----:B0----5:R-:W-:-:S05]  /*0a40*/  HADD2.F32 R133, -RZ, R160.H0_H0 ;  /* 0x200000a0ff857230 */ /* 0x021fca0000004100 */
[----:B------:R-:W-:-:S04]  /*0a50*/  FADD.FTZ R132, R133, R132 ;  /* 0x0000008485847221 */ /* 0x000fc80000010000 */
[----:B------:R-:W-:Y:S02]  /*0a60*/  @P1 FADD.FTZ R132, R100, R132 ;  /* 0x0000008464841221 */ /* 0x000fe40000010000 */
.L_x_27557:
[----:B------:R-:W-:Y:S01]  /*0a70*/  HADD2.F32 R133, -RZ, R164.H1_H1 ;  /* 0x300000a4ff857230 */ /* 0x000fe20000004100 */
[----:B------:R-:W-:Y:S05]  /*0a80*/  @P2 BRA `(.L_x_27558) ;  /* 0x0000003000002947 */ /* 0x000fea0003800000 */
[----:B------:R-:W-:Y:S05]  /*0a90*/  @!P1 BRA `(.L_x_27559) ;  /* 0x0000005000009947 */ /* 0x000fea0003800000 */
[----:B-----5:R-:W-:Y:S01]  /*0aa0*/  FADD.FTZ R133, R101, R133 ;  /* 0x0000008565857221 */ /* 0x020fe20000010000 */
[----:B------:R-:W-:Y:S05]  /*0ab0*/  BRA `(.L_x_27559) ;  /* 0x0000003000007947 */ /* 0x000fea0003800000 */
.L_x_27558:
[----:B-----5:R-:W-:-:S05]  /*0ac0*/  HADD2.F32 R134, -RZ, R160.H1_H1 ;  /* 0x300000a0ff867230 */ /* 0x020fca0000004100 */
[----:B------:R-:W-:-:S04]  /*0ad0*/  FADD.FTZ R133, R134, R133 ;  /* 0x0000008586857221 */ /* 0x000fc80000010000 */
[----:B------:R-:W-:Y:S02]  /*0ae0*/  @P1 FADD.FTZ R133, R101, R133 ;  /* 0x0000008565851221 */ /* 0x000fe40000010000 */
.L_x_27559:
[----:B------:R-:W-:Y:S01]  /*0af0*/  HADD2.F32 R134, -RZ, R165.H0_H0 ;  /* 0x200000a5ff867230 */ /* 0x000fe20000004100 */
[----:B------:R-:W-:Y:S05]  /*0b00*/  @P2 BRA `(.L_x_27560) ;  /* 0x0000003000002947 */ /* 0x000fea0003800000 */
[----:B------:R-:W-:Y:S05]  /*0b10*/  @!P1 BRA `(.L_x_27561) ;  /* 0x0000005000009947 */ /* 0x000fea0003800000 */
[----:B-----5:R-:W-:Y:S01]  /*0b20*/  FADD.FTZ R134, R102, R134 ;  /* 0x0000008666867221 */ /* 0x020fe20000010000 */
[----:B------:R-:W-:Y:S05]  /*0b30*/  BRA `(.L_x_27561) ;  /* 0x0000003000007947 */ /* 0x000fea0003800000 */
.L_x_27560:
[----:B-----5:R-:W-:-:S05]  /*0b40*/  HADD2.F32 R135, -RZ, R161.H0_H0 ;  /* 0x200000a1ff877230 */ /* 0x020fca0000004100 */
[----:B------:R-:W-:-:S04]  /*0b50*/  FADD.FTZ R134, R135, R134 ;  /* 0x0000008687867221 */ /* 0x000fc80000010000 */
[----:B------:R-:W-:Y:S02]  /*0b60*/  @P1 FADD.FTZ R134, R102, R134 ;  /* 0x0000008666861221 */ /* 0x000fe40000010000 */
.L_x_27561:
[----:B------:R-:W-:Y:S01]  /*0b70*/  HADD2.F32 R135, -RZ, R165.H1_H1 ;  /* 0x300000a5ff877230 */ /* 0x000fe20000004100 */
[----:B------:R-:W-:Y:S05]  /*0b80*/  @P2 BRA `(.L_x_27562) ;  /* 0x0000003000002947 */ /* 0x000fea0003800000 */
[----:B------:R-:W-:Y:S05]  /*0b90*/  @!P1 BRA `(.L_x_27563) ;  /* 0x0000005000009947 */ /* 0x000fea0003800000 */
[----:B-----5:R-:W-:Y:S01]  /*0ba0*/  FADD.FTZ R135, R103, R135 ;  /* 0x0000008767877221 */ /* 0x020fe20000010000 */
[----:B------:R-:W-:Y:S05]  /*0bb0*/  BRA `(.L_x_27563) ;  /* 0x0000003000007947 */ /* 0x000fea0003800000 */
.L_x_27562:
[----:B-----5:R-:W-:-:S05]  /*0bc0*/  HADD2.F32 R136, -RZ, R161.H1_H1 ;  /* 0x300000a1ff887230 */ /* 0x020fca0000004100 */
[----:B------:R-:W-:-:S04]  /*0bd0*/  FADD.FTZ R135, R136, R135 ;  /* 0x0000008788877221 */ /* 0x000fc80000010000 */
[----:B------:R-:W-:Y:S02]  /*0be0*/  @P1 FADD.FTZ R135, R103, R135 ;  /* 0x0000008767871221 */ /* 0x000fe40000010000 */
.L_x_27563:
[----:B------:R-:W-:Y:S01]  /*0bf0*/  HADD2.F32 R136, -RZ, R166.H0_H0 ;  /* 0x200000a6ff887230 */ /* 0x000fe20000004100 */
[----:B------:R-:W-:Y:S05]  /*0c00*/  @P2 BRA `(.L_x_27564) ;  /* 0x0000003000002947 */ /* 0x000fea0003800000 */
[----:B------:R-:W-:Y:S05]  /*0c10*/  @!P1 BRA `(.L_x_27565) ;  /* 0x0000005000009947 */ /* 0x000fea0003800000 */
[----:B-----5:R-:W-:Y:S01]  /*0c20*/  FADD.FTZ R136, R104, R136 ;  /* 0x0000008868887221 */ /* 0x020fe20000010000 */
[----:B------:R-:W-:Y:S05]  /*0c30*/  BRA `(.L_x_27565) ;  /* 0x0000003000007947 */ /* 0x000fea0003800000 */
.L_x_27564:
[----:B-----5:R-:W-:-:S05]  /*0c40*/  HADD2.F32 R137, -RZ, R162.H0_H0 ;  /* 0x200000a2ff897230 */ /* 0x020fca0000004100 */
[----:B------:R-:W-:-:S04]  /*0c50*/  FADD.FTZ R136, R137, R136 ;  /* 0x0000008889887221 */ /* 0x000fc80000010000 */
[----:B------:R-:W-:Y:S02]  /*0c60*/  @P1 FADD.FTZ R136, R104, R136 ;  /* 0x0000008868881221 */ /* 0x000fe40000010000 */
.L_x_27565:
[----:B------:R-:W-:Y:S01]  /*0c70*/  HADD2.F32 R137, -RZ, R166.H1_H1 ;  /* 0x300000a6ff897230 */ /* 0x000fe20000004100 */
[----:B------:R-:W-:Y:S05]  /*0c80*/  @P2 BRA `(.L_x_27566) ;  /* 0x0000003000002947 */ /* 0x000fea0003800000 */
[----:B------:R-:W-:Y:S05]  /*0c90*/  @!P1 BRA `(.L_x_27567) ;  /* 0x0000005000009947 */ /* 0x000fea0003800000 */
[----:B-----5:R-:W-:Y:S01]  /*0ca0*/  FADD.FTZ R137, R105, R137 ;  /* 0x0000008969897221 */ /* 0x020fe20000010000 */
[----:B------:R-:W-:Y:S05]  /*0cb0*/  BRA `(.L_x_27567) ;  /* 0x0000003000007947 */ /* 0x000fea0003800000 */
.L_x_27566:
[----:B-----5:R-:W-:-:S05]  /*0cc0*/  HADD2.F32 R138, -RZ, R162.H1_H1 ;  /* 0x300000a2ff8a7230 */ /* 0x020fca0000004100 */
[----:B------:R-:W-:-:S04]  /*0cd0*/  FADD.FTZ R137, R138, R137 ;  /* 0x000000898a897221 */ /* 0x000fc80000010000 */
[----:B------:R-:W-:Y:S02]  /*0ce0*/  @P1 FADD.FTZ R137, R105, R137 ;  /* 0x0000008969891221 */ /* 0x000fe40000010000 */
.L_x_27567:
[----:B------:R-:W-:Y:S01]  /*0cf0*/  HADD2.F32 R138, -RZ, R167.H0_H0 ;  /* 0x200000a7ff8a7230 */ /* 0x000fe20000004100 */
[----:B------:R-:W-:Y:S05]  /*0d00*/  @P2 BRA `(.L_x_27568) ;  /* 0x0000003000002947 */ /* 0x000fea0003800000 */
[----:B------:R-:W-:Y:S05]  /*0d10*/  @!P1 BRA `(.L_x_27569) ;  /* 0x0000005000009947 */ /* 0x000fea0003800000 */
[----:B-----5:R-:W-:Y:S01]  /*0d20*/  FADD.FTZ R138, R106, R138 ;  /* 0x0000008a6a8a7221 */ /* 0x020fe20000010000 */
[----:B------:R-:W-:Y:S05]  /*0d30*/  BRA `(.L_x_27569) ;  /* 0x0000003000007947 */ /* 0x000fea0003800000 */
.L_x_27568:
[----:B-----5:R-:W-:-:S05]  /*0d40*/  HADD2.F32 R139, -RZ, R163.H0_H0 ;  /* 0x200000a3ff8b7230 */ /* 0x020fca0000004100 */
[----:B------:R-:W-:-:S04]  /*0d50*/  FADD.FTZ R138, R139, R138 ;  /* 0x0000008a8b8a7221 */ /* 0x000fc80000010000 */
[----:B------:R-:W-:Y:S02]  /*0d60*/  @P1 FADD.FTZ R138, R106, R138 ;  /* 0x0000008a6a8a1221 */ /* 0x000fe40000010000 */
.L_x_27569:
[----:B------:R-:W-:Y:S01]  /*0d70*/  HADD2.F32 R139, -RZ, R167.H1_H1 ;  /* 0x300000a7ff8b7230 */ /* 0x000fe20000004100 */
[----:B------:R-:W-:Y:S05]  /*0d80*/  @P2 BRA `(.L_x_27570) ;  /* 0x0000003000002947 */ /* 0x000fea0003800000 */
[----:B------:R-:W-:Y:S05]  /*0d90*/  @!P1 BRA `(.L_x_27571) ;  /* 0x0000005000009947 */ /* 0x000fea0003800000 */
[----:B-----5:R-:W-:Y:S01]  /*0da0*/  FADD.FTZ R139, R107, R139 ;  /* 0x0000008b6b8b7221 */ /* 0x020fe20000010000 */
[----:B------:R-:W-:Y:S05]  /*0db0*/  BRA `(.L_x_27571) ;  /* 0x0000003000007947 */ /* 0x000fea0003800000 */
.L_x_27570:
[----:B-----5:R-:W-:-:S05]  /*0dc0*/  HADD2.F32 R158, -RZ, R163.H1_H1 ;  /* 0x300000a3ff9e7230 */ /* 0x020fca0000004100 */
[----:B------:R-:W-:-:S04]  /*0dd0*/  FADD.FTZ R139, R158, R139 ;  /* 0x0000008b9e8b7221 */ /* 0x000fc80000010000 */
[----:B------:R-:W-:Y:S02]  /*0de0*/  @P1 FADD.FTZ R139, R107, R139 ;  /* 0x0000008b6b8b1221 */ /* 0x000fe40000010000 */
.L_x_27571:
[C---:B------:R-:W-:Y:S02]  /*0df0*/  LEA R158, P1, R3.reuse, c[0x0][0x188], 0x5 ;  /* 0x00006200039e7a11 */ /* 0x040fe400078228ff */
[C---:B------:R-:W-:Y:S02]  /*0e00*/  IADD3 R157, R3.reuse, 0x20, RZ ;  /* 0x00000020039d7810 */ /* 0x040fe40007ffe0ff */
[----:B------:R-:W-:-:S05]  /*0e10*/  LEA.HI.X R159, R3, c[0x0][0x18c], RZ, 0x5, P1 ;  /* 0x00006300039f7a11 */ /* 0x000fca00008f2cff */
[----:B------:R0:W-:Y:S04]  /*0e20*/  STG.E.128 [R158.64], R132 ;  /* 0x000000849e007986 */ /* 0x0001e8000c101d04 */
[----:B------:R0:W-:Y:S02]  /*0e30*/  STG.E.128 [R158.64+0x10], R136 ;  /* 0x000010889e007986 */ /* 0x0001e4000c101d04 */
.L_x_27555:
[----:B------:R-:W-:Y:S05]  /*0e40*/  BSYNC B0 ;  /* 0x0000000000007941 */ /* 0x000fea0003800000 */
.L_x_27554:
        /* <DEDUP_REMOVED lines=21> */
[----:B-1----:R-:W-:Y:S05]  /*0fa0*/  @!P1 BRA `(.L_x_27575) ;  /* 0x0000005000009947 */ /* 0x002fea0003800000 */
[----:B-----5:R-:W-:Y:S01]  /*0fb0*/  FADD.FTZ R140, R100, R140 ;  /* 0x0000008c648c7221 */ /* 0x020fe20000010000 */
[----:B------:R-:W-:Y:S05]  /*0fc0*/  BRA `(.L_x_27575) ;  /* 0x0000003000007947 */ /* 0x000fea0003800000 */
.L_x_27574:
[----:B-1---5:R-:W-:-:S05]  /*0fd0*/  HADD2.F32 R141, -RZ, R160.H0_H0 ;  /* 0x200000a0ff8d7230 */ /* 0x022fca0000004100 */
[----:B------:R-:W-:-:S04]  /*0fe0*/  FADD.FTZ R140, R141, R140 ;  /* 0x0000008c8d8c7221 */ /* 0x000fc80000010000 */
[----:B------:R-:W-:Y:S02]  /*0ff0*/  @P1 FADD.FTZ R140, R100, R140 ;  /* 0x0000008c648c1221 */ /* 0x000fe40000010000 */
.L_x_27575:
[----:B------:R-:W-:Y:S01]  /*1000*/  HADD2.F32 R141, -RZ, R164.H1_H1 ;  /* 0x300000a4ff8d7230 */ /* 0x000fe20000004100 */
[----:B------:R-:W-:Y:S05]  /*1010*/  @P2 BRA `(.L_x_27576) ;  /* 0x0000003000002947 */ /* 0x000fea0003800000 */
[----:B------:R-:W-:Y:S05]  /*1020*/  @!P1 BRA `(.L_x_27577) ;  /* 0x0000005000009947 */ /* 0x000fea0003800000 */
[----:B-----5:R-:W-:Y:S01]  /*1030*/  FADD.FTZ R141, R101, R141 ;  /* 0x0000008d658d7221 */ /* 0x020fe20000010000 */
[----:B------:R-:W-:Y:S05]  /*1040*/  BRA `(.L_x_27577) ;  /* 0x0000003000007947 */ /* 0x000fea0003800000 */
.L_x_27576:
[----:B-----5:R-:W-:-:S05]  /*1050*/  HADD2.F32 R142, -RZ, R160.H1_H1 ;  /* 0x300000a0ff8e7230 */ /* 0x020fca0000004100 */
[----:B------:R-:W-:-:S04]  /*1060*/  FADD.FTZ R141, R142, R141 ;  /* 0x0000008d8e8d7221 */ /* 0x000fc80000010000 */
[----:B------:R-:W-:Y:S02]  /*1070*/  @P1 FADD.FTZ R141, R101, R141 ;  /* 0x0000008d658d1221 */ /* 0x000fe40000010000 */
.L_x_27577:
[----:B------:R-:W-:Y:S01]  /*1080*/  HADD2.F32 R142, -RZ, R165.H0_H0 ;  /* 0x200000a5ff8e7230 */ /* 0x000fe20000004100 */
[----:B------:R-:W-:Y:S05]  /*1090*/  @P2 BRA `(.L_x_27578) ;  /* 0x0000003000002947 */ /* 0x000fea0003800000 */
[----:B------:R-:W-:Y:S05]  /*10a0*/  @!P1 BRA `(.L_x_27579) ;  /* 0x0000005000009947 */ /* 0x000fea0003800000 */
[----:B-----5:R-:W-:Y:S01]  /*10b0*/  FADD.FTZ R142, R102, R142 ;  /* 0x0000008e668e7221 */ /* 0x020fe20000010000 */
[----:B------:R-:W-:Y:S05]  /*10c0*/  BRA `(.L_x_27579) ;  /* 0x0000003000007947 */ /* 0x000fea0003800000 */
.L_x_27578:
[----:B-----5:R-:W-:-:S05]  /*10d0*/  HADD2.F32 R143, -RZ, R161.H0_H0 ;  /* 0x200000a1ff8f7230 */ /* 0x020fca0000004100 */
[----:B------:R-:W-:-:S04]  /*10e0*/  FADD.FTZ R142, R143, R142 ;  /* 0x0000008e8f8e7221 */ /* 0x000fc80000010000 */
[----:B------:R-:W-:Y:S02]  /*10f0*/  @P1 FADD.FTZ R142, R102, R142 ;  /* 0x0000008e668e1221 */ /* 0x000fe40000010000 */
.L_x_27579:
[----:B------:R-:W-:Y:S01]  /*1100*/  HADD2.F32 R143, -RZ, R165.H1_H1 ;  /* 0x300000a5ff8f7230 */ /* 0x000fe20000004100 */
[----:B------:R-:W-:Y:S05]  /*1110*/  @P2 BRA `(.L_x_27580) ;  /* 0x0000003000002947 */ /* 0x000fea0003800000 */
[----:B------:R-:W-:Y:S05]  /*1120*/  @!P1 BRA `(.L_x_27581) ;  /* 0x0000005000009947 */ /* 0x000fea0003800000 */
[----:B-----5:R-:W-:Y:S01]  /*1130*/  FADD.FTZ R143, R103, R143 ;  /* 0x0000008f678f7221 */ /* 0x020fe20000010000 */
[----:B------:R-:W-:Y:S05]  /*1140*/  BRA `(.L_x_27581) ;  /* 0x0000003000007947 */ /* 0x000fea0003800000 */
.L_x_27580:
[----:B-----5:R-:W-:-:S05]  /*1150*/  HADD2.F32 R144, -RZ, R161.H1_H1 ;  /* 0x300000a1ff907230 */ /* 0x020fca0000004100 */
[----:B------:R-:W-:-:S04]  /*1160*/  FADD.FTZ R143, R144, R143 ;  /* 0x0000008f908f7221 */ /* 0x000fc80000010000 */
[----:B------:R-:W-:Y:S02]  /*1170*/  @P1 FADD.FTZ R143, R103, R143 ;  /* 0x0000008f678f1221 */ /* 0x000fe40000010000 */
.L_x_27581:
[----:B------:R-:W-:Y:S01]  /*1180*/  HADD2.F32 R144, -RZ, R166.H0_H0 ;  /* 0x200000a6ff907230 */ /* 0x000fe20000004100 */
[----:B------:R-:W-:Y:S05]  /*1190*/  @P2 BRA `(.L_x_27582) ;  /* 0x0000003000002947 */ /* 0x000fea0003800000 */
[----:B------:R-:W-:Y:S05]  /*11a0*/  @!P1 BRA `(.L_x_27583) ;  /* 0x0000005000009947 */ /* 0x000fea0003800000 */
[----:B-----5:R-:W-:Y:S01]  /*11b0*/  FADD.FTZ R144, R104, R144 ;  /* 0x0000009068907221 */ /* 0x020fe20000010000 */
[----:B------:R-:W-:Y:S05]  /*11c0*/  BRA `(.L_x_27583) ;  /* 0x0000003000007947 */ /* 0x000fea0003800000 */
.L_x_27582:
[----:B-----5:R-:W-:-:S05]  /*11d0*/  HADD2.F32 R145, -RZ, R162.H0_H0 ;  /* 0x200000a2ff917230 */ /* 0x020fca0000004100 */
[----:B------:R-:W-:-:S04]  /*11e0*/  FADD.FTZ R144, R145, R144 ;  /* 0x0000009091907221 */ /* 0x000fc80000010000 */
[----:B------:R-:W-:Y:S02]  /*11f0*/  @P1 FADD.FTZ R144, R104, R144 ;  /* 0x0000009068901221 */ /* 0x000fe40000010000 */
.L_x_27583:
[----:B------:R-:W-:Y:S01]  /*1200*/  HADD2.F32 R145, -RZ, R166.H1_H1 ;  /* 0x300000a6ff917230 */ /* 0x000fe20000004100 */
[----:B------:R-:W-:Y:S05]  /*1210*/  @P2 BRA `(.L_x_27584) ;  /* 0x0000003000002947 */ /* 0x000fea0003800000 */
[----:B------:R-:W-:Y:S05]  /*1220*/  @!P1 BRA `(.L_x_27585) ;  /* 0x0000005000009947 */ /* 0x000fea0003800000 */
[----:B-----5:R-:W-:Y:S01]  /*1230*/  FADD.FTZ R145, R105, R145 ;  /* 0x0000009169917221 */ /* 0x020fe20000010000 */
[----:B------:R-:W-:Y:S05]  /*1240*/  BRA `(.L_x_27585) ;  /* 0x0000003000007947 */ /* 0x000fea0003800000 */
.L_x_27584:
[----:B-----5:R-:W-:-:S05]  /*1250*/  HADD2.F32 R146, -RZ, R162.H1_H1 ;  /* 0x300000a2ff927230 */ /* 0x020fca0000004100 */
[----:B------:R-:W-:-:S04]  /*1260*/  FADD.FTZ R145, R146, R145 ;  /* 0x0000009192917221 */ /* 0x000fc80000010000 */
[----:B------:R-:W-:Y:S02]  /*1270*/  @P1 FADD.FTZ R145, R105, R145 ;  /* 0x0000009169911221 */ /* 0x000fe40000010000 */
.L_x_27585:
[----:B------:R-:W-:Y:S01]  /*1280*/  HADD2.F32 R146, -RZ, R167.H0_H0 ;  /* 0x200000a7ff927230 */ /* 0x000fe20000004100 */
[----:B------:R-:W-:Y:S05]  /*1290*/  @P2 BRA `(.L_x_27586) ;  /* 0x0000003000002947 */ /* 0x000fea0003800000 */
[----:B------:R-:W-:Y:S05]  /*12a0*/  @!P1 BRA `(.L_x_27587) ;  /* 0x0000005000009947 */ /* 0x000fea0003800000 */
[----:B-----5:R-:W-:Y:S01]  /*12b0*/  FADD.FTZ R146, R106, R146 ;  /* 0x000000926a927221 */ /* 0x020fe20000010000 */
[----:B------:R-:W-:Y:S05]  /*12c0*/  BRA `(.L_x_27587) ;  /* 0x0000003000007947 */ /* 0x000fea0003800000 */
.L_x_27586:
[----:B-----5:R-:W-:-:S05]  /*12d0*/  HADD2.F32 R147, -RZ, R163.H0_H0 ;  /* 0x200000a3ff937230 */ /* 0x020fca0000004100 */
[----:B------:R-:W-:-:S04]  /*12e0*/  FADD.FTZ R146, R147, R146 ;  /* 0x0000009293927221 */ /* 0x000fc80000010000 */
[----:B------:R-:W-:Y:S02]  /*12f0*/  @P1 FADD.FTZ R146, R106, R146 ;  /* 0x000000926a921221 */ /* 0x000fe40000010000 */
.L_x_27587:
[----:B------:R-:W-:Y:S01]  /*1300*/  HADD2.F32 R147, -RZ, R167.H1_H1 ;  /* 0x300000a7ff937230 */ /* 0x000fe20000004100 */
[----:B------:R-:W-:Y:S05]  /*1310*/  @P2 BRA `(.L_x_27588) ;  /* 0x0000003000002947 */ /* 0x000fea0003800000 */
[----:B------:R-:W-:Y:S05]  /*1320*/  @!P1 BRA `(.L_x_27589) ;  /* 0x0000005000009947 */ /* 0x000fea0003800000 */
[----:B-----5:R-:W-:Y:S01]  /*1330*/  FADD.FTZ R147, R107, R147 ;  /* 0x000000936b937221 */ /* 0x020fe20000010000 */
[----:B------:R-:W-:Y:S05]  /*1340*/  BRA `(.L_x_27589) ;  /* 0x0000003000007947 */ /* 0x000fea0003800000 */
.L_x_27588:
[----:B0----5:R-:W-:-:S05]  /*1350*/  HADD2.F32 R158, -RZ, R163.H1_H1 ;  /* 0x300000a3ff9e7230 */ /* 0x021fca0000004100 */
[----:B------:R-:W-:-:S04]  /*1360*/  FADD.FTZ R147, R158, R147 ;  /* 0x000000939e937221 */ /* 0x000fc80000010000 */
[----:B------:R-:W-:Y:S02]  /*1370*/  @P1 FADD.FTZ R147, R107, R147 ;  /* 0x000000936b931221 */ /* 0x000fe40000010000 */
.L_x_27589:
[----:B0-----:R-:W-:-:S04]  /*1380*/  LEA R158, P1, R157, c[0x0][0x188], 0x5 ;  /* 0x000062009d9e7a11 */ /* 0x001fc800078228ff */
[C---:B------:R-:W-:Y:S02]  /*1390*/  LEA.HI.X R159, R157.reuse, c[0x0][0x18c], RZ, 0x5, P1 ;  /* 0x000063009d9f7a11 */ /* 0x040fe400008f2cff */
[----:B------:R-:W-:-:S03]  /*13a0*/  IADD3 R157, R157, 0x20, RZ ;  /* 0x000000209d9d7810 */ /* 0x000fc60007ffe0ff */
[----:B------:R0:W-:Y:S04]  /*13b0*/  STG.E.128 [R158.64], R140 ;  /* 0x0000008c9e007986 */ /* 0x0001e8000c101d04 */
[----:B------:R0:W-:Y:S02]  /*13c0*/  STG.E.128 [R158.64+0x10], R144 ;  /* 0x000010909e007986 */ /* 0x0001e4000c101d04 */
.L_x_27573:
[----:B------:R-:W-:Y:S05]  /*13d0*/  BSYNC B0 ;  /* 0x0000000000007941 */ /* 0x000fea0003800000 */
.L_x_27572:
[----:B------:R-:W-:Y:S01]  /*13e0*/  ISETP.GE.U32.AND P1, PT, R0, 0x60, PT ;  /* 0x000000600000780c */ /* 0x000fe20003f26070 */
[----:B------:R-:W-:-:S12]  /*13f0*/  BSSY B0, `(.L_x_27590) ;  /* 0x0000057000007945 */ /* 0x000fd80003800000 */
        /* <DEDUP_REMOVED lines=22> */
.L_x_27592:
[----:B-1---5:R-:W-:-:S05]  /*1560*/  HADD2.F32 R109, -RZ, R160.H0_H0 ;  /* 0x200000a0ff6d7230 */ /* 0x022fca0000004100 */
[----:B------:R-:W-:-:S04]  /*1570*/  FADD.FTZ R108, R109, R108 ;  /* 0x0000006c6d6c7221 */ /* 0x000fc80000010000 */
[----:B------:R-:W-:Y:S02]  /*1580*/  @P1 FADD.FTZ R108, R100, R108 ;  /* 0x0000006c646c1221 */ /* 0x000fe40000010000 */
.L_x_27593:
[----:B------:R-:W-:Y:S01]  /*1590*/  HADD2.F32 R109, -RZ, R164.H1_H1 ;  /* 0x300000a4ff6d7230 */ /* 0x000fe20000004100 */
[----:B------:R-:W-:Y:S05]  /*15a0*/  @P2 BRA `(.L_x_27594) ;  /* 0x0000003000002947 */ /* 0x000fea0003800000 */
[----:B------:R-:W-:Y:S05]  /*15b0*/  @!P1 BRA `(.L_x_27595) ;  /* 0x0000005000009947 */ /* 0x000fea0003800000 */
[----:B-----5:R-:W-:Y:S01]  /*15c0*/  FADD.FTZ R109, R101, R109 ;  /* 0x0000006d656d7221 */ /* 0x020fe20000010000 */
[----:B------:R-:W-:Y:S05]  /*15d0*/  BRA `(.L_x_27595) ;  /* 0x0000003000007947 */ /* 0x000fea0003800000 */
.L_x_27594:
[----:B-----5:R-:W-:-:S05]  /*15e0*/  HADD2.F32 R110, -RZ, R160.H1_H1 ;  /* 0x300000a0ff6e7230 */ /* 0x020fca0000004100 */
[----:B------:R-:W-:-:S04]  /*15f0*/  FADD.FTZ R109, R110, R109 ;  /* 0x0000006d6e6d7221 */ /* 0x000fc80000010000 */
[----:B------:R-:W-:Y:S02]  /*1600*/  @P1 FADD.FTZ R109, R101, R109 ;  /* 0x0000006d656d1221 */ /* 0x000fe40000010000 */
.L_x_27595:
[----:B------:R-:W-:Y:S01]  /*1610*/  HADD2.F32 R110, -RZ, R165.H0_H0 ;  /* 0x200000a5ff6e7230 */ /* 0x000fe20000004100 */
[----:B------:R-:W-:Y:S05]  /*1620*/  @P2 BRA `(.L_x_27596) ;  /* 0x0000003000002947 */ /* 0x000fea0003800000 */
[----:B------:R-:W-:Y:S05]  /*1630*/  @!P1 BRA `(.L_x_27597) ;  /* 0x0000005000009947 */ /* 0x000fea0003800000 */
[----:B-----5:R-:W-:Y:S01]  /*1640*/  FADD.FTZ R110, R102, R110 ;  /* 0x0000006e666e7221 */ /* 0x020fe20000010000 */
[----:B------:R-:W-:Y:S05]  /*1650*/  BRA `(.L_x_27597) ;  /* 0x0000003000007947 */ /* 0x000fea0003800000 */
.L_x_27596:
[----:B-----5:R-:W-:-:S05]  /*1660*/  HADD2.F32 R111, -RZ, R161.H0_H0 ;  /* 0x200000a1ff6f7230 */ /* 0x020fca0000004100 */
[----:B------:R-:W-:-:S04]  /*1670*/  FADD.FTZ R110, R111, R110 ;  /* 0x0000006e6f6e7221 */ /* 0x000fc80000010000 */
[----:B------:R-:W-:Y:S02]  /*1680*/  @P1 FADD.FTZ R110, R102, R110 ;  /* 0x0000006e666e1221 */ /* 0x000fe40000010000 */
.L_x_27597:
[----:B------:R-:W-:Y:S01]  /*1690*/  HADD2.F32 R111, -RZ, R165.H1_H1 ;  /* 0x300000a5ff6f7230 */ /* 0x000fe20000004100 */
[----:B------:R-:W-:Y:S05]  /*16a0*/  @P2 BRA `(.L_x_27598) ;  /* 0x0000003000002947 */ /* 0x000fea0003800000 */
[----:B------:R-:W-:Y:S05]  /*16b0*/  @!P1 BRA `(.L_x_27599) ;  /* 0x0000005000009947 */ /* 0x000fea0003800000 */
[----:B-----5:R-:W-:Y:S01]  /*16c0*/  FADD.FTZ R111, R103, R111 ;  /* 0x0000006f676f7221 */ /* 0x020fe20000010000 */
[----:B------:R-:W-:Y:S05]  /*16d0*/  BRA `(.L_x_27599) ;  /* 0x0000003000007947 */ /* 0x000fea0003800000 */
.L_x_27598:
[----:B-----5:R-:W-:-:S05]  /*16e0*/  HADD2.F32 R112, -RZ, R161.H1_H1 ;  /* 0x300000a1ff707230 */ /* 0x020fca0000004100 */
[----:B------:R-:W-:-:S04]  /*16f0*/  FADD.FTZ R111, R112, R111 ;  /* 0x0000006f706f7221 */ /* 0x000fc80000010000 */
[----:B------:R-:W-:Y:S02]  /*1700*/  @P1 FADD.FTZ R111, R103, R111 ;  /* 0x0000006f676f1221 */ /* 0x000fe40000010000 */
.L_x_27599:
[----:B------:R-:W-:Y:S01]  /*1710*/  HADD2.F32 R112, -RZ, R166.H0_H0 ;  /* 0x200000a6ff707230 */ /* 0x000fe20000004100 */
[----:B------:R-:W-:Y:S05]  /*1720*/  @P2 BRA `(.L_x_27600) ;  /* 0x0000003000002947 */ /* 0x000fea0003800000 */
[----:B------:R-:W-:Y:S05]  /*1730*/  @!P1 BRA `(.L_x_27601) ;  /* 0x0000005000009947 */ /* 0x000fea0003800000 */
[----:B-----5:R-:W-:Y:S01]  /*1740*/  FADD.FTZ R112, R104, R112 ;  /* 0x0000007068707221 */ /* 0x020fe20000010000 */
[----:B------:R-:W-:Y:S05]  /*1750*/  BRA `(.L_x_27601) ;  /* 0x0000003000007947 */ /* 0x000fea0003800000 */
.L_x_27600:
[----:B-----5:R-:W-:-:S05]  /*1760*/  HADD2.F32 R113, -RZ, R162.H0_H0 ;  /* 0x200000a2ff717230 */ /* 0x020fca0000004100 */
[----:B------:R-:W-:-:S04]  /*1770*/  FADD.FTZ R112, R113, R112 ;  /* 0x0000007071707221 */ /* 0x000fc80000010000 */
[----:B------:R-:W-:Y:S02]  /*1780*/  @P1 FADD.FTZ R112, R104, R112 ;  /* 0x0000007068701221 */ /* 0x000fe40000010000 */
.L_x_27601:
[----:B------:R-:W-:Y:S01]  /*1790*/  HADD2.F32 R113, -RZ, R166.H1_H1 ;  /* 0x300000a6ff717230 */ /* 0x000fe20000004100 */
[----:B------:R-:W-:Y:S05]  /*17a0*/  @P2 BRA `(.L_x_27602) ;  /* 0x0000003000002947 */ /* 0x000fea0003800000 */
[----:B------:R-:W-:Y:S05]  /*17b0*/  @!P1 BRA `(.L_x_27603) ;  /* 0x0000005000009947 */ /* 0x000fea0003800000 */
[----:B-----5:R-:W-:Y:S01]  /*17c0*/  FADD.FTZ R113, R105, R113 ;  /* 0x0000007169717221 */ /* 0x020fe20000010000 */
[----:B------:R-:W-:Y:S05]  /*17d0*/  BRA `(.L_x_27603) ;  /* 0x0000003000007947 */ /* 0x000fea0003800000 */
.L_x_27602:
[----:B-----5:R-:W-:-:S05]  /*17e0*/  HADD2.F32 R114, -RZ, R162.H1_H1 ;  /* 0x300000a2ff727230 */ /* 0x020fca0000004100 */
[----:B------:R-:W-:-:S04]  /*17f0*/  FADD.FTZ R113, R114, R113 ;  /* 0x0000007172717221 */ /* 0x000fc80000010000 */
[----:B------:R-:W-:Y:S02]  /*1800*/  @P1 FADD.FTZ R113, R105, R113 ;  /* 0x0000007169711221 */ /* 0x000fe40000010000 */
.L_x_27603:
[----:B------:R-:W-:Y:S01]  /*1810*/  HADD2.F32 R114, -RZ, R167.H0_H0 ;  /* 0x200000a7ff727230 */ /* 0x000fe20000004100 */
[----:B------:R-:W-:Y:S05]  /*1820*/  @P2 BRA `(.L_x_27604) ;  /* 0x0000003000002947 */ /* 0x000fea0003800000 */
[----:B------:R-:W-:Y:S05]  /*1830*/  @!P1 BRA `(.L_x_27605) ;  /* 0x0000005000009947 */ /* 0x000fea0003800000 */
[----:B-----5:R-:W-:Y:S01]  /*1840*/  FADD.FTZ R114, R106, R114 ;  /* 0x000000726a727221 */ /* 0x020fe20000010000 */
[----:B------:R-:W-:Y:S05]  /*1850*/  BRA `(.L_x_27605) ;  /* 0x0000003000007947 */ /* 0x000fea0003800000 */
.L_x_27604:
[----:B-----5:R-:W-:-:S05]  /*1860*/  HADD2.F32 R115, -RZ, R163.H0_H0 ;  /* 0x200000a3ff737230 */ /* 0x020fca0000004100 */
[----:B------:R-:W-:-:S04]  /*1870*/  FADD.FTZ R114, R115, R114 ;  /* 0x0000007273727221 */ /* 0x000fc80000010000 */
[----:B------:R-:W-:Y:S02]  /*1880*/  @P1 FADD.FTZ R114, R106, R114 ;  /* 0x000000726a721221 */ /* 0x000fe40000010000 */
.L_x_27605:
[----:B------:R-:W-:Y:S01]  /*1890*/  HADD2.F32 R115, -RZ, R167.H1_H1 ;  /* 0x300000a7ff737230 */ /* 0x000fe20000004100 */
[----:B------:R-:W-:Y:S05]  /*18a0*/  @P2 BRA `(.L_x_27606) ;  /* 0x0000003000002947 */ /* 0x000fea0003800000 */
[----:B------:R-:W-:Y:S05]  /*18b0*/  @!P1 BRA `(.L_x_27607) ;  /* 0x0000005000009947 */ /* 0x000fea0003800000 */
[----:B-----5:R-:W-:Y:S01]  /*18c0*/  FADD.FTZ R115, R107, R115 ;  /* 0x000000736b737221 */ /* 0x020fe20000010000 */
[----:B------:R-:W-:Y:S05]  /*18d0*/  BRA `(.L_x_27607) ;  /* 0x0000003000007947 */ /* 0x000fea0003800000 */
.L_x_27606:
[----:B0----5:R-:W-:-:S05]  /*18e0*/  HADD2.F32 R158, -RZ, R163.H1_H1 ;  /* 0x300000a3ff9e7230 */ /* 0x021fca0000004100 */
[----:B------:R-:W-:-:S04]  /*18f0*/  FADD.FTZ R115, R158, R115 ;  /* 0x000000739e737221 */ /* 0x000fc80000010000 */
[----:B------:R-:W-:Y:S02]  /*1900*/  @P1 FADD.FTZ R115, R107, R115 ;  /* 0x000000736b731221 */ /* 0x000fe40000010000 */
.L_x_27607:
[----:B0-----:R-:W-:-:S04]  /*1910*/  LEA R158, P1, R157, c[0x0][0x188], 0x5 ;  /* 0x000062009d9e7a11 */ /* 0x001fc800078228ff */
[C---:B------:R-:W-:Y:S02]  /*1920*/  LEA.HI.X R159, R157.reuse, c[0x0][0x18c], RZ, 0x5, P1 ;  /* 0x000063009d9f7a11 */ /* 0x040fe400008f2cff */
[----:B------:R-:W-:-:S03]  /*1930*/  IADD3 R157, R157, 0x20, RZ ;  /* 0x000000209d9d7810 */ /* 0x000fc60007ffe0ff */
[----:B------:R0:W-:Y:S04]  /*1940*/  STG.E.128 [R158.64], R108 ;  /* 0x0000006c9e007986 */ /* 0x0001e8000c101d04 */
[----:B------:R0:W-:Y:S02]  /*1950*/  STG.E.128 [R158.64+0x10], R112 ;  /* 0x000010709e007986 */ /* 0x0001e4000c101d04 */
.L_x_27591:
[----:B------:R-:W-:Y:S05]  /*1960*/  BSYNC B0 ;  /* 0x0000000000007941 */ /* 0x000fea0003800000 */
.L_x_27590:
        /* <DEDUP_REMOVED lines=24> */
.L_x_27610:
[----:B-1---5:R-:W-:-:S05]  /*1af0*/  HADD2.F32 R117, -RZ, R160.H0_H0 ;  /* 0x200000a0ff757230 */ /* 0x022fca0000004100 */
[----:B------:R-:W-:-:S04]  /*1b00*/  FADD.FTZ R116, R117, R116 ;  /* 0x0000007475747221 */ /* 0x000fc80000010000 */
[----:B------:R-:W-:Y:S02]  /*1b10*/  @P1 FADD.FTZ R116, R100, R116 ;  /* 0x0000007464741221 */ /* 0x000fe40000010000 */
.L_x_27611:
[----:B------:R-:W-:Y:S01]  /*1b20*/  HADD2.F32 R117, -RZ, R164.H1_H1 ;  /* 0x300000a4ff757230 */ /* 0x000fe20000004100 */
[----:B------:R-:W-:Y:S05]  /*1b30*/  @P2 BRA `(.L_x_27612) ;  /* 0x0000003000002947 */ /* 0x000fea0003800000 */
[----:B------:R-:W-:Y:S05]  /*1b40*/  @!P1 BRA `(.L_x_27613) ;  /* 0x0000005000009947 */ /* 0x000fea0003800000 */
[----:B-----5:R-:W-:Y:S01]  /*1b50*/  FADD.FTZ R117, R101, R117 ;  /* 0x0000007565757221 */ /* 0x020fe20000010000 */
[----:B------:R-:W-:Y:S05]  /*1b60*/  BRA `(.L_x_27613) ;  /* 0x0000003000007947 */ /* 0x000fea0003800000 */
.L_x_27612:
[----:B-----5:R-:W-:-:S05]  /*1b70*/  HADD2.F32 R118, -RZ, R160.H1_H1 ;  /* 0x300000a0ff767230 */ /* 0x020fca0000004100 */
[----:B------:R-:W-:-:S04]  /*1b80*/  FADD.FTZ R117, R118, R117 ;  /* 0x0000007576757221 */ /* 0x000fc80000010000 */
[----:B------:R-:W-:Y:S02]  /*1b90*/  @P1 FADD.FTZ R117, R101, R117 ;  /* 0x0000007565751221 */ /* 0x000fe40000010000 */
.L_x_27613:
[----:B------:R-:W-:Y:S01]  /*1ba0*/  HADD2.F32 R118, -RZ, R165.H0_H0 ;  /* 0x200000a5ff767230 */ /* 0x000fe20000004100 */
[----:B------:R-:W-:Y:S05]  /*1bb0*/  @P2 BRA `(.L_x_27614) ;  /* 0x0000003000002947 */ /* 0x000fea0003800000 */
[----:B------:R-:W-:Y:S05]  /*1bc0*/  @!P1 BRA `(.L_x_27615) ;  /* 0x0000005000009947 */ /* 0x000fea0003800000 */
[----:B-----5:R-:W-:Y:S01]  /*1bd0*/  FADD.FTZ R118, R102, R118 ;  /* 0x0000007666767221 */ /* 0x020fe20000010000 */
[----:B------:R-:W-:Y:S05]  /*1be0*/  BRA `(.L_x_27615) ;  /* 0x0000003000007947 */ /* 0x000fea0003800000 */
.L_x_27614:
[----:B-----5:R-:W-:-:S05]  /*1bf0*/  HADD2.F32 R119, -RZ, R161.H0_H0 ;  /* 0x200000a1ff777230 */ /* 0x020fca0000004100 */
[----:B------:R-:W-:-:S04]  /*1c00*/  FADD.FTZ R118, R119, R118 ;  /* 0x0000007677767221 */ /* 0x000fc80000010000 */
[----:B------:R-:W-:Y:S02]  /*1c10*/  @P1 FADD.FTZ R118, R102, R118 ;  /* 0x0000007666761221 */ /* 0x000fe40000010000 */
.L_x_27615:
[----:B------:R-:W-:Y:S01]  /*1c20*/  HADD2.F32 R119, -RZ, R165.H1_H1 ;  /* 0x300000a5ff777230 */ /* 0x000fe20000004100 */
[----:B------:R-:W-:Y:S05]  /*1c30*/  @P2 BRA `(.L_x_27616) ;  /* 0x0000003000002947 */ /* 0x000fea0003800000 */
[----:B------:R-:W-:Y:S05]  /*1c40*/  @!P1 BRA `(.L_x_27617) ;  /* 0x0000005000009947 */ /* 0x000fea0003800000 */
[----:B-----5:R-:W-:Y:S01]  /*1c50*/  FADD.FTZ R119, R103, R119 ;  /* 0x0000007767777221 */ /* 0x020fe20000010000 */
[----:B------:R-:W-:Y:S05]  /*1c60*/  BRA `(.L_x_27617) ;  /* 0x0000003000007947 */ /* 0x000fea0003800000 */
.L_x_27616:
[----:B-----5:R-:W-:-:S05]  /*1c70*/  HADD2.F32 R120, -RZ, R161.H1_H1 ;  /* 0x300000a1ff787230 */ /* 0x020fca0000004100 */
[----:B------:R-:W-:-:S04]  /*1c80*/  FADD.FTZ R119, R120, R119 ;  /* 0x0000007778777221 */ /* 0x000fc80000010000 */
[----:B------:R-:W-:Y:S02]  /*1c90*/  @P1 FADD.FTZ R119, R103, R119 ;  /* 0x0000007767771221 */ /* 0x000fe40000010000 */
.L_x_27617:
[----:B------:R-:W-:Y:S01]  /*1ca0*/  HADD2.F32 R120, -RZ, R166.H0_H0 ;  /* 0x200000a6ff787230 */ /* 0x000fe20000004100 */
[----:B------:R-:W-:Y:S05]  /*1cb0*/  @P2 BRA `(.L_x_27618) ;  /* 0x0000003000002947 */ /* 0x000fea0003800000 */
[----:B------:R-:W-:Y:S05]  /*1cc0*/  @!P1 BRA `(.L_x_27619) ;  /* 0x0000005000009947 */ /* 0x000fea0003800000 */
[----:B-----5:R-:W-:Y:S01]  /*1cd0*/  FADD.FTZ R120, R104, R120 ;  /* 0x0000007868787221 */ /* 0x020fe20000010000 */
[----:B------:R-:W-:Y:S05]  /*1ce0*/  BRA `(.L_x_27619) ;  /* 0x0000003000007947 */ /* 0x000fea0003800000 */
.L_x_27618:
[----:B-----5:R-:W-:-:S05]  /*1cf0*/  HADD2.F32 R121, -RZ, R162.H0_H0 ;  /* 0x200000a2ff797230 */ /* 0x020fca0000004100 */
[----:B------:R-:W-:-:S04]  /*1d00*/  FADD.FTZ R120, R121, R120 ;  /* 0x0000007879787221 */ /* 0x000fc80000010000 */
[----:B------:R-:W-:Y:S02]  /*1d10*/  @P1 FADD.FTZ R120, R104, R120 ;  /* 0x0000007868781221 */ /* 0x000fe40000010000 */
.L_x_27619:
[----:B------:R-:W-:Y:S01]  /*1d20*/  HADD2.F32 R121, -RZ, R166.H1_H1 ;  /* 0x300000a6ff797230 */ /* 0x000fe20000004100 */
[----:B------:R-:W-:Y:S05]  /*1d30*/  @P2 BRA `(.L_x_27620) ;  /* 0x0000003000002947 */ /* 0x000fea0003800000 */
[----:B------:R-:W-:Y:S05]  /*1d40*/  @!P1 BRA `(.L_x_27621) ;  /* 0x0000005000009947 */ /* 0x000fea0003800000 */
[----:B-----5:R-:W-:Y:S01]  /*1d50*/  FADD.FTZ R121, R105, R121 ;  /* 0x0000007969797221 */ /* 0x020fe20000010000 */
[----:B------:R-:W-:Y:S05]  /*1d60*/  BRA `(.L_x_27621) ;  /* 0x0000003000007947 */ /* 0x000fea0003800000 */
.L_x_27620:
[----:B-----5:R-:W-:-:S05]  /*1d70*/  HADD2.F32 R122, -RZ, R162.H1_H1 ;  /* 0x300000a2ff7a7230 */ /* 0x020fca0000004100 */
[----:B------:R-:W-:-:S04]  /*1d80*/  FADD.FTZ R121, R122, R121 ;  /* 0x000000797a797221 */ /* 0x000fc80000010000 */
[----:B------:R-:W-:Y:S02]  /*1d90*/  @P1 FADD.FTZ R121, R105, R121 ;  /* 0x0000007969791221 */ /* 0x000fe40000010000 */
.L_x_27621:
[----:B------:R-:W-:Y:S01]  /*1da0*/  HADD2.F32 R122, -RZ, R167.H0_H0 ;  /* 0x200000a7ff7a7230 */ /* 0x000fe20000004100 */
[----:B------:R-:W-:Y:S05]  /*1db0*/  @P2 BRA `(.L_x_27622) ;  /* 0x0000003000002947 */ /* 0x000fea0003800000 */
[----:B------:R-:W-:Y:S05]  /*1dc0*/  @!P1 BRA `(.L_x_27623) ;  /* 0x0000005000009947 */ /* 0x000fea0003800000 */
[----:B-----5:R-:W-:Y:S01]  /*1dd0*/  FADD.FTZ R122, R106, R122 ;  /* 0x0000007a6a7a7221 */ /* 0x020fe20000010000 */
[----:B------:R-:W-:Y:S05]  /*1de0*/  BRA `(.L_x_27623) ;  /* 0x0000003000007947 */ /* 0x000fea0003800000 */
.L_x_27622:
[----:B-----5:R-:W-:-:S05]  /*1df0*/  HADD2.F32 R123, -RZ, R163.H0_H0 ;  /* 0x200000a3ff7b7230 */ /* 0x020fca0000004100 */
[----:B------:R-:W-:-:S04]  /*1e00*/  FADD.FTZ R122, R123, R122 ;  /* 0x0000007a7b7a7221 */ /* 0x000fc80000010000 */
[----:B------:R-:W-:Y:S02]  /*1e10*/  @P1 FADD.FTZ R122, R106, R122 ;  /* 0x0000007a6a7a1221 */ /* 0x000fe40000010000 */
.L_x_27623:
[----:B------:R-:W-:Y:S01]  /*1e20*/  HADD2.F32 R123, -RZ, R167.H1_H1 ;  /* 0x300000a7ff7b7230 */ /* 0x000fe20000004100 */
[----:B------:R-:W-:Y:S05]  /*1e30*/  @P2 BRA `(.L_x_27624) ;  /* 0x0000003000002947 */ /* 0x000fea0003800000 */
[----:B------:R-:W-:Y:S05]  /*1e40*/  @!P1 BRA `(.L_x_27625) ;  /* 0x0000005000009947 */ /* 0x000fea0003800000 */
[----:B-----5:R-:W-:Y:S01]  /*1e50*/  FADD.FTZ R123, R107, R123 ;  /* 0x0000007b6b7b7221 */ /* 0x020fe20000010000 */
[----:B------:R-:W-:Y:S05]  /*1e60*/  BRA `(.L_x_27625) ;  /* 0x0000003000007947 */ /* 0x000fea0003800000 */
.L_x_27624:
[----:B0----5:R-:W-:-:S05]  /*1e70*/  HADD2.F32 R158, -RZ, R163.H1_H1 ;  /* 0x300000a3ff9e7230 */ /* 0x021fca0000004100 */
[----:B------:R-:W-:-:S04]  /*1e80*/  FADD.FTZ R123, R158, R123 ;  /* 0x0000007b9e7b7221 */ /* 0x000fc80000010000 */
[----:B------:R-:W-:Y:S02]  /*1e90*/  @P1 FADD.FTZ R123, R107, R123 ;  /* 0x0000007b6b7b1221 */ /* 0x000fe40000010000 */
.L_x_27625:
[----:B0-----:R-:W-:-:S04]  /*1ea0*/  LEA R158, P1, R157, c[0x0][0x188], 0x5 ;  /* 0x000062009d9e7a11 */ /* 0x001fc800078228ff */
[C---:B------:R-:W-:Y:S02]  /*1eb0*/  LEA.HI.X R159, R157.reuse, c[0x0][0x18c], RZ, 0x5, P1 ;  /* 0x000063009d9f7a11 */ /* 0x040fe400008f2cff */
[----:B------:R-:W-:-:S03]  /*1ec0*/  IADD3 R157, R157, 0x20, RZ ;  /* 0x000000209d9d7810 */ /* 0x000fc60007ffe0ff */
[----:B------:R0:W-:Y:S04]  /*1ed0*/  STG.E.128 [R158.64], R116 ;  /* 0x000000749e007986 */ /* 0x0001e8000c101d04 */
[----:B------:R0:W-:Y:S02]  /*1ee0*/  STG.E.128 [R158.64+0x10], R120 ;  /* 0x000010789e007986 */ /* 0x0001e4000c101d04 */
.L_x_27609:
[----:B------:R-:W-:Y:S05]  /*1ef0*/  BSYNC B0 ;  /* 0x0000000000007941 */ /* 0x000fea0003800000 */
.L_x_27608:
        /* <DEDUP_REMOVED lines=24> */
.L_x_27628:
[----:B-1---5:R-:W-:-:S05]  /*2080*/  HADD2.F32 R125, -RZ, R160.H0_H0 ;  /* 0x200000a0ff7d7230 */ /* 0x022fca0000004100 */
[----:B------:R-:W-:-:S04]  /*2090*/  FADD.FTZ R124, R125, R124 ;  /* 0x0000007c7d7c7221 */ /* 0x000fc80000010000 */
[----:B------:R-:W-:Y:S02]  /*20a0*/  @P1 FADD.FTZ R124, R100, R124 ;  /* 0x0000007c647c1221 */ /* 0x000fe40000010000 */
.L_x_27629:
[----:B------:R-:W-:Y:S01]  /*20b0*/  HADD2.F32 R125, -RZ, R164.H1_H1 ;  /* 0x300000a4ff7d7230 */ /* 0x000fe20000004100 */
[----:B------:R-:W-:Y:S05]  /*20c0*/  @P2 BRA `(.L_x_27630) ;  /* 0x0000003000002947 */ /* 0x000fea0003800000 */
[----:B------:R-:W-:Y:S05]  /*20d0*/  @!P1 BRA `(.L_x_27631) ;  /* 0x0000005000009947 */ /* 0x000fea0003800000 */
[----:B-----5:R-:W-:Y:S01]  /*20e0*/  FADD.FTZ R125, R101, R125 ;  /* 0x0000007d657d7221 */ /* 0x020fe20000010000 */
[----:B------:R-:W-:Y:S05]  /*20f0*/  BRA `(.L_x_27631) ;  /* 0x0000003000007947 */ /* 0x000fea0003800000 */
.L_x_27630:
[----:B-----5:R-:W-:-:S05]  /*2100*/  HADD2.F32 R126, -RZ, R160.H1_H1 ;  /* 0x300000a0ff7e7230 */ /* 0x020fca0000004100 */
[----:B------:R-:W-:-:S04]  /*2110*/  FADD.FTZ R125, R126, R125 ;  /* 0x0000007d7e7d7221 */ /* 0x000fc80000010000 */
[----:B------:R-:W-:Y:S02]  /*2120*/  @P1 FADD.FTZ R125, R101, R125 ;  /* 0x0000007d657d1221 */ /* 0x000fe40000010000 */
.L_x_27631:
[----:B------:R-:W-:Y:S01]  /*2130*/  HADD2.F32 R126, -RZ, R165.H0_H0 ;  /* 0x200000a5ff7e7230 */ /* 0x000fe20000004100 */
[----:B------:R-:W-:Y:S05]  /*2140*/  @P2 BRA `(.L_x_27632) ;  /* 0x0000003000002947 */ /* 0x000fea0003800000 */
[----:B------:R-:W-:Y:S05]  /*2150*/  @!P1 BRA `(.L_x_27633) ;  /* 0x0000005000009947 */ /* 0x000fea0003800000 */
[----:B-----5:R-:W-:Y:S01]  /*2160*/  FADD.FTZ R126, R102, R126 ;  /* 0x0000007e667e7221 */ /* 0x020fe20000010000 */
[----:B------:R-:W-:Y:S05]  /*2170*/  BRA `(.L_x_27633) ;  /* 0x0000003000007947 */ /* 0x000fea0003800000 */
.L_x_27632:
[----:B-----5:R-:W-:-:S05]  /*2180*/  HADD2.F32 R127, -RZ, R161.H0_H0 ;  /* 0x200000a1ff7f7230 */ /* 0x020fca0000004100 */
[----:B------:R-:W-:-:S04]  /*2190*/  FADD.FTZ R126, R127, R126 ;  /* 0x0000007e7f7e7221 */ /* 0x000fc80000010000 */
[----:B------:R-:W-:Y:S02]  /*21a0*/  @P1 FADD.FTZ R126, R102, R126 ;  /* 0x0000007e667e1221 */ /* 0x000fe40000010000 */
.L_x_27633:
[----:B------:R-:W-:Y:S01]  /*21b0*/  HADD2.F32 R127, -RZ, R165.H1_H1 ;  /* 0x300000a5ff7f7230 */ /* 0x000fe20000004100 */
[----:B------:R-:W-:Y:S05]  /*21c0*/  @P2 BRA `(.L_x_27634) ;  /* 0x0000003000002947 */ /* 0x000fea0003800000 */
[----:B------:R-:W-:Y:S05]  /*21d0*/  @!P1 BRA `(.L_x_27635) ;  /* 0x0000005000009947 */ /* 0x000fea0003800000 */
[----:B-----5:R-:W-:Y:S01]  /*21e0*/  FADD.FTZ R127, R103, R127 ;  /* 0x0000007f677f7221 */ /* 0x020fe20000010000 */
[----:B------:R-:W-:Y:S05]  /*21f0*/  BRA `(.L_x_27635) ;  /* 0x0000003000007947 */ /* 0x000fea0003800000 */
.L_x_27634:
[----:B-----5:R-:W-:-:S05]  /*2200*/  HADD2.F32 R128, -RZ, R161.H1_H1 ;  /* 0x300000a1ff807230 */ /* 0x020fca0000004100 */
[----:B------:R-:W-:-:S04]  /*2210*/  FADD.FTZ R127, R128, R127 ;  /* 0x0000007f807f7221 */ /* 0x000fc80000010000 */
[----:B------:R-:W-:Y:S02]  /*2220*/  @P1 FADD.FTZ R127, R103, R127 ;  /* 0x0000007f677f1221 */ /* 0x000fe40000010000 */
.L_x_27635:
[----:B------:R-:W-:Y:S01]  /*2230*/  HADD2.F32 R128, -RZ, R166.H0_H0 ;  /* 0x200000a6ff807230 */ /* 0x000fe20000004100 */
[----:B------:R-:W-:Y:S05]  /*2240*/  @P2 BRA `(.L_x_27636) ;  /* 0x0000003000002947 */ /* 0x000fea0003800000 */
[----:B------:R-:W-:Y:S05]  /*2250*/  @!P1 BRA `(.L_x_27637) ;  /* 0x0000005000009947 */ /* 0x000fea0003800000 */
[----:B-----5:R-:W-:Y:S01]  /*2260*/  FADD.FTZ R128, R104, R128 ;  /* 0x0000008068807221 */ /* 0x020fe20000010000 */
[----:B------:R-:W-:Y:S05]  /*2270*/  BRA `(.L_x_27637) ;  /* 0x0000003000007947 */ /* 0x000fea0003800000 */
.L_x_27636:
[----:B-----5:R-:W-:-:S05]  /*2280*/  HADD2.F32 R129, -RZ, R162.H0_H0 ;  /* 0x200000a2ff817230 */ /* 0x020fca0000004100 */
[----:B------:R-:W-:-:S04]  /*2290*/  FADD.FTZ R128, R129, R128 ;  /* 0x0000008081807221 */ /* 0x000fc80000010000 */
[----:B------:R-:W-:Y:S02]  /*22a0*/  @P1 FADD.FTZ R128, R104, R128 ;  /* 0x0000008068801221 */ /* 0x000fe40000010000 */
.L_x_27637:
[----:B------:R-:W-:Y:S01]  /*22b0*/  HADD2.F32 R129, -RZ, R166.H1_H1 ;  /* 0x300000a6ff817230 */ /* 0x000fe20000004100 */
[----:B------:R-:W-:Y:S05]  /*22c0*/  @P2 BRA `(.L_x_27638) ;  /* 0x0000003000002947 */ /* 0x000fea0003800000 */
[----:B------:R-:W-:Y:S05]  /*22d0*/  @!P1 BRA `(.L_x_27639) ;  /* 0x0000005000009947 */ /* 0x000fea0003800000 */
[----:B-----5:R-:W-:Y:S01]  /*22e0*/  FADD.FTZ R129, R105, R129 ;  /* 0x0000008169817221 */ /* 0x020fe20000010000 */
[----:B------:R-:W-:Y:S05]  /*22f0*/  BRA `(.L_x_27639) ;  /* 0x0000003000007947 */ /* 0x000fea0003800000 */
.L_x_27638:
[----:B-----5:R-:W-:-:S05]  /*2300*/  HADD2.F32 R130, -RZ, R162.H1_H1 ;  /* 0x300000a2ff827230 */ /* 0x020fca0000004100 */
[----:B------:R-:W-:-:S04]  /*2310*/  FADD.FTZ R129, R130, R129 ;  /* 0x0000008182817221 */ /* 0x000fc80000010000 */
[----:B------:R-:W-:Y:S02]  /*2320*/  @P1 FADD.FTZ R129, R105, R129 ;  /* 0x0000008169811221 */ /* 0x000fe40000010000 */
.L_x_27639:
[----:B------:R-:W-:Y:S01]  /*2330*/  HADD2.F32 R130, -RZ, R167.H0_H0 ;  /* 0x200000a7ff827230 */ /* 0x000fe20000004100 */
[----:B------:R-:W-:Y:S05]  /*2340*/  @P2 BRA `(.L_x_27640) ;  /* 0x0000003000002947 */ /* 0x000fea0003800000 */
[----:B------:R-:W-:Y:S05]  /*2350*/  @!P1 BRA `(.L_x_27641) ;  /* 0x0000005000009947 */ /* 0x000fea0003800000 */
[----:B-----5:R-:W-:Y:S01]  /*2360*/  FADD.FTZ R130, R106, R130 ;  /* 0x000000826a827221 */ /* 0x020fe20000010000 */
[----:B------:R-:W-:Y:S05]  /*2370*/  BRA `(.L_x_27641) ;  /* 0x0000003000007947 */ /* 0x000fea0003800000 */
.L_x_27640:
[----:B-----5:R-:W-:-:S05]  /*2380*/  HADD2.F32 R131, -RZ, R163.H0_H0 ;  /* 0x200000a3ff837230 */ /* 0x020fca0000004100 */
[----:B------:R-:W-:-:S04]  /*2390*/  FADD.FTZ R130, R131, R130 ;  /* 0x0000008283827221 */ /* 0x000fc80000010000 */
[----:B------:R-:W-:Y:S02]  /*23a0*/  @P1 FADD.FTZ R130, R106, R130 ;  /* 0x000000826a821221 */ /* 0x000fe40000010000 */
.L_x_27641:
[----:B------:R-:W-:Y:S01]  /*23b0*/  HADD2.F32 R131, -RZ, R167.H1_H1 ;  /* 0x300000a7ff837230 */ /* 0x000fe20000004100 */
[----:B------:R-:W-:Y:S05]  /*23c0*/  @P2 BRA `(.L_x_27642) ;  /* 0x0000003000002947 */ /* 0x000fea0003800000 */
[----:B------:R-:W-:Y:S05]  /*23d0*/  @!P1 BRA `(.L_x_27643) ;  /* 0x0000005000009947 */ /* 0x000fea0003800000 */
[----:B-----5:R-:W-:Y:S01]  /*23e0*/  FADD.FTZ R131, R107, R131 ;  /* 0x000000836b837221 */ /* 0x020fe20000010000 */
[----:B------:R-:W-:Y:S05]  /*23f0*/  BRA `(.L_x_27643) ;  /* 0x0000003000007947 */ /* 0x000fea0003800000 */
.L_x_27642:
[----:B0----5:R-:W-:-:S05]  /*2400*/  HADD2.F32 R158, -RZ, R163.H1_H1 ;  /* 0x300000a3ff9e7230 */ /* 0x021fca0000004100 */
[----:B------:R-:W-:-:S04]  /*2410*/  FADD.FTZ R131, R158, R131 ;  /* 0x000000839e837221 */ /* 0x000fc80000010000 */
[----:B------:R-:W-:Y:S02]  /*2420*/  @P1 FADD.FTZ R131, R107, R131 ;  /* 0x000000836b831221 */ /* 0x000fe40000010000 */
.L_x_27643:
[----:B0-----:R-:W-:-:S04]  /*2430*/  LEA R158, P1, R157, c[0x0][0x188], 0x5 ;  /* 0x000062009d9e7a11 */ /* 0x001fc800078228ff */
[C---:B------:R-:W-:Y:S02]  /*2440*/  LEA.HI.X R159, R157.reuse, c[0x0][0x18c], RZ, 0x5, P1 ;  /* 0x000063009d9f7a11 */ /* 0x040fe400008f2cff */
[----:B------:R-:W-:-:S03]  /*2450*/  IADD3 R157, R157, 0x20, RZ ;  /* 0x000000209d9d7810 */ /* 0x000fc60007ffe0ff */
[----:B------:R0:W-:Y:S04]  /*2460*/  STG.E.128 [R158.64], R124 ;  /* 0x0000007c9e007986 */ /* 0x0001e8000c101d04 */
[----:B------:R0:W-:Y:S02]  /*2470*/  STG.E.128 [R158.64+0x10], R128 ;  /* 0x000010809e007986 */ /* 0x0001e4000c101d04 */
.L_x_27627:
[----:B------:R-:W-:Y:S05]  /*2480*/  BSYNC B0 ;  /* 0x0000000000007941 */ /* 0x000fea0003800000 */
.L_x_27626:
        /* <DEDUP_REMOVED lines=24> */
.L_x_27646:
[----:B-1---5:R-:W-:-:S05]  /*2610*/  HADD2.F32 R149, -RZ, R160.H0_H0 ;  /* 0x200000a0ff957230 */ /* 0x022fca0000004100 */
[----:B------:R-:W-:-:S04]  /*2620*/  FADD.FTZ R148, R149, R148 ;  /* 0x0000009495947221 */ /* 0x000fc80000010000 */
[----:B------:R-:W-:Y:S02]  /*2630*/  @P1 FADD.FTZ R148, R100, R148 ;  /* 0x0000009464941221 */ /* 0x000fe40000010000 */
.L_x_27647:
[----:B------:R-:W-:Y:S01]  /*2640*/  HADD2.F32 R149, -RZ, R164.H1_H1 ;  /* 0x300000a4ff957230 */ /* 0x000fe20000004100 */
[----:B------:R-:W-:Y:S05]  /*2650*/  @P2 BRA `(.L_x_27648) ;  /* 0x0000003000002947 */ /* 0x000fea0003800000 */
[----:B------:R-:W-:Y:S05]  /*2660*/  @!P1 BRA `(.L_x_27649) ;  /* 0x0000005000009947 */ /* 0x000fea0003800000 */
[----:B-----5:R-:W-:Y:S01]  /*2670*/  FADD.FTZ R149, R101, R149 ;  /* 0x0000009565957221 */ /* 0x020fe20000010000 */
[----:B------:R-:W-:Y:S05]  /*2680*/  BRA `(.L_x_27649) ;  /* 0x0000003000007947 */ /* 0x000fea0003800000 */
.L_x_27648:
[----:B-----5:R-:W-:-:S05]  /*2690*/  HADD2.F32 R150, -RZ, R160.H1_H1 ;  /* 0x300000a0ff967230 */ /* 0x020fca0000004100 */
[----:B------:R-:W-:-:S04]  /*26a0*/  FADD.FTZ R149, R150, R149 ;  /* 0x0000009596957221 */ /* 0x000fc80000010000 */
[----:B------:R-:W-:Y:S02]  /*26b0*/  @P1 FADD.FTZ R149, R101, R149 ;  /* 0x0000009565951221 */ /* 0x000fe40000010000 */
.L_x_27649:
[----:B------:R-:W-:Y:S01]  /*26c0*/  HADD2.F32 R150, -RZ, R165.H0_H0 ;  /* 0x200000a5ff967230 */ /* 0x000fe20000004100 */
[----:B------:R-:W-:Y:S05]  /*26d0*/  @P2 BRA `(.L_x_27650) ;  /* 0x0000003000002947 */ /* 0x000fea0003800000 */
[----:B------:R-:W-:Y:S05]  /*26e0*/  @!P1 BRA `(.L_x_27651) ;  /* 0x0000005000009947 */ /* 0x000fea0003800000 */
[----:B-----5:R-:W-:Y:S01]  /*26f0*/  FADD.FTZ R150, R102, R150 ;  /* 0x0000009666967221 */ /* 0x020fe20000010000 */
[----:B------:R-:W-:Y:S05]  /*2700*/  BRA `(.L_x_27651) ;  /* 0x0000003000007947 */ /* 0x000fea0003800000 */
.L_x_27650:
[----:B-----5:R-:W-:-:S05]  /*2710*/  HADD2.F32 R151, -RZ, R161.H0_H0 ;  /* 0x200000a1ff977230 */ /* 0x020fca0000004100 */
[----:B------:R-:W-:-:S04]  /*2720*/  FADD.FTZ R150, R151, R150 ;  /* 0x0000009697967221 */ /* 0x000fc80000010000 */
[----:B------:R-:W-:Y:S02]  /*2730*/  @P1 FADD.FTZ R150, R102, R150 ;  /* 0x0000009666961221 */ /* 0x000fe40000010000 */
.L_x_27651:
[----:B------:R-:W-:Y:S01]  /*2740*/  HADD2.F32 R151, -RZ, R165.H1_H1 ;  /* 0x300000a5ff977230 */ /* 0x000fe20000004100 */
[----:B------:R-:W-:Y:S05]  /*2750*/  @P2 BRA `(.L_x_27652) ;  /* 0x0000003000002947 */ /* 0x000fea0003800000 */
[----:B------:R-:W-:Y:S05]  /*2760*/  @!P1 BRA `(.L_x_27653) ;  /* 0x0000005000009947 */ /* 0x000fea0003800000 */
[----:B-----5:R-:W-:Y:S01]  /*2770*/  FADD.FTZ R151, R103, R151 ;  /* 0x0000009767977221 */ /* 0x020fe20000010000 */
[----:B------:R-:W-:Y:S05]  /*2780*/  BRA `(.L_x_27653) ;  /* 0x0000003000007947 */ /* 0x000fea0003800000 */
.L_x_27652:
[----:B-----5:R-:W-:-:S05]  /*2790*/  HADD2.F32 R152, -RZ, R161.H1_H1 ;  /* 0x300000a1ff987230 */ /* 0x020fca0000004100 */
[----:B------:R-:W-:-:S04]  /*27a0*/  FADD.FTZ R151, R152, R151 ;  /* 0x0000009798977221 */ /* 0x000fc80000010000 */
[----:B------:R-:W-:Y:S02]  /*27b0*/  @P1 FADD.FTZ R151, R103, R151 ;  /* 0x0000009767971221 */ /* 0x000fe40000010000 */
.L_x_27653:
[----:B------:R-:W-:Y:S01]  /*27c0*/  HADD2.F32 R152, -RZ, R166.H0_H0 ;  /* 0x200000a6ff987230 */ /* 0x000fe20000004100 */
[----:B------:R-:W-:Y:S05]  /*27d0*/  @P2 BRA `(.L_x_27654) ;  /* 0x0000003000002947 */ /* 0x000fea0003800000 */
[----:B------:R-:W-:Y:S05]  /*27e0*/  @!P1 BRA `(.L_x_27655) ;  /* 0x0000005000009947 */ /* 0x000fea0003800000 */
[----:B-----5:R-:W-:Y:S01]  /*27f0*/  FADD.FTZ R152, R104, R152 ;  /* 0x0000009868987221 */ /* 0x020fe20000010000 */
[----:B------:R-:W-:Y:S05]  /*2800*/  BRA `(.L_x_27655) ;  /* 0x0000003000007947 */ /* 0x000fea0003800000 */
.L_x_27654:
[----:B-----5:R-:W-:-:S05]  /*2810*/  HADD2.F32 R153, -RZ, R162.H0_H0 ;  /* 0x200000a2ff997230 */ /* 0x020fca0000004100 */
[----:B------:R-:W-:-:S04]  /*2820*/  FADD.FTZ R152, R153, R152 ;  /* 0x0000009899987221 */ /* 0x000fc80000010000 */
[----:B------:R-:W-:Y:S02]  /*2830*/  @P1 FADD.FTZ R152, R104, R152 ;  /* 0x0000009868981221 */ /* 0x000fe40000010000 */
.L_x_27655:
[----:B------:R-:W-:Y:S01]  /*2840*/  HADD2.F32 R153, -RZ, R166.H1_H1 ;  /* 0x300000a6ff997230 */ /* 0x000fe20000004100 */
[----:B------:R-:W-:Y:S05]  /*2850*/  @P2 BRA `(.L_x_27656) ;  /* 0x0000003000002947 */ /* 0x000fea0003800000 */
[----:B------:R-:W-:Y:S05]  /*2860*/  @!P1 BRA `(.L_x_27657) ;  /* 0x0000005000009947 */ /* 0x000fea0003800000 */
[----:B-----5:R-:W-:Y:S01]  /*2870*/  FADD.FTZ R153, R105, R153 ;  /* 0x0000009969997221 */ /* 0x020fe20000010000 */
[----:B------:R-:W-:Y:S05]  /*2880*/  BRA `(.L_x_27657) ;  /* 0x0000003000007947 */ /* 0x000fea0003800000 */
.L_x_27656:
[----:B-----5:R-:W-:-:S05]  /*2890*/  HADD2.F32 R154, -RZ, R162.H1_H1 ;  /* 0x300000a2ff9a7230 */ /* 0x020fca0000004100 */
[----:B------:R-:W-:-:S04]  /*28a0*/  FADD.FTZ R153, R154, R153 ;  /* 0x000000999a997221 */ /* 0x000fc80000010000 */
[----:B------:R-:W-:Y:S02]  /*28b0*/  @P1 FADD.FTZ R153, R105, R153 ;  /* 0x0000009969991221 */ /* 0x000fe40000010000 */
.L_x_27657:
[----:B------:R-:W-:Y:S01]  /*28c0*/  HADD2.F32 R154, -RZ, R167.H0_H0 ;  /* 0x200000a7ff9a7230 */ /* 0x000fe20000004100 */
[----:B------:R-:W-:Y:S05]  /*28d0*/  @P2 BRA `(.L_x_27658) ;  /* 0x0000003000002947 */ /* 0x000fea0003800000 */
[----:B------:R-:W-:Y:S05]  /*28e0*/  @!P1 BRA `(.L_x_27659) ;  /* 0x0000005000009947 */ /* 0x000fea0003800000 */
[----:B-----5:R-:W-:Y:S01]  /*28f0*/  FADD.FTZ R154, R106, R154 ;  /* 0x0000009a6a9a7221 */ /* 0x020fe20000010000 */
[----:B------:R-:W-:Y:S05]  /*2900*/  BRA `(.L_x_27659) ;  /* 0x0000003000007947 */ /* 0x000fea0003800000 */
.L_x_27658:
[----:B-----5:R-:W-:-:S05]  /*2910*/  HADD2.F32 R155, -RZ, R163.H0_H0 ;  /* 0x200000a3ff9b7230 */ /* 0x020fca0000004100 */
[----:B------:R-:W-:-:S04]  /*2920*/  FADD.FTZ R154, R155, R154 ;  /* 0x0000009a9b9a7221 */ /* 0x000fc80000010000 */
[----:B------:R-:W-:Y:S02]  /*2930*/  @P1 FADD.FTZ R154, R106, R154 ;  /* 0x0000009a6a9a1221 */ /* 0x000fe40000010000 */
.L_x_27659:
[----:B------:R-:W-:Y:S01]  /*2940*/  HADD2.F32 R155, -RZ, R167.H1_H1 ;  /* 0x300000a7ff9b7230 */ /* 0x000fe20000004100 */
[----:B------:R-:W-:Y:S05]  /*2950*/  @P2 BRA `(.L_x_27660) ;  /* 0x0000003000002947 */ /* 0x000fea0003800000 */
[----:B------:R-:W-:Y:S05]  /*2960*/  @!P1 BRA `(.L_x_27661) ;  /* 0x0000005000009947 */ /* 0x000fea0003800000 */
[----:B-----5:R-:W-:Y:S01]  /*2970*/  FADD.FTZ R155, R107, R155 ;  /* 0x0000009b6b9b7221 */ /* 0x020fe20000010000 */
[----:B------:R-:W-:Y:S05]  /*2980*/  BRA `(.L_x_27661) ;  /* 0x0000003000007947 */ /* 0x000fea0003800000 */
.L_x_27660:
[----:B0----5:R-:W-:-:S05]  /*2990*/  HADD2.F32 R158, -RZ, R163.H1_H1 ;  /* 0x300000a3ff9e7230 */ /* 0x021fca0000004100 */
[----:B------:R-:W-:-:S04]  /*29a0*/  FADD.FTZ R155, R158, R155 ;  /* 0x0000009b9e9b7221 */ /* 0x000fc80000010000 */
[----:B------:R-:W-:Y:S02]  /*29b0*/  @P1 FADD.FTZ R155, R107, R155 ;  /* 0x0000009b6b9b1221 */ /* 0x000fe40000010000 */
.L_x_27661:
[----:B0-----:R-:W-:-:S04]  /*29c0*/  LEA R158, P1, R157, c[0x0][0x188], 0x5 ;  /* 0x000062009d9e7a11 */ /* 0x001fc800078228ff */
[----:B------:R-:W-:-:S05]  /*29d0*/  LEA.HI.X R159, R157, c[0x0][0x18c], RZ, 0x5, P1 ;  /* 0x000063009d9f7a11 */ /* 0x000fca00008f2cff */
[----:B------:R0:W-:Y:S04]  /*29e0*/  STG.E.128 [R158.64], R148 ;  /* 0x000000949e007986 */ /* 0x0001e8000c101d04 */
[----:B------:R0:W-:Y:S02]  /*29f0*/  STG.E.128 [R158.64+0x10], R152 ;  /* 0x000010989e007986 */ /* 0x0001e4000c101d04 */
.L_x_27645:
[----:B------:R-:W-:Y:S05]  /*2a00*/  BSYNC B0 ;  /* 0x0000000000007941 */ /* 0x000fea0003800000 */
.L_x_27644:
        /* <DEDUP_REMOVED lines=57> */
.L_x_27678:
        /* <DEDUP_REMOVED lines=117> */
.L_x_27679:
        /* <DEDUP_REMOVED lines=45> */
[C---:B------:R-:W-:Y:S01]  /*37c0*/  IMAD.WIDE.U32 R164, R3.reuse, R170, c[0x0][0x208] ;  /* 0x0000820003a47625 */ /* 0x040fe200078e00aa */
[----:B------:R-:W-:Y:S02]  /*37d0*/  IADD3 R3, R3, 0x20, RZ ;  /* 0x0000002003037810 */ /* 0x000fe40007ffe0ff */
[----:B------:R-:W-:-:S05]  /*37e0*/  F2FP.PACK_AB R175, R168, R175 ;  /* 0x000000afa8af723e */ /* 0x000fca00000000ff */
[----:B------:R0:W-:Y:S02]  /*37f0*/  STG.E.128 [R164.64], R172 ;  /* 0x000000aca4007986 */ /* 0x0001e4000c101d04 */
.L_x_27665:
[----:B------:R-:W-:Y:S05]  /*3800*/  BSYNC B0 ;  /* 0x0000000000007941 */ /* 0x000fea0003800000 */
.L_x_27664:
        /* <DEDUP_REMOVED lines=35> */
.L_x_27667:
[----:B------:R-:W-:Y:S05]  /*3a40*/  BSYNC B0 ;  /* 0x0000000000007941 */ /* 0x000fea0003800000 */
.L_x_27666:
        /* <DEDUP_REMOVED lines=35> */
.L_x_27669:
[----:B------:R-:W-:Y:S05]  /*3c80*/  BSYNC B0 ;  /* 0x0000000000007941 */ /* 0x000fea0003800000 */
.L_x_27668:
        /* <DEDUP_REMOVED lines=35> */
.L_x_27671:
[----:B------:R-:W-:Y:S05]  /*3ec0*/  BSYNC B0 ;  /* 0x0000000000007941 */ /* 0x000fea0003800000 */
.L_x_27670:
        /* <DEDUP_REMOVED lines=35> */
.L_x_27673:
[----:B------:R-:W-:Y:S05]  /*4100*/  BSYNC B0 ;  /* 0x0000000000007941 */ /* 0x000fea0003800000 */
.L_x_27672:
        /* <DEDUP_REMOVED lines=34> */
.L_x_27675:
[----:B------:R-:W-:Y:S05]  /*4330*/  BSYNC B0 ;  /* 0x0000000000007941 */ /* 0x000fea0003800000 */
.L_x_27674:
[----:B------:R-:W-:-:S10]  /*4340*/  HFMA2.MMA R3, -RZ, RZ, 0, 2.384185791015625e-07 ;  /* 0x00000004ff037435 */ /* 0x000fd400000001ff */
[----:B------:R-:W-:-:S05]  /*4350*/  IMAD R2, R3, c[0x0][0x160], R2 ;  /* 0x0000580003027a24 */ /* 0x000fca00078e0202 */
[----:B------:R-:W-:-:S13]  /*4360*/  ISETP.GE.AND P1, PT, R2, c[0x0][0x164], PT ;  /* 0x0000590002007a0c */ /* 0x000fda0003f26270 */
[----:B0----5:R-:W-:Y:S01]  /*4370*/  @P1 CALL.REL.NOINC `(.L_x_27676) ;  /* 0x0000001000001944 */ /* 0x021fe20003c00000 */
[----:B------:R-:W-:Y:S05]  /*4380*/  BRA `(.L_x_27677) ;  /* 0xffffc4d000007947 */ /* 0x000fea000383ffff */
.L_x_27676:
[----:B------:R-:W-:Y:S05]  /*4390*/  EXIT ;  /* 0x000000000000794d */ /* 0x000fea0003800000 */
.L_x_27662:
[----:B------:R-:W-:Y:S01]  /*43a0*/  HFMA2.MMA R165, -RZ, RZ, 0, 1.847743988037109375e-06 ;  /* 0x0000001fffa57435 */ /* 0x000fe200000001ff */
[----:B------:R-:W-:Y:S02]  /*43b0*/  MOV R168, 0x1 ;  /* 0x0000000100a87802 */ /* 0x000fe40000000f00 */
[----:B------:R-:W-:Y:S02]  /*43c0*/  MOV R170, 0xffffffff ;  /* 0xffffffff00aa7802 */ /* 0x000fe40000000f00 */
[----:B------:R-:W-:Y:S02]  /*43d0*/  MOV R158, 0x43f0 ;  /* 0x000043f0009e7802 */ /* 0x000fe40000000f00 */
[----:B-----5:R-:W-:Y:S05]  /*43e0*/  CALL.REL.NOINC `($__internal_58_$__cuda_sm70_shflsync_bfly_p) ;  /* 0x000009c000007944 */ /* 0x020fea0003c00000 */
[----:B-1----:R-:W-:Y:S01]  /*43f0*/  MOV R156, R165 ;  /* 0x000000a5009c7202 */ /* 0x002fe20000000f00 */
[----:B0-----:R-:W-:Y:S05]  /*4400*/  BRA `(.L_x_27678) ;  /* 0xffffe99000007947 */ /* 0x001fea000383ffff */
.L_x_27663:
[----:B------:R-:W-:Y:S01]  /*4410*/  HFMA2.MMA R168, -RZ, RZ, 0, 1.1920928955078125e-07 ;  /* 0x00000002ffa87435 */ /* 0x000fe200000001ff */
[----:B------:R-:W-:Y:S02]  /*4420*/  MOV R165, 0x1f ;  /* 0x0000001f00a57802 */ /* 0x000fe40000000f00 */
[----:B------:R-:W-:Y:S02]  /*4430*/  MOV R170, 0xffffffff ;  /* 0xffffffff00aa7802 */ /* 0x000fe40000000f00 */
[----:B------:R-:W-:-:S02]  /*4440*/  MOV R158, 0x4460 ;  /* 0x00004460009e7802 */ /* 0x000fc40000000f00 */
[----:B-----5:R-:W-:Y:S05]  /*4450*/  CALL.REL.NOINC `($__internal_58_$__cuda_sm70_shflsync_bfly_p) ;  /* 0x0000095000007944 */ /* 0x020fea0003c00000 */
[----:B0-----:R-:W-:Y:S01]  /*4460*/  HFMA2.MMA R168, -RZ, RZ, 0, 2.384185791015625e-07 ;  /* 0x00000004ffa87435 */ /* 0x001fe200000001ff */
[----:B-1----:R-:W-:Y:S01]  /*4470*/  FADD.FTZ R157, R157, R165 ;  /* 0x000000a59d9d7221 */ /* 0x002fe20000010000 */
[----:B------:R-:W-:-:S02]  /*4480*/  MOV R165, 0x1f ;  /* 0x0000001f00a57802 */ /* 0x000fc40000000f00 */
[----:B------:R-:W-:Y:S02]  /*4490*/  MOV R170, 0xffffffff ;  /* 0xffffffff00aa7802 */ /* 0x000fe40000000f00 */
[----:B------:R-:W-:Y:S02]  /*44a0*/  MOV R158, 0x44c0 ;  /* 0x000044c0009e7802 */ /* 0x000fe40000000f00 */
[----:B------:R-:W-:Y:S05]  /*44b0*/  CALL.REL.NOINC `($__internal_58_$__cuda_sm70_shflsync_bfly_p) ;  /* 0x000008f000007944 */ /* 0x000fea0003c00000 */
[----:B0-----:R-:W-:Y:S01]  /*44c0*/  HFMA2.MMA R168, -RZ, RZ, 0, 4.76837158203125e-07 ;  /* 0x00000008ffa87435 */ /* 0x001fe200000001ff */
[----:B-1----:R-:W-:Y:S01]  /*44d0*/  FADD.FTZ R157, R157, R165 ;  /* 0x000000a59d9d7221 */ /* 0x002fe20000010000 */
[----:B------:R-:W-:Y:S02]  /*44e0*/  MOV R165, 0x1f ;  /* 0x0000001f00a57802 */ /* 0x000fe40000000f00 */
[----:B------:R-:W-:Y:S02]  /*44f0*/  MOV R170, 0xffffffff ;  /* 0xffffffff00aa7802 */ /* 0x000fe40000000f00 */
[----:B------:R-:W-:Y:S02]  /*4500*/  MOV R158, 0x4520 ;  /* 0x00004520009e7802 */ /* 0x000fe40000000f00 */
[----:B------:R-:W-:Y:S05]  /*4510*/  CALL.REL.NOINC `($__internal_58_$__cuda_sm70_shflsync_bfly_p) ;  /* 0x0000089000007944 */ /* 0x000fea0003c00000 */
[----:B0-----:R-:W-:Y:S01]  /*4520*/  HFMA2.MMA R168, -RZ, RZ, 0, 9.5367431640625e-07 ;  /* 0x00000010ffa87435 */ /* 0x001fe200000001ff */
[----:B-1----:R-:W-:Y:S01]  /*4530*/  FADD.FTZ R157, R157, R165 ;  /* 0x000000a59d9d7221 */ /* 0x002fe20000010000 */
[----:B------:R-:W-:-:S02]  /*4540*/  MOV R165, 0x1f ;  /* 0x0000001f00a57802 */ /* 0x000fc40000000f00 */
[----:B------:R-:W-:Y:S02]  /*4550*/  MOV R170, 0xffffffff ;  /* 0xffffffff00aa7802 */ /* 0x000fe40000000f00 */
[----:B------:R-:W-:Y:S02]  /*4560*/  MOV R158, 0x4580 ;  /* 0x00004580009e7802 */ /* 0x000fe40000000f00 */
[----:B------:R-:W-:Y:S05]  /*4570*/  CALL.REL.NOINC `($__internal_58_$__cuda_sm70_shflsync_bfly_p) ;  /* 0x0000083000007944 */ /* 0x000fea0003c00000 */
        /* <DEDUP_REMOVED lines=104> */
[----:B------:R-:W-:Y:S05]  /*4c00*/  CALL.REL.NOINC `($__internal_58_$__cuda_sm70_shflsync_bfly_p) ;  /* 0x000001a000007944 */ /* 0x000fea0003c00000 */
[----:B0-----:R-:W-:Y:S01]  /*4c10*/  HFMA2.MMA R168, -RZ, RZ, 0, 1.1920928955078125e-07 ;  /* 0x00000002ffa87435 */ /* 0x001fe200000001ff */
[----:B-1----:R-:W-:Y:S01]  /*4c20*/  FADD.FTZ R157, R164, R165 ;  /* 0x000000a5a49d7221 */ /* 0x002fe20000010000 */
[----:B------:R-:W-:Y:S02]  /*4c30*/  MOV R165, 0x1f ;  /* 0x0000001f00a57802 */ /* 0x000fe40000000f00 */
[----:B------:R-:W-:Y:S02]  /*4c40*/  MOV R170, 0xffffffff ;  /* 0xffffffff00aa7802 */ /* 0x000fe40000000f00 */
[----:B------:R-:W-:Y:S02]  /*4c50*/  MOV R158, 0x4c70 ;  /* 0x00004c70009e7802 */ /* 0x000fe40000000f00 */
[----:B------:R-:W-:Y:S05]  /*4c60*/  CALL.REL.NOINC `($__internal_58_$__cuda_sm70_shflsync_bfly_p) ;  /* 0x0000014000007944 */ /* 0x000fea0003c00000 */
[----:B0-----:R-:W-:Y:S01]  /*4c70*/  HFMA2.MMA R168, -RZ, RZ, 0, 2.384185791015625e-07 ;  /* 0x00000004ffa87435 */ /* 0x001fe200000001ff */
[----:B-1----:R-:W-:Y:S01]  /*4c80*/  FADD.FTZ R157, R157, R165 ;  /* 0x000000a59d9d7221 */ /* 0x002fe20000010000 */
[----:B------:R-:W-:Y:S02]  /*4c90*/  MOV R165, 0x1f ;  /* 0x0000001f00a57802 */ /* 0x000fe40000000f00 */
[----:B------:R-:W-:-:S02]  /*4ca0*/  MOV R170, 0xffffffff ;  /* 0xffffffff00aa7802 */ /* 0x000fc40000000f00 */
        /* <DEDUP_REMOVED lines=8> */
[----:B-1----:R-:W-:Y:S01]  /*4d30*/  FADD.FTZ R166, R157, R165 ;  /* 0x000000a59da67221 */ /* 0x002fe20000010000 */
[----:B0-----:R-:W-:Y:S01]  /*4d40*/  HFMA2.MMA R168, -RZ, RZ, 0, 9.5367431640625e-07 ;  /* 0x00000010ffa87435 */ /* 0x001fe200000001ff */
[----:B------:R-:W-:Y:S02]  /*4d50*/  MOV R165, 0x1f ;  /* 0x0000001f00a57802 */ /* 0x000fe40000000f00 */
[----:B------:R-:W-:-:S02]  /*4d60*/  MOV R170, 0xffffffff ;  /* 0xffffffff00aa7802 */ /* 0x000fc40000000f00 */
[----:B------:R-:W-:Y:S02]  /*4d70*/  MOV R157, R166 ;  /* 0x000000a6009d7202 */ /* 0x000fe40000000f00 */
[----:B------:R-:W-:Y:S02]  /*4d80*/  MOV R158, 0x4da0 ;  /* 0x00004da0009e7802 */ /* 0x000fe40000000f00 */
[----:B------:R-:W-:Y:S05]  /*4d90*/  CALL.REL.NOINC `($__internal_58_$__cuda_sm70_shflsync_bfly_p) ;  /* 0x0000001000007944 */ /* 0x000fea0003c00000 */
[----:B01----:R-:W-:Y:S05]  /*4da0*/  BRA `(.L_x_27679) ;  /* 0xffffe74000007947 */ /* 0x003fea000383ffff */
        .weak           $__internal_58_$__cuda_sm70_shflsync_bfly_p
        .type           $__internal_58_$__cuda_sm70_shflsync_bfly_p,@function
        .size           $__internal_58_$__cuda_sm70_shflsync_bfly_p,(.L_x_39502 - $__internal_58_$__cuda_sm70_shflsync_bfly_p)
$__internal_58_$__cuda_sm70_shflsync_bfly_p:
[----:B------:R-:W-:Y:S01]  /*4db0*/  HFMA2.MMA R159, -RZ, RZ, 0, 0 ;  /* 0x00000000ff9f7435 */ /* 0x000fe200000001ff */
[----:B------:R-:W-:Y:S04]  /*4dc0*/  WARPSYNC R170 ;  /* 0x000000aa00007348 */ /* 0x000fe80003800000 */
[----:B------:R0:W1:Y:S01]  /*4dd0*/  SHFL.BFLY PT, R165, R157, R168, R165 ;  /* 0x0c0000a89da57389 */ /* 0x00006200000e00a5 */
[----:B------:R-:W-:Y:S05]  /*4de0*/  RET.REL.NODEC R158 `(_ZN10layer_norm31ln_parallel_residual_fwd_kernelINS_13Kernel_traitsIf6__halffS2_fjLj1536ELj1ELj4ELj1ELj16ENS_18Kernel_traits_baseILj1536EfS2_fS2_fjLj128EEEEELb0ELb1ELb0EEEvNS_9FwdParamsE) ;  /* 0xffffb2109e007950 */ /* 0x000fea0003c3ffff */
.L_x_27680:
        /* <DEDUP_REMOVED lines=9> */
.L_x_39502:


//--------------------- .text._ZN10layer_norm31ln_parallel_residual_fwd_kernelINS_13Kernel_traitsIf6__halffS2_fjLj1536ELj1ELj4ELj1ELj16ENS_18Kernel_traits_baseILj1536EfS2_fS2_fjLj128EEEEELb0ELb1ELb1EEEvNS_9FwdParamsE --------------------------
	.section	.text._ZN10layer_norm31ln_parallel_residual_fwd_kernelINS_13Kernel_traitsIf6__halffS2_fjLj1536ELj1ELj4ELj1ELj16ENS_18Kernel_traits_baseILj1536EfS2_fS2_fjLj128EEEEELb0ELb1ELb1EEEvNS_9FwdParamsE,"ax",@progbits
	.sectioninfo	@"SHI_REGISTERS=192"
	.align	128
        .global         _ZN10layer_norm31ln_parallel_residual_fwd_kernelINS_13Kernel_traitsIf6__halffS2_fjLj1536ELj1ELj4ELj1ELj16ENS_18Kernel_traits_baseILj1536EfS2_fS2_fjLj128EEEEELb0ELb1ELb1EEEvNS_9FwdParamsE
        .type           _ZN10layer_norm31ln_parallel_residual_fwd_kernelINS_13Kernel_traitsIf6__halffS2_fjLj1536ELj1ELj4ELj1ELj16ENS_18Kernel_traits_baseILj1536EfS2_fS2_fjLj128EEEEELb0ELb1ELb1EEEvNS_9FwdParamsE,@function
        .size           _ZN10layer_norm31ln_parallel_residual_fwd_kernelINS_13Kernel_traitsIf6__halffS2_fjLj1536ELj1ELj4ELj1ELj16ENS_18Kernel_traits_baseILj1536EfS2_fS2_fjLj128EEEEELb0ELb1ELb1EEEvNS_9FwdParamsE,(.L_x_39503 - _ZN10layer_norm31ln_parallel_residual_fwd_kernelINS_13Kernel_traitsIf6__halffS2_fjLj1536ELj1ELj4ELj1ELj16ENS_18Kernel_traits_baseILj1536EfS2_fS2_fjLj128EEEEELb0ELb1ELb1EEEvNS_9FwdParamsE)
        .other          _ZN10layer_norm31ln_parallel_residual_fwd_kernelINS_13Kernel_traitsIf6__halffS2_fjLj1536ELj1ELj4ELj1ELj16ENS_18Kernel_traits_baseILj1536EfS2_fS2_fjLj128EEEEELb0ELb1ELb1EEEvNS_9FwdParamsE,@"STO_CUDA_ENTRY STV_DEFAULT"
_ZN10layer_norm31ln_parallel_residual_fwd_kernelINS_13Kernel_traitsIf6__halffS2_fjLj1536ELj1ELj4ELj1ELj16ENS_18Kernel_traits_baseILj1536EfS2_fS2_fjLj128EEEEELb0ELb1ELb1EEEvNS_9FwdParamsE:
.text._ZN10layer_norm31ln_parallel_residual_fwd_kernelINS_13Kernel_traitsIf6__halffS2_fjLj1536ELj1ELj4ELj1ELj16ENS_18Kernel_traits_baseILj1536EfS2_fS2_fjLj128EEEEELb0ELb1ELb1EEEvNS_9FwdParamsE:
        /* <DEDUP_REMOVED lines=67> */
.L_x_27780:
        /* <DEDUP_REMOVED lines=25> */
.L_x_27681:
[----:B0----5:R-:W-:-:S05]  /*05c0*/  HADD2.F32 R113, -RZ, R100.H0_H0 ;  /* 0x20000064ff717230 */ /* 0x021fca0000004100 */
[----:B------:R-:W-:-:S04]  /*05d0*/  FADD.FTZ R112, R112, R113 ;  /* 0x0000007170707221 */ /* 0x000fc80000010000 */
[----:B------:R-:W-:Y:S02]  /*05e0*/  @P1 FADD.FTZ R112, R96, R112 ;  /* 0x0000007060701221 */ /* 0x000fe40000010000 */
.L_x_27682:
[----:B------:R-:W-:Y:S01]  /*05f0*/  HADD2.F32 R113, -RZ, R120.H1_H1 ;  /* 0x30000078ff717230 */ /* 0x000fe20000004100 */
[----:B------:R-:W-:Y:S05]  /*0600*/  @P2 BRA `(.L_x_27683) ;  /* 0x0000003000002947 */ /* 0x000fea0003800000 */
[----:B------:R-:W-:Y:S05]  /*0610*/  @!P1 BRA `(.L_x_27684) ;  /* 0x0000005000009947 */ /* 0x000fea0003800000 */
[----:B-----5:R-:W-:Y:S01]  /*0620*/  FADD.FTZ R113, R97, R113 ;  /* 0x0000007161717221 */ /* 0x020fe20000010000 */
[----:B------:R-:W-:Y:S05]  /*0630*/  BRA `(.L_x_27684) ;  /* 0x0000003000007947 */ /* 0x000fea0003800000 */
.L_x_27683:
[----:B-----5:R-:W-:-:S05]  /*0640*/  HADD2.F32 R114, -RZ, R100.H1_H1 ;  /* 0x30000064ff727230 */ /* 0x020fca0000004100 */
[----:B------:R-:W-:-:S04]  /*0650*/  FADD.FTZ R113, R113, R114 ;  /* 0x0000007271717221 */ /* 0x000fc80000010000 */
[----:B------:R-:W-:Y:S02]  /*0660*/  @P1 FADD.FTZ R113, R97, R113 ;  /* 0x0000007161711221 */ /* 0x000fe40000010000 */
.L_x_27684:
[----:B------:R-:W-:Y:S01]  /*0670*/  HADD2.F32 R114, -RZ, R121.H0_H0 ;  /* 0x20000079ff727230 */ /* 0x000fe20000004100 */
[----:B------:R-:W-:Y:S05]  /*0680*/  @P2 BRA `(.L_x_27685) ;  /* 0x0000003000002947 */ /* 0x000fea0003800000 */
[----:B------:R-:W-:Y:S05]  /*0690*/  @!P1 BRA `(.L_x_27686) ;  /* 0x0000005000009947 */ /* 0x000fea0003800000 */
[----:B-----5:R-:W-:Y:S01]  /*06a0*/  FADD.FTZ R114, R98, R114 ;  /* 0x0000007262727221 */ /* 0x020fe20000010000 */
[----:B------:R-:W-:Y:S05]  /*06b0*/  BRA `(.L_x_27686) ;  /* 0x0000003000007947 */ /* 0x000fea0003800000 */
.L_x_27685:
[----:B-----5:R-:W-:-:S05]  /*06c0*/  HADD2.F32 R115, -RZ, R101.H0_H0 ;  /* 0x20000065ff737230 */ /* 0x020fca0000004100 */
[----:B------:R-:W-:-:S04]  /*06d0*/  FADD.FTZ R114, R114, R115 ;  /* 0x0000007372727221 */ /* 0x000fc80000010000 */
[----:B------:R-:W-:Y:S02]  /*06e0*/  @P1 FADD.FTZ R114, R98, R114 ;  /* 0x0000007262721221 */ /* 0x000fe40000010000 */
.L_x_27686:
[----:B------:R-:W-:Y:S01]  /*06f0*/  HADD2.F32 R115, -RZ, R121.H1_H1 ;  /* 0x30000079ff737230 */ /* 0x000fe20000004100 */
[----:B------:R-:W-:Y:S05]  /*0700*/  @P2 BRA `(.L_x_27687) ;  /* 0x0000003000002947 */ /* 0x000fea0003800000 */
[----:B------:R-:W-:Y:S05]  /*0710*/  @!P1 BRA `(.L_x_27688) ;  /* 0x0000005000009947 */ /* 0x000fea0003800000 */
[----:B-----5:R-:W-:Y:S01]  /*0720*/  FADD.FTZ R115, R99, R115 ;  /* 0x0000007363737221 */ /* 0x020fe20000010000 */
[----:B------:R-:W-:Y:S05]  /*0730*/  BRA `(.L_x_27688) ;  /* 0x0000003000007947 */ /* 0x000fea0003800000 */
.L_x_27687:
[----:B-----5:R-:W-:-:S05]  /*0740*/  HADD2.F32 R116, -RZ, R101.H1_H1 ;  /* 0x30000065ff747230 */ /* 0x020fca0000004100 */
[----:B------:R-:W-:-:S04]  /*0750*/  FADD.FTZ R115, R115, R116 ;  /* 0x0000007473737221 */ /* 0x000fc80000010000 */
[----:B------:R-:W-:Y:S02]  /*0760*/  @P1 FADD.FTZ R115, R99, R115 ;  /* 0x0000007363731221 */ /* 0x000fe40000010000 */
.L_x_27688:
[----:B------:R-:W-:Y:S01]  /*0770*/  HADD2.F32 R116, -RZ, R122.H0_H0 ;  /* 0x2000007aff747230 */ /* 0x000fe20000004100 */
[----:B------:R-:W-:Y:S05]  /*0780*/  @P2 BRA `(.L_x_27689) ;  /* 0x0000003000002947 */ /* 0x000fea0003800000 */
[----:B------:R-:W-:Y:S05]  /*0790*/  @!P1 BRA `(.L_x_27690) ;  /* 0x0000005000009947 */ /* 0x000fea0003800000 */
[----:B-----5:R-:W-:Y:S01]  /*07a0*/  FADD.FTZ R116, R108, R116 ;  /* 0x000000746c747221 */ /* 0x020fe20000010000 */
[----:B------:R-:W-:Y:S05]  /*07b0*/  BRA `(.L_x_27690) ;  /* 0x0000003000007947 */ /* 0x000fea0003800000 */
.L_x_27689:
[----:B-----5:R-:W-:-:S05]  /*07c0*/  HADD2.F32 R117, -RZ, R102.H0_H0 ;  /* 0x20000066ff757230 */ /* 0x020fca0000004100 */
[----:B------:R-:W-:-:S04]  /*07d0*/  FADD.FTZ R116, R116, R117 ;  /* 0x0000007574747221 */ /* 0x000fc80000010000 */
[----:B------:R-:W-:Y:S02]  /*07e0*/  @P1 FADD.FTZ R116, R108, R116 ;  /* 0x000000746c741221 */ /* 0x000fe40000010000 */
.L_x_27690:
[----:B------:R-:W-:Y:S01]  /*07f0*/  HADD2.F32 R117, -RZ, R122.H1_H1 ;  /* 0x3000007aff757230 */ /* 0x000fe20000004100 */
[----:B------:R-:W-:Y:S05]  /*0800*/  @P2 BRA `(.L_x_27691) ;  /* 0x0000003000002947 */ /* 0x000fea0003800000 */
[----:B------:R-:W-:Y:S05]  /*0810*/  @!P1 BRA `(.L_x_27692) ;  /* 0x0000005000009947 */ /* 0x000fea0003800000 */
[----:B-----5:R-:W-:Y:S01]  /*0820*/  FADD.FTZ R117, R109, R117 ;  /* 0x000000756d757221 */ /* 0x020fe20000010000 */
[----:B------:R-:W-:Y:S05]  /*0830*/  BRA `(.L_x_27692) ;  /* 0x0000003000007947 */ /* 0x000fea0003800000 */
.L_x_27691:
[----:B-----5:R-:W-:-:S05]  /*0840*/  HADD2.F32 R118, -RZ, R102.H1_H1 ;  /* 0x30000066ff767230 */ /* 0x020fca0000004100 */
[----:B------:R-:W-:-:S04]  /*0850*/  FADD.FTZ R117, R117, R118 ;  /* 0x0000007675757221 */ /* 0x000fc80000010000 */
[----:B------:R-:W-:Y:S02]  /*0860*/  @P1 FADD.FTZ R117, R109, R117 ;  /* 0x000000756d751221 */ /* 0x000fe40000010000 */
.L_x_27692:
[----:B------:R-:W-:Y:S01]  /*0870*/  HADD2.F32 R118, -RZ, R123.H0_H0 ;  /* 0x2000007bff767230 */ /* 0x000fe20000004100 */
[----:B------:R-:W-:Y:S05]  /*0880*/  @P2 BRA `(.L_x_27693) ;  /* 0x0000003000002947 */ /* 0x000fea0003800000 */
[----:B------:R-:W-:Y:S05]  /*0890*/  @!P1 BRA `(.L_x_27694) ;  /* 0x0000005000009947 */ /* 0x000fea0003800000 */
[----:B-----5:R-:W-:Y:S01]  /*08a0*/  FADD.FTZ R118, R110, R118 ;  /* 0x000000766e767221 */ /* 0x020fe20000010000 */
[----:B------:R-:W-:Y:S05]  /*08b0*/  BRA `(.L_x_27694) ;  /* 0x0000003000007947 */ /* 0x000fea0003800000 */
.L_x_27693:
[----:B-----5:R-:W-:-:S05]  /*08c0*/  HADD2.F32 R119, -RZ, R103.H0_H0 ;  /* 0x20000067ff777230 */ /* 0x020fca0000004100 */
[----:B------:R-:W-:-:S04]  /*08d0*/  FADD.FTZ R118, R118, R119 ;  /* 0x0000007776767221 */ /* 0x000fc80000010000 */
[----:B------:R-:W-:Y:S02]  /*08e0*/  @P1 FADD.FTZ R118, R110, R118 ;  /* 0x000000766e761221 */ /* 0x000fe40000010000 */
.L_x_27694:
[----:B------:R-:W-:Y:S01]  /*08f0*/  HADD2.F32 R119, -RZ, R123.H1_H1 ;  /* 0x3000007bff777230 */ /* 0x000fe20000004100 */
[----:B------:R-:W-:Y:S05]  /*0900*/  @P2 BRA `(.L_x_27695) ;  /* 0x0000003000002947 */ /* 0x000fea0003800000 */
[----:B------:R-:W-:Y:S05]  /*0910*/  @!P1 BRA `(.L_x_27696) ;  /* 0x0000005000009947 */ /* 0x000fea0003800000 */
[----:B-----5:R-:W-:Y:S01]  /*0920*/  FADD.FTZ R119, R111, R119 ;  /* 0x000000776f777221 */ /* 0x020fe20000010000 */
[----:B------:R-:W-:Y:S05]  /*0930*/  BRA `(.L_x_27696) ;  /* 0x0000003000007947 */ /* 0x000fea0003800000 */
.L_x_27695:
[----:B-----5:R-:W-:-:S05]  /*0940*/  HADD2.F32 R120, -RZ, R103.H1_H1 ;  /* 0x30000067ff787230 */ /* 0x020fca0000004100 */
[----:B------:R-:W-:-:S04]  /*0950*/  FADD.FTZ R119, R119, R120 ;  /* 0x0000007877777221 */ /* 0x000fc80000010000 */
[----:B------:R-:W-:Y:S02]  /*0960*/  @P1 FADD.FTZ R119, R111, R119 ;  /* 0x000000776f771221 */ /* 0x000fe40000010000 */
.L_x_27696:
[C---:B------:R-:W-:Y:S02]  /*0970*/  LEA R122, P3, R3.reuse, c[0x0][0x188], 0x5 ;  /* 0x00006200037a7a11 */ /* 0x040fe400078628ff */
[C---:B------:R-:W-:Y:S02]  /*0980*/  IADD3 R160, R3.reuse, 0x20, RZ ;  /* 0x0000002003a07810 */ /* 0x040fe40007ffe0ff */
        /* <DEDUP_REMOVED lines=17> */
.L_x_27697:
[----:B0----5:R-:W-:-:S05]  /*0aa0*/  HADD2.F32 R121, -RZ, R100.H0_H0 ;  /* 0x20000064ff797230 */ /* 0x021fca0000004100 */
[----:B------:R-:W-:-:S04]  /*0ab0*/  FADD.FTZ R120, R121, R120 ;  /* 0x0000007879787221 */ /* 0x000fc80000010000 */
[----:B------:R-:W-:Y:S02]  /*0ac0*/  @P1 FADD.FTZ R120, R96, R120 ;  /* 0x0000007860781221 */ /* 0x000fe40000010000 */
.L_x_27698:
[----:B------:R-:W-:Y:S01]  /*0ad0*/  HADD2.F32 R121, -RZ, R132.H1_H1 ;  /* 0x30000084ff797230 */ /* 0x000fe20000004100 */
[----:B------:R-:W-:Y:S05]  /*0ae0*/  @P2 BRA `(.L_x_27699) ;  /* 0x0000003000002947 */ /* 0x000fea0003800000 */
[----:B------:R-:W-:Y:S05]  /*0af0*/  @!P1 BRA `(.L_x_27700) ;  /* 0x0000005000009947 */ /* 0x000fea0003800000 */
[----:B-----5:R-:W-:Y:S01]  /*0b00*/  FADD.FTZ R121, R97, R121 ;  /* 0x0000007961797221 */ /* 0x020fe20000010000 */
[----:B------:R-:W-:Y:S05]  /*0b10*/  BRA `(.L_x_27700) ;  /* 0x0000003000007947 */ /* 0x000fea0003800000 */
.L_x_27699:
[----:B-----5:R-:W-:-:S05]  /*0b20*/  HADD2.F32 R122, -RZ, R100.H1_H1 ;  /* 0x30000064ff7a7230 */ /* 0x020fca0000004100 */
[----:B------:R-:W-:-:S04]  /*0b30*/  FADD.FTZ R121, R122, R121 ;  /* 0x000000797a797221 */ /* 0x000fc80000010000 */
[----:B------:R-:W-:Y:S02]  /*0b40*/  @P1 FADD.FTZ R121, R97, R121 ;  /* 0x0000007961791221 */ /* 0x000fe40000010000 */
.L_x_27700:
[----:B------:R-:W-:Y:S01]  /*0b50*/  HADD2.F32 R122, -RZ, R133.H0_H0 ;  /* 0x20000085ff7a7230 */ /* 0x000fe20000004100 */
[----:B------:R-:W-:Y:S05]  /*0b60*/  @P2 BRA `(.L_x_27701) ;  /* 0x0000003000002947 */ /* 0x000fea0003800000 */
[----:B------:R-:W-:Y:S05]  /*0b70*/  @!P1 BRA `(.L_x_27702) ;  /* 0x0000005000009947 */ /* 0x000fea0003800000 */
[----:B-----5:R-:W-:Y:S01]  /*0b80*/  FADD.FTZ R122, R98, R122 ;  /* 0x0000007a627a7221 */ /* 0x020fe20000010000 */
[----:B------:R-:W-:Y:S05]  /*0b90*/  BRA `(.L_x_27702) ;  /* 0x0000003000007947 */ /* 0x000fea0003800000 */
.L_x_27701:
[----:B-----5:R-:W-:-:S05]  /*0ba0*/  HADD2.F32 R123, -RZ, R101.H0_H0 ;  /* 0x20000065ff7b7230 */ /* 0x020fca0000004100 */
[----:B------:R-:W-:-:S04]  /*0bb0*/  FADD.FTZ R122, R123, R122 ;  /* 0x0000007a7b7a7221 */ /* 0x000fc80000010000 */
[----:B------:R-:W-:Y:S02]  /*0bc0*/  @P1 FADD.FTZ R122, R98, R122 ;  /* 0x0000007a627a1221 */ /* 0x000fe40000010000 */
.L_x_27702:
[----:B------:R-:W-:Y:S01]  /*0bd0*/  HADD2.F32 R123, -RZ, R133.H1_H1 ;  /* 0x30000085ff7b7230 */ /* 0x000fe20000004100 */
[----:B------:R-:W-:Y:S05]  /*0be0*/  @P2 BRA `(.L_x_27703) ;  /* 0x0000003000002947 */ /* 0x000fea0003800000 */
[----:B------:R-:W-:Y:S05]  /*0bf0*/  @!P1 BRA `(.L_x_27704) ;  /* 0x0000005000009947 */ /* 0x000fea0003800000 */
[----:B-----5:R-:W-:Y:S01]  /*0c00*/  FADD.FTZ R123, R99, R123 ;  /* 0x0000007b637b7221 */ /* 0x020fe20000010000 */
[----:B------:R-:W-:Y:S05]  /*0c10*/  BRA `(.L_x_27704) ;  /* 0x0000003000007947 */ /* 0x000fea0003800000 */
.L_x_27703:
[----:B-----5:R-:W-:-:S05]  /*0c20*/  HADD2.F32 R124, -RZ, R101.H1_H1 ;  /* 0x30000065ff7c7230 */ /* 0x020fca0000004100 */
[----:B------:R-:W-:-:S04]  /*0c30*/  FADD.FTZ R123, R124, R123 ;  /* 0x0000007b7c7b7221 */ /* 0x000fc80000010000 */
[----:B------:R-:W-:Y:S02]  /*0c40*/  @P1 FADD.FTZ R123, R99, R123 ;  /* 0x0000007b637b1221 */ /* 0x000fe40000010000 */
.L_x_27704:
[----:B------:R-:W-:Y:S01]  /*0c50*/  HADD2.F32 R124, -RZ, R134.H0_H0 ;  /* 0x20000086ff7c7230 */ /* 0x000fe20000004100 */
[----:B------:R-:W-:Y:S05]  /*0c60*/  @P2 BRA `(.L_x_27705) ;  /* 0x0000003000002947 */ /* 0x000fea0003800000 */
[----:B------:R-:W-:Y:S05]  /*0c70*/  @!P1 BRA `(.L_x_27706) ;  /* 0x0000005000009947 */ /* 0x000fea0003800000 */
[----:B-----5:R-:W-:Y:S01]  /*0c80*/  FADD.FTZ R124, R108, R124 ;  /* 0x0000007c6c7c7221 */ /* 0x020fe20000010000 */
[----:B------:R-:W-:Y:S05]  /*0c90*/  BRA `(.L_x_27706) ;  /* 0x0000003000007947 */ /* 0x000fea0003800000 */
.L_x_27705:
[----:B-----5:R-:W-:-:S05]  /*0ca0*/  HADD2.F32 R125, -RZ, R102.H0_H0 ;  /* 0x20000066ff7d7230 */ /* 0x020fca0000004100 */
[----:B------:R-:W-:-:S04]  /*0cb0*/  FADD.FTZ R124, R125, R124 ;  /* 0x0000007c7d7c7221 */ /* 0x000fc80000010000 */
[----:B------:R-:W-:Y:S02]  /*0cc0*/  @P1 FADD.FTZ R124, R108, R124 ;  /* 0x0000007c6c7c1221 */ /* 0x000fe40000010000 */
.L_x_27706:
[----:B------:R-:W-:Y:S01]  /*0cd0*/  HADD2.F32 R125, -RZ, R134.H1_H1 ;  /* 0x30000086ff7d7230 */ /* 0x000fe20000004100 */
[----:B------:R-:W-:Y:S05]  /*0ce0*/  @P2 BRA `(.L_x_27707) ;  /* 0x0000003000002947 */ /* 0x000fea0003800000 */
[----:B------:R-:W-:Y:S05]  /*0cf0*/  @!P1 BRA `(.L_x_27708) ;  /* 0x0000005000009947 */ /* 0x000fea0003800000 */
[----:B-----5:R-:W-:Y:S01]  /*0d00*/  FADD.FTZ R125, R109, R125 ;  /* 0x0000007d6d7d7221 */ /* 0x020fe20000010000 */
[----:B------:R-:W-:Y:S05]  /*0d10*/  BRA `(.L_x_27708) ;  /* 0x0000003000007947 */ /* 0x000fea0003800000 */
.L_x_27707:
[----:B-----5:R-:W-:-:S05]  /*0d20*/  HADD2.F32 R126, -RZ, R102.H1_H1 ;  /* 0x30000066ff7e7230 */ /* 0x020fca0000004100 */
[----:B------:R-:W-:-:S04]  /*0d30*/  FADD.FTZ R125, R126, R125 ;  /* 0x0000007d7e7d7221 */ /* 0x000fc80000010000 */
[----:B------:R-:W-:Y:S02]  /*0d40*/  @P1 FADD.FTZ R125, R109, R125 ;  /* 0x0000007d6d7d1221 */ /* 0x000fe40000010000 */
.L_x_27708:
[----:B------:R-:W-:Y:S01]  /*0d50*/  HADD2.F32 R126, -RZ, R135.H0_H0 ;  /* 0x20000087ff7e7230 */ /* 0x000fe20000004100 */
[----:B------:R-:W-:Y:S05]  /*0d60*/  @P2 BRA `(.L_x_27709) ;  /* 0x0000003000002947 */ /* 0x000fea0003800000 */
[----:B------:R-:W-:Y:S05]  /*0d70*/  @!P1 BRA `(.L_x_27710) ;  /* 0x0000005000009947 */ /* 0x000fea0003800000 */
[----:B-----5:R-:W-:Y:S01]  /*0d80*/  FADD.FTZ R126, R110, R126 ;  /* 0x0000007e6e7e7221 */ /* 0x020fe20000010000 */
[----:B------:R-:W-:Y:S05]  /*0d90*/  BRA `(.L_x_27710) ;  /* 0x0000003000007947 */ /* 0x000fea0003800000 */
.L_x_27709:
[----:B-----5:R-:W-:-:S05]  /*0da0*/  HADD2.F32 R127, -RZ, R103.H0_H0 ;  /* 0x20000067ff7f7230 */ /* 0x020fca0000004100 */
[----:B------:R-:W-:-:S04]  /*0db0*/  FADD.FTZ R126, R127, R126 ;  /* 0x0000007e7f7e7221 */ /* 0x000fc80000010000 */
[----:B------:R-:W-:Y:S02]  /*0dc0*/  @P1 FADD.FTZ R126, R110, R126 ;  /* 0x0000007e6e7e1221 */ /* 0x000fe40000010000 */
.L_x_27710:
[----:B------:R-:W-:Y:S01]  /*0dd0*/  HADD2.F32 R127, -RZ, R135.H1_H1 ;  /* 0x30000087ff7f7230 */ /* 0x000fe20000004100 */
[----:B------:R-:W-:Y:S05]  /*0de0*/  @P2 BRA `(.L_x_27711) ;  /* 0x0000003000002947 */ /* 0x000fea0003800000 */
[----:B------:R-:W-:Y:S05]  /*0df0*/  @!P1 BRA `(.L_x_27712) ;  /* 0x0000005000009947 */ /* 0x000fea0003800000 */
[----:B-----5:R-:W-:Y:S01]  /*0e00*/  FADD.FTZ R127, R111, R127 ;  /* 0x0000007f6f7f7221 */ /* 0x020fe20000010000 */
[----:B------:R-:W-:Y:S05]  /*0e10*/  BRA `(.L_x_27712) ;  /* 0x0000003000007947 */ /* 0x000fea0003800000 */
.L_x_27711:
[----:B-----5:R-:W-:-:S05]  /*0e20*/  HADD2.F32 R128, -RZ, R103.H1_H1 ;  /* 0x30000067ff807230 */ /* 0x020fca0000004100 */
[----:B------:R-:W-:-:S04]  /*0e30*/  FADD.FTZ R127, R128, R127 ;  /* 0x0000007f807f7221 */ /* 0x000fc80000010000 */
[----:B------:R-:W-:Y:S02]  /*0e40*/  @P1 FADD.FTZ R127, R111, R127 ;  /* 0x0000007f6f7f1221 */ /* 0x000fe40000010000 */
.L_x_27712:
[C---:B------:R-:W-:Y:S02]  /*0e50*/  LEA R130, P3, R160.reuse, c[0x0][0x188], 0x5 ;  /* 0x00006200a0827a11 */ /* 0x040fe400078628ff */
        /* <DEDUP_REMOVED lines=18> */
.L_x_27713:
[----:B0----5:R-:W-:-:S05]  /*0f80*/  HADD2.F32 R129, -RZ, R100.H0_H0 ;  /* 0x20000064ff817230 */ /* 0x021fca0000004100 */
[----:B------:R-:W-:-:S04]  /*0f90*/  FADD.FTZ R128, R129, R128 ;  /* 0x0000008081807221 */ /* 0x000fc80000010000 */
[----:B------:R-:W-:Y:S02]  /*0fa0*/  @P1 FADD.FTZ R128, R96, R128 ;  /* 0x0000008060801221 */ /* 0x000fe40000010000 */
.L_x_27714:
[----:B------:R-:W-:Y:S01]  /*0fb0*/  HADD2.F32 R129, -RZ, R140.H1_H1 ;  /* 0x3000008cff817230 */ /* 0x000fe20000004100 */
[----:B------:R-:W-:Y:S05]  /*0fc0*/  @P2 BRA `(.L_x_27715) ;  /* 0x0000003000002947 */ /* 0x000fea0003800000 */
[----:B------:R-:W-:Y:S05]  /*0fd0*/  @!P1 BRA `(.L_x_27716) ;  /* 0x0000005000009947 */ /* 0x000fea0003800000 */
[----:B-----5:R-:W-:Y:S01]  /*0fe0*/  FADD.FTZ R129, R97, R129 ;  /* 0x0000008161817221 */ /* 0x020fe20000010000 */
[----:B------:R-:W-:Y:S05]  /*0ff0*/  BRA `(.L_x_27716) ;  /* 0x0000003000007947 */ /* 0x000fea0003800000 */
.L_x_27715:
[----:B-----5:R-:W-:-:S05]  /*1000*/  HADD2.F32 R130, -RZ, R100.H1_H1 ;  /* 0x30000064ff827230 */ /* 0x020fca0000004100 */
[----:B------:R-:W-:-:S04]  /*1010*/  FADD.FTZ R129, R130, R129 ;  /* 0x0000008182817221 */ /* 0x000fc80000010000 */
[----:B------:R-:W-:Y:S02]  /*1020*/  @P1 FADD.FTZ R129, R97, R129 ;  /* 0x0000008161811221 */ /* 0x000fe40000010000 */
.L_x_27716:
[----:B------:R-:W-:Y:S01]  /*1030*/  HADD2.F32 R130, -RZ, R141.H0_H0 ;  /* 0x2000008dff827230 */ /* 0x000fe20000004100 */
[----:B------:R-:W-:Y:S05]  /*1040*/  @P2 BRA `(.L_x_27717) ;  /* 0x0000003000002947 */ /* 0x000fea0003800000 */
[----:B------:R-:W-:Y:S05]  /*1050*/  @!P1 BRA `(.L_x_27718) ;  /* 0x0000005000009947 */ /* 0x000fea0003800000 */
[----:B-----5:R-:W-:Y:S01]  /*1060*/  FADD.FTZ R130, R98, R130 ;  /* 0x0000008262827221 */ /* 0x020fe20000010000 */
[----:B------:R-:W-:Y:S05]  /*1070*/  BRA `(.L_x_27718) ;  /* 0x0000003000007947 */ /* 0x000fea0003800000 */
.L_x_27717:
[----:B-----5:R-:W-:-:S05]  /*1080*/  HADD2.F32 R131, -RZ, R101.H0_H0 ;  /* 0x20000065ff837230 */ /* 0x020fca0000004100 */
[----:B------:R-:W-:-:S04]  /*1090*/  FADD.FTZ R130, R131, R130 ;  /* 0x0000008283827221 */ /* 0x000fc80000010000 */
[----:B------:R-:W-:Y:S02]  /*10a0*/  @P1 FADD.FTZ R130, R98, R130 ;  /* 0x0000008262821221 */ /* 0x000fe40000010000 */
.L_x_27718:
[----:B------:R-:W-:Y:S01]  /*10b0*/  HADD2.F32 R131, -RZ, R141.H1_H1 ;  /* 0x3000008dff837230 */ /* 0x000fe20000004100 */
[----:B------:R-:W-:Y:S05]  /*10c0*/  @P2 BRA `(.L_x_27719) ;  /* 0x0000003000002947 */ /* 0x000fea0003800000 */
[----:B------:R-:W-:Y:S05]  /*10d0*/  @!P1 BRA `(.L_x_27720) ;  /* 0x0000005000009947 */ /* 0x000fea0003800000 */
[----:B-----5:R-:W-:Y:S01]  /*10e0*/  FADD.FTZ R131, R99, R131 ;  /* 0x0000008363837221 */ /* 0x020fe20000010000 */
[----:B------:R-:W-:Y:S05]  /*10f0*/  BRA `(.L_x_27720) ;  /* 0x0000003000007947 */ /* 0x000fea0003800000 */
.L_x_27719:
[----:B-----5:R-:W-:-:S05]  /*1100*/  HADD2.F32 R132, -RZ, R101.H1_H1 ;  /* 0x30000065ff847230 */ /* 0x020fca0000004100 */
[----:B------:R-:W-:-:S04]  /*1110*/  FADD.FTZ R131, R132, R131 ;  /* 0x0000008384837221 */ /* 0x000fc80000010000 */
[----:B------:R-:W-:Y:S02]  /*1120*/  @P1 FADD.FTZ R131, R99, R131 ;  /* 0x0000008363831221 */ /* 0x000fe40000010000 */
.L_x_27720:
[----:B------:R-:W-:Y:S01]  /*1130*/  HADD2.F32 R132, -RZ, R142.H0_H0 ;  /* 0x2000008eff847230 */ /* 0x000fe20000004100 */
[----:B------:R-:W-:Y:S05]  /*1140*/  @P2 BRA `(.L_x_27721) ;  /* 0x0000003000002947 */ /* 0x000fea0003800000 */
[----:B------:R-:W-:Y:S05]  /*1150*/  @!P1 BRA `(.L_x_27722) ;  /* 0x0000005000009947 */ /* 0x000fea0003800000 */
[----:B-----5:R-:W-:Y:S01]  /*1160*/  FADD.FTZ R132, R108, R132 ;  /* 0x000000846c847221 */ /* 0x020fe20000010000 */
[----:B------:R-:W-:Y:S05]  /*1170*/  BRA `(.L_x_27722) ;  /* 0x0000003000007947 */ /* 0x000fea0003800000 */
.L_x_27721:
[----:B-----5:R-:W-:-:S05]  /*1180*/  HADD2.F32 R133, -RZ, R102.H0_H0 ;  /* 0x20000066ff857230 */ /* 0x020fca0000004100 */
[----:B------:R-:W-:-:S04]  /*1190*/  FADD.FTZ R132, R133, R132 ;  /* 0x0000008485847221 */ /* 0x000fc80000010000 */
[----:B------:R-:W-:Y:S02]  /*11a0*/  @P1 FADD.FTZ R132, R108, R132 ;  /* 0x000000846c841221 */ /* 0x000fe40000010000 */
.L_x_27722:
[----:B------:R-:W-:Y:S01]  /*11b0*/  HADD2.F32 R133, -RZ, R142.H1_H1 ;  /* 0x3000008eff857230 */ /* 0x000fe20000004100 */
[----:B------:R-:W-:Y:S05]  /*11c0*/  @P2 BRA `(.L_x_27723) ;  /* 0x0000003000002947 */ /* 0x000fea0003800000 */
[----:B------:R-:W-:Y:S05]  /*11d0*/  @!P1 BRA `(.L_x_27724) ;  /* 0x0000005000009947 */ /* 0x000fea0003800000 */
[----:B-----5:R-:W-:Y:S01]  /*11e0*/  FADD.FTZ R133, R109, R133 ;  /* 0x000000856d857221 */ /* 0x020fe20000010000 */
[----:B------:R-:W-:Y:S05]  /*11f0*/  BRA `(.L_x_27724) ;  /* 0x0000003000007947 */ /* 0x000fea0003800000 */
.L_x_27723:
[----:B-----5:R-:W-:-:S05]  /*1200*/  HADD2.F32 R134, -RZ, R102.H1_H1 ;  /* 0x30000066ff867230 */ /* 0x020fca0000004100 */
[----:B------:R-:W-:-:S04]  /*1210*/  FADD.FTZ R133, R134, R133 ;  /* 0x0000008586857221 */ /* 0x000fc80000010000 */
[----:B------:R-:W-:Y:S02]  /*1220*/  @P1 FADD.FTZ R133, R109, R133 ;  /* 0x000000856d851221 */ /* 0x000fe40000010000 */
.L_x_27724:
[----:B------:R-:W-:Y:S01]  /*1230*/  HADD2.F32 R134, -RZ, R143.H0_H0 ;  /* 0x2000008fff867230 */ /* 0x000fe20000004100 */
[----:B------:R-:W-:Y:S05]  /*1240*/  @P2 BRA `(.L_x_27725) ;  /* 0x0000003000002947 */ /* 0x000fea0003800000 */
[----:B------:R-:W-:Y:S05]  /*1250*/  @!P1 BRA `(.L_x_27726) ;  /* 0x0000005000009947 */ /* 0x000fea0003800000 */
[----:B-----5:R-:W-:Y:S01]  /*1260*/  FADD.FTZ R134, R110, R134 ;  /* 0x000000866e867221 */ /* 0x020fe20000010000 */
[----:B------:R-:W-:Y:S05]  /*1270*/  BRA `(.L_x_27726) ;  /* 0x0000003000007947 */ /* 0x000fea0003800000 */
.L_x_27725:
[----:B-----5:R-:W-:-:S05]  /*1280*/  HADD2.F32 R135, -RZ, R103.H0_H0 ;  /* 0x20000067ff877230 */ /* 0x020fca0000004100 */
[----:B------:R-:W-:-:S04]  /*1290*/  FADD.FTZ R134, R135, R134 ;  /* 0x0000008687867221 */ /* 0x000fc80000010000 */
[----:B------:R-:W-:Y:S02]  /*12a0*/  @P1 FADD.FTZ R134, R110, R134 ;  /* 0x000000866e861221 */ /* 0x000fe40000010000 */
.L_x_27726:
[----:B------:R-:W-:Y:S01]  /*12b0*/  HADD2.F32 R135, -RZ, R143.H1_H1 ;  /* 0x3000008fff877230 */ /* 0x000fe20000004100 */
[----:B------:R-:W-:Y:S05]  /*12c0*/  @P2 BRA `(.L_x_27727) ;  /* 0x0000003000002947 */ /* 0x000fea0003800000 */
[----:B------:R-:W-:Y:S05]  /*12d0*/  @!P1 BRA `(.L_x_27728) ;  /* 0x0000005000009947 */ /* 0x000fea0003800000 */
[----:B-----5:R-:W-:Y:S01]  /*12e0*/  FADD.FTZ R135, R111, R135 ;  /* 0x000000876f877221 */ /* 0x020fe20000010000 */
[----:B------:R-:W-:Y:S05]  /*12f0*/  BRA `(.L_x_27728) ;  /* 0x0000003000007947 */ /* 0x000fea0003800000 */
.L_x_27727:
[----:B-----5:R-:W-:-:S05]  /*1300*/  HADD2.F32 R136, -RZ, R103.H1_H1 ;  /* 0x30000067ff887230 */ /* 0x020fca0000004100 */
[----:B------:R-:W-:-:S04]  /*1310*/  FADD.FTZ R135, R136, R135 ;  /* 0x0000008788877221 */ /* 0x000fc80000010000 */
[----:B------:R-:W-:Y:S02]  /*1320*/  @P1 FADD.FTZ R135, R111, R135 ;  /* 0x000000876f871221 */ /* 0x000fe40000010000 */
.L_x_27728:
        /* <DEDUP_REMOVED lines=19> */
.L_x_27729:
[----:B0----5:R-:W-:-:S05]  /*1460*/  HADD2.F32 R137, -RZ, R100.H0_H0 ;  /* 0x20000064ff897230 */ /* 0x021fca0000004100 */
[----:B------:R-:W-:-:S04]  /*1470*/  FADD.FTZ R136, R137, R136 ;  /* 0x0000008889887221 */ /* 0x000fc80000010000 */
[----:B------:R-:W-:Y:S02]  /*1480*/  @P1 FADD.FTZ R136, R96, R136 ;  /* 0x0000008860881221 */ /* 0x000fe40000010000 */
.L_x_27730:
[----:B------:R-:W-:Y:S01]  /*1490*/  HADD2.F32 R137, -RZ, R148.H1_H1 ;  /* 0x30000094ff897230 */ /* 0x000fe20000004100 */
[----:B------:R-:W-:Y:S05]  /*14a0*/  @P2 BRA `(.L_x_27731) ;  /* 0x0000003000002947 */ /* 0x000fea0003800000 */
[----:B------:R-:W-:Y:S05]  /*14b0*/  @!P1 BRA `(.L_x_27732) ;  /* 0x0000005000009947 */ /* 0x000fea0003800000 */
[----:B-----5:R-:W-:Y:S01]  /*14c0*/  FADD.FTZ R137, R97, R137 ;  /* 0x0000008961897221 */ /* 0x020fe20000010000 */
[----:B------:R-:W-:Y:S05]  /*14d0*/  BRA `(.L_x_27732) ;  /* 0x0000003000007947 */ /* 0x000fea0003800000 */
.L_x_27731:
[----:B-----5:R-:W-:-:S05]  /*14e0*/  HADD2.F32 R138, -RZ, R100.H1_H1 ;  /* 0x30000064ff8a7230 */ /* 0x020fca0000004100 */
[----:B------:R-:W-:-:S04]  /*14f0*/  FADD.FTZ R137, R138, R137 ;  /* 0x000000898a897221 */ /* 0x000fc80000010000 */
[----:B------:R-:W-:Y:S02]  /*1500*/  @P1 FADD.FTZ R137, R97, R137 ;  /* 0x0000008961891221 */ /* 0x000fe40000010000 */
.L_x_27732:
[----:B------:R-:W-:Y:S01]  /*1510*/  HADD2.F32 R138, -RZ, R149.H0_H0 ;  /* 0x20000095ff8a7230 */ /* 0x000fe20000004100 */
[----:B------:R-:W-:Y:S05]  /*1520*/  @P2 BRA `(.L_x_27733) ;  /* 0x0000003000002947 */ /* 0x000fea0003800000 */
[----:B------:R-:W-:Y:S05]  /*1530*/  @!P1 BRA `(.L_x_27734) ;  /* 0x0000005000009947 */ /* 0x000fea0003800000 */
[----:B-----5:R-:W-:Y:S01]  /*1540*/  FADD.FTZ R138, R98, R138 ;  /* 0x0000008a628a7221 */ /* 0x020fe20000010000 */
[----:B------:R-:W-:Y:S05]  /*1550*/  BRA `(.L_x_27734) ;  /* 0x0000003000007947 */ /* 0x000fea0003800000 */
.L_x_27733:
[----:B-----5:R-:W-:-:S05]  /*1560*/  HADD2.F32 R139, -RZ, R101.H0_H0 ;  /* 0x20000065ff8b7230 */ /* 0x020fca0000004100 */
[----:B------:R-:W-:-:S04]  /*1570*/  FADD.FTZ R138, R139, R138 ;  /* 0x0000008a8b8a7221 */ /* 0x000fc80000010000 */
[----:B------:R-:W-:Y:S02]  /*1580*/  @P1 FADD.FTZ R138, R98, R138 ;  /* 0x0000008a628a1221 */ /* 0x000fe40000010000 */
.L_x_27734:
[----:B------:R-:W-:Y:S01]  /*1590*/  HADD2.F32 R139, -RZ, R149.H1_H1 ;  /* 0x30000095ff8b7230 */ /* 0x000fe20000004100 */
[----:B------:R-:W-:Y:S05]  /*15a0*/  @P2 BRA `(.L_x_27735) ;  /* 0x0000003000002947 */ /* 0x000fea0003800000 */
[----:B------:R-:W-:Y:S05]  /*15b0*/  @!P1 BRA `(.L_x_27736) ;  /* 0x0000005000009947 */ /* 0x000fea0003800000 */
[----:B-----5:R-:W-:Y:S01]  /*15c0*/  FADD.FTZ R139, R99, R139 ;  /* 0x0000008b638b7221 */ /* 0x020fe20000010000 */
[----:B------:R-:W-:Y:S05]  /*15d0*/  BRA `(.L_x_27736) ;  /* 0x0000003000007947 */ /* 0x000fea0003800000 */
.L_x_27735:
[----:B-----5:R-:W-:-:S05]  /*15e0*/  HADD2.F32 R140, -RZ, R101.H1_H1 ;  /* 0x30000065ff8c7230 */ /* 0x020fca0000004100 */
[----:B------:R-:W-:-:S04]  /*15f0*/  FADD.FTZ R139, R140, R139 ;  /* 0x0000008b8c8b7221 */ /* 0x000fc80000010000 */
[----:B------:R-:W-:Y:S02]  /*1600*/  @P1 FADD.FTZ R139, R99, R139 ;  /* 0x0000008b638b1221 */ /* 0x000fe40000010000 */
.L_x_27736:
[----:B------:R-:W-:Y:S01]  /*1610*/  HADD2.F32 R140, -RZ, R150.H0_H0 ;  /* 0x20000096ff8c7230 */ /* 0x000fe20000004100 */
[----:B------:R-:W-:Y:S05]  /*1620*/  @P2 BRA `(.L_x_27737) ;  /* 0x0000003000002947 */ /* 0x000fea0003800000 */
[----:B------:R-:W-:Y:S05]  /*1630*/  @!P1 BRA `(.L_x_27738) ;  /* 0x0000005000009947 */ /* 0x000fea0003800000 */
[----:B-----5:R-:W-:Y:S01]  /*1640*/  FADD.FTZ R140, R108, R140 ;  /* 0x0000008c6c8c7221 */ /* 0x020fe20000010000 */
[----:B------:R-:W-:Y:S05]  /*1650*/  BRA `(.L_x_27738) ;  /* 0x0000003000007947 */ /* 0x000fea0003800000 */
.L_x_27737:
[----:B-----5:R-:W-:-:S05]  /*1660*/  HADD2.F32 R141, -RZ, R102.H0_H0 ;  /* 0x20000066ff8d7230 */ /* 0x020fca0000004100 */
[----:B------:R-:W-:-:S04]  /*1670*/  FADD.FTZ R140, R141, R140 ;  /* 0x0000008c8d8c7221 */ /* 0x000fc80000010000 */
[----:B------:R-:W-:Y:S02]  /*1680*/  @P1 FADD.FTZ R140, R108, R140 ;  /* 0x0000008c6c8c1221 */ /* 0x000fe40000010000 */
.L_x_27738:
[----:B------:R-:W-:Y:S01]  /*1690*/  HADD2.F32 R141, -RZ, R150.H1_H1 ;  /* 0x30000096ff8d7230 */ /* 0x000fe20000004100 */
[----:B------:R-:W-:Y:S05]  /*16a0*/  @P2 BRA `(.L_x_27739) ;  /* 0x0000003000002947 */ /* 0x000fea0003800000 */
[----:B------:R-:W-:Y:S05]  /*16b0*/  @!P1 BRA `(.L_x_27740) ;  /* 0x0000005000009947 */ /* 0x000fea0003800000 */
[----:B-----5:R-:W-:Y:S01]  /*16c0*/  FADD.FTZ R141, R109, R141 ;  /* 0x0000008d6d8d7221 */ /* 0x020fe20000010000 */
[----:B------:R-:W-:Y:S05]  /*16d0*/  BRA `(.L_x_27740) ;  /* 0x0000003000007947 */ /* 0x000fea0003800000 */
.L_x_27739:
[----:B-----5:R-:W-:-:S05]  /*16e0*/  HADD2.F32 R142, -RZ, R102.H1_H1 ;  /* 0x30000066ff8e7230 */ /* 0x020fca0000004100 */
[----:B------:R-:W-:-:S04]  /*16f0*/  FADD.FTZ R141, R142, R141 ;  /* 0x0000008d8e8d7221 */ /* 0x000fc80000010000 */
[----:B------:R-:W-:Y:S02]  /*1700*/  @P1 FADD.FTZ R141, R109, R141 ;  /* 0x0000008d6d8d1221 */ /* 0x000fe40000010000 */
.L_x_27740:
[----:B------:R-:W-:Y:S01]  /*1710*/  HADD2.F32 R142, -RZ, R151.H0_H0 ;  /* 0x20000097ff8e7230 */ /* 0x000fe20000004100 */
[----:B------:R-:W-:Y:S05]  /*1720*/  @P2 BRA `(.L_x_27741) ;  /* 0x0000003000002947 */ /* 0x000fea0003800000 */
[----:B------:R-:W-:Y:S05]  /*1730*/  @!P1 BRA `(.L_x_27742) ;  /* 0x0000005000009947 */ /* 0x000fea0003800000 */
[----:B-----5:R-:W-:Y:S01]  /*1740*/  FADD.FTZ R142, R110, R142 ;  /* 0x0000008e6e8e7221 */ /* 0x020fe20000010000 */
[----:B------:R-:W-:Y:S05]  /*1750*/  BRA `(.L_x_27742) ;  /* 0x0000003000007947 */ /* 0x000fea0003800000 */
.L_x_27741:
[----:B-----5:R-:W-:-:S05]  /*1760*/  HADD2.F32 R143, -RZ, R103.H0_H0 ;  /* 0x20000067ff8f7230 */ /* 0x020fca0000004100 */
[----:B------:R-:W-:-:S04]  /*1770*/  FADD.FTZ R142, R143, R142 ;  /* 0x0000008e8f8e7221 */ /* 0x000fc80000010000 */
[----:B------:R-:W-:Y:S02]  /*1780*/  @P1 FADD.FTZ R142, R110, R142 ;  /* 0x0000008e6e8e1221 */ /* 0x000fe40000010000 */
.L_x_27742:
[----:B------:R-:W-:Y:S01]  /*1790*/  HADD2.F32 R143, -RZ, R151.H1_H1 ;  /* 0x30000097ff8f7230 */ /* 0x000fe20000004100 */
[----:B------:R-:W-:Y:S05]  /*17a0*/  @P2 BRA `(.L_x_27743) ;  /* 0x0000003000002947 */ /* 0x000fea0003800000 */
[----:B------:R-:W-:Y:S05]  /*17b0*/  @!P1 BRA `(.L_x_27744) ;  /* 0x0000005000009947 */ /* 0x000fea0003800000 */
[----:B-----5:R-:W-:Y:S01]  /*17c0*/  FADD.FTZ R143, R111, R143 ;  /* 0x0000008f6f8f7221 */ /* 0x020fe20000010000 */
[----:B------:R-:W-:Y:S05]  /*17d0*/  BRA `(.L_x_27744) ;  /* 0x0000003000007947 */ /* 0x000fea0003800000 */
.L_x_27743:
[----:B-----5:R-:W-:-:S05]  /*17e0*/  HADD2.F32 R144, -RZ, R103.H1_H1 ;  /* 0x30000067ff907230 */ /* 0x020fca0000004100 */
[----:B------:R-:W-:-:S04]  /*17f0*/  FADD.FTZ R143, R144, R143 ;  /* 0x0000008f908f7221 */ /* 0x000fc80000010000 */
[----:B------:R-:W-:Y:S02]  /*1800*/  @P1 FADD.FTZ R143, R111, R143 ;  /* 0x0000008f6f8f1221 */ /* 0x000fe40000010000 */
.L_x_27744:
        /* <DEDUP_REMOVED lines=19> */
.L_x_27745:
[----:B0----5:R-:W-:-:S05]  /*1940*/  HADD2.F32 R145, -RZ, R100.H0_H0 ;  /* 0x20000064ff917230 */ /* 0x021fca0000004100 */
[----:B------:R-:W-:-:S04]  /*1950*/  FADD.FTZ R144, R145, R144 ;  /* 0x0000009091907221 */ /* 0x000fc80000010000 */
[----:B------:R-:W-:Y:S02]  /*1960*/  @P1 FADD.FTZ R144, R96, R144 ;  /* 0x0000009060901221 */ /* 0x000fe40000010000 */
.L_x_27746:
[----:B------:R-:W-:Y:S01]  /*1970*/  HADD2.F32 R145, -RZ, R156.H1_H1 ;  /* 0x3000009cff917230 */ /* 0x000fe20000004100 */
[----:B------:R-:W-:Y:S05]  /*1980*/  @P2 BRA `(.L_x_27747) ;  /* 0x0000003000002947 */ /* 0x000fea0003800000 */
[----:B------:R-:W-:Y:S05]  /*1990*/  @!P1 BRA `(.L_x_27748) ;  /* 0x0000005000009947 */ /* 0x000fea0003800000 */
[----:B-----5:R-:W-:Y:S01]  /*19a0*/  FADD.FTZ R145, R97, R145 ;  /* 0x0000009161917221 */ /* 0x020fe20000010000 */
[----:B------:R-:W-:Y:S05]  /*19b0*/  BRA `(.L_x_27748) ;  /* 0x0000003000007947 */ /* 0x000fea0003800000 */
.L_x_27747:
[----:B-----5:R-:W-:-:S05]  /*19c0*/  HADD2.F32 R146, -RZ, R100.H1_H1 ;  /* 0x30000064ff927230 */ /* 0x020fca0000004100 */
[----:B------:R-:W-:-:S04]  /*19d0*/  FADD.FTZ R145, R146, R145 ;  /* 0x0000009192917221 */ /* 0x000fc80000010000 */
[----:B------:R-:W-:Y:S02]  /*19e0*/  @P1 FADD.FTZ R145, R97, R145 ;  /* 0x0000009161911221 */ /* 0x000fe40000010000 */
.L_x_27748:
[----:B------:R-:W-:Y:S01]  /*19f0*/  HADD2.F32 R146, -RZ, R157.H0_H0 ;  /* 0x2000009dff927230 */ /* 0x000fe20000004100 */
[----:B------:R-:W-:Y:S05]  /*1a00*/  @P2 BRA `(.L_x_27749) ;  /* 0x0000003000002947 */ /* 0x000fea0003800000 */
[----:B------:R-:W-:Y:S05]  /*1a10*/  @!P1 BRA `(.L_x_27750) ;  /* 0x0000005000009947 */ /* 0x000fea0003800000 */
[----:B-----5:R-:W-:Y:S01]  /*1a20*/  FADD.FTZ R146, R98, R146 ;  /* 0x0000009262927221 */ /* 0x020fe20000010000 */
[----:B------:R-:W-:Y:S05]  /*1a30*/  BRA `(.L_x_27750) ;  /* 0x0000003000007947 */ /* 0x000fea0003800000 */
.L_x_27749:
[----:B-----5:R-:W-:-:S05]  /*1a40*/  HADD2.F32 R147, -RZ, R101.H0_H0 ;  /* 0x20000065ff937230 */ /* 0x020fca0000004100 */
[----:B------:R-:W-:-:S04]  /*1a50*/  FADD.FTZ R146, R147, R146 ;  /* 0x0000009293927221 */ /* 0x000fc80000010000 */
[----:B------:R-:W-:Y:S02]  /*1a60*/  @P1 FADD.FTZ R146, R98, R146 ;  /* 0x0000009262921221 */ /* 0x000fe40000010000 */
.L_x_27750:
[----:B------:R-:W-:Y:S01]  /*1a70*/  HADD2.F32 R147, -RZ, R157.H1_H1 ;  /* 0x3000009dff937230 */ /* 0x000fe20000004100 */
[----:B------:R-:W-:Y:S05]  /*1a80*/  @P2 BRA `(.L_x_27751) ;  /* 0x0000003000002947 */ /* 0x000fea0003800000 */
[----:B------:R-:W-:Y:S05]  /*1a90*/  @!P1 BRA `(.L_x_27752) ;  /* 0x0000005000009947 */ /* 0x000fea0003800000 */
[----:B-----5:R-:W-:Y:S01]  /*1aa0*/  FADD.FTZ R147, R99, R147 ;  /* 0x0000009363937221 */ /* 0x020fe20000010000 */
[----:B------:R-:W-:Y:S05]  /*1ab0*/  BRA `(.L_x_27752) ;  /* 0x0000003000007947 */ /* 0x000fea0003800000 */
.L_x_27751:
[----:B-----5:R-:W-:-:S05]  /*1ac0*/  HADD2.F32 R148, -RZ, R101.H1_H1 ;  /* 0x30000065ff947230 */ /* 0x020fca0000004100 */
[----:B------:R-:W-:-:S04]  /*1ad0*/  FADD.FTZ R147, R148, R147 ;  /* 0x0000009394937221 */ /* 0x000fc80000010000 */
[----:B------:R-:W-:Y:S02]  /*1ae0*/  @P1 FADD.FTZ R147, R99, R147 ;  /* 0x0000009363931221 */ /* 0x000fe40000010000 */
.L_x_27752:
[----:B------:R-:W-:Y:S01]  /*1af0*/  HADD2.F32 R148, -RZ, R158.H0_H0 ;  /* 0x2000009eff947230 */ /* 0x000fe20000004100 */
[----:B------:R-:W-:Y:S05]  /*1b00*/  @P2 BRA `(.L_x_27753) ;  /* 0x0000003000002947 */ /* 0x000fea0003800000 */
[----:B------:R-:W-:Y:S05]  /*1b10*/  @!P1 BRA `(.L_x_27754) ;  /* 0x0000005000009947 */ /* 0x000fea0003800000 */
[----:B-----5:R-:W-:Y:S01]  /*1b20*/  FADD.FTZ R148, R108, R148 ;  /* 0x000000946c947221 */ /* 0x020fe20000010000 */
[----:B------:R-:W-:Y:S05]  /*1b30*/  BRA `(.L_x_27754) ;  /* 0x0000003000007947 */ /* 0x000fea0003800000 */
.L_x_27753:
[----:B-----5:R-:W-:-:S05]  /*1b40*/  HADD2.F32 R149, -RZ, R102.H0_H0 ;  /* 0x20000066ff957230 */ /* 0x020fca0000004100 */
[----:B------:R-:W-:-:S04]  /*1b50*/  FADD.FTZ R148, R149, R148 ;  /* 0x0000009495947221 */ /* 0x000fc80000010000 */
[----:B------:R-:W-:Y:S02]  /*1b60*/  @P1 FADD.FTZ R148, R108, R148 ;  /* 0x000000946c941221 */ /* 0x000fe40000010000 */
.L_x_27754:
[----:B------:R-:W-:Y:S01]  /*1b70*/  HADD2.F32 R149, -RZ, R158.H1_H1 ;  /* 0x3000009eff957230 */ /* 0x000fe20000004100 */
[----:B------:R-:W-:Y:S05]  /*1b80*/  @P2 BRA `(.L_x_27755) ;  /* 0x0000003000002947 */ /* 0x000fea0003800000 */
[----:B------:R-:W-:Y:S05]  /*1b90*/  @!P1 BRA `(.L_x_27756) ;  /* 0x0000005000009947 */ /* 0x000fea0003800000 */
[----:B-----5:R-:W-:Y:S01]  /*1ba0*/  FADD.FTZ R149, R109, R149 ;  /* 0x000000956d957221 */ /* 0x020fe20000010000 */
[----:B------:R-:W-:Y:S05]  /*1bb0*/  BRA `(.L_x_27756) ;  /* 0x0000003000007947 */ /* 0x000fea0003800000 */
.L_x_27755:
[----:B-----5:R-:W-:-:S05]  /*1bc0*/  HADD2.F32 R150, -RZ, R102.H1_H1 ;  /* 0x30000066ff967230 */ /* 0x020fca0000004100 */
[----:B------:R-:W-:-:S04]  /*1bd0*/  FADD.FTZ R149, R150, R149 ;  /* 0x0000009596957221 */ /* 0x000fc80000010000 */
[----:B------:R-:W-:Y:S02]  /*1be0*/  @P1 FADD.FTZ R149, R109, R149 ;  /* 0x000000956d951221 */ /* 0x000fe40000010000 */
.L_x_27756:
[----:B------:R-:W-:Y:S01]  /*1bf0*/  HADD2.F32 R150, -RZ, R159.H0_H0 ;  /* 0x2000009fff967230 */ /* 0x000fe20000004100 */
[----:B------:R-:W-:Y:S05]  /*1c00*/  @P2 BRA `(.L_x_27757) ;  /* 0x0000003000002947 */ /* 0x000fea0003800000 */
[----:B------:R-:W-:Y:S05]  /*1c10*/  @!P1 BRA `(.L_x_27758) ;  /* 0x0000005000009947 */ /* 0x000fea0003800000 */
[----:B-----5:R-:W-:Y:S01]  /*1c20*/  FADD.FTZ R150, R110, R150 ;  /* 0x000000966e967221 */ /* 0x020fe20000010000 */
[----:B------:R-:W-:Y:S05]  /*1c30*/  BRA `(.L_x_27758) ;  /* 0x0000003000007947 */ /* 0x000fea0003800000 */
.L_x_27757:
[----:B-----5:R-:W-:-:S05]  /*1c40*/  HADD2.F32 R151, -RZ, R103.H0_H0 ;  /* 0x20000067ff977230 */ /* 0x020fca0000004100 */
[----:B------:R-:W-:-:S04]  /*1c50*/  FADD.FTZ R150, R151, R150 ;  /* 0x0000009697967221 */ /* 0x000fc80000010000 */
[----:B------:R-:W-:Y:S02]  /*1c60*/  @P1 FADD.FTZ R150, R110, R150 ;  /* 0x000000966e961221 */ /* 0x000fe40000010000 */
.L_x_27758:
[----:B------:R-:W-:Y:S01]  /*1c70*/  HADD2.F32 R151, -RZ, R159.H1_H1 ;  /* 0x3000009fff977230 */ /* 0x000fe20000004100 */
[----:B------:R-:W-:Y:S05]  /*1c80*/  @P2 BRA `(.L_x_27759) ;  /* 0x0000003000002947 */ /* 0x000fea0003800000 */
[----:B------:R-:W-:Y:S05]  /*1c90*/  @!P1 BRA `(.L_x_27760) ;  /* 0x0000005000009947 */ /* 0x000fea0003800000 */
[----:B-----5:R-:W-:Y:S01]  /*1ca0*/  FADD.FTZ R151, R111, R151 ;  /* 0x000000976f977221 */ /* 0x020fe20000010000 */
[----:B------:R-:W-:Y:S05]  /*1cb0*/  BRA `(.L_x_27760) ;  /* 0x0000003000007947 */ /* 0x000fea0003800000 */
.L_x_27759:
[----:B-----5:R-:W-:-:S05]  /*1cc0*/  HADD2.F32 R154, -RZ, R103.H1_H1 ;  /* 0x30000067ff9a7230 */ /* 0x020fca0000004100 */
[----:B------:R-:W-:-:S04]  /*1cd0*/  FADD.FTZ R151, R154, R151 ;  /* 0x000000979a977221 */ /* 0x000fc80000010000 */
[----:B------:R-:W-:Y:S02]  /*1ce0*/  @P1 FADD.FTZ R151, R111, R151 ;  /* 0x000000976f971221 */ /* 0x000fe40000010000 */
.L_x_27760:
        /* <DEDUP_REMOVED lines=19> */
.L_x_27761:
[----:B0----5:R-:W-:-:S05]  /*1e20*/  HADD2.F32 R153, -RZ, R100.H0_H0 ;  /* 0x20000064ff997230 */ /* 0x021fca0000004100 */
[----:B------:R-:W-:-:S04]  /*1e30*/  FADD.FTZ R156, R153, R156 ;  /* 0x0000009c999c7221 */ /* 0x000fc80000010000 */
[----:B------:R-:W-:Y:S02]  /*1e40*/  @P1 FADD.FTZ R156, R96, R156 ;  /* 0x0000009c609c1221 */ /* 0x000fe40000010000 */
.L_x_27762:
[----:B------:R-:W-:Y:S01]  /*1e50*/  HADD2.F32 R157, -RZ, R168.H1_H1 ;  /* 0x300000a8ff9d7230 */ /* 0x000fe20000004100 */
[----:B------:R-:W-:Y:S05]  /*1e60*/  @P2 BRA `(.L_x_27763) ;  /* 0x0000003000002947 */ /* 0x000fea0003800000 */
[----:B------:R-:W-:Y:S05]  /*1e70*/  @!P1 BRA `(.L_x_27764) ;  /* 0x0000005000009947 */ /* 0x000fea0003800000 */
[----:B-----5:R-:W-:Y:S01]  /*1e80*/  FADD.FTZ R157, R97, R157 ;  /* 0x0000009d619d7221 */ /* 0x020fe20000010000 */
[----:B------:R-:W-:Y:S05]  /*1e90*/  BRA `(.L_x_27764) ;  /* 0x0000003000007947 */ /* 0x000fea0003800000 */
.L_x_27763:
[----:B-----5:R-:W-:-:S05]  /*1ea0*/  HADD2.F32 R152, -RZ, R100.H1_H1 ;  /* 0x30000064ff987230 */ /* 0x020fca0000004100 */
[----:B------:R-:W-:-:S04]  /*1eb0*/  FADD.FTZ R157, R152, R157 ;  /* 0x0000009d989d7221 */ /* 0x000fc80000010000 */
[----:B------:R-:W-:Y:S02]  /*1ec0*/  @P1 FADD.FTZ R157, R97, R157 ;  /* 0x0000009d619d1221 */ /* 0x000fe40000010000 */
.L_x_27764:
[----:B------:R-:W-:Y:S01]  /*1ed0*/  HADD2.F32 R158, -RZ, R169.H0_H0 ;  /* 0x200000a9ff9e7230 */ /* 0x000fe20000004100 */
[----:B------:R-:W-:Y:S05]  /*1ee0*/  @P2 BRA `(.L_x_27765) ;  /* 0x0000003000002947 */ /* 0x000fea0003800000 */
[----:B------:R-:W-:Y:S05]  /*1ef0*/  @!P1 BRA `(.L_x_27766) ;  /* 0x0000005000009947 */ /* 0x000fea0003800000 */
[----:B-----5:R-:W-:Y:S01]  /*1f00*/  FADD.FTZ R158, R98, R158 ;  /* 0x0000009e629e7221 */ /* 0x020fe20000010000 */
[----:B------:R-:W-:Y:S05]  /*1f10*/  BRA `(.L_x_27766) ;  /* 0x0000003000007947 */ /* 0x000fea0003800000 */
.L_x_27765:
[----:B-----5:R-:W-:-:S05]  /*1f20*/  HADD2.F32 R153, -RZ, R101.H0_H0 ;  /* 0x20000065ff997230 */ /* 0x020fca0000004100 */
[----:B------:R-:W-:-:S04]  /*1f30*/  FADD.FTZ R158, R153, R158 ;  /* 0x0000009e999e7221 */ /* 0x000fc80000010000 */
[----:B------:R-:W-:Y:S02]  /*1f40*/  @P1 FADD.FTZ R158, R98, R158 ;  /* 0x0000009e629e1221 */ /* 0x000fe40000010000 */
.L_x_27766:
[----:B------:R-:W-:Y:S01]  /*1f50*/  HADD2.F32 R159, -RZ, R169.H1_H1 ;  /* 0x300000a9ff9f7230 */ /* 0x000fe20000004100 */
[----:B------:R-:W-:Y:S05]  /*1f60*/  @P2 BRA `(.L_x_27767) ;  /* 0x0000003000002947 */ /* 0x000fea0003800000 */
[----:B------:R-:W-:Y:S05]  /*1f70*/  @!P1 BRA `(.L_x_27768) ;  /* 0x0000005000009947 */ /* 0x000fea0003800000 */
[----:B-----5:R-:W-:Y:S01]  /*1f80*/  FADD.FTZ R159, R99, R159 ;  /* 0x0000009f639f7221 */ /* 0x020fe20000010000 */
[----:B------:R-:W-:Y:S05]  /*1f90*/  BRA `(.L_x_27768) ;  /* 0x0000003000007947 */ /* 0x000fea0003800000 */
.L_x_27767:
[----:B-----5:R-:W-:-:S05]  /*1fa0*/  HADD2.F32 R152, -RZ, R101.H1_H1 ;  /* 0x30000065ff987230 */ /* 0x020fca0000004100 */
[----:B------:R-:W-:-:S04]  /*1fb0*/  FADD.FTZ R159, R152, R159 ;  /* 0x0000009f989f7221 */ /* 0x000fc80000010000 */
[----:B------:R-:W-:Y:S02]  /*1fc0*/  @P1 FADD.FTZ R159, R99, R159 ;  /* 0x0000009f639f1221 */ /* 0x000fe40000010000 */
.L_x_27768:
[----:B------:R-:W-:Y:S01]  /*1fd0*/  HADD2.F32 R152, -RZ, R170.H0_H0 ;  /* 0x200000aaff987230 */ /* 0x000fe20000004100 */
[----:B------:R-:W-:Y:S05]  /*1fe0*/  @P2 BRA `(.L_x_27769) ;  /* 0x0000003000002947 */ /* 0x000fea0003800000 */
[----:B------:R-:W-:Y:S05]  /*1ff0*/  @!P1 BRA `(.L_x_27770) ;  /* 0x0000005000009947 */ /* 0x000fea0003800000 */
[----:B-----5:R-:W-:Y:S01]  /*2000*/  FADD.FTZ R152, R108, R152 ;  /* 0x000000986c987221 */ /* 0x020fe20000010000 */
[----:B------:R-:W-:Y:S05]  /*2010*/  BRA `(.L_x_27770) ;  /* 0x0000003000007947 */ /* 0x000fea0003800000 */
.L_x_27769:
[----:B-----5:R-:W-:-:S05]  /*2020*/  HADD2.F32 R153, -RZ, R102.H0_H0 ;  /* 0x20000066ff997230 */ /* 0x020fca0000004100 */
[----:B------:R-:W-:-:S04]  /*2030*/  FADD.FTZ R152, R153, R152 ;  /* 0x0000009899987221 */ /* 0x000fc80000010000 */
[----:B------:R-:W-:Y:S02]  /*2040*/  @P1 FADD.FTZ R152, R108, R152 ;  /* 0x000000986c981221 */ /* 0x000fe40000010000 */
.L_x_27770:
[----:B------:R-:W-:Y:S01]  /*2050*/  HADD2.F32 R153, -RZ, R170.H1_H1 ;  /* 0x300000aaff997230 */ /* 0x000fe20000004100 */
[----:B------:R-:W-:Y:S05]  /*2060*/  @P2 BRA `(.L_x_27771) ;  /* 0x0000003000002947 */ /* 0x000fea0003800000 */
[----:B------:R-:W-:Y:S05]  /*2070*/  @!P1 BRA `(.L_x_27772) ;  /* 0x0000005000009947 */ /* 0x000fea0003800000 */
[----:B-----5:R-:W-:Y:S01]  /*2080*/  FADD.FTZ R153, R109, R153 ;  /* 0x000000996d997221 */ /* 0x020fe20000010000 */
[----:B------:R-:W-:Y:S05]  /*2090*/  BRA `(.L_x_27772) ;  /* 0x0000003000007947 */ /* 0x000fea0003800000 */
.L_x_27771:
[----:B-----5:R-:W-:-:S05]  /*20a0*/  HADD2.F32 R154, -RZ, R102.H1_H1 ;  /* 0x30000066ff9a7230 */ /* 0x020fca0000004100 */
[----:B------:R-:W-:-:S04]  /*20b0*/  FADD.FTZ R153, R154, R153 ;  /* 0x000000999a997221 */ /* 0x000fc80000010000 */
[----:B------:R-:W-:Y:S02]  /*20c0*/  @P1 FADD.FTZ R153, R109, R153 ;  /* 0x000000996d991221 */ /* 0x000fe40000010000 */
.L_x_27772:
[----:B------:R-:W-:Y:S01]  /*20d0*/  HADD2.F32 R154, -RZ, R171.H0_H0 ;  /* 0x200000abff9a7230 */ /* 0x000fe20000004100 */
[----:B------:R-:W-:Y:S05]  /*20e0*/  @P2 BRA `(.L_x_27773) ;  /* 0x0000003000002947 */ /* 0x000fea0003800000 */
[----:B------:R-:W-:Y:S05]  /*20f0*/  @!P1 BRA `(.L_x_27774) ;  /* 0x0000005000009947 */ /* 0x000fea0003800000 */
[----:B-----5:R-:W-:Y:S01]  /*2100*/  FADD.FTZ R154, R110, R154 ;  /* 0x0000009a6e9a7221 */ /* 0x020fe20000010000 */
[----:B------:R-:W-:Y:S05]  /*2110*/  BRA `(.L_x_27774) ;  /* 0x0000003000007947 */ /* 0x000fea0003800000 */
.L_x_27773:
[----:B-----5:R-:W-:-:S05]  /*2120*/  HADD2.F32 R155, -RZ, R103.H0_H0 ;  /* 0x20000067ff9b7230 */ /* 0x020fca0000004100 */
[----:B------:R-:W-:-:S04]  /*2130*/  FADD.FTZ R154, R155, R154 ;  /* 0x0000009a9b9a7221 */ /* 0x000fc80000010000 */
[----:B------:R-:W-:Y:S02]  /*2140*/  @P1 FADD.FTZ R154, R110, R154 ;  /* 0x0000009a6e9a1221 */ /* 0x000fe40000010000 */
.L_x_27774:
[----:B------:R-:W-:Y:S01]  /*2150*/  HADD2.F32 R155, -RZ, R171.H1_H1 ;  /* 0x300000abff9b7230 */ /* 0x000fe20000004100 */
[----:B------:R-:W-:Y:S05]  /*2160*/  @P2 BRA `(.L_x_27775) ;  /* 0x0000003000002947 */ /* 0x000fea0003800000 */
[----:B------:R-:W-:Y:S05]  /*2170*/  @!P1 BRA `(.L_x_27776) ;  /* 0x0000005000009947 */ /* 0x000fea0003800000 */
[----:B-----5:R-:W-:Y:S01]  /*2180*/  FADD.FTZ R155, R111, R155 ;  /* 0x0000009b6f9b7221 */ /* 0x020fe20000010000 */
[----:B------:R-:W-:Y:S05]  /*2190*/  BRA `(.L_x_27776) ;  /* 0x0000003000007947 */ /* 0x000fea0003800000 */
.L_x_27775:
[----:B-----5:R-:W-:-:S05]  /*21a0*/  HADD2.F32 R166, -RZ, R103.H1_H1 ;  /* 0x30000067ffa67230 */ /* 0x020fca0000004100 */
[----:B------:R-:W-:-:S04]  /*21b0*/  FADD.FTZ R155, R166, R155 ;  /* 0x0000009ba69b7221 */ /* 0x000fc80000010000 */
[----:B------:R-:W-:Y:S02]  /*21c0*/  @P1 FADD.FTZ R155, R111, R155 ;  /* 0x0000009b6f9b1221 */ /* 0x000fe40000010000 */
.L_x_27776:
        /* <DEDUP_REMOVED lines=55> */
.L_x_27781:
        /* <DEDUP_REMOVED lines=116> */
.L_x_27782:
        /* <DEDUP_REMOVED lines=43> */
[----:B------:R-:W-:Y:S01]  /*2f30*/  F2FP.PACK_AB R113, R116, R113 ;  /* 0x000000717471723e */ /* 0x000fe200000000ff */
[----:B------:R-:W-:Y:S02]  /*2f40*/  FADD.FTZ R176, -R170, R129 ;  /* 0x00000081aab07221 */ /* 0x000fe40000010100 */
[C---:B------:R-:W-:Y:S01]  /*2f50*/  FMUL.FTZ R123, R189.reuse, R120 ;  /* 0x00000078bd7b7220 */ /* 0x040fe20000410000 */
[----:B------:R-:W-:Y:S01]  /*2f60*/  F2FP.PACK_AB R114, R118, R119 ;  /* 0x000000777672723e */ /* 0x000fe200000000ff */
        /* <DEDUP_REMOVED lines=15> */
[----:B------:R-:W-:Y:S01]  /*3060*/  F2FP.PACK_AB R112, R117, R112 ;  /* 0x000000707570723e */ /* 0x000fe200000000ff */
        /* <DEDUP_REMOVED lines=10> */
[----:B------:R-:W-:Y:S01]  /*3110*/  FMUL.FTZ R174, R189, R174 ;  /* 0x000000aebdae7220 */ /* 0x000fe20000410000 */
[----:B------:R-:W-:Y:S01]  /*3120*/  LEA R124, P0, R3, c[0x0][0x208], 0x4 ;  /* 0x00008200037c7a11 */ /* 0x000fe200078020ff */
        /* <DEDUP_REMOVED lines=22> */
[----:B------:R-:W-:Y:S01]  /*3290*/  LEA.HI.X R125, R3, c[0x0][0x20c], RZ, 0x4, P0 ;  /* 0x00008300037d7a11 */ /* 0x000fe200000f24ff */
[----:B------:R-:W-:Y:S01]  /*32a0*/  FFMA.FTZ R121, R70, R133, R22 ;  /* 0x0000008546797223 */ /* 0x000fe20000010016 */
[----:B------:R-:W-:Y:S01]  /*32b0*/  F2FP.PACK_AB R117, R168, R117 ;  /* 0x00000075a875723e */ /* 0x000fe200000000ff */
[----:B------:R-:W-:Y:S01]  /*32c0*/  FFMA.FTZ R130, R71, R128, R23 ;  /* 0x0000008047827223 */ /* 0x000fe20000010017 */
[----:B------:R-:W-:Y:S01]  /*32d0*/  LEA R128, P2, R162, c[0x0][0x208], 0x4 ;  /* 0x00008200a2807a11 */ /* 0x000fe200078420ff */
[C---:B------:R-:W-:Y:S01]  /*32e0*/  FADD.FTZ R148, -R170.reuse, R148 ;  /* 0x00000094aa947221 */ /* 0x040fe20000010100 */
[----:B------:R-:W-:Y:S01]  /*32f0*/  F2FP.PACK_AB R120, R129, R120 ;  /* 0x000000788178723e */ /* 0x000fe200000000ff */
[----:B------:R-:W-:Y:S01]  /*3300*/  FADD.FTZ R186, -R170, R149 ;  /* 0x00000095aaba7221 */ /* 0x000fe20000010100 */
[----:B------:R-:W-:Y:S01]  /*3310*/  F2FP.PACK_AB R121, R130, R121 ;  /* 0x000000798279723e */ /* 0x000fe200000000ff */
        /* <DEDUP_REMOVED lines=60> */
[----:B------:R-:W-:Y:S01]  /*36e0*/  LEA.HI.X R121, R161, c[0x0][0x20c], RZ, 0x4, P0 ;  /* 0x00008300a1797a11 */ /* 0x000fe200000f24ff */
        /* <DEDUP_REMOVED lines=37> */
.L_x_27779:
[----:B------:R-:W-:Y:S05]  /*3940*/  EXIT ;  /* 0x000000000000794d */ /* 0x000fea0003800000 */
.L_x_27777:
[----:B0-----:R-:W-:Y:S01]  /*3950*/  HFMA2.MMA R168, -RZ, RZ, 0, 1.847743988037109375e-06 ;  /* 0x0000001fffa87435 */ /* 0x001fe200000001ff */
[----:B------:R-:W-:-:S02]  /*3960*/  MOV R170, 0x1 ;  /* 0x0000000100aa7802 */ /* 0x000fc40000000f00 */
[----:B------:R-:W-:Y:S02]  /*3970*/  MOV R169, 0xffffffff ;  /* 0xffffffff00a97802 */ /* 0x000fe40000000f00 */
[----:B------:R-:W-:Y:S02]  /*3980*/  MOV R166, 0x39a0 ;  /* 0x000039a000a67802 */ /* 0x000fe40000000f00 */
[----:B-----5:R-:W-:Y:S05]  /*3990*/  CALL.REL.NOINC `($__internal_59_$__cuda_sm70_shflsync_bfly_p) ;  /* 0x0000099000007944 */ /* 0x020fea0003c00000 */
[----:B-1----:R-:W-:Y:S01]  /*39a0*/  MOV R165, R170 ;  /* 0x000000aa00a57202 */ /* 0x002fe20000000f00 */
[----:B0-----:R-:W-:Y:S05]  /*39b0*/  BRA `(.L_x_27781) ;  /* 0xffffeb8000007947 */ /* 0x001fea000383ffff */
.L_x_27778:
[----:B------:R-:W-:Y:S01]  /*39c0*/  HFMA2.MMA R170, -RZ, RZ, 0, 1.1920928955078125e-07 ;  /* 0x00000002ffaa7435 */ /* 0x000fe200000001ff */
[----:B------:R-:W-:Y:S02]  /*39d0*/  MOV R168, 0x1f ;  /* 0x0000001f00a87802 */ /* 0x000fe40000000f00 */
[----:B------:R-:W-:Y:S02]  /*39e0*/  MOV R169, 0xffffffff ;  /* 0xffffffff00a97802 */ /* 0x000fe40000000f00 */
[----:B------:R-:W-:Y:S02]  /*39f0*/  MOV R166, 0x3a10 ;  /* 0x00003a1000a67802 */ /* 0x000fe40000000f00 */
[----:B-----5:R-:W-:Y:S05]  /*3a00*/  CALL.REL.NOINC `($__internal_59_$__cuda_sm70_shflsync_bfly_p) ;  /* 0x0000092000007944 */ /* 0x020fea0003c00000 */
[----:B01----:R-:W-:Y:S01]  /*3a10*/  FADD.FTZ R171, R171, R170 ;  /* 0x000000aaabab7221 */ /* 0x003fe20000010000 */
[----:B------:R-:W-:Y:S01]  /*3a20*/  HFMA2.MMA R170, -RZ, RZ, 0, 2.384185791015625e-07 ;  /* 0x00000004ffaa7435 */ /* 0x000fe200000001ff */
[----:B------:R-:W-:-:S02]  /*3a30*/  MOV R168, 0x1f ;  /* 0x0000001f00a87802 */ /* 0x000fc40000000f00 */
[----:B------:R-:W-:Y:S02]  /*3a40*/  MOV R169, 0xffffffff ;  /* 0xffffffff00a97802 */ /* 0x000fe40000000f00 */
[----:B------:R-:W-:Y:S02]  /*3a50*/  MOV R166, 0x3a70 ;  /* 0x00003a7000a67802 */ /* 0x000fe40000000f00 */
[----:B------:R-:W-:Y:S05]  /*3a60*/  CALL.REL.NOINC `($__internal_59_$__cuda_sm70_shflsync_bfly_p) ;  /* 0x000008c000007944 */ /* 0x000fea0003c00000 */
[----:B01----:R-:W-:Y:S01]  /*3a70*/  FADD.FTZ R171, R171, R170 ;  /* 0x000000aaabab7221 */ /* 0x003fe20000010000 */
[----:B------:R-:W-:Y:S01]  /*3a80*/  HFMA2.MMA R170, -RZ, RZ, 0, 4.76837158203125e-07 ;  /* 0x00000008ffaa7435 */ /* 0x000fe200000001ff */
[----:B------:R-:W-:Y:S02]  /*3a90*/  MOV R168, 0x1f ;  /* 0x0000001f00a87802 */ /* 0x000fe40000000f00 */
[----:B------:R-:W-:Y:S02]  /*3aa0*/  MOV R169, 0xffffffff ;  /* 0xffffffff00a97802 */ /* 0x000fe40000000f00 */
[----:B------:R-:W-:Y:S02]  /*3ab0*/  MOV R166, 0x3ad0 ;  /* 0x00003ad000a67802 */ /* 0x000fe40000000f00 */
[----:B------:R-:W-:Y:S05]  /*3ac0*/  CALL.REL.NOINC `($__internal_59_$__cuda_sm70_shflsync_bfly_p) ;  /* 0x0000086000007944 */ /* 0x000fea0003c00000 */
[----:B01----:R-:W-:Y:S01]  /*3ad0*/  FADD.FTZ R171, R171, R170 ;  /* 0x000000aaabab7221 */ /* 0x003fe20000010000 */
[----:B------:R-:W-:Y:S01]  /*3ae0*/  HFMA2.MMA R170, -RZ, RZ, 0, 9.5367431640625e-07 ;  /* 0x00000010ffaa7435 */ /* 0x000fe200000001ff */
[----:B------:R-:W-:-:S02]  /*3af0*/  MOV R168, 0x1f ;  /* 0x0000001f00a87802 */ /* 0x000fc40000000f00 */
[----:B------:R-:W-:Y:S02]  /*3b00*/  MOV R169, 0xffffffff ;  /* 0xffffffff00a97802 */ /* 0x000fe40000000f00 */
[----:B------:R-:W-:Y:S02]  /*3b10*/  MOV R166, 0x3b30 ;  /* 0x00003b3000a67802 */ /* 0x000fe40000000f00 */
[----:B------:R-:W-:Y:S05]  /*3b20*/  CALL.REL.NOINC `($__internal_59_$__cuda_sm70_shflsync_bfly_p) ;  /* 0x0000080000007944 */ /* 0x000fea0003c00000 */
        /* <DEDUP_REMOVED lines=102> */
[----:B------:R-:W-:Y:S05]  /*4190*/  CALL.REL.NOINC `($__internal_59_$__cuda_sm70_shflsync_bfly_p) ;  /* 0x0000019000007944 */ /* 0x000fea0003c00000 */
[----:B01----:R-:W-:Y:S01]  /*41a0*/  FADD.FTZ R171, R171, R170 ;  /* 0x000000aaabab7221 */ /* 0x003fe20000010000 */
[----:B------:R-:W-:Y:S01]  /*41b0*/  HFMA2.MMA R170, -RZ, RZ, 0, 1.1920928955078125e-07 ;  /* 0x00000002ffaa7435 */ /* 0x000fe200000001ff */
[----:B------:R-:W-:Y:S02]  /*41c0*/  MOV R168, 0x1f ;  /* 0x0000001f00a87802 */ /* 0x000fe40000000f00 */
[----:B------:R-:W-:Y:S02]  /*41d0*/  MOV R169, 0xffffffff ;  /* 0xffffffff00a97802 */ /* 0x000fe40000000f00 */
[----:B------:R-:W-:Y:S02]  /*41e0*/  MOV R166, 0x4200 ;  /* 0x0000420000a67802 */ /* 0x000fe40000000f00 */
[----:B------:R-:W-:Y:S05]  /*41f0*/  CALL.REL.NOINC `($__internal_59_$__cuda_sm70_shflsync_bfly_p) ;  /* 0x0000013000007944 */ /* 0x000fea0003c00000 */
[----:B01----:R-:W-:Y:S01]  /*4200*/  FADD.FTZ R171, R171, R170 ;  /* 0x000000aaabab7221 */ /* 0x003fe20000010000 */
[----:B------:R-:W-:Y:S01]  /*4210*/  HFMA2.MMA R170, -RZ, RZ, 0, 2.384185791015625e-07 ;  /* 0x00000004ffaa7435 */ /* 0x000fe200000001ff */
[----:B------:R-:W-:Y:S02]  /*4220*/  MOV R168, 0x1f ;  /* 0x0000001f00a87802 */ /* 0x000fe40000000f00 */
[----:B------:R-:W-:-:S02]  /*4230*/  MOV R169, 0xffffffff ;  /* 0xffffffff00a97802 */ /* 0x000fc40000000f00 */
        /* <DEDUP_REMOVED lines=10> */
[----:B------:R-:W-:Y:S02]  /*42e0*/  MOV R168, 0x1f ;  /* 0x0000001f00a87802 */ /* 0x000fe40000000f00 */
[----:B------:R-:W-:-:S02]  /*42f0*/  MOV R169, 0xffffffff ;  /* 0xffffffff00a97802 */ /* 0x000fc40000000f00 */
[----:B------:R-:W-:Y:S02]  /*4300*/  MOV R166, 0x4320 ;  /* 0x0000432000a67802 */ /* 0x000fe40000000f00 */
[----:B------:R-:W-:Y:S05]  /*4310*/  CALL.REL.NOINC `($__internal_59_$__cuda_sm70_shflsync_bfly_p) ;  /* 0x0000001000007944 */ /* 0x000fea0003c00000 */
[----:B01----:R-:W-:Y:S05]  /*4320*/  BRA `(.L_x_27782) ;  /* 0xffffe95000007947 */ /* 0x003fea000383ffff */
        .weak           $__internal_59_$__cuda_sm70_shflsync_bfly_p
        .type           $__internal_59_$__cuda_sm70_shflsync_bfly_p,@function
        .size           $__internal_59_$__cuda_sm70_shflsync_bfly_p,(.L_x_39503 - $__internal_59_$__cuda_sm70_shflsync_bfly_p)
$__internal_59_$__cuda_sm70_shflsync_bfly_p:
[----:B------:R-:W-:Y:S01]  /*4330*/  HFMA2.MMA R167, -RZ, RZ, 0, 0 ;  /* 0x00000000ffa77435 */ /* 0x000fe200000001ff */
[----:B------:R-:W-:Y:S04]  /*4340*/  WARPSYNC R169 ;  /* 0x000000a900007348 */ /* 0x000fe80003800000 */
[----:B------:R0:W1:Y:S01]  /*4350*/  SHFL.BFLY PT, R170, R171, R170, R168 ;  /* 0x0c0000aaabaa7389 */ /* 0x00006200000e00a8 */
[----:B------:R-:W-:Y:S05]  /*4360*/  RET.REL.NODEC R166 `(_ZN10layer_norm31ln_parallel_residual_fwd_kernelINS_13Kernel_traitsIf6__halffS2_fjLj1536ELj1ELj4ELj1ELj16ENS_18Kernel_traits_baseILj1536EfS2_fS2_fjLj128EEEEELb0ELb1ELb1EEEvNS_9FwdParamsE) ;  /* 0xffffbc90a6007950 */ /* 0x000fea0003c3ffff */
.L_x_27783:
        /* <DEDUP_REMOVED lines=9> */
.L_x_39503:


//--------------------- .text._ZN10layer_norm31ln_parallel_residual_fwd_kernelINS_13Kernel_traitsIf6__halffS2_fjLj1536ELj1ELj4ELj1ELj16ENS_18Kernel_traits_baseILj1536EfS2_fS2_fjLj128EEEEELb1ELb0ELb0EEEvNS_9FwdParamsE --------------------------
	.section	.text._ZN10layer_norm31ln_parallel_residual_fwd_kernelINS_13Kernel_traitsIf6__halffS2_fjLj1536ELj1ELj4ELj1ELj16ENS_18Kernel_traits_baseILj1536EfS2_fS2_fjLj128EEEEELb1ELb0ELb0EEEvNS_9FwdParamsE,"ax",@progbits
	.sectioninfo	@"SHI_REGISTERS=255"
	.align	128
        .global         _ZN10layer_norm31ln_parallel_residual_fwd_kernelINS_13Kernel_traitsIf6__halffS2_fjLj1536ELj1ELj4ELj1ELj16ENS_18Kernel_traits_baseILj1536EfS2_fS2_fjLj128EEEEELb1ELb0ELb0EEEvNS_9FwdParamsE
        .type           _ZN10layer_norm31ln_parallel_residual_fwd_kernelINS_13Kernel_traitsIf6__halffS2_fjLj1536ELj1ELj4ELj1ELj16ENS_18Kernel_traits_baseILj1536EfS2_fS2_fjLj128EEEEELb1ELb0ELb0EEEvNS_9FwdParamsE,@function
        .size           _ZN10layer_norm31ln_parallel_residual_fwd_kernelINS_13Kernel_traitsIf6__halffS2_fjLj1536ELj1ELj4ELj1ELj16ENS_18Kernel_traits_baseILj1536EfS2_fS2_fjLj128EEEEELb1ELb0ELb0EEEvNS_9FwdParamsE,(.L_x_39504 - _ZN10layer_norm31ln_parallel_residual_fwd_kernelINS_13Kernel_traitsIf6__halffS2_fjLj1536ELj1ELj4ELj1ELj16ENS_18Kernel_traits_baseILj1536EfS2_fS2_fjLj128EEEEELb1ELb0ELb0EEEvNS_9FwdParamsE)
        .other          _ZN10layer_norm31ln_parallel_residual_fwd_kernelINS_13Kernel_traitsIf6__halffS2_fjLj1536ELj1ELj4ELj1ELj16ENS_18Kernel_traits_baseILj1536EfS2_fS2_fjLj128EEEEELb1ELb0ELb0EEEvNS_9FwdParamsE,@"STO_CUDA_ENTRY STV_DEFAULT"
_ZN10layer_norm31ln_parallel_residual_fwd_kernelINS_13Kernel_traitsIf6__halffS2_fjLj1536ELj1ELj4ELj1ELj16ENS_18Kernel_traits_baseILj1536EfS2_fS2_fjLj128EEEEELb1ELb0ELb0EEEvNS_9FwdParamsE:
.text._ZN10layer_norm31ln_parallel_residual_fwd_kernelINS_13Kernel_traitsIf6__halffS2_fjLj1536ELj1ELj4ELj1ELj16ENS_18Kernel_traits_baseILj1536EfS2_fS2_fjLj128EEEEELb1ELb0ELb0EEEvNS_9FwdParamsE:
        /* <DEDUP_REMOVED lines=125> */
.L_x_27785:
[----:B------:R-:W-:Y:S05]  /*07d0*/  BSYNC B0 ;  /* 0x0000000000007941 */ /* 0x000fea0003800000 */
.L_x_27784:
        /* <DEDUP_REMOVED lines=37> */
.L_x_27787:
[----:B------:R-:W-:Y:S05]  /*0a30*/  BSYNC B0 ;  /* 0x0000000000007941 */ /* 0x000fea0003800000 */
.L_x_27786:
        /* <DEDUP_REMOVED lines=37> */
.L_x_27789:
[----:B------:R-:W-:Y:S05]  /*0c90*/  BSYNC B0 ;  /* 0x0000000000007941 */ /* 0x000fea0003800000 */
.L_x_27788:
        /* <DEDUP_REMOVED lines=37> */
.L_x_27791:
[----:B------:R-:W-:Y:S05]  /*0ef0*/  BSYNC B0 ;  /* 0x0000000000007941 */ /* 0x000fea0003800000 */
.L_x_27790:
        /* <DEDUP_REMOVED lines=41> */
.L_x_27793:
[----:B------:R-:W-:Y:S05]  /*1190*/  BSYNC B0 ;  /* 0x0000000000007941 */ /* 0x000fea0003800000 */
.L_x_27792:
        /* <DEDUP_REMOVED lines=41> */
.L_x_27795:
[----:B------:R-:W-:Y:S05]  /*1430*/  BSYNC B0 ;  /* 0x0000000000007941 */ /* 0x000fea0003800000 */
.L_x_27794:
        /* <DEDUP_REMOVED lines=16> */
.L_x_28597:
        /* <DEDUP_REMOVED lines=38> */
.L_x_27800:
[----:B-1----:R-:W-:Y:S02]  /*17a0*/  IMAD.MOV.U32 R144, RZ, RZ, R14 ;  /* 0x000000ffff907224 */ /* 0x002fe400078e000e */
.L_x_27801:
[----:B------:R-:W-:Y:S05]  /*17b0*/  BSYNC B2 ;  /* 0x0000000000027941 */ /* 0x000fea0003800000 */
.L_x_27799:
        /* <DEDUP_REMOVED lines=16> */
.L_x_27805:
[----:B------:R-:W-:Y:S05]  /*18c0*/  BSYNC B3 ;  /* 0x0000000000037941 */ /* 0x000fea0003800000 */
.L_x_27804:
        /* <DEDUP_REMOVED lines=42> */
.L_x_27803:
[----:B------:R-:W-:Y:S05]  /*1b70*/  BSYNC B2 ;  /* 0x0000000000027941 */ /* 0x000fea0003800000 */
.L_x_27802:
        /* <DEDUP_REMOVED lines=17> */
.L_x_27806:
        /* <DEDUP_REMOVED lines=12> */
.L_x_27809:
[----:B------:R-:W-:Y:S02]  /*1d50*/  IMAD.MOV.U32 R8, RZ, RZ, R14 ;  /* 0x000000ffff087224 */ /* 0x000fe400078e000e */
.L_x_27810:
[----:B------:R-:W-:Y:S05]  /*1d60*/  BSYNC B2 ;  /* 0x0000000000027941 */ /* 0x000fea0003800000 */
.L_x_27808:
        /* <DEDUP_REMOVED lines=16> */
.L_x_27814:
[----:B------:R-:W-:Y:S05]  /*1e70*/  BSYNC B3 ;  /* 0x0000000000037941 */ /* 0x000fea0003800000 */
.L_x_27813:
        /* <DEDUP_REMOVED lines=42> */
.L_x_27812:
[----:B------:R-:W-:Y:S05]  /*2120*/  BSYNC B2 ;  /* 0x0000000000027941 */ /* 0x000fea0003800000 */
.L_x_27811:
        /* <DEDUP_REMOVED lines=8> */
[----:B------:R-:W-:Y:S02]  /*21b0*/  @P0 FADD.FTZ R144, R136, R144 ;  /* 0x0000009088900221 */ /* 0x000fe40000010000 */
.L_x_27807:
        /* <DEDUP_REMOVED lines=12> */
.L_x_27816:
[----:B------:R-:W-:Y:S02]  /*2280*/  IMAD.MOV.U32 R13, RZ, RZ, R14 ;  /* 0x000000ffff0d7224 */ /* 0x000fe400078e000e */
.L_x_27817:
[----:B------:R-:W-:Y:S05]  /*2290*/  BSYNC B2 ;  /* 0x0000000000027941 */ /* 0x000fea0003800000 */
.L_x_27815:
        /* <DEDUP_REMOVED lines=16> */
.L_x_27821:
[----:B------:R-:W-:Y:S05]  /*23a0*/  BSYNC B3 ;  /* 0x0000000000037941 */ /* 0x000fea0003800000 */
.L_x_27820:
        /* <DEDUP_REMOVED lines=43> */
.L_x_27819:
[----:B------:R-:W-:Y:S05]  /*2660*/  BSYNC B2 ;  /* 0x0000000000027941 */ /* 0x000fea0003800000 */
.L_x_27818:
        /* <DEDUP_REMOVED lines=14> */
.L_x_27822:
        /* <DEDUP_REMOVED lines=12> */
.L_x_27825:
[----:B------:R-:W-:Y:S02]  /*2810*/  IMAD.MOV.U32 R7, RZ, RZ, R14 ;  /* 0x000000ffff077224 */ /* 0x000fe400078e000e */
.L_x_27826:
[----:B------:R-:W-:Y:S05]  /*2820*/  BSYNC B2 ;  /* 0x0000000000027941 */ /* 0x000fea0003800000 */
.L_x_27824:
        /* <DEDUP_REMOVED lines=16> */
.L_x_27830:
[----:B------:R-:W-:Y:S05]  /*2930*/  BSYNC B3 ;  /* 0x0000000000037941 */ /* 0x000fea0003800000 */
.L_x_27829:
        /* <DEDUP_REMOVED lines=42> */
.L_x_27828:
[----:B------:R-:W-:Y:S05]  /*2be0*/  BSYNC B2 ;  /* 0x0000000000027941 */ /* 0x000fea0003800000 */
.L_x_27827:
        /* <DEDUP_REMOVED lines=8> */
[----:B------:R-:W-:Y:S02]  /*2c70*/  @P0 FADD.FTZ R145, R137, R145 ;  /* 0x0000009189910221 */ /* 0x000fe40000010000 */
.L_x_27823:
        /* <DEDUP_REMOVED lines=12> */
.L_x_27832:
[----:B------:R-:W-:Y:S02]  /*2d40*/  IMAD.MOV.U32 R13, RZ, RZ, R14 ;  /* 0x000000ffff0d7224 */ /* 0x000fe400078e000e */
.L_x_27833:
[----:B------:R-:W-:Y:S05]  /*2d50*/  BSYNC B2 ;  /* 0x0000000000027941 */ /* 0x000fea0003800000 */
.L_x_27831:
        /* <DEDUP_REMOVED lines=16> */
.L_x_27837:
[----:B------:R-:W-:Y:S05]  /*2e60*/  BSYNC B3 ;  /* 0x0000000000037941 */ /* 0x000fea0003800000 */
.L_x_27836:
        /* <DEDUP_REMOVED lines=41> */
[----:B------:R-:W-:-:S04]  /*3100*/  HFMA2.MMA R148, -RZ, RZ, 0, 0 ;  /* 0x00000000ff947435 */ /* 0x000fc800000001ff */
[----:B------:R-:W-:Y:S02]  /*3110*/  LOP3.LUT R15, R15, UR25, R146, 0x96, !PT ;  /* 0x000000190f0f7c12 */ /* 0x000fe4000f8e9692 */
.L_x_27835:
[----:B------:R-:W-:Y:S05]  /*3120*/  BSYNC B2 ;  /* 0x0000000000027941 */ /* 0x000fea0003800000 */
.L_x_27834:
        /* <DEDUP_REMOVED lines=14> */
.L_x_27838:
        /* <DEDUP_REMOVED lines=12> */
.L_x_27841:
[----:B------:R-:W-:Y:S02]  /*32d0*/  IMAD.MOV.U32 R6, RZ, RZ, R14 ;  /* 0x000000ffff067224 */ /* 0x000fe400078e000e */
.L_x_27842:
[----:B------:R-:W-:Y:S05]  /*32e0*/  BSYNC B2 ;  /* 0x0000000000027941 */ /* 0x000fea0003800000 */
.L_x_27840:
        /* <DEDUP_REMOVED lines=16> */
.L_x_27846:
[----:B------:R-:W-:Y:S05]  /*33f0*/  BSYNC B3 ;  /* 0x0000000000037941 */ /* 0x000fea0003800000 */
.L_x_27845:
        /* <DEDUP_REMOVED lines=42> */
.L_x_27844:
[----:B------:R-:W-:Y:S05]  /*36a0*/  BSYNC B2 ;  /* 0x0000000000027941 */ /* 0x000fea0003800000 */
.L_x_27843:
        /* <DEDUP_REMOVED lines=9> */
.L_x_27839:
        /* <DEDUP_REMOVED lines=12> */
.L_x_27848:
[----:B------:R-:W-:Y:S02]  /*3800*/  IMAD.MOV.U32 R13, RZ, RZ, R14 ;  /* 0x000000ffff0d7224 */ /* 0x000fe400078e000e */
.L_x_27849:
[----:B------:R-:W-:Y:S05]  /*3810*/  BSYNC B2 ;  /* 0x0000000000027941 */ /* 0x000fea0003800000 */
.L_x_27847:
        /* <DEDUP_REMOVED lines=16> */
.L_x_27853:
[----:B------:R-:W-:Y:S05]  /*3920*/  BSYNC B3 ;  /* 0x0000000000037941 */ /* 0x000fea0003800000 */
.L_x_27852:
        /* <DEDUP_REMOVED lines=41> */
[----:B------:R-:W-:-:S05]  /*3bc0*/  IMAD.WIDE.U32 R14, R147, -0x326172a9, RZ ;  /* 0xcd9e8d57930e7825 */ /* 0x000fca00078e00ff */
[----:B------:R-:W-:Y:S02]  /*3bd0*/  LOP3.LUT R15, R15, UR25, R192, 0x96, !PT ;  /* 0x000000190f0f7c12 */ /* 0x000fe4000f8e96c0 */
.L_x_27851:
[----:B------:R-:W-:Y:S05]  /*3be0*/  BSYNC B2 ;  /* 0x0000000000027941 */ /* 0x000fea0003800000 */
.L_x_27850:
        /* <DEDUP_REMOVED lines=14> */
.L_x_27854:
        /* <DEDUP_REMOVED lines=12> */
.L_x_27857:
[----:B------:R-:W-:Y:S02]  /*3d90*/  IMAD.MOV.U32 R5, RZ, RZ, R14 ;  /* 0x000000ffff057224 */ /* 0x000fe400078e000e */
.L_x_27858:
[----:B------:R-:W-:Y:S05]  /*3da0*/  BSYNC B2 ;  /* 0x0000000000027941 */ /* 0x000fea0003800000 */
.L_x_27856:
        /* <DEDUP_REMOVED lines=16> */
.L_x_27862:
[----:B------:R-:W-:Y:S05]  /*3eb0*/  BSYNC B3 ;  /* 0x0000000000037941 */ /* 0x000fea0003800000 */
.L_x_27861:
        /* <DEDUP_REMOVED lines=42> */
.L_x_27860:
[----:B------:R-:W-:Y:S05]  /*4160*/  BSYNC B2 ;  /* 0x0000000000027941 */ /* 0x000fea0003800000 */
.L_x_27859:
        /* <DEDUP_REMOVED lines=9> */
.L_x_27855:
        /* <DEDUP_REMOVED lines=12> */
.L_x_27864:
[----:B------:R-:W-:Y:S02]  /*42c0*/  IMAD.MOV.U32 R13, RZ, RZ, R14 ;  /* 0x000000ffff0d7224 */ /* 0x000fe400078e000e */
.L_x_27865:
[----:B------:R-:W-:Y:S05]  /*42d0*/  BSYNC B2 ;  /* 0x0000000000027941 */ /* 0x000fea0003800000 */
.L_x_27863:
        /* <DEDUP_REMOVED lines=16> */
.L_x_27869:
[----:B------:R-:W-:Y:S05]  /*43e0*/  BSYNC B3 ;  /* 0x0000000000037941 */ /* 0x000fea0003800000 */
.L_x_27868:
        /* <DEDUP_REMOVED lines=43> */
.L_x_27867:
[----:B------:R-:W-:Y:S05]  /*46a0*/  BSYNC B2 ;  /* 0x0000000000027941 */ /* 0x000fea0003800000 */
.L_x_27866:
        /* <DEDUP_REMOVED lines=12> */
.L_x_27870:
        /* <DEDUP_REMOVED lines=12> */
.L_x_27873:
[----:B------:R-:W-:Y:S02]  /*4830*/  IMAD.MOV.U32 R4, RZ, RZ, R14 ;  /* 0x000000ffff047224 */ /* 0x000fe400078e000e */
.L_x_27874:
[----:B------:R-:W-:Y:S05]  /*4840*/  BSYNC B2 ;  /* 0x0000000000027941 */ /* 0x000fea0003800000 */
.L_x_27872:
        /* <DEDUP_REMOVED lines=16> */
.L_x_27878:
[----:B------:R-:W-:Y:S05]  /*4950*/  BSYNC B3 ;  /* 0x0000000000037941 */ /* 0x000fea0003800000 */
.L_x_27877:
        /* <DEDUP_REMOVED lines=42> */
.L_x_27876:
[----:B------:R-:W-:Y:S05]  /*4c00*/  BSYNC B2 ;  /* 0x0000000000027941 */ /* 0x000fea0003800000 */
.L_x_27875:
        /* <DEDUP_REMOVED lines=9> */
.L_x_27871:
        /* <DEDUP_REMOVED lines=12> */
.L_x_27880:
[----:B------:R-:W-:Y:S02]  /*4d60*/  IMAD.MOV.U32 R13, RZ, RZ, R14 ;  /* 0x000000ffff0d7224 */ /* 0x000fe400078e000e */
.L_x_27881:
[----:B------:R-:W-:Y:S05]  /*4d70*/  BSYNC B2 ;  /* 0x0000000000027941 */ /* 0x000fea0003800000 */
.L_x_27879:
        /* <DEDUP_REMOVED lines=16> */
.L_x_27885:
[----:B------:R-:W-:Y:S05]  /*4e80*/  BSYNC B3 ;  /* 0x0000000000037941 */ /* 0x000fea0003800000 */
.L_x_27884:
        /* <DEDUP_REMOVED lines=43> */
.L_x_27883:
[----:B------:R-:W-:Y:S05]  /*5140*/  BSYNC B2 ;  /* 0x0000000000027941 */ /* 0x000fea0003800000 */
.L_x_27882:
        /* <DEDUP_REMOVED lines=12> */
.L_x_27886:
        /* <DEDUP_REMOVED lines=12> */
.L_x_27889:
[----:B------:R-:W-:Y:S02]  /*52d0*/  IMAD.MOV.U32 R3, RZ, RZ, R14 ;  /* 0x000000ffff037224 */ /* 0x000fe400078e000e */
.L_x_27890:
[----:B------:R-:W-:Y:S05]  /*52e0*/  BSYNC B2 ;  /* 0x0000000000027941 */ /* 0x000fea0003800000 */
.L_x_27888:
        /* <DEDUP_REMOVED lines=16> */
.L_x_27894:
[----:B------:R-:W-:Y:S05]  /*53f0*/  BSYNC B3 ;  /* 0x0000000000037941 */ /* 0x000fea0003800000 */
.L_x_27893:
        /* <DEDUP_REMOVED lines=42> */
.L_x_27892:
[----:B------:R-:W-:Y:S05]  /*56a0*/  BSYNC B2 ;  /* 0x0000000000027941 */ /* 0x000fea0003800000 */
.L_x_27891:
        /* <DEDUP_REMOVED lines=9> */
.L_x_27887:
        /* <DEDUP_REMOVED lines=12> */
.L_x_27896:
[----:B------:R-:W-:Y:S02]  /*5800*/  IMAD.MOV.U32 R13, RZ, RZ, R14 ;  /* 0x000000ffff0d7224 */ /* 0x000fe400078e000e */
.L_x_27897:
[----:B------:R-:W-:Y:S05]  /*5810*/  BSYNC B2 ;  /* 0x0000000000027941 */ /* 0x000fea0003800000 */
.L_x_27895:
        /* <DEDUP_REMOVED lines=16> */
.L_x_27901:
[----:B------:R-:W-:Y:S05]  /*5920*/  BSYNC B3 ;  /* 0x0000000000037941 */ /* 0x000fea0003800000 */
.L_x_27900:
        /* <DEDUP_REMOVED lines=43> */
.L_x_27899:
[----:B------:R-:W-:Y:S05]  /*5be0*/  BSYNC B2 ;  /* 0x0000000000027941 */ /* 0x000fea0003800000 */
.L_x_27898:
        /* <DEDUP_REMOVED lines=12> */
.L_x_27902:
        /* <DEDUP_REMOVED lines=12> */
.L_x_27905:
[----:B------:R-:W-:Y:S02]  /*5d70*/  IMAD.MOV.U32 R2, RZ, RZ, R14 ;  /* 0x000000ffff027224 */ /* 0x000fe400078e000e */
.L_x_27906:
[----:B------:R-:W-:Y:S05]  /*5d80*/  BSYNC B2 ;  /* 0x0000000000027941 */ /* 0x000fea0003800000 */
.L_x_27904:
        /* <DEDUP_REMOVED lines=16> */
.L_x_27910:
[----:B------:R-:W-:Y:S05]  /*5e90*/  BSYNC B3 ;  /* 0x0000000000037941 */ /* 0x000fea0003800000 */
.L_x_27909:
        /* <DEDUP_REMOVED lines=42> */
.L_x_27908:
[----:B------:R-:W-:Y:S05]  /*6140*/  BSYNC B2 ;  /* 0x0000000000027941 */ /* 0x000fea0003800000 */
.L_x_27907:
        /* <DEDUP_REMOVED lines=9> */
.L_x_27903:
        /* <DEDUP_REMOVED lines=12> */
.L_x_27912:
[----:B------:R-:W-:Y:S02]  /*62a0*/  MOV R13, R14 ;  /* 0x0000000e000d7202 */ /* 0x000fe40000000f00 */
.L_x_27913:
[----:B------:R-:W-:Y:S05]  /*62b0*/  BSYNC B2 ;  /* 0x0000000000027941 */ /* 0x000fea0003800000 */
.L_x_27911:
        /* <DEDUP_REMOVED lines=16> */
.L_x_27917:
[----:B------:R-:W-:Y:S05]  /*63c0*/  BSYNC B3 ;  /* 0x0000000000037941 */ /* 0x000fea0003800000 */
.L_x_27916:
        /* <DEDUP_REMOVED lines=43> */
.L_x_27915:
[----:B------:R-:W-:Y:S05]  /*6680*/  BSYNC B2 ;  /* 0x0000000000027941 */ /* 0x000fea0003800000 */
.L_x_27914:
        /* <DEDUP_REMOVED lines=12> */
.L_x_27918:
        /* <DEDUP_REMOVED lines=12> */
.L_x_27921:
[----:B------:R-:W-:Y:S02]  /*6810*/  IMAD.MOV.U32 R0, RZ, RZ, R14 ;  /* 0x000000ffff007224 */ /* 0x000fe400078e000e */
.L_x_27922:
[----:B------:R-:W-:Y:S05]  /*6820*/  BSYNC B2 ;  /* 0x0000000000027941 */ /* 0x000fea0003800000 */
.L_x_27920:
        /* <DEDUP_REMOVED lines=16> */
.L_x_27926:
[----:B------:R-:W-:Y:S05]  /*6930*/  BSYNC B3 ;  /* 0x0000000000037941 */ /* 0x000fea0003800000 */
.L_x_27925:
        /* <DEDUP_REMOVED lines=42> */
.L_x_27924:
[----:B------:R-:W-:Y:S05]  /*6be0*/  BSYNC B2 ;  /* 0x0000000000027941 */ /* 0x000fea0003800000 */
.L_x_27923:
        /* <DEDUP_REMOVED lines=9> */
.L_x_27919:
        /* <DEDUP_REMOVED lines=51> */
.L_x_27927:
[----:B0-----:R-:W-:Y:S02]  /*6fb0*/  IADD3 R192, R9, 0x20, RZ ;  /* 0x0000002009c07810 */ /* 0x001fe40007ffe0ff */
.L_x_27798:
[----:B------:R-:W-:Y:S05]  /*6fc0*/  BSYNC B1 ;  /* 0x0000000000017941 */ /* 0x000fea0003800000 */
.L_x_27797:
        /* <DEDUP_REMOVED lines=17> */
[----:B0-----:R-:W-:Y:S01]  /*70e0*/  HFMA2.MMA R152, -RZ, RZ, 0, 9.5367431640625e-07 ;  /* 0x00000010ff987435 */ /* 0x001fe200000001ff */
[----:B------:R-:W-:-:S09]  /*70f0*/  ISETP.NE.AND P1, PT, R13, 0x1, PT ;  /* 0x000000010d00780c */ /* 0x000fd20003f25270 */
        /* <DEDUP_REMOVED lines=12> */
.L_x_27931:
[----:B-1----:R-:W-:Y:S02]  /*71c0*/  IMAD.MOV.U32 R154, RZ, RZ, R14 ;  /* 0x000000ffff9a7224 */ /* 0x002fe400078e000e */
.L_x_27932:
[----:B------:R-:W-:Y:S05]  /*71d0*/  BSYNC B2 ;  /* 0x0000000000027941 */ /* 0x000fea0003800000 */
.L_x_27930:
        /* <DEDUP_REMOVED lines=16> */
.L_x_27936:
[----:B------:R-:W-:Y:S05]  /*72e0*/  BSYNC B3 ;  /* 0x0000000000037941 */ /* 0x000fea0003800000 */
.L_x_27935:
        /* <DEDUP_REMOVED lines=42> */
.L_x_27934:
[----:B------:R-:W-:Y:S05]  /*7590*/  BSYNC B2 ;  /* 0x0000000000027941 */ /* 0x000fea0003800000 */
.L_x_27933:
        /* <DEDUP_REMOVED lines=17> */
.L_x_27937:
        /* <DEDUP_REMOVED lines=12> */
.L_x_27940:
[----:B------:R-:W-:Y:S02]  /*7770*/  IMAD.MOV.U32 R8, RZ, RZ, R14 ;  /* 0x000000ffff087224 */ /* 0x000fe400078e000e */
.L_x_27941:
[----:B------:R-:W-:Y:S05]  /*7780*/  BSYNC B2 ;  /* 0x0000000000027941 */ /* 0x000fea0003800000 */
.L_x_27939:
        /* <DEDUP_REMOVED lines=16> */
.L_x_27945:
[----:B------:R-:W-:Y:S05]  /*7890*/  BSYNC B3 ;  /* 0x0000000000037941 */ /* 0x000fea0003800000 */
.L_x_27944:
        /* <DEDUP_REMOVED lines=42> */
.L_x_27943:
[----:B------:R-:W-:Y:S05]  /*7b40*/  BSYNC B2 ;  /* 0x0000000000027941 */ /* 0x000fea0003800000 */
.L_x_27942:
        /* <DEDUP_REMOVED lines=9> */
.L_x_27938:
        /* <DEDUP_REMOVED lines=12> */
.L_x_27947:
[----:B------:R-:W-:Y:S02]  /*7ca0*/  IMAD.MOV.U32 R13, RZ, RZ, R14 ;  /* 0x000000ffff0d7224 */ /* 0x000fe400078e000e */
.L_x_27948:
[----:B------:R-:W-:Y:S05]  /*7cb0*/  BSYNC B2 ;  /* 0x0000000000027941 */ /* 0x000fea0003800000 */
.L_x_27946:
        /* <DEDUP_REMOVED lines=16> */
.L_x_27952:
[----:B------:R-:W-:Y:S05]  /*7dc0*/  BSYNC B3 ;  /* 0x0000000000037941 */ /* 0x000fea0003800000 */
.L_x_27951:
        /* <DEDUP_REMOVED lines=43> */
.L_x_27950:
[----:B------:R-:W-:Y:S05]  /*8080*/  BSYNC B2 ;  /* 0x0000000000027941 */ /* 0x000fea0003800000 */
.L_x_27949:
        /* <DEDUP_REMOVED lines=14> */
.L_x_27953:
        /* <DEDUP_REMOVED lines=12> */
.L_x_27956:
[----:B------:R-:W-:Y:S02]  /*8230*/  IMAD.MOV.U32 R7, RZ, RZ, R14 ;  /* 0x000000ffff077224 */ /* 0x000fe400078e000e */
.L_x_27957:
[----:B------:R-:W-:Y:S05]  /*8240*/  BSYNC B2 ;  /* 0x0000000000027941 */ /* 0x000fea0003800000 */
.L_x_27955:
        /* <DEDUP_REMOVED lines=16> */
.L_x_27961:
[----:B------:R-:W-:Y:S05]  /*8350*/  BSYNC B3 ;  /* 0x0000000000037941 */ /* 0x000fea0003800000 */
.L_x_27960:
        /* <DEDUP_REMOVED lines=42> */
.L_x_27959:
[----:B------:R-:W-:Y:S05]  /*8600*/  BSYNC B2 ;  /* 0x0000000000027941 */ /* 0x000fea0003800000 */
.L_x_27958:
        /* <DEDUP_REMOVED lines=9> */
.L_x_27954:
        /* <DEDUP_REMOVED lines=12> */
.L_x_27963:
[----:B------:R-:W-:Y:S02]  /*8760*/  IMAD.MOV.U32 R13, RZ, RZ, R14 ;  /* 0x000000ffff0d7224 */ /* 0x000fe400078e000e */
.L_x_27964:
[----:B------:R-:W-:Y:S05]  /*8770*/  BSYNC B2 ;  /* 0x0000000000027941 */ /* 0x000fea0003800000 */
.L_x_27962:
        /* <DEDUP_REMOVED lines=16> */
.L_x_27968:
[----:B------:R-:W-:Y:S05]  /*8880*/  BSYNC B3 ;  /* 0x0000000000037941 */ /* 0x000fea0003800000 */
.L_x_27967:
        /* <DEDUP_REMOVED lines=43> */
.L_x_27966:
[----:B------:R-:W-:Y:S05]  /*8b40*/  BSYNC B2 ;  /* 0x0000000000027941 */ /* 0x000fea0003800000 */
.L_x_27965:
        /* <DEDUP_REMOVED lines=14> */
.L_x_27969:
        /* <DEDUP_REMOVED lines=12> */
.L_x_27972:
[----:B------:R-:W-:Y:S02]  /*8cf0*/  IMAD.MOV.U32 R6, RZ, RZ, R14 ;  /* 0x000000ffff067224 */ /* 0x000fe400078e000e */
.L_x_27973:
[----:B------:R-:W-:Y:S05]  /*8d00*/  BSYNC B2 ;  /* 0x0000000000027941 */ /* 0x000fea0003800000 */
.L_x_27971:
        /* <DEDUP_REMOVED lines=16> */
.L_x_27977:
[----:B------:R-:W-:Y:S05]  /*8e10*/  BSYNC B3 ;  /* 0x0000000000037941 */ /* 0x000fea0003800000 */
.L_x_27976:
        /* <DEDUP_REMOVED lines=42> */
.L_x_27975:
[----:B------:R-:W-:Y:S05]  /*90c0*/  BSYNC B2 ;  /* 0x0000000000027941 */ /* 0x000fea0003800000 */
.L_x_27974:
        /* <DEDUP_REMOVED lines=9> */
.L_x_27970:
        /* <DEDUP_REMOVED lines=12> */
.L_x_27979:
[----:B------:R-:W-:Y:S02]  /*9220*/  IMAD.MOV.U32 R13, RZ, RZ, R14 ;  /* 0x000000ffff0d7224 */ /* 0x000fe400078e000e */
.L_x_27980:
[----:B------:R-:W-:Y:S05]  /*9230*/  BSYNC B2 ;  /* 0x0000000000027941 */ /* 0x000fea0003800000 */
.L_x_27978:
        /* <DEDUP_REMOVED lines=16> */
.L_x_27984:
[----:B------:R-:W-:Y:S05]  /*9340*/  BSYNC B3 ;  /* 0x0000000000037941 */ /* 0x000fea0003800000 */
.L_x_27983:
        /* <DEDUP_REMOVED lines=43> */
.L_x_27982:
[----:B------:R-:W-:Y:S05]  /*9600*/  BSYNC B2 ;  /* 0x0000000000027941 */ /* 0x000fea0003800000 */
.L_x_27981:
        /* <DEDUP_REMOVED lines=14> */
.L_x_27985:
        /* <DEDUP_REMOVED lines=12> */
.L_x_27988:
[----:B------:R-:W-:Y:S02]  /*97b0*/  MOV R5, R14 ;  /* 0x0000000e00057202 */ /* 0x000fe40000000f00 */
.L_x_27989:
[----:B------:R-:W-:Y:S05]  /*97c0*/  BSYNC B2 ;  /* 0x0000000000027941 */ /* 0x000fea0003800000 */
.L_x_27987:
        /* <DEDUP_REMOVED lines=16> */
.L_x_27993:
[----:B------:R-:W-:Y:S05]  /*98d0*/  BSYNC B3 ;  /* 0x0000000000037941 */ /* 0x000fea0003800000 */
.L_x_27992:
        /* <DEDUP_REMOVED lines=42> */
.L_x_27991:
[----:B------:R-:W-:Y:S05]  /*9b80*/  BSYNC B2 ;  /* 0x0000000000027941 */ /* 0x000fea0003800000 */
.L_x_27990:
        /* <DEDUP_REMOVED lines=9> */
.L_x_27986:
        /* <DEDUP_REMOVED lines=12> */
.L_x_27995:
[----:B------:R-:W-:Y:S02]  /*9ce0*/  IMAD.MOV.U32 R13, RZ, RZ, R14 ;  /* 0x000000ffff0d7224 */ /* 0x000fe400078e000e */
.L_x_27996:
[----:B------:R-:W-:Y:S05]  /*9cf0*/  BSYNC B2 ;  /* 0x0000000000027941 */ /* 0x000fea0003800000 */
.L_x_27994:
        /* <DEDUP_REMOVED lines=16> */
.L_x_28000:
[----:B------:R-:W-:Y:S05]  /*9e00*/  BSYNC B3 ;  /* 0x0000000000037941 */ /* 0x000fea0003800000 */
.L_x_27999:
        /* <DEDUP_REMOVED lines=43> */
.L_x_27998:
[----:B------:R-:W-:Y:S05]  /*a0c0*/  BSYNC B2 ;  /* 0x0000000000027941 */ /* 0x000fea0003800000 */
.L_x_27997:
        /* <DEDUP_REMOVED lines=12> */
.L_x_28001:
        /* <DEDUP_REMOVED lines=12> */
.L_x_28004:
[----:B------:R-:W-:Y:S02]  /*a250*/  IMAD.MOV.U32 R4, RZ, RZ, R14 ;  /* 0x000000ffff047224 */ /* 0x000fe400078e000e */
.L_x_28005:
[----:B------:R-:W-:Y:S05]  /*a260*/  BSYNC B2 ;  /* 0x0000000000027941 */ /* 0x000fea0003800000 */
.L_x_28003:
        /* <DEDUP_REMOVED lines=16> */
.L_x_28009:
[----:B------:R-:W-:Y:S05]  /*a370*/  BSYNC B3 ;  /* 0x0000000000037941 */ /* 0x000fea0003800000 */
.L_x_28008:
        /* <DEDUP_REMOVED lines=42> */
.L_x_28007:
[----:B------:R-:W-:Y:S05]  /*a620*/  BSYNC B2 ;  /* 0x0000000000027941 */ /* 0x000fea0003800000 */
.L_x_28006:
        /* <DEDUP_REMOVED lines=9> */
.L_x_28002:
        /* <DEDUP_REMOVED lines=12> */
.L_x_28011:
[----:B------:R-:W-:Y:S02]  /*a780*/  IMAD.MOV.U32 R13, RZ, RZ, R14 ;  /* 0x000000ffff0d7224 */ /* 0x000fe400078e000e */
.L_x_28012:
[----:B------:R-:W-:Y:S05]  /*a790*/  BSYNC B2 ;  /* 0x0000000000027941 */ /* 0x000fea0003800000 */
.L_x_28010:
        /* <DEDUP_REMOVED lines=16> */
.L_x_28016:
[----:B------:R-:W-:Y:S05]  /*a8a0*/  BSYNC B3 ;  /* 0x0000000000037941 */ /* 0x000fea0003800000 */
.L_x_28015:
        /* <DEDUP_REMOVED lines=43> */
.L_x_28014:
[----:B------:R-:W-:Y:S05]  /*ab60*/  BSYNC B2 ;  /* 0x0000000000027941 */ /* 0x000fea0003800000 */
.L_x_28013:
        /* <DEDUP_REMOVED lines=12> */
.L_x_28017:
        /* <DEDUP_REMOVED lines=12> */
.L_x_28020:
[----:B------:R-:W-:Y:S02]  /*acf0*/  IMAD.MOV.U32 R3, RZ, RZ, R14 ;  /* 0x000000ffff037224 */ /* 0x000fe400078e000e */
.L_x_28021:
[----:B------:R-:W-:Y:S05]  /*ad00*/  BSYNC B2 ;  /* 0x0000000000027941 */ /* 0x000fea0003800000 */
.L_x_28019:
        /* <DEDUP_REMOVED lines=16> */
.L_x_28025:
[----:B------:R-:W-:Y:S05]  /*ae10*/  BSYNC B3 ;  /* 0x0000000000037941 */ /* 0x000fea0003800000 */
.L_x_28024:
        /* <DEDUP_REMOVED lines=42> */
.L_x_28023:
[----:B------:R-:W-:Y:S05]  /*b0c0*/  BSYNC B2 ;  /* 0x0000000000027941 */ /* 0x000fea0003800000 */
.L_x_28022:
        /* <DEDUP_REMOVED lines=9> */
.L_x_28018:
        /* <DEDUP_REMOVED lines=12> */
.L_x_28027:
[----:B------:R-:W-:Y:S02]  /*b220*/  IMAD.MOV.U32 R13, RZ, RZ, R14 ;  /* 0x000000ffff0d7224 */ /* 0x000fe400078e000e */
.L_x_28028:
[----:B------:R-:W-:Y:S05]  /*b230*/  BSYNC B2 ;  /* 0x0000000000027941 */ /* 0x000fea0003800000 */
.L_x_28026:
        /* <DEDUP_REMOVED lines=16> */
.L_x_28032:
[----:B------:R-:W-:Y:S05]  /*b340*/  BSYNC B3 ;  /* 0x0000000000037941 */ /* 0x000fea0003800000 */
.L_x_28031:
        /* <DEDUP_REMOVED lines=43> */
.L_x_28030:
[----:B------:R-:W-:Y:S05]  /*b600*/  BSYNC B2 ;  /* 0x0000000000027941 */ /* 0x000fea0003800000 */
.L_x_28029:
        /* <DEDUP_REMOVED lines=12> */
.L_x_28033:
        /* <DEDUP_REMOVED lines=12> */
.L_x_28036:
[----:B------:R-:W-:Y:S02]  /*b790*/  IMAD.MOV.U32 R2, RZ, RZ, R14 ;  /* 0x000000ffff027224 */ /* 0x000fe400078e000e */
.L_x_28037:
[----:B------:R-:W-:Y:S05]  /*b7a0*/  BSYNC B2 ;  /* 0x0000000000027941 */ /* 0x000fea0003800000 */
.L_x_28035:
        /* <DEDUP_REMOVED lines=16> */
.L_x_28041:
[----:B------:R-:W-:Y:S05]  /*b8b0*/  BSYNC B3 ;  /* 0x0000000000037941 */ /* 0x000fea0003800000 */
.L_x_28040:
        /* <DEDUP_REMOVED lines=42> */
.L_x_28039:
[----:B------:R-:W-:Y:S05]  /*bb60*/  BSYNC B2 ;  /* 0x0000000000027941 */ /* 0x000fea0003800000 */
.L_x_28038:
        /* <DEDUP_REMOVED lines=9> */
.L_x_28034:
        /* <DEDUP_REMOVED lines=12> */
.L_x_28043:
[----:B------:R-:W-:Y:S02]  /*bcc0*/  IMAD.MOV.U32 R13, RZ, RZ, R14 ;  /* 0x000000ffff0d7224 */ /* 0x000fe400078e000e */
.L_x_28044:
[----:B------:R-:W-:Y:S05]  /*bcd0*/  BSYNC B2 ;  /* 0x0000000000027941 */ /* 0x000fea0003800000 */
.L_x_28042:
        /* <DEDUP_REMOVED lines=16> */
.L_x_28048:
[----:B------:R-:W-:Y:S05]  /*bde0*/  BSYNC B3 ;  /* 0x0000000000037941 */ /* 0x000fea0003800000 */
.L_x_28047:
        /* <DEDUP_REMOVED lines=43> */
.L_x_28046:
[----:B------:R-:W-:Y:S05]  /*c0a0*/  BSYNC B2 ;  /* 0x0000000000027941 */ /* 0x000fea0003800000 */
.L_x_28045:
        /* <DEDUP_REMOVED lines=12> */
.L_x_28049:
        /* <DEDUP_REMOVED lines=12> */
.L_x_28052:
[----:B------:R-:W-:Y:S02]  /*c230*/  IMAD.MOV.U32 R0, RZ, RZ, R14 ;  /* 0x000000ffff007224 */ /* 0x000fe400078e000e */
.L_x_28053:
[----:B------:R-:W-:Y:S05]  /*c240*/  BSYNC B2 ;  /* 0x0000000000027941 */ /* 0x000fea0003800000 */
.L_x_28051:
        /* <DEDUP_REMOVED lines=16> */
.L_x_28057:
[----:B------:R-:W-:Y:S05]  /*c350*/  BSYNC B3 ;  /* 0x0000000000037941 */ /* 0x000fea0003800000 */
.L_x_28056:
        /* <DEDUP_REMOVED lines=42> */
.L_x_28055:
[----:B------:R-:W-:Y:S05]  /*c600*/  BSYNC B2 ;  /* 0x0000000000027941 */ /* 0x000fea0003800000 */
.L_x_28054:
        /* <DEDUP_REMOVED lines=9> */
.L_x_28050:
        /* <DEDUP_REMOVED lines=51> */
.L_x_28058:
[----:B------:R-:W-:Y:S02]  /*c9d0*/  IADD3 R192, R192, 0x20, RZ ;  /* 0x00000020c0c07810 */ /* 0x000fe40007ffe0ff */
.L_x_27929:
[----:B------:R-:W-:Y:S05]  /*c9e0*/  BSYNC B1 ;  /* 0x0000000000017941 */ /* 0x000fea0003800000 */
.L_x_27928:
        /* <DEDUP_REMOVED lines=31> */
.L_x_28062:
[----:B--2---:R-:W-:Y:S02]  /*cbe0*/  IMAD.MOV.U32 R162, RZ, RZ, R14 ;  /* 0x000000ffffa27224 */ /* 0x004fe400078e000e */
.L_x_28063:
[----:B------:R-:W-:Y:S05]  /*cbf0*/  BSYNC B2 ;  /* 0x0000000000027941 */ /* 0x000fea0003800000 */
.L_x_28061:
        /* <DEDUP_REMOVED lines=16> */
.L_x_28067:
[----:B------:R-:W-:Y:S05]  /*cd00*/  BSYNC B3 ;  /* 0x0000000000037941 */ /* 0x000fea0003800000 */
.L_x_28066:
        /* <DEDUP_REMOVED lines=42> */
.L_x_28065:
[----:B------:R-:W-:Y:S05]  /*cfb0*/  BSYNC B2 ;  /* 0x0000000000027941 */ /* 0x000fea0003800000 */
.L_x_28064:
[----:B------:R-:W1:Y:S01]  /*cfc0*/  I2F.U32 R13, R162 ;  /* 0x000000a2000d7306 */ /* 0x000e620000201000 */
[----:B------:R-:W-:Y:S01]  /*cfd0*/  IMAD.MOV.U32 R214, RZ, RZ, 0x2f800000 ;  /* 0x2f800000ffd67424 */ /* 0x000fe200078e00ff */
[----:B------:R-:W-:Y:S02]  /*cfe0*/  ISETP.NE.U32.AND P1, PT, RZ, c[0x0][0x178], PT ;  /* 0x00005e00ff007a0c */ /* 0x000fe40003f25070 */
[----:B------:R-:W-:Y:S02]  /*cff0*/  LOP3.LUT R16, R16, 0xfffffff7, RZ, 0xc0, !PT ;  /* 0xfffffff710107812 */ /* 0x000fe400078ec0ff */
[----:B------:R-:W-:Y:S01]  /*d000*/  ISETP.NE.AND.EX P1, PT, RZ, c[0x0][0x17c], PT, P1 ;  /* 0x00005f00ff007a0c */ /* 0x000fe20003f25310 */
[----:B-1----:R-:W-:-:S05]  /*d010*/  FFMA.FTZ R13, R13, R214, 1.1641532182693481445e-10 ;  /* 0x2f0000000d0d7423 */ /* 0x002fca00000100d6 */
        /* <DEDUP_REMOVED lines=11> */
.L_x_28068:
        /* <DEDUP_REMOVED lines=12> */
.L_x_28071:
[----:B------:R-:W-:Y:S02]  /*d190*/  IMAD.MOV.U32 R8, RZ, RZ, R14 ;  /* 0x000000ffff087224 */ /* 0x000fe400078e000e */
.L_x_28072:
[----:B------:R-:W-:Y:S05]  /*d1a0*/  BSYNC B2 ;  /* 0x0000000000027941 */ /* 0x000fea0003800000 */
.L_x_28070:
        /* <DEDUP_REMOVED lines=16> */
.L_x_28076:
[----:B------:R-:W-:Y:S05]  /*d2b0*/  BSYNC B3 ;  /* 0x0000000000037941 */ /* 0x000fea0003800000 */
.L_x_28075:
        /* <DEDUP_REMOVED lines=42> */
.L_x_28074:
[----:B------:R-:W-:Y:S05]  /*d560*/  BSYNC B2 ;  /* 0x0000000000027941 */ /* 0x000fea0003800000 */
.L_x_28073:
[----:B------:R-:W1:Y:S02]  /*d570*/  I2F.U32 R8, R8 ;  /* 0x0000000800087306 */ /* 0x000e640000201000 */
[----:B-1----:R-:W-:-:S05]  /*d580*/  FFMA.FTZ R8, R8, R214, 1.1641532182693481445e-10 ;  /* 0x2f00000008087423 */ /* 0x002fca00000100d6 */
[----:B------:R-:W-:Y:S01]  /*d590*/  FSETP.GTU.FTZ.AND P2, PT, R8, c[0x0][0x1e4], PT ;  /* 0x0000790008007a0b */ /* 0x000fe20003f5c000 */
[----:B------:R-:W-:-:S05]  /*d5a0*/  HADD2.F32 R8, -RZ, R132.H0_H0 ;  /* 0x20000084ff087230 */ /* 0x000fca0000004100 */
[----:B------:R-:W-:-:S05]  /*d5b0*/  FMUL.FTZ R8, R8, c[0x0][0x1e8] ;  /* 0x00007a0008087a20 */ /* 0x000fca0000410000 */
[----:B------:R-:W-:-:S05]  /*d5c0*/  FSEL R8, R8, RZ, !P2 ;  /* 0x000000ff08087208 */ /* 0x000fca0005000000 */
[----:B------:R-:W-:Y:S01]  /*d5d0*/  FADD.FTZ R160, R8, R160 ;  /* 0x000000a008a07221 */ /* 0x000fe20000010000 */
[----:B------:R-:W-:-:S03]  /*d5e0*/  SEL R8, RZ, 0x1, P2 ;  /* 0x00000001ff087807 */ /* 0x000fc60001000000 */
[----:B------:R-:W-:Y:S02]  /*d5f0*/  @P0 FADD.FTZ R160, R136, R160 ;  /* 0x000000a088a00221 */ /* 0x000fe40000010000 */
.L_x_28069:
        /* <DEDUP_REMOVED lines=12> */
.L_x_28078:
[----:B------:R-:W-:Y:S02]  /*d6c0*/  IMAD.MOV.U32 R13, RZ, RZ, R14 ;  /* 0x000000ffff0d7224 */ /* 0x000fe400078e000e */
.L_x_28079:
[----:B------:R-:W-:Y:S05]  /*d6d0*/  BSYNC B2 ;  /* 0x0000000000027941 */ /* 0x000fea0003800000 */
.L_x_28077:
        /* <DEDUP_REMOVED lines=16> */
.L_x_28083:
[----:B------:R-:W-:Y:S05]  /*d7e0*/  BSYNC B3 ;  /* 0x0000000000037941 */ /* 0x000fea0003800000 */
.L_x_28082:
        /* <DEDUP_REMOVED lines=43> */
.L_x_28081:
[----:B------:R-:W-:Y:S05]  /*daa0*/  BSYNC B2 ;  /* 0x0000000000027941 */ /* 0x000fea0003800000 */
.L_x_28080:
[----:B------:R-:W1:Y:S01]  /*dab0*/  I2F.U32 R13, R13 ;  /* 0x0000000d000d7306 */ /* 0x000e620000201000 */
[----:B------:R-:W-:Y:S01]  /*dac0*/  LOP3.LUT R16, R16, 0xfffffffb, RZ, 0xc0, !PT ;  /* 0xfffffffb10107812 */ /* 0x000fe200078ec0ff */
[----:B-1----:R-:W-:-:S05]  /*dad0*/  FFMA.FTZ R13, R13, R214, 1.1641532182693481445e-10 ;  /* 0x2f0000000d0d7423 */ /* 0x002fca00000100d6 */
        /* <DEDUP_REMOVED lines=11> */
.L_x_28084:
        /* <DEDUP_REMOVED lines=12> */
.L_x_28087:
[----:B------:R-:W-:Y:S02]  /*dc50*/  IMAD.MOV.U32 R7, RZ, RZ, R14 ;  /* 0x000000ffff077224 */ /* 0x000fe400078e000e */
.L_x_28088:
[----:B------:R-:W-:Y:S05]  /*dc60*/  BSYNC B2 ;  /* 0x0000000000027941 */ /* 0x000fea0003800000 */
.L_x_28086:
        /* <DEDUP_REMOVED lines=16> */
.L_x_28092:
[----:B------:R-:W-:Y:S05]  /*dd70*/  BSYNC B3 ;  /* 0x0000000000037941 */ /* 0x000fea0003800000 */
.L_x_28091:
        /* <DEDUP_REMOVED lines=42> */
.L_x_28090:
[----:B------:R-:W-:Y:S05]  /*e020*/  BSYNC B2 ;  /* 0x0000000000027941 */ /* 0x000fea0003800000 */
.L_x_28089:
[----:B------:R-:W1:Y:S02]  /*e030*/  I2F.U32 R7, R7 ;  /* 0x0000000700077306 */ /* 0x000e640000201000 */
[----:B-1----:R-:W-:-:S05]  /*e040*/  FFMA.FTZ R7, R7, R214, 1.1641532182693481445e-10 ;  /* 0x2f00000007077423 */ /* 0x002fca00000100d6 */
[----:B------:R-:W-:Y:S01]  /*e050*/  FSETP.GTU.FTZ.AND P2, PT, R7, c[0x0][0x1e4], PT ;  /* 0x0000790007007a0b */ /* 0x000fe20003f5c000 */
[----:B------:R-:W-:-:S05]  /*e060*/  HADD2.F32 R7, -RZ, R132.H1_H1 ;  /* 0x30000084ff077230 */ /* 0x000fca0000004100 */
[----:B------:R-:W-:-:S05]  /*e070*/  FMUL.FTZ R7, R7, c[0x0][0x1e8] ;  /* 0x00007a0007077a20 */ /* 0x000fca0000410000 */
[----:B------:R-:W-:-:S05]  /*e080*/  FSEL R7, R7, RZ, !P2 ;  /* 0x000000ff07077208 */ /* 0x000fca0005000000 */
[----:B------:R-:W-:Y:S01]  /*e090*/  FADD.FTZ R161, R7, R161 ;  /* 0x000000a107a17221 */ /* 0x000fe20000010000 */
[----:B------:R-:W-:-:S03]  /*e0a0*/  SEL R7, RZ, 0x1, P2 ;  /* 0x00000001ff077807 */ /* 0x000fc60001000000 */
[----:B------:R-:W-:Y:S02]  /*e0b0*/  @P0 FADD.FTZ R161, R137, R161 ;  /* 0x000000a189a10221 */ /* 0x000fe40000010000 */
.L_x_28085:
        /* <DEDUP_REMOVED lines=12> */
.L_x_28094:
[----:B------:R-:W-:Y:S02]  /*e180*/  IMAD.MOV.U32 R13, RZ, RZ, R14 ;  /* 0x000000ffff0d7224 */ /* 0x000fe400078e000e */
.L_x_28095:
[----:B------:R-:W-:Y:S05]  /*e190*/  BSYNC B2 ;  /* 0x0000000000027941 */ /* 0x000fea0003800000 */
.L_x_28093:
        /* <DEDUP_REMOVED lines=16> */
.L_x_28099:
[----:B------:R-:W-:Y:S05]  /*e2a0*/  BSYNC B3 ;  /* 0x0000000000037941 */ /* 0x000fea0003800000 */
.L_x_28098:
        /* <DEDUP_REMOVED lines=43> */
.L_x_28097:
[----:B------:R-:W-:Y:S05]  /*e560*/  BSYNC B2 ;  /* 0x0000000000027941 */ /* 0x000fea0003800000 */
.L_x_28096:
[----:B------:R-:W1:Y:S01]  /*e570*/  I2F.U32 R13, R13 ;  /* 0x0000000d000d7306 */ /* 0x000e620000201000 */
[----:B------:R-:W-:Y:S01]  /*e580*/  LOP3.LUT R16, R16, 0xfffffffd, RZ, 0xc0, !PT ;  /* 0xfffffffd10107812 */ /* 0x000fe200078ec0ff */
[----:B-1----:R-:W-:-:S05]  /*e590*/  FFMA.FTZ R13, R13, R214, 1.1641532182693481445e-10 ;  /* 0x2f0000000d0d7423 */ /* 0x002fca00000100d6 */
        /* <DEDUP_REMOVED lines=11> */
.L_x_28100:
        /* <DEDUP_REMOVED lines=12> */
.L_x_28103:
[----:B------:R-:W-:Y:S02]  /*e710*/  IMAD.MOV.U32 R6, RZ, RZ, R14 ;  /* 0x000000ffff067224 */ /* 0x000fe400078e000e */
.L_x_28104:
[----:B------:R-:W-:Y:S05]  /*e720*/  BSYNC B2 ;  /* 0x0000000000027941 */ /* 0x000fea0003800000 */
.L_x_28102:
        /* <DEDUP_REMOVED lines=16> */
.L_x_28108:
[----:B------:R-:W-:Y:S05]  /*e830*/  BSYNC B3 ;  /* 0x0000000000037941 */ /* 0x000fea0003800000 */
.L_x_28107:
        /* <DEDUP_REMOVED lines=42> */
.L_x_28106:
[----:B------:R-:W-:Y:S05]  /*eae0*/  BSYNC B2 ;  /* 0x0000000000027941 */ /* 0x000fea0003800000 */
.L_x_28105:
        /* <DEDUP_REMOVED lines=9> */
.L_x_28101:
        /* <DEDUP_REMOVED lines=12> */
.L_x_28110:
[----:B------:R-:W-:Y:S02]  /*ec40*/  MOV R13, R14 ;  /* 0x0000000e000d7202 */ /* 0x000fe40000000f00 */
.L_x_28111:
[----:B------:R-:W-:Y:S05]  /*ec50*/  BSYNC B2 ;  /* 0x0000000000027941 */ /* 0x000fea0003800000 */
.L_x_28109:
        /* <DEDUP_REMOVED lines=16> */
.L_x_28115:
[----:B------:R-:W-:Y:S05]  /*ed60*/  BSYNC B3 ;  /* 0x0000000000037941 */ /* 0x000fea0003800000 */
.L_x_28114:
        /* <DEDUP_REMOVED lines=43> */
.L_x_28113:
[----:B------:R-:W-:Y:S05]  /*f020*/  BSYNC B2 ;  /* 0x0000000000027941 */ /* 0x000fea0003800000 */
.L_x_28112:
        /* <DEDUP_REMOVED lines=14> */
.L_x_28116:
        /* <DEDUP_REMOVED lines=12> */
.L_x_28119:
[----:B------:R-:W-:Y:S02]  /*f1d0*/  IMAD.MOV.U32 R5, RZ, RZ, R14 ;  /* 0x000000ffff057224 */ /* 0x000fe400078e000e */
.L_x_28120:
[----:B------:R-:W-:Y:S05]  /*f1e0*/  BSYNC B2 ;  /* 0x0000000000027941 */ /* 0x000fea0003800000 */
.L_x_28118:
        /* <DEDUP_REMOVED lines=16> */
.L_x_28124:
[----:B------:R-:W-:Y:S05]  /*f2f0*/  BSYNC B3 ;  /* 0x0000000000037941 */ /* 0x000fea0003800000 */
.L_x_28123:
        /* <DEDUP_REMOVED lines=42> */
.L_x_28122:
[----:B------:R-:W-:Y:S05]  /*f5a0*/  BSYNC B2 ;  /* 0x0000000000027941 */ /* 0x000fea0003800000 */
.L_x_28121:
        /* <DEDUP_REMOVED lines=9> */
.L_x_28117:
        /* <DEDUP_REMOVED lines=12> */
.L_x_28126:
[----:B------:R-:W-:Y:S02]  /*f700*/  IMAD.MOV.U32 R13, RZ, RZ, R14 ;  /* 0x000000ffff0d7224 */ /* 0x000fe400078e000e */
.L_x_28127:
[----:B------:R-:W-:Y:S05]  /*f710*/  BSYNC B2 ;  /* 0x0000000000027941 */ /* 0x000fea0003800000 */
.L_x_28125:
        /* <DEDUP_REMOVED lines=16> */
.L_x_28131:
[----:B------:R-:W-:Y:S05]  /*f820*/  BSYNC B3 ;  /* 0x0000000000037941 */ /* 0x000fea0003800000 */
.L_x_28130:
        /* <DEDUP_REMOVED lines=43> */
.L_x_28129:
[----:B------:R-:W-:Y:S05]  /*fae0*/  BSYNC B2 ;  /* 0x0000000000027941 */ /* 0x000fea0003800000 */
.L_x_28128:
[----:B------:R-:W1:Y:S02]  /*faf0*/  I2F.U32 R13, R13 ;  /* 0x0000000d000d7306 */ /* 0x000e640000201000 */
[----:B-1----:R-:W-:-:S05]  /*fb00*/  FFMA.FTZ R13, R13, R214, 1.1641532182693481445e-10 ;  /* 0x2f0000000d0d7423 */ /* 0x002fca00000100d6 */
        /* <DEDUP_REMOVED lines=10> */
.L_x_28132:
        /* <DEDUP_REMOVED lines=12> */
.L_x_28135:
[----:B------:R-:W-:Y:S02]  /*fc70*/  IMAD.MOV.U32 R4, RZ, RZ, R14 ;  /* 0x000000ffff047224 */ /* 0x000fe400078e000e */
.L_x_28136:
[----:B------:R-:W-:Y:S05]  /*fc80*/  BSYNC B2 ;  /* 0x0000000000027941 */ /* 0x000fea0003800000 */
.L_x_28134:
        /* <DEDUP_REMOVED lines=16> */
.L_x_28140:
[----:B------:R-:W-:Y:S05]  /*fd90*/  BSYNC B3 ;  /* 0x0000000000037941 */ /* 0x000fea0003800000 */
.L_x_28139:
        /* <DEDUP_REMOVED lines=42> */
.L_x_28138:
[----:B------:R-:W-:Y:S05]  /*10040*/  BSYNC B2 ;  /* 0x0000000000027941 */ /* 0x000fea0003800000 */
.L_x_28137:
        /* <DEDUP_REMOVED lines=9> */
.L_x_28133:
        /* <DEDUP_REMOVED lines=12> */
.L_x_28142:
[----:B------:R-:W-:Y:S02]  /*101a0*/  IMAD.MOV.U32 R13, RZ, RZ, R14 ;  /* 0x000000ffff0d7224 */ /* 0x000fe400078e000e */
.L_x_28143:
[----:B------:R-:W-:Y:S05]  /*101b0*/  BSYNC B2 ;  /* 0x0000000000027941 */ /* 0x000fea0003800000 */
.L_x_28141:
        /* <DEDUP_REMOVED lines=16> */
.L_x_28147:
[----:B------:R-:W-:Y:S05]  /*102c0*/  BSYNC B3 ;  /* 0x0000000000037941 */ /* 0x000fea0003800000 */
.L_x_28146:
        /* <DEDUP_REMOVED lines=43> */
.L_x_28145:
[----:B------:R-:W-:Y:S05]  /*10580*/  BSYNC B2 ;  /* 0x0000000000027941 */ /* 0x000fea0003800000 */
.L_x_28144:
[----:B------:R-:W1:Y:S02]  /*10590*/  I2F.U32 R13, R13 ;  /* 0x0000000d000d7306 */ /* 0x000e640000201000 */
[----:B-1----:R-:W-:-:S05]  /*105a0*/  FFMA.FTZ R13, R13, R214, 1.1641532182693481445e-10 ;  /* 0x2f0000000d0d7423 */ /* 0x002fca00000100d6 */
        /* <DEDUP_REMOVED lines=10> */
.L_x_28148:
        /* <DEDUP_REMOVED lines=12> */
.L_x_28151:
[----:B------:R-:W-:Y:S02]  /*10710*/  IMAD.MOV.U32 R3, RZ, RZ, R14 ;  /* 0x000000ffff037224 */ /* 0x000fe400078e000e */
.L_x_28152:
[----:B------:R-:W-:Y:S05]  /*10720*/  BSYNC B2 ;  /* 0x0000000000027941 */ /* 0x000fea0003800000 */
.L_x_28150:
        /* <DEDUP_REMOVED lines=16> */
.L_x_28156:
[----:B------:R-:W-:Y:S05]  /*10830*/  BSYNC B3 ;  /* 0x0000000000037941 */ /* 0x000fea0003800000 */
.L_x_28155:
        /* <DEDUP_REMOVED lines=42> */
.L_x_28154:
[----:B------:R-:W-:Y:S05]  /*10ae0*/  BSYNC B2 ;  /* 0x0000000000027941 */ /* 0x000fea0003800000 */
.L_x_28153:
        /* <DEDUP_REMOVED lines=9> */
.L_x_28149:
        /* <DEDUP_REMOVED lines=12> */
.L_x_28158:
[----:B------:R-:W-:Y:S02]  /*10c40*/  IMAD.MOV.U32 R13, RZ, RZ, R14 ;  /* 0x000000ffff0d7224 */ /* 0x000fe400078e000e */
.L_x_28159:
[----:B------:R-:W-:Y:S05]  /*10c50*/  BSYNC B2 ;  /* 0x0000000000027941 */ /* 0x000fea0003800000 */
.L_x_28157:
        /* <DEDUP_REMOVED lines=16> */
.L_x_28163:
[----:B------:R-:W-:Y:S05]  /*10d60*/  BSYNC B3 ;  /* 0x0000000000037941 */ /* 0x000fea0003800000 */
.L_x_28162:
        /* <DEDUP_REMOVED lines=43> */
.L_x_28161:
[----:B------:R-:W-:Y:S05]  /*11020*/  BSYNC B2 ;  /* 0x0000000000027941 */ /* 0x000fea0003800000 */
.L_x_28160:
[----:B------:R-:W1:Y:S02]  /*11030*/  I2F.U32 R13, R13 ;  /* 0x0000000d000d7306 */ /* 0x000e640000201000 */
[----:B-1----:R-:W-:-:S05]  /*11040*/  FFMA.FTZ R13, R13, R214, 1.1641532182693481445e-10 ;  /* 0x2f0000000d0d7423 */ /* 0x002fca00000100d6 */
[----:B------:R-:W-:Y:S01]  /*11050*/  FSETP.GTU.FTZ.AND P4, PT, R13, c[0x0][0x1e4], PT ;  /* 0x000079000d007a0b */ /* 0x000fe20003f9c000 */
[----:B------:R-:W-:-:S05]  /*11060*/  HADD2.F32 R13, -RZ, R167.H0_H0 ;  /* 0x200000a7ff0d7230 */ /* 0x000fca0000004100 */
        /* <DEDUP_REMOVED lines=8> */
.L_x_28164:
        /* <DEDUP_REMOVED lines=12> */
.L_x_28167:
[----:B------:R-:W-:Y:S02]  /*111b0*/  IMAD.MOV.U32 R2, RZ, RZ, R14 ;  /* 0x000000ffff027224 */ /* 0x000fe400078e000e */
.L_x_28168:
[----:B------:R-:W-:Y:S05]  /*111c0*/  BSYNC B2 ;  /* 0x0000000000027941 */ /* 0x000fea0003800000 */
.L_x_28166:
        /* <DEDUP_REMOVED lines=16> */
.L_x_28172:
[----:B------:R-:W-:Y:S05]  /*112d0*/  BSYNC B3 ;  /* 0x0000000000037941 */ /* 0x000fea0003800000 */
.L_x_28171:
        /* <DEDUP_REMOVED lines=42> */
.L_x_28170:
[----:B------:R-:W-:Y:S05]  /*11580*/  BSYNC B2 ;  /* 0x0000000000027941 */ /* 0x000fea0003800000 */
.L_x_28169:
        /* <DEDUP_REMOVED lines=9> */
.L_x_28165:
        /* <DEDUP_REMOVED lines=12> */
.L_x_28174:
[----:B------:R-:W-:Y:S02]  /*116e0*/  IMAD.MOV.U32 R13, RZ, RZ, R14 ;  /* 0x000000ffff0d7224 */ /* 0x000fe400078e000e */
.L_x_28175:
[----:B------:R-:W-:Y:S05]  /*116f0*/  BSYNC B2 ;  /* 0x0000000000027941 */ /* 0x000fea0003800000 */
.L_x_28173:
        /* <DEDUP_REMOVED lines=16> */
.L_x_28179:
[----:B------:R-:W-:Y:S05]  /*11800*/  BSYNC B3 ;  /* 0x0000000000037941 */ /* 0x000fea0003800000 */
.L_x_28178:
        /* <DEDUP_REMOVED lines=43> */
.L_x_28177:
[----:B------:R-:W-:Y:S05]  /*11ac0*/  BSYNC B2 ;  /* 0x0000000000027941 */ /* 0x000fea0003800000 */
.L_x_28176:
        /* <DEDUP_REMOVED lines=12> */
.L_x_28180:
        /* <DEDUP_REMOVED lines=12> */
.L_x_28183:
[----:B------:R-:W-:Y:S02]  /*11c50*/  IMAD.MOV.U32 R0, RZ, RZ, R14 ;  /* 0x000000ffff007224 */ /* 0x000fe400078e000e */
.L_x_28184:
[----:B------:R-:W-:Y:S05]  /*11c60*/  BSYNC B2 ;  /* 0x0000000000027941 */ /* 0x000fea0003800000 */
.L_x_28182:
        /* <DEDUP_REMOVED lines=16> */
.L_x_28188:
[----:B------:R-:W-:Y:S05]  /*11d70*/  BSYNC B3 ;  /* 0x0000000000037941 */ /* 0x000fea0003800000 */
.L_x_28187:
        /* <DEDUP_REMOVED lines=42> */
.L_x_28186:
[----:B------:R-:W-:Y:S05]  /*12020*/  BSYNC B2 ;  /* 0x0000000000027941 */ /* 0x000fea0003800000 */
.L_x_28185:
        /* <DEDUP_REMOVED lines=9> */
.L_x_28181:
        /* <DEDUP_REMOVED lines=51> */
.L_x_28189:
[----:B------:R-:W-:Y:S02]  /*123f0*/  IADD3 R192, R192, 0x20, RZ ;  /* 0x00000020c0c07810 */ /* 0x000fe40007ffe0ff */
.L_x_28060:
[----:B------:R-:W-:Y:S05]  /*12400*/  BSYNC B1 ;  /* 0x0000000000017941 */ /* 0x000fea0003800000 */
.L_x_28059:
        /* <DEDUP_REMOVED lines=31> */
.L_x_28193:
[----:B--2---:R-:W-:Y:S02]  /*12600*/  IMAD.MOV.U32 R170, RZ, RZ, R14 ;  /* 0x000000ffffaa7224 */ /* 0x004fe400078e000e */
.L_x_28194:
[----:B------:R-:W-:Y:S05]  /*12610*/  BSYNC B2 ;  /* 0x0000000000027941 */ /* 0x000fea0003800000 */
.L_x_28192:
        /* <DEDUP_REMOVED lines=16> */
.L_x_28198:
[----:B------:R-:W-:Y:S05]  /*12720*/  BSYNC B3 ;  /* 0x0000000000037941 */ /* 0x000fea0003800000 */
.L_x_28197:
        /* <DEDUP_REMOVED lines=42> */
.L_x_28196:
[----:B------:R-:W-:Y:S05]  /*129d0*/  BSYNC B2 ;  /* 0x0000000000027941 */ /* 0x000fea0003800000 */
.L_x_28195:
        /* <DEDUP_REMOVED lines=17> */
.L_x_28199:
        /* <DEDUP_REMOVED lines=12> */
.L_x_28202:
[----:B------:R-:W-:Y:S02]  /*12bb0*/  IMAD.MOV.U32 R8, RZ, RZ, R14 ;  /* 0x000000ffff087224 */ /* 0x000fe400078e000e */
.L_x_28203:
[----:B------:R-:W-:Y:S05]  /*12bc0*/  BSYNC B2 ;  /* 0x0000000000027941 */ /* 0x000fea0003800000 */
.L_x_28201:
        /* <DEDUP_REMOVED lines=16> */
.L_x_28207:
[----:B------:R-:W-:Y:S05]  /*12cd0*/  BSYNC B3 ;  /* 0x0000000000037941 */ /* 0x000fea0003800000 */
.L_x_28206:
        /* <DEDUP_REMOVED lines=42> */
.L_x_28205:
[----:B------:R-:W-:Y:S05]  /*12f80*/  BSYNC B2 ;  /* 0x0000000000027941 */ /* 0x000fea0003800000 */
.L_x_28204:
        /* <DEDUP_REMOVED lines=9> */
.L_x_28200:
        /* <DEDUP_REMOVED lines=12> */
.L_x_28209:
[----:B------:R-:W-:Y:S02]  /*130e0*/  IMAD.MOV.U32 R13, RZ, RZ, R14 ;  /* 0x000000ffff0d7224 */ /* 0x000fe400078e000e */
.L_x_28210:
[----:B------:R-:W-:Y:S05]  /*130f0*/  BSYNC B2 ;  /* 0x0000000000027941 */ /* 0x000fea0003800000 */
.L_x_28208:
        /* <DEDUP_REMOVED lines=16> */
.L_x_28214:
[----:B------:R-:W-:Y:S05]  /*13200*/  BSYNC B3 ;  /* 0x0000000000037941 */ /* 0x000fea0003800000 */
.L_x_28213:
        /* <DEDUP_REMOVED lines=43> */
.L_x_28212:
[----:B------:R-:W-:Y:S05]  /*134c0*/  BSYNC B2 ;  /* 0x0000000000027941 */ /* 0x000fea0003800000 */
.L_x_28211:
        /* <DEDUP_REMOVED lines=14> */
.L_x_28215:
        /* <DEDUP_REMOVED lines=12> */
.L_x_28218:
[----:B------:R-:W-:Y:S02]  /*13670*/  IMAD.MOV.U32 R7, RZ, RZ, R14 ;  /* 0x000000ffff077224 */ /* 0x000fe400078e000e */
.L_x_28219:
[----:B------:R-:W-:Y:S05]  /*13680*/  BSYNC B2 ;  /* 0x0000000000027941 */ /* 0x000fea0003800000 */
.L_x_28217:
        /* <DEDUP_REMOVED lines=16> */
.L_x_28223:
[----:B------:R-:W-:Y:S05]  /*13790*/  BSYNC B3 ;  /* 0x0000000000037941 */ /* 0x000fea0003800000 */
.L_x_28222:
        /* <DEDUP_REMOVED lines=42> */
.L_x_28221:
[----:B------:R-:W-:Y:S05]  /*13a40*/  BSYNC B2 ;  /* 0x0000000000027941 */ /* 0x000fea0003800000 */
.L_x_28220:
        /* <DEDUP_REMOVED lines=9> */
.L_x_28216:
        /* <DEDUP_REMOVED lines=12> */
.L_x_28225:
[----:B------:R-:W-:Y:S02]  /*13ba0*/  IMAD.MOV.U32 R13, RZ, RZ, R14 ;  /* 0x000000ffff0d7224 */ /* 0x000fe400078e000e */
.L_x_28226:
[----:B------:R-:W-:Y:S05]  /*13bb0*/  BSYNC B2 ;  /* 0x0000000000027941 */ /* 0x000fea0003800000 */
.L_x_28224:
        /* <DEDUP_REMOVED lines=16> */
.L_x_28230:
[----:B------:R-:W-:Y:S05]  /*13cc0*/  BSYNC B3 ;  /* 0x0000000000037941 */ /* 0x000fea0003800000 */
.L_x_28229:
        /* <DEDUP_REMOVED lines=43> */
.L_x_28228:
[----:B------:R-:W-:Y:S05]  /*13f80*/  BSYNC B2 ;  /* 0x0000000000027941 */ /* 0x000fea0003800000 */
.L_x_28227:
        /* <DEDUP_REMOVED lines=14> */
.L_x_28231:
        /* <DEDUP_REMOVED lines=12> */
.L_x_28234:
[----:B------:R-:W-:Y:S02]  /*14130*/  IMAD.MOV.U32 R6, RZ, RZ, R14 ;  /* 0x000000ffff067224 */ /* 0x000fe400078e000e */
.L_x_28235:
[----:B------:R-:W-:Y:S05]  /*14140*/  BSYNC B2 ;  /* 0x0000000000027941 */ /* 0x000fea0003800000 */
.L_x_28233:
        /* <DEDUP_REMOVED lines=16> */
.L_x_28239:
[----:B------:R-:W-:Y:S05]  /*14250*/  BSYNC B3 ;  /* 0x0000000000037941 */ /* 0x000fea0003800000 */
.L_x_28238:
        /* <DEDUP_REMOVED lines=42> */
.L_x_28237:
[----:B------:R-:W-:Y:S05]  /*14500*/  BSYNC B2 ;  /* 0x0000000000027941 */ /* 0x000fea0003800000 */
.L_x_28236:
        /* <DEDUP_REMOVED lines=9> */
.L_x_28232:
        /* <DEDUP_REMOVED lines=12> */
.L_x_28241:
[----:B------:R-:W-:Y:S02]  /*14660*/  IMAD.MOV.U32 R13, RZ, RZ, R14 ;  /* 0x000000ffff0d7224 */ /* 0x000fe400078e000e */
.L_x_28242:
[----:B------:R-:W-:Y:S05]  /*14670*/  BSYNC B2 ;  /* 0x0000000000027941 */ /* 0x000fea0003800000 */
.L_x_28240:
        /* <DEDUP_REMOVED lines=16> */
.L_x_28246:
[----:B------:R-:W-:Y:S05]  /*14780*/  BSYNC B3 ;  /* 0x0000000000037941 */ /* 0x000fea0003800000 */
.L_x_28245:
        /* <DEDUP_REMOVED lines=43> */
.L_x_28244:
[----:B------:R-:W-:Y:S05]  /*14a40*/  BSYNC B2 ;  /* 0x0000000000027941 */ /* 0x000fea0003800000 */
.L_x_28243:
        /* <DEDUP_REMOVED lines=14> */
.L_x_28247:
        /* <DEDUP_REMOVED lines=12> */
.L_x_28250:
[----:B------:R-:W-:Y:S02]  /*14bf0*/  IMAD.MOV.U32 R5, RZ, RZ, R14 ;  /* 0x000000ffff057224 */ /* 0x000fe400078e000e */
.L_x_28251:
[----:B------:R-:W-:Y:S05]  /*14c00*/  BSYNC B2 ;  /* 0x0000000000027941 */ /* 0x000fea0003800000 */
.L_x_28249:
        /* <DEDUP_REMOVED lines=16> */
.L_x_28255:
[----:B------:R-:W-:Y:S05]  /*14d10*/  BSYNC B3 ;  /* 0x0000000000037941 */ /* 0x000fea0003800000 */
.L_x_28254:
        /* <DEDUP_REMOVED lines=42> */
.L_x_28253:
[----:B------:R-:W-:Y:S05]  /*14fc0*/  BSYNC B2 ;  /* 0x0000000000027941 */ /* 0x000fea0003800000 */
.L_x_28252:
        /* <DEDUP_REMOVED lines=9> */
.L_x_28248:
        /* <DEDUP_REMOVED lines=12> */
.L_x_28257:
[----:B------:R-:W-:Y:S02]  /*15120*/  IMAD.MOV.U32 R13, RZ, RZ, R14 ;  /* 0x000000ffff0d7224 */ /* 0x000fe400078e000e */
.L_x_28258:
[----:B------:R-:W-:Y:S05]  /*15130*/  BSYNC B2 ;  /* 0x0000000000027941 */ /* 0x000fea0003800000 */
.L_x_28256:
        /* <DEDUP_REMOVED lines=16> */
.L_x_28262:
[----:B------:R-:W-:Y:S05]  /*15240*/  BSYNC B3 ;  /* 0x0000000000037941 */ /* 0x000fea0003800000 */
.L_x_28261:
        /* <DEDUP_REMOVED lines=43> */
.L_x_28260:
[----:B------:R-:W-:Y:S05]  /*15500*/  BSYNC B2 ;  /* 0x0000000000027941 */ /* 0x000fea0003800000 */
.L_x_28259:
[----:B------:R-:W1:Y:S02]  /*15510*/  I2F.U32 R13, R13 ;  /* 0x0000000d000d7306 */ /* 0x000e640000201000 */
[----:B-1----:R-:W-:-:S05]  /*15520*/  FFMA.FTZ R13, R13, R214, 1.1641532182693481445e-10 ;  /* 0x2f0000000d0d7423 */ /* 0x002fca00000100d6 */
        /* <DEDUP_REMOVED lines=10> */
.L_x_28263:
        /* <DEDUP_REMOVED lines=12> */
.L_x_28266:
[----:B------:R-:W-:Y:S02]  /*15690*/  IMAD.MOV.U32 R4, RZ, RZ, R14 ;  /* 0x000000ffff047224 */ /* 0x000fe400078e000e */
.L_x_28267:
[----:B------:R-:W-:Y:S05]  /*156a0*/  BSYNC B2 ;  /* 0x0000000000027941 */ /* 0x000fea0003800000 */
.L_x_28265:
        /* <DEDUP_REMOVED lines=16> */
.L_x_28271:
[----:B------:R-:W-:Y:S05]  /*157b0*/  BSYNC B3 ;  /* 0x0000000000037941 */ /* 0x000fea0003800000 */
.L_x_28270:
        /* <DEDUP_REMOVED lines=42> */
.L_x_28269:
[----:B------:R-:W-:Y:S05]  /*15a60*/  BSYNC B2 ;  /* 0x0000000000027941 */ /* 0x000fea0003800000 */
.L_x_28268:
        /* <DEDUP_REMOVED lines=9> */
.L_x_28264:
        /* <DEDUP_REMOVED lines=12> */
.L_x_28273:
[----:B------:R-:W-:Y:S02]  /*15bc0*/  IMAD.MOV.U32 R13, RZ, RZ, R14 ;  /* 0x000000ffff0d7224 */ /* 0x000fe400078e000e */
.L_x_28274:
[----:B------:R-:W-:Y:S05]  /*15bd0*/  BSYNC B2 ;  /* 0x0000000000027941 */ /* 0x000fea0003800000 */
.L_x_28272:
        /* <DEDUP_REMOVED lines=16> */
.L_x_28278:
[----:B------:R-:W-:Y:S05]  /*15ce0*/  BSYNC B3 ;  /* 0x0000000000037941 */ /* 0x000fea0003800000 */
.L_x_28277:
[----:B------:R-:W-:Y:S01]  /*15cf0*/  LOP3.LUT R14, R11, UR5, R10, 0x96, !PT ;  /* 0x000000050b0e7c12 */ /* 0x000fe2000f8e960a */
[----:B------:R-:W-:Y:S01]  /*15d00*/  IMAD.HI.U32 R12, R19, -0x326172a9, RZ ;  /* 0xcd9e8d57130c7827 */ /* 0x000fe200078e00ff */
[----:B------:R-:W-:-:S03]  /*15d10*/  HFMA2.MMA R193, -RZ, RZ, 0, 0 ;  /* 0x00000000ffc17435 */ /* 0x000fc600000001ff */
        /* <DEDUP_REMOVED lines=40> */
.L_x_28276:
[----:B------:R-:W-:Y:S05]  /*15fa0*/  BSYNC B2 ;  /* 0x0000000000027941 */ /* 0x000fea0003800000 */
.L_x_28275:
        /* <DEDUP_REMOVED lines=12> */
.L_x_28279:
        /* <DEDUP_REMOVED lines=12> */
.L_x_28282:
[----:B------:R-:W-:Y:S02]  /*16130*/  IMAD.MOV.U32 R3, RZ, RZ, R14 ;  /* 0x000000ffff037224 */ /* 0x000fe400078e000e */
.L_x_28283:
[----:B------:R-:W-:Y:S05]  /*16140*/  BSYNC B2 ;  /* 0x0000000000027941 */ /* 0x000fea0003800000 */
.L_x_28281:
        /* <DEDUP_REMOVED lines=16> */
.L_x_28287:
[----:B------:R-:W-:Y:S05]  /*16250*/  BSYNC B3 ;  /* 0x0000000000037941 */ /* 0x000fea0003800000 */
.L_x_28286:
        /* <DEDUP_REMOVED lines=42> */
.L_x_28285:
[----:B------:R-:W-:Y:S05]  /*16500*/  BSYNC B2 ;  /* 0x0000000000027941 */ /* 0x000fea0003800000 */
.L_x_28284:
        /* <DEDUP_REMOVED lines=9> */
.L_x_28280:
        /* <DEDUP_REMOVED lines=12> */
.L_x_28289:
[----:B------:R-:W-:Y:S02]  /*16660*/  IMAD.MOV.U32 R13, RZ, RZ, R14 ;  /* 0x000000ffff0d7224 */ /* 0x000fe400078e000e */
.L_x_28290:
[----:B------:R-:W-:Y:S05]  /*16670*/  BSYNC B2 ;  /* 0x0000000000027941 */ /* 0x000fea0003800000 */
.L_x_28288:
        /* <DEDUP_REMOVED lines=16> */
.L_x_28294:
[----:B------:R-:W-:Y:S05]  /*16780*/  BSYNC B3 ;  /* 0x0000000000037941 */ /* 0x000fea0003800000 */
.L_x_28293:
        /* <DEDUP_REMOVED lines=43> */
.L_x_28292:
[----:B------:R-:W-:Y:S05]  /*16a40*/  BSYNC B2 ;  /* 0x0000000000027941 */ /* 0x000fea0003800000 */
.L_x_28291:
        /* <DEDUP_REMOVED lines=12> */
.L_x_28295:
        /* <DEDUP_REMOVED lines=12> */
.L_x_28298:
[----:B------:R-:W-:Y:S02]  /*16bd0*/  IMAD.MOV.U32 R2, RZ, RZ, R14 ;  /* 0x000000ffff027224 */ /* 0x000fe400078e000e */
.L_x_28299:
[----:B------:R-:W-:Y:S05]  /*16be0*/  BSYNC B2 ;  /* 0x0000000000027941 */ /* 0x000fea0003800000 */
.L_x_28297:
        /* <DEDUP_REMOVED lines=16> */
.L_x_28303:
[----:B------:R-:W-:Y:S05]  /*16cf0*/  BSYNC B3 ;  /* 0x0000000000037941 */ /* 0x000fea0003800000 */
.L_x_28302:
        /* <DEDUP_REMOVED lines=42> */
.L_x_28301:
[----:B------:R-:W-:Y:S05]  /*16fa0*/  BSYNC B2 ;  /* 0x0000000000027941 */ /* 0x000fea0003800000 */
.L_x_28300:
        /* <DEDUP_REMOVED lines=9> */
.L_x_28296:
        /* <DEDUP_REMOVED lines=12> */
.L_x_28305:
[----:B------:R-:W-:Y:S02]  /*17100*/  IMAD.MOV.U32 R13, RZ, RZ, R14 ;  /* 0x000000ffff0d7224 */ /* 0x000fe400078e000e */
.L_x_28306:
[----:B------:R-:W-:Y:S05]  /*17110*/  BSYNC B2 ;  /* 0x0000000000027941 */ /* 0x000fea0003800000 */
.L_x_28304:
        /* <DEDUP_REMOVED lines=16> */
.L_x_28310:
[----:B------:R-:W-:Y:S05]  /*17220*/  BSYNC B3 ;  /* 0x0000000000037941 */ /* 0x000fea0003800000 */
.L_x_28309:
        /* <DEDUP_REMOVED lines=43> */
.L_x_28308:
[----:B------:R-:W-:Y:S05]  /*174e0*/  BSYNC B2 ;  /* 0x0000000000027941 */ /* 0x000fea0003800000 */
.L_x_28307:
        /* <DEDUP_REMOVED lines=12> */
.L_x_28311:
        /* <DEDUP_REMOVED lines=12> */
.L_x_28314:
[----:B------:R-:W-:Y:S02]  /*17670*/  IMAD.MOV.U32 R0, RZ, RZ, R14 ;  /* 0x000000ffff007224 */ /* 0x000fe400078e000e */
.L_x_28315:
[----:B------:R-:W-:Y:S05]  /*17680*/  BSYNC B2 ;  /* 0x0000000000027941 */ /* 0x000fea0003800000 */
.L_x_28313:
        /* <DEDUP_REMOVED lines=16> */
.L_x_28319:
[----:B------:R-:W-:Y:S05]  /*17790*/  BSYNC B3 ;  /* 0x0000000000037941 */ /* 0x000fea0003800000 */
.L_x_28318:
        /* <DEDUP_REMOVED lines=42> */
.L_x_28317:
[----:B------:R-:W-:Y:S05]  /*17a40*/  BSYNC B2 ;  /* 0x0000000000027941 */ /* 0x000fea0003800000 */
.L_x_28316:
        /* <DEDUP_REMOVED lines=9> */
.L_x_28312:
        /* <DEDUP_REMOVED lines=51> */
.L_x_28320:
[----:B------:R-:W-:Y:S02]  /*17e10*/  IADD3 R192, R192, 0x20, RZ ;  /* 0x00000020c0c07810 */ /* 0x000fe40007ffe0ff */
.L_x_28191:
[----:B------:R-:W-:Y:S05]  /*17e20*/  BSYNC B1 ;  /* 0x0000000000017941 */ /* 0x000fea0003800000 */
.L_x_28190:
        /* <DEDUP_REMOVED lines=17> */
[----:B-1----:R-:W-:Y:S01]  /*17f40*/  HFMA2.MMA R176, -RZ, RZ, 0, 9.5367431640625e-07 ;  /* 0x00000010ffb07435 */ /* 0x002fe200000001ff */
[----:B------:R-:W-:-:S09]  /*17f50*/  ISETP.NE.AND P1, PT, R13, 0x1, PT ;  /* 0x000000010d00780c */ /* 0x000fd20003f25270 */
        /* <DEDUP_REMOVED lines=12> */
.L_x_28324:
[----:B--2---:R-:W-:Y:S02]  /*18020*/  IMAD.MOV.U32 R178, RZ, RZ, R14 ;  /* 0x000000ffffb27224 */ /* 0x004fe400078e000e */
.L_x_28325:
[----:B------:R-:W-:Y:S05]  /*18030*/  BSYNC B2 ;  /* 0x0000000000027941 */ /* 0x000fea0003800000 */
.L_x_28323:
        /* <DEDUP_REMOVED lines=16> */
.L_x_28329:
[----:B------:R-:W-:Y:S05]  /*18140*/  BSYNC B3 ;  /* 0x0000000000037941 */ /* 0x000fea0003800000 */
.L_x_28328:
        /* <DEDUP_REMOVED lines=42> */
.L_x_28327:
[----:B------:R-:W-:Y:S05]  /*183f0*/  BSYNC B2 ;  /* 0x0000000000027941 */ /* 0x000fea0003800000 */
.L_x_28326:
        /* <DEDUP_REMOVED lines=17> */
.L_x_28330:
        /* <DEDUP_REMOVED lines=12> */
.L_x_28333:
[----:B------:R-:W-:Y:S02]  /*185d0*/  IMAD.MOV.U32 R8, RZ, RZ, R14 ;  /* 0x000000ffff087224 */ /* 0x000fe400078e000e */
.L_x_28334:
[----:B------:R-:W-:Y:S05]  /*185e0*/  BSYNC B2 ;  /* 0x0000000000027941 */ /* 0x000fea0003800000 */
.L_x_28332:
        /* <DEDUP_REMOVED lines=16> */
.L_x_28338:
[----:B------:R-:W-:Y:S05]  /*186f0*/  BSYNC B3 ;  /* 0x0000000000037941 */ /* 0x000fea0003800000 */
.L_x_28337:
        /* <DEDUP_REMOVED lines=42> */
.L_x_28336:
[----:B------:R-:W-:Y:S05]  /*189a0*/  BSYNC B2 ;  /* 0x0000000000027941 */ /* 0x000fea0003800000 */
.L_x_28335:
        /* <DEDUP_REMOVED lines=9> */
.L_x_28331:
        /* <DEDUP_REMOVED lines=12> */
.L_x_28340:
[----:B------:R-:W-:Y:S02]  /*18b00*/  IMAD.MOV.U32 R13, RZ, RZ, R14 ;  /* 0x000000ffff0d7224 */ /* 0x000fe400078e000e */
.L_x_28341:
[----:B------:R-:W-:Y:S05]  /*18b10*/  BSYNC B2 ;  /* 0x0000000000027941 */ /* 0x000fea0003800000 */
.L_x_28339:
        /* <DEDUP_REMOVED lines=16> */
.L_x_28345:
[----:B------:R-:W-:Y:S05]  /*18c20*/  BSYNC B3 ;  /* 0x0000000000037941 */ /* 0x000fea0003800000 */
.L_x_28344:
        /* <DEDUP_REMOVED lines=43> */
.L_x_28343:
[----:B------:R-:W-:Y:S05]  /*18ee0*/  BSYNC B2 ;  /* 0x0000000000027941 */ /* 0x000fea0003800000 */
.L_x_28342:
        /* <DEDUP_REMOVED lines=14> */
.L_x_28346:
        /* <DEDUP_REMOVED lines=12> */
.L_x_28349:
[----:B------:R-:W-:Y:S02]  /*19090*/  MOV R7, R14 ;  /* 0x0000000e00077202 */ /* 0x000fe40000000f00 */
.L_x_28350:
[----:B------:R-:W-:Y:S05]  /*190a0*/  BSYNC B2 ;  /* 0x0000000000027941 */ /* 0x000fea0003800000 */
.L_x_28348:
        /* <DEDUP_REMOVED lines=16> */
.L_x_28354:
[----:B------:R-:W-:Y:S05]  /*191b0*/  BSYNC B3 ;  /* 0x0000000000037941 */ /* 0x000fea0003800000 */
.L_x_28353:
        /* <DEDUP_REMOVED lines=42> */
.L_x_28352:
[----:B------:R-:W-:Y:S05]  /*19460*/  BSYNC B2 ;  /* 0x0000000000027941 */ /* 0x000fea0003800000 */
.L_x_28351:
        /* <DEDUP_REMOVED lines=9> */
.L_x_28347:
        /* <DEDUP_REMOVED lines=12> */
.L_x_28356:
[----:B------:R-:W-:Y:S02]  /*195c0*/  IMAD.MOV.U32 R13, RZ, RZ, R14 ;  /* 0x000000ffff0d7224 */ /* 0x000fe400078e000e */
.L_x_28357:
[----:B------:R-:W-:Y:S05]  /*195d0*/  BSYNC B2 ;  /* 0x0000000000027941 */ /* 0x000fea0003800000 */
.L_x_28355:
        /* <DEDUP_REMOVED lines=16> */
.L_x_28361:
[----:B------:R-:W-:Y:S05]  /*196e0*/  BSYNC B3 ;  /* 0x0000000000037941 */ /* 0x000fea0003800000 */
.L_x_28360:
        /* <DEDUP_REMOVED lines=43> */
.L_x_28359:
[----:B------:R-:W-:Y:S05]  /*199a0*/  BSYNC B2 ;  /* 0x0000000000027941 */ /* 0x000fea0003800000 */
.L_x_28358:
        /* <DEDUP_REMOVED lines=14> */
.L_x_28362:
        /* <DEDUP_REMOVED lines=12> */
.L_x_28365:
[----:B------:R-:W-:Y:S02]  /*19b50*/  IMAD.MOV.U32 R6, RZ, RZ, R14 ;  /* 0x000000ffff067224 */ /* 0x000fe400078e000e */
.L_x_28366:
[----:B------:R-:W-:Y:S05]  /*19b60*/  BSYNC B2 ;  /* 0x0000000000027941 */ /* 0x000fea0003800000 */
.L_x_28364:
        /* <DEDUP_REMOVED lines=16> */
.L_x_28370:
[----:B------:R-:W-:Y:S05]  /*19c70*/  BSYNC B3 ;  /* 0x0000000000037941 */ /* 0x000fea0003800000 */
.L_x_28369:
        /* <DEDUP_REMOVED lines=42> */
.L_x_28368:
[----:B------:R-:W-:Y:S05]  /*19f20*/  BSYNC B2 ;  /* 0x0000000000027941 */ /* 0x000fea0003800000 */
.L_x_28367:
        /* <DEDUP_REMOVED lines=9> */
.L_x_28363:
        /* <DEDUP_REMOVED lines=12> */
.L_x_28372:
[----:B------:R-:W-:Y:S02]  /*1a080*/  IMAD.MOV.U32 R13, RZ, RZ, R14 ;  /* 0x000000ffff0d7224 */ /* 0x000fe400078e000e */
.L_x_28373:
[----:B------:R-:W-:Y:S05]  /*1a090*/  BSYNC B2 ;  /* 0x0000000000027941 */ /* 0x000fea0003800000 */
.L_x_28371:
        /* <DEDUP_REMOVED lines=16> */
.L_x_28377:
[----:B------:R-:W-:Y:S05]  /*1a1a0*/  BSYNC B3 ;  /* 0x0000000000037941 */ /* 0x000fea0003800000 */
.L_x_28376:
        /* <DEDUP_REMOVED lines=43> */
.L_x_28375:
[----:B------:R-:W-:Y:S05]  /*1a460*/  BSYNC B2 ;  /* 0x0000000000027941 */ /* 0x000fea0003800000 */
.L_x_28374:
        /* <DEDUP_REMOVED lines=14> */
.L_x_28378:
        /* <DEDUP_REMOVED lines=12> */
.L_x_28381:
[----:B------:R-:W-:Y:S02]  /*1a610*/  IMAD.MOV.U32 R5, RZ, RZ, R14 ;  /* 0x000000ffff057224 */ /* 0x000fe400078e000e */
.L_x_28382:
[----:B------:R-:W-:Y:S05]  /*1a620*/  BSYNC B2 ;  /* 0x0000000000027941 */ /* 0x000fea0003800000 */
.L_x_28380:
        /* <DEDUP_REMOVED lines=16> */
.L_x_28386:
[----:B------:R-:W-:Y:S05]  /*1a730*/  BSYNC B3 ;  /* 0x0000000000037941 */ /* 0x000fea0003800000 */
.L_x_28385:
        /* <DEDUP_REMOVED lines=42> */
.L_x_28384:
[----:B------:R-:W-:Y:S05]  /*1a9e0*/  BSYNC B2 ;  /* 0x0000000000027941 */ /* 0x000fea0003800000 */
.L_x_28383:
        /* <DEDUP_REMOVED lines=9> */
.L_x_28379:
        /* <DEDUP_REMOVED lines=12> */
.L_x_28388:
[----:B------:R-:W-:Y:S02]  /*1ab40*/  IMAD.MOV.U32 R13, RZ, RZ, R14 ;  /* 0x000000ffff0d7224 */ /* 0x000fe400078e000e */
.L_x_28389:
[----:B------:R-:W-:Y:S05]  /*1ab50*/  BSYNC B2 ;  /* 0x0000000000027941 */ /* 0x000fea0003800000 */
.L_x_28387:
        /* <DEDUP_REMOVED lines=16> */
.L_x_28393:
[----:B------:R-:W-:Y:S05]  /*1ac60*/  BSYNC B3 ;  /* 0x0000000000037941 */ /* 0x000fea0003800000 */
.L_x_28392:
        /* <DEDUP_REMOVED lines=43> */
.L_x_28391:
[----:B------:R-:W-:Y:S05]  /*1af20*/  BSYNC B2 ;  /* 0x0000000000027941 */ /* 0x000fea0003800000 */
.L_x_28390:
        /* <DEDUP_REMOVED lines=12> */
.L_x_28394:
        /* <DEDUP_REMOVED lines=12> */
.L_x_28397:
[----:B------:R-:W-:Y:S02]  /*1b0b0*/  IMAD.MOV.U32 R4, RZ, RZ, R14 ;  /* 0x000000ffff047224 */ /* 0x000fe400078e000e */
.L_x_28398:
[----:B------:R-:W-:Y:S05]  /*1b0c0*/  BSYNC B2 ;  /* 0x0000000000027941 */ /* 0x000fea0003800000 */
.L_x_28396:
        /* <DEDUP_REMOVED lines=16> */
.L_x_28402:
[----:B------:R-:W-:Y:S05]  /*1b1d0*/  BSYNC B3 ;  /* 0x0000000000037941 */ /* 0x000fea0003800000 */
.L_x_28401:
        /* <DEDUP_REMOVED lines=42> */
.L_x_28400:
[----:B------:R-:W-:Y:S05]  /*1b480*/  BSYNC B2 ;  /* 0x0000000000027941 */ /* 0x000fea0003800000 */
.L_x_28399:
        /* <DEDUP_REMOVED lines=9> */
.L_x_28395:
        /* <DEDUP_REMOVED lines=12> */
.L_x_28404:
[----:B------:R-:W-:Y:S02]  /*1b5e0*/  IMAD.MOV.U32 R13, RZ, RZ, R14 ;  /* 0x000000ffff0d7224 */ /* 0x000fe400078e000e */
.L_x_28405:
[----:B------:R-:W-:Y:S05]  /*1b5f0*/  BSYNC B2 ;  /* 0x0000000000027941 */ /* 0x000fea0003800000 */
.L_x_28403:
        /* <DEDUP_REMOVED lines=16> */
.L_x_28409:
[----:B------:R-:W-:Y:S05]  /*1b700*/  BSYNC B3 ;  /* 0x0000000000037941 */ /* 0x000fea0003800000 */
.L_x_28408:
        /* <DEDUP_REMOVED lines=43> */
.L_x_28407:
[----:B------:R-:W-:Y:S05]  /*1b9c0*/  BSYNC B2 ;  /* 0x0000000000027941 */ /* 0x000fea0003800000 */
.L_x_28406:
        /* <DEDUP_REMOVED lines=12> */
.L_x_28410:
        /* <DEDUP_REMOVED lines=12> */
.L_x_28413:
[----:B------:R-:W-:Y:S02]  /*1bb50*/  IMAD.MOV.U32 R3, RZ, RZ, R14 ;  /* 0x000000ffff037224 */ /* 0x000fe400078e000e */
.L_x_28414:
[----:B------:R-:W-:Y:S05]  /*1bb60*/  BSYNC B2 ;  /* 0x0000000000027941 */ /* 0x000fea0003800000 */
.L_x_28412:
        /* <DEDUP_REMOVED lines=16> */
.L_x_28418:
[----:B------:R-:W-:Y:S05]  /*1bc70*/  BSYNC B3 ;  /* 0x0000000000037941 */ /* 0x000fea0003800000 */
.L_x_28417:
        /* <DEDUP_REMOVED lines=42> */
.L_x_28416:
[----:B------:R-:W-:Y:S05]  /*1bf20*/  BSYNC B2 ;  /* 0x0000000000027941 */ /* 0x000fea0003800000 */
.L_x_28415:
        /* <DEDUP_REMOVED lines=9> */
.L_x_28411:
        /* <DEDUP_REMOVED lines=12> */
.L_x_28420:
[----:B------:R-:W-:Y:S02]  /*1c080*/  IMAD.MOV.U32 R13, RZ, RZ, R14 ;  /* 0x000000ffff0d7224 */ /* 0x000fe400078e000e */
.L_x_28421:
[----:B------:R-:W-:Y:S05]  /*1c090*/  BSYNC B2 ;  /* 0x0000000000027941 */ /* 0x000fea0003800000 */
.L_x_28419:
        /* <DEDUP_REMOVED lines=16> */
.L_x_28425:
[----:B------:R-:W-:Y:S05]  /*1c1a0*/  BSYNC B3 ;  /* 0x0000000000037941 */ /* 0x000fea0003800000 */
.L_x_28424:
        /* <DEDUP_REMOVED lines=43> */
.L_x_28423:
[----:B------:R-:W-:Y:S05]  /*1c460*/  BSYNC B2 ;  /* 0x0000000000027941 */ /* 0x000fea0003800000 */
.L_x_28422:
        /* <DEDUP_REMOVED lines=12> */
.L_x_28426:
        /* <DEDUP_REMOVED lines=12> */
.L_x_28429:
[----:B------:R-:W-:Y:S02]  /*1c5f0*/  IMAD.MOV.U32 R2, RZ, RZ, R14 ;  /* 0x000000ffff027224 */ /* 0x000fe400078e000e */
.L_x_28430:
[----:B------:R-:W-:Y:S05]  /*1c600*/  BSYNC B2 ;  /* 0x0000000000027941 */ /* 0x000fea0003800000 */
.L_x_28428:
        /* <DEDUP_REMOVED lines=16> */
.L_x_28434:
[----:B------:R-:W-:Y:S05]  /*1c710*/  BSYNC B3 ;  /* 0x0000000000037941 */ /* 0x000fea0003800000 */
.L_x_28433:
        /* <DEDUP_REMOVED lines=42> */
.L_x_28432:
[----:B------:R-:W-:Y:S05]  /*1c9c0*/  BSYNC B2 ;  /* 0x0000000000027941 */ /* 0x000fea0003800000 */
.L_x_28431:
        /* <DEDUP_REMOVED lines=9> */
.L_x_28427:
        /* <DEDUP_REMOVED lines=12> */
.L_x_28436:
[----:B------:R-:W-:Y:S02]  /*1cb20*/  IMAD.MOV.U32 R13, RZ, RZ, R14 ;  /* 0x000000ffff0d7224 */ /* 0x000fe400078e000e */
.L_x_28437:
[----:B------:R-:W-:Y:S05]  /*1cb30*/  BSYNC B2 ;  /* 0x0000000000027941 */ /* 0x000fea0003800000 */
.L_x_28435:
        /* <DEDUP_REMOVED lines=16> */
.L_x_28441:
[----:B------:R-:W-:Y:S05]  /*1cc40*/  BSYNC B3 ;  /* 0x0000000000037941 */ /* 0x000fea0003800000 */
.L_x_28440:
        /* <DEDUP_REMOVED lines=43> */
.L_x_28439:
[----:B------:R-:W-:Y:S05]  /*1cf00*/  BSYNC B2 ;  /* 0x0000000000027941 */ /* 0x000fea0003800000 */
.L_x_28438:
        /* <DEDUP_REMOVED lines=12> */
.L_x_28442:
        /* <DEDUP_REMOVED lines=12> */
.L_x_28445:
[----:B------:R-:W-:Y:S02]  /*1d090*/  IMAD.MOV.U32 R0, RZ, RZ, R14 ;  /* 0x000000ffff007224 */ /* 0x000fe400078e000e */
.L_x_28446:
[----:B------:R-:W-:Y:S05]  /*1d0a0*/  BSYNC B2 ;  /* 0x0000000000027941 */ /* 0x000fea0003800000 */
.L_x_28444:
        /* <DEDUP_REMOVED lines=16> */
.L_x_28450:
[----:B------:R-:W-:Y:S05]  /*1d1b0*/  BSYNC B3 ;  /* 0x0000000000037941 */ /* 0x000fea0003800000 */
.L_x_28449:
        /* <DEDUP_REMOVED lines=42> */
.L_x_28448:
[----:B------:R-:W-:Y:S05]  /*1d460*/  BSYNC B2 ;  /* 0x0000000000027941 */ /* 0x000fea0003800000 */
.L_x_28447:
        /* <DEDUP_REMOVED lines=9> */
.L_x_28443:
        /* <DEDUP_REMOVED lines=15> */
[----:B------:R-:W-:-:S02]  /*1d5f0*/  SHF.L.U32 R234, R192, 0x3, RZ ;  /* 0x00000003c0ea7819 */ /* 0x000fc400000006ff */
[----:B------:R-:W-:Y:S01]  /*1d600*/  LOP3.LUT P1, RZ, R16, 0x10, RZ, 0xc0, !PT ;  /* 0x0000001010ff7812 */ /* 0x000fe2000782c0ff */
        /* <DEDUP_REMOVED lines=34> */
.L_x_28451:
[----:B------:R-:W-:Y:S02]  /*1d830*/  IADD3 R192, R192, 0x20, RZ ;  /* 0x00000020c0c07810 */ /* 0x000fe40007ffe0ff */
.L_x_28322:
[----:B------:R-:W-:Y:S05]  /*1d840*/  BSYNC B1 ;  /* 0x0000000000017941 */ /* 0x000fea0003800000 */
.L_x_28321:
        /* <DEDUP_REMOVED lines=31> */
.L_x_28455:
[----:B--2---:R-:W-:Y:S02]  /*1da40*/  IMAD.MOV.U32 R186, RZ, RZ, R14 ;  /* 0x000000ffffba7224 */ /* 0x004fe400078e000e */
.L_x_28456:
[----:B------:R-:W-:Y:S05]  /*1da50*/  BSYNC B2 ;  /* 0x0000000000027941 */ /* 0x000fea0003800000 */
.L_x_28454:
        /* <DEDUP_REMOVED lines=16> */
.L_x_28460:
[----:B------:R-:W-:Y:S05]  /*1db60*/  BSYNC B3 ;  /* 0x0000000000037941 */ /* 0x000fea0003800000 */
.L_x_28459:
        /* <DEDUP_REMOVED lines=42> */
.L_x_28458:
[----:B------:R-:W-:Y:S05]  /*1de10*/  BSYNC B2 ;  /* 0x0000000000027941 */ /* 0x000fea0003800000 */
.L_x_28457:
        /* <DEDUP_REMOVED lines=17> */
.L_x_28461:
        /* <DEDUP_REMOVED lines=12> */
.L_x_28464:
[----:B------:R-:W-:Y:S02]  /*1dff0*/  MOV R8, R14 ;  /* 0x0000000e00087202 */ /* 0x000fe40000000f00 */
.L_x_28465:
[----:B------:R-:W-:Y:S05]  /*1e000*/  BSYNC B2 ;  /* 0x0000000000027941 */ /* 0x000fea0003800000 */
.L_x_28463:
        /* <DEDUP_REMOVED lines=16> */
.L_x_28469:
[----:B------:R-:W-:Y:S05]  /*1e110*/  BSYNC B3 ;  /* 0x0000000000037941 */ /* 0x000fea0003800000 */
.L_x_28468:
        /* <DEDUP_REMOVED lines=42> */
.L_x_28467:
[----:B------:R-:W-:Y:S05]  /*1e3c0*/  BSYNC B2 ;  /* 0x0000000000027941 */ /* 0x000fea0003800000 */
.L_x_28466:
        /* <DEDUP_REMOVED lines=9> */
.L_x_28462:
        /* <DEDUP_REMOVED lines=12> */
.L_x_28471:
[----:B------:R-:W-:Y:S02]  /*1e520*/  IMAD.MOV.U32 R13, RZ, RZ, R14 ;  /* 0x000000ffff0d7224 */ /* 0x000fe400078e000e */
.L_x_28472:
[----:B------:R-:W-:Y:S05]  /*1e530*/  BSYNC B2 ;  /* 0x0000000000027941 */ /* 0x000fea0003800000 */
.L_x_28470:
        /* <DEDUP_REMOVED lines=16> */
.L_x_28476:
[----:B------:R-:W-:Y:S05]  /*1e640*/  BSYNC B3 ;  /* 0x0000000000037941 */ /* 0x000fea0003800000 */
.L_x_28475:
        /* <DEDUP_REMOVED lines=43> */
.L_x_28474:
[----:B------:R-:W-:Y:S05]  /*1e900*/  BSYNC B2 ;  /* 0x0000000000027941 */ /* 0x000fea0003800000 */
.L_x_28473:
        /* <DEDUP_REMOVED lines=14> */
.L_x_28477:
        /* <DEDUP_REMOVED lines=12> */
.L_x_28480:
[----:B------:R-:W-:Y:S02]  /*1eab0*/  IMAD.MOV.U32 R7, RZ, RZ, R14 ;  /* 0x000000ffff077224 */ /* 0x000fe400078e000e */
.L_x_28481:
[----:B------:R-:W-:Y:S05]  /*1eac0*/  BSYNC B2 ;  /* 0x0000000000027941 */ /* 0x000fea0003800000 */
.L_x_28479:
        /* <DEDUP_REMOVED lines=16> */
.L_x_28485:
[----:B------:R-:W-:Y:S05]  /*1ebd0*/  BSYNC B3 ;  /* 0x0000000000037941 */ /* 0x000fea0003800000 */
.L_x_28484:
        /* <DEDUP_REMOVED lines=42> */
.L_x_28483:
[----:B------:R-:W-:Y:S05]  /*1ee80*/  BSYNC B2 ;  /* 0x0000000000027941 */ /* 0x000fea0003800000 */
.L_x_28482:
        /* <DEDUP_REMOVED lines=9> */
.L_x_28478:
        /* <DEDUP_REMOVED lines=12> */
.L_x_28487:
[----:B------:R-:W-:Y:S02]  /*1efe0*/  IMAD.MOV.U32 R13, RZ, RZ, R14 ;  /* 0x000000ffff0d7224 */ /* 0x000fe400078e000e */
.L_x_28488:
[----:B------:R-:W-:Y:S05]  /*1eff0*/  BSYNC B2 ;  /* 0x0000000000027941 */ /* 0x000fea0003800000 */
.L_x_28486:
        /* <DEDUP_REMOVED lines=16> */
.L_x_28492:
[----:B------:R-:W-:Y:S05]  /*1f100*/  BSYNC B3 ;  /* 0x0000000000037941 */ /* 0x000fea0003800000 */
.L_x_28491:
        /* <DEDUP_REMOVED lines=43> */
.L_x_28490:
[----:B------:R-:W-:Y:S05]  /*1f3c0*/  BSYNC B2 ;  /* 0x0000000000027941 */ /* 0x000fea0003800000 */
.L_x_28489:
        /* <DEDUP_REMOVED lines=14> */
.L_x_28493:
        /* <DEDUP_REMOVED lines=12> */
.L_x_28496:
[----:B------:R-:W-:Y:S02]  /*1f570*/  IMAD.MOV.U32 R6, RZ, RZ, R14 ;  /* 0x000000ffff067224 */ /* 0x000fe400078e000e */
.L_x_28497:
[----:B------:R-:W-:Y:S05]  /*1f580*/  BSYNC B2 ;  /* 0x0000000000027941 */ /* 0x000fea0003800000 */
.L_x_28495:
        /* <DEDUP_REMOVED lines=16> */
.L_x_28501:
[----:B------:R-:W-:Y:S05]  /*1f690*/  BSYNC B3 ;  /* 0x0000000000037941 */ /* 0x000fea0003800000 */
.L_x_28500:
        /* <DEDUP_REMOVED lines=42> */
.L_x_28499:
[----:B------:R-:W-:Y:S05]  /*1f940*/  BSYNC B2 ;  /* 0x0000000000027941 */ /* 0x000fea0003800000 */
.L_x_28498:
        /* <DEDUP_REMOVED lines=9> */
.L_x_28494:
        /* <DEDUP_REMOVED lines=12> */
.L_x_28503:
[----:B------:R-:W-:Y:S02]  /*1faa0*/  IMAD.MOV.U32 R13, RZ, RZ, R14 ;  /* 0x000000ffff0d7224 */ /* 0x000fe400078e000e */
.L_x_28504:
[----:B------:R-:W-:Y:S05]  /*1fab0*/  BSYNC B2 ;  /* 0x0000000000027941 */ /* 0x000fea0003800000 */
.L_x_28502:
        /* <DEDUP_REMOVED lines=16> */
.L_x_28508:
[----:B------:R-:W-:Y:S05]  /*1fbc0*/  BSYNC B3 ;  /* 0x0000000000037941 */ /* 0x000fea0003800000 */
.L_x_28507:
        /* <DEDUP_REMOVED lines=43> */
.L_x_28506:
[----:B------:R-:W-:Y:S05]  /*1fe80*/  BSYNC B2 ;  /* 0x0000000000027941 */ /* 0x000fea0003800000 */
.L_x_28505:
        /* <DEDUP_REMOVED lines=14> */
.L_x_28509:
        /* <DEDUP_REMOVED lines=12> */
.L_x_28512:
[----:B------:R-:W-:Y:S02]  /*20030*/  IMAD.MOV.U32 R5, RZ, RZ, R14 ;  /* 0x000000ffff057224 */ /* 0x000fe400078e000e */
.L_x_28513:
[----:B------:R-:W-:Y:S05]  /*20040*/  BSYNC B2 ;  /* 0x0000000000027941 */ /* 0x000fea0003800000 */
.L_x_28511:
        /* <DEDUP_REMOVED lines=16> */
.L_x_28517:
[----:B------:R-:W-:Y:S05]  /*20150*/  BSYNC B3 ;  /* 0x0000000000037941 */ /* 0x000fea0003800000 */
.L_x_28516:
        /* <DEDUP_REMOVED lines=42> */
.L_x_28515:
[----:B------:R-:W-:Y:S05]  /*20400*/  BSYNC B2 ;  /* 0x0000000000027941 */ /* 0x000fea0003800000 */
.L_x_28514:
        /* <DEDUP_REMOVED lines=9> */
.L_x_28510:
        /* <DEDUP_REMOVED lines=12> */
.L_x_28519:
[----:B------:R-:W-:Y:S02]  /*20560*/  IMAD.MOV.U32 R13, RZ, RZ, R14 ;  /* 0x000000ffff0d7224 */ /* 0x000fe400078e000e */
.L_x_28520:
[----:B------:R-:W-:Y:S05]  /*20570*/  BSYNC B2 ;  /* 0x0000000000027941 */ /* 0x000fea0003800000 */
.L_x_28518:
        /* <DEDUP_REMOVED lines=16> */
.L_x_28524:
[----:B------:R-:W-:Y:S05]  /*20680*/  BSYNC B3 ;  /* 0x0000000000037941 */ /* 0x000fea0003800000 */
.L_x_28523:
        /* <DEDUP_REMOVED lines=43> */
.L_x_28522:
[----:B------:R-:W-:Y:S05]  /*20940*/  BSYNC B2 ;  /* 0x0000000000027941 */ /* 0x000fea0003800000 */
.L_x_28521:
        /* <DEDUP_REMOVED lines=12> */
.L_x_28525:
        /* <DEDUP_REMOVED lines=12> */
.L_x_28528:
[----:B------:R-:W-:Y:S02]  /*20ad0*/  IMAD.MOV.U32 R4, RZ, RZ, R14 ;  /* 0x000000ffff047224 */ /* 0x000fe400078e000e */
.L_x_28529:
[----:B------:R-:W-:Y:S05]  /*20ae0*/  BSYNC B2 ;  /* 0x0000000000027941 */ /* 0x000fea0003800000 */
.L_x_28527:
        /* <DEDUP_REMOVED lines=16> */
.L_x_28533:
[----:B------:R-:W-:Y:S05]  /*20bf0*/  BSYNC B3 ;  /* 0x0000000000037941 */ /* 0x000fea0003800000 */
.L_x_28532:
        /* <DEDUP_REMOVED lines=42> */
.L_x_28531:
[----:B------:R-:W-:Y:S05]  /*20ea0*/  BSYNC B2 ;  /* 0x0000000000027941 */ /* 0x000fea0003800000 */
.L_x_28530:
        /* <DEDUP_REMOVED lines=9> */
.L_x_28526:
        /* <DEDUP_REMOVED lines=12> */
.L_x_28535:
[----:B------:R-:W-:Y:S02]  /*21000*/  IMAD.MOV.U32 R13, RZ, RZ, R14 ;  /* 0x000000ffff0d7224 */ /* 0x000fe400078e000e */
.L_x_28536:
[----:B------:R-:W-:Y:S05]  /*21010*/  BSYNC B2 ;  /* 0x0000000000027941 */ /* 0x000fea0003800000 */
.L_x_28534:
        /* <DEDUP_REMOVED lines=16> */
.L_x_28540:
[----:B------:R-:W-:Y:S05]  /*21120*/  BSYNC B3 ;  /* 0x0000000000037941 */ /* 0x000fea0003800000 */
.L_x_28539:
        /* <DEDUP_REMOVED lines=43> */
.L_x_28538:
[----:B------:R-:W-:Y:S05]  /*213e0*/  BSYNC B2 ;  /* 0x0000000000027941 */ /* 0x000fea0003800000 */
.L_x_28537:
        /* <DEDUP_REMOVED lines=12> */
.L_x_28541:
        /* <DEDUP_REMOVED lines=12> */
.L_x_28544:
[----:B------:R-:W-:Y:S02]  /*21570*/  IMAD.MOV.U32 R3, RZ, RZ, R14 ;  /* 0x000000ffff037224 */ /* 0x000fe400078e000e */
.L_x_28545:
[----:B------:R-:W-:Y:S05]  /*21580*/  BSYNC B2 ;  /* 0x0000000000027941 */ /* 0x000fea0003800000 */
.L_x_28543:
        /* <DEDUP_REMOVED lines=16> */
.L_x_28549:
[----:B------:R-:W-:Y:S05]  /*21690*/  BSYNC B3 ;  /* 0x0000000000037941 */ /* 0x000fea0003800000 */
.L_x_28548:
        /* <DEDUP_REMOVED lines=42> */
.L_x_28547:
[----:B------:R-:W-:Y:S05]  /*21940*/  BSYNC B2 ;  /* 0x0000000000027941 */ /* 0x000fea0003800000 */
.L_x_28546:
        /* <DEDUP_REMOVED lines=9> */
.L_x_28542:
        /* <DEDUP_REMOVED lines=12> */
.L_x_28551:
[----:B------:R-:W-:Y:S02]  /*21aa0*/  IMAD.MOV.U32 R13, RZ, RZ, R14 ;  /* 0x000000ffff0d7224 */ /* 0x000fe400078e000e */
.L_x_28552:
[----:B------:R-:W-:Y:S05]  /*21ab0*/  BSYNC B2 ;  /* 0x0000000000027941 */ /* 0x000fea0003800000 */
.L_x_28550:
        /* <DEDUP_REMOVED lines=16> */
.L_x_28556:
[----:B------:R-:W-:Y:S05]  /*21bc0*/  BSYNC B3 ;  /* 0x0000000000037941 */ /* 0x000fea0003800000 */
.L_x_28555:
        /* <DEDUP_REMOVED lines=43> */
.L_x_28554:
[----:B------:R-:W-:Y:S05]  /*21e80*/  BSYNC B2 ;  /* 0x0000000000027941 */ /* 0x000fea0003800000 */
.L_x_28553:
        /* <DEDUP_REMOVED lines=12> */
.L_x_28557:
        /* <DEDUP_REMOVED lines=12> */
.L_x_28560:
[----:B------:R-:W-:Y:S02]  /*22010*/  IMAD.MOV.U32 R2, RZ, RZ, R14 ;  /* 0x000000ffff027224 */ /* 0x000fe400078e000e */
.L_x_28561:
[----:B------:R-:W-:Y:S05]  /*22020*/  BSYNC B2 ;  /* 0x0000000000027941 */ /* 0x000fea0003800000 */
.L_x_28559:
        /* <DEDUP_REMOVED lines=16> */
.L_x_28565:
[----:B------:R-:W-:Y:S05]  /*22130*/  BSYNC B3 ;  /* 0x0000000000037941 */ /* 0x000fea0003800000 */
.L_x_28564:
        /* <DEDUP_REMOVED lines=42> */
.L_x_28563:
[----:B------:R-:W-:Y:S05]  /*223e0*/  BSYNC B2 ;  /* 0x0000000000027941 */ /* 0x000fea0003800000 */
.L_x_28562:
        /* <DEDUP_REMOVED lines=9> */
.L_x_28558:
        /* <DEDUP_REMOVED lines=12> */
.L_x_28567:
[----:B------:R-:W-:Y:S02]  /*22540*/  IMAD.MOV.U32 R13, RZ, RZ, R14 ;  /* 0x000000ffff0d7224 */ /* 0x000fe400078e000e */
.L_x_28568:
[----:B------:R-:W-:Y:S05]  /*22550*/  BSYNC B2 ;  /* 0x0000000000027941 */ /* 0x000fea0003800000 */
.L_x_28566:
        /* <DEDUP_REMOVED lines=16> */
.L_x_28572:
[----:B------:R-:W-:Y:S05]  /*22660*/  BSYNC B3 ;  /* 0x0000000000037941 */ /* 0x000fea0003800000 */
.L_x_28571:
        /* <DEDUP_REMOVED lines=43> */
.L_x_28570:
[----:B------:R-:W-:Y:S05]  /*22920*/  BSYNC B2 ;  /* 0x0000000000027941 */ /* 0x000fea0003800000 */
.L_x_28569:
        /* <DEDUP_REMOVED lines=12> */
.L_x_28573:
        /* <DEDUP_REMOVED lines=12> */
.L_x_28576:
[----:B------:R-:W-:Y:S02]  /*22ab0*/  IMAD.MOV.U32 R0, RZ, RZ, R14 ;  /* 0x000000ffff007224 */ /* 0x000fe400078e000e */
.L_x_28577:
[----:B------:R-:W-:Y:S05]  /*22ac0*/  BSYNC B2 ;  /* 0x0000000000027941 */ /* 0x000fea0003800000 */
.L_x_28575:
        /* <DEDUP_REMOVED lines=16> */
.L_x_28581:
[----:B------:R-:W-:Y:S05]  /*22bd0*/  BSYNC B3 ;  /* 0x0000000000037941 */ /* 0x000fea0003800000 */
.L_x_28580:
        /* <DEDUP_REMOVED lines=42> */
.L_x_28579:
[----:B------:R-:W-:Y:S05]  /*22e80*/  BSYNC B2 ;  /* 0x0000000000027941 */ /* 0x000fea0003800000 */
.L_x_28578:
        /* <DEDUP_REMOVED lines=9> */
.L_x_28574:
        /* <DEDUP_REMOVED lines=51> */
.L_x_28453:
[----:B------:R-:W-:Y:S05]  /*23250*/  BSYNC B1 ;  /* 0x0000000000017941 */ /* 0x000fea0003800000 */
.L_x_28452:
        /* <DEDUP_REMOVED lines=58> */
.L_x_28598:
        /* <DEDUP_REMOVED lines=118> */
.L_x_28599:
        /* <DEDUP_REMOVED lines=38> */
[----:B------:R-:W-:Y:S01]  /*23fc0*/  F2FP.PACK_AB R193, R194, R193 ;  /* 0x000000c1c2c1723e */ /* 0x000fe200000000ff */
[----:B------:R-:W-:Y:S02]  /*23fd0*/  FFMA.FTZ R195, R246, R235, R21 ;  /* 0x000000ebf6c37223 */ /* 0x000fe40000010015 */
[----:B------:R-:W-:-:S03]  /*23fe0*/  FADD.FTZ R194, R149, -R212 ;  /* 0x800000d495c27221 */ /* 0x000fc60000010000 */
[----:B------:R-:W-:Y:S01]  /*23ff0*/  F2FP.PACK_AB R192, R195, R192 ;  /* 0x000000c0c3c0723e */ /* 0x000fe200000000ff */
        /* <DEDUP_REMOVED lines=10> */
[----:B------:R-:W-:Y:S01]  /*240a0*/  F2FP.PACK_AB R194, R195, R194 ;  /* 0x000000c2c3c2723e */ /* 0x000fe200000000ff */
[----:B------:R-:W-:Y:S02]  /*240b0*/  FFMA.FTZ R214, R250, R249, R27 ;  /* 0x000000f9fad67223 */ /* 0x000fe4000001001b */
[----:B------:R-:W-:Y:S02]  /*240c0*/  IMAD.MOV.U32 R250, RZ, RZ, 0x10 ;  /* 0x00000010fffa7424 */ /* 0x000fe400078e00ff */
[----:B--2---:R-:W-:-:S05]  /*240d0*/  FFMA.FTZ R195, R215, R248, R26 ;  /* 0x000000f8d7c37223 */ /* 0x004fca000001001a */
        /* <DEDUP_REMOVED lines=24> */
.L_x_28585:
[----:B------:R-:W-:Y:S05]  /*24260*/  BSYNC B1 ;  /* 0x0000000000017941 */ /* 0x000fea0003800000 */
.L_x_28584:
        /* <DEDUP_REMOVED lines=57> */
.L_x_28587:
[----:B------:R-:W-:Y:S05]  /*24600*/  BSYNC B1 ;  /* 0x0000000000017941 */ /* 0x000fea0003800000 */
.L_x_28586:
        /* <DEDUP_REMOVED lines=57> */
.L_x_28589:
[----:B------:R-:W-:Y:S05]  /*249a0*/  BSYNC B1 ;  /* 0x0000000000017941 */ /* 0x000fea0003800000 */
.L_x_28588:
        /* <DEDUP_REMOVED lines=57> */
.L_x_28591:
[----:B------:R-:W-:Y:S05]  /*24d40*/  BSYNC B1 ;  /* 0x0000000000017941 */ /* 0x000fea0003800000 */
.L_x_28590:
        /* <DEDUP_REMOVED lines=49> */
.L_x_28593:
[----:B------:R-:W-:Y:S05]  /*25060*/  BSYNC B1 ;  /* 0x0000000000017941 */ /* 0x000fea0003800000 */
.L_x_28592:
        /* <DEDUP_REMOVED lines=28> */
[----:B------:R-:W-:-:S02]  /*25230*/  IMAD.MOV.U32 R248, RZ, RZ, 0x10 ;  /* 0x00000010fff87424 */ /* 0x000fc400078e00ff */
[----:B------:R-:W-:Y:S01]  /*25240*/  FFMA.FTZ R214, R223, R214, R127 ;  /* 0x000000d6dfd67223 */ /* 0x000fe2000001007f */
[----:B------:R-:W-:Y:S01]  /*25250*/  F2FP.PACK_AB R194, R195, R194 ;  /* 0x000000c2c3c2723e */ /* 0x000fe200000000ff */
[----:B------:R-:W-:Y:S02]  /*25260*/  FFMA.FTZ R195, R226, R246, R122 ;  /* 0x000000f6e2c37223 */ /* 0x000fe4000001007a */
[----:B------:R-:W-:-:S03]  /*25270*/  FFMA.FTZ R215, R221, R215, R125 ;  /* 0x000000d7ddd77223 */ /* 0x000fc6000001007d */
        /* <DEDUP_REMOVED lines=11> */
[----:B------:R-:W-:Y:S01]  /*25330*/  IMAD.WIDE.U32 R212, R9, R248, c[0x0][0x210] ;  /* 0x0000840009d47625 */ /* 0x000fe200078e00f8 */
[----:B------:R-:W-:Y:S02]  /*25340*/  F2FP.PACK_AB R192, R215, R192 ;  /* 0x000000c0d7c0723e */ /* 0x000fe400000000ff */
[----:B------:R-:W-:-:S05]  /*25350*/  F2FP.PACK_AB R193, R214, R193 ;  /* 0x000000c1d6c1723e */ /* 0x000fca00000000ff */
[----:B------:R0:W-:Y:S02]  /*25360*/  STG.E.128 [R212.64], R192 ;  /* 0x000000c0d4007986 */ /* 0x0001e4000c101d06 */
.L_x_28595:
[----:B------:R-:W-:Y:S05]  /*25370*/  BSYNC B1 ;  /* 0x0000000000017941 */ /* 0x000fea0003800000 */
.L_x_28594:
[----:B------:R-:W-:-:S04]  /*25380*/  IMAD.MOV.U32 R9, RZ, RZ, 0x4 ;  /* 0x00000004ff097424 */ /* 0x000fc800078e00ff */
[----:B------:R-:W-:-:S05]  /*25390*/  IMAD R232, R9, c[0x0][0x160], R232 ;  /* 0x0000580009e87a24 */ /* 0x000fca00078e02e8 */
[----:B------:R-:W-:-:S13]  /*253a0*/  ISETP.GE.AND P0, PT, R232, c[0x0][0x164], PT ;  /* 0x00005900e8007a0c */ /* 0x000fda0003f06270 */
[----:B0----5:R-:W-:Y:S01]  /*253b0*/  @P0 CALL.REL.NOINC `(.L_x_28596) ;  /* 0x0000001000000944 */ /* 0x021fe20003c00000 */
[----:B------:R-:W-:Y:S05]  /*253c0*/  BRA `(.L_x_28597) ;  /* 0xfffdc17000007947 */ /* 0x000fea000383ffff */
.L_x_28596:
[----:B------:R-:W-:Y:S05]  /*253d0*/  BSYNC B0 ;  /* 0x0000000000007941 */ /* 0x000fea0003800000 */
.L_x_27796:
[----:B------:R-:W-:Y:S05]  /*253e0*/  EXIT ;  /* 0x000000000000794d */ /* 0x000fea0003800000 */
.L_x_28582:
[----:B------:R-:W-:Y:S01]  /*253f0*/  IMAD.MOV.U32 R212, RZ, RZ, R195 ;  /* 0x000000ffffd47224 */ /* 0x000fe200078e00c3 */
[----:B------:R-:W-:Y:S01]  /*25400*/  MOV R193, 0xffffffff ;  /* 0xffffffff00c17802 */ /* 0x000fe20000000f00 */
[----:B------:R-:W-:Y:S01]  /*25410*/  IMAD.MOV.U32 R194, RZ, RZ, 0x1 ;  /* 0x00000001ffc27424 */ /* 0x000fe200078e00ff */
[----:B------:R-:W-:Y:S01]  /*25420*/  MOV R192, 0x25450 ;  /* 0x0002545000c07802 */ /* 0x000fe20000000f00 */
[----:B------:R-:W-:Y:S02]  /*25430*/  IMAD.MOV.U32 R213, RZ, RZ, 0x1f ;  /* 0x0000001fffd57424 */ /* 0x000fe400078e00ff */
[----:B-----5:R-:W-:Y:S05]  /*25440*/  CALL.REL.NOINC `($__internal_60_$__cuda_sm70_shflsync_bfly_p) ;  /* 0x000009e000007944 */ /* 0x020fea0003c00000 */
[----:B-1----:R-:W-:Y:S05]  /*25450*/  BRA `(.L_x_28598) ;  /* 0xffffe1a000007947 */ /* 0x002fea000383ffff */
.L_x_28583:
[----:B------:R-:W-:Y:S01]  /*25460*/  IMAD.MOV.U32 R212, RZ, RZ, R195 ;  /* 0x000000ffffd47224 */ /* 0x000fe200078e00c3 */
[----:B------:R-:W-:Y:S01]  /*25470*/  MOV R192, 0x254c0 ;  /* 0x000254c000c07802 */ /* 0x000fe20000000f00 */
[----:B------:R-:W-:Y:S02]  /*25480*/  IMAD.MOV.U32 R194, RZ, RZ, 0x2 ;  /* 0x00000002ffc27424 */ /* 0x000fe400078e00ff */
[----:B------:R-:W-:Y:S02]  /*25490*/  IMAD.MOV.U32 R213, RZ, RZ, 0x1f ;  /* 0x0000001fffd57424 */ /* 0x000fe400078e00ff */
[----:B------:R-:W-:-:S02]  /*254a0*/  IMAD.MOV.U32 R193, RZ, RZ, -0x1 ;  /* 0xffffffffffc17424 */ /* 0x000fc400078e00ff */
[----:B-----5:R-:W-:Y:S05]  /*254b0*/  CALL.REL.NOINC `($__internal_60_$__cuda_sm70_shflsync_bfly_p) ;  /* 0x0000097000007944 */ /* 0x020fea0003c00000 */
[----:B-1----:R-:W-:Y:S01]  /*254c0*/  FADD.FTZ R195, R195, R194 ;  /* 0x000000c2c3c37221 */ /* 0x002fe20000010000 */
[----:B------:R-:W-:Y:S01]  /*254d0*/  MOV R192, 0x25530 ;  /* 0x0002553000c07802 */ /* 0x000fe20000000f00 */
[----:B------:R-:W-:-:S02]  /*254e0*/  IMAD.MOV.U32 R194, RZ, RZ, 0x4 ;  /* 0x00000004ffc27424 */ /* 0x000fc400078e00ff */
[----:B------:R-:W-:Y:S02]  /*254f0*/  IMAD.MOV.U32 R213, RZ, RZ, 0x1f ;  /* 0x0000001fffd57424 */ /* 0x000fe400078e00ff */
[----:B------:R-:W-:Y:S02]  /*25500*/  IMAD.MOV.U32 R193, RZ, RZ, -0x1 ;  /* 0xffffffffffc17424 */ /* 0x000fe400078e00ff */
[----:B------:R-:W-:Y:S02]  /*25510*/  IMAD.MOV.U32 R212, RZ, RZ, R195 ;  /* 0x000000ffffd47224 */ /* 0x000fe400078e00c3 */
[----:B------:R-:W-:Y:S05]  /*25520*/  CALL.REL.NOINC `($__internal_60_$__cuda_sm70_shflsync_bfly_p) ;  /* 0x0000090000007944 */ /* 0x000fea0003c00000 */
[----:B-1----:R-:W-:Y:S01]  /*25530*/  FADD.FTZ R195, R195, R194 ;  /* 0x000000c2c3c37221 */ /* 0x002fe20000010000 */
[----:B------:R-:W-:Y:S01]  /*25540*/  MOV R192, 0x255a0 ;  /* 0x000255a000c07802 */ /* 0x000fe20000000f00 */
[----:B------:R-:W-:Y:S02]  /*25550*/  IMAD.MOV.U32 R194, RZ, RZ, 0x8 ;  /* 0x00000008ffc27424 */ /* 0x000fe400078e00ff */
[----:B------:R-:W-:Y:S02]  /*25560*/  IMAD.MOV.U32 R213, RZ, RZ, 0x1f ;  /* 0x0000001fffd57424 */ /* 0x000fe400078e00ff */
[----:B------:R-:W-:-:S02]  /*25570*/  IMAD.MOV.U32 R193, RZ, RZ, -0x1 ;  /* 0xffffffffffc17424 */ /* 0x000fc400078e00ff */
[----:B------:R-:W-:Y:S02]  /*25580*/  IMAD.MOV.U32 R212, RZ, RZ, R195 ;  /* 0x000000ffffd47224 */ /* 0x000fe400078e00c3 */
[----:B------:R-:W-:Y:S05]  /*25590*/  CALL.REL.NOINC `($__internal_60_$__cuda_sm70_shflsync_bfly_p) ;  /* 0x0000089000007944 */ /* 0x000fea0003c00000 */
[----:B-1----:R-:W-:Y:S01]  /*255a0*/  FADD.FTZ R195, R195, R194 ;  /* 0x000000c2c3c37221 */ /* 0x002fe20000010000 */
[----:B------:R-:W-:Y:S01]  /*255b0*/  MOV R192, 0x25610 ;  /* 0x0002561000c07802 */ /* 0x000fe20000000f00 */
[----:B------:R-:W-:Y:S02]  /*255c0*/  IMAD.MOV.U32 R194, RZ, RZ, 0x10 ;  /* 0x00000010ffc27424 */ /* 0x000fe400078e00ff */
[----:B------:R-:W-:Y:S02]  /*255d0*/  IMAD.MOV.U32 R213, RZ, RZ, 0x1f ;  /* 0x0000001fffd57424 */ /* 0x000fe400078e00ff */
[----:B------:R-:W-:Y:S02]  /*255e0*/  IMAD.MOV.U32 R193, RZ, RZ, -0x1 ;  /* 0xffffffffffc17424 */ /* 0x000fe400078e00ff */
[----:B------:R-:W-:Y:S02]  /*255f0*/  IMAD.MOV.U32 R212, RZ, RZ, R195 ;  /* 0x000000ffffd47224 */ /* 0x000fe400078e00c3 */
[----:B------:R-:W-:Y:S05]  /*25600*/  CALL.REL.NOINC `($__internal_60_$__cuda_sm70_shflsync_bfly_p) ;  /* 0x0000082000007944 */ /* 0x000fea0003c00000 */
[----:B-1----:R-:W-:Y:S01]  /*25610*/  FADD.FTZ R195, R195, R194 ;  /* 0x000000c2c3c37221 */ /* 0x002fe20000010000 */
[----:B------:R-:W-:Y:S01]  /*25620*/  LOP3.LUT P6, RZ, R16, 0x20, RZ, 0xc0, !PT ;  /* 0x0000002010ff7812 */ /* 0x000fe200078cc0ff */
[----:B------:R-:W-:Y:S01]  /*25630*/  HFMA2.MMA R194, -RZ, RZ, 0, 5.9604644775390625e-08 ;  /* 0x00000001ffc27435 */ /* 0x000fe200000001ff */
[----:B------:R-:W-:-:S02]  /*25640*/  IMAD.MOV.U32 R213, RZ, RZ, 0x1f ;  /* 0x0000001fffd57424 */ /* 0x000fc400078e00ff */
        /* <DEDUP_REMOVED lines=100> */
[----:B------:R-:W-:Y:S05]  /*25c90*/  CALL.REL.NOINC `($__internal_60_$__cuda_sm70_shflsync_bfly_p) ;  /* 0x0000019000007944 */ /* 0x000fea0003c00000 */
[----:B-1----:R-:W-:Y:S01]  /*25ca0*/  FADD.FTZ R212, R212, R194 ;  /* 0x000000c2d4d47221 */ /* 0x002fe20000010000 */
[----:B------:R-:W-:Y:S01]  /*25cb0*/  MOV R192, 0x25d00 ;  /* 0x00025d0000c07802 */ /* 0x000fe20000000f00 */
[----:B------:R-:W-:Y:S02]  /*25cc0*/  IMAD.MOV.U32 R194, RZ, RZ, 0x2 ;  /* 0x00000002ffc27424 */ /* 0x000fe400078e00ff */
[----:B------:R-:W-:Y:S02]  /*25cd0*/  IMAD.MOV.U32 R213, RZ, RZ, 0x1f ;  /* 0x0000001fffd57424 */ /* 0x000fe400078e00ff */
[----:B------:R-:W-:Y:S02]  /*25ce0*/  IMAD.MOV.U32 R193, RZ, RZ, -0x1 ;  /* 0xffffffffffc17424 */ /* 0x000fe400078e00ff */
[----:B------:R-:W-:Y:S05]  /*25cf0*/  CALL.REL.NOINC `($__internal_60_$__cuda_sm70_shflsync_bfly_p) ;  /* 0x0000013000007944 */ /* 0x000fea0003c00000 */
[----:B-1----:R-:W-:Y:S01]  /*25d00*/  FADD.FTZ R212, R212, R194 ;  /* 0x000000c2d4d47221 */ /* 0x002fe20000010000 */
[----:B------:R-:W-:Y:S01]  /*25d10*/  MOV R192, 0x25d60 ;  /* 0x00025d6000c07802 */ /* 0x000fe20000000f00 */
[----:B------:R-:W-:-:S02]  /*25d20*/  IMAD.MOV.U32 R194, RZ, RZ, 0x4 ;  /* 0x00000004ffc27424 */ /* 0x000fc400078e00ff */
[----:B------:R-:W-:Y:S02]  /*25d30*/  IMAD.MOV.U32 R213, RZ, RZ, 0x1f ;  /* 0x0000001fffd57424 */ /* 0x000fe400078e00ff */
        /* <DEDUP_REMOVED lines=14> */
[----:B-1----:R-:W-:Y:S05]  /*25e20*/  BRA `(.L_x_28599) ;  /* 0xffffdf3000007947 */ /* 0x002fea000383ffff */
        .weak           $__internal_60_$__cuda_sm70_shflsync_bfly_p
        .type           $__internal_60_$__cuda_sm70_shflsync_bfly_p,@function
        .size           $__internal_60_$__cuda_sm70_shflsync_bfly_p,(.L_x_39504 - $__internal_60_$__cuda_sm70_shflsync_bfly_p)
$__internal_60_$__cuda_sm70_shflsync_bfly_p:
[----:B------:R-:W-:Y:S04]  /*25e30*/  WARPSYNC R193 ;  /* 0x000000c100007348 */ /* 0x000fe80003800000 */
[----:B------:R0:W1:Y:S02]  /*25e40*/  SHFL.BFLY PT, R194, R212, R194, R213 ;  /* 0x0c0000c2d4c27389 */ /* 0x00006400000e00d5 */
[----:B0-----:R-:W-:-:S04]  /*25e50*/  IMAD.MOV.U32 R193, RZ, RZ, 0x0 ;  /* 0x00000000ffc17424 */ /* 0x001fc800078e00ff */
[----:B------:R-:W-:Y:S05]  /*25e60*/  RET.REL.NODEC R192 `(_ZN10layer_norm31ln_parallel_residual_fwd_kernelINS_13Kernel_traitsIf6__halffS2_fjLj1536ELj1ELj4ELj1ELj16ENS_18Kernel_traits_baseILj1536EfS2_fS2_fjLj128EEEEELb1ELb0ELb0EEEvNS_9FwdParamsE) ;  /* 0xfffda190c0007950 */ /* 0x000fea0003c3ffff */
.L_x_28600:
        /* <DEDUP_REMOVED lines=9> */
.L_x_39504:


//--------------------- .text._ZN10layer_norm31ln_parallel_residual_fwd_kernelINS_13Kernel_traitsIf6__halffS2_fjLj1536ELj1ELj4ELj1ELj16ENS_18Kernel_traits_baseILj1536EfS2_fS2_fjLj128EEEEELb1ELb0ELb1EEEvNS_9FwdParamsE --------------------------
	.section	.text._ZN10layer_norm31ln_parallel_residual_fwd_kernelINS_13Kernel_traitsIf6__halffS2_fjLj1536ELj1ELj4ELj1ELj16ENS_18Kernel_traits_baseILj1536EfS2_fS2_fjLj128EEEEELb1ELb0ELb1EEEvNS_9FwdParamsE,"ax",@progbits
	.sectioninfo	@"SHI_REGISTERS=255"
	.align	128
        .global         _ZN10layer_norm31ln_parallel_residual_fwd_kernelINS_13Kernel_traitsIf6__halffS2_fjLj1536ELj1ELj4ELj1ELj16ENS_18Kernel_traits_baseILj1536EfS2_fS2_fjLj128EEEEELb1ELb0ELb1EEEvNS_9FwdParamsE
        .type           _ZN10layer_norm31ln_parallel_residual_fwd_kernelINS_13Kernel_traitsIf6__halffS2_fjLj1536ELj1ELj4ELj1ELj16ENS_18Kernel_traits_baseILj1536EfS2_fS2_fjLj128EEEEELb1ELb0ELb1EEEvNS_9FwdParamsE,@function
        .size           _ZN10layer_norm31ln_parallel_residual_fwd_kernelINS_13Kernel_traitsIf6__halffS2_fjLj1536ELj1ELj4ELj1ELj16ENS_18Kernel_traits_baseILj1536EfS2_fS2_fjLj128EEEEELb1ELb0ELb1EEEvNS_9FwdParamsE,(.L_x_39505 - _ZN10layer_norm31ln_parallel_residual_fwd_kernelINS_13Kernel_traitsIf6__halffS2_fjLj1536ELj1ELj4ELj1ELj16ENS_18Kernel_traits_baseILj1536EfS2_fS2_fjLj128EEEEELb1ELb0ELb1EEEvNS_9FwdParamsE)
        .other          _ZN10layer_norm31ln_parallel_residual_fwd_kernelINS_13Kernel_traitsIf6__halffS2_fjLj1536ELj1ELj4ELj1ELj16ENS_18Kernel_traits_baseILj1536EfS2_fS2_fjLj128EEEEELb1ELb0ELb1EEEvNS_9FwdParamsE,@"STO_CUDA_ENTRY STV_DEFAULT"
_ZN10layer_norm31ln_parallel_residual_fwd_kernelINS_13Kernel_traitsIf6__halffS2_fjLj1536ELj1ELj4ELj1ELj16ENS_18Kernel_traits_baseILj1536EfS2_fS2_fjLj128EEEEELb1ELb0ELb1EEEvNS_9FwdParamsE:
.text._ZN10layer_norm31ln_parallel_residual_fwd_kernelINS_13Kernel_traitsIf6__halffS2_fjLj1536ELj1ELj4ELj1ELj16ENS_18Kernel_traits_baseILj1536EfS2_fS2_fjLj128EEEEELb1ELb0ELb1EEEvNS_9FwdParamsE:
        /* <DEDUP_REMOVED lines=223> */
.L_x_29379:
        /* <DEDUP_REMOVED lines=32> */
.L_x_28603:
[----:B0-----:R-:W-:Y:S02]  /*0ff0*/  IMAD.MOV.U32 R0, RZ, RZ, R212 ;  /* 0x000000ffff007224 */ /* 0x001fe400078e00d4 */
.L_x_28604:
[----:B------:R-:W-:Y:S05]  /*1000*/  BSYNC B1 ;  /* 0x0000000000017941 */ /* 0x000fea0003800000 */
.L_x_28602:
        /* <DEDUP_REMOVED lines=16> */
.L_x_28608:
[----:B------:R-:W-:Y:S05]  /*1110*/  BSYNC B2 ;  /* 0x0000000000027941 */ /* 0x000fea0003800000 */
.L_x_28607:
        /* <DEDUP_REMOVED lines=44> */
.L_x_28606:
[----:B------:R-:W-:Y:S05]  /*13e0*/  BSYNC B1 ;  /* 0x0000000000017941 */ /* 0x000fea0003800000 */
.L_x_28605:
        /* <DEDUP_REMOVED lines=18> */
.L_x_28609:
        /* <DEDUP_REMOVED lines=12> */
.L_x_28612:
[----:B------:R-:W-:Y:S02]  /*15d0*/  IMAD.MOV.U32 R9, RZ, RZ, R212 ;  /* 0x000000ffff097224 */ /* 0x000fe400078e00d4 */
.L_x_28613:
[----:B------:R-:W-:Y:S05]  /*15e0*/  BSYNC B1 ;  /* 0x0000000000017941 */ /* 0x000fea0003800000 */
.L_x_28611:
        /* <DEDUP_REMOVED lines=16> */
.L_x_28617:
[----:B------:R-:W-:Y:S05]  /*16f0*/  BSYNC B2 ;  /* 0x0000000000027941 */ /* 0x000fea0003800000 */
.L_x_28616:
        /* <DEDUP_REMOVED lines=44> */
.L_x_28615:
[----:B------:R-:W-:Y:S05]  /*19c0*/  BSYNC B1 ;  /* 0x0000000000017941 */ /* 0x000fea0003800000 */
.L_x_28614:
        /* <DEDUP_REMOVED lines=10> */
.L_x_28610:
        /* <DEDUP_REMOVED lines=12> */
.L_x_28619:
[----:B------:R-:W-:Y:S02]  /*1b30*/  IMAD.MOV.U32 R20, RZ, RZ, R212 ;  /* 0x000000ffff147224 */ /* 0x000fe400078e00d4 */
.L_x_28620:
[----:B------:R-:W-:Y:S05]  /*1b40*/  BSYNC B1 ;  /* 0x0000000000017941 */ /* 0x000fea0003800000 */
.L_x_28618:
        /* <DEDUP_REMOVED lines=16> */
.L_x_28624:
[----:B------:R-:W-:Y:S05]  /*1c50*/  BSYNC B2 ;  /* 0x0000000000027941 */ /* 0x000fea0003800000 */
.L_x_28623:
        /* <DEDUP_REMOVED lines=44> */
.L_x_28622:
[----:B------:R-:W-:Y:S05]  /*1f20*/  BSYNC B1 ;  /* 0x0000000000017941 */ /* 0x000fea0003800000 */
.L_x_28621:
        /* <DEDUP_REMOVED lines=13> */
.L_x_28625:
        /* <DEDUP_REMOVED lines=12> */
.L_x_28628:
[----:B------:R-:W-:Y:S02]  /*20c0*/  IMAD.MOV.U32 R8, RZ, RZ, R212 ;  /* 0x000000ffff087224 */ /* 0x000fe400078e00d4 */
.L_x_28629:
[----:B------:R-:W-:Y:S05]  /*20d0*/  BSYNC B1 ;  /* 0x0000000000017941 */ /* 0x000fea0003800000 */
.L_x_28627:
        /* <DEDUP_REMOVED lines=16> */
.L_x_28633:
[----:B------:R-:W-:Y:S05]  /*21e0*/  BSYNC B2 ;  /* 0x0000000000027941 */ /* 0x000fea0003800000 */
.L_x_28632:
        /* <DEDUP_REMOVED lines=44> */
.L_x_28631:
[----:B------:R-:W-:Y:S05]  /*24b0*/  BSYNC B1 ;  /* 0x0000000000017941 */ /* 0x000fea0003800000 */
.L_x_28630:
        /* <DEDUP_REMOVED lines=10> */
.L_x_28626:
        /* <DEDUP_REMOVED lines=12> */
.L_x_28635:
[----:B------:R-:W-:Y:S02]  /*2620*/  MOV R20, R212 ;  /* 0x000000d400147202 */ /* 0x000fe40000000f00 */
.L_x_28636:
[----:B------:R-:W-:Y:S05]  /*2630*/  BSYNC B1 ;  /* 0x0000000000017941 */ /* 0x000fea0003800000 */
.L_x_28634:
        /* <DEDUP_REMOVED lines=16> */
.L_x_28640:
[----:B------:R-:W-:Y:S05]  /*2740*/  BSYNC B2 ;  /* 0x0000000000027941 */ /* 0x000fea0003800000 */
.L_x_28639:
        /* <DEDUP_REMOVED lines=44> */
.L_x_28638:
[----:B------:R-:W-:Y:S05]  /*2a10*/  BSYNC B1 ;  /* 0x0000000000017941 */ /* 0x000fea0003800000 */
.L_x_28637:
        /* <DEDUP_REMOVED lines=13> */
.L_x_28641:
        /* <DEDUP_REMOVED lines=12> */
.L_x_28644:
[----:B------:R-:W-:Y:S02]  /*2bb0*/  MOV R7, R212 ;  /* 0x000000d400077202 */ /* 0x000fe40000000f00 */
.L_x_28645:
[----:B------:R-:W-:Y:S05]  /*2bc0*/  BSYNC B1 ;  /* 0x0000000000017941 */ /* 0x000fea0003800000 */
.L_x_28643:
        /* <DEDUP_REMOVED lines=16> */
.L_x_28649:
[----:B------:R-:W-:Y:S05]  /*2cd0*/  BSYNC B2 ;  /* 0x0000000000027941 */ /* 0x000fea0003800000 */
.L_x_28648:
        /* <DEDUP_REMOVED lines=44> */
.L_x_28647:
[----:B------:R-:W-:Y:S05]  /*2fa0*/  BSYNC B1 ;  /* 0x0000000000017941 */ /* 0x000fea0003800000 */
.L_x_28646:
        /* <DEDUP_REMOVED lines=10> */
.L_x_28642:
        /* <DEDUP_REMOVED lines=12> */
.L_x_28651:
[----:B------:R-:W-:Y:S02]  /*3110*/  IMAD.MOV.U32 R21, RZ, RZ, R212 ;  /* 0x000000ffff157224 */ /* 0x000fe400078e00d4 */
.L_x_28652:
[----:B------:R-:W-:Y:S05]  /*3120*/  BSYNC B1 ;  /* 0x0000000000017941 */ /* 0x000fea0003800000 */
.L_x_28650:
        /* <DEDUP_REMOVED lines=16> */
.L_x_28656:
[----:B------:R-:W-:Y:S05]  /*3230*/  BSYNC B2 ;  /* 0x0000000000027941 */ /* 0x000fea0003800000 */
.L_x_28655:
        /* <DEDUP_REMOVED lines=44> */
.L_x_28654:
[----:B------:R-:W-:Y:S05]  /*3500*/  BSYNC B1 ;  /* 0x0000000000017941 */ /* 0x000fea0003800000 */
.L_x_28653:
        /* <DEDUP_REMOVED lines=12> */
.L_x_28657:
        /* <DEDUP_REMOVED lines=12> */
.L_x_28660:
[----:B------:R-:W-:Y:S02]  /*3690*/  IMAD.MOV.U32 R6, RZ, RZ, R212 ;  /* 0x000000ffff067224 */ /* 0x000fe400078e00d4 */
.L_x_28661:
[----:B------:R-:W-:Y:S05]  /*36a0*/  BSYNC B1 ;  /* 0x0000000000017941 */ /* 0x000fea0003800000 */
.L_x_28659:
        /* <DEDUP_REMOVED lines=16> */
.L_x_28665:
[----:B------:R-:W-:Y:S05]  /*37b0*/  BSYNC B2 ;  /* 0x0000000000027941 */ /* 0x000fea0003800000 */
.L_x_28664:
        /* <DEDUP_REMOVED lines=44> */
.L_x_28663:
[----:B------:R-:W-:Y:S05]  /*3a80*/  BSYNC B1 ;  /* 0x0000000000017941 */ /* 0x000fea0003800000 */
.L_x_28662:
        /* <DEDUP_REMOVED lines=10> */
.L_x_28658:
        /* <DEDUP_REMOVED lines=12> */
.L_x_28667:
[----:B------:R-:W-:Y:S02]  /*3bf0*/  IMAD.MOV.U32 R17, RZ, RZ, R212 ;  /* 0x000000ffff117224 */ /* 0x000fe400078e00d4 */
.L_x_28668:
[----:B------:R-:W-:Y:S05]  /*3c00*/  BSYNC B1 ;  /* 0x0000000000017941 */ /* 0x000fea0003800000 */
.L_x_28666:
        /* <DEDUP_REMOVED lines=16> */
.L_x_28672:
[----:B------:R-:W-:Y:S05]  /*3d10*/  BSYNC B2 ;  /* 0x0000000000027941 */ /* 0x000fea0003800000 */
.L_x_28671:
        /* <DEDUP_REMOVED lines=44> */
.L_x_28670:
[----:B------:R-:W-:Y:S05]  /*3fe0*/  BSYNC B1 ;  /* 0x0000000000017941 */ /* 0x000fea0003800000 */
.L_x_28669:
        /* <DEDUP_REMOVED lines=12> */
.L_x_28673:
        /* <DEDUP_REMOVED lines=12> */
.L_x_28676:
[----:B------:R-:W-:Y:S02]  /*4170*/  IMAD.MOV.U32 R5, RZ, RZ, R212 ;  /* 0x000000ffff057224 */ /* 0x000fe400078e00d4 */
.L_x_28677:
[----:B------:R-:W-:Y:S05]  /*4180*/  BSYNC B1 ;  /* 0x0000000000017941 */ /* 0x000fea0003800000 */
.L_x_28675:
        /* <DEDUP_REMOVED lines=16> */
.L_x_28681:
[----:B------:R-:W-:Y:S05]  /*4290*/  BSYNC B2 ;  /* 0x0000000000027941 */ /* 0x000fea0003800000 */
.L_x_28680:
        /* <DEDUP_REMOVED lines=44> */
.L_x_28679:
[----:B------:R-:W-:Y:S05]  /*4560*/  BSYNC B1 ;  /* 0x0000000000017941 */ /* 0x000fea0003800000 */
.L_x_28678:
        /* <DEDUP_REMOVED lines=10> */
.L_x_28674:
        /* <DEDUP_REMOVED lines=12> */
.L_x_28683:
[----:B------:R-:W-:Y:S02]  /*46d0*/  MOV R17, R212 ;  /* 0x000000d400117202 */ /* 0x000fe40000000f00 */
.L_x_28684:
[----:B------:R-:W-:Y:S05]  /*46e0*/  BSYNC B1 ;  /* 0x0000000000017941 */ /* 0x000fea0003800000 */
.L_x_28682:
        /* <DEDUP_REMOVED lines=16> */
.L_x_28688:
[----:B------:R-:W-:Y:S05]  /*47f0*/  BSYNC B2 ;  /* 0x0000000000027941 */ /* 0x000fea0003800000 */
.L_x_28687:
        /* <DEDUP_REMOVED lines=44> */
.L_x_28686:
[----:B------:R-:W-:Y:S05]  /*4ac0*/  BSYNC B1 ;  /* 0x0000000000017941 */ /* 0x000fea0003800000 */
.L_x_28685:
        /* <DEDUP_REMOVED lines=12> */
.L_x_28689:
        /* <DEDUP_REMOVED lines=12> */
.L_x_28692:
[----:B------:R-:W-:Y:S02]  /*4c50*/  MOV R4, R212 ;  /* 0x000000d400047202 */ /* 0x000fe40000000f00 */
.L_x_28693:
[----:B------:R-:W-:Y:S05]  /*4c60*/  BSYNC B1 ;  /* 0x0000000000017941 */ /* 0x000fea0003800000 */
.L_x_28691:
        /* <DEDUP_REMOVED lines=16> */
.L_x_28697:
[----:B------:R-:W-:Y:S05]  /*4d70*/  BSYNC B2 ;  /* 0x0000000000027941 */ /* 0x000fea0003800000 */
.L_x_28696:
        /* <DEDUP_REMOVED lines=44> */
.L_x_28695:
[----:B------:R-:W-:Y:S05]  /*5040*/  BSYNC B1 ;  /* 0x0000000000017941 */ /* 0x000fea0003800000 */
.L_x_28694:
        /* <DEDUP_REMOVED lines=10> */
.L_x_28690:
        /* <DEDUP_REMOVED lines=12> */
.L_x_28699:
[----:B------:R-:W-:Y:S02]  /*51b0*/  IMAD.MOV.U32 R17, RZ, RZ, R212 ;  /* 0x000000ffff117224 */ /* 0x000fe400078e00d4 */
.L_x_28700:
[----:B------:R-:W-:Y:S05]  /*51c0*/  BSYNC B1 ;  /* 0x0000000000017941 */ /* 0x000fea0003800000 */
.L_x_28698:
        /* <DEDUP_REMOVED lines=16> */
.L_x_28704:
[----:B------:R-:W-:Y:S05]  /*52d0*/  BSYNC B2 ;  /* 0x0000000000027941 */ /* 0x000fea0003800000 */
.L_x_28703:
        /* <DEDUP_REMOVED lines=44> */
.L_x_28702:
[----:B------:R-:W-:Y:S05]  /*55a0*/  BSYNC B1 ;  /* 0x0000000000017941 */ /* 0x000fea0003800000 */
.L_x_28701:
        /* <DEDUP_REMOVED lines=12> */
.L_x_28705:
        /* <DEDUP_REMOVED lines=12> */
.L_x_28708:
[----:B------:R-:W-:Y:S02]  /*5730*/  IMAD.MOV.U32 R3, RZ, RZ, R212 ;  /* 0x000000ffff037224 */ /* 0x000fe400078e00d4 */
.L_x_28709:
[----:B------:R-:W-:Y:S05]  /*5740*/  BSYNC B1 ;  /* 0x0000000000017941 */ /* 0x000fea0003800000 */
.L_x_28707:
        /* <DEDUP_REMOVED lines=16> */
.L_x_28713:
[----:B------:R-:W-:Y:S05]  /*5850*/  BSYNC B2 ;  /* 0x0000000000027941 */ /* 0x000fea0003800000 */
.L_x_28712:
        /* <DEDUP_REMOVED lines=44> */
.L_x_28711:
[----:B------:R-:W-:Y:S05]  /*5b20*/  BSYNC B1 ;  /* 0x0000000000017941 */ /* 0x000fea0003800000 */
.L_x_28710:
        /* <DEDUP_REMOVED lines=10> */
.L_x_28706:
        /* <DEDUP_REMOVED lines=12> */
.L_x_28715:
[----:B------:R-:W-:Y:S02]  /*5c90*/  IMAD.MOV.U32 R17, RZ, RZ, R212 ;  /* 0x000000ffff117224 */ /* 0x000fe400078e00d4 */
.L_x_28716:
[----:B------:R-:W-:Y:S05]  /*5ca0*/  BSYNC B1 ;  /* 0x0000000000017941 */ /* 0x000fea0003800000 */
.L_x_28714:
        /* <DEDUP_REMOVED lines=16> */
.L_x_28720:
[----:B------:R-:W-:Y:S05]  /*5db0*/  BSYNC B2 ;  /* 0x0000000000027941 */ /* 0x000fea0003800000 */
.L_x_28719:
        /* <DEDUP_REMOVED lines=44> */
.L_x_28718:
[----:B------:R-:W-:Y:S05]  /*6080*/  BSYNC B1 ;  /* 0x0000000000017941 */ /* 0x000fea0003800000 */
.L_x_28717:
        /* <DEDUP_REMOVED lines=13> */
.L_x_28721:
        /* <DEDUP_REMOVED lines=12> */
.L_x_28724:
[----:B------:R-:W-:Y:S02]  /*6220*/  IMAD.MOV.U32 R2, RZ, RZ, R212 ;  /* 0x000000ffff027224 */ /* 0x000fe400078e00d4 */
.L_x_28725:
[----:B------:R-:W-:Y:S05]  /*6230*/  BSYNC B1 ;  /* 0x0000000000017941 */ /* 0x000fea0003800000 */
.L_x_28723:
        /* <DEDUP_REMOVED lines=18> */
.L_x_28729:
[----:B------:R-:W-:Y:S05]  /*6360*/  BSYNC B2 ;  /* 0x0000000000027941 */ /* 0x000fea0003800000 */
.L_x_28728:
        /* <DEDUP_REMOVED lines=44> */
.L_x_28727:
[----:B------:R-:W-:Y:S05]  /*6630*/  BSYNC B1 ;  /* 0x0000000000017941 */ /* 0x000fea0003800000 */
.L_x_28726:
        /* <DEDUP_REMOVED lines=10> */
.L_x_28722:
        /* <DEDUP_REMOVED lines=30> */
[----:B0-----:R-:W-:Y:S01]  /*68c0*/  IMAD.U32 R16, R3, 0x10000, RZ ;  /* 0x0001000003107824 */ /* 0x001fe200078e00ff */
[----:B------:R-:W-:-:S04]  /*68d0*/  LOP3.LUT R18, R7, 0xff, RZ, 0xc0, !PT ;  /* 0x000000ff07127812 */ /* 0x000fc800078ec0ff */
[----:B------:R-:W-:Y:S01]  /*68e0*/  LOP3.LUT R17, R16, 0xff0000, RZ, 0xc0, !PT ;  /* 0x00ff000010117812 */ /* 0x000fe200078ec0ff */
[----:B------:R-:W-:Y:S01]  /*68f0*/  IMAD.WIDE.U32 R18, R18, 0x10000, RZ ;  /* 0x0001000012127825 */ /* 0x000fe200078e00ff */
[----:B------:R-:W-:-:S04]  /*6900*/  LOP3.LUT R16, R2, 0xffff, RZ, 0xc0, !PT ;  /* 0x0000ffff02107812 */ /* 0x000fc800078ec0ff */
        /* <DEDUP_REMOVED lines=15> */
.L_x_28730:
        /* <DEDUP_REMOVED lines=21> */
.L_x_28732:
[----:B------:R-:W-:Y:S02]  /*6b50*/  IMAD.MOV.U32 R0, RZ, RZ, R212 ;  /* 0x000000ffff007224 */ /* 0x000fe400078e00d4 */
.L_x_28733:
[----:B------:R-:W-:Y:S05]  /*6b60*/  BSYNC B1 ;  /* 0x0000000000017941 */ /* 0x000fea0003800000 */
.L_x_28731:
        /* <DEDUP_REMOVED lines=16> */
.L_x_28737:
[----:B------:R-:W-:Y:S05]  /*6c70*/  BSYNC B2 ;  /* 0x0000000000027941 */ /* 0x000fea0003800000 */
.L_x_28736:
        /* <DEDUP_REMOVED lines=44> */
.L_x_28735:
[----:B------:R-:W-:Y:S05]  /*6f40*/  BSYNC B1 ;  /* 0x0000000000017941 */ /* 0x000fea0003800000 */
.L_x_28734:
        /* <DEDUP_REMOVED lines=15> */
.L_x_28738:
        /* <DEDUP_REMOVED lines=12> */
.L_x_28741:
[----:B------:R-:W-:Y:S02]  /*7100*/  IMAD.MOV.U32 R0, RZ, RZ, R212 ;  /* 0x000000ffff007224 */ /* 0x000fe400078e00d4 */
.L_x_28742:
[----:B------:R-:W-:Y:S05]  /*7110*/  BSYNC B1 ;  /* 0x0000000000017941 */ /* 0x000fea0003800000 */
.L_x_28740:
        /* <DEDUP_REMOVED lines=16> */
.L_x_28746:
[----:B------:R-:W-:Y:S05]  /*7220*/  BSYNC B2 ;  /* 0x0000000000027941 */ /* 0x000fea0003800000 */
.L_x_28745:
        /* <DEDUP_REMOVED lines=44> */
.L_x_28744:
[----:B------:R-:W-:Y:S05]  /*74f0*/  BSYNC B1 ;  /* 0x0000000000017941 */ /* 0x000fea0003800000 */
.L_x_28743:
        /* <DEDUP_REMOVED lines=9> */
.L_x_28739:
        /* <DEDUP_REMOVED lines=12> */
.L_x_28748:
[----:B------:R-:W-:Y:S02]  /*7650*/  IMAD.MOV.U32 R0, RZ, RZ, R212 ;  /* 0x000000ffff007224 */ /* 0x000fe400078e00d4 */
.L_x_28749:
[----:B------:R-:W-:Y:S05]  /*7660*/  BSYNC B1 ;  /* 0x0000000000017941 */ /* 0x000fea0003800000 */
.L_x_28747:
        /* <DEDUP_REMOVED lines=16> */
.L_x_28753:
[----:B------:R-:W-:Y:S05]  /*7770*/  BSYNC B2 ;  /* 0x0000000000027941 */ /* 0x000fea0003800000 */
.L_x_28752:
        /* <DEDUP_REMOVED lines=44> */
.L_x_28751:
[----:B------:R-:W-:Y:S05]  /*7a40*/  BSYNC B1 ;  /* 0x0000000000017941 */ /* 0x000fea0003800000 */
.L_x_28750:
        /* <DEDUP_REMOVED lines=14> */
.L_x_28754:
        /* <DEDUP_REMOVED lines=12> */
.L_x_28757:
[----:B------:R-:W-:Y:S02]  /*7bf0*/  IMAD.MOV.U32 R0, RZ, RZ, R212 ;  /* 0x000000ffff007224 */ /* 0x000fe400078e00d4 */
.L_x_28758:
[----:B------:R-:W-:Y:S05]  /*7c00*/  BSYNC B1 ;  /* 0x0000000000017941 */ /* 0x000fea0003800000 */
.L_x_28756:
        /* <DEDUP_REMOVED lines=16> */
.L_x_28762:
[----:B------:R-:W-:Y:S05]  /*7d10*/  BSYNC B2 ;  /* 0x0000000000027941 */ /* 0x000fea0003800000 */
.L_x_28761:
        /* <DEDUP_REMOVED lines=44> */
.L_x_28760:
[----:B------:R-:W-:Y:S05]  /*7fe0*/  BSYNC B1 ;  /* 0x0000000000017941 */ /* 0x000fea0003800000 */
.L_x_28759:
[----:B------:R-:W0:Y:S01]  /*7ff0*/  I2F.U32 R21, R0 ;  /* 0x0000000000157306 */ /* 0x000e220000201000 */
[----:B------:R-:W-:-:S05]  /*8000*/  HADD2.F32 R8, -RZ, R64.H1_H1 ;  /* 0x30000040ff087230 */ /* 0x000fca0000004100 */
[----:B------:R-:W-:Y:S02]  /*8010*/  FMUL.FTZ R8, R8, c[0x0][0x1e8] ;  /* 0x00007a0008087a20 */ /* 0x000fe40000410000 */
[----:B0-----:R-:W-:-:S05]  /*8020*/  FFMA.FTZ R21, R21, R248, 1.1641532182693481445e-10 ;  /* 0x2f00000015157423 */ /* 0x001fca00000100f8 */
[----:B------:R-:W-:-:S04]  /*8030*/  FSETP.GTU.FTZ.AND P1, PT, R21, c[0x0][0x1e4], PT ;  /* 0x0000790015007a0b */ /* 0x000fc80003f3c000 */
[----:B------:R-:W-:-:S05]  /*8040*/  FSEL R8, R8, RZ, !P1 ;  /* 0x000000ff08087208 */ /* 0x000fca0004800000 */
[----:B------:R-:W-:Y:S01]  /*8050*/  FADD.FTZ R45, R45, R8 ;  /* 0x000000082d2d7221 */ /* 0x000fe20000010000 */
[----:B------:R-:W-:-:S03]  /*8060*/  SEL R8, RZ, 0x1, P1 ;  /* 0x00000001ff087807 */ /* 0x000fc60000800000 */
[----:B------:R-:W-:Y:S02]  /*8070*/  @P0 FADD.FTZ R45, R61, R45 ;  /* 0x0000002d3d2d0221 */ /* 0x000fe40000010000 */
.L_x_28755:
        /* <DEDUP_REMOVED lines=12> */
.L_x_28764:
[----:B------:R-:W-:Y:S02]  /*8140*/  IMAD.MOV.U32 R0, RZ, RZ, R212 ;  /* 0x000000ffff007224 */ /* 0x000fe400078e00d4 */
.L_x_28765:
[----:B------:R-:W-:Y:S05]  /*8150*/  BSYNC B1 ;  /* 0x0000000000017941 */ /* 0x000fea0003800000 */
.L_x_28763:
        /* <DEDUP_REMOVED lines=16> */
.L_x_28769:
[----:B------:R-:W-:Y:S05]  /*8260*/  BSYNC B2 ;  /* 0x0000000000027941 */ /* 0x000fea0003800000 */
.L_x_28768:
        /* <DEDUP_REMOVED lines=44> */
.L_x_28767:
[----:B------:R-:W-:Y:S05]  /*8530*/  BSYNC B1 ;  /* 0x0000000000017941 */ /* 0x000fea0003800000 */
.L_x_28766:
        /* <DEDUP_REMOVED lines=14> */
.L_x_28770:
        /* <DEDUP_REMOVED lines=12> */
.L_x_28773:
[----:B------:R-:W-:Y:S02]  /*86e0*/  IMAD.MOV.U32 R0, RZ, RZ, R212 ;  /* 0x000000ffff007224 */ /* 0x000fe400078e00d4 */
.L_x_28774:
[----:B------:R-:W-:Y:S05]  /*86f0*/  BSYNC B1 ;  /* 0x0000000000017941 */ /* 0x000fea0003800000 */
.L_x_28772:
        /* <DEDUP_REMOVED lines=16> */
.L_x_28778:
[----:B------:R-:W-:Y:S05]  /*8800*/  BSYNC B2 ;  /* 0x0000000000027941 */ /* 0x000fea0003800000 */
.L_x_28777:
        /* <DEDUP_REMOVED lines=44> */
.L_x_28776:
[----:B------:R-:W-:Y:S05]  /*8ad0*/  BSYNC B1 ;  /* 0x0000000000017941 */ /* 0x000fea0003800000 */
.L_x_28775:
        /* <DEDUP_REMOVED lines=9> */
.L_x_28771:
        /* <DEDUP_REMOVED lines=12> */
.L_x_28780:
[----:B------:R-:W-:Y:S02]  /*8c30*/  IMAD.MOV.U32 R0, RZ, RZ, R212 ;  /* 0x000000ffff007224 */ /* 0x000fe400078e00d4 */
.L_x_28781:
[----:B------:R-:W-:Y:S05]  /*8c40*/  BSYNC B1 ;  /* 0x0000000000017941 */ /* 0x000fea0003800000 */
.L_x_28779:
        /* <DEDUP_REMOVED lines=16> */
.L_x_28785:
[----:B------:R-:W-:Y:S05]  /*8d50*/  BSYNC B2 ;  /* 0x0000000000027941 */ /* 0x000fea0003800000 */
.L_x_28784:
        /* <DEDUP_REMOVED lines=44> */
.L_x_28783:
[----:B------:R-:W-:Y:S05]  /*9020*/  BSYNC B1 ;  /* 0x0000000000017941 */ /* 0x000fea0003800000 */
.L_x_28782:
        /* <DEDUP_REMOVED lines=12> */
.L_x_28786:
        /* <DEDUP_REMOVED lines=12> */
.L_x_28789:
[----:B------:R-:W-:Y:S02]  /*91b0*/  IMAD.MOV.U32 R0, RZ, RZ, R212 ;  /* 0x000000ffff007224 */ /* 0x000fe400078e00d4 */
.L_x_28790:
[----:B------:R-:W-:Y:S05]  /*91c0*/  BSYNC B1 ;  /* 0x0000000000017941 */ /* 0x000fea0003800000 */
.L_x_28788:
        /* <DEDUP_REMOVED lines=16> */
.L_x_28794:
[----:B------:R-:W-:Y:S05]  /*92d0*/  BSYNC B2 ;  /* 0x0000000000027941 */ /* 0x000fea0003800000 */
.L_x_28793:
        /* <DEDUP_REMOVED lines=44> */
.L_x_28792:
[----:B------:R-:W-:Y:S05]  /*95a0*/  BSYNC B1 ;  /* 0x0000000000017941 */ /* 0x000fea0003800000 */
.L_x_28791:
        /* <DEDUP_REMOVED lines=9> */
.L_x_28787:
        /* <DEDUP_REMOVED lines=12> */
.L_x_28796:
[----:B------:R-:W-:Y:S02]  /*9700*/  IMAD.MOV.U32 R0, RZ, RZ, R212 ;  /* 0x000000ffff007224 */ /* 0x000fe400078e00d4 */
.L_x_28797:
[----:B------:R-:W-:Y:S05]  /*9710*/  BSYNC B1 ;  /* 0x0000000000017941 */ /* 0x000fea0003800000 */
.L_x_28795:
        /* <DEDUP_REMOVED lines=16> */
.L_x_28801:
[----:B------:R-:W-:Y:S05]  /*9820*/  BSYNC B2 ;  /* 0x0000000000027941 */ /* 0x000fea0003800000 */
.L_x_28800:
        /* <DEDUP_REMOVED lines=44> */
.L_x_28799:
[----:B------:R-:W-:Y:S05]  /*9af0*/  BSYNC B1 ;  /* 0x0000000000017941 */ /* 0x000fea0003800000 */
.L_x_28798:
        /* <DEDUP_REMOVED lines=12> */
.L_x_28802:
        /* <DEDUP_REMOVED lines=12> */
.L_x_28805:
[----:B------:R-:W-:Y:S02]  /*9c80*/  IMAD.MOV.U32 R0, RZ, RZ, R212 ;  /* 0x000000ffff007224 */ /* 0x000fe400078e00d4 */
.L_x_28806:
[----:B------:R-:W-:Y:S05]  /*9c90*/  BSYNC B1 ;  /* 0x0000000000017941 */ /* 0x000fea0003800000 */
.L_x_28804:
        /* <DEDUP_REMOVED lines=16> */
.L_x_28810:
[----:B------:R-:W-:Y:S05]  /*9da0*/  BSYNC B2 ;  /* 0x0000000000027941 */ /* 0x000fea0003800000 */
.L_x_28809:
        /* <DEDUP_REMOVED lines=44> */
.L_x_28808:
[----:B------:R-:W-:Y:S05]  /*a070*/  BSYNC B1 ;  /* 0x0000000000017941 */ /* 0x000fea0003800000 */
.L_x_28807:
        /* <DEDUP_REMOVED lines=9> */
.L_x_28803:
        /* <DEDUP_REMOVED lines=12> */
.L_x_28812:
[----:B------:R-:W-:Y:S02]  /*a1d0*/  IMAD.MOV.U32 R0, RZ, RZ, R212 ;  /* 0x000000ffff007224 */ /* 0x000fe400078e00d4 */
.L_x_28813:
[----:B------:R-:W-:Y:S05]  /*a1e0*/  BSYNC B1 ;  /* 0x0000000000017941 */ /* 0x000fea0003800000 */
.L_x_28811:
        /* <DEDUP_REMOVED lines=16> */
.L_x_28817:
[----:B------:R-:W-:Y:S05]  /*a2f0*/  BSYNC B2 ;  /* 0x0000000000027941 */ /* 0x000fea0003800000 */
.L_x_28816:
        /* <DEDUP_REMOVED lines=44> */
.L_x_28815:
[----:B------:R-:W-:Y:S05]  /*a5c0*/  BSYNC B1 ;  /* 0x0000000000017941 */ /* 0x000fea0003800000 */
.L_x_28814:
        /* <DEDUP_REMOVED lines=12> */
.L_x_28818:
        /* <DEDUP_REMOVED lines=12> */
.L_x_28821:
[----:B------:R-:W-:Y:S02]  /*a750*/  IMAD.MOV.U32 R0, RZ, RZ, R212 ;  /* 0x000000ffff007224 */ /* 0x000fe400078e00d4 */
.L_x_28822:
[----:B------:R-:W-:Y:S05]  /*a760*/  BSYNC B1 ;  /* 0x0000000000017941 */ /* 0x000fea0003800000 */
.L_x_28820:
        /* <DEDUP_REMOVED lines=16> */
.L_x_28826:
[----:B------:R-:W-:Y:S05]  /*a870*/  BSYNC B2 ;  /* 0x0000000000027941 */ /* 0x000fea0003800000 */
.L_x_28825:
        /* <DEDUP_REMOVED lines=44> */
.L_x_28824:
[----:B------:R-:W-:Y:S05]  /*ab40*/  BSYNC B1 ;  /* 0x0000000000017941 */ /* 0x000fea0003800000 */
.L_x_28823:
        /* <DEDUP_REMOVED lines=9> */
.L_x_28819:
        /* <DEDUP_REMOVED lines=12> */
.L_x_28828:
[----:B------:R-:W-:Y:S02]  /*aca0*/  IMAD.MOV.U32 R0, RZ, RZ, R212 ;  /* 0x000000ffff007224 */ /* 0x000fe400078e00d4 */
.L_x_28829:
[----:B------:R-:W-:Y:S05]  /*acb0*/  BSYNC B1 ;  /* 0x0000000000017941 */ /* 0x000fea0003800000 */
.L_x_28827:
        /* <DEDUP_REMOVED lines=16> */
.L_x_28833:
[----:B------:R-:W-:Y:S05]  /*adc0*/  BSYNC B2 ;  /* 0x0000000000027941 */ /* 0x000fea0003800000 */
.L_x_28832:
        /* <DEDUP_REMOVED lines=44> */
.L_x_28831:
[----:B------:R-:W-:Y:S05]  /*b090*/  BSYNC B1 ;  /* 0x0000000000017941 */ /* 0x000fea0003800000 */
.L_x_28830:
        /* <DEDUP_REMOVED lines=12> */
.L_x_28834:
        /* <DEDUP_REMOVED lines=12> */
.L_x_28837:
[----:B------:R-:W-:Y:S02]  /*b220*/  IMAD.MOV.U32 R0, RZ, RZ, R212 ;  /* 0x000000ffff007224 */ /* 0x000fe400078e00d4 */
.L_x_28838:
[----:B------:R-:W-:Y:S05]  /*b230*/  BSYNC B1 ;  /* 0x0000000000017941 */ /* 0x000fea0003800000 */
.L_x_28836:
        /* <DEDUP_REMOVED lines=16> */
.L_x_28842:
[----:B------:R-:W-:Y:S05]  /*b340*/  BSYNC B2 ;  /* 0x0000000000027941 */ /* 0x000fea0003800000 */
.L_x_28841:
        /* <DEDUP_REMOVED lines=44> */
.L_x_28840:
[----:B------:R-:W-:Y:S05]  /*b610*/  BSYNC B1 ;  /* 0x0000000000017941 */ /* 0x000fea0003800000 */
.L_x_28839:
        /* <DEDUP_REMOVED lines=9> */
.L_x_28835:
        /* <DEDUP_REMOVED lines=12> */
.L_x_28844:
[----:B------:R-:W-:Y:S02]  /*b770*/  IMAD.MOV.U32 R0, RZ, RZ, R212 ;  /* 0x000000ffff007224 */ /* 0x000fe400078e00d4 */
.L_x_28845:
[----:B------:R-:W-:Y:S05]  /*b780*/  BSYNC B1 ;  /* 0x0000000000017941 */ /* 0x000fea0003800000 */
.L_x_28843:
        /* <DEDUP_REMOVED lines=16> */
.L_x_28849:
[----:B------:R-:W-:Y:S05]  /*b890*/  BSYNC B2 ;  /* 0x0000000000027941 */ /* 0x000fea0003800000 */
.L_x_28848:
        /* <DEDUP_REMOVED lines=44> */
.L_x_28847:
[----:B------:R-:W-:Y:S05]  /*bb60*/  BSYNC B1 ;  /* 0x0000000000017941 */ /* 0x000fea0003800000 */
.L_x_28846:
        /* <DEDUP_REMOVED lines=13> */
.L_x_28850:
        /* <DEDUP_REMOVED lines=12> */
.L_x_28853:
[----:B------:R-:W-:Y:S02]  /*bd00*/  MOV R0, R212 ;  /* 0x000000d400007202 */ /* 0x000fe40000000f00 */
.L_x_28854:
[----:B------:R-:W-:Y:S05]  /*bd10*/  BSYNC B1 ;  /* 0x0000000000017941 */ /* 0x000fea0003800000 */
.L_x_28852:
        /* <DEDUP_REMOVED lines=18> */
.L_x_28858:
[----:B------:R-:W-:Y:S05]  /*be40*/  BSYNC B2 ;  /* 0x0000000000027941 */ /* 0x000fea0003800000 */
.L_x_28857:
        /* <DEDUP_REMOVED lines=41> */
[----:B------:R-:W-:Y:S01]  /*c0e0*/  IMAD.MOV.U32 R21, RZ, RZ, RZ ;  /* 0x000000ffff157224 */ /* 0x000fe200078e00ff */
[----:B------:R-:W-:Y:S02]  /*c0f0*/  LOP3.LUT R214, R17, UR26, R18, 0x96, !PT ;  /* 0x0000001a11d67c12 */ /* 0x000fe4000f8e9612 */
[----:B------:R-:W-:Y:S02]  /*c100*/  MOV R14, R16 ;  /* 0x00000010000e7202 */ /* 0x000fe40000000f00 */
.L_x_28856:
[----:B------:R-:W-:Y:S05]  /*c110*/  BSYNC B1 ;  /* 0x0000000000017941 */ /* 0x000fea0003800000 */
.L_x_28855:
        /* <DEDUP_REMOVED lines=9> */
.L_x_28851:
        /* <DEDUP_REMOVED lines=47> */
.L_x_28859:
        /* <DEDUP_REMOVED lines=20> */
.L_x_28861:
[----:B------:R-:W-:Y:S02]  /*c5e0*/  IMAD.MOV.U32 R20, RZ, RZ, R212 ;  /* 0x000000ffff147224 */ /* 0x000fe400078e00d4 */
.L_x_28862:
[----:B------:R-:W-:Y:S05]  /*c5f0*/  BSYNC B1 ;  /* 0x0000000000017941 */ /* 0x000fea0003800000 */
.L_x_28860:
        /* <DEDUP_REMOVED lines=16> */
.L_x_28866:
[----:B------:R-:W-:Y:S05]  /*c700*/  BSYNC B2 ;  /* 0x0000000000027941 */ /* 0x000fea0003800000 */
.L_x_28865:
        /* <DEDUP_REMOVED lines=44> */
.L_x_28864:
[----:B------:R-:W-:Y:S05]  /*c9d0*/  BSYNC B1 ;  /* 0x0000000000017941 */ /* 0x000fea0003800000 */
.L_x_28863:
        /* <DEDUP_REMOVED lines=15> */
.L_x_28867:
        /* <DEDUP_REMOVED lines=12> */
.L_x_28870:
[----:B------:R-:W-:Y:S02]  /*cb90*/  MOV R9, R212 ;  /* 0x000000d400097202 */ /* 0x000fe40000000f00 */
.L_x_28871:
[----:B------:R-:W-:Y:S05]  /*cba0*/  BSYNC B1 ;  /* 0x0000000000017941 */ /* 0x000fea0003800000 */
.L_x_28869:
        /* <DEDUP_REMOVED lines=16> */
.L_x_28875:
[----:B------:R-:W-:Y:S05]  /*ccb0*/  BSYNC B2 ;  /* 0x0000000000027941 */ /* 0x000fea0003800000 */
.L_x_28874:
        /* <DEDUP_REMOVED lines=44> */
.L_x_28873:
[----:B------:R-:W-:Y:S05]  /*cf80*/  BSYNC B1 ;  /* 0x0000000000017941 */ /* 0x000fea0003800000 */
.L_x_28872:
        /* <DEDUP_REMOVED lines=8> */
[----:B------:R-:W-:-:S03]  /*d010*/  PRMT R9, R20, 0x7610, R9 ;  /* 0x0000761014097816 */ /* 0x000fc60000000009 */
[----:B------:R-:W-:Y:S02]  /*d020*/  @P0 FADD.FTZ R36, R60, R36 ;  /* 0x000000243c240221 */ /* 0x000fe40000010000 */
.L_x_28868:
        /* <DEDUP_REMOVED lines=12> */
.L_x_28877:
[----:B------:R-:W-:Y:S02]  /*d0f0*/  MOV R24, R212 ;  /* 0x000000d400187202 */ /* 0x000fe40000000f00 */
.L_x_28878:
[----:B------:R-:W-:Y:S05]  /*d100*/  BSYNC B1 ;  /* 0x0000000000017941 */ /* 0x000fea0003800000 */
.L_x_28876:
        /* <DEDUP_REMOVED lines=16> */
.L_x_28882:
[----:B------:R-:W-:Y:S05]  /*d210*/  BSYNC B2 ;  /* 0x0000000000027941 */ /* 0x000fea0003800000 */
.L_x_28881:
        /* <DEDUP_REMOVED lines=44> */
.L_x_28880:
[----:B------:R-:W-:Y:S05]  /*d4e0*/  BSYNC B1 ;  /* 0x0000000000017941 */ /* 0x000fea0003800000 */
.L_x_28879:
        /* <DEDUP_REMOVED lines=14> */
.L_x_28883:
        /* <DEDUP_REMOVED lines=12> */
.L_x_28886:
[----:B------:R-:W-:Y:S02]  /*d690*/  IMAD.MOV.U32 R8, RZ, RZ, R212 ;  /* 0x000000ffff087224 */ /* 0x000fe400078e00d4 */
.L_x_28887:
[----:B------:R-:W-:Y:S05]  /*d6a0*/  BSYNC B1 ;  /* 0x0000000000017941 */ /* 0x000fea0003800000 */
.L_x_28885:
        /* <DEDUP_REMOVED lines=16> */
.L_x_28891:
[----:B------:R-:W-:Y:S05]  /*d7b0*/  BSYNC B2 ;  /* 0x0000000000027941 */ /* 0x000fea0003800000 */
.L_x_28890:
        /* <DEDUP_REMOVED lines=44> */
.L_x_28889:
[----:B------:R-:W-:Y:S05]  /*da80*/  BSYNC B1 ;  /* 0x0000000000017941 */ /* 0x000fea0003800000 */
.L_x_28888:
        /* <DEDUP_REMOVED lines=8> */
[----:B------:R-:W-:Y:S01]  /*db10*/  @P0 FADD.FTZ R37, R61, R37 ;  /* 0x000000253d250221 */ /* 0x000fe20000010000 */
[----:B------:R-:W-:Y:S02]  /*db20*/  PRMT R8, R16, 0x7610, R8 ;  /* 0x0000761010087816 */ /* 0x000fe40000000008 */
.L_x_28884:
        /* <DEDUP_REMOVED lines=12> */
.L_x_28893:
[----:B------:R-:W-:Y:S02]  /*dbf0*/  IMAD.MOV.U32 R16, RZ, RZ, R212 ;  /* 0x000000ffff107224 */ /* 0x000fe400078e00d4 */
.L_x_28894:
[----:B------:R-:W-:Y:S05]  /*dc00*/  BSYNC B1 ;  /* 0x0000000000017941 */ /* 0x000fea0003800000 */
.L_x_28892:
        /* <DEDUP_REMOVED lines=16> */
.L_x_28898:
[----:B------:R-:W-:Y:S05]  /*dd10*/  BSYNC B2 ;  /* 0x0000000000027941 */ /* 0x000fea0003800000 */
.L_x_28897:
        /* <DEDUP_REMOVED lines=44> */
.L_x_28896:
[----:B------:R-:W-:Y:S05]  /*dfe0*/  BSYNC B1 ;  /* 0x0000000000017941 */ /* 0x000fea0003800000 */
.L_x_28895:
        /* <DEDUP_REMOVED lines=14> */
.L_x_28899:
        /* <DEDUP_REMOVED lines=12> */
.L_x_28902:
[----:B------:R-:W-:Y:S02]  /*e190*/  IMAD.MOV.U32 R7, RZ, RZ, R212 ;  /* 0x000000ffff077224 */ /* 0x000fe400078e00d4 */
.L_x_28903:
[----:B------:R-:W-:Y:S05]  /*e1a0*/  BSYNC B1 ;  /* 0x0000000000017941 */ /* 0x000fea0003800000 */
.L_x_28901:
        /* <DEDUP_REMOVED lines=16> */
.L_x_28907:
[----:B------:R-:W-:Y:S05]  /*e2b0*/  BSYNC B2 ;  /* 0x0000000000027941 */ /* 0x000fea0003800000 */
.L_x_28906:
        /* <DEDUP_REMOVED lines=44> */
.L_x_28905:
[----:B------:R-:W-:Y:S05]  /*e580*/  BSYNC B1 ;  /* 0x0000000000017941 */ /* 0x000fea0003800000 */
.L_x_28904:
        /* <DEDUP_REMOVED lines=9> */
.L_x_28900:
        /* <DEDUP_REMOVED lines=12> */
.L_x_28909:
[----:B------:R-:W-:Y:S02]  /*e6e0*/  IMAD.MOV.U32 R16, RZ, RZ, R212 ;  /* 0x000000ffff107224 */ /* 0x000fe400078e00d4 */
.L_x_28910:
[----:B------:R-:W-:Y:S05]  /*e6f0*/  BSYNC B1 ;  /* 0x0000000000017941 */ /* 0x000fea0003800000 */
.L_x_28908:
        /* <DEDUP_REMOVED lines=16> */
.L_x_28914:
[----:B------:R-:W-:Y:S05]  /*e800*/  BSYNC B2 ;  /* 0x0000000000027941 */ /* 0x000fea0003800000 */
.L_x_28913:
        /* <DEDUP_REMOVED lines=44> */
.L_x_28912:
[----:B------:R-:W-:Y:S05]  /*ead0*/  BSYNC B1 ;  /* 0x0000000000017941 */ /* 0x000fea0003800000 */
.L_x_28911:
        /* <DEDUP_REMOVED lines=12> */
.L_x_28915:
        /* <DEDUP_REMOVED lines=12> */
.L_x_28918:
[----:B------:R-:W-:Y:S02]  /*ec60*/  IMAD.MOV.U32 R6, RZ, RZ, R212 ;  /* 0x000000ffff067224 */ /* 0x000fe400078e00d4 */
.L_x_28919:
[----:B------:R-:W-:Y:S05]  /*ec70*/  BSYNC B1 ;  /* 0x0000000000017941 */ /* 0x000fea0003800000 */
.L_x_28917:
        /* <DEDUP_REMOVED lines=16> */
.L_x_28923:
[----:B------:R-:W-:Y:S05]  /*ed80*/  BSYNC B2 ;  /* 0x0000000000027941 */ /* 0x000fea0003800000 */
.L_x_28922:
        /* <DEDUP_REMOVED lines=44> */
.L_x_28921:
[----:B------:R-:W-:Y:S05]  /*f050*/  BSYNC B1 ;  /* 0x0000000000017941 */ /* 0x000fea0003800000 */
.L_x_28920:
        /* <DEDUP_REMOVED lines=9> */
.L_x_28916:
        /* <DEDUP_REMOVED lines=12> */
.L_x_28925:
[----:B------:R-:W-:Y:S02]  /*f1b0*/  IMAD.MOV.U32 R22, RZ, RZ, R212 ;  /* 0x000000ffff167224 */ /* 0x000fe400078e00d4 */
.L_x_28926:
[----:B------:R-:W-:Y:S05]  /*f1c0*/  BSYNC B1 ;  /* 0x0000000000017941 */ /* 0x000fea0003800000 */
.L_x_28924:
        /* <DEDUP_REMOVED lines=16> */
.L_x_28930:
[----:B------:R-:W-:Y:S05]  /*f2d0*/  BSYNC B2 ;  /* 0x0000000000027941 */ /* 0x000fea0003800000 */
.L_x_28929:
        /* <DEDUP_REMOVED lines=44> */
.L_x_28928:
[----:B------:R-:W-:Y:S05]  /*f5a0*/  BSYNC B1 ;  /* 0x0000000000017941 */ /* 0x000fea0003800000 */
.L_x_28927:
        /* <DEDUP_REMOVED lines=12> */
.L_x_28931:
        /* <DEDUP_REMOVED lines=12> */
.L_x_28934:
[----:B------:R-:W-:Y:S02]  /*f730*/  IMAD.MOV.U32 R5, RZ, RZ, R212 ;  /* 0x000000ffff057224 */ /* 0x000fe400078e00d4 */
.L_x_28935:
[----:B------:R-:W-:Y:S05]  /*f740*/  BSYNC B1 ;  /* 0x0000000000017941 */ /* 0x000fea0003800000 */
.L_x_28933:
        /* <DEDUP_REMOVED lines=16> */
.L_x_28939:
[----:B------:R-:W-:Y:S05]  /*f850*/  BSYNC B2 ;  /* 0x0000000000027941 */ /* 0x000fea0003800000 */
.L_x_28938:
        /* <DEDUP_REMOVED lines=44> */
.L_x_28937:
[----:B------:R-:W-:Y:S05]  /*fb20*/  BSYNC B1 ;  /* 0x0000000000017941 */ /* 0x000fea0003800000 */
.L_x_28936:
        /* <DEDUP_REMOVED lines=9> */
.L_x_28932:
        /* <DEDUP_REMOVED lines=12> */
.L_x_28941:
[----:B------:R-:W-:Y:S02]  /*fc80*/  IMAD.MOV.U32 R16, RZ, RZ, R212 ;  /* 0x000000ffff107224 */ /* 0x000fe400078e00d4 */
.L_x_28942:
[----:B------:R-:W-:Y:S05]  /*fc90*/  BSYNC B1 ;  /* 0x0000000000017941 */ /* 0x000fea0003800000 */
.L_x_28940:
        /* <DEDUP_REMOVED lines=16> */
.L_x_28946:
[----:B------:R-:W-:Y:S05]  /*fda0*/  BSYNC B2 ;  /* 0x0000000000027941 */ /* 0x000fea0003800000 */
.L_x_28945:
        /* <DEDUP_REMOVED lines=44> */
.L_x_28944:
[----:B------:R-:W-:Y:S05]  /*10070*/  BSYNC B1 ;  /* 0x0000000000017941 */ /* 0x000fea0003800000 */
.L_x_28943:
        /* <DEDUP_REMOVED lines=12> */
.L_x_28947:
        /* <DEDUP_REMOVED lines=12> */
.L_x_28950:
[----:B------:R-:W-:Y:S02]  /*10200*/  MOV R4, R212 ;  /* 0x000000d400047202 */ /* 0x000fe40000000f00 */
.L_x_28951:
[----:B------:R-:W-:Y:S05]  /*10210*/  BSYNC B1 ;  /* 0x0000000000017941 */ /* 0x000fea0003800000 */
.L_x_28949:
        /* <DEDUP_REMOVED lines=16> */
.L_x_28955:
[----:B------:R-:W-:Y:S05]  /*10320*/  BSYNC B2 ;  /* 0x0000000000027941 */ /* 0x000fea0003800000 */
.L_x_28954:
        /* <DEDUP_REMOVED lines=44> */
.L_x_28953:
[----:B------:R-:W-:Y:S05]  /*105f0*/  BSYNC B1 ;  /* 0x0000000000017941 */ /* 0x000fea0003800000 */
.L_x_28952:
        /* <DEDUP_REMOVED lines=9> */
.L_x_28948:
        /* <DEDUP_REMOVED lines=12> */
.L_x_28957:
[----:B------:R-:W-:Y:S02]  /*10750*/  MOV R16, R212 ;  /* 0x000000d400107202 */ /* 0x000fe40000000f00 */
.L_x_28958:
[----:B------:R-:W-:Y:S05]  /*10760*/  BSYNC B1 ;  /* 0x0000000000017941 */ /* 0x000fea0003800000 */
.L_x_28956:
        /* <DEDUP_REMOVED lines=16> */
.L_x_28962:
[----:B------:R-:W-:Y:S05]  /*10870*/  BSYNC B2 ;  /* 0x0000000000027941 */ /* 0x000fea0003800000 */
.L_x_28961:
        /* <DEDUP_REMOVED lines=44> */
.L_x_28960:
[----:B------:R-:W-:Y:S05]  /*10b40*/  BSYNC B1 ;  /* 0x0000000000017941 */ /* 0x000fea0003800000 */
.L_x_28959:
        /* <DEDUP_REMOVED lines=12> */
.L_x_28963:
        /* <DEDUP_REMOVED lines=12> */
.L_x_28966:
[----:B------:R-:W-:Y:S02]  /*10cd0*/  IMAD.MOV.U32 R3, RZ, RZ, R212 ;  /* 0x000000ffff037224 */ /* 0x000fe400078e00d4 */
.L_x_28967:
[----:B------:R-:W-:Y:S05]  /*10ce0*/  BSYNC B1 ;  /* 0x0000000000017941 */ /* 0x000fea0003800000 */
.L_x_28965:
        /* <DEDUP_REMOVED lines=16> */
.L_x_28971:
[----:B------:R-:W-:Y:S05]  /*10df0*/  BSYNC B2 ;  /* 0x0000000000027941 */ /* 0x000fea0003800000 */
.L_x_28970:
        /* <DEDUP_REMOVED lines=44> */
.L_x_28969:
[----:B------:R-:W-:Y:S05]  /*110c0*/  BSYNC B1 ;  /* 0x0000000000017941 */ /* 0x000fea0003800000 */
.L_x_28968:
        /* <DEDUP_REMOVED lines=9> */
.L_x_28964:
        /* <DEDUP_REMOVED lines=12> */
.L_x_28973:
[----:B------:R-:W-:Y:S02]  /*11220*/  IMAD.MOV.U32 R18, RZ, RZ, R212 ;  /* 0x000000ffff127224 */ /* 0x000fe400078e00d4 */
.L_x_28974:
[----:B------:R-:W-:Y:S05]  /*11230*/  BSYNC B1 ;  /* 0x0000000000017941 */ /* 0x000fea0003800000 */
.L_x_28972:
        /* <DEDUP_REMOVED lines=16> */
.L_x_28978:
[----:B------:R-:W-:Y:S05]  /*11340*/  BSYNC B2 ;  /* 0x0000000000027941 */ /* 0x000fea0003800000 */
.L_x_28977:
        /* <DEDUP_REMOVED lines=44> */
.L_x_28976:
[----:B------:R-:W-:Y:S05]  /*11610*/  BSYNC B1 ;  /* 0x0000000000017941 */ /* 0x000fea0003800000 */
.L_x_28975:
        /* <DEDUP_REMOVED lines=13> */
.L_x_28979:
        /* <DEDUP_REMOVED lines=12> */
.L_x_28982:
[----:B------:R-:W-:Y:S02]  /*117b0*/  IMAD.MOV.U32 R2, RZ, RZ, R212 ;  /* 0x000000ffff027224 */ /* 0x000fe400078e00d4 */
.L_x_28983:
[----:B------:R-:W-:Y:S05]  /*117c0*/  BSYNC B1 ;  /* 0x0000000000017941 */ /* 0x000fea0003800000 */
.L_x_28981:
        /* <DEDUP_REMOVED lines=19> */
.L_x_28987:
[----:B------:R-:W-:Y:S05]  /*11900*/  BSYNC B2 ;  /* 0x0000000000027941 */ /* 0x000fea0003800000 */
.L_x_28986:
        /* <DEDUP_REMOVED lines=44> */
.L_x_28985:
[----:B------:R-:W-:Y:S05]  /*11bd0*/  BSYNC B1 ;  /* 0x0000000000017941 */ /* 0x000fea0003800000 */
.L_x_28984:
        /* <DEDUP_REMOVED lines=9> */
.L_x_28980:
        /* <DEDUP_REMOVED lines=46> */
.L_x_28988:
        /* <DEDUP_REMOVED lines=19> */
.L_x_28990:
[----:B------:R-:W-:Y:S02]  /*12080*/  MOV R24, R212 ;  /* 0x000000d400187202 */ /* 0x000fe40000000f00 */
.L_x_28991:
[----:B------:R-:W-:Y:S05]  /*12090*/  BSYNC B1 ;  /* 0x0000000000017941 */ /* 0x000fea0003800000 */
.L_x_28989:
        /* <DEDUP_REMOVED lines=16> */
.L_x_28995:
[----:B------:R-:W-:Y:S05]  /*121a0*/  BSYNC B2 ;  /* 0x0000000000027941 */ /* 0x000fea0003800000 */
.L_x_28994:
        /* <DEDUP_REMOVED lines=44> */
.L_x_28993:
[----:B------:R-:W-:Y:S05]  /*12470*/  BSYNC B1 ;  /* 0x0000000000017941 */ /* 0x000fea0003800000 */
.L_x_28992:
        /* <DEDUP_REMOVED lines=15> */
.L_x_28996:
        /* <DEDUP_REMOVED lines=12> */
.L_x_28999:
[----:B------:R-:W-:Y:S02]  /*12630*/  IMAD.MOV.U32 R9, RZ, RZ, R212 ;  /* 0x000000ffff097224 */ /* 0x000fe400078e00d4 */
.L_x_29000:
[----:B------:R-:W-:Y:S05]  /*12640*/  BSYNC B1 ;  /* 0x0000000000017941 */ /* 0x000fea0003800000 */
.L_x_28998:
        /* <DEDUP_REMOVED lines=16> */
.L_x_29004:
[----:B------:R-:W-:Y:S05]  /*12750*/  BSYNC B2 ;  /* 0x0000000000027941 */ /* 0x000fea0003800000 */
.L_x_29003:
        /* <DEDUP_REMOVED lines=44> */
.L_x_29002:
[----:B------:R-:W-:Y:S05]  /*12a20*/  BSYNC B1 ;  /* 0x0000000000017941 */ /* 0x000fea0003800000 */
.L_x_29001:
        /* <DEDUP_REMOVED lines=9> */
.L_x_28997:
        /* <DEDUP_REMOVED lines=12> */
.L_x_29006:
[----:B------:R-:W-:Y:S02]  /*12b80*/  IMAD.MOV.U32 R24, RZ, RZ, R212 ;  /* 0x000000ffff187224 */ /* 0x000fe400078e00d4 */
.L_x_29007:
[----:B------:R-:W-:Y:S05]  /*12b90*/  BSYNC B1 ;  /* 0x0000000000017941 */ /* 0x000fea0003800000 */
.L_x_29005:
        /* <DEDUP_REMOVED lines=16> */
.L_x_29011:
[----:B------:R-:W-:Y:S05]  /*12ca0*/  BSYNC B2 ;  /* 0x0000000000027941 */ /* 0x000fea0003800000 */
.L_x_29010:
        /* <DEDUP_REMOVED lines=44> */
.L_x_29009:
[----:B------:R-:W-:Y:S05]  /*12f70*/  BSYNC B1 ;  /* 0x0000000000017941 */ /* 0x000fea0003800000 */
.L_x_29008:
        /* <DEDUP_REMOVED lines=14> */
.L_x_29012:
        /* <DEDUP_REMOVED lines=12> */
.L_x_29015:
[----:B------:R-:W-:Y:S02]  /*13120*/  IMAD.MOV.U32 R8, RZ, RZ, R212 ;  /* 0x000000ffff087224 */ /* 0x000fe400078e00d4 */
.L_x_29016:
[----:B------:R-:W-:Y:S05]  /*13130*/  BSYNC B1 ;  /* 0x0000000000017941 */ /* 0x000fea0003800000 */
.L_x_29014:
        /* <DEDUP_REMOVED lines=16> */
.L_x_29020:
[----:B------:R-:W-:Y:S05]  /*13240*/  BSYNC B2 ;  /* 0x0000000000027941 */ /* 0x000fea0003800000 */
.L_x_29019:
        /* <DEDUP_REMOVED lines=44> */
.L_x_29018:
[----:B------:R-:W-:Y:S05]  /*13510*/  BSYNC B1 ;  /* 0x0000000000017941 */ /* 0x000fea0003800000 */
.L_x_29017:
        /* <DEDUP_REMOVED lines=9> */
.L_x_29013:
        /* <DEDUP_REMOVED lines=12> */
.L_x_29022:
[----:B------:R-:W-:Y:S02]  /*13670*/  IMAD.MOV.U32 R16, RZ, RZ, R212 ;  /* 0x000000ffff107224 */ /* 0x000fe400078e00d4 */
.L_x_29023:
[----:B------:R-:W-:Y:S05]  /*13680*/  BSYNC B1 ;  /* 0x0000000000017941 */ /* 0x000fea0003800000 */
.L_x_29021:
        /* <DEDUP_REMOVED lines=16> */
.L_x_29027:
[----:B------:R-:W-:Y:S05]  /*13790*/  BSYNC B2 ;  /* 0x0000000000027941 */ /* 0x000fea0003800000 */
.L_x_29026:
        /* <DEDUP_REMOVED lines=44> */
.L_x_29025:
[----:B------:R-:W-:Y:S05]  /*13a60*/  BSYNC B1 ;  /* 0x0000000000017941 */ /* 0x000fea0003800000 */
.L_x_29024:
        /* <DEDUP_REMOVED lines=14> */
.L_x_29028:
        /* <DEDUP_REMOVED lines=12> */
.L_x_29031:
[----:B------:R-:W-:Y:S02]  /*13c10*/  IMAD.MOV.U32 R7, RZ, RZ, R212 ;  /* 0x000000ffff077224 */ /* 0x000fe400078e00d4 */
.L_x_29032:
[----:B------:R-:W-:Y:S05]  /*13c20*/  BSYNC B1 ;  /* 0x0000000000017941 */ /* 0x000fea0003800000 */
.L_x_29030:
        /* <DEDUP_REMOVED lines=16> */
.L_x_29036:
[----:B------:R-:W-:Y:S05]  /*13d30*/  BSYNC B2 ;  /* 0x0000000000027941 */ /* 0x000fea0003800000 */
.L_x_29035:
        /* <DEDUP_REMOVED lines=44> */
.L_x_29034:
[----:B------:R-:W-:Y:S05]  /*14000*/  BSYNC B1 ;  /* 0x0000000000017941 */ /* 0x000fea0003800000 */
.L_x_29033:
        /* <DEDUP_REMOVED lines=9> */
.L_x_29029:
        /* <DEDUP_REMOVED lines=12> */
.L_x_29038:
[----:B------:R-:W-:Y:S02]  /*14160*/  IMAD.MOV.U32 R16, RZ, RZ, R212 ;  /* 0x000000ffff107224 */ /* 0x000fe400078e00d4 */
.L_x_29039:
[----:B------:R-:W-:Y:S05]  /*14170*/  BSYNC B1 ;  /* 0x0000000000017941 */ /* 0x000fea0003800000 */
.L_x_29037:
        /* <DEDUP_REMOVED lines=16> */
.L_x_29043:
[----:B------:R-:W-:Y:S05]  /*14280*/  BSYNC B2 ;  /* 0x0000000000027941 */ /* 0x000fea0003800000 */
.L_x_29042:
        /* <DEDUP_REMOVED lines=44> */
.L_x_29041:
[----:B------:R-:W-:Y:S05]  /*14550*/  BSYNC B1 ;  /* 0x0000000000017941 */ /* 0x000fea0003800000 */
.L_x_29040:
        /* <DEDUP_REMOVED lines=12> */
.L_x_29044:
        /* <DEDUP_REMOVED lines=12> */
.L_x_29047:
[----:B------:R-:W-:Y:S02]  /*146e0*/  IMAD.MOV.U32 R6, RZ, RZ, R212 ;  /* 0x000000ffff067224 */ /* 0x000fe400078e00d4 */
.L_x_29048:
[----:B------:R-:W-:Y:S05]  /*146f0*/  BSYNC B1 ;  /* 0x0000000000017941 */ /* 0x000fea0003800000 */
.L_x_29046:
        /* <DEDUP_REMOVED lines=16> */
.L_x_29052:
[----:B------:R-:W-:Y:S05]  /*14800*/  BSYNC B2 ;  /* 0x0000000000027941 */ /* 0x000fea0003800000 */
.L_x_29051:
        /* <DEDUP_REMOVED lines=44> */
.L_x_29050:
[----:B------:R-:W-:Y:S05]  /*14ad0*/  BSYNC B1 ;  /* 0x0000000000017941 */ /* 0x000fea0003800000 */
.L_x_29049:
        /* <DEDUP_REMOVED lines=9> */
.L_x_29045:
        /* <DEDUP_REMOVED lines=12> */
.L_x_29054:
[----:B------:R-:W-:Y:S02]  /*14c30*/  IMAD.MOV.U32 R22, RZ, RZ, R212 ;  /* 0x000000ffff167224 */ /* 0x000fe400078e00d4 */
.L_x_29055:
[----:B------:R-:W-:Y:S05]  /*14c40*/  BSYNC B1 ;  /* 0x0000000000017941 */ /* 0x000fea0003800000 */
.L_x_29053:
        /* <DEDUP_REMOVED lines=16> */
.L_x_29059:
[----:B------:R-:W-:Y:S05]  /*14d50*/  BSYNC B2 ;  /* 0x0000000000027941 */ /* 0x000fea0003800000 */
.L_x_29058:
        /* <DEDUP_REMOVED lines=44> */
.L_x_29057:
[----:B------:R-:W-:Y:S05]  /*15020*/  BSYNC B1 ;  /* 0x0000000000017941 */ /* 0x000fea0003800000 */
.L_x_29056:
        /* <DEDUP_REMOVED lines=12> */
.L_x_29060:
        /* <DEDUP_REMOVED lines=12> */
.L_x_29063:
[----:B------:R-:W-:Y:S02]  /*151b0*/  MOV R5, R212 ;  /* 0x000000d400057202 */ /* 0x000fe40000000f00 */
.L_x_29064:
[----:B------:R-:W-:Y:S05]  /*151c0*/  BSYNC B1 ;  /* 0x0000000000017941 */ /* 0x000fea0003800000 */
.L_x_29062:
        /* <DEDUP_REMOVED lines=16> */
.L_x_29068:
[----:B------:R-:W-:Y:S05]  /*152d0*/  BSYNC B2 ;  /* 0x0000000000027941 */ /* 0x000fea0003800000 */
.L_x_29067:
        /* <DEDUP_REMOVED lines=44> */
.L_x_29066:
[----:B------:R-:W-:Y:S05]  /*155a0*/  BSYNC B1 ;  /* 0x0000000000017941 */ /* 0x000fea0003800000 */
.L_x_29065:
        /* <DEDUP_REMOVED lines=9> */
.L_x_29061:
        /* <DEDUP_REMOVED lines=12> */
.L_x_29070:
[----:B------:R-:W-:Y:S02]  /*15700*/  MOV R16, R212 ;  /* 0x000000d400107202 */ /* 0x000fe40000000f00 */
.L_x_29071:
[----:B------:R-:W-:Y:S05]  /*15710*/  BSYNC B1 ;  /* 0x0000000000017941 */ /* 0x000fea0003800000 */
.L_x_29069:
        /* <DEDUP_REMOVED lines=16> */
.L_x_29075:
[----:B------:R-:W-:Y:S05]  /*15820*/  BSYNC B2 ;  /* 0x0000000000027941 */ /* 0x000fea0003800000 */
.L_x_29074:
        /* <DEDUP_REMOVED lines=44> */
.L_x_29073:
[----:B------:R-:W-:Y:S05]  /*15af0*/  BSYNC B1 ;  /* 0x0000000000017941 */ /* 0x000fea0003800000 */
.L_x_29072:
        /* <DEDUP_REMOVED lines=12> */
.L_x_29076:
        /* <DEDUP_REMOVED lines=12> */
.L_x_29079:
[----:B------:R-:W-:Y:S02]  /*15c80*/  IMAD.MOV.U32 R4, RZ, RZ, R212 ;  /* 0x000000ffff047224 */ /* 0x000fe400078e00d4 */
.L_x_29080:
[----:B------:R-:W-:Y:S05]  /*15c90*/  BSYNC B1 ;  /* 0x0000000000017941 */ /* 0x000fea0003800000 */
.L_x_29078:
        /* <DEDUP_REMOVED lines=16> */
.L_x_29084:
[----:B------:R-:W-:Y:S05]  /*15da0*/  BSYNC B2 ;  /* 0x0000000000027941 */ /* 0x000fea0003800000 */
.L_x_29083:
        /* <DEDUP_REMOVED lines=44> */
.L_x_29082:
[----:B------:R-:W-:Y:S05]  /*16070*/  BSYNC B1 ;  /* 0x0000000000017941 */ /* 0x000fea0003800000 */
.L_x_29081:
        /* <DEDUP_REMOVED lines=9> */
.L_x_29077:
        /* <DEDUP_REMOVED lines=12> */
.L_x_29086:
[----:B------:R-:W-:Y:S02]  /*161d0*/  IMAD.MOV.U32 R16, RZ, RZ, R212 ;  /* 0x000000ffff107224 */ /* 0x000fe400078e00d4 */
.L_x_29087:
[----:B------:R-:W-:Y:S05]  /*161e0*/  BSYNC B1 ;  /* 0x0000000000017941 */ /* 0x000fea0003800000 */
.L_x_29085:
        /* <DEDUP_REMOVED lines=16> */
.L_x_29091:
[----:B------:R-:W-:Y:S05]  /*162f0*/  BSYNC B2 ;  /* 0x0000000000027941 */ /* 0x000fea0003800000 */
.L_x_29090:
        /* <DEDUP_REMOVED lines=44> */
.L_x_29089:
[----:B------:R-:W-:Y:S05]  /*165c0*/  BSYNC B1 ;  /* 0x0000000000017941 */ /* 0x000fea0003800000 */
.L_x_29088:
        /* <DEDUP_REMOVED lines=12> */
.L_x_29092:
        /* <DEDUP_REMOVED lines=12> */
.L_x_29095:
[----:B------:R-:W-:Y:S02]  /*16750*/  IMAD.MOV.U32 R3, RZ, RZ, R212 ;  /* 0x000000ffff037224 */ /* 0x000fe400078e00d4 */
.L_x_29096:
[----:B------:R-:W-:Y:S05]  /*16760*/  BSYNC B1 ;  /* 0x0000000000017941 */ /* 0x000fea0003800000 */
.L_x_29094:
        /* <DEDUP_REMOVED lines=16> */
.L_x_29100:
[----:B------:R-:W-:Y:S05]  /*16870*/  BSYNC B2 ;  /* 0x0000000000027941 */ /* 0x000fea0003800000 */
.L_x_29099:
        /* <DEDUP_REMOVED lines=44> */
.L_x_29098:
[----:B------:R-:W-:Y:S05]  /*16b40*/  BSYNC B1 ;  /* 0x0000000000017941 */ /* 0x000fea0003800000 */
.L_x_29097:
        /* <DEDUP_REMOVED lines=9> */
.L_x_29093:
        /* <DEDUP_REMOVED lines=12> */
.L_x_29102:
[----:B------:R-:W-:Y:S02]  /*16ca0*/  IMAD.MOV.U32 R18, RZ, RZ, R212 ;  /* 0x000000ffff127224 */ /* 0x000fe400078e00d4 */
.L_x_29103:
[----:B------:R-:W-:Y:S05]  /*16cb0*/  BSYNC B1 ;  /* 0x0000000000017941 */ /* 0x000fea0003800000 */
.L_x_29101:
        /* <DEDUP_REMOVED lines=16> */
.L_x_29107:
[----:B------:R-:W-:Y:S05]  /*16dc0*/  BSYNC B2 ;  /* 0x0000000000027941 */ /* 0x000fea0003800000 */
.L_x_29106:
        /* <DEDUP_REMOVED lines=44> */
.L_x_29105:
[----:B------:R-:W-:Y:S05]  /*17090*/  BSYNC B1 ;  /* 0x0000000000017941 */ /* 0x000fea0003800000 */
.L_x_29104:
        /* <DEDUP_REMOVED lines=13> */
.L_x_29108:
        /* <DEDUP_REMOVED lines=12> */
.L_x_29111:
[----:B------:R-:W-:Y:S02]  /*17230*/  IMAD.MOV.U32 R2, RZ, RZ, R212 ;  /* 0x000000ffff027224 */ /* 0x000fe400078e00d4 */
.L_x_29112:
[----:B------:R-:W-:Y:S05]  /*17240*/  BSYNC B1 ;  /* 0x0000000000017941 */ /* 0x000fea0003800000 */
.L_x_29110:
        /* <DEDUP_REMOVED lines=19> */
.L_x_29116:
[----:B------:R-:W-:Y:S05]  /*17380*/  BSYNC B2 ;  /* 0x0000000000027941 */ /* 0x000fea0003800000 */
.L_x_29115:
        /* <DEDUP_REMOVED lines=44> */
.L_x_29114:
[----:B------:R-:W-:Y:S05]  /*17650*/  BSYNC B1 ;  /* 0x0000000000017941 */ /* 0x000fea0003800000 */
.L_x_29113:
        /* <DEDUP_REMOVED lines=9> */
.L_x_29109:
        /* <DEDUP_REMOVED lines=46> */
.L_x_29117:
        /* <DEDUP_REMOVED lines=19> */
.L_x_29119:
[----:B------:R-:W-:Y:S02]  /*17b00*/  IMAD.MOV.U32 R204, RZ, RZ, R212 ;  /* 0x000000ffffcc7224 */ /* 0x000fe400078e00d4 */
.L_x_29120:
[----:B------:R-:W-:Y:S05]  /*17b10*/  BSYNC B1 ;  /* 0x0000000000017941 */ /* 0x000fea0003800000 */
.L_x_29118:
        /* <DEDUP_REMOVED lines=16> */
.L_x_29124:
[----:B------:R-:W-:Y:S05]  /*17c20*/  BSYNC B2 ;  /* 0x0000000000027941 */ /* 0x000fea0003800000 */
.L_x_29123:
        /* <DEDUP_REMOVED lines=44> */
.L_x_29122:
[----:B------:R-:W-:Y:S05]  /*17ef0*/  BSYNC B1 ;  /* 0x0000000000017941 */ /* 0x000fea0003800000 */
.L_x_29121:
        /* <DEDUP_REMOVED lines=15> */
.L_x_29125:
        /* <DEDUP_REMOVED lines=12> */
.L_x_29128:
[----:B------:R-:W-:Y:S02]  /*180b0*/  IMAD.MOV.U32 R9, RZ, RZ, R212 ;  /* 0x000000ffff097224 */ /* 0x000fe400078e00d4 */
.L_x_29129:
[----:B------:R-:W-:Y:S05]  /*180c0*/  BSYNC B1 ;  /* 0x0000000000017941 */ /* 0x000fea0003800000 */
.L_x_29127:
        /* <DEDUP_REMOVED lines=16> */
.L_x_29133:
[----:B------:R-:W-:Y:S05]  /*181d0*/  BSYNC B2 ;  /* 0x0000000000027941 */ /* 0x000fea0003800000 */
.L_x_29132:
        /* <DEDUP_REMOVED lines=44> */
.L_x_29131:
[----:B------:R-:W-:Y:S05]  /*184a0*/  BSYNC B1 ;  /* 0x0000000000017941 */ /* 0x000fea0003800000 */
.L_x_29130:
        /* <DEDUP_REMOVED lines=9> */
.L_x_29126:
        /* <DEDUP_REMOVED lines=12> */
.L_x_29135:
[----:B------:R-:W-:Y:S02]  /*18600*/  IMAD.MOV.U32 R21, RZ, RZ, R212 ;  /* 0x000000ffff157224 */ /* 0x000fe400078e00d4 */
.L_x_29136:
[----:B------:R-:W-:Y:S05]  /*18610*/  BSYNC B1 ;  /* 0x0000000000017941 */ /* 0x000fea0003800000 */
.L_x_29134:
        /* <DEDUP_REMOVED lines=16> */
.L_x_29140:
[----:B------:R-:W-:Y:S05]  /*18720*/  BSYNC B2 ;  /* 0x0000000000027941 */ /* 0x000fea0003800000 */
.L_x_29139:
        /* <DEDUP_REMOVED lines=44> */
.L_x_29138:
[----:B------:R-:W-:Y:S05]  /*189f0*/  BSYNC B1 ;  /* 0x0000000000017941 */ /* 0x000fea0003800000 */
.L_x_29137:
        /* <DEDUP_REMOVED lines=14> */
.L_x_29141:
        /* <DEDUP_REMOVED lines=12> */
.L_x_29144:
[----:B------:R-:W-:Y:S02]  /*18ba0*/  IMAD.MOV.U32 R8, RZ, RZ, R212 ;  /* 0x000000ffff087224 */ /* 0x000fe400078e00d4 */
.L_x_29145:
[----:B------:R-:W-:Y:S05]  /*18bb0*/  BSYNC B1 ;  /* 0x0000000000017941 */ /* 0x000fea0003800000 */
.L_x_29143:
        /* <DEDUP_REMOVED lines=16> */
.L_x_29149:
[----:B------:R-:W-:Y:S05]  /*18cc0*/  BSYNC B2 ;  /* 0x0000000000027941 */ /* 0x000fea0003800000 */
.L_x_29148:
        /* <DEDUP_REMOVED lines=44> */
.L_x_29147:
[----:B------:R-:W-:Y:S05]  /*18f90*/  BSYNC B1 ;  /* 0x0000000000017941 */ /* 0x000fea0003800000 */
.L_x_29146:
        /* <DEDUP_REMOVED lines=9> */
.L_x_29142:
        /* <DEDUP_REMOVED lines=12> */
.L_x_29151:
[----:B------:R-:W-:Y:S02]  /*190f0*/  IMAD.MOV.U32 R16, RZ, RZ, R212 ;  /* 0x000000ffff107224 */ /* 0x000fe400078e00d4 */
.L_x_29152:
[----:B------:R-:W-:Y:S05]  /*19100*/  BSYNC B1 ;  /* 0x0000000000017941 */ /* 0x000fea0003800000 */
.L_x_29150:
        /* <DEDUP_REMOVED lines=16> */
.L_x_29156:
[----:B------:R-:W-:Y:S05]  /*19210*/  BSYNC B2 ;  /* 0x0000000000027941 */ /* 0x000fea0003800000 */
.L_x_29155:
        /* <DEDUP_REMOVED lines=44> */
.L_x_29154:
[----:B------:R-:W-:Y:S05]  /*194e0*/  BSYNC B1 ;  /* 0x0000000000017941 */ /* 0x000fea0003800000 */
.L_x_29153:
        /* <DEDUP_REMOVED lines=14> */
.L_x_29157:
        /* <DEDUP_REMOVED lines=12> */
.L_x_29160:
[----:B------:R-:W-:Y:S02]  /*19690*/  IMAD.MOV.U32 R7, RZ, RZ, R212 ;  /* 0x000000ffff077224 */ /* 0x000fe400078e00d4 */
.L_x_29161:
[----:B------:R-:W-:Y:S05]  /*196a0*/  BSYNC B1 ;  /* 0x0000000000017941 */ /* 0x000fea0003800000 */
.L_x_29159:
        /* <DEDUP_REMOVED lines=16> */
.L_x_29165:
[----:B------:R-:W-:Y:S05]  /*197b0*/  BSYNC B2 ;  /* 0x0000000000027941 */ /* 0x000fea0003800000 */
.L_x_29164:
        /* <DEDUP_REMOVED lines=44> */
.L_x_29163:
[----:B------:R-:W-:Y:S05]  /*19a80*/  BSYNC B1 ;  /* 0x0000000000017941 */ /* 0x000fea0003800000 */
.L_x_29162:
        /* <DEDUP_REMOVED lines=9> */
.L_x_29158:
        /* <DEDUP_REMOVED lines=12> */
.L_x_29167:
[----:B------:R-:W-:Y:S02]  /*19be0*/  IMAD.MOV.U32 R16, RZ, RZ, R212 ;  /* 0x000000ffff107224 */ /* 0x000fe400078e00d4 */
.L_x_29168:
[----:B------:R-:W-:Y:S05]  /*19bf0*/  BSYNC B1 ;  /* 0x0000000000017941 */ /* 0x000fea0003800000 */
.L_x_29166:
        /* <DEDUP_REMOVED lines=16> */
.L_x_29172:
[----:B------:R-:W-:Y:S05]  /*19d00*/  BSYNC B2 ;  /* 0x0000000000027941 */ /* 0x000fea0003800000 */
.L_x_29171:
        /* <DEDUP_REMOVED lines=44> */
.L_x_29170:
[----:B------:R-:W-:Y:S05]  /*19fd0*/  BSYNC B1 ;  /* 0x0000000000017941 */ /* 0x000fea0003800000 */
.L_x_29169:
        /* <DEDUP_REMOVED lines=12> */
.L_x_29173:
        /* <DEDUP_REMOVED lines=12> */
.L_x_29176:
[----:B------:R-:W-:Y:S02]  /*1a160*/  MOV R6, R212 ;  /* 0x000000d400067202 */ /* 0x000fe40000000f00 */
.L_x_29177:
[----:B------:R-:W-:Y:S05]  /*1a170*/  BSYNC B1 ;  /* 0x0000000000017941 */ /* 0x000fea0003800000 */
.L_x_29175:
        /* <DEDUP_REMOVED lines=16> */
.L_x_29181:
[----:B------:R-:W-:Y:S05]  /*1a280*/  BSYNC B2 ;  /* 0x0000000000027941 */ /* 0x000fea0003800000 */
.L_x_29180:
        /* <DEDUP_REMOVED lines=41> */
[----:B------:R-:W-:-:S05]  /*1a520*/  IMAD.WIDE.U32 R16, R207, -0x326172a9, RZ ;  /* 0xcd9e8d57cf107825 */ /* 0x000fca00078e00ff */
[----:B------:R-:W-:Y:S02]  /*1a530*/  LOP3.LUT R215, R17, UR25, R204, 0x96, !PT ;  /* 0x0000001911d77c12 */ /* 0x000fe4000f8e96cc */
[----:B------:R-:W-:Y:S02]  /*1a540*/  MOV R212, R16 ;  /* 0x0000001000d47202 */ /* 0x000fe40000000f00 */
.L_x_29179:
[----:B------:R-:W-:Y:S05]  /*1a550*/  BSYNC B1 ;  /* 0x0000000000017941 */ /* 0x000fea0003800000 */
.L_x_29178:
        /* <DEDUP_REMOVED lines=9> */
.L_x_29174:
        /* <DEDUP_REMOVED lines=12> */
.L_x_29183:
[----:B------:R-:W-:Y:S02]  /*1a6b0*/  MOV R16, R212 ;  /* 0x000000d400107202 */ /* 0x000fe40000000f00 */
.L_x_29184:
[----:B------:R-:W-:Y:S05]  /*1a6c0*/  BSYNC B1 ;  /* 0x0000000000017941 */ /* 0x000fea0003800000 */
.L_x_29182:
        /* <DEDUP_REMOVED lines=16> */
.L_x_29188:
[----:B------:R-:W-:Y:S05]  /*1a7d0*/  BSYNC B2 ;  /* 0x0000000000027941 */ /* 0x000fea0003800000 */
.L_x_29187:
        /* <DEDUP_REMOVED lines=44> */
.L_x_29186:
[----:B------:R-:W-:Y:S05]  /*1aaa0*/  BSYNC B1 ;  /* 0x0000000000017941 */ /* 0x000fea0003800000 */
.L_x_29185:
        /* <DEDUP_REMOVED lines=12> */
.L_x_29189:
        /* <DEDUP_REMOVED lines=12> */
.L_x_29192:
[----:B------:R-:W-:Y:S02]  /*1ac30*/  IMAD.MOV.U32 R5, RZ, RZ, R212 ;  /* 0x000000ffff057224 */ /* 0x000fe400078e00d4 */
.L_x_29193:
[----:B------:R-:W-:Y:S05]  /*1ac40*/  BSYNC B1 ;  /* 0x0000000000017941 */ /* 0x000fea0003800000 */
.L_x_29191:
        /* <DEDUP_REMOVED lines=16> */
.L_x_29197:
[----:B------:R-:W-:Y:S05]  /*1ad50*/  BSYNC B2 ;  /* 0x0000000000027941 */ /* 0x000fea0003800000 */
.L_x_29196:
        /* <DEDUP_REMOVED lines=44> */
.L_x_29195:
[----:B------:R-:W-:Y:S05]  /*1b020*/  BSYNC B1 ;  /* 0x0000000000017941 */ /* 0x000fea0003800000 */
.L_x_29194:
        /* <DEDUP_REMOVED lines=9> */
.L_x_29190:
        /* <DEDUP_REMOVED lines=12> */
.L_x_29199:
[----:B------:R-:W-:Y:S02]  /*1b180*/  IMAD.MOV.U32 R17, RZ, RZ, R212 ;  /* 0x000000ffff117224 */ /* 0x000fe400078e00d4 */
.L_x_29200:
[----:B------:R-:W-:Y:S05]  /*1b190*/  BSYNC B1 ;  /* 0x0000000000017941 */ /* 0x000fea0003800000 */
.L_x_29198:
        /* <DEDUP_REMOVED lines=16> */
.L_x_29204:
[----:B------:R-:W-:Y:S05]  /*1b2a0*/  BSYNC B2 ;  /* 0x0000000000027941 */ /* 0x000fea0003800000 */
.L_x_29203:
        /* <DEDUP_REMOVED lines=44> */
.L_x_29202:
[----:B------:R-:W-:Y:S05]  /*1b570*/  BSYNC B1 ;  /* 0x0000000000017941 */ /* 0x000fea0003800000 */
.L_x_29201:
        /* <DEDUP_REMOVED lines=12> */
.L_x_29205:
        /* <DEDUP_REMOVED lines=12> */
.L_x_29208:
[----:B------:R-:W-:Y:S02]  /*1b700*/  IMAD.MOV.U32 R4, RZ, RZ, R212 ;  /* 0x000000ffff047224 */ /* 0x000fe400078e00d4 */
.L_x_29209:
[----:B------:R-:W-:Y:S05]  /*1b710*/  BSYNC B1 ;  /* 0x0000000000017941 */ /* 0x000fea0003800000 */
.L_x_29207:
        /* <DEDUP_REMOVED lines=16> */
.L_x_29213:
[----:B------:R-:W-:Y:S05]  /*1b820*/  BSYNC B2 ;  /* 0x0000000000027941 */ /* 0x000fea0003800000 */
.L_x_29212:
        /* <DEDUP_REMOVED lines=44> */
.L_x_29211:
[----:B------:R-:W-:Y:S05]  /*1baf0*/  BSYNC B1 ;  /* 0x0000000000017941 */ /* 0x000fea0003800000 */
.L_x_29210:
        /* <DEDUP_REMOVED lines=9> */
.L_x_29206:
        /* <DEDUP_REMOVED lines=12> */
.L_x_29215:
[----:B------:R-:W-:Y:S02]  /*1bc50*/  IMAD.MOV.U32 R18, RZ, RZ, R212 ;  /* 0x000000ffff127224 */ /* 0x000fe400078e00d4 */
.L_x_29216:
[----:B------:R-:W-:Y:S05]  /*1bc60*/  BSYNC B1 ;  /* 0x0000000000017941 */ /* 0x000fea0003800000 */
.L_x_29214:
        /* <DEDUP_REMOVED lines=16> */
.L_x_29220:
[----:B------:R-:W-:Y:S05]  /*1bd70*/  BSYNC B2 ;  /* 0x0000000000027941 */ /* 0x000fea0003800000 */
.L_x_29219:
        /* <DEDUP_REMOVED lines=44> */
.L_x_29218:
[----:B------:R-:W-:Y:S05]  /*1c040*/  BSYNC B1 ;  /* 0x0000000000017941 */ /* 0x000fea0003800000 */
.L_x_29217:
        /* <DEDUP_REMOVED lines=12> */
.L_x_29221:
        /* <DEDUP_REMOVED lines=12> */
.L_x_29224:
[----:B------:R-:W-:Y:S02]  /*1c1d0*/  IMAD.MOV.U32 R3, RZ, RZ, R212 ;  /* 0x000000ffff037224 */ /* 0x000fe400078e00d4 */
.L_x_29225:
[----:B------:R-:W-:Y:S05]  /*1c1e0*/  BSYNC B1 ;  /* 0x0000000000017941 */ /* 0x000fea0003800000 */
.L_x_29223:
        /* <DEDUP_REMOVED lines=16> */
.L_x_29229:
[----:B------:R-:W-:Y:S05]  /*1c2f0*/  BSYNC B2 ;  /* 0x0000000000027941 */ /* 0x000fea0003800000 */
.L_x_29228:
        /* <DEDUP_REMOVED lines=44> */
.L_x_29227:
[----:B------:R-:W-:Y:S05]  /*1c5c0*/  BSYNC B1 ;  /* 0x0000000000017941 */ /* 0x000fea0003800000 */
.L_x_29226:
        /* <DEDUP_REMOVED lines=9> */
.L_x_29222:
        /* <DEDUP_REMOVED lines=12> */
.L_x_29231:
[----:B------:R-:W-:Y:S02]  /*1c720*/  IMAD.MOV.U32 R204, RZ, RZ, R212 ;  /* 0x000000ffffcc7224 */ /* 0x000fe400078e00d4 */
.L_x_29232:
[----:B------:R-:W-:Y:S05]  /*1c730*/  BSYNC B1 ;  /* 0x0000000000017941 */ /* 0x000fea0003800000 */
.L_x_29230:
        /* <DEDUP_REMOVED lines=16> */
.L_x_29236:
[----:B------:R-:W-:Y:S05]  /*1c840*/  BSYNC B2 ;  /* 0x0000000000027941 */ /* 0x000fea0003800000 */
.L_x_29235:
        /* <DEDUP_REMOVED lines=44> */
.L_x_29234:
[----:B------:R-:W-:Y:S05]  /*1cb10*/  BSYNC B1 ;  /* 0x0000000000017941 */ /* 0x000fea0003800000 */
.L_x_29233:
        /* <DEDUP_REMOVED lines=13> */
.L_x_29237:
        /* <DEDUP_REMOVED lines=12> */
.L_x_29240:
[----:B------:R-:W-:Y:S02]  /*1ccb0*/  IMAD.MOV.U32 R2, RZ, RZ, R212 ;  /* 0x000000ffff027224 */ /* 0x000fe400078e00d4 */
.L_x_29241:
[----:B------:R-:W-:Y:S05]  /*1ccc0*/  BSYNC B1 ;  /* 0x0000000000017941 */ /* 0x000fea0003800000 */
.L_x_29239:
        /* <DEDUP_REMOVED lines=19> */
.L_x_29245:
[----:B------:R-:W-:Y:S05]  /*1ce00*/  BSYNC B2 ;  /* 0x0000000000027941 */ /* 0x000fea0003800000 */
.L_x_29244:
        /* <DEDUP_REMOVED lines=44> */
.L_x_29243:
[----:B------:R-:W-:Y:S05]  /*1d0d0*/  BSYNC B1 ;  /* 0x0000000000017941 */ /* 0x000fea0003800000 */
.L_x_29242:
        /* <DEDUP_REMOVED lines=9> */
.L_x_29238:
        /* <DEDUP_REMOVED lines=46> */
.L_x_29246:
        /* <DEDUP_REMOVED lines=19> */
.L_x_29248:
[----:B------:R-:W-:Y:S02]  /*1d580*/  IMAD.MOV.U32 R204, RZ, RZ, R212 ;  /* 0x000000ffffcc7224 */ /* 0x000fe400078e00d4 */
.L_x_29249:
[----:B------:R-:W-:Y:S05]  /*1d590*/  BSYNC B1 ;  /* 0x0000000000017941 */ /* 0x000fea0003800000 */
.L_x_29247:
        /* <DEDUP_REMOVED lines=16> */
.L_x_29253:
[----:B------:R-:W-:Y:S05]  /*1d6a0*/  BSYNC B2 ;  /* 0x0000000000027941 */ /* 0x000fea0003800000 */
.L_x_29252:
        /* <DEDUP_REMOVED lines=44> */
.L_x_29251:
[----:B------:R-:W-:Y:S05]  /*1d970*/  BSYNC B1 ;  /* 0x0000000000017941 */ /* 0x000fea0003800000 */
.L_x_29250:
        /* <DEDUP_REMOVED lines=15> */
.L_x_29254:
        /* <DEDUP_REMOVED lines=12> */
.L_x_29257:
[----:B------:R-:W-:Y:S02]  /*1db30*/  IMAD.MOV.U32 R9, RZ, RZ, R212 ;  /* 0x000000ffff097224 */ /* 0x000fe400078e00d4 */
.L_x_29258:
[----:B------:R-:W-:Y:S05]  /*1db40*/  BSYNC B1 ;  /* 0x0000000000017941 */ /* 0x000fea0003800000 */
.L_x_29256:
        /* <DEDUP_REMOVED lines=16> */
.L_x_29262:
[----:B------:R-:W-:Y:S05]  /*1dc50*/  BSYNC B2 ;  /* 0x0000000000027941 */ /* 0x000fea0003800000 */
.L_x_29261:
        /* <DEDUP_REMOVED lines=44> */
.L_x_29260:
[----:B------:R-:W-:Y:S05]  /*1df20*/  BSYNC B1 ;  /* 0x0000000000017941 */ /* 0x000fea0003800000 */
.L_x_29259:
        /* <DEDUP_REMOVED lines=9> */
.L_x_29255:
        /* <DEDUP_REMOVED lines=12> */
.L_x_29264:
[----:B------:R-:W-:Y:S02]  /*1e080*/  IMAD.MOV.U32 R205, RZ, RZ, R212 ;  /* 0x000000ffffcd7224 */ /* 0x000fe400078e00d4 */
.L_x_29265:
[----:B------:R-:W-:Y:S05]  /*1e090*/  BSYNC B1 ;  /* 0x0000000000017941 */ /* 0x000fea0003800000 */
.L_x_29263:
        /* <DEDUP_REMOVED lines=16> */
.L_x_29269:
[----:B------:R-:W-:Y:S05]  /*1e1a0*/  BSYNC B2 ;  /* 0x0000000000027941 */ /* 0x000fea0003800000 */
.L_x_29268:
        /* <DEDUP_REMOVED lines=44> */
.L_x_29267:
[----:B------:R-:W-:Y:S05]  /*1e470*/  BSYNC B1 ;  /* 0x0000000000017941 */ /* 0x000fea0003800000 */
.L_x_29266:
        /* <DEDUP_REMOVED lines=14> */
.L_x_29270:
        /* <DEDUP_REMOVED lines=12> */
.L_x_29273:
[----:B------:R-:W-:Y:S02]  /*1e620*/  IMAD.MOV.U32 R8, RZ, RZ, R212 ;  /* 0x000000ffff087224 */ /* 0x000fe400078e00d4 */
.L_x_29274:
[----:B------:R-:W-:Y:S05]  /*1e630*/  BSYNC B1 ;  /* 0x0000000000017941 */ /* 0x000fea0003800000 */
.L_x_29272:
        /* <DEDUP_REMOVED lines=16> */
.L_x_29278:
[----:B------:R-:W-:Y:S05]  /*1e740*/  BSYNC B2 ;  /* 0x0000000000027941 */ /* 0x000fea0003800000 */
.L_x_29277:
        /* <DEDUP_REMOVED lines=44> */
.L_x_29276:
[----:B------:R-:W-:Y:S05]  /*1ea10*/  BSYNC B1 ;  /* 0x0000000000017941 */ /* 0x000fea0003800000 */
.L_x_29275:
        /* <DEDUP_REMOVED lines=9> */
.L_x_29271:
        /* <DEDUP_REMOVED lines=12> */
.L_x_29280:
[----:B------:R-:W-:Y:S02]  /*1eb70*/  IMAD.MOV.U32 R208, RZ, RZ, R212 ;  /* 0x000000ffffd07224 */ /* 0x000fe400078e00d4 */
.L_x_29281:
[----:B------:R-:W-:Y:S05]  /*1eb80*/  BSYNC B1 ;  /* 0x0000000000017941 */ /* 0x000fea0003800000 */
.L_x_29279:
        /* <DEDUP_REMOVED lines=16> */
.L_x_29285:
[----:B------:R-:W-:Y:S05]  /*1ec90*/  BSYNC B2 ;  /* 0x0000000000027941 */ /* 0x000fea0003800000 */
.L_x_29284:
        /* <DEDUP_REMOVED lines=44> */
.L_x_29283:
[----:B------:R-:W-:Y:S05]  /*1ef60*/  BSYNC B1 ;  /* 0x0000000000017941 */ /* 0x000fea0003800000 */
.L_x_29282:
        /* <DEDUP_REMOVED lines=14> */
.L_x_29286:
        /* <DEDUP_REMOVED lines=12> */
.L_x_29289:
[----:B------:R-:W-:Y:S02]  /*1f110*/  MOV R7, R212 ;  /* 0x000000d400077202 */ /* 0x000fe40000000f00 */
.L_x_29290:
[----:B------:R-:W-:Y:S05]  /*1f120*/  BSYNC B1 ;  /* 0x0000000000017941 */ /* 0x000fea0003800000 */
.L_x_29288:
        /* <DEDUP_REMOVED lines=16> */
.L_x_29294:
[----:B------:R-:W-:Y:S05]  /*1f230*/  BSYNC B2 ;  /* 0x0000000000027941 */ /* 0x000fea0003800000 */
.L_x_29293:
        /* <DEDUP_REMOVED lines=44> */
.L_x_29292:
[----:B------:R-:W-:Y:S05]  /*1f500*/  BSYNC B1 ;  /* 0x0000000000017941 */ /* 0x000fea0003800000 */
.L_x_29291:
        /* <DEDUP_REMOVED lines=9> */
.L_x_29287:
        /* <DEDUP_REMOVED lines=12> */
.L_x_29296:
[----:B------:R-:W-:Y:S02]  /*1f660*/  MOV R207, R212 ;  /* 0x000000d400cf7202 */ /* 0x000fe40000000f00 */
.L_x_29297:
[----:B------:R-:W-:Y:S05]  /*1f670*/  BSYNC B1 ;  /* 0x0000000000017941 */ /* 0x000fea0003800000 */
.L_x_29295:
        /* <DEDUP_REMOVED lines=16> */
.L_x_29301:
[----:B------:R-:W-:Y:S05]  /*1f780*/  BSYNC B2 ;  /* 0x0000000000027941 */ /* 0x000fea0003800000 */
.L_x_29300:
        /* <DEDUP_REMOVED lines=44> */
.L_x_29299:
[----:B------:R-:W-:Y:S05]  /*1fa50*/  BSYNC B1 ;  /* 0x0000000000017941 */ /* 0x000fea0003800000 */
.L_x_29298:
        /* <DEDUP_REMOVED lines=12> */
.L_x_29302:
        /* <DEDUP_REMOVED lines=12> */
.L_x_29305:
[----:B------:R-:W-:Y:S02]  /*1fbe0*/  IMAD.MOV.U32 R6, RZ, RZ, R212 ;  /* 0x000000ffff067224 */ /* 0x000fe400078e00d4 */
.L_x_29306:
[----:B------:R-:W-:Y:S05]  /*1fbf0*/  BSYNC B1 ;  /* 0x0000000000017941 */ /* 0x000fea0003800000 */
.L_x_29304:
        /* <DEDUP_REMOVED lines=16> */
.L_x_29310:
[----:B------:R-:W-:Y:S05]  /*1fd00*/  BSYNC B2 ;  /* 0x0000000000027941 */ /* 0x000fea0003800000 */
.L_x_29309:
        /* <DEDUP_REMOVED lines=44> */
.L_x_29308:
[----:B------:R-:W-:Y:S05]  /*1ffd0*/  BSYNC B1 ;  /* 0x0000000000017941 */ /* 0x000fea0003800000 */
.L_x_29307:
        /* <DEDUP_REMOVED lines=9> */
.L_x_29303:
        /* <DEDUP_REMOVED lines=12> */
.L_x_29312:
[----:B------:R-:W-:Y:S02]  /*20130*/  IMAD.MOV.U32 R219, RZ, RZ, R212 ;  /* 0x000000ffffdb7224 */ /* 0x000fe400078e00d4 */
.L_x_29313:
[----:B------:R-:W-:Y:S05]  /*20140*/  BSYNC B1 ;  /* 0x0000000000017941 */ /* 0x000fea0003800000 */
.L_x_29311:
        /* <DEDUP_REMOVED lines=16> */
.L_x_29317:
[----:B------:R-:W-:Y:S05]  /*20250*/  BSYNC B2 ;  /* 0x0000000000027941 */ /* 0x000fea0003800000 */
.L_x_29316:
        /* <DEDUP_REMOVED lines=44> */
.L_x_29315:
[----:B------:R-:W-:Y:S05]  /*20520*/  BSYNC B1 ;  /* 0x0000000000017941 */ /* 0x000fea0003800000 */
.L_x_29314:
        /* <DEDUP_REMOVED lines=12> */
.L_x_29318:
        /* <DEDUP_REMOVED lines=12> */
.L_x_29321:
[----:B------:R-:W-:Y:S02]  /*206b0*/  IMAD.MOV.U32 R5, RZ, RZ, R212 ;  /* 0x000000ffff057224 */ /* 0x000fe400078e00d4 */
.L_x_29322:
[----:B------:R-:W-:Y:S05]  /*206c0*/  BSYNC B1 ;  /* 0x0000000000017941 */ /* 0x000fea0003800000 */
.L_x_29320:
        /* <DEDUP_REMOVED lines=16> */
.L_x_29326:
[----:B------:R-:W-:Y:S05]  /*207d0*/  BSYNC B2 ;  /* 0x0000000000027941 */ /* 0x000fea0003800000 */
.L_x_29325:
        /* <DEDUP_REMOVED lines=44> */
.L_x_29324:
[----:B------:R-:W-:Y:S05]  /*20aa0*/  BSYNC B1 ;  /* 0x0000000000017941 */ /* 0x000fea0003800000 */
.L_x_29323:
        /* <DEDUP_REMOVED lines=9> */
.L_x_29319:
        /* <DEDUP_REMOVED lines=12> */
.L_x_29328:
[----:B------:R-:W-:Y:S02]  /*20c00*/  IMAD.MOV.U32 R209, RZ, RZ, R212 ;  /* 0x000000ffffd17224 */ /* 0x000fe400078e00d4 */
.L_x_29329:
[----:B------:R-:W-:Y:S05]  /*20c10*/  BSYNC B1 ;  /* 0x0000000000017941 */ /* 0x000fea0003800000 */
.L_x_29327:
        /* <DEDUP_REMOVED lines=16> */
.L_x_29333:
[----:B------:R-:W-:Y:S05]  /*20d20*/  BSYNC B2 ;  /* 0x0000000000027941 */ /* 0x000fea0003800000 */
.L_x_29332:
        /* <DEDUP_REMOVED lines=44> */
.L_x_29331:
[----:B------:R-:W-:Y:S05]  /*20ff0*/  BSYNC B1 ;  /* 0x0000000000017941 */ /* 0x000fea0003800000 */
.L_x_29330:
        /* <DEDUP_REMOVED lines=12> */
.L_x_29334:
        /* <DEDUP_REMOVED lines=12> */
.L_x_29337:
[----:B------:R-:W-:Y:S02]  /*21180*/  IMAD.MOV.U32 R4, RZ, RZ, R212 ;  /* 0x000000ffff047224 */ /* 0x000fe400078e00d4 */
.L_x_29338:
[----:B------:R-:W-:Y:S05]  /*21190*/  BSYNC B1 ;  /* 0x0000000000017941 */ /* 0x000fea0003800000 */
.L_x_29336:
        /* <DEDUP_REMOVED lines=16> */
.L_x_29342:
[----:B------:R-:W-:Y:S05]  /*212a0*/  BSYNC B2 ;  /* 0x0000000000027941 */ /* 0x000fea0003800000 */
.L_x_29341:
        /* <DEDUP_REMOVED lines=44> */
.L_x_29340:
[----:B------:R-:W-:Y:S05]  /*21570*/  BSYNC B1 ;  /* 0x0000000000017941 */ /* 0x000fea0003800000 */
.L_x_29339:
        /* <DEDUP_REMOVED lines=9> */
.L_x_29335:
        /* <DEDUP_REMOVED lines=12> */
.L_x_29344:
[----:B------:R-:W-:Y:S02]  /*216d0*/  IMAD.MOV.U32 R210, RZ, RZ, R212 ;  /* 0x000000ffffd27224 */ /* 0x000fe400078e00d4 */
.L_x_29345:
[----:B------:R-:W-:Y:S05]  /*216e0*/  BSYNC B1 ;  /* 0x0000000000017941 */ /* 0x000fea0003800000 */
.L_x_29343:
        /* <DEDUP_REMOVED lines=16> */
.L_x_29349:
[----:B------:R-:W-:Y:S05]  /*217f0*/  BSYNC B2 ;  /* 0x0000000000027941 */ /* 0x000fea0003800000 */
.L_x_29348:
        /* <DEDUP_REMOVED lines=44> */
.L_x_29347:
[----:B------:R-:W-:Y:S05]  /*21ac0*/  BSYNC B1 ;  /* 0x0000000000017941 */ /* 0x000fea0003800000 */
.L_x_29346:
        /* <DEDUP_REMOVED lines=12> */
.L_x_29350:
        /* <DEDUP_REMOVED lines=12> */
.L_x_29353:
[----:B------:R-:W-:Y:S02]  /*21c50*/  IMAD.MOV.U32 R3, RZ, RZ, R212 ;  /* 0x000000ffff037224 */ /* 0x000fe400078e00d4 */
.L_x_29354:
[----:B------:R-:W-:Y:S05]  /*21c60*/  BSYNC B1 ;  /* 0x0000000000017941 */ /* 0x000fea0003800000 */
.L_x_29352:
        /* <DEDUP_REMOVED lines=16> */
.L_x_29358:
[----:B------:R-:W-:Y:S05]  /*21d70*/  BSYNC B2 ;  /* 0x0000000000027941 */ /* 0x000fea0003800000 */
.L_x_29357:
        /* <DEDUP_REMOVED lines=44> */
.L_x_29356:
[----:B------:R-:W-:Y:S05]  /*22040*/  BSYNC B1 ;  /* 0x0000000000017941 */ /* 0x000fea0003800000 */
.L_x_29355:
        /* <DEDUP_REMOVED lines=9> */
.L_x_29351:
        /* <DEDUP_REMOVED lines=12> */
.L_x_29360:
[----:B------:R-:W-:Y:S02]  /*221a0*/  IMAD.MOV.U32 R219, RZ, RZ, R212 ;  /* 0x000000ffffdb7224 */ /* 0x000fe400078e00d4 */
.L_x_29361:
[----:B------:R-:W-:Y:S05]  /*221b0*/  BSYNC B1 ;  /* 0x0000000000017941 */ /* 0x000fea0003800000 */
.L_x_29359:
        /* <DEDUP_REMOVED lines=16> */
.L_x_29365:
[----:B------:R-:W-:Y:S05]  /*222c0*/  BSYNC B2 ;  /* 0x0000000000027941 */ /* 0x000fea0003800000 */
.L_x_29364:
        /* <DEDUP_REMOVED lines=44> */
.L_x_29363:
[----:B------:R-:W-:Y:S05]  /*22590*/  BSYNC B1 ;  /* 0x0000000000017941 */ /* 0x000fea0003800000 */
.L_x_29362:
        /* <DEDUP_REMOVED lines=13> */
.L_x_29366:
        /* <DEDUP_REMOVED lines=12> */
.L_x_29369:
[----:B------:R-:W-:Y:S02]  /*22730*/  MOV R2, R212 ;  /* 0x000000d400027202 */ /* 0x000fe40000000f00 */
.L_x_29370:
[----:B------:R-:W-:Y:S05]  /*22740*/  BSYNC B1 ;  /* 0x0000000000017941 */ /* 0x000fea0003800000 */
.L_x_29368:
        /* <DEDUP_REMOVED lines=19> */
.L_x_29374:
[----:B------:R-:W-:Y:S05]  /*22880*/  BSYNC B2 ;  /* 0x0000000000027941 */ /* 0x000fea0003800000 */
.L_x_29373:
        /* <DEDUP_REMOVED lines=44> */
.L_x_29372:
[----:B------:R-:W-:Y:S05]  /*22b50*/  BSYNC B1 ;  /* 0x0000000000017941 */ /* 0x000fea0003800000 */
.L_x_29371:
        /* <DEDUP_REMOVED lines=9> */
.L_x_29367:
        /* <DEDUP_REMOVED lines=45> */
.L_x_29375:
        /* <DEDUP_REMOVED lines=51> */
.L_x_29380:
        /* <DEDUP_REMOVED lines=116> */
.L_x_29381:
        /* <DEDUP_REMOVED lines=10> */
[----:B------:R-:W-:-:S02]  /*239d0*/  IMAD.MOV.U32 R251, RZ, RZ, 0x4 ;  /* 0x00000004fffb7424 */ /* 0x000fc400078e00ff */
[----:B------:R-:W-:Y:S02]  /*239e0*/  FFMA.FTZ R221, R221, R222, c[0x0][0x228] ;  /* 0x00008a00dddd7623 */ /* 0x000fe400000100de */
[----:B0-----:R-:W-:-:S04]  /*239f0*/  @!P1 IMAD.WIDE R222, R226, R251, c[0x0][0x1a0] ;  /* 0x00006800e2de9625 */ /* 0x001fc800078e02fb */
[----:B------:R-:W-:Y:S01]  /*23a00*/  FADD.FTZ R220, R221, R220 ;  /* 0x000000dcdddc7221 */ /* 0x000fe20000010000 */
[----:B------:R-:W-:Y:S01]  /*23a10*/  FSEL R221, R224, RZ, !P0 ;  /* 0x000000ffe0dd7208 */ /* 0x000fe20004000000 */
[----:B------:R0:W-:Y:S04]  /*23a20*/  @!P1 STG.E [R222.64], R224 ;  /* 0x000000e0de009986 */ /* 0x0001e8000c101906 */
[----:B------:R-:W1:Y:S01]  /*23a30*/  MUFU.RSQ R220, R220 ;  /* 0x000000dc00dc7308 */ /* 0x000e620000001400 */
[C---:B------:R-:W-:Y:S02]  /*23a40*/  FADD.FTZ R52, -R221.reuse, R52 ;  /* 0x00000034dd347221 */ /* 0x040fe40000010100 */
[C---:B------:R-:W-:Y:S02]  /*23a50*/  FADD.FTZ R53, -R221.reuse, R53 ;  /* 0x00000035dd357221 */ /* 0x040fe40000010100 */
[----:B0-----:R-:W-:Y:S01]  /*23a60*/  @!P1 IMAD.WIDE R222, R226, R251, c[0x0][0x1a8] ;  /* 0x00006a00e2de9625 */ /* 0x001fe200078e02fb */
[----:B------:R-:W5:Y:S03]  /*23a70*/  LDL R224, [R1+0x78] ;  /* 0x0000780001e07983 */ /* 0x000f660000100800 */
[----:B------:R-:W-:-:S02]  /*23a80*/  FADD.FTZ R54, -R221, R54 ;  /* 0x00000036dd367221 */ /* 0x000fc40000010100 */
[----:B------:R-:W-:Y:S01]  /*23a90*/  FADD.FTZ R55, -R221, R55 ;  /* 0x00000037dd377221 */ /* 0x000fe20000010100 */
[----:B-1----:R0:W-:Y:S02]  /*23aa0*/  @!P1 STG.E [R222.64], R220 ;  /* 0x000000dcde009986 */ /* 0x0021e4000c101906 */
[C---:B0-----:R-:W-:Y:S02]  /*23ab0*/  FMUL.FTZ R222, R220.reuse, R52 ;  /* 0x00000034dcde7220 */ /* 0x041fe40000410000 */
[C---:B------:R-:W-:Y:S02]  /*23ac0*/  FMUL.FTZ R223, R220.reuse, R53 ;  /* 0x00000035dcdf7220 */ /* 0x040fe40000410000 */
[----:B--2---:R-:W-:Y:S02]  /*23ad0*/  FFMA.FTZ R52, R227, R222, R200 ;  /* 0x000000dee3347223 */ /* 0x004fe400000100c8 */
[----:B------:R-:W-:Y:S02]  /*23ae0*/  FMUL.FTZ R227, R220, R54 ;  /* 0x00000036dce37220 */ /* 0x000fe40000410000 */
[----:B---3--:R-:W-:-:S02]  /*23af0*/  FFMA.FTZ R53, R225, R223, R201 ;  /* 0x000000dfe1357223 */ /* 0x008fc400000100c9 */
[----:B------:R-:W-:Y:S02]  /*23b00*/  FMUL.FTZ R225, R220, R55 ;  /* 0x00000037dce17220 */ /* 0x000fe40000410000 */
[----:B------:R-:W2:Y:S01]  /*23b10*/  LDL R55, [R1+0x74] ;  /* 0x0000740001377983 */ /* 0x000ea20000100800 */
[----:B------:R-:W-:Y:S01]  /*23b20*/  F2FP.PACK_AB R52, R53, R52 ;  /* 0x000000343534723e */ /* 0x000fe200000000ff */
[----:B----4-:R-:W-:Y:S02]  /*23b30*/  FFMA.FTZ R53, R250, R227, R202 ;  /* 0x000000e3fa357223 */ /* 0x010fe400000100ca */
[----:B-----5:R-:W-:Y:S02]  /*23b40*/  FFMA.FTZ R54, R249, R225, R203 ;  /* 0x000000e1f9367223 */ /* 0x020fe400000100cb */
[C---:B------:R-:W-:Y:S02]  /*23b50*/  FADD.FTZ R48, -R221.reuse, R48 ;  /* 0x00000030dd307221 */ /* 0x040fe40000010100 */
[----:B------:R-:W-:Y:S01]  /*23b60*/  FADD.FTZ R49, -R221, R49 ;  /* 0x00000031dd317221 */ /* 0x000fe20000010100 */
[----:B------:R-:W-:-:S02]  /*23b70*/  F2FP.PACK_AB R53, R54, R53 ;  /* 0x000000353635723e */ /* 0x000fc400000000ff */
[----:B------:R-:W3:Y:S01]  /*23b80*/  LDL R54, [R1+0x70] ;  /* 0x0000700001367983 */ /* 0x000ee20000100800 */
[C---:B------:R-:W-:Y:S02]  /*23b90*/  FMUL.FTZ R249, R220.reuse, R48 ;  /* 0x00000030dcf97220 */ /* 0x040fe40000410000 */
[C---:B------:R-:W-:Y:S02]  /*23ba0*/  FMUL.FTZ R250, R220.reuse, R49 ;  /* 0x00000031dcfa7220 */ /* 0x040fe40000410000 */
[C---:B------:R-:W-:Y:S02]  /*23bb0*/  FADD.FTZ R50, -R221.reuse, R50 ;  /* 0x00000032dd327221 */ /* 0x040fe40000010100 */
[----:B------:R-:W-:Y:S02]  /*23bc0*/  FADD.FTZ R51, -R221, R51 ;  /* 0x00000033dd337221 */ /* 0x000fe40000010100 */
[C---:B------:R-:W-:Y:S02]  /*23bd0*/  FMUL.FTZ R50, R220.reuse, R50 ;  /* 0x00000032dc327220 */ /* 0x040fe40000410000 */
[----:B------:R-:W-:-:S02]  /*23be0*/  FMUL.FTZ R51, R220, R51 ;  /* 0x00000033dc337220 */ /* 0x000fc40000410000 */
[----:B--2---:R-:W-:Y:S02]  /*23bf0*/  FFMA.FTZ R49, R55, R250, R197 ;  /* 0x000000fa37317223 */ /* 0x004fe400000100c5 */
[----:B---3--:R-:W-:-:S05]  /*23c00*/  FFMA.FTZ R48, R54, R249, R196 ;  /* 0x000000f936307223 */ /* 0x008fca00000100c4 */
[----:B------:R-:W-:Y:S01]  /*23c10*/  F2FP.PACK_AB R54, R49, R48 ;  /* 0x000000303136723e */ /* 0x000fe200000000ff */
[----:B------:R-:W-:Y:S01]  /*23c20*/  FFMA.FTZ R48, R224, R50, R198 ;  /* 0x00000032e0307223 */ /* 0x000fe200000100c6 */
[----:B------:R-:W-:Y:S01]  /*23c30*/  SHF.R.U32.HI R224, RZ, 0x1c, R11 ;  /* 0x0000001cffe07819 */ /* 0x000fe2000001160b */
[----:B------:R-:W-:Y:S01]  /*23c40*/  FFMA.FTZ R49, R248, R51, R199 ;  /* 0x00000033f8317223 */ /* 0x000fe200000100c7 */
[----:B------:R-:W-:-:S04]  /*23c50*/  SHF.L.U32 R248, R11, 0x4, RZ ;  /* 0x000000040bf87819 */ /* 0x000fc800000006ff */
[----:B------:R-:W-:Y:S02]  /*23c60*/  F2FP.PACK_AB R55, R49, R48 ;  /* 0x000000303137723e */ /* 0x000fe400000000ff */
        /* <DEDUP_REMOVED lines=17> */
[----:B------:R-:W-:Y:S01]  /*23d80*/  F2FP.PACK_AB R49, R53, R49 ;  /* 0x000000313531723e */ /* 0x000fe200000000ff */
        /* <DEDUP_REMOVED lines=10> */
[----:B------:R-:W-:Y:S02]  /*23e30*/  F2FP.PACK_AB R51, R51, R50 ;  /* 0x000000323333723e */ /* 0x000fe400000000ff */
[----:B------:R-:W-:Y:S01]  /*23e40*/  F2FP.PACK_AB R50, R52, R48 ;  /* 0x000000303432723e */ /* 0x000fe200000000ff */
[----:B------:R-:W-:Y:S01]  /*23e50*/  FFMA.FTZ R48, R54, R222, R152 ;  /* 0x000000de36307223 */ /* 0x000fe20000010098 */
[----:B------:R-:W-:Y:S01]  /*23e60*/  IADD3 R52, P0, R248, c[0x0][0x210], RZ ;  /* 0x00008400f8347a10 */ /* 0x000fe20007f1e0ff */
[----:B------:R-:W3:Y:S03]  /*23e70*/  LDL R222, [R1+0x34] ;  /* 0x0000340001de7983 */ /* 0x000ee60000100800 */
[----:B------:R-:W-:Y:S01]  /*23e80*/  F2FP.PACK_AB R48, R53, R48 ;  /* 0x000000303530723e */ /* 0x000fe200000000ff */
        /* <DEDUP_REMOVED lines=19> */
[----:B------:R-:W-:Y:S01]  /*23fc0*/  F2FP.PACK_AB R44, R45, R44 ;  /* 0x0000002c2d2c723e */ /* 0x000fe200000000ff */
        /* <DEDUP_REMOVED lines=9> */
[----:B------:R-:W-:Y:S02]  /*24060*/  F2FP.PACK_AB R45, R46, R45 ;  /* 0x0000002d2e2d723e */ /* 0x000fe400000000ff */
[----:B------:R-:W3:Y:S01]  /*24070*/  LDL R222, [R1+0x8] ;  /* 0x0000080001de7983 */ /* 0x000ee20000100800 */
[----:B------:R-:W-:-:S05]  /*24080*/  FFMA.FTZ R40, R47, R52, R188 ;  /* 0x000000342f287223 */ /* 0x000fca00000100bc */
[----:B------:R-:W-:Y:S01]  /*24090*/  F2FP.PACK_AB R46, R41, R40 ;  /* 0x00000028292e723e */ /* 0x000fe200000000ff */
[----:B------:R-:W-:Y:S02]  /*240a0*/  FFMA.FTZ R40, R55, R42, R190 ;  /* 0x0000002a37287223 */ /* 0x000fe400000100be */
[----:B------:R-:W-:Y:S01]  /*240b0*/  FFMA.FTZ R41, R54, R43, R191 ;  /* 0x0000002b36297223 */ /* 0x000fe200000100bf */
[----:B------:R-:W3:Y:S01]  /*240c0*/  LDL R55, [R1+0xc] ;  /* 0x00000c0001377983 */ /* 0x000ee20000100800 */
[----:B------:R-:W-:-:S03]  /*240d0*/  IMAD.MOV.U32 R54, RZ, RZ, 0x10 ;  /* 0x00000010ff367424 */ /* 0x000fc600078e00ff */
[----:B------:R-:W-:Y:S01]  /*240e0*/  F2FP.PACK_AB R47, R41, R40 ;  /* 0x00000028292f723e */ /* 0x000fe200000000ff */
        /* <DEDUP_REMOVED lines=29> */
[----:B------:R-:W-:Y:S01]  /*242c0*/  F2FP.PACK_AB R43, R43, R42 ;  /* 0x0000002a2b2b723e */ /* 0x000fe200000000ff */
[----:B------:R-:W-:Y:S02]  /*242d0*/  FFMA.FTZ R41, R250, R50, R146 ;  /* 0x00000032fa297223 */ /* 0x000fe40000010092 */
[----:B------:R-:W-:Y:S01]  /*242e0*/  FFMA.FTZ R42, R249, R52, R140 ;  /* 0x00000034f92a7223 */ /* 0x000fe2000001008c */
[----:B------:R-:W-:Y:S02]  /*242f0*/  F2FP.PACK_AB R40, R46, R40 ;  /* 0x000000282e28723e */ /* 0x000fe400000000ff */
[----:B------:R-:W-:Y:S02]  /*24300*/  F2FP.PACK_AB R41, R45, R41 ;  /* 0x000000292d29723e */ /* 0x000fe400000000ff */
[----:B------:R-:W-:Y:S01]  /*24310*/  F2FP.PACK_AB R42, R44, R42 ;  /* 0x0000002a2c2a723e */ /* 0x000fe200000000ff */
        /* <DEDUP_REMOVED lines=8> */
[----:B------:R-:W-:Y:S01]  /*243a0*/  F2FP.PACK_AB R36, R37, R36 ;  /* 0x000000242524723e */ /* 0x000fe200000000ff */
        /* <DEDUP_REMOVED lines=8> */
[----:B------:R-:W-:Y:S01]  /*24430*/  F2FP.PACK_AB R37, R38, R37 ;  /* 0x000000252625723e */ /* 0x000fe200000000ff */
[----:B------:R-:W-:Y:S02]  /*24440*/  FFMA.FTZ R38, R244, R35, R180 ;  /* 0x00000023f4267223 */ /* 0x000fe400000100b4 */
[----:B------:R-:W-:Y:S02]  /*24450*/  FFMA.FTZ R39, R245, R34, R181 ;  /* 0x00000022f5277223 */ /* 0x000fe400000100b5 */
[----:B------:R-:W-:-:S02]  /*24460*/  FFMA.FTZ R32, R246, R44, R182 ;  /* 0x0000002cf6207223 */ /* 0x000fc400000100b6 */
[----:B------:R-:W-:Y:S01]  /*24470*/  FFMA.FTZ R33, R247, R45, R183 ;  /* 0x0000002df7217223 */ /* 0x000fe200000100b7 */
[----:B------:R-:W-:-:S04]  /*24480*/  F2FP.PACK_AB R38, R39, R38 ;  /* 0x000000262726723e */ /* 0x000fc800000000ff */
[----:B------:R-:W-:Y:S01]  /*24490*/  F2FP.PACK_AB R39, R33, R32 ;  /* 0x000000202127723e */ /* 0x000fe200000000ff */
        /* <DEDUP_REMOVED lines=20> */
[----:B------:R-:W-:-:S02]  /*245e0*/  F2FP.PACK_AB R18, R22, R18 ;  /* 0x000000121612723e */ /* 0x000fc400000000ff */
[----:B------:R-:W-:Y:S01]  /*245f0*/  F2FP.PACK_AB R17, R23, R17 ;  /* 0x000000111711723e */ /* 0x000fe200000000ff */
[----:B------:R-:W-:Y:S01]  /*24600*/  IMAD.WIDE.U32 R22, R0, R54, c[0x0][0x210] ;  /* 0x0000840000167625 */ /* 0x000fe200078e0036 */
[----:B------:R-:W-:Y:S02]  /*24610*/  F2FP.PACK_AB R19, R21, R19 ;  /* 0x000000131513723e */ /* 0x000fe400000000ff */
[----:B------:R-:W-:Y:S01]  /*24620*/  F2FP.PACK_AB R16, R35, R16 ;  /* 0x000000102310723e */ /* 0x000fe200000000ff */
        /* <DEDUP_REMOVED lines=11> */
[----:B------:R-:W-:Y:S01]  /*246e0*/  F2FP.PACK_AB R17, R42, R32 ;  /* 0x000000202a11723e */ /* 0x000fe200000000ff */
[-C--:B------:R-:W-:Y:S02]  /*246f0*/  FFMA.FTZ R33, R228, R19.reuse, R172 ;  /* 0x00000013e4217223 */ /* 0x080fe400000100ac */
[----:B------:R-:W-:Y:S02]  /*24700*/  FFMA.FTZ R36, R229, R18, R173 ;  /* 0x00000012e5247223 */ /* 0x000fe400000100ad */
        /* <DEDUP_REMOVED lines=9> */
[C---:B------:R-:W-:Y:S02]  /*247a0*/  FMUL.FTZ R45, R220.reuse, R38 ;  /* 0x00000026dc2d7220 */ /* 0x040fe40000410000 */
[----:B------:R-:W-:-:S02]  /*247b0*/  FMUL.FTZ R46, R220, R46 ;  /* 0x0000002edc2e7220 */ /* 0x000fc40000410000 */
[----:B------:R-:W-:Y:S01]  /*247c0*/  FMUL.FTZ R49, R220, R49 ;  /* 0x00000031dc317220 */ /* 0x000fe20000410000 */
[----:B------:R-:W-:Y:S01]  /*247d0*/  F2FP.PACK_AB R19, R32, R19 ;  /* 0x000000132013723e */ /* 0x000fe200000000ff */
        /* <DEDUP_REMOVED lines=18> */
[----:B------:R-:W-:Y:S02]  /*24900*/  F2FP.PACK_AB R26, R29, R26 ;  /* 0x0000001a1d1a723e */ /* 0x000fe400000000ff */
[----:B------:R-:W-:Y:S01]  /*24910*/  F2FP.PACK_AB R27, R28, R27 ;  /* 0x0000001b1c1b723e */ /* 0x000fe200000000ff */
[----:B------:R-:W-:Y:S01]  /*24920*/  IMAD.WIDE.U32 R28, R217, R54, c[0x0][0x208] ;  /* 0x00008200d91c7625 */ /* 0x000fe200078e0036 */
[----:B------:R-:W-:Y:S02]  /*24930*/  F2FP.PACK_AB R24, R31, R24 ;  /* 0x000000181f18723e */ /* 0x000fe400000000ff */
[----:B------:R-:W-:Y:S01]  /*24940*/  F2FP.PACK_AB R25, R30, R25 ;  /* 0x000000191e19723e */ /* 0x000fe200000000ff */
[C---:B------:R-:W-:Y:S01]  /*24950*/  FADD.FTZ R37, -R221.reuse, R204 ;  /* 0x000000ccdd257221 */ /* 0x040fe20000010100 */
[----:B------:R-:W-:Y:S01]  /*24960*/  F2FP.PACK_AB R20, R32, R20 ;  /* 0x000000142014723e */ /* 0x000fe200000000ff */
        /* <DEDUP_REMOVED lines=17> */
[----:B-1----:R-:W-:Y:S01]  /*24a80*/  F2FP.PACK_AB R23, R49, R47 ;  /* 0x0000002f3117723e */ /* 0x002fe200000000ff */
[----:B------:R-:W-:Y:S02]  /*24a90*/  FFMA.FTZ R47, R81, R42, R121 ;  /* 0x0000002a512f7223 */ /* 0x000fe40000010079 */
[----:B------:R-:W-:Y:S02]  /*24aa0*/  FFMA.FTZ R42, R96, R37, R160 ;  /* 0x00000025602a7223 */ /* 0x000fe400000100a0 */
[----:B------:R-:W-:Y:S02]  /*24ab0*/  FFMA.FTZ R18, R98, R38, R162 ;  /* 0x0000002662127223 */ /* 0x000fe400000100a2 */
[----:B------:R-:W-:Y:S02]  /*24ac0*/  FFMA.FTZ R19, R99, R34, R163 ;  /* 0x0000002263137223 */ /* 0x000fe400000100a3 */
[----:B------:R-:W-:-:S02]  /*24ad0*/  FMUL.FTZ R0, R220, R0 ;  /* 0x00000000dc007220 */ /* 0x000fc40000410000 */
[C---:B------:R-:W-:Y:S01]  /*24ae0*/  FMUL.FTZ R35, R220.reuse, R35 ;  /* 0x00000023dc237220 */ /* 0x040fe20000410000 */
[----:B------:R-:W-:Y:S01]  /*24af0*/  F2FP.PACK_AB R16, R17, R42 ;  /* 0x0000002a1110723e */ /* 0x000fe200000000ff */
[C---:B------:R-:W-:Y:S02]  /*24b00*/  FMUL.FTZ R40, R220.reuse, R40 ;  /* 0x00000028dc287220 */ /* 0x040fe40000410000 */
[----:B------:R-:W-:Y:S01]  /*24b10*/  FMUL.FTZ R41, R220, R41 ;  /* 0x00000029dc297220 */ /* 0x000fe20000410000 */
[----:B------:R0:W-:Y:S01]  /*24b20*/  STG.E.128 [R32.64], R24 ;  /* 0x0000001820007986 */ /* 0x0001e2000c101d06 */
[----:B------:R-:W-:Y:S01]  /*24b30*/  F2FP.PACK_AB R17, R19, R18 ;  /* 0x000000121311723e */ /* 0x000fe200000000ff */
[----:B------:R-:W-:Y:S02]  /*24b40*/  FFMA.FTZ R18, R92, R0, R156 ;  /* 0x000000005c127223 */ /* 0x000fe4000001009c */
[----:B------:R-:W-:Y:S02]  /*24b50*/  FFMA.FTZ R19, R93, R35, R157 ;  /* 0x000000235d137223 */ /* 0x000fe4000001009d */
[----:B------:R-:W-:-:S02]  /*24b60*/  IMAD.SHL.U32 R30, R11, 0x10, RZ ;  /* 0x000000100b1e7824 */ /* 0x000fc400078e00ff */
[----:B------:R-:W-:Y:S01]  /*24b70*/  FFMA.FTZ R36, R80, R36, R120 ;  /* 0x0000002450247223 */ /* 0x000fe20000010078 */
[----:B------:R-:W-:Y:S01]  /*24b80*/  F2FP.PACK_AB R18, R19, R18 ;  /* 0x000000121312723e */ /* 0x000fe200000000ff */
[----:B------:R-:W-:Y:S02]  /*24b90*/  FFMA.FTZ R43, R82, R43, R122 ;  /* 0x0000002b522b7223 */ /* 0x000fe4000001007a */
[----:B------:R-:W-:Y:S02]  /*24ba0*/  FFMA.FTZ R44, R83, R44, R123 ;  /* 0x0000002c532c7223 */ /* 0x000fe4000001007b */
[----:B0-----:R-:W-:Y:S02]  /*24bb0*/  FFMA.FTZ R26, R68, R0, R108 ;  /* 0x00000000441a7223 */ /* 0x001fe4000001006c */
        /* <DEDUP_REMOVED lines=16> */
[----:B------:R-:W-:Y:S01]  /*24cc0*/  F2FP.PACK_AB R22, R46, R45 ;  /* 0x0000002d2e16723e */ /* 0x000fe200000000ff */
[----:B------:R-:W-:Y:S01]  /*24cd0*/  IMAD.WIDE.U32 R32, R218, R54, c[0x0][0x210] ;  /* 0x00008400da207625 */ /* 0x000fe200078e0036 */
[----:B------:R-:W-:Y:S02]  /*24ce0*/  F2FP.PACK_AB R21, R44, R43 ;  /* 0x0000002b2c15723e */ /* 0x000fe400000000ff */
[----:B------:R-:W-:Y:S02]  /*24cf0*/  F2FP.PACK_AB R20, R47, R36 ;  /* 0x000000242f14723e */ /* 0x000fe400000000ff */
[----:B------:R-:W-:Y:S02]  /*24d00*/  IADD3.X R29, R0, c[0x0][0x20c], RZ, P0, !PT ;  /* 0x00008300001d7a10 */ /* 0x000fe400007fe4ff */
[----:B------:R-:W-:Y:S02]  /*24d10*/  F2FP.PACK_AB R26, R35, R26 ;  /* 0x0000001a231a723e */ /* 0x000fe400000000ff */
[----:B------:R-:W-:-:S02]  /*24d20*/  F2FP.PACK_AB R25, R34, R25 ;  /* 0x000000192219723e */ /* 0x000fc400000000ff */
        /* <DEDUP_REMOVED lines=8> */
.L_x_29378:
[----:B------:R-:W-:Y:S05]  /*24db0*/  BSYNC B0 ;  /* 0x0000000000007941 */ /* 0x000fea0003800000 */
.L_x_28601:
[----:B------:R-:W-:Y:S05]  /*24dc0*/  EXIT ;  /* 0x000000000000794d */ /* 0x000fea0003800000 */
.L_x_29376:
[----:B------:R-:W-:Y:S01]  /*24dd0*/  IMAD.MOV.U32 R222, RZ, RZ, 0x1 ;  /* 0x00000001ffde7424 */ /* 0x000fe200078e00ff */
[----:B------:R-:W-:Y:S01]  /*24de0*/  MOV R221, 0xffffffff ;  /* 0xffffffff00dd7802 */ /* 0x000fe20000000f00 */
[----:B------:R-:W-:Y:S01]  /*24df0*/  IMAD.MOV.U32 R225, RZ, RZ, 0x1f ;  /* 0x0000001fffe17424 */ /* 0x000fe200078e00ff */
[----:B------:R-:W-:Y:S02]  /*24e00*/  MOV R220, 0x24e20 ;  /* 0x00024e2000dc7802 */ /* 0x000fe40000000f00 */
[----:B------:R-:W-:Y:S05]  /*24e10*/  CALL.REL.NOINC `($__internal_61_$__cuda_sm70_shflsync_bfly_p) ;  /* 0x0000098000007944 */ /* 0x000fea0003c00000 */
[----:B-1----:R-:W-:Y:S05]  /*24e20*/  BRA `(.L_x_29380) ;  /* 0xffffe3c000007947 */ /* 0x002fea000383ffff */
.L_x_29377:
[----:B------:R-:W-:Y:S01]  /*24e30*/  IMAD.MOV.U32 R222, RZ, RZ, 0x2 ;  /* 0x00000002ffde7424 */ /* 0x000fe200078e00ff */
[----:B------:R-:W-:Y:S01]  /*24e40*/  MOV R220, 0x24e80 ;  /* 0x00024e8000dc7802 */ /* 0x000fe20000000f00 */
[----:B------:R-:W-:Y:S02]  /*24e50*/  IMAD.MOV.U32 R225, RZ, RZ, 0x1f ;  /* 0x0000001fffe17424 */ /* 0x000fe400078e00ff */
[----:B------:R-:W-:Y:S02]  /*24e60*/  IMAD.MOV.U32 R221, RZ, RZ, -0x1 ;  /* 0xffffffffffdd7424 */ /* 0x000fe400078e00ff */
[----:B------:R-:W-:Y:S05]  /*24e70*/  CALL.REL.NOINC `($__internal_61_$__cuda_sm70_shflsync_bfly_p) ;  /* 0x0000092000007944 */ /* 0x000fea0003c00000 */
[----:B------:R-:W-:Y:S01]  /*24e80*/  HFMA2.MMA R225, -RZ, RZ, 0, 1.847743988037109375e-06 ;  /* 0x0000001fffe17435 */ /* 0x000fe200000001ff */
[----:B-1----:R-:W-:Y:S01]  /*24e90*/  FADD.FTZ R223, R223, R222 ;  /* 0x000000dedfdf7221 */ /* 0x002fe20000010000 */
[----:B------:R-:W-:Y:S01]  /*24ea0*/  MOV R220, 0x24ee0 ;  /* 0x00024ee000dc7802 */ /* 0x000fe20000000f00 */
[----:B------:R-:W-:-:S02]  /*24eb0*/  IMAD.MOV.U32 R222, RZ, RZ, 0x4 ;  /* 0x00000004ffde7424 */ /* 0x000fc400078e00ff */
[----:B------:R-:W-:Y:S02]  /*24ec0*/  IMAD.MOV.U32 R221, RZ, RZ, -0x1 ;  /* 0xffffffffffdd7424 */ /* 0x000fe400078e00ff */
[----:B------:R-:W-:Y:S05]  /*24ed0*/  CALL.REL.NOINC `($__internal_61_$__cuda_sm70_shflsync_bfly_p) ;  /* 0x000008c000007944 */ /* 0x000fea0003c00000 */
[----:B-1----:R-:W-:Y:S01]  /*24ee0*/  FADD.FTZ R223, R223, R222 ;  /* 0x000000dedfdf7221 */ /* 0x002fe20000010000 */
[----:B------:R-:W-:Y:S01]  /*24ef0*/  MOV R220, 0x24f40 ;  /* 0x00024f4000dc7802 */ /* 0x000fe20000000f00 */
[----:B------:R-:W-:Y:S02]  /*24f00*/  IMAD.MOV.U32 R222, RZ, RZ, 0x8 ;  /* 0x00000008ffde7424 */ /* 0x000fe400078e00ff */
[----:B------:R-:W-:Y:S02]  /*24f10*/  IMAD.MOV.U32 R225, RZ, RZ, 0x1f ;  /* 0x0000001fffe17424 */ /* 0x000fe400078e00ff */
[----:B------:R-:W-:Y:S02]  /*24f20*/  IMAD.MOV.U32 R221, RZ, RZ, -0x1 ;  /* 0xffffffffffdd7424 */ /* 0x000fe400078e00ff */
[----:B------:R-:W-:Y:S05]  /*24f30*/  CALL.REL.NOINC `($__internal_61_$__cuda_sm70_shflsync_bfly_p) ;  /* 0x0000086000007944 */ /* 0x000fea0003c00000 */
[----:B-1----:R-:W-:Y:S01]  /*24f40*/  FADD.FTZ R223, R223, R222 ;  /* 0x000000dedfdf7221 */ /* 0x002fe20000010000 */
[----:B------:R-:W-:Y:S01]  /*24f50*/  MOV R222, 0x10 ;  /* 0x0000001000de7802 */ /* 0x000fe20000000f00 */
[----:B------:R-:W-:Y:S01]  /*24f60*/  IMAD.MOV.U32 R225, RZ, RZ, 0x1f ;  /* 0x0000001fffe17424 */ /* 0x000fe200078e00ff */
[----:B------:R-:W-:Y:S01]  /*24f70*/  MOV R220, 0x24fa0 ;  /* 0x00024fa000dc7802 */ /* 0x000fe20000000f00 */
[----:B------:R-:W-:-:S02]  /*24f80*/  IMAD.MOV.U32 R221, RZ, RZ, -0x1 ;  /* 0xffffffffffdd7424 */ /* 0x000fc400078e00ff */
[----:B------:R-:W-:Y:S05]  /*24f90*/  CALL.REL.NOINC `($__internal_61_$__cuda_sm70_shflsync_bfly_p) ;  /* 0x0000080000007944 */ /* 0x000fea0003c00000 */
[----:B-1----:R-:W-:Y:S02]  /*24fa0*/  FADD.FTZ R222, R223, R222 ;  /* 0x000000dedfde7221 */ /* 0x002fe40000010000 */
[----:B------:R-:W-:-:S02]  /*24fb0*/  IMAD.MOV.U32 R225, RZ, RZ, 0x1f ;  /* 0x0000001fffe17424 */ /* 0x000fc400078e00ff */
[----:B------:R-:W-:Y:S02]  /*24fc0*/  FMUL.FTZ R224, R222, c[0x0][0x1e0] ;  /* 0x00007800dee07a20 */ /* 0x000fe40000410000 */
[----:B------:R-:W-:Y:S02]  /*24fd0*/  IMAD.MOV.U32 R222, RZ, RZ, 0x1 ;  /* 0x00000001ffde7424 */ /* 0x000fe400078e00ff */
[C---:B------:R-:W-:Y:S02]  /*24fe0*/  FADD.FTZ R220, -R224.reuse, R52 ;  /* 0x00000034e0dc7221 */ /* 0x040fe40000010100 */
[----:B------:R-:W-:Y:S02]  /*24ff0*/  FADD.FTZ R221, -R224, R53 ;  /* 0x00000035e0dd7221 */ /* 0x000fe40000010100 */
        /* <DEDUP_REMOVED lines=96> */
[----:B------:R-:W-:Y:S05]  /*25600*/  CALL.REL.NOINC `($__internal_61_$__cuda_sm70_shflsync_bfly_p) ;  /* 0x0000019000007944 */ /* 0x000fea0003c00000 */
[----:B-1----:R-:W-:Y:S01]  /*25610*/  FADD.FTZ R223, R223, R222 ;  /* 0x000000dedfdf7221 */ /* 0x002fe20000010000 */
[----:B------:R-:W-:Y:S01]  /*25620*/  MOV R220, 0x25670 ;  /* 0x0002567000dc7802 */ /* 0x000fe20000000f00 */
[----:B------:R-:W-:Y:S02]  /*25630*/  IMAD.MOV.U32 R222, RZ, RZ, 0x2 ;  /* 0x00000002ffde7424 */ /* 0x000fe400078e00ff */
        /* <DEDUP_REMOVED lines=21> */
[----:B-1----:R-:W-:Y:S05]  /*25790*/  BRA `(.L_x_29381) ;  /* 0xffffe19000007947 */ /* 0x002fea000383ffff */
        .weak           $__internal_61_$__cuda_sm70_shflsync_bfly_p
        .type           $__internal_61_$__cuda_sm70_shflsync_bfly_p,@function
        .size           $__internal_61_$__cuda_sm70_shflsync_bfly_p,(.L_x_39505 - $__internal_61_$__cuda_sm70_shflsync_bfly_p)
$__internal_61_$__cuda_sm70_shflsync_bfly_p:
[----:B------:R-:W-:Y:S04]  /*257a0*/  WARPSYNC R221 ;  /* 0x000000dd00007348 */ /* 0x000fe80003800000 */
[----:B------:R0:W1:Y:S02]  /*257b0*/  SHFL.BFLY PT, R222, R223, R222, R225 ;  /* 0x0c0000dedfde7389 */ /* 0x00006400000e00e1 */
[----:B0-----:R-:W-:-:S04]  /*257c0*/  IMAD.MOV.U32 R221, RZ, RZ, 0x0 ;  /* 0x00000000ffdd7424 */ /* 0x001fc800078e00ff */
[----:B------:R-:W-:Y:S05]  /*257d0*/  RET.REL.NODEC R220 `(_ZN10layer_norm31ln_parallel_residual_fwd_kernelINS_13Kernel_traitsIf6__halffS2_fjLj1536ELj1ELj4ELj1ELj16ENS_18Kernel_traits_baseILj1536EfS2_fS2_fjLj128EEEEELb1ELb0ELb1EEEvNS_9FwdParamsE) ;  /* 0xfffda820dc007950 */ /* 0x000fea0003c3ffff */
.L_x_29382:
        /* <DEDUP_REMOVED lines=10> */
.L_x_39505:


//--------------------- .text._ZN10layer_norm31ln_parallel_residual_fwd_kernelINS_13Kernel_traitsIf6__halffS2_fjLj1536ELj1ELj4ELj1ELj16ENS_18Kernel_traits_baseILj1536EfS2_fS2_fjLj128EEEEELb1ELb1ELb0EEEvNS_9FwdParamsE --------------------------
	.section	.text._ZN10layer_norm31ln_parallel_residual_fwd_kernelINS_13Kernel_traitsIf6__halffS2_fjLj1536ELj1ELj4ELj1ELj16ENS_18Kernel_traits_baseILj1536EfS2_fS2_fjLj128EEEEELb1ELb1ELb0EEEvNS_9FwdParamsE,"ax",@progbits
	.sectioninfo	@"SHI_REGISTERS=217"
	.align	128
        .global         _ZN10layer_norm31ln_parallel_residual_fwd_kernelINS_13Kernel_traitsIf6__halffS2_fjLj1536ELj1ELj4ELj1ELj16ENS_18Kernel_traits_baseILj1536EfS2_fS2_fjLj128EEEEELb1ELb1ELb0EEEvNS_9FwdParamsE
        .type           _ZN10layer_norm31ln_parallel_residual_fwd_kernelINS_13Kernel_traitsIf6__halffS2_fjLj1536ELj1ELj4ELj1ELj16ENS_18Kernel_traits_baseILj1536EfS2_fS2_fjLj128EEEEELb1ELb1ELb0EEEvNS_9FwdParamsE,@function
        .size           _ZN10layer_norm31ln_parallel_residual_fwd_kernelINS_13Kernel_traitsIf6__halffS2_fjLj1536ELj1ELj4ELj1ELj16ENS_18Kernel_traits_baseILj1536EfS2_fS2_fjLj128EEEEELb1ELb1ELb0EEEvNS_9FwdParamsE,(.L_x_39506 - _ZN10layer_norm31ln_parallel_residual_fwd_kernelINS_13Kernel_traitsIf6__halffS2_fjLj1536ELj1ELj4ELj1ELj16ENS_18Kernel_traits_baseILj1536EfS2_fS2_fjLj128EEEEELb1ELb1ELb0EEEvNS_9FwdParamsE)
        .other          _ZN10layer_norm31ln_parallel_residual_fwd_kernelINS_13Kernel_traitsIf6__halffS2_fjLj1536ELj1ELj4ELj1ELj16ENS_18Kernel_traits_baseILj1536EfS2_fS2_fjLj128EEEEELb1ELb1ELb0EEEvNS_9FwdParamsE,@"STO_CUDA_ENTRY STV_DEFAULT"
_ZN10layer_norm31ln_parallel_residual_fwd_kernelINS_13Kernel_traitsIf6__halffS2_fjLj1536ELj1ELj4ELj1ELj16ENS_18Kernel_traits_baseILj1536EfS2_fS2_fjLj128EEEEELb1ELb1ELb0EEEvNS_9FwdParamsE:
.text._ZN10layer_norm31ln_parallel_residual_fwd_kernelINS_13Kernel_traitsIf6__halffS2_fjLj1536ELj1ELj4ELj1ELj16ENS_18Kernel_traits_baseILj1536EfS2_fS2_fjLj128EEEEELb1ELb1ELb0EEEvNS_9FwdParamsE:
        /* <DEDUP_REMOVED lines=99> */
.L_x_29384:
[----:B------:R-:W-:Y:S05]  /*0630*/  BSYNC B0 ;  /* 0x0000000000007941 */ /* 0x000fea0003800000 */
.L_x_29383:
        /* <DEDUP_REMOVED lines=17> */
.L_x_29386:
[----:B------:R-:W-:Y:S05]  /*0750*/  BSYNC B0 ;  /* 0x0000000000007941 */ /* 0x000fea0003800000 */
.L_x_29385:
        /* <DEDUP_REMOVED lines=17> */
.L_x_29388:
[----:B------:R-:W-:Y:S05]  /*0870*/  BSYNC B0 ;  /* 0x0000000000007941 */ /* 0x000fea0003800000 */
.L_x_29387:
        /* <DEDUP_REMOVED lines=17> */
.L_x_29390:
[----:B------:R-:W-:Y:S05]  /*0990*/  BSYNC B0 ;  /* 0x0000000000007941 */ /* 0x000fea0003800000 */
.L_x_29389:
        /* <DEDUP_REMOVED lines=17> */
.L_x_29392:
[----:B------:R-:W-:Y:S05]  /*0ab0*/  BSYNC B0 ;  /* 0x0000000000007941 */ /* 0x000fea0003800000 */
.L_x_29391:
        /* <DEDUP_REMOVED lines=12> */
[----:B------:R-:W-:Y:S01]  /*0b80*/  IMAD.MOV.U32 R101, RZ, RZ, 0x20 ;  /* 0x00000020ff657424 */ /* 0x000fe200078e00ff */
        /* <DEDUP_REMOVED lines=12> */
.L_x_29394:
[----:B------:R-:W-:Y:S05]  /*0c50*/  BSYNC B0 ;  /* 0x0000000000007941 */ /* 0x000fea0003800000 */
.L_x_29393:
        /* <DEDUP_REMOVED lines=21> */
.L_x_30195:
        /* <DEDUP_REMOVED lines=38> */
.L_x_29398:
[----:B0-----:R-:W-:Y:S02]  /*1010*/  IMAD.MOV.U32 R109, RZ, RZ, R192 ;  /* 0x000000ffff6d7224 */ /* 0x001fe400078e00c0 */
.L_x_29399:
[----:B------:R-:W-:Y:S05]  /*1020*/  BSYNC B1 ;  /* 0x0000000000017941 */ /* 0x000fea0003800000 */
.L_x_29397:
        /* <DEDUP_REMOVED lines=16> */
.L_x_29403:
[----:B------:R-:W-:Y:S05]  /*1130*/  BSYNC B2 ;  /* 0x0000000000027941 */ /* 0x000fea0003800000 */
.L_x_29402:
        /* <DEDUP_REMOVED lines=44> */
.L_x_29401:
[----:B------:R-:W-:Y:S05]  /*1400*/  BSYNC B1 ;  /* 0x0000000000017941 */ /* 0x000fea0003800000 */
.L_x_29400:
        /* <DEDUP_REMOVED lines=17> */
.L_x_29404:
        /* <DEDUP_REMOVED lines=12> */
.L_x_29407:
[----:B------:R-:W-:Y:S02]  /*15e0*/  IMAD.MOV.U32 R109, RZ, RZ, R192 ;  /* 0x000000ffff6d7224 */ /* 0x000fe400078e00c0 */
.L_x_29408:
[----:B------:R-:W-:Y:S05]  /*15f0*/  BSYNC B1 ;  /* 0x0000000000017941 */ /* 0x000fea0003800000 */
.L_x_29406:
        /* <DEDUP_REMOVED lines=16> */
.L_x_29412:
[----:B------:R-:W-:Y:S05]  /*1700*/  BSYNC B2 ;  /* 0x0000000000027941 */ /* 0x000fea0003800000 */
.L_x_29411:
        /* <DEDUP_REMOVED lines=44> */
.L_x_29410:
[----:B------:R-:W-:Y:S05]  /*19d0*/  BSYNC B1 ;  /* 0x0000000000017941 */ /* 0x000fea0003800000 */
.L_x_29409:
        /* <DEDUP_REMOVED lines=9> */
.L_x_29405:
        /* <DEDUP_REMOVED lines=12> */
.L_x_29414:
[----:B------:R-:W-:Y:S02]  /*1b30*/  IMAD.MOV.U32 R110, RZ, RZ, R192 ;  /* 0x000000ffff6e7224 */ /* 0x000fe400078e00c0 */
.L_x_29415:
[----:B------:R-:W-:Y:S05]  /*1b40*/  BSYNC B1 ;  /* 0x0000000000017941 */ /* 0x000fea0003800000 */
.L_x_29413:
        /* <DEDUP_REMOVED lines=16> */
.L_x_29419:
[----:B------:R-:W-:Y:S05]  /*1c50*/  BSYNC B2 ;  /* 0x0000000000027941 */ /* 0x000fea0003800000 */
.L_x_29418:
        /* <DEDUP_REMOVED lines=44> */
.L_x_29417:
[----:B------:R-:W-:Y:S05]  /*1f20*/  BSYNC B1 ;  /* 0x0000000000017941 */ /* 0x000fea0003800000 */
.L_x_29416:
        /* <DEDUP_REMOVED lines=14> */
.L_x_29420:
        /* <DEDUP_REMOVED lines=12> */
.L_x_29423:
[----:B------:R-:W-:Y:S02]  /*20d0*/  IMAD.MOV.U32 R110, RZ, RZ, R192 ;  /* 0x000000ffff6e7224 */ /* 0x000fe400078e00c0 */
.L_x_29424:
[----:B------:R-:W-:Y:S05]  /*20e0*/  BSYNC B1 ;  /* 0x0000000000017941 */ /* 0x000fea0003800000 */
.L_x_29422:
        /* <DEDUP_REMOVED lines=16> */
.L_x_29428:
[----:B------:R-:W-:Y:S05]  /*21f0*/  BSYNC B2 ;  /* 0x0000000000027941 */ /* 0x000fea0003800000 */
.L_x_29427:
        /* <DEDUP_REMOVED lines=44> */
.L_x_29426:
[----:B------:R-:W-:Y:S05]  /*24c0*/  BSYNC B1 ;  /* 0x0000000000017941 */ /* 0x000fea0003800000 */
.L_x_29425:
        /* <DEDUP_REMOVED lines=9> */
.L_x_29421:
        /* <DEDUP_REMOVED lines=12> */
.L_x_29430:
[----:B------:R-:W-:Y:S02]  /*2620*/  IMAD.MOV.U32 R111, RZ, RZ, R192 ;  /* 0x000000ffff6f7224 */ /* 0x000fe400078e00c0 */
.L_x_29431:
[----:B------:R-:W-:Y:S05]  /*2630*/  BSYNC B1 ;  /* 0x0000000000017941 */ /* 0x000fea0003800000 */
.L_x_29429:
        /* <DEDUP_REMOVED lines=16> */
.L_x_29435:
[----:B------:R-:W-:Y:S05]  /*2740*/  BSYNC B2 ;  /* 0x0000000000027941 */ /* 0x000fea0003800000 */
.L_x_29434:
        /* <DEDUP_REMOVED lines=44> */
.L_x_29433:
[----:B------:R-:W-:Y:S05]  /*2a10*/  BSYNC B1 ;  /* 0x0000000000017941 */ /* 0x000fea0003800000 */
.L_x_29432:
        /* <DEDUP_REMOVED lines=14> */
.L_x_29436:
        /* <DEDUP_REMOVED lines=12> */
.L_x_29439:
[----:B------:R-:W-:Y:S02]  /*2bc0*/  MOV R111, R192 ;  /* 0x000000c0006f7202 */ /* 0x000fe40000000f00 */
.L_x_29440:
[----:B------:R-:W-:Y:S05]  /*2bd0*/  BSYNC B1 ;  /* 0x0000000000017941 */ /* 0x000fea0003800000 */
.L_x_29438:
        /* <DEDUP_REMOVED lines=16> */
.L_x_29444:
[----:B------:R-:W-:Y:S05]  /*2ce0*/  BSYNC B2 ;  /* 0x0000000000027941 */ /* 0x000fea0003800000 */
.L_x_29443:
        /* <DEDUP_REMOVED lines=44> */
.L_x_29442:
[----:B------:R-:W-:Y:S05]  /*2fb0*/  BSYNC B1 ;  /* 0x0000000000017941 */ /* 0x000fea0003800000 */
.L_x_29441:
        /* <DEDUP_REMOVED lines=9> */
.L_x_29437:
        /* <DEDUP_REMOVED lines=12> */
.L_x_29446:
[----:B------:R-:W-:Y:S02]  /*3110*/  MOV R132, R192 ;  /* 0x000000c000847202 */ /* 0x000fe40000000f00 */
.L_x_29447:
[----:B------:R-:W-:Y:S05]  /*3120*/  BSYNC B1 ;  /* 0x0000000000017941 */ /* 0x000fea0003800000 */
.L_x_29445:
        /* <DEDUP_REMOVED lines=16> */
.L_x_29451:
[----:B------:R-:W-:Y:S05]  /*3230*/  BSYNC B2 ;  /* 0x0000000000027941 */ /* 0x000fea0003800000 */
.L_x_29450:
        /* <DEDUP_REMOVED lines=44> */
.L_x_29449:
[----:B------:R-:W-:Y:S05]  /*3500*/  BSYNC B1 ;  /* 0x0000000000017941 */ /* 0x000fea0003800000 */
.L_x_29448:
        /* <DEDUP_REMOVED lines=14> */
.L_x_29452:
        /* <DEDUP_REMOVED lines=12> */
.L_x_29455:
[----:B------:R-:W-:Y:S02]  /*36b0*/  IMAD.MOV.U32 R132, RZ, RZ, R192 ;  /* 0x000000ffff847224 */ /* 0x000fe400078e00c0 */
.L_x_29456:
[----:B------:R-:W-:Y:S05]  /*36c0*/  BSYNC B1 ;  /* 0x0000000000017941 */ /* 0x000fea0003800000 */
.L_x_29454:
        /* <DEDUP_REMOVED lines=16> */
.L_x_29460:
[----:B------:R-:W-:Y:S05]  /*37d0*/  BSYNC B2 ;  /* 0x0000000000027941 */ /* 0x000fea0003800000 */
.L_x_29459:
        /* <DEDUP_REMOVED lines=44> */
.L_x_29458:
[----:B------:R-:W-:Y:S05]  /*3aa0*/  BSYNC B1 ;  /* 0x0000000000017941 */ /* 0x000fea0003800000 */
.L_x_29457:
        /* <DEDUP_REMOVED lines=9> */
.L_x_29453:
        /* <DEDUP_REMOVED lines=12> */
.L_x_29462:
[----:B------:R-:W-:Y:S02]  /*3c00*/  IMAD.MOV.U32 R133, RZ, RZ, R192 ;  /* 0x000000ffff857224 */ /* 0x000fe400078e00c0 */
.L_x_29463:
[----:B------:R-:W-:Y:S05]  /*3c10*/  BSYNC B1 ;  /* 0x0000000000017941 */ /* 0x000fea0003800000 */
.L_x_29461:
        /* <DEDUP_REMOVED lines=16> */
.L_x_29467:
[----:B------:R-:W-:Y:S05]  /*3d20*/  BSYNC B2 ;  /* 0x0000000000027941 */ /* 0x000fea0003800000 */
.L_x_29466:
        /* <DEDUP_REMOVED lines=44> */
.L_x_29465:
[----:B------:R-:W-:Y:S05]  /*3ff0*/  BSYNC B1 ;  /* 0x0000000000017941 */ /* 0x000fea0003800000 */
.L_x_29464:
        /* <DEDUP_REMOVED lines=12> */
.L_x_29468:
        /* <DEDUP_REMOVED lines=12> */
.L_x_29471:
[----:B------:R-:W-:Y:S02]  /*4180*/  IMAD.MOV.U32 R133, RZ, RZ, R192 ;  /* 0x000000ffff857224 */ /* 0x000fe400078e00c0 */
.L_x_29472:
[----:B------:R-:W-:Y:S05]  /*4190*/  BSYNC B1 ;  /* 0x0000000000017941 */ /* 0x000fea0003800000 */
.L_x_29470:
        /* <DEDUP_REMOVED lines=16> */
.L_x_29476:
[----:B------:R-:W-:Y:S05]  /*42a0*/  BSYNC B2 ;  /* 0x0000000000027941 */ /* 0x000fea0003800000 */
.L_x_29475:
        /* <DEDUP_REMOVED lines=44> */
.L_x_29474:
[----:B------:R-:W-:Y:S05]  /*4570*/  BSYNC B1 ;  /* 0x0000000000017941 */ /* 0x000fea0003800000 */
.L_x_29473:
        /* <DEDUP_REMOVED lines=9> */
.L_x_29469:
        /* <DEDUP_REMOVED lines=12> */
.L_x_29478:
[----:B------:R-:W-:Y:S02]  /*46d0*/  IMAD.MOV.U32 R202, RZ, RZ, R192 ;  /* 0x000000ffffca7224 */ /* 0x000fe400078e00c0 */
.L_x_29479:
[----:B------:R-:W-:Y:S05]  /*46e0*/  BSYNC B1 ;  /* 0x0000000000017941 */ /* 0x000fea0003800000 */
.L_x_29477:
        /* <DEDUP_REMOVED lines=16> */
.L_x_29483:
[----:B------:R-:W-:Y:S05]  /*47f0*/  BSYNC B2 ;  /* 0x0000000000027941 */ /* 0x000fea0003800000 */
.L_x_29482:
        /* <DEDUP_REMOVED lines=44> */
.L_x_29481:
[----:B------:R-:W-:Y:S05]  /*4ac0*/  BSYNC B1 ;  /* 0x0000000000017941 */ /* 0x000fea0003800000 */
.L_x_29480:
        /* <DEDUP_REMOVED lines=12> */
.L_x_29484:
        /* <DEDUP_REMOVED lines=12> */
.L_x_29487:
[----:B------:R-:W-:Y:S02]  /*4c50*/  IMAD.MOV.U32 R134, RZ, RZ, R192 ;  /* 0x000000ffff867224 */ /* 0x000fe400078e00c0 */
.L_x_29488:
[----:B------:R-:W-:Y:S05]  /*4c60*/  BSYNC B1 ;  /* 0x0000000000017941 */ /* 0x000fea0003800000 */
.L_x_29486:
        /* <DEDUP_REMOVED lines=16> */
.L_x_29492:
[----:B------:R-:W-:Y:S05]  /*4d70*/  BSYNC B2 ;  /* 0x0000000000027941 */ /* 0x000fea0003800000 */
.L_x_29491:
        /* <DEDUP_REMOVED lines=44> */
.L_x_29490:
[----:B------:R-:W-:Y:S05]  /*5040*/  BSYNC B1 ;  /* 0x0000000000017941 */ /* 0x000fea0003800000 */
.L_x_29489:
        /* <DEDUP_REMOVED lines=9> */
.L_x_29485:
        /* <DEDUP_REMOVED lines=12> */
.L_x_29494:
[----:B------:R-:W-:Y:S02]  /*51a0*/  IMAD.MOV.U32 R202, RZ, RZ, R192 ;  /* 0x000000ffffca7224 */ /* 0x000fe400078e00c0 */
.L_x_29495:
[----:B------:R-:W-:Y:S05]  /*51b0*/  BSYNC B1 ;  /* 0x0000000000017941 */ /* 0x000fea0003800000 */
.L_x_29493:
        /* <DEDUP_REMOVED lines=16> */
.L_x_29499:
[----:B------:R-:W-:Y:S05]  /*52c0*/  BSYNC B2 ;  /* 0x0000000000027941 */ /* 0x000fea0003800000 */
.L_x_29498:
        /* <DEDUP_REMOVED lines=44> */
.L_x_29497:
[----:B------:R-:W-:Y:S05]  /*5590*/  BSYNC B1 ;  /* 0x0000000000017941 */ /* 0x000fea0003800000 */
.L_x_29496:
        /* <DEDUP_REMOVED lines=12> */
.L_x_29500:
        /* <DEDUP_REMOVED lines=12> */
.L_x_29503:
[----:B------:R-:W-:Y:S02]  /*5720*/  IMAD.MOV.U32 R202, RZ, RZ, R192 ;  /* 0x000000ffffca7224 */ /* 0x000fe400078e00c0 */
.L_x_29504:
[----:B------:R-:W-:Y:S05]  /*5730*/  BSYNC B1 ;  /* 0x0000000000017941 */ /* 0x000fea0003800000 */
.L_x_29502:
        /* <DEDUP_REMOVED lines=16> */
.L_x_29508:
[----:B------:R-:W-:Y:S05]  /*5840*/  BSYNC B2 ;  /* 0x0000000000027941 */ /* 0x000fea0003800000 */
.L_x_29507:
        /* <DEDUP_REMOVED lines=44> */
.L_x_29506:
[----:B------:R-:W-:Y:S05]  /*5b10*/  BSYNC B1 ;  /* 0x0000000000017941 */ /* 0x000fea0003800000 */
.L_x_29505:
        /* <DEDUP_REMOVED lines=9> */
.L_x_29501:
        /* <DEDUP_REMOVED lines=12> */
.L_x_29510:
[----:B------:R-:W-:Y:S02]  /*5c70*/  IMAD.MOV.U32 R202, RZ, RZ, R192 ;  /* 0x000000ffffca7224 */ /* 0x000fe400078e00c0 */
.L_x_29511:
[----:B------:R-:W-:Y:S05]  /*5c80*/  BSYNC B1 ;  /* 0x0000000000017941 */ /* 0x000fea0003800000 */
.L_x_29509:
        /* <DEDUP_REMOVED lines=16> */
.L_x_29515:
[----:B------:R-:W-:Y:S05]  /*5d90*/  BSYNC B2 ;  /* 0x0000000000027941 */ /* 0x000fea0003800000 */
.L_x_29514:
        /* <DEDUP_REMOVED lines=44> */
.L_x_29513:
[----:B------:R-:W-:Y:S05]  /*6060*/  BSYNC B1 ;  /* 0x0000000000017941 */ /* 0x000fea0003800000 */
.L_x_29512:
        /* <DEDUP_REMOVED lines=12> */
.L_x_29516:
        /* <DEDUP_REMOVED lines=12> */
.L_x_29519:
[----:B------:R-:W-:Y:S02]  /*61f0*/  IMAD.MOV.U32 R158, RZ, RZ, R192 ;  /* 0x000000ffff9e7224 */ /* 0x000fe400078e00c0 */
.L_x_29520:
[----:B------:R-:W-:Y:S05]  /*6200*/  BSYNC B1 ;  /* 0x0000000000017941 */ /* 0x000fea0003800000 */
.L_x_29518:
        /* <DEDUP_REMOVED lines=16> */
.L_x_29524:
[----:B------:R-:W-:Y:S05]  /*6310*/  BSYNC B2 ;  /* 0x0000000000027941 */ /* 0x000fea0003800000 */
.L_x_29523:
        /* <DEDUP_REMOVED lines=44> */
.L_x_29522:
[----:B------:R-:W-:Y:S05]  /*65e0*/  BSYNC B1 ;  /* 0x0000000000017941 */ /* 0x000fea0003800000 */
.L_x_29521:
        /* <DEDUP_REMOVED lines=9> */
.L_x_29517:
        /* <DEDUP_REMOVED lines=31> */
[----:B0-----:R-:W-:Y:S02]  /*6870*/  SHF.L.U32 R158, R199, 0x10, RZ ;  /* 0x00000010c79e7819 */ /* 0x001fe400000006ff */
[----:B------:R-:W-:-:S02]  /*6880*/  LOP3.LUT R157, R200, 0xffff, RZ, 0xc0, !PT ;  /* 0x0000ffffc89d7812 */ /* 0x000fc400078ec0ff */
[----:B------:R-:W-:Y:S02]  /*6890*/  LOP3.LUT R202, R158, 0xff0000, RZ, 0xc0, !PT ;  /* 0x00ff00009eca7812 */ /* 0x000fe400078ec0ff */
[----:B------:R-:W-:Y:S02]  /*68a0*/  PRMT R159, R198, 0x7104, RZ ;  /* 0x00007104c69f7816 */ /* 0x000fe400000000ff */
[----:B------:R-:W-:Y:S02]  /*68b0*/  PRMT R202, R202, 0x4210, R157 ;  /* 0x00004210caca7816 */ /* 0x000fe4000000009d */
[----:B------:R-:W-:Y:S02]  /*68c0*/  LOP3.LUT R158, R196, 0xff, RZ, 0xc0, !PT ;  /* 0x000000ffc49e7812 */ /* 0x000fe400078ec0ff */
        /* <DEDUP_REMOVED lines=14> */
.L_x_29525:
[----:B------:R-:W-:Y:S02]  /*69b0*/  IADD3 R157, R191, 0x20, RZ ;  /* 0x00000020bf9d7810 */ /* 0x000fe40007ffe0ff */
.L_x_29396:
[----:B------:R-:W-:Y:S05]  /*69c0*/  BSYNC B0 ;  /* 0x0000000000007941 */ /* 0x000fea0003800000 */
.L_x_29395:
        /* <DEDUP_REMOVED lines=31> */
.L_x_29529:
[----:B-1----:R-:W-:Y:S02]  /*6bc0*/  IMAD.MOV.U32 R113, RZ, RZ, R192 ;  /* 0x000000ffff717224 */ /* 0x002fe400078e00c0 */
.L_x_29530:
[----:B------:R-:W-:Y:S05]  /*6bd0*/  BSYNC B1 ;  /* 0x0000000000017941 */ /* 0x000fea0003800000 */
.L_x_29528:
        /* <DEDUP_REMOVED lines=16> */
.L_x_29534:
[----:B------:R-:W-:Y:S05]  /*6ce0*/  BSYNC B2 ;  /* 0x0000000000027941 */ /* 0x000fea0003800000 */
.L_x_29533:
        /* <DEDUP_REMOVED lines=44> */
.L_x_29532:
[----:B------:R-:W-:Y:S05]  /*6fb0*/  BSYNC B1 ;  /* 0x0000000000017941 */ /* 0x000fea0003800000 */
.L_x_29531:
        /* <DEDUP_REMOVED lines=17> */
.L_x_29535:
        /* <DEDUP_REMOVED lines=12> */
.L_x_29538:
[----:B------:R-:W-:Y:S02]  /*7190*/  MOV R113, R192 ;  /* 0x000000c000717202 */ /* 0x000fe40000000f00 */
.L_x_29539:
[----:B------:R-:W-:Y:S05]  /*71a0*/  BSYNC B1 ;  /* 0x0000000000017941 */ /* 0x000fea0003800000 */
.L_x_29537:
        /* <DEDUP_REMOVED lines=16> */
.L_x_29543:
[----:B------:R-:W-:Y:S05]  /*72b0*/  BSYNC B2 ;  /* 0x0000000000027941 */ /* 0x000fea0003800000 */
.L_x_29542:
        /* <DEDUP_REMOVED lines=44> */
.L_x_29541:
[----:B------:R-:W-:Y:S05]  /*7580*/  BSYNC B1 ;  /* 0x0000000000017941 */ /* 0x000fea0003800000 */
.L_x_29540:
        /* <DEDUP_REMOVED lines=9> */
.L_x_29536:
        /* <DEDUP_REMOVED lines=12> */
.L_x_29545:
[----:B------:R-:W-:Y:S02]  /*76e0*/  IMAD.MOV.U32 R159, RZ, RZ, R192 ;  /* 0x000000ffff9f7224 */ /* 0x000fe400078e00c0 */
.L_x_29546:
[----:B------:R-:W-:Y:S05]  /*76f0*/  BSYNC B1 ;  /* 0x0000000000017941 */ /* 0x000fea0003800000 */
.L_x_29544:
        /* <DEDUP_REMOVED lines=16> */
.L_x_29550:
[----:B------:R-:W-:Y:S05]  /*7800*/  BSYNC B2 ;  /* 0x0000000000027941 */ /* 0x000fea0003800000 */
.L_x_29549:
        /* <DEDUP_REMOVED lines=44> */
.L_x_29548:
[----:B------:R-:W-:Y:S05]  /*7ad0*/  BSYNC B1 ;  /* 0x0000000000017941 */ /* 0x000fea0003800000 */
.L_x_29547:
        /* <DEDUP_REMOVED lines=14> */
.L_x_29551:
        /* <DEDUP_REMOVED lines=12> */
.L_x_29554:
[----:B------:R-:W-:Y:S02]  /*7c80*/  IMAD.MOV.U32 R114, RZ, RZ, R192 ;  /* 0x000000ffff727224 */ /* 0x000fe400078e00c0 */
.L_x_29555:
[----:B------:R-:W-:Y:S05]  /*7c90*/  BSYNC B1 ;  /* 0x0000000000017941 */ /* 0x000fea0003800000 */
.L_x_29553:
        /* <DEDUP_REMOVED lines=16> */
.L_x_29559:
[----:B------:R-:W-:Y:S05]  /*7da0*/  BSYNC B2 ;  /* 0x0000000000027941 */ /* 0x000fea0003800000 */
.L_x_29558:
        /* <DEDUP_REMOVED lines=44> */
.L_x_29557:
[----:B------:R-:W-:Y:S05]  /*8070*/  BSYNC B1 ;  /* 0x0000000000017941 */ /* 0x000fea0003800000 */
.L_x_29556:
        /* <DEDUP_REMOVED lines=9> */
.L_x_29552:
        /* <DEDUP_REMOVED lines=12> */
.L_x_29561:
[----:B------:R-:W-:Y:S02]  /*81d0*/  IMAD.MOV.U32 R136, RZ, RZ, R192 ;  /* 0x000000ffff887224 */ /* 0x000fe400078e00c0 */
.L_x_29562:
[----:B------:R-:W-:Y:S05]  /*81e0*/  BSYNC B1 ;  /* 0x0000000000017941 */ /* 0x000fea0003800000 */
.L_x_29560:
        /* <DEDUP_REMOVED lines=16> */
.L_x_29566:
[----:B------:R-:W-:Y:S05]  /*82f0*/  BSYNC B2 ;  /* 0x0000000000027941 */ /* 0x000fea0003800000 */
.L_x_29565:
        /* <DEDUP_REMOVED lines=44> */
.L_x_29564:
[----:B------:R-:W-:Y:S05]  /*85c0*/  BSYNC B1 ;  /* 0x0000000000017941 */ /* 0x000fea0003800000 */
.L_x_29563:
        /* <DEDUP_REMOVED lines=14> */
.L_x_29567:
        /* <DEDUP_REMOVED lines=12> */
.L_x_29570:
[----:B------:R-:W-:Y:S02]  /*8770*/  IMAD.MOV.U32 R115, RZ, RZ, R192 ;  /* 0x000000ffff737224 */ /* 0x000fe400078e00c0 */
.L_x_29571:
[----:B------:R-:W-:Y:S05]  /*8780*/  BSYNC B1 ;  /* 0x0000000000017941 */ /* 0x000fea0003800000 */
.L_x_29569:
        /* <DEDUP_REMOVED lines=16> */
.L_x_29575:
[----:B------:R-:W-:Y:S05]  /*8890*/  BSYNC B2 ;  /* 0x0000000000027941 */ /* 0x000fea0003800000 */
.L_x_29574:
        /* <DEDUP_REMOVED lines=44> */
.L_x_29573:
[----:B------:R-:W-:Y:S05]  /*8b60*/  BSYNC B1 ;  /* 0x0000000000017941 */ /* 0x000fea0003800000 */
.L_x_29572:
        /* <DEDUP_REMOVED lines=9> */
.L_x_29568:
        /* <DEDUP_REMOVED lines=12> */
.L_x_29577:
[----:B------:R-:W-:Y:S02]  /*8cc0*/  MOV R136, R192 ;  /* 0x000000c000887202 */ /* 0x000fe40000000f00 */
.L_x_29578:
[----:B------:R-:W-:Y:S05]  /*8cd0*/  BSYNC B1 ;  /* 0x0000000000017941 */ /* 0x000fea0003800000 */
.L_x_29576:
        /* <DEDUP_REMOVED lines=16> */
.L_x_29582:
[----:B------:R-:W-:Y:S05]  /*8de0*/  BSYNC B2 ;  /* 0x0000000000027941 */ /* 0x000fea0003800000 */
.L_x_29581:
        /* <DEDUP_REMOVED lines=44> */
.L_x_29580:
[----:B------:R-:W-:Y:S05]  /*90b0*/  BSYNC B1 ;  /* 0x0000000000017941 */ /* 0x000fea0003800000 */
.L_x_29579:
        /* <DEDUP_REMOVED lines=14> */
.L_x_29583:
        /* <DEDUP_REMOVED lines=12> */
.L_x_29586:
[----:B------:R-:W-:Y:S02]  /*9260*/  IMAD.MOV.U32 R136, RZ, RZ, R192 ;  /* 0x000000ffff887224 */ /* 0x000fe400078e00c0 */
.L_x_29587:
[----:B------:R-:W-:Y:S05]  /*9270*/  BSYNC B1 ;  /* 0x0000000000017941 */ /* 0x000fea0003800000 */
.L_x_29585:
        /* <DEDUP_REMOVED lines=16> */
.L_x_29591:
[----:B------:R-:W-:Y:S05]  /*9380*/  BSYNC B2 ;  /* 0x0000000000027941 */ /* 0x000fea0003800000 */
.L_x_29590:
[----:B------:R-:W-:Y:S01]  /*9390*/  IMAD.HI.U32 R137, R0, -0x326172a9, RZ ;  /* 0xcd9e8d5700897827 */ /* 0x000fe200078e00ff */
[----:B------:R-:W-:-:S03]  /*93a0*/  LOP3.LUT R159, R159, R189, R3, 0x96, !PT ;  /* 0x000000bd9f9f7212 */ /* 0x000fc600078e9603 */
[----:B------:R-:W-:Y:S01]  /*93b0*/  IMAD R188, R0, -0x326172a9, RZ ;  /* 0xcd9e8d5700bc7824 */ /* 0x000fe200078e02ff */
[----:B------:R-:W-:Y:S01]  /*93c0*/  LOP3.LUT R137, R137, R161, R2, 0x96, !PT ;  /* 0x000000a189897212 */ /* 0x000fe200078e9602 */
[----:B------:R-:W-:-:S04]  /*93d0*/  IMAD.WIDE.U32 R202, R159, -0x326172a9, RZ ;  /* 0xcd9e8d579fca7825 */ /* 0x000fc800078e00ff */
[----:B------:R-:W-:Y:S01]  /*93e0*/  IMAD R159, R160, -0x2daee0ad, RZ ;  /* 0xd2511f53a09f7824 */ /* 0x000fe200078e02ff */
[----:B------:R-:W-:Y:S01]  /*93f0*/  LOP3.LUT R188, R203, R188, R163, 0x96, !PT ;  /* 0x000000bccbbc7212 */ /* 0x000fe200078e96a3 */
[----:B------:R-:W-:Y:S01]  /*9400*/  IMAD.WIDE.U32 R186, R137, -0x2daee0ad, RZ ;  /* 0xd2511f5389ba7825 */ /* 0x000fe200078e00ff */
[----:B------:R-:W-:-:S03]  /*9410*/  HFMA2.MMA R137, -RZ, RZ, 0, 0 ;  /* 0x00000000ff897435 */ /* 0x000fc600000001ff */
        /* <DEDUP_REMOVED lines=35> */
.L_x_29589:
[----:B------:R-:W-:Y:S05]  /*9650*/  BSYNC B1 ;  /* 0x0000000000017941 */ /* 0x000fea0003800000 */
.L_x_29588:
        /* <DEDUP_REMOVED lines=9> */
.L_x_29584:
        /* <DEDUP_REMOVED lines=12> */
.L_x_29593:
[----:B------:R-:W-:Y:S02]  /*97b0*/  IMAD.MOV.U32 R159, RZ, RZ, R192 ;  /* 0x000000ffff9f7224 */ /* 0x000fe400078e00c0 */
.L_x_29594:
[----:B------:R-:W-:Y:S05]  /*97c0*/  BSYNC B1 ;  /* 0x0000000000017941 */ /* 0x000fea0003800000 */
.L_x_29592:
        /* <DEDUP_REMOVED lines=16> */
.L_x_29598:
[----:B------:R-:W-:Y:S05]  /*98d0*/  BSYNC B2 ;  /* 0x0000000000027941 */ /* 0x000fea0003800000 */
.L_x_29597:
        /* <DEDUP_REMOVED lines=44> */
.L_x_29596:
[----:B------:R-:W-:Y:S05]  /*9ba0*/  BSYNC B1 ;  /* 0x0000000000017941 */ /* 0x000fea0003800000 */
.L_x_29595:
        /* <DEDUP_REMOVED lines=12> */
.L_x_29599:
        /* <DEDUP_REMOVED lines=12> */
.L_x_29602:
[----:B------:R-:W-:Y:S02]  /*9d30*/  IMAD.MOV.U32 R137, RZ, RZ, R192 ;  /* 0x000000ffff897224 */ /* 0x000fe400078e00c0 */
.L_x_29603:
[----:B------:R-:W-:Y:S05]  /*9d40*/  BSYNC B1 ;  /* 0x0000000000017941 */ /* 0x000fea0003800000 */
.L_x_29601:
        /* <DEDUP_REMOVED lines=16> */
.L_x_29607:
[----:B------:R-:W-:Y:S05]  /*9e50*/  BSYNC B2 ;  /* 0x0000000000027941 */ /* 0x000fea0003800000 */
.L_x_29606:
        /* <DEDUP_REMOVED lines=44> */
.L_x_29605:
[----:B------:R-:W-:Y:S05]  /*a120*/  BSYNC B1 ;  /* 0x0000000000017941 */ /* 0x000fea0003800000 */
.L_x_29604:
        /* <DEDUP_REMOVED lines=9> */
.L_x_29600:
        /* <DEDUP_REMOVED lines=12> */
.L_x_29609:
[----:B------:R-:W-:Y:S02]  /*a280*/  IMAD.MOV.U32 R159, RZ, RZ, R192 ;  /* 0x000000ffff9f7224 */ /* 0x000fe400078e00c0 */
.L_x_29610:
[----:B------:R-:W-:Y:S05]  /*a290*/  BSYNC B1 ;  /* 0x0000000000017941 */ /* 0x000fea0003800000 */
.L_x_29608:
        /* <DEDUP_REMOVED lines=16> */
.L_x_29614:
[----:B------:R-:W-:Y:S05]  /*a3a0*/  BSYNC B2 ;  /* 0x0000000000027941 */ /* 0x000fea0003800000 */
.L_x_29613:
        /* <DEDUP_REMOVED lines=44> */
.L_x_29612:
[----:B------:R-:W-:Y:S05]  /*a670*/  BSYNC B1 ;  /* 0x0000000000017941 */ /* 0x000fea0003800000 */
.L_x_29611:
        /* <DEDUP_REMOVED lines=12> */
.L_x_29615:
        /* <DEDUP_REMOVED lines=12> */
.L_x_29618:
[----:B------:R-:W-:Y:S02]  /*a800*/  IMAD.MOV.U32 R138, RZ, RZ, R192 ;  /* 0x000000ffff8a7224 */ /* 0x000fe400078e00c0 */
.L_x_29619:
[----:B------:R-:W-:Y:S05]  /*a810*/  BSYNC B1 ;  /* 0x0000000000017941 */ /* 0x000fea0003800000 */
.L_x_29617:
        /* <DEDUP_REMOVED lines=16> */
.L_x_29623:
[----:B------:R-:W-:Y:S05]  /*a920*/  BSYNC B2 ;  /* 0x0000000000027941 */ /* 0x000fea0003800000 */
.L_x_29622:
        /* <DEDUP_REMOVED lines=44> */
.L_x_29621:
[----:B------:R-:W-:Y:S05]  /*abf0*/  BSYNC B1 ;  /* 0x0000000000017941 */ /* 0x000fea0003800000 */
.L_x_29620:
        /* <DEDUP_REMOVED lines=9> */
.L_x_29616:
        /* <DEDUP_REMOVED lines=12> */
.L_x_29625:
[----:B------:R-:W-:Y:S02]  /*ad50*/  IMAD.MOV.U32 R159, RZ, RZ, R192 ;  /* 0x000000ffff9f7224 */ /* 0x000fe400078e00c0 */
.L_x_29626:
[----:B------:R-:W-:Y:S05]  /*ad60*/  BSYNC B1 ;  /* 0x0000000000017941 */ /* 0x000fea0003800000 */
.L_x_29624:
        /* <DEDUP_REMOVED lines=16> */
.L_x_29630:
[----:B------:R-:W-:Y:S05]  /*ae70*/  BSYNC B2 ;  /* 0x0000000000027941 */ /* 0x000fea0003800000 */
.L_x_29629:
        /* <DEDUP_REMOVED lines=44> */
.L_x_29628:
[----:B------:R-:W-:Y:S05]  /*b140*/  BSYNC B1 ;  /* 0x0000000000017941 */ /* 0x000fea0003800000 */
.L_x_29627:
        /* <DEDUP_REMOVED lines=12> */
.L_x_29631:
        /* <DEDUP_REMOVED lines=12> */
.L_x_29634:
[----:B------:R-:W-:Y:S02]  /*b2d0*/  IMAD.MOV.U32 R159, RZ, RZ, R192 ;  /* 0x000000ffff9f7224 */ /* 0x000fe400078e00c0 */
.L_x_29635:
[----:B------:R-:W-:Y:S05]  /*b2e0*/  BSYNC B1 ;  /* 0x0000000000017941 */ /* 0x000fea0003800000 */
.L_x_29633:
        /* <DEDUP_REMOVED lines=16> */
.L_x_29639:
[----:B------:R-:W-:Y:S05]  /*b3f0*/  BSYNC B2 ;  /* 0x0000000000027941 */ /* 0x000fea0003800000 */
.L_x_29638:
        /* <DEDUP_REMOVED lines=44> */
.L_x_29637:
[----:B------:R-:W-:Y:S05]  /*b6c0*/  BSYNC B1 ;  /* 0x0000000000017941 */ /* 0x000fea0003800000 */
.L_x_29636:
        /* <DEDUP_REMOVED lines=9> */
.L_x_29632:
        /* <DEDUP_REMOVED lines=12> */
.L_x_29641:
[----:B------:R-:W-:Y:S02]  /*b820*/  IMAD.MOV.U32 R159, RZ, RZ, R192 ;  /* 0x000000ffff9f7224 */ /* 0x000fe400078e00c0 */
.L_x_29642:
[----:B------:R-:W-:Y:S05]  /*b830*/  BSYNC B1 ;  /* 0x0000000000017941 */ /* 0x000fea0003800000 */
.L_x_29640:
        /* <DEDUP_REMOVED lines=16> */
.L_x_29646:
[----:B------:R-:W-:Y:S05]  /*b940*/  BSYNC B2 ;  /* 0x0000000000027941 */ /* 0x000fea0003800000 */
.L_x_29645:
        /* <DEDUP_REMOVED lines=44> */
.L_x_29644:
[----:B------:R-:W-:Y:S05]  /*bc10*/  BSYNC B1 ;  /* 0x0000000000017941 */ /* 0x000fea0003800000 */
.L_x_29643:
        /* <DEDUP_REMOVED lines=12> */
.L_x_29647:
        /* <DEDUP_REMOVED lines=12> */
.L_x_29650:
[----:B------:R-:W-:Y:S02]  /*bda0*/  IMAD.MOV.U32 R159, RZ, RZ, R192 ;  /* 0x000000ffff9f7224 */ /* 0x000fe400078e00c0 */
.L_x_29651:
[----:B------:R-:W-:Y:S05]  /*bdb0*/  BSYNC B1 ;  /* 0x0000000000017941 */ /* 0x000fea0003800000 */
.L_x_29649:
        /* <DEDUP_REMOVED lines=16> */
.L_x_29655:
[----:B------:R-:W-:Y:S05]  /*bec0*/  BSYNC B2 ;  /* 0x0000000000027941 */ /* 0x000fea0003800000 */
.L_x_29654:
        /* <DEDUP_REMOVED lines=44> */
.L_x_29653:
[----:B------:R-:W-:Y:S05]  /*c190*/  BSYNC B1 ;  /* 0x0000000000017941 */ /* 0x000fea0003800000 */
.L_x_29652:
        /* <DEDUP_REMOVED lines=9> */
.L_x_29648:
        /* <DEDUP_REMOVED lines=51> */
.L_x_29656:
[----:B------:R-:W-:Y:S02]  /*c560*/  IADD3 R157, R157, 0x20, RZ ;  /* 0x000000209d9d7810 */ /* 0x000fe40007ffe0ff */
.L_x_29527:
[----:B------:R-:W-:Y:S05]  /*c570*/  BSYNC B0 ;  /* 0x0000000000007941 */ /* 0x000fea0003800000 */
.L_x_29526:
        /* <DEDUP_REMOVED lines=31> */
.L_x_29660:
[----:B-1----:R-:W-:Y:S02]  /*c770*/  IMAD.MOV.U32 R117, RZ, RZ, R192 ;  /* 0x000000ffff757224 */ /* 0x002fe400078e00c0 */
.L_x_29661:
[----:B------:R-:W-:Y:S05]  /*c780*/  BSYNC B1 ;  /* 0x0000000000017941 */ /* 0x000fea0003800000 */
.L_x_29659:
        /* <DEDUP_REMOVED lines=16> */
.L_x_29665:
[----:B------:R-:W-:Y:S05]  /*c890*/  BSYNC B2 ;  /* 0x0000000000027941 */ /* 0x000fea0003800000 */
.L_x_29664:
        /* <DEDUP_REMOVED lines=44> */
.L_x_29663:
[----:B------:R-:W-:Y:S05]  /*cb60*/  BSYNC B1 ;  /* 0x0000000000017941 */ /* 0x000fea0003800000 */
.L_x_29662:
        /* <DEDUP_REMOVED lines=17> */
.L_x_29666:
        /* <DEDUP_REMOVED lines=12> */
.L_x_29669:
[----:B------:R-:W-:Y:S02]  /*cd40*/  MOV R117, R192 ;  /* 0x000000c000757202 */ /* 0x000fe40000000f00 */
.L_x_29670:
[----:B------:R-:W-:Y:S05]  /*cd50*/  BSYNC B1 ;  /* 0x0000000000017941 */ /* 0x000fea0003800000 */
.L_x_29668:
        /* <DEDUP_REMOVED lines=16> */
.L_x_29674:
[----:B------:R-:W-:Y:S05]  /*ce60*/  BSYNC B2 ;  /* 0x0000000000027941 */ /* 0x000fea0003800000 */
.L_x_29673:
        /* <DEDUP_REMOVED lines=44> */
.L_x_29672:
[----:B------:R-:W-:Y:S05]  /*d130*/  BSYNC B1 ;  /* 0x0000000000017941 */ /* 0x000fea0003800000 */
.L_x_29671:
        /* <DEDUP_REMOVED lines=9> */
.L_x_29667:
        /* <DEDUP_REMOVED lines=12> */
.L_x_29676:
[----:B------:R-:W-:Y:S02]  /*d290*/  IMAD.MOV.U32 R159, RZ, RZ, R192 ;  /* 0x000000ffff9f7224 */ /* 0x000fe400078e00c0 */
.L_x_29677:
[----:B------:R-:W-:Y:S05]  /*d2a0*/  BSYNC B1 ;  /* 0x0000000000017941 */ /* 0x000fea0003800000 */
.L_x_29675:
        /* <DEDUP_REMOVED lines=16> */
.L_x_29681:
[----:B------:R-:W-:Y:S05]  /*d3b0*/  BSYNC B2 ;  /* 0x0000000000027941 */ /* 0x000fea0003800000 */
.L_x_29680:
        /* <DEDUP_REMOVED lines=44> */
.L_x_29679:
[----:B------:R-:W-:Y:S05]  /*d680*/  BSYNC B1 ;  /* 0x0000000000017941 */ /* 0x000fea0003800000 */
.L_x_29678:
        /* <DEDUP_REMOVED lines=14> */
.L_x_29682:
        /* <DEDUP_REMOVED lines=12> */
.L_x_29685:
[----:B------:R-:W-:Y:S02]  /*d830*/  IMAD.MOV.U32 R118, RZ, RZ, R192 ;  /* 0x000000ffff767224 */ /* 0x000fe400078e00c0 */
.L_x_29686:
[----:B------:R-:W-:Y:S05]  /*d840*/  BSYNC B1 ;  /* 0x0000000000017941 */ /* 0x000fea0003800000 */
.L_x_29684:
        /* <DEDUP_REMOVED lines=16> */
.L_x_29690:
[----:B------:R-:W-:Y:S05]  /*d950*/  BSYNC B2 ;  /* 0x0000000000027941 */ /* 0x000fea0003800000 */
.L_x_29689:
        /* <DEDUP_REMOVED lines=44> */
.L_x_29688:
[----:B------:R-:W-:Y:S05]  /*dc20*/  BSYNC B1 ;  /* 0x0000000000017941 */ /* 0x000fea0003800000 */
.L_x_29687:
        /* <DEDUP_REMOVED lines=9> */
.L_x_29683:
        /* <DEDUP_REMOVED lines=12> */
.L_x_29692:
[----:B------:R-:W-:Y:S02]  /*dd80*/  IMAD.MOV.U32 R140, RZ, RZ, R192 ;  /* 0x000000ffff8c7224 */ /* 0x000fe400078e00c0 */
.L_x_29693:
[----:B------:R-:W-:Y:S05]  /*dd90*/  BSYNC B1 ;  /* 0x0000000000017941 */ /* 0x000fea0003800000 */
.L_x_29691:
        /* <DEDUP_REMOVED lines=16> */
.L_x_29697:
[----:B------:R-:W-:Y:S05]  /*dea0*/  BSYNC B2 ;  /* 0x0000000000027941 */ /* 0x000fea0003800000 */
.L_x_29696:
        /* <DEDUP_REMOVED lines=44> */
.L_x_29695:
[----:B------:R-:W-:Y:S05]  /*e170*/  BSYNC B1 ;  /* 0x0000000000017941 */ /* 0x000fea0003800000 */
.L_x_29694:
        /* <DEDUP_REMOVED lines=14> */
.L_x_29698:
        /* <DEDUP_REMOVED lines=12> */
.L_x_29701:
[----:B------:R-:W-:Y:S02]  /*e320*/  IMAD.MOV.U32 R119, RZ, RZ, R192 ;  /* 0x000000ffff777224 */ /* 0x000fe400078e00c0 */
.L_x_29702:
[----:B------:R-:W-:Y:S05]  /*e330*/  BSYNC B1 ;  /* 0x0000000000017941 */ /* 0x000fea0003800000 */
.L_x_29700:
        /* <DEDUP_REMOVED lines=16> */
.L_x_29706:
[----:B------:R-:W-:Y:S05]  /*e440*/  BSYNC B2 ;  /* 0x0000000000027941 */ /* 0x000fea0003800000 */
.L_x_29705:
        /* <DEDUP_REMOVED lines=44> */
.L_x_29704:
[----:B------:R-:W-:Y:S05]  /*e710*/  BSYNC B1 ;  /* 0x0000000000017941 */ /* 0x000fea0003800000 */
.L_x_29703:
        /* <DEDUP_REMOVED lines=9> */
.L_x_29699:
        /* <DEDUP_REMOVED lines=12> */
.L_x_29708:
[----:B------:R-:W-:Y:S02]  /*e870*/  MOV R140, R192 ;  /* 0x000000c0008c7202 */ /* 0x000fe40000000f00 */
.L_x_29709:
[----:B------:R-:W-:Y:S05]  /*e880*/  BSYNC B1 ;  /* 0x0000000000017941 */ /* 0x000fea0003800000 */
.L_x_29707:
        /* <DEDUP_REMOVED lines=16> */
.L_x_29713:
[----:B------:R-:W-:Y:S05]  /*e990*/  BSYNC B2 ;  /* 0x0000000000027941 */ /* 0x000fea0003800000 */
.L_x_29712:
        /* <DEDUP_REMOVED lines=44> */
.L_x_29711:
[----:B------:R-:W-:Y:S05]  /*ec60*/  BSYNC B1 ;  /* 0x0000000000017941 */ /* 0x000fea0003800000 */
.L_x_29710:
        /* <DEDUP_REMOVED lines=14> */
.L_x_29714:
        /* <DEDUP_REMOVED lines=12> */
.L_x_29717:
[----:B------:R-:W-:Y:S02]  /*ee10*/  IMAD.MOV.U32 R140, RZ, RZ, R192 ;  /* 0x000000ffff8c7224 */ /* 0x000fe400078e00c0 */
.L_x_29718:
[----:B------:R-:W-:Y:S05]  /*ee20*/  BSYNC B1 ;  /* 0x0000000000017941 */ /* 0x000fea0003800000 */
.L_x_29716:
        /* <DEDUP_REMOVED lines=16> */
.L_x_29722:
[----:B------:R-:W-:Y:S05]  /*ef30*/  BSYNC B2 ;  /* 0x0000000000027941 */ /* 0x000fea0003800000 */
.L_x_29721:
        /* <DEDUP_REMOVED lines=44> */
.L_x_29720:
[----:B------:R-:W-:Y:S05]  /*f200*/  BSYNC B1 ;  /* 0x0000000000017941 */ /* 0x000fea0003800000 */
.L_x_29719:
        /* <DEDUP_REMOVED lines=9> */
.L_x_29715:
        /* <DEDUP_REMOVED lines=12> */
.L_x_29724:
[----:B------:R-:W-:Y:S02]  /*f360*/  IMAD.MOV.U32 R159, RZ, RZ, R192 ;  /* 0x000000ffff9f7224 */ /* 0x000fe400078e00c0 */
.L_x_29725:
[----:B------:R-:W-:Y:S05]  /*f370*/  BSYNC B1 ;  /* 0x0000000000017941 */ /* 0x000fea0003800000 */
.L_x_29723:
        /* <DEDUP_REMOVED lines=16> */
.L_x_29729:
[----:B------:R-:W-:Y:S05]  /*f480*/  BSYNC B2 ;  /* 0x0000000000027941 */ /* 0x000fea0003800000 */
.L_x_29728:
        /* <DEDUP_REMOVED lines=44> */
.L_x_29727:
[----:B------:R-:W-:Y:S05]  /*f750*/  BSYNC B1 ;  /* 0x0000000000017941 */ /* 0x000fea0003800000 */
.L_x_29726:
        /* <DEDUP_REMOVED lines=12> */
.L_x_29730:
        /* <DEDUP_REMOVED lines=12> */
.L_x_29733:
[----:B------:R-:W-:Y:S02]  /*f8e0*/  IMAD.MOV.U32 R141, RZ, RZ, R192 ;  /* 0x000000ffff8d7224 */ /* 0x000fe400078e00c0 */
.L_x_29734:
[----:B------:R-:W-:Y:S05]  /*f8f0*/  BSYNC B1 ;  /* 0x0000000000017941 */ /* 0x000fea0003800000 */
.L_x_29732:
        /* <DEDUP_REMOVED lines=16> */
.L_x_29738:
[----:B------:R-:W-:Y:S05]  /*fa00*/  BSYNC B2 ;  /* 0x0000000000027941 */ /* 0x000fea0003800000 */
.L_x_29737:
        /* <DEDUP_REMOVED lines=44> */
.L_x_29736:
[----:B------:R-:W-:Y:S05]  /*fcd0*/  BSYNC B1 ;  /* 0x0000000000017941 */ /* 0x000fea0003800000 */
.L_x_29735:
        /* <DEDUP_REMOVED lines=9> */
.L_x_29731:
        /* <DEDUP_REMOVED lines=12> */
.L_x_29740:
[----:B------:R-:W-:Y:S02]  /*fe30*/  IMAD.MOV.U32 R159, RZ, RZ, R192 ;  /* 0x000000ffff9f7224 */ /* 0x000fe400078e00c0 */
.L_x_29741:
[----:B------:R-:W-:Y:S05]  /*fe40*/  BSYNC B1 ;  /* 0x0000000000017941 */ /* 0x000fea0003800000 */
.L_x_29739:
        /* <DEDUP_REMOVED lines=16> */
.L_x_29745:
[----:B------:R-:W-:Y:S05]  /*ff50*/  BSYNC B2 ;  /* 0x0000000000027941 */ /* 0x000fea0003800000 */
.L_x_29744:
        /* <DEDUP_REMOVED lines=44> */
.L_x_29743:
[----:B------:R-:W-:Y:S05]  /*10220*/  BSYNC B1 ;  /* 0x0000000000017941 */ /* 0x000fea0003800000 */
.L_x_29742:
        /* <DEDUP_REMOVED lines=12> */
.L_x_29746:
        /* <DEDUP_REMOVED lines=12> */
.L_x_29749:
[----:B------:R-:W-:Y:S02]  /*103b0*/  IMAD.MOV.U32 R142, RZ, RZ, R192 ;  /* 0x000000ffff8e7224 */ /* 0x000fe400078e00c0 */
.L_x_29750:
[----:B------:R-:W-:Y:S05]  /*103c0*/  BSYNC B1 ;  /* 0x0000000000017941 */ /* 0x000fea0003800000 */
.L_x_29748:
        /* <DEDUP_REMOVED lines=16> */
.L_x_29754:
[----:B------:R-:W-:Y:S05]  /*104d0*/  BSYNC B2 ;  /* 0x0000000000027941 */ /* 0x000fea0003800000 */
.L_x_29753:
        /* <DEDUP_REMOVED lines=44> */
.L_x_29752:
[----:B------:R-:W-:Y:S05]  /*107a0*/  BSYNC B1 ;  /* 0x0000000000017941 */ /* 0x000fea0003800000 */
.L_x_29751:
        /* <DEDUP_REMOVED lines=9> */
.L_x_29747:
        /* <DEDUP_REMOVED lines=12> */
.L_x_29756:
[----:B------:R-:W-:Y:S02]  /*10900*/  IMAD.MOV.U32 R159, RZ, RZ, R192 ;  /* 0x000000ffff9f7224 */ /* 0x000fe400078e00c0 */
.L_x_29757:
[----:B------:R-:W-:Y:S05]  /*10910*/  BSYNC B1 ;  /* 0x0000000000017941 */ /* 0x000fea0003800000 */
.L_x_29755:
        /* <DEDUP_REMOVED lines=16> */
.L_x_29761:
[----:B------:R-:W-:Y:S05]  /*10a20*/  BSYNC B2 ;  /* 0x0000000000027941 */ /* 0x000fea0003800000 */
.L_x_29760:
        /* <DEDUP_REMOVED lines=44> */
.L_x_29759:
[----:B------:R-:W-:Y:S05]  /*10cf0*/  BSYNC B1 ;  /* 0x0000000000017941 */ /* 0x000fea0003800000 */
.L_x_29758:
        /* <DEDUP_REMOVED lines=12> */
.L_x_29762:
        /* <DEDUP_REMOVED lines=12> */
.L_x_29765:
[----:B------:R-:W-:Y:S02]  /*10e80*/  IMAD.MOV.U32 R159, RZ, RZ, R192 ;  /* 0x000000ffff9f7224 */ /* 0x000fe400078e00c0 */
.L_x_29766:
[----:B------:R-:W-:Y:S05]  /*10e90*/  BSYNC B1 ;  /* 0x0000000000017941 */ /* 0x000fea0003800000 */
.L_x_29764:
        /* <DEDUP_REMOVED lines=16> */
.L_x_29770:
[----:B------:R-:W-:Y:S05]  /*10fa0*/  BSYNC B2 ;  /* 0x0000000000027941 */ /* 0x000fea0003800000 */
.L_x_29769:
        /* <DEDUP_REMOVED lines=44> */
.L_x_29768:
[----:B------:R-:W-:Y:S05]  /*11270*/  BSYNC B1 ;  /* 0x0000000000017941 */ /* 0x000fea0003800000 */
.L_x_29767:
        /* <DEDUP_REMOVED lines=9> */
.L_x_29763:
        /* <DEDUP_REMOVED lines=12> */
.L_x_29772:
[----:B------:R-:W-:Y:S02]  /*113d0*/  IMAD.MOV.U32 R159, RZ, RZ, R192 ;  /* 0x000000ffff9f7224 */ /* 0x000fe400078e00c0 */
.L_x_29773:
[----:B------:R-:W-:Y:S05]  /*113e0*/  BSYNC B1 ;  /* 0x0000000000017941 */ /* 0x000fea0003800000 */
.L_x_29771:
        /* <DEDUP_REMOVED lines=16> */
.L_x_29777:
[----:B------:R-:W-:Y:S05]  /*114f0*/  BSYNC B2 ;  /* 0x0000000000027941 */ /* 0x000fea0003800000 */
.L_x_29776:
        /* <DEDUP_REMOVED lines=44> */
.L_x_29775:
[----:B------:R-:W-:Y:S05]  /*117c0*/  BSYNC B1 ;  /* 0x0000000000017941 */ /* 0x000fea0003800000 */
.L_x_29774:
        /* <DEDUP_REMOVED lines=12> */
.L_x_29778:
        /* <DEDUP_REMOVED lines=12> */
.L_x_29781:
[----:B------:R-:W-:Y:S02]  /*11950*/  IMAD.MOV.U32 R159, RZ, RZ, R192 ;  /* 0x000000ffff9f7224 */ /* 0x000fe400078e00c0 */
.L_x_29782:
[----:B------:R-:W-:Y:S05]  /*11960*/  BSYNC B1 ;  /* 0x0000000000017941 */ /* 0x000fea0003800000 */
.L_x_29780:
        /* <DEDUP_REMOVED lines=16> */
.L_x_29786:
[----:B------:R-:W-:Y:S05]  /*11a70*/  BSYNC B2 ;  /* 0x0000000000027941 */ /* 0x000fea0003800000 */
.L_x_29785:
        /* <DEDUP_REMOVED lines=44> */
.L_x_29784:
[----:B------:R-:W-:Y:S05]  /*11d40*/  BSYNC B1 ;  /* 0x0000000000017941 */ /* 0x000fea0003800000 */
.L_x_29783:
        /* <DEDUP_REMOVED lines=9> */
.L_x_29779:
        /* <DEDUP_REMOVED lines=51> */
.L_x_29787:
[----:B------:R-:W-:Y:S02]  /*12110*/  IADD3 R157, R157, 0x20, RZ ;  /* 0x000000209d9d7810 */ /* 0x000fe40007ffe0ff */
.L_x_29658:
[----:B------:R-:W-:Y:S05]  /*12120*/  BSYNC B0 ;  /* 0x0000000000007941 */ /* 0x000fea0003800000 */
.L_x_29657:
        /* <DEDUP_REMOVED lines=31> */
.L_x_29791:
[----:B-1----:R-:W-:Y:S02]  /*12320*/  IMAD.MOV.U32 R121, RZ, RZ, R192 ;  /* 0x000000ffff797224 */ /* 0x002fe400078e00c0 */
.L_x_29792:
[----:B------:R-:W-:Y:S05]  /*12330*/  BSYNC B1 ;  /* 0x0000000000017941 */ /* 0x000fea0003800000 */
.L_x_29790:
        /* <DEDUP_REMOVED lines=16> */
.L_x_29796:
[----:B------:R-:W-:Y:S05]  /*12440*/  BSYNC B2 ;  /* 0x0000000000027941 */ /* 0x000fea0003800000 */
.L_x_29795:
        /* <DEDUP_REMOVED lines=44> */
.L_x_29794:
[----:B------:R-:W-:Y:S05]  /*12710*/  BSYNC B1 ;  /* 0x0000000000017941 */ /* 0x000fea0003800000 */
.L_x_29793:
        /* <DEDUP_REMOVED lines=17> */
.L_x_29797:
        /* <DEDUP_REMOVED lines=12> */
.L_x_29800:
[----:B------:R-:W-:Y:S02]  /*128f0*/  MOV R121, R192 ;  /* 0x000000c000797202 */ /* 0x000fe40000000f00 */
.L_x_29801:
[----:B------:R-:W-:Y:S05]  /*12900*/  BSYNC B1 ;  /* 0x0000000000017941 */ /* 0x000fea0003800000 */
.L_x_29799:
        /* <DEDUP_REMOVED lines=16> */
.L_x_29805:
[----:B------:R-:W-:Y:S05]  /*12a10*/  BSYNC B2 ;  /* 0x0000000000027941 */ /* 0x000fea0003800000 */
.L_x_29804:
        /* <DEDUP_REMOVED lines=44> */
.L_x_29803:
[----:B------:R-:W-:Y:S05]  /*12ce0*/  BSYNC B1 ;  /* 0x0000000000017941 */ /* 0x000fea0003800000 */
.L_x_29802:
        /* <DEDUP_REMOVED lines=9> */
.L_x_29798:
        /* <DEDUP_REMOVED lines=12> */
.L_x_29807:
[----:B------:R-:W-:Y:S02]  /*12e40*/  IMAD.MOV.U32 R159, RZ, RZ, R192 ;  /* 0x000000ffff9f7224 */ /* 0x000fe400078e00c0 */
.L_x_29808:
[----:B------:R-:W-:Y:S05]  /*12e50*/  BSYNC B1 ;  /* 0x0000000000017941 */ /* 0x000fea0003800000 */
.L_x_29806:
        /* <DEDUP_REMOVED lines=16> */
.L_x_29812:
[----:B------:R-:W-:Y:S05]  /*12f60*/  BSYNC B2 ;  /* 0x0000000000027941 */ /* 0x000fea0003800000 */
.L_x_29811:
        /* <DEDUP_REMOVED lines=44> */
.L_x_29810:
[----:B------:R-:W-:Y:S05]  /*13230*/  BSYNC B1 ;  /* 0x0000000000017941 */ /* 0x000fea0003800000 */
.L_x_29809:
        /* <DEDUP_REMOVED lines=14> */
.L_x_29813:
        /* <DEDUP_REMOVED lines=12> */
.L_x_29816:
[----:B------:R-:W-:Y:S02]  /*133e0*/  IMAD.MOV.U32 R122, RZ, RZ, R192 ;  /* 0x000000ffff7a7224 */ /* 0x000fe400078e00c0 */
.L_x_29817:
[----:B------:R-:W-:Y:S05]  /*133f0*/  BSYNC B1 ;  /* 0x0000000000017941 */ /* 0x000fea0003800000 */
.L_x_29815:
        /* <DEDUP_REMOVED lines=16> */
.L_x_29821:
[----:B------:R-:W-:Y:S05]  /*13500*/  BSYNC B2 ;  /* 0x0000000000027941 */ /* 0x000fea0003800000 */
.L_x_29820:
        /* <DEDUP_REMOVED lines=44> */
.L_x_29819:
[----:B------:R-:W-:Y:S05]  /*137d0*/  BSYNC B1 ;  /* 0x0000000000017941 */ /* 0x000fea0003800000 */
.L_x_29818:
        /* <DEDUP_REMOVED lines=9> */
.L_x_29814:
        /* <DEDUP_REMOVED lines=12> */
.L_x_29823:
[----:B------:R-:W-:Y:S02]  /*13930*/  IMAD.MOV.U32 R144, RZ, RZ, R192 ;  /* 0x000000ffff907224 */ /* 0x000fe400078e00c0 */
.L_x_29824:
[----:B------:R-:W-:Y:S05]  /*13940*/  BSYNC B1 ;  /* 0x0000000000017941 */ /* 0x000fea0003800000 */
.L_x_29822:
        /* <DEDUP_REMOVED lines=16> */
.L_x_29828:
[----:B------:R-:W-:Y:S05]  /*13a50*/  BSYNC B2 ;  /* 0x0000000000027941 */ /* 0x000fea0003800000 */
.L_x_29827:
        /* <DEDUP_REMOVED lines=44> */
.L_x_29826:
[----:B------:R-:W-:Y:S05]  /*13d20*/  BSYNC B1 ;  /* 0x0000000000017941 */ /* 0x000fea0003800000 */
.L_x_29825:
        /* <DEDUP_REMOVED lines=14> */
.L_x_29829:
        /* <DEDUP_REMOVED lines=12> */
.L_x_29832:
[----:B------:R-:W-:Y:S02]  /*13ed0*/  IMAD.MOV.U32 R123, RZ, RZ, R192 ;  /* 0x000000ffff7b7224 */ /* 0x000fe400078e00c0 */
.L_x_29833:
[----:B------:R-:W-:Y:S05]  /*13ee0*/  BSYNC B1 ;  /* 0x0000000000017941 */ /* 0x000fea0003800000 */
.L_x_29831:
        /* <DEDUP_REMOVED lines=16> */
.L_x_29837:
[----:B------:R-:W-:Y:S05]  /*13ff0*/  BSYNC B2 ;  /* 0x0000000000027941 */ /* 0x000fea0003800000 */
.L_x_29836:
        /* <DEDUP_REMOVED lines=44> */
.L_x_29835:
[----:B------:R-:W-:Y:S05]  /*142c0*/  BSYNC B1 ;  /* 0x0000000000017941 */ /* 0x000fea0003800000 */
.L_x_29834:
        /* <DEDUP_REMOVED lines=9> */
.L_x_29830:
        /* <DEDUP_REMOVED lines=12> */
.L_x_29839:
[----:B------:R-:W-:Y:S02]  /*14420*/  MOV R144, R192 ;  /* 0x000000c000907202 */ /* 0x000fe40000000f00 */
.L_x_29840:
[----:B------:R-:W-:Y:S05]  /*14430*/  BSYNC B1 ;  /* 0x0000000000017941 */ /* 0x000fea0003800000 */
.L_x_29838:
        /* <DEDUP_REMOVED lines=16> */
.L_x_29844:
[----:B------:R-:W-:Y:S05]  /*14540*/  BSYNC B2 ;  /* 0x0000000000027941 */ /* 0x000fea0003800000 */
.L_x_29843:
        /* <DEDUP_REMOVED lines=44> */
.L_x_29842:
[----:B------:R-:W-:Y:S05]  /*14810*/  BSYNC B1 ;  /* 0x0000000000017941 */ /* 0x000fea0003800000 */
.L_x_29841:
        /* <DEDUP_REMOVED lines=14> */
.L_x_29845:
        /* <DEDUP_REMOVED lines=12> */
.L_x_29848:
[----:B------:R-:W-:Y:S02]  /*149c0*/  IMAD.MOV.U32 R144, RZ, RZ, R192 ;  /* 0x000000ffff907224 */ /* 0x000fe400078e00c0 */
.L_x_29849:
[----:B------:R-:W-:Y:S05]  /*149d0*/  BSYNC B1 ;  /* 0x0000000000017941 */ /* 0x000fea0003800000 */
.L_x_29847:
        /* <DEDUP_REMOVED lines=16> */
.L_x_29853:
[----:B------:R-:W-:Y:S05]  /*14ae0*/  BSYNC B2 ;  /* 0x0000000000027941 */ /* 0x000fea0003800000 */
.L_x_29852:
        /* <DEDUP_REMOVED lines=44> */
.L_x_29851:
[----:B------:R-:W-:Y:S05]  /*14db0*/  BSYNC B1 ;  /* 0x0000000000017941 */ /* 0x000fea0003800000 */
.L_x_29850:
        /* <DEDUP_REMOVED lines=9> */
.L_x_29846:
        /* <DEDUP_REMOVED lines=12> */
.L_x_29855:
[----:B------:R-:W-:Y:S02]  /*14f10*/  IMAD.MOV.U32 R159, RZ, RZ, R192 ;  /* 0x000000ffff9f7224 */ /* 0x000fe400078e00c0 */
.L_x_29856:
[----:B------:R-:W-:Y:S05]  /*14f20*/  BSYNC B1 ;  /* 0x0000000000017941 */ /* 0x000fea0003800000 */
.L_x_29854:
        /* <DEDUP_REMOVED lines=16> */
.L_x_29860:
[----:B------:R-:W-:Y:S05]  /*15030*/  BSYNC B2 ;  /* 0x0000000000027941 */ /* 0x000fea0003800000 */
.L_x_29859:
        /* <DEDUP_REMOVED lines=44> */
.L_x_29858:
[----:B------:R-:W-:Y:S05]  /*15300*/  BSYNC B1 ;  /* 0x0000000000017941 */ /* 0x000fea0003800000 */
.L_x_29857:
        /* <DEDUP_REMOVED lines=12> */
.L_x_29861:
        /* <DEDUP_REMOVED lines=12> */
.L_x_29864:
[----:B------:R-:W-:Y:S02]  /*15490*/  IMAD.MOV.U32 R145, RZ, RZ, R192 ;  /* 0x000000ffff917224 */ /* 0x000fe400078e00c0 */
.L_x_29865:
[----:B------:R-:W-:Y:S05]  /*154a0*/  BSYNC B1 ;  /* 0x0000000000017941 */ /* 0x000fea0003800000 */
.L_x_29863:
        /* <DEDUP_REMOVED lines=16> */
.L_x_29869:
[----:B------:R-:W-:Y:S05]  /*155b0*/  BSYNC B2 ;  /* 0x0000000000027941 */ /* 0x000fea0003800000 */
.L_x_29868:
        /* <DEDUP_REMOVED lines=44> */
.L_x_29867:
[----:B------:R-:W-:Y:S05]  /*15880*/  BSYNC B1 ;  /* 0x0000000000017941 */ /* 0x000fea0003800000 */
.L_x_29866:
        /* <DEDUP_REMOVED lines=9> */
.L_x_29862:
        /* <DEDUP_REMOVED lines=12> */
.L_x_29871:
[----:B------:R-:W-:Y:S02]  /*159e0*/  IMAD.MOV.U32 R159, RZ, RZ, R192 ;  /* 0x000000ffff9f7224 */ /* 0x000fe400078e00c0 */
.L_x_29872:
[----:B------:R-:W-:Y:S05]  /*159f0*/  BSYNC B1 ;  /* 0x0000000000017941 */ /* 0x000fea0003800000 */
.L_x_29870:
        /* <DEDUP_REMOVED lines=16> */
.L_x_29876:
[----:B------:R-:W-:Y:S05]  /*15b00*/  BSYNC B2 ;  /* 0x0000000000027941 */ /* 0x000fea0003800000 */
.L_x_29875:
        /* <DEDUP_REMOVED lines=44> */
.L_x_29874:
[----:B------:R-:W-:Y:S05]  /*15dd0*/  BSYNC B1 ;  /* 0x0000000000017941 */ /* 0x000fea0003800000 */
.L_x_29873:
        /* <DEDUP_REMOVED lines=12> */
.L_x_29877:
        /* <DEDUP_REMOVED lines=12> */
.L_x_29880:
[----:B------:R-:W-:Y:S02]  /*15f60*/  IMAD.MOV.U32 R146, RZ, RZ, R192 ;  /* 0x000000ffff927224 */ /* 0x000fe400078e00c0 */
.L_x_29881:
[----:B------:R-:W-:Y:S05]  /*15f70*/  BSYNC B1 ;  /* 0x0000000000017941 */ /* 0x000fea0003800000 */
.L_x_29879:
        /* <DEDUP_REMOVED lines=16> */
.L_x_29885:
[----:B------:R-:W-:Y:S05]  /*16080*/  BSYNC B2 ;  /* 0x0000000000027941 */ /* 0x000fea0003800000 */
.L_x_29884:
        /* <DEDUP_REMOVED lines=44> */
.L_x_29883:
[----:B------:R-:W-:Y:S05]  /*16350*/  BSYNC B1 ;  /* 0x0000000000017941 */ /* 0x000fea0003800000 */
.L_x_29882:
        /* <DEDUP_REMOVED lines=9> */
.L_x_29878:
        /* <DEDUP_REMOVED lines=12> */
.L_x_29887:
[----:B------:R-:W-:Y:S02]  /*164b0*/  IMAD.MOV.U32 R159, RZ, RZ, R192 ;  /* 0x000000ffff9f7224 */ /* 0x000fe400078e00c0 */
.L_x_29888:
[----:B------:R-:W-:Y:S05]  /*164c0*/  BSYNC B1 ;  /* 0x0000000000017941 */ /* 0x000fea0003800000 */
.L_x_29886:
        /* <DEDUP_REMOVED lines=16> */
.L_x_29892:
[----:B------:R-:W-:Y:S05]  /*165d0*/  BSYNC B2 ;  /* 0x0000000000027941 */ /* 0x000fea0003800000 */
.L_x_29891:
        /* <DEDUP_REMOVED lines=44> */
.L_x_29890:
[----:B------:R-:W-:Y:S05]  /*168a0*/  BSYNC B1 ;  /* 0x0000000000017941 */ /* 0x000fea0003800000 */
.L_x_29889:
        /* <DEDUP_REMOVED lines=12> */
.L_x_29893:
        /* <DEDUP_REMOVED lines=12> */
.L_x_29896:
[----:B------:R-:W-:Y:S02]  /*16a30*/  IMAD.MOV.U32 R159, RZ, RZ, R192 ;  /* 0x000000ffff9f7224 */ /* 0x000fe400078e00c0 */
.L_x_29897:
[----:B------:R-:W-:Y:S05]  /*16a40*/  BSYNC B1 ;  /* 0x0000000000017941 */ /* 0x000fea0003800000 */
.L_x_29895:
        /* <DEDUP_REMOVED lines=16> */
.L_x_29901:
[----:B------:R-:W-:Y:S05]  /*16b50*/  BSYNC B2 ;  /* 0x0000000000027941 */ /* 0x000fea0003800000 */
.L_x_29900:
        /* <DEDUP_REMOVED lines=44> */
.L_x_29899:
[----:B------:R-:W-:Y:S05]  /*16e20*/  BSYNC B1 ;  /* 0x0000000000017941 */ /* 0x000fea0003800000 */
.L_x_29898:
        /* <DEDUP_REMOVED lines=9> */
.L_x_29894:
        /* <DEDUP_REMOVED lines=12> */
.L_x_29903:
[----:B------:R-:W-:Y:S02]  /*16f80*/  IMAD.MOV.U32 R159, RZ, RZ, R192 ;  /* 0x000000ffff9f7224 */ /* 0x000fe400078e00c0 */
.L_x_29904:
[----:B------:R-:W-:Y:S05]  /*16f90*/  BSYNC B1 ;  /* 0x0000000000017941 */ /* 0x000fea0003800000 */
.L_x_29902:
        /* <DEDUP_REMOVED lines=16> */
.L_x_29908:
[----:B------:R-:W-:Y:S05]  /*170a0*/  BSYNC B2 ;  /* 0x0000000000027941 */ /* 0x000fea0003800000 */
.L_x_29907:
        /* <DEDUP_REMOVED lines=44> */
.L_x_29906:
[----:B------:R-:W-:Y:S05]  /*17370*/  BSYNC B1 ;  /* 0x0000000000017941 */ /* 0x000fea0003800000 */
.L_x_29905:
        /* <DEDUP_REMOVED lines=12> */
.L_x_29909:
        /* <DEDUP_REMOVED lines=12> */
.L_x_29912:
[----:B------:R-:W-:Y:S02]  /*17500*/  IMAD.MOV.U32 R159, RZ, RZ, R192 ;  /* 0x000000ffff9f7224 */ /* 0x000fe400078e00c0 */
.L_x_29913:
[----:B------:R-:W-:Y:S05]  /*17510*/  BSYNC B1 ;  /* 0x0000000000017941 */ /* 0x000fea0003800000 */
.L_x_29911:
        /* <DEDUP_REMOVED lines=16> */
.L_x_29917:
[----:B------:R-:W-:Y:S05]  /*17620*/  BSYNC B2 ;  /* 0x0000000000027941 */ /* 0x000fea0003800000 */
.L_x_29916:
        /* <DEDUP_REMOVED lines=44> */
.L_x_29915:
[----:B------:R-:W-:Y:S05]  /*178f0*/  BSYNC B1 ;  /* 0x0000000000017941 */ /* 0x000fea0003800000 */
.L_x_29914:
        /* <DEDUP_REMOVED lines=9> */
.L_x_29910:
        /* <DEDUP_REMOVED lines=51> */
.L_x_29918:
[----:B------:R-:W-:Y:S02]  /*17cc0*/  IADD3 R157, R157, 0x20, RZ ;  /* 0x000000209d9d7810 */ /* 0x000fe40007ffe0ff */
.L_x_29789:
[----:B------:R-:W-:Y:S05]  /*17cd0*/  BSYNC B0 ;  /* 0x0000000000007941 */ /* 0x000fea0003800000 */
.L_x_29788:
        /* <DEDUP_REMOVED lines=31> */
.L_x_29922:
[----:B-1----:R-:W-:Y:S02]  /*17ed0*/  IMAD.MOV.U32 R125, RZ, RZ, R192 ;  /* 0x000000ffff7d7224 */ /* 0x002fe400078e00c0 */
.L_x_29923:
[----:B------:R-:W-:Y:S05]  /*17ee0*/  BSYNC B1 ;  /* 0x0000000000017941 */ /* 0x000fea0003800000 */
.L_x_29921:
        /* <DEDUP_REMOVED lines=16> */
.L_x_29927:
[----:B------:R-:W-:Y:S05]  /*17ff0*/  BSYNC B2 ;  /* 0x0000000000027941 */ /* 0x000fea0003800000 */
.L_x_29926:
        /* <DEDUP_REMOVED lines=44> */
.L_x_29925:
[----:B------:R-:W-:Y:S05]  /*182c0*/  BSYNC B1 ;  /* 0x0000000000017941 */ /* 0x000fea0003800000 */
.L_x_29924:
        /* <DEDUP_REMOVED lines=17> */
.L_x_29928:
        /* <DEDUP_REMOVED lines=12> */
.L_x_29931:
[----:B------:R-:W-:Y:S02]  /*184a0*/  MOV R125, R192 ;  /* 0x000000c0007d7202 */ /* 0x000fe40000000f00 */
.L_x_29932:
[----:B------:R-:W-:Y:S05]  /*184b0*/  BSYNC B1 ;  /* 0x0000000000017941 */ /* 0x000fea0003800000 */
.L_x_29930:
        /* <DEDUP_REMOVED lines=16> */
.L_x_29936:
[----:B------:R-:W-:Y:S05]  /*185c0*/  BSYNC B2 ;  /* 0x0000000000027941 */ /* 0x000fea0003800000 */
.L_x_29935:
        /* <DEDUP_REMOVED lines=44> */
.L_x_29934:
[----:B------:R-:W-:Y:S05]  /*18890*/  BSYNC B1 ;  /* 0x0000000000017941 */ /* 0x000fea0003800000 */
.L_x_29933:
        /* <DEDUP_REMOVED lines=9> */
.L_x_29929:
        /* <DEDUP_REMOVED lines=12> */
.L_x_29938:
[----:B------:R-:W-:Y:S02]  /*189f0*/  IMAD.MOV.U32 R159, RZ, RZ, R192 ;  /* 0x000000ffff9f7224 */ /* 0x000fe400078e00c0 */
.L_x_29939:
[----:B------:R-:W-:Y:S05]  /*18a00*/  BSYNC B1 ;  /* 0x0000000000017941 */ /* 0x000fea0003800000 */
.L_x_29937:
        /* <DEDUP_REMOVED lines=16> */
.L_x_29943:
[----:B------:R-:W-:Y:S05]  /*18b10*/  BSYNC B2 ;  /* 0x0000000000027941 */ /* 0x000fea0003800000 */
.L_x_29942:
        /* <DEDUP_REMOVED lines=44> */
.L_x_29941:
[----:B------:R-:W-:Y:S05]  /*18de0*/  BSYNC B1 ;  /* 0x0000000000017941 */ /* 0x000fea0003800000 */
.L_x_29940:
        /* <DEDUP_REMOVED lines=14> */
.L_x_29944:
        /* <DEDUP_REMOVED lines=12> */
.L_x_29947:
[----:B------:R-:W-:Y:S02]  /*18f90*/  IMAD.MOV.U32 R126, RZ, RZ, R192 ;  /* 0x000000ffff7e7224 */ /* 0x000fe400078e00c0 */
.L_x_29948:
[----:B------:R-:W-:Y:S05]  /*18fa0*/  BSYNC B1 ;  /* 0x0000000000017941 */ /* 0x000fea0003800000 */
.L_x_29946:
        /* <DEDUP_REMOVED lines=16> */
.L_x_29952:
[----:B------:R-:W-:Y:S05]  /*190b0*/  BSYNC B2 ;  /* 0x0000000000027941 */ /* 0x000fea0003800000 */
.L_x_29951:
        /* <DEDUP_REMOVED lines=44> */
.L_x_29950:
[----:B------:R-:W-:Y:S05]  /*19380*/  BSYNC B1 ;  /* 0x0000000000017941 */ /* 0x000fea0003800000 */
.L_x_29949:
        /* <DEDUP_REMOVED lines=9> */
.L_x_29945:
        /* <DEDUP_REMOVED lines=12> */
.L_x_29954:
[----:B------:R-:W-:Y:S02]  /*194e0*/  IMAD.MOV.U32 R148, RZ, RZ, R192 ;  /* 0x000000ffff947224 */ /* 0x000fe400078e00c0 */
.L_x_29955:
[----:B------:R-:W-:Y:S05]  /*194f0*/  BSYNC B1 ;  /* 0x0000000000017941 */ /* 0x000fea0003800000 */
.L_x_29953:
        /* <DEDUP_REMOVED lines=16> */
.L_x_29959:
[----:B------:R-:W-:Y:S05]  /*19600*/  BSYNC B2 ;  /* 0x0000000000027941 */ /* 0x000fea0003800000 */
.L_x_29958:
        /* <DEDUP_REMOVED lines=44> */
.L_x_29957:
[----:B------:R-:W-:Y:S05]  /*198d0*/  BSYNC B1 ;  /* 0x0000000000017941 */ /* 0x000fea0003800000 */
.L_x_29956:
        /* <DEDUP_REMOVED lines=14> */
.L_x_29960:
        /* <DEDUP_REMOVED lines=12> */
.L_x_29963:
[----:B------:R-:W-:Y:S02]  /*19a80*/  IMAD.MOV.U32 R127, RZ, RZ, R192 ;  /* 0x000000ffff7f7224 */ /* 0x000fe400078e00c0 */
.L_x_29964:
[----:B------:R-:W-:Y:S05]  /*19a90*/  BSYNC B1 ;  /* 0x0000000000017941 */ /* 0x000fea0003800000 */
.L_x_29962:
        /* <DEDUP_REMOVED lines=16> */
.L_x_29968:
[----:B------:R-:W-:Y:S05]  /*19ba0*/  BSYNC B2 ;  /* 0x0000000000027941 */ /* 0x000fea0003800000 */
.L_x_29967:
        /* <DEDUP_REMOVED lines=44> */
.L_x_29966:
[----:B------:R-:W-:Y:S05]  /*19e70*/  BSYNC B1 ;  /* 0x0000000000017941 */ /* 0x000fea0003800000 */
.L_x_29965:
        /* <DEDUP_REMOVED lines=9> */
.L_x_29961:
        /* <DEDUP_REMOVED lines=12> */
.L_x_29970:
[----:B------:R-:W-:Y:S02]  /*19fd0*/  MOV R148, R192 ;  /* 0x000000c000947202 */ /* 0x000fe40000000f00 */
.L_x_29971:
[----:B------:R-:W-:Y:S05]  /*19fe0*/  BSYNC B1 ;  /* 0x0000000000017941 */ /* 0x000fea0003800000 */
.L_x_29969:
        /* <DEDUP_REMOVED lines=16> */
.L_x_29975:
[----:B------:R-:W-:Y:S05]  /*1a0f0*/  BSYNC B2 ;  /* 0x0000000000027941 */ /* 0x000fea0003800000 */
.L_x_29974:
        /* <DEDUP_REMOVED lines=44> */
.L_x_29973:
[----:B------:R-:W-:Y:S05]  /*1a3c0*/  BSYNC B1 ;  /* 0x0000000000017941 */ /* 0x000fea0003800000 */
.L_x_29972:
        /* <DEDUP_REMOVED lines=14> */
.L_x_29976:
        /* <DEDUP_REMOVED lines=12> */
.L_x_29979:
[----:B------:R-:W-:Y:S02]  /*1a570*/  IMAD.MOV.U32 R148, RZ, RZ, R192 ;  /* 0x000000ffff947224 */ /* 0x000fe400078e00c0 */
.L_x_29980:
[----:B------:R-:W-:Y:S05]  /*1a580*/  BSYNC B1 ;  /* 0x0000000000017941 */ /* 0x000fea0003800000 */
.L_x_29978:
        /* <DEDUP_REMOVED lines=16> */
.L_x_29984:
[----:B------:R-:W-:Y:S05]  /*1a690*/  BSYNC B2 ;  /* 0x0000000000027941 */ /* 0x000fea0003800000 */
.L_x_29983:
        /* <DEDUP_REMOVED lines=44> */
.L_x_29982:
[----:B------:R-:W-:Y:S05]  /*1a960*/  BSYNC B1 ;  /* 0x0000000000017941 */ /* 0x000fea0003800000 */
.L_x_29981:
        /* <DEDUP_REMOVED lines=9> */
.L_x_29977:
        /* <DEDUP_REMOVED lines=12> */
.L_x_29986:
[----:B------:R-:W-:Y:S02]  /*1aac0*/  IMAD.MOV.U32 R159, RZ, RZ, R192 ;  /* 0x000000ffff9f7224 */ /* 0x000fe400078e00c0 */
.L_x_29987:
[----:B------:R-:W-:Y:S05]  /*1aad0*/  BSYNC B1 ;  /* 0x0000000000017941 */ /* 0x000fea0003800000 */
.L_x_29985:
        /* <DEDUP_REMOVED lines=16> */
.L_x_29991:
[----:B------:R-:W-:Y:S05]  /*1abe0*/  BSYNC B2 ;  /* 0x0000000000027941 */ /* 0x000fea0003800000 */
.L_x_29990:
        /* <DEDUP_REMOVED lines=44> */
.L_x_29989:
[----:B------:R-:W-:Y:S05]  /*1aeb0*/  BSYNC B1 ;  /* 0x0000000000017941 */ /* 0x000fea0003800000 */
.L_x_29988:
        /* <DEDUP_REMOVED lines=12> */
.L_x_29992:
        /* <DEDUP_REMOVED lines=12> */
.L_x_29995:
[----:B------:R-:W-:Y:S02]  /*1b040*/  IMAD.MOV.U32 R149, RZ, RZ, R192 ;  /* 0x000000ffff957224 */ /* 0x000fe400078e00c0 */
.L_x_29996:
[----:B------:R-:W-:Y:S05]  /*1b050*/  BSYNC B1 ;  /* 0x0000000000017941 */ /* 0x000fea0003800000 */
.L_x_29994:
        /* <DEDUP_REMOVED lines=16> */
.L_x_30000:
[----:B------:R-:W-:Y:S05]  /*1b160*/  BSYNC B2 ;  /* 0x0000000000027941 */ /* 0x000fea0003800000 */
.L_x_29999:
        /* <DEDUP_REMOVED lines=44> */
.L_x_29998:
[----:B------:R-:W-:Y:S05]  /*1b430*/  BSYNC B1 ;  /* 0x0000000000017941 */ /* 0x000fea0003800000 */
.L_x_29997:
        /* <DEDUP_REMOVED lines=9> */
.L_x_29993:
        /* <DEDUP_REMOVED lines=12> */
.L_x_30002:
[----:B------:R-:W-:Y:S02]  /*1b590*/  IMAD.MOV.U32 R159, RZ, RZ, R192 ;  /* 0x000000ffff9f7224 */ /* 0x000fe400078e00c0 */
.L_x_30003:
[----:B------:R-:W-:Y:S05]  /*1b5a0*/  BSYNC B1 ;  /* 0x0000000000017941 */ /* 0x000fea0003800000 */
.L_x_30001:
        /* <DEDUP_REMOVED lines=16> */
.L_x_30007:
[----:B------:R-:W-:Y:S05]  /*1b6b0*/  BSYNC B2 ;  /* 0x0000000000027941 */ /* 0x000fea0003800000 */
.L_x_30006:
        /* <DEDUP_REMOVED lines=44> */
.L_x_30005:
[----:B------:R-:W-:Y:S05]  /*1b980*/  BSYNC B1 ;  /* 0x0000000000017941 */ /* 0x000fea0003800000 */
.L_x_30004:
        /* <DEDUP_REMOVED lines=12> */
.L_x_30008:
        /* <DEDUP_REMOVED lines=12> */
.L_x_30011:
[----:B------:R-:W-:Y:S02]  /*1bb10*/  IMAD.MOV.U32 R150, RZ, RZ, R192 ;  /* 0x000000ffff967224 */ /* 0x000fe400078e00c0 */
.L_x_30012:
[----:B------:R-:W-:Y:S05]  /*1bb20*/  BSYNC B1 ;  /* 0x0000000000017941 */ /* 0x000fea0003800000 */
.L_x_30010:
        /* <DEDUP_REMOVED lines=16> */
.L_x_30016:
[----:B------:R-:W-:Y:S05]  /*1bc30*/  BSYNC B2 ;  /* 0x0000000000027941 */ /* 0x000fea0003800000 */
.L_x_30015:
        /* <DEDUP_REMOVED lines=44> */
.L_x_30014:
[----:B------:R-:W-:Y:S05]  /*1bf00*/  BSYNC B1 ;  /* 0x0000000000017941 */ /* 0x000fea0003800000 */
.L_x_30013:
        /* <DEDUP_REMOVED lines=9> */
.L_x_30009:
        /* <DEDUP_REMOVED lines=12> */
.L_x_30018:
[----:B------:R-:W-:Y:S02]  /*1c060*/  IMAD.MOV.U32 R159, RZ, RZ, R192 ;  /* 0x000000ffff9f7224 */ /* 0x000fe400078e00c0 */
.L_x_30019:
[----:B------:R-:W-:Y:S05]  /*1c070*/  BSYNC B1 ;  /* 0x0000000000017941 */ /* 0x000fea0003800000 */
.L_x_30017:
        /* <DEDUP_REMOVED lines=16> */
.L_x_30023:
[----:B------:R-:W-:Y:S05]  /*1c180*/  BSYNC B2 ;  /* 0x0000000000027941 */ /* 0x000fea0003800000 */
.L_x_30022:
        /* <DEDUP_REMOVED lines=44> */
.L_x_30021:
[----:B------:R-:W-:Y:S05]  /*1c450*/  BSYNC B1 ;  /* 0x0000000000017941 */ /* 0x000fea0003800000 */
.L_x_30020:
        /* <DEDUP_REMOVED lines=12> */
.L_x_30024:
        /* <DEDUP_REMOVED lines=12> */
.L_x_30027:
[----:B------:R-:W-:Y:S02]  /*1c5e0*/  IMAD.MOV.U32 R159, RZ, RZ, R192 ;  /* 0x000000ffff9f7224 */ /* 0x000fe400078e00c0 */
.L_x_30028:
[----:B------:R-:W-:Y:S05]  /*1c5f0*/  BSYNC B1 ;  /* 0x0000000000017941 */ /* 0x000fea0003800000 */
.L_x_30026:
        /* <DEDUP_REMOVED lines=16> */
.L_x_30032:
[----:B------:R-:W-:Y:S05]  /*1c700*/  BSYNC B2 ;  /* 0x0000000000027941 */ /* 0x000fea0003800000 */
.L_x_30031:
        /* <DEDUP_REMOVED lines=44> */
.L_x_30030:
[----:B------:R-:W-:Y:S05]  /*1c9d0*/  BSYNC B1 ;  /* 0x0000000000017941 */ /* 0x000fea0003800000 */
.L_x_30029:
        /* <DEDUP_REMOVED lines=9> */
.L_x_30025:
        /* <DEDUP_REMOVED lines=12> */
.L_x_30034:
[----:B------:R-:W-:Y:S02]  /*1cb30*/  IMAD.MOV.U32 R159, RZ, RZ, R192 ;  /* 0x000000ffff9f7224 */ /* 0x000fe400078e00c0 */
.L_x_30035:
[----:B------:R-:W-:Y:S05]  /*1cb40*/  BSYNC B1 ;  /* 0x0000000000017941 */ /* 0x000fea0003800000 */
.L_x_30033:
        /* <DEDUP_REMOVED lines=16> */
.L_x_30039:
[----:B------:R-:W-:Y:S05]  /*1cc50*/  BSYNC B2 ;  /* 0x0000000000027941 */ /* 0x000fea0003800000 */
.L_x_30038:
        /* <DEDUP_REMOVED lines=44> */
.L_x_30037:
[----:B------:R-:W-:Y:S05]  /*1cf20*/  BSYNC B1 ;  /* 0x0000000000017941 */ /* 0x000fea0003800000 */
.L_x_30036:
        /* <DEDUP_REMOVED lines=12> */
.L_x_30040:
        /* <DEDUP_REMOVED lines=12> */
.L_x_30043:
[----:B------:R-:W-:Y:S02]  /*1d0b0*/  IMAD.MOV.U32 R159, RZ, RZ, R192 ;  /* 0x000000ffff9f7224 */ /* 0x000fe400078e00c0 */
.L_x_30044:
[----:B------:R-:W-:Y:S05]  /*1d0c0*/  BSYNC B1 ;  /* 0x0000000000017941 */ /* 0x000fea0003800000 */
.L_x_30042:
        /* <DEDUP_REMOVED lines=16> */
.L_x_30048:
[----:B------:R-:W-:Y:S05]  /*1d1d0*/  BSYNC B2 ;  /* 0x0000000000027941 */ /* 0x000fea0003800000 */
.L_x_30047:
        /* <DEDUP_REMOVED lines=44> */
.L_x_30046:
[----:B------:R-:W-:Y:S05]  /*1d4a0*/  BSYNC B1 ;  /* 0x0000000000017941 */ /* 0x000fea0003800000 */
.L_x_30045:
        /* <DEDUP_REMOVED lines=9> */
.L_x_30041:
        /* <DEDUP_REMOVED lines=51> */
.L_x_30049:
[----:B------:R-:W-:Y:S02]  /*1d870*/  IADD3 R157, R157, 0x20, RZ ;  /* 0x000000209d9d7810 */ /* 0x000fe40007ffe0ff */
.L_x_29920:
[----:B------:R-:W-:Y:S05]  /*1d880*/  BSYNC B0 ;  /* 0x0000000000007941 */ /* 0x000fea0003800000 */
.L_x_29919:
        /* <DEDUP_REMOVED lines=31> */
.L_x_30053:
[----:B-1----:R-:W-:Y:S02]  /*1da80*/  IMAD.MOV.U32 R129, RZ, RZ, R192 ;  /* 0x000000ffff817224 */ /* 0x002fe400078e00c0 */
.L_x_30054:
[----:B------:R-:W-:Y:S05]  /*1da90*/  BSYNC B1 ;  /* 0x0000000000017941 */ /* 0x000fea0003800000 */
.L_x_30052:
        /* <DEDUP_REMOVED lines=16> */
.L_x_30058:
[----:B------:R-:W-:Y:S05]  /*1dba0*/  BSYNC B2 ;  /* 0x0000000000027941 */ /* 0x000fea0003800000 */
.L_x_30057:
        /* <DEDUP_REMOVED lines=44> */
.L_x_30056:
[----:B------:R-:W-:Y:S05]  /*1de70*/  BSYNC B1 ;  /* 0x0000000000017941 */ /* 0x000fea0003800000 */
.L_x_30055:
        /* <DEDUP_REMOVED lines=17> */
.L_x_30059:
        /* <DEDUP_REMOVED lines=12> */
.L_x_30062:
[----:B------:R-:W-:Y:S02]  /*1e050*/  MOV R129, R192 ;  /* 0x000000c000817202 */ /* 0x000fe40000000f00 */
.L_x_30063:
[----:B------:R-:W-:Y:S05]  /*1e060*/  BSYNC B1 ;  /* 0x0000000000017941 */ /* 0x000fea0003800000 */
.L_x_30061:
        /* <DEDUP_REMOVED lines=16> */
.L_x_30067:
[----:B------:R-:W-:Y:S05]  /*1e170*/  BSYNC B2 ;  /* 0x0000000000027941 */ /* 0x000fea0003800000 */
.L_x_30066:
        /* <DEDUP_REMOVED lines=44> */
.L_x_30065:
[----:B------:R-:W-:Y:S05]  /*1e440*/  BSYNC B1 ;  /* 0x0000000000017941 */ /* 0x000fea0003800000 */
.L_x_30064:
        /* <DEDUP_REMOVED lines=9> */
.L_x_30060:
        /* <DEDUP_REMOVED lines=12> */
.L_x_30069:
[----:B------:R-:W-:Y:S02]  /*1e5a0*/  IMAD.MOV.U32 R159, RZ, RZ, R192 ;  /* 0x000000ffff9f7224 */ /* 0x000fe400078e00c0 */
.L_x_30070:
[----:B------:R-:W-:Y:S05]  /*1e5b0*/  BSYNC B1 ;  /* 0x0000000000017941 */ /* 0x000fea0003800000 */
.L_x_30068:
        /* <DEDUP_REMOVED lines=16> */
.L_x_30074:
[----:B------:R-:W-:Y:S05]  /*1e6c0*/  BSYNC B2 ;  /* 0x0000000000027941 */ /* 0x000fea0003800000 */
.L_x_30073:
        /* <DEDUP_REMOVED lines=44> */
.L_x_30072:
[----:B------:R-:W-:Y:S05]  /*1e990*/  BSYNC B1 ;  /* 0x0000000000017941 */ /* 0x000fea0003800000 */
.L_x_30071:
        /* <DEDUP_REMOVED lines=14> */
.L_x_30075:
        /* <DEDUP_REMOVED lines=12> */
.L_x_30078:
[----:B------:R-:W-:Y:S02]  /*1eb40*/  IMAD.MOV.U32 R130, RZ, RZ, R192 ;  /* 0x000000ffff827224 */ /* 0x000fe400078e00c0 */
.L_x_30079:
[----:B------:R-:W-:Y:S05]  /*1eb50*/  BSYNC B1 ;  /* 0x0000000000017941 */ /* 0x000fea0003800000 */
.L_x_30077:
        /* <DEDUP_REMOVED lines=16> */
.L_x_30083:
[----:B------:R-:W-:Y:S05]  /*1ec60*/  BSYNC B2 ;  /* 0x0000000000027941 */ /* 0x000fea0003800000 */
.L_x_30082:
        /* <DEDUP_REMOVED lines=44> */
.L_x_30081:
[----:B------:R-:W-:Y:S05]  /*1ef30*/  BSYNC B1 ;  /* 0x0000000000017941 */ /* 0x000fea0003800000 */
.L_x_30080:
        /* <DEDUP_REMOVED lines=9> */
.L_x_30076:
        /* <DEDUP_REMOVED lines=12> */
.L_x_30085:
[----:B------:R-:W-:Y:S02]  /*1f090*/  IMAD.MOV.U32 R152, RZ, RZ, R192 ;  /* 0x000000ffff987224 */ /* 0x000fe400078e00c0 */
.L_x_30086:
[----:B------:R-:W-:Y:S05]  /*1f0a0*/  BSYNC B1 ;  /* 0x0000000000017941 */ /* 0x000fea0003800000 */
.L_x_30084:
        /* <DEDUP_REMOVED lines=16> */
.L_x_30090:
[----:B------:R-:W-:Y:S05]  /*1f1b0*/  BSYNC B2 ;  /* 0x0000000000027941 */ /* 0x000fea0003800000 */
.L_x_30089:
        /* <DEDUP_REMOVED lines=44> */
.L_x_30088:
[----:B------:R-:W-:Y:S05]  /*1f480*/  BSYNC B1 ;  /* 0x0000000000017941 */ /* 0x000fea0003800000 */
.L_x_30087:
        /* <DEDUP_REMOVED lines=14> */
.L_x_30091:
        /* <DEDUP_REMOVED lines=12> */
.L_x_30094:
[----:B------:R-:W-:Y:S02]  /*1f630*/  IMAD.MOV.U32 R131, RZ, RZ, R192 ;  /* 0x000000ffff837224 */ /* 0x000fe400078e00c0 */
.L_x_30095:
[----:B------:R-:W-:Y:S05]  /*1f640*/  BSYNC B1 ;  /* 0x0000000000017941 */ /* 0x000fea0003800000 */
.L_x_30093:
        /* <DEDUP_REMOVED lines=16> */
.L_x_30099:
[----:B------:R-:W-:Y:S05]  /*1f750*/  BSYNC B2 ;  /* 0x0000000000027941 */ /* 0x000fea0003800000 */
.L_x_30098:
        /* <DEDUP_REMOVED lines=44> */
.L_x_30097:
[----:B------:R-:W-:Y:S05]  /*1fa20*/  BSYNC B1 ;  /* 0x0000000000017941 */ /* 0x000fea0003800000 */
.L_x_30096:
        /* <DEDUP_REMOVED lines=9> */
.L_x_30092:
        /* <DEDUP_REMOVED lines=12> */
.L_x_30101:
[----:B------:R-:W-:Y:S02]  /*1fb80*/  MOV R152, R192 ;  /* 0x000000c000987202 */ /* 0x000fe40000000f00 */
.L_x_30102:
[----:B------:R-:W-:Y:S05]  /*1fb90*/  BSYNC B1 ;  /* 0x0000000000017941 */ /* 0x000fea0003800000 */
.L_x_30100:
        /* <DEDUP_REMOVED lines=16> */
.L_x_30106:
[----:B------:R-:W-:Y:S05]  /*1fca0*/  BSYNC B2 ;  /* 0x0000000000027941 */ /* 0x000fea0003800000 */
.L_x_30105:
        /* <DEDUP_REMOVED lines=44> */
.L_x_30104:
[----:B------:R-:W-:Y:S05]  /*1ff70*/  BSYNC B1 ;  /* 0x0000000000017941 */ /* 0x000fea0003800000 */
.L_x_30103:
        /* <DEDUP_REMOVED lines=14> */
.L_x_30107:
        /* <DEDUP_REMOVED lines=12> */
.L_x_30110:
[----:B------:R-:W-:Y:S02]  /*20120*/  IMAD.MOV.U32 R152, RZ, RZ, R192 ;  /* 0x000000ffff987224 */ /* 0x000fe400078e00c0 */
.L_x_30111:
[----:B------:R-:W-:Y:S05]  /*20130*/  BSYNC B1 ;  /* 0x0000000000017941 */ /* 0x000fea0003800000 */
.L_x_30109:
        /* <DEDUP_REMOVED lines=16> */
.L_x_30115:
[----:B------:R-:W-:Y:S05]  /*20240*/  BSYNC B2 ;  /* 0x0000000000027941 */ /* 0x000fea0003800000 */
.L_x_30114:
        /* <DEDUP_REMOVED lines=44> */
.L_x_30113:
[----:B------:R-:W-:Y:S05]  /*20510*/  BSYNC B1 ;  /* 0x0000000000017941 */ /* 0x000fea0003800000 */
.L_x_30112:
        /* <DEDUP_REMOVED lines=9> */
.L_x_30108:
        /* <DEDUP_REMOVED lines=12> */
.L_x_30117:
[----:B------:R-:W-:Y:S02]  /*20670*/  IMAD.MOV.U32 R159, RZ, RZ, R192 ;  /* 0x000000ffff9f7224 */ /* 0x000fe400078e00c0 */
.L_x_30118:
[----:B------:R-:W-:Y:S05]  /*20680*/  BSYNC B1 ;  /* 0x0000000000017941 */ /* 0x000fea0003800000 */
.L_x_30116:
        /* <DEDUP_REMOVED lines=16> */
.L_x_30122:
[----:B------:R-:W-:Y:S05]  /*20790*/  BSYNC B2 ;  /* 0x0000000000027941 */ /* 0x000fea0003800000 */
.L_x_30121:
        /* <DEDUP_REMOVED lines=44> */
.L_x_30120:
[----:B------:R-:W-:Y:S05]  /*20a60*/  BSYNC B1 ;  /* 0x0000000000017941 */ /* 0x000fea0003800000 */
.L_x_30119:
        /* <DEDUP_REMOVED lines=12> */
.L_x_30123:
        /* <DEDUP_REMOVED lines=12> */
.L_x_30126:
[----:B------:R-:W-:Y:S02]  /*20bf0*/  IMAD.MOV.U32 R153, RZ, RZ, R192 ;  /* 0x000000ffff997224 */ /* 0x000fe400078e00c0 */
.L_x_30127:
[----:B------:R-:W-:Y:S05]  /*20c00*/  BSYNC B1 ;  /* 0x0000000000017941 */ /* 0x000fea0003800000 */
.L_x_30125:
        /* <DEDUP_REMOVED lines=16> */
.L_x_30131:
[----:B------:R-:W-:Y:S05]  /*20d10*/  BSYNC B2 ;  /* 0x0000000000027941 */ /* 0x000fea0003800000 */
.L_x_30130:
        /* <DEDUP_REMOVED lines=44> */
.L_x_30129:
[----:B------:R-:W-:Y:S05]  /*20fe0*/  BSYNC B1 ;  /* 0x0000000000017941 */ /* 0x000fea0003800000 */
.L_x_30128:
        /* <DEDUP_REMOVED lines=9> */
.L_x_30124:
        /* <DEDUP_REMOVED lines=12> */
.L_x_30133:
[----:B------:R-:W-:Y:S02]  /*21140*/  IMAD.MOV.U32 R159, RZ, RZ, R192 ;  /* 0x000000ffff9f7224 */ /* 0x000fe400078e00c0 */
.L_x_30134:
[----:B------:R-:W-:Y:S05]  /*21150*/  BSYNC B1 ;  /* 0x0000000000017941 */ /* 0x000fea0003800000 */
.L_x_30132:
        /* <DEDUP_REMOVED lines=16> */
.L_x_30138:
[----:B------:R-:W-:Y:S05]  /*21260*/  BSYNC B2 ;  /* 0x0000000000027941 */ /* 0x000fea0003800000 */
.L_x_30137:
        /* <DEDUP_REMOVED lines=44> */
.L_x_30136:
[----:B------:R-:W-:Y:S05]  /*21530*/  BSYNC B1 ;  /* 0x0000000000017941 */ /* 0x000fea0003800000 */
.L_x_30135:
        /* <DEDUP_REMOVED lines=12> */
.L_x_30139:
        /* <DEDUP_REMOVED lines=12> */
.L_x_30142:
[----:B------:R-:W-:Y:S02]  /*216c0*/  IMAD.MOV.U32 R154, RZ, RZ, R192 ;  /* 0x000000ffff9a7224 */ /* 0x000fe400078e00c0 */
.L_x_30143:
[----:B------:R-:W-:Y:S05]  /*216d0*/  BSYNC B1 ;  /* 0x0000000000017941 */ /* 0x000fea0003800000 */
.L_x_30141:
        /* <DEDUP_REMOVED lines=16> */
.L_x_30147:
[----:B------:R-:W-:Y:S05]  /*217e0*/  BSYNC B2 ;  /* 0x0000000000027941 */ /* 0x000fea0003800000 */
.L_x_30146:
        /* <DEDUP_REMOVED lines=44> */
.L_x_30145:
[----:B------:R-:W-:Y:S05]  /*21ab0*/  BSYNC B1 ;  /* 0x0000000000017941 */ /* 0x000fea0003800000 */
.L_x_30144:
        /* <DEDUP_REMOVED lines=9> */
.L_x_30140:
        /* <DEDUP_REMOVED lines=12> */
.L_x_30149:
[----:B------:R-:W-:Y:S02]  /*21c10*/  IMAD.MOV.U32 R159, RZ, RZ, R192 ;  /* 0x000000ffff9f7224 */ /* 0x000fe400078e00c0 */
.L_x_30150:
[----:B------:R-:W-:Y:S05]  /*21c20*/  BSYNC B1 ;  /* 0x0000000000017941 */ /* 0x000fea0003800000 */
.L_x_30148:
        /* <DEDUP_REMOVED lines=16> */
.L_x_30154:
[----:B------:R-:W-:Y:S05]  /*21d30*/  BSYNC B2 ;  /* 0x0000000000027941 */ /* 0x000fea0003800000 */
.L_x_30153:
        /* <DEDUP_REMOVED lines=44> */
.L_x_30152:
[----:B------:R-:W-:Y:S05]  /*22000*/  BSYNC B1 ;  /* 0x0000000000017941 */ /* 0x000fea0003800000 */
.L_x_30151:
        /* <DEDUP_REMOVED lines=12> */
.L_x_30155:
        /* <DEDUP_REMOVED lines=12> */
.L_x_30158:
[----:B------:R-:W-:Y:S02]  /*22190*/  IMAD.MOV.U32 R159, RZ, RZ, R192 ;  /* 0x000000ffff9f7224 */ /* 0x000fe400078e00c0 */
.L_x_30159:
[----:B------:R-:W-:Y:S05]  /*221a0*/  BSYNC B1 ;  /* 0x0000000000017941 */ /* 0x000fea0003800000 */
.L_x_30157:
        /* <DEDUP_REMOVED lines=16> */
.L_x_30163:
[----:B------:R-:W-:Y:S05]  /*222b0*/  BSYNC B2 ;  /* 0x0000000000027941 */ /* 0x000fea0003800000 */
.L_x_30162:
        /* <DEDUP_REMOVED lines=44> */
.L_x_30161:
[----:B------:R-:W-:Y:S05]  /*22580*/  BSYNC B1 ;  /* 0x0000000000017941 */ /* 0x000fea0003800000 */
.L_x_30160:
        /* <DEDUP_REMOVED lines=9> */
.L_x_30156:
        /* <DEDUP_REMOVED lines=12> */
.L_x_30165:
[----:B------:R-:W-:Y:S02]  /*226e0*/  IMAD.MOV.U32 R159, RZ, RZ, R192 ;  /* 0x000000ffff9f7224 */ /* 0x000fe400078e00c0 */
.L_x_30166:
[----:B------:R-:W-:Y:S05]  /*226f0*/  BSYNC B1 ;  /* 0x0000000000017941 */ /* 0x000fea0003800000 */
.L_x_30164:
        /* <DEDUP_REMOVED lines=16> */
.L_x_30170:
[----:B------:R-:W-:Y:S05]  /*22800*/  BSYNC B2 ;  /* 0x0000000000027941 */ /* 0x000fea0003800000 */
.L_x_30169:
        /* <DEDUP_REMOVED lines=44> */
.L_x_30168:
[----:B------:R-:W-:Y:S05]  /*22ad0*/  BSYNC B1 ;  /* 0x0000000000017941 */ /* 0x000fea0003800000 */
.L_x_30167:
        /* <DEDUP_REMOVED lines=12> */
.L_x_30171:
        /* <DEDUP_REMOVED lines=12> */
.L_x_30174:
[----:B------:R-:W-:Y:S02]  /*22c60*/  IMAD.MOV.U32 R159, RZ, RZ, R192 ;  /* 0x000000ffff9f7224 */ /* 0x000fe400078e00c0 */
.L_x_30175:
[----:B------:R-:W-:Y:S05]  /*22c70*/  BSYNC B1 ;  /* 0x0000000000017941 */ /* 0x000fea0003800000 */
.L_x_30173:
        /* <DEDUP_REMOVED lines=16> */
.L_x_30179:
[----:B------:R-:W-:Y:S05]  /*22d80*/  BSYNC B2 ;  /* 0x0000000000027941 */ /* 0x000fea0003800000 */
.L_x_30178:
        /* <DEDUP_REMOVED lines=44> */
.L_x_30177:
[----:B------:R-:W-:Y:S05]  /*23050*/  BSYNC B1 ;  /* 0x0000000000017941 */ /* 0x000fea0003800000 */
.L_x_30176:
        /* <DEDUP_REMOVED lines=9> */
.L_x_30172:
        /* <DEDUP_REMOVED lines=51> */
.L_x_30051:
[----:B------:R-:W-:Y:S05]  /*23420*/  BSYNC B0 ;  /* 0x0000000000007941 */ /* 0x000fea0003800000 */
.L_x_30050:
        /* <DEDUP_REMOVED lines=58> */
.L_x_30196:
        /* <DEDUP_REMOVED lines=118> */
.L_x_30197:
        /* <DEDUP_REMOVED lines=8> */
[----:B------:R-:W-:Y:S02]  /*23fb0*/  FFMA.FTZ R157, R204, R157, c[0x0][0x228] ;  /* 0x00008a00cc9d7623 */ /* 0x000fe4000001009d */
[----:B------:R-:W-:Y:S02]  /*23fc0*/  @!P5 IMAD.MOV.U32 R204, RZ, RZ, 0x4 ;  /* 0x00000004ffccd424 */ /* 0x000fe400078e00ff */
        /* <DEDUP_REMOVED lines=40> */
.L_x_30183:
[----:B------:R-:W-:Y:S05]  /*24250*/  BSYNC B0 ;  /* 0x0000000000007941 */ /* 0x000fea0003800000 */
.L_x_30182:
        /* <DEDUP_REMOVED lines=35> */
.L_x_30185:
[----:B------:R-:W-:Y:S05]  /*24490*/  BSYNC B0 ;  /* 0x0000000000007941 */ /* 0x000fea0003800000 */
.L_x_30184:
        /* <DEDUP_REMOVED lines=35> */
.L_x_30187:
[----:B------:R-:W-:Y:S05]  /*246d0*/  BSYNC B0 ;  /* 0x0000000000007941 */ /* 0x000fea0003800000 */
.L_x_30186:
        /* <DEDUP_REMOVED lines=35> */
.L_x_30189:
[----:B------:R-:W-:Y:S05]  /*24910*/  BSYNC B0 ;  /* 0x0000000000007941 */ /* 0x000fea0003800000 */
.L_x_30188:
        /* <DEDUP_REMOVED lines=35> */
.L_x_30191:
[----:B------:R-:W-:Y:S05]  /*24b50*/  BSYNC B0 ;  /* 0x0000000000007941 */ /* 0x000fea0003800000 */
.L_x_30190:
        /* <DEDUP_REMOVED lines=13> */
[----:B------:R-:W-:Y:S01]  /*24c30*/  HFMA2.MMA R204, -RZ, RZ, 0, 9.5367431640625e-07 ;  /* 0x00000010ffcc7435 */ /* 0x000fe200000001ff */
        /* <DEDUP_REMOVED lines=20> */
.L_x_30193:
[----:B------:R-:W-:Y:S05]  /*24d80*/  BSYNC B0 ;  /* 0x0000000000007941 */ /* 0x000fea0003800000 */
.L_x_30192:
[----:B01----:R-:W-:-:S04]  /*24d90*/  IMAD.MOV.U32 R156, RZ, RZ, 0x4 ;  /* 0x00000004ff9c7424 */ /* 0x003fc800078e00ff */
[----:B------:R-:W-:-:S05]  /*24da0*/  IMAD R181, R156, c[0x0][0x160], R181 ;  /* 0x000058009cb57a24 */ /* 0x000fca00078e02b5 */
[----:B------:R-:W-:-:S13]  /*24db0*/  ISETP.GE.AND P0, PT, R181, c[0x0][0x164], PT ;  /* 0x00005900b5007a0c */ /* 0x000fda0003f06270 */
[----:B-----5:R-:W-:Y:S01]  /*24dc0*/  @P0 CALL.REL.NOINC `(.L_x_30194) ;  /* 0x0000001000000944 */ /* 0x020fe20003c00000 */
[----:B------:R-:W-:Y:S05]  /*24dd0*/  BRA `(.L_x_30195) ;  /* 0xfffdbfd000007947 */ /* 0x000fea000383ffff */
.L_x_30194:
[----:B------:R-:W-:Y:S05]  /*24de0*/  EXIT ;  /* 0x000000000000794d */ /* 0x000fea0003800000 */
.L_x_30180:
[----:B------:R-:W-:Y:S01]  /*24df0*/  IMAD.MOV.U32 R204, RZ, RZ, 0x1 ;  /* 0x00000001ffcc7424 */ /* 0x000fe200078e00ff */
[----:B------:R-:W-:Y:S01]  /*24e00*/  MOV R158, 0x24e40 ;  /* 0x00024e40009e7802 */ /* 0x000fe20000000f00 */
[----:B------:R-:W-:Y:S02]  /*24e10*/  IMAD.MOV.U32 R202, RZ, RZ, 0x1f ;  /* 0x0000001fffca7424 */ /* 0x000fe400078e00ff */
[----:B------:R-:W-:Y:S02]  /*24e20*/  IMAD.MOV.U32 R205, RZ, RZ, -0x1 ;  /* 0xffffffffffcd7424 */ /* 0x000fe400078e00ff */
[----:B-----5:R-:W-:Y:S05]  /*24e30*/  CALL.REL.NOINC `($__internal_62_$__cuda_sm70_shflsync_bfly_p) ;  /* 0x000009c000007944 */ /* 0x020fea0003c00000 */
[----:B-1----:R-:W-:Y:S01]  /*24e40*/  IMAD.MOV.U32 R156, RZ, RZ, R204 ;  /* 0x000000ffff9c7224 */ /* 0x002fe200078e00cc */
[----:B0-----:R-:W-:Y:S05]  /*24e50*/  BRA `(.L_x_30196) ;  /* 0xffffe97000007947 */ /* 0x001fea000383ffff */
.L_x_30181:
[----:B------:R-:W-:Y:S01]  /*24e60*/  IMAD.MOV.U32 R204, RZ, RZ, 0x2 ;  /* 0x00000002ffcc7424 */ /* 0x000fe200078e00ff */
[----:B------:R-:W-:Y:S01]  /*24e70*/  MOV R158, 0x24eb0 ;  /* 0x00024eb0009e7802 */ /* 0x000fe20000000f00 */
[----:B------:R-:W-:Y:S02]  /*24e80*/  IMAD.MOV.U32 R202, RZ, RZ, 0x1f ;  /* 0x0000001fffca7424 */ /* 0x000fe400078e00ff */
[----:B------:R-:W-:Y:S02]  /*24e90*/  IMAD.MOV.U32 R205, RZ, RZ, -0x1 ;  /* 0xffffffffffcd7424 */ /* 0x000fe400078e00ff */
[----:B-----5:R-:W-:Y:S05]  /*24ea0*/  CALL.REL.NOINC `($__internal_62_$__cuda_sm70_shflsync_bfly_p) ;  /* 0x0000095000007944 */ /* 0x020fea0003c00000 */
[----:B01----:R-:W-:Y:S01]  /*24eb0*/  FADD.FTZ R157, R157, R204 ;  /* 0x000000cc9d9d7221 */ /* 0x003fe20000010000 */
[----:B------:R-:W-:Y:S01]  /*24ec0*/  MOV R204, 0x4 ;  /* 0x0000000400cc7802 */ /* 0x000fe20000000f00 */
[----:B------:R-:W-:Y:S01]  /*24ed0*/  IMAD.MOV.U32 R202, RZ, RZ, 0x1f ;  /* 0x0000001fffca7424 */ /* 0x000fe200078e00ff */
[----:B------:R-:W-:Y:S01]  /*24ee0*/  MOV R158, 0x24f10 ;  /* 0x00024f10009e7802 */ /* 0x000fe20000000f00 */
[----:B------:R-:W-:-:S02]  /*24ef0*/  IMAD.MOV.U32 R205, RZ, RZ, -0x1 ;  /* 0xffffffffffcd7424 */ /* 0x000fc400078e00ff */
[----:B------:R-:W-:Y:S05]  /*24f00*/  CALL.REL.NOINC `($__internal_62_$__cuda_sm70_shflsync_bfly_p) ;  /* 0x000008f000007944 */ /* 0x000fea0003c00000 */
[----:B01----:R-:W-:Y:S01]  /*24f10*/  FADD.FTZ R157, R157, R204 ;  /* 0x000000cc9d9d7221 */ /* 0x003fe20000010000 */
[----:B------:R-:W-:Y:S01]  /*24f20*/  MOV R158, 0x24f70 ;  /* 0x00024f70009e7802 */ /* 0x000fe20000000f00 */
[----:B------:R-:W-:-:S02]  /*24f30*/  IMAD.MOV.U32 R204, RZ, RZ, 0x8 ;  /* 0x00000008ffcc7424 */ /* 0x000fc400078e00ff */
[----:B------:R-:W-:Y:S02]  /*24f40*/  IMAD.MOV.U32 R202, RZ, RZ, 0x1f ;  /* 0x0000001fffca7424 */ /* 0x000fe400078e00ff */
[----:B------:R-:W-:Y:S02]  /*24f50*/  IMAD.MOV.U32 R205, RZ, RZ, -0x1 ;  /* 0xffffffffffcd7424 */ /* 0x000fe400078e00ff */
[----:B------:R-:W-:Y:S05]  /*24f60*/  CALL.REL.NOINC `($__internal_62_$__cuda_sm70_shflsync_bfly_p) ;  /* 0x0000089000007944 */ /* 0x000fea0003c00000 */
[----:B01----:R-:W-:Y:S01]  /*24f70*/  FADD.FTZ R157, R157, R204 ;  /* 0x000000cc9d9d7221 */ /* 0x003fe20000010000 */
[----:B------:R-:W-:Y:S01]  /*24f80*/  MOV R158, 0x24fd0 ;  /* 0x00024fd0009e7802 */ /* 0x000fe20000000f00 */
[----:B------:R-:W-:Y:S02]  /*24f90*/  IMAD.MOV.U32 R204, RZ, RZ, 0x10 ;  /* 0x00000010ffcc7424 */ /* 0x000fe400078e00ff */
[----:B------:R-:W-:Y:S02]  /*24fa0*/  IMAD.MOV.U32 R202, RZ, RZ, 0x1f ;  /* 0x0000001fffca7424 */ /* 0x000fe400078e00ff */
[----:B------:R-:W-:Y:S02]  /*24fb0*/  IMAD.MOV.U32 R205, RZ, RZ, -0x1 ;  /* 0xffffffffffcd7424 */ /* 0x000fe400078e00ff */
[----:B------:R-:W-:Y:S05]  /*24fc0*/  CALL.REL.NOINC `($__internal_62_$__cuda_sm70_shflsync_bfly_p) ;  /* 0x0000083000007944 */ /* 0x000fea0003c00000 */
[----:B-1----:R-:W-:Y:S01]  /*24fd0*/  FADD.FTZ R156, R157, R204 ;  /* 0x000000cc9d9c7221 */ /* 0x002fe20000010000 */
[----:B------:R-:W-:Y:S01]  /*24fe0*/  LOP3.LUT P6, RZ, R201, 0x20, RZ, 0xc0, !PT ;  /* 0x00000020c9ff7812 */ /* 0x000fe200078cc0ff */
[----:B------:R-:W-:Y:S01]  /*24ff0*/  HFMA2.MMA R204, -RZ, RZ, 0, 5.9604644775390625e-08 ;  /* 0x00000001ffcc7435 */ /* 0x000fe200000001ff */
[----:B0-----:R-:W-:-:S02]  /*25000*/  IMAD.MOV.U32 R205, RZ, RZ, -0x1 ;  /* 0xffffffffffcd7424 */ /* 0x001fc400078e00ff */
[----:B------:R-:W-:-:S04]  /*25010*/  FMUL.FTZ R156, R156, c[0x0][0x1e0] ;  /* 0x000078009c9c7a20 */ /* 0x000fc80000410000 */
        /* <DEDUP_REMOVED lines=99> */
[----:B------:R-:W-:Y:S05]  /*25650*/  CALL.REL.NOINC `($__internal_62_$__cuda_sm70_shflsync_bfly_p) ;  /* 0x000001a000007944 */ /* 0x000fea0003c00000 */
[----:B01----:R-:W-:Y:S01]  /*25660*/  FADD.FTZ R157, R157, R204 ;  /* 0x000000cc9d9d7221 */ /* 0x003fe20000010000 */
[----:B------:R-:W-:Y:S01]  /*25670*/  MOV R158, 0x256c0 ;  /* 0x000256c0009e7802 */ /* 0x000fe20000000f00 */
[----:B------:R-:W-:Y:S02]  /*25680*/  IMAD.MOV.U32 R204, RZ, RZ, 0x2 ;  /* 0x00000002ffcc7424 */ /* 0x000fe400078e00ff */
[----:B------:R-:W-:Y:S02]  /*25690*/  IMAD.MOV.U32 R202, RZ, RZ, 0x1f ;  /* 0x0000001fffca7424 */ /* 0x000fe400078e00ff */
[----:B------:R-:W-:Y:S02]  /*256a0*/  IMAD.MOV.U32 R205, RZ, RZ, -0x1 ;  /* 0xffffffffffcd7424 */ /* 0x000fe400078e00ff */
[----:B------:R-:W-:Y:S05]  /*256b0*/  CALL.REL.NOINC `($__internal_62_$__cuda_sm70_shflsync_bfly_p) ;  /* 0x0000014000007944 */ /* 0x000fea0003c00000 */
[----:B01----:R-:W-:Y:S01]  /*256c0*/  FADD.FTZ R157, R157, R204 ;  /* 0x000000cc9d9d7221 */ /* 0x003fe20000010000 */
[----:B------:R-:W-:Y:S01]  /*256d0*/  MOV R158, 0x25720 ;  /* 0x00025720009e7802 */ /* 0x000fe20000000f00 */
[----:B------:R-:W-:Y:S02]  /*256e0*/  IMAD.MOV.U32 R204, RZ, RZ, 0x4 ;  /* 0x00000004ffcc7424 */ /* 0x000fe400078e00ff */
[----:B------:R-:W-:-:S02]  /*256f0*/  IMAD.MOV.U32 R202, RZ, RZ, 0x1f ;  /* 0x0000001fffca7424 */ /* 0x000fc400078e00ff */
[----:B------:R-:W-:Y:S02]  /*25700*/  IMAD.MOV.U32 R205, RZ, RZ, -0x1 ;  /* 0xffffffffffcd7424 */ /* 0x000fe400078e00ff */
[----:B------:R-:W-:Y:S05]  /*25710*/  CALL.REL.NOINC `($__internal_62_$__cuda_sm70_shflsync_bfly_p) ;  /* 0x000000e000007944 */ /* 0x000fea0003c00000 */
[----:B01----:R-:W-:Y:S01]  /*25720*/  FADD.FTZ R157, R157, R204 ;  /* 0x000000cc9d9d7221 */ /* 0x003fe20000010000 */
[----:B------:R-:W-:Y:S01]  /*25730*/  MOV R204, 0x8 ;  /* 0x0000000800cc7802 */ /* 0x000fe20000000f00 */
[----:B------:R-:W-:Y:S01]  /*25740*/  IMAD.MOV.U32 R202, RZ, RZ, 0x1f ;  /* 0x0000001fffca7424 */ /* 0x000fe200078e00ff */
[----:B------:R-:W-:Y:S01]  /*25750*/  MOV R158, 0x25780 ;  /* 0x00025780009e7802 */ /* 0x000fe20000000f00 */
[----:B------:R-:W-:Y:S02]  /*25760*/  IMAD.MOV.U32 R205, RZ, RZ, -0x1 ;  /* 0xffffffffffcd7424 */ /* 0x000fe400078e00ff */
[----:B------:R-:W-:Y:S05]  /*25770*/  CALL.REL.NOINC `($__internal_62_$__cuda_sm70_shflsync_bfly_p) ;  /* 0x0000008000007944 */ /* 0x000fea0003c00000 */
[----:B-1----:R-:W-:Y:S01]  /*25780*/  FADD.FTZ R203, R157, R204 ;  /* 0x000000cc9dcb7221 */ /* 0x002fe20000010000 */
[----:B------:R-:W-:Y:S01]  /*25790*/  MOV R158, 0x257f0 ;  /* 0x000257f0009e7802 */ /* 0x000fe20000000f00 */
[----:B------:R-:W-:Y:S02]  /*257a0*/  IMAD.MOV.U32 R204, RZ, RZ, 0x10 ;  /* 0x00000010ffcc7424 */ /* 0x000fe400078e00ff */
[----:B0-----:R-:W-:Y:S02]  /*257b0*/  IMAD.MOV.U32 R202, RZ, RZ, 0x1f ;  /* 0x0000001fffca7424 */ /* 0x001fe400078e00ff */
[----:B------:R-:W-:-:S02]  /*257c0*/  IMAD.MOV.U32 R205, RZ, RZ, -0x1 ;  /* 0xffffffffffcd7424 */ /* 0x000fc400078e00ff */
[----:B------:R-:W-:Y:S02]  /*257d0*/  IMAD.MOV.U32 R157, RZ, RZ, R203 ;  /* 0x000000ffff9d7224 */ /* 0x000fe400078e00cb */
[----:B------:R-:W-:Y:S05]  /*257e0*/  CALL.REL.NOINC `($__internal_62_$__cuda_sm70_shflsync_bfly_p) ;  /* 0x0000001000007944 */ /* 0x000fea0003c00000 */
[----:B01----:R-:W-:Y:S05]  /*257f0*/  BRA `(.L_x_30197) ;  /* 0xffffe73000007947 */ /* 0x003fea000383ffff */
        .weak           $__internal_62_$__cuda_sm70_shflsync_bfly_p
        .type           $__internal_62_$__cuda_sm70_shflsync_bfly_p,@function
        .size           $__internal_62_$__cuda_sm70_shflsync_bfly_p,(.L_x_39506 - $__internal_62_$__cuda_sm70_shflsync_bfly_p)
$__internal_62_$__cuda_sm70_shflsync_bfly_p:
[----:B------:R-:W-:Y:S01]  /*25800*/  IMAD.MOV.U32 R159, RZ, RZ, 0x0 ;  /* 0x00000000ff9f7424 */ /* 0x000fe200078e00ff */
[----:B------:R-:W-:Y:S04]  /*25810*/  WARPSYNC R205 ;  /* 0x000000cd00007348 */ /* 0x000fe80003800000 */
[----:B------:R0:W1:Y:S01]  /*25820*/  SHFL.BFLY PT, R204, R157, R204, R202 ;  /* 0x0c0000cc9dcc7389 */ /* 0x00006200000e00ca */
[----:B------:R-:W-:Y:S05]  /*25830*/  RET.REL.NODEC R158 `(_ZN10layer_norm31ln_parallel_residual_fwd_kernelINS_13Kernel_traitsIf6__halffS2_fjLj1536ELj1ELj4ELj1ELj16ENS_18Kernel_traits_baseILj1536EfS2_fS2_fjLj128EEEEELb1ELb1ELb0EEEvNS_9FwdParamsE) ;  /* 0xfffda7c09e007950 */ /* 0x000fea0003c3ffff */
.L_x_30198:
        /* <DEDUP_REMOVED lines=12> */
.L_x_39506:


//--------------------- .text._ZN10layer_norm31ln_parallel_residual_fwd_kernelINS_13Kernel_traitsIf6__halffS2_fjLj1536ELj1ELj4ELj1ELj16ENS_18Kernel_traits_baseILj1536EfS2_fS2_fjLj128EEEEELb1ELb1ELb1EEEvNS_9FwdParamsE --------------------------
	.section	.text._ZN10layer_norm31ln_parallel_residual_fwd_kernelINS_13Kernel_traitsIf6__halffS2_fjLj1536ELj1ELj4ELj1ELj16ENS_18Kernel_traits_baseILj1536EfS2_fS2_fjLj128EEEEELb1ELb1ELb1EEEvNS_9FwdParamsE,"ax",@progbits
	.sectioninfo	@"SHI_REGISTERS=239"
	.align	128
        .global         _ZN10layer_norm31ln_parallel_residual_fwd_kernelINS_13Kernel_traitsIf6__halffS2_fjLj1536ELj1ELj4ELj1ELj16ENS_18Kernel_traits_baseILj1536EfS2_fS2_fjLj128EEEEELb1ELb1ELb1EEEvNS_9FwdParamsE
        .type           _ZN10layer_norm31ln_parallel_residual_fwd_kernelINS_13Kernel_traitsIf6__halffS2_fjLj1536ELj1ELj4ELj1ELj16ENS_18Kernel_traits_baseILj1536EfS2_fS2_fjLj128EEEEELb1ELb1ELb1EEEvNS_9FwdParamsE,@function
        .size           _ZN10layer_norm31ln_parallel_residual_fwd_kernelINS_13Kernel_traitsIf6__halffS2_fjLj1536ELj1ELj4ELj1ELj16ENS_18Kernel_traits_baseILj1536EfS2_fS2_fjLj128EEEEELb1ELb1ELb1EEEvNS_9FwdParamsE,(.L_x_39507 - _ZN10layer_norm31ln_parallel_residual_fwd_kernelINS_13Kernel_traitsIf6__halffS2_fjLj1536ELj1ELj4ELj1ELj16ENS_18Kernel_traits_baseILj1536EfS2_fS2_fjLj128EEEEELb1ELb1ELb1EEEvNS_9FwdParamsE)
        .other          _ZN10layer_norm31ln_parallel_residual_fwd_kernelINS_13Kernel_traitsIf6__halffS2_fjLj1536ELj1ELj4ELj1ELj16ENS_18Kernel_traits_baseILj1536EfS2_fS2_fjLj128EEEEELb1ELb1ELb1EEEvNS_9FwdParamsE,@"STO_CUDA_ENTRY STV_DEFAULT"
_ZN10layer_norm31ln_parallel_residual_fwd_kernelINS_13Kernel_traitsIf6__halffS2_fjLj1536ELj1ELj4ELj1ELj16ENS_18Kernel_traits_baseILj1536EfS2_fS2_fjLj128EEEEELb1ELb1ELb1EEEvNS_9FwdParamsE:
.text._ZN10layer_norm31ln_parallel_residual_fwd_kernelINS_13Kernel_traitsIf6__halffS2_fjLj1536ELj1ELj4ELj1ELj16ENS_18Kernel_traits_baseILj1536EfS2_fS2_fjLj128EEEEELb1ELb1ELb1EEEvNS_9FwdParamsE:
        /* <DEDUP_REMOVED lines=8> */
[----:B------:R-:W-:Y:S01]  /*0080*/  CS2R R172, SRZ ;  /* 0x0000000000ac7805 */ /* 0x000fe2000001ff00 */
[----:B------:R-:W-:Y:S01]  /*0090*/  MOV R188, c[0x0][0x230] ;  /* 0x00008c0000bc7a02 */ /* 0x000fe20000000f00 */
        /* <DEDUP_REMOVED lines=15> */
[----:B0-----:R-:W-:Y:S01]  /*0190*/  IMAD.SHL.U32 R0, R15, 0x20, RZ ;  /* 0x000000200f007824 */ /* 0x001fe200078e00ff */
[----:B------:R-:W-:Y:S01]  /*01a0*/  CS2R R140, SRZ ;  /* 0x00000000008c7805 */ /* 0x000fe2000001ff00 */
        /* <DEDUP_REMOVED lines=9> */
[----:B------:R-:W-:Y:S01]  /*0240*/  ULDC.64 UR4, c[0x0][0x118] ;  /* 0x0000460000047ab9 */ /* 0x000fe20000000a00 */
[----:B------:R-:W0:Y:S01]  /*0250*/  S2R R6, SR_CTAID.X ;  /* 0x0000000000067919 */ /* 0x000e220000002500 */
[----:B------:R-:W-:Y:S01]  /*0260*/  SHF.R.U32.HI R194, RZ, 0x5, R15 ;  /* 0x00000005ffc27819 */ /* 0x000fe2000001160f */
[----:B------:R-:W-:-:S02]  /*0270*/  IMAD.X R5, RZ, RZ, c[0x0][0x21c], P2 ;  /* 0x00008700ff057624 */ /* 0x000fc400010e06ff */
[----:B------:R-:W5:Y:S01]  /*0280*/  @P1 LDG.E.64 R188, [R188.64] ;  /* 0x00000004bcbc1981 */ /* 0x000f62000c1e1b00 */
[----:B------:R-:W-:Y:S02]  /*0290*/  IMAD.MOV.U32 R8, RZ, RZ, c[0x0][0x23c] ;  /* 0x00008f00ff087624 */ /* 0x000fe400078e00ff */
[----:B------:R-:W-:Y:S01]  /*02a0*/  @P1 IMAD.MOV.U32 R2, RZ, RZ, R211 ;  /* 0x000000ffff021224 */ /* 0x000fe200078e00d3 */
[----:B------:R1:W5:Y:S01]  /*02b0*/  @P0 LDG.E.128 R172, [R4.64] ;  /* 0x0000000404ac0981 */ /* 0x000362000c1e1d00 */
[----:B------:R-:W-:-:S03]  /*02c0*/  @P1 IMAD.MOV.U32 R3, RZ, RZ, R8 ;  /* 0x000000ffff031224 */ /* 0x000fc600078e0008 */
        /* <DEDUP_REMOVED lines=18> */
[----:B------:R0:W5:Y:S03]  /*03f0*/  LDG.E.128 R124, [R2.64] ;  /* 0x00000004027c7981 */ /* 0x000166000c1e1d00 */
[----:B------:R-:W-:Y:S01]  /*0400*/  @P1 IADD3.X R8, RZ, R11, RZ, P0, !PT ;  /* 0x0000000bff081210 */ /* 0x000fe200007fe4ff */
[----:B------:R-:W-:Y:S01]  /*0410*/  IMAD R15, R6, c[0x0][0x0], R15 ;  /* 0x00000000060f7a24 */ /* 0x000fe200078e020f */
[----:B------:R0:W5:Y:S02]  /*0420*/  LDG.E.128 R120, [R2.64+0x10] ;  /* 0x0000100402787981 */ /* 0x000164000c1e1d00 */
        /* <DEDUP_REMOVED lines=77> */
.L_x_30976:
        /* <DEDUP_REMOVED lines=34> */
.L_x_30200:
[----:B0-----:R-:W-:Y:S02]  /*0b20*/  MOV R36, R10 ;  /* 0x0000000a00247202 */ /* 0x001fe40000000f00 */
.L_x_30201:
[----:B------:R-:W-:Y:S05]  /*0b30*/  BSYNC B0 ;  /* 0x0000000000007941 */ /* 0x000fea0003800000 */
.L_x_30199:
        /* <DEDUP_REMOVED lines=16> */
.L_x_30205:
[----:B------:R-:W-:Y:S05]  /*0c40*/  BSYNC B1 ;  /* 0x0000000000017941 */ /* 0x000fea0003800000 */
.L_x_30204:
        /* <DEDUP_REMOVED lines=44> */
.L_x_30203:
[----:B------:R-:W-:Y:S05]  /*0f10*/  BSYNC B0 ;  /* 0x0000000000007941 */ /* 0x000fea0003800000 */
.L_x_30202:
        /* <DEDUP_REMOVED lines=19> */
.L_x_30206:
        /* <DEDUP_REMOVED lines=12> */
.L_x_30209:
[----:B------:R-:W-:Y:S02]  /*1110*/  IMAD.MOV.U32 R36, RZ, RZ, R10 ;  /* 0x000000ffff247224 */ /* 0x000fe400078e000a */
.L_x_30210:
[----:B------:R-:W-:Y:S05]  /*1120*/  BSYNC B0 ;  /* 0x0000000000007941 */ /* 0x000fea0003800000 */
.L_x_30208:
        /* <DEDUP_REMOVED lines=16> */
.L_x_30214:
[----:B------:R-:W-:Y:S05]  /*1230*/  BSYNC B1 ;  /* 0x0000000000017941 */ /* 0x000fea0003800000 */
.L_x_30213:
        /* <DEDUP_REMOVED lines=44> */
.L_x_30212:
[----:B------:R-:W-:Y:S05]  /*1500*/  BSYNC B0 ;  /* 0x0000000000007941 */ /* 0x000fea0003800000 */
.L_x_30211:
        /* <DEDUP_REMOVED lines=9> */
.L_x_30207:
        /* <DEDUP_REMOVED lines=12> */
.L_x_30216:
[----:B------:R-:W-:Y:S02]  /*1660*/  IMAD.MOV.U32 R36, RZ, RZ, R10 ;  /* 0x000000ffff247224 */ /* 0x000fe400078e000a */
.L_x_30217:
[----:B------:R-:W-:Y:S05]  /*1670*/  BSYNC B0 ;  /* 0x0000000000007941 */ /* 0x000fea0003800000 */
.L_x_30215:
        /* <DEDUP_REMOVED lines=16> */
.L_x_30221:
[----:B------:R-:W-:Y:S05]  /*1780*/  BSYNC B1 ;  /* 0x0000000000017941 */ /* 0x000fea0003800000 */
.L_x_30220:
        /* <DEDUP_REMOVED lines=44> */
.L_x_30219:
[----:B------:R-:W-:Y:S05]  /*1a50*/  BSYNC B0 ;  /* 0x0000000000007941 */ /* 0x000fea0003800000 */
.L_x_30218:
        /* <DEDUP_REMOVED lines=14> */
.L_x_30222:
        /* <DEDUP_REMOVED lines=12> */
.L_x_30225:
[----:B------:R-:W-:Y:S02]  /*1c00*/  IMAD.MOV.U32 R36, RZ, RZ, R10 ;  /* 0x000000ffff247224 */ /* 0x000fe400078e000a */
.L_x_30226:
[----:B------:R-:W-:Y:S05]  /*1c10*/  BSYNC B0 ;  /* 0x0000000000007941 */ /* 0x000fea0003800000 */
.L_x_30224:
        /* <DEDUP_REMOVED lines=16> */
.L_x_30230:
[----:B------:R-:W-:Y:S05]  /*1d20*/  BSYNC B1 ;  /* 0x0000000000017941 */ /* 0x000fea0003800000 */
.L_x_30229:
        /* <DEDUP_REMOVED lines=44> */
.L_x_30228:
[----:B------:R-:W-:Y:S05]  /*1ff0*/  BSYNC B0 ;  /* 0x0000000000007941 */ /* 0x000fea0003800000 */
.L_x_30227:
        /* <DEDUP_REMOVED lines=9> */
.L_x_30223:
        /* <DEDUP_REMOVED lines=12> */
.L_x_30232:
[----:B------:R-:W-:Y:S02]  /*2150*/  IMAD.MOV.U32 R36, RZ, RZ, R10 ;  /* 0x000000ffff247224 */ /* 0x000fe400078e000a */
.L_x_30233:
[----:B------:R-:W-:Y:S05]  /*2160*/  BSYNC B0 ;  /* 0x0000000000007941 */ /* 0x000fea0003800000 */
.L_x_30231:
        /* <DEDUP_REMOVED lines=16> */
.L_x_30237:
[----:B------:R-:W-:Y:S05]  /*2270*/  BSYNC B1 ;  /* 0x0000000000017941 */ /* 0x000fea0003800000 */
.L_x_30236:
        /* <DEDUP_REMOVED lines=44> */
.L_x_30235:
[----:B------:R-:W-:Y:S05]  /*2540*/  BSYNC B0 ;  /* 0x0000000000007941 */ /* 0x000fea0003800000 */
.L_x_30234:
        /* <DEDUP_REMOVED lines=14> */
.L_x_30238:
        /* <DEDUP_REMOVED lines=12> */
.L_x_30241:
[----:B------:R-:W-:Y:S02]  /*26f0*/  IMAD.MOV.U32 R36, RZ, RZ, R10 ;  /* 0x000000ffff247224 */ /* 0x000fe400078e000a */
.L_x_30242:
[----:B------:R-:W-:Y:S05]  /*2700*/  BSYNC B0 ;  /* 0x0000000000007941 */ /* 0x000fea0003800000 */
.L_x_30240:
        /* <DEDUP_REMOVED lines=16> */
.L_x_30246:
[----:B------:R-:W-:Y:S05]  /*2810*/  BSYNC B1 ;  /* 0x0000000000017941 */ /* 0x000fea0003800000 */
.L_x_30245:
        /* <DEDUP_REMOVED lines=44> */
.L_x_30244:
[----:B------:R-:W-:Y:S05]  /*2ae0*/  BSYNC B0 ;  /* 0x0000000000007941 */ /* 0x000fea0003800000 */
.L_x_30243:
        /* <DEDUP_REMOVED lines=9> */
.L_x_30239:
        /* <DEDUP_REMOVED lines=12> */
.L_x_30248:
[----:B------:R-:W-:Y:S02]  /*2c40*/  IMAD.MOV.U32 R36, RZ, RZ, R10 ;  /* 0x000000ffff247224 */ /* 0x000fe400078e000a */
.L_x_30249:
[----:B------:R-:W-:Y:S05]  /*2c50*/  BSYNC B0 ;  /* 0x0000000000007941 */ /* 0x000fea0003800000 */
.L_x_30247:
        /* <DEDUP_REMOVED lines=16> */
.L_x_30253:
[----:B------:R-:W-:Y:S05]  /*2d60*/  BSYNC B1 ;  /* 0x0000000000017941 */ /* 0x000fea0003800000 */
.L_x_30252:
        /* <DEDUP_REMOVED lines=44> */
.L_x_30251:
[----:B------:R-:W-:Y:S05]  /*3030*/  BSYNC B0 ;  /* 0x0000000000007941 */ /* 0x000fea0003800000 */
.L_x_30250:
        /* <DEDUP_REMOVED lines=12> */
.L_x_30254:
        /* <DEDUP_REMOVED lines=12> */
.L_x_30257:
[----:B------:R-:W-:Y:S02]  /*31c0*/  IMAD.MOV.U32 R34, RZ, RZ, R10 ;  /* 0x000000ffff227224 */ /* 0x000fe400078e000a */
.L_x_30258:
[----:B------:R-:W-:Y:S05]  /*31d0*/  BSYNC B0 ;  /* 0x0000000000007941 */ /* 0x000fea0003800000 */
.L_x_30256:
        /* <DEDUP_REMOVED lines=16> */
.L_x_30262:
[----:B------:R-:W-:Y:S05]  /*32e0*/  BSYNC B1 ;  /* 0x0000000000017941 */ /* 0x000fea0003800000 */
.L_x_30261:
        /* <DEDUP_REMOVED lines=44> */
.L_x_30260:
[----:B------:R-:W-:Y:S05]  /*35b0*/  BSYNC B0 ;  /* 0x0000000000007941 */ /* 0x000fea0003800000 */
.L_x_30259:
        /* <DEDUP_REMOVED lines=9> */
.L_x_30255:
        /* <DEDUP_REMOVED lines=12> */
.L_x_30264:
[----:B------:R-:W-:Y:S02]  /*3710*/  IMAD.MOV.U32 R34, RZ, RZ, R10 ;  /* 0x000000ffff227224 */ /* 0x000fe400078e000a */
.L_x_30265:
[----:B------:R-:W-:Y:S05]  /*3720*/  BSYNC B0 ;  /* 0x0000000000007941 */ /* 0x000fea0003800000 */
.L_x_30263:
        /* <DEDUP_REMOVED lines=16> */
.L_x_30269:
[----:B------:R-:W-:Y:S05]  /*3830*/  BSYNC B1 ;  /* 0x0000000000017941 */ /* 0x000fea0003800000 */
.L_x_30268:
        /* <DEDUP_REMOVED lines=44> */
.L_x_30267:
[----:B------:R-:W-:Y:S05]  /*3b00*/  BSYNC B0 ;  /* 0x0000000000007941 */ /* 0x000fea0003800000 */
.L_x_30266:
        /* <DEDUP_REMOVED lines=12> */
.L_x_30270:
        /* <DEDUP_REMOVED lines=12> */
.L_x_30273:
[----:B------:R-:W-:Y:S02]  /*3c90*/  IMAD.MOV.U32 R34, RZ, RZ, R10 ;  /* 0x000000ffff227224 */ /* 0x000fe400078e000a */
.L_x_30274:
[----:B------:R-:W-:Y:S05]  /*3ca0*/  BSYNC B0 ;  /* 0x0000000000007941 */ /* 0x000fea0003800000 */
.L_x_30272:
        /* <DEDUP_REMOVED lines=16> */
.L_x_30278:
[----:B------:R-:W-:Y:S05]  /*3db0*/  BSYNC B1 ;  /* 0x0000000000017941 */ /* 0x000fea0003800000 */
.L_x_30277:
        /* <DEDUP_REMOVED lines=44> */
.L_x_30276:
[----:B------:R-:W-:Y:S05]  /*4080*/  BSYNC B0 ;  /* 0x0000000000007941 */ /* 0x000fea0003800000 */
.L_x_30275:
        /* <DEDUP_REMOVED lines=9> */
.L_x_30271:
        /* <DEDUP_REMOVED lines=12> */
.L_x_30280:
[----:B------:R-:W-:Y:S02]  /*41e0*/  IMAD.MOV.U32 R34, RZ, RZ, R10 ;  /* 0x000000ffff227224 */ /* 0x000fe400078e000a */
.L_x_30281:
[----:B------:R-:W-:Y:S05]  /*41f0*/  BSYNC B0 ;  /* 0x0000000000007941 */ /* 0x000fea0003800000 */
.L_x_30279:
        /* <DEDUP_REMOVED lines=16> */
.L_x_30285:
[----:B------:R-:W-:Y:S05]  /*4300*/  BSYNC B1 ;  /* 0x0000000000017941 */ /* 0x000fea0003800000 */
.L_x_30284:
        /* <DEDUP_REMOVED lines=44> */
.L_x_30283:
[----:B------:R-:W-:Y:S05]  /*45d0*/  BSYNC B0 ;  /* 0x0000000000007941 */ /* 0x000fea0003800000 */
.L_x_30282:
        /* <DEDUP_REMOVED lines=12> */
.L_x_30286:
        /* <DEDUP_REMOVED lines=12> */
.L_x_30289:
[----:B------:R-:W-:Y:S02]  /*4760*/  IMAD.MOV.U32 R26, RZ, RZ, R10 ;  /* 0x000000ffff1a7224 */ /* 0x000fe400078e000a */
.L_x_30290:
[----:B------:R-:W-:Y:S05]  /*4770*/  BSYNC B0 ;  /* 0x0000000000007941 */ /* 0x000fea0003800000 */
.L_x_30288:
        /* <DEDUP_REMOVED lines=16> */
.L_x_30294:
[----:B------:R-:W-:Y:S05]  /*4880*/  BSYNC B1 ;  /* 0x0000000000017941 */ /* 0x000fea0003800000 */
.L_x_30293:
        /* <DEDUP_REMOVED lines=44> */
.L_x_30292:
[----:B------:R-:W-:Y:S05]  /*4b50*/  BSYNC B0 ;  /* 0x0000000000007941 */ /* 0x000fea0003800000 */
.L_x_30291:
        /* <DEDUP_REMOVED lines=9> */
.L_x_30287:
        /* <DEDUP_REMOVED lines=12> */
.L_x_30296:
[----:B------:R-:W-:Y:S02]  /*4cb0*/  IMAD.MOV.U32 R26, RZ, RZ, R10 ;  /* 0x000000ffff1a7224 */ /* 0x000fe400078e000a */
.L_x_30297:
[----:B------:R-:W-:Y:S05]  /*4cc0*/  BSYNC B0 ;  /* 0x0000000000007941 */ /* 0x000fea0003800000 */
.L_x_30295:
        /* <DEDUP_REMOVED lines=16> */
.L_x_30301:
[----:B------:R-:W-:Y:S05]  /*4dd0*/  BSYNC B1 ;  /* 0x0000000000017941 */ /* 0x000fea0003800000 */
.L_x_30300:
        /* <DEDUP_REMOVED lines=44> */
.L_x_30299:
[----:B------:R-:W-:Y:S05]  /*50a0*/  BSYNC B0 ;  /* 0x0000000000007941 */ /* 0x000fea0003800000 */
.L_x_30298:
        /* <DEDUP_REMOVED lines=12> */
.L_x_30302:
        /* <DEDUP_REMOVED lines=12> */
.L_x_30305:
[----:B------:R-:W-:Y:S02]  /*5230*/  IMAD.MOV.U32 R26, RZ, RZ, R10 ;  /* 0x000000ffff1a7224 */ /* 0x000fe400078e000a */
.L_x_30306:
[----:B------:R-:W-:Y:S05]  /*5240*/  BSYNC B0 ;  /* 0x0000000000007941 */ /* 0x000fea0003800000 */
.L_x_30304:
        /* <DEDUP_REMOVED lines=16> */
.L_x_30310:
[----:B------:R-:W-:Y:S05]  /*5350*/  BSYNC B1 ;  /* 0x0000000000017941 */ /* 0x000fea0003800000 */
.L_x_30309:
        /* <DEDUP_REMOVED lines=44> */
.L_x_30308:
[----:B------:R-:W-:Y:S05]  /*5620*/  BSYNC B0 ;  /* 0x0000000000007941 */ /* 0x000fea0003800000 */
.L_x_30307:
        /* <DEDUP_REMOVED lines=9> */
.L_x_30303:
        /* <DEDUP_REMOVED lines=12> */
.L_x_30312:
[----:B------:R-:W-:Y:S02]  /*5780*/  IMAD.MOV.U32 R26, RZ, RZ, R10 ;  /* 0x000000ffff1a7224 */ /* 0x000fe400078e000a */
.L_x_30313:
[----:B------:R-:W-:Y:S05]  /*5790*/  BSYNC B0 ;  /* 0x0000000000007941 */ /* 0x000fea0003800000 */
.L_x_30311:
        /* <DEDUP_REMOVED lines=16> */
.L_x_30317:
[----:B------:R-:W-:Y:S05]  /*58a0*/  BSYNC B1 ;  /* 0x0000000000017941 */ /* 0x000fea0003800000 */
.L_x_30316:
        /* <DEDUP_REMOVED lines=44> */
.L_x_30315:
[----:B------:R-:W-:Y:S05]  /*5b70*/  BSYNC B0 ;  /* 0x0000000000007941 */ /* 0x000fea0003800000 */
.L_x_30314:
        /* <DEDUP_REMOVED lines=13> */
.L_x_30318:
        /* <DEDUP_REMOVED lines=12> */
.L_x_30321:
[----:B------:R-:W-:Y:S02]  /*5d10*/  IMAD.MOV.U32 R32, RZ, RZ, R10 ;  /* 0x000000ffff207224 */ /* 0x000fe400078e000a */
.L_x_30322:
[----:B------:R-:W-:Y:S05]  /*5d20*/  BSYNC B0 ;  /* 0x0000000000007941 */ /* 0x000fea0003800000 */
.L_x_30320:
        /* <DEDUP_REMOVED lines=18> */
.L_x_30326:
[----:B------:R-:W-:Y:S05]  /*5e50*/  BSYNC B1 ;  /* 0x0000000000017941 */ /* 0x000fea0003800000 */
.L_x_30325:
        /* <DEDUP_REMOVED lines=44> */
.L_x_30324:
[----:B------:R-:W-:Y:S05]  /*6120*/  BSYNC B0 ;  /* 0x0000000000007941 */ /* 0x000fea0003800000 */
.L_x_30323:
        /* <DEDUP_REMOVED lines=9> */
.L_x_30319:
        /* <DEDUP_REMOVED lines=55> */
.L_x_30327:
        /* <DEDUP_REMOVED lines=16> */
.L_x_30329:
[----:B-1----:R-:W-:Y:S02]  /*6630*/  MOV R36, R10 ;  /* 0x0000000a00247202 */ /* 0x002fe40000000f00 */
.L_x_30330:
[----:B------:R-:W-:Y:S05]  /*6640*/  BSYNC B0 ;  /* 0x0000000000007941 */ /* 0x000fea0003800000 */
.L_x_30328:
        /* <DEDUP_REMOVED lines=16> */
.L_x_30334:
[----:B------:R-:W-:Y:S05]  /*6750*/  BSYNC B1 ;  /* 0x0000000000017941 */ /* 0x000fea0003800000 */
.L_x_30333:
        /* <DEDUP_REMOVED lines=44> */
.L_x_30332:
[----:B------:R-:W-:Y:S05]  /*6a20*/  BSYNC B0 ;  /* 0x0000000000007941 */ /* 0x000fea0003800000 */
.L_x_30331:
        /* <DEDUP_REMOVED lines=15> */
.L_x_30335:
        /* <DEDUP_REMOVED lines=12> */
.L_x_30338:
[----:B------:R-:W-:Y:S02]  /*6be0*/  MOV R36, R10 ;  /* 0x0000000a00247202 */ /* 0x000fe40000000f00 */
.L_x_30339:
[----:B------:R-:W-:Y:S05]  /*6bf0*/  BSYNC B0 ;  /* 0x0000000000007941 */ /* 0x000fea0003800000 */
.L_x_30337:
        /* <DEDUP_REMOVED lines=16> */
.L_x_30343:
[----:B------:R-:W-:Y:S05]  /*6d00*/  BSYNC B1 ;  /* 0x0000000000017941 */ /* 0x000fea0003800000 */
.L_x_30342:
        /* <DEDUP_REMOVED lines=44> */
.L_x_30341:
[----:B------:R-:W-:Y:S05]  /*6fd0*/  BSYNC B0 ;  /* 0x0000000000007941 */ /* 0x000fea0003800000 */
.L_x_30340:
        /* <DEDUP_REMOVED lines=9> */
.L_x_30336:
        /* <DEDUP_REMOVED lines=12> */
.L_x_30345:
[----:B------:R-:W-:Y:S02]  /*7130*/  IMAD.MOV.U32 R36, RZ, RZ, R10 ;  /* 0x000000ffff247224 */ /* 0x000fe400078e000a */
.L_x_30346:
[----:B------:R-:W-:Y:S05]  /*7140*/  BSYNC B0 ;  /* 0x0000000000007941 */ /* 0x000fea0003800000 */
.L_x_30344:
        /* <DEDUP_REMOVED lines=16> */
.L_x_30350:
[----:B------:R-:W-:Y:S05]  /*7250*/  BSYNC B1 ;  /* 0x0000000000017941 */ /* 0x000fea0003800000 */
.L_x_30349:
        /* <DEDUP_REMOVED lines=44> */
.L_x_30348:
[----:B------:R-:W-:Y:S05]  /*7520*/  BSYNC B0 ;  /* 0x0000000000007941 */ /* 0x000fea0003800000 */
.L_x_30347:
        /* <DEDUP_REMOVED lines=14> */
.L_x_30351:
        /* <DEDUP_REMOVED lines=12> */
.L_x_30354:
[----:B------:R-:W-:Y:S02]  /*76d0*/  IMAD.MOV.U32 R36, RZ, RZ, R10 ;  /* 0x000000ffff247224 */ /* 0x000fe400078e000a */
.L_x_30355:
[----:B------:R-:W-:Y:S05]  /*76e0*/  BSYNC B0 ;  /* 0x0000000000007941 */ /* 0x000fea0003800000 */
.L_x_30353:
        /* <DEDUP_REMOVED lines=16> */
.L_x_30359:
[----:B------:R-:W-:Y:S05]  /*77f0*/  BSYNC B1 ;  /* 0x0000000000017941 */ /* 0x000fea0003800000 */
.L_x_30358:
        /* <DEDUP_REMOVED lines=44> */
.L_x_30357:
[----:B------:R-:W-:Y:S05]  /*7ac0*/  BSYNC B0 ;  /* 0x0000000000007941 */ /* 0x000fea0003800000 */
.L_x_30356:
        /* <DEDUP_REMOVED lines=9> */
.L_x_30352:
        /* <DEDUP_REMOVED lines=12> */
.L_x_30361:
[----:B------:R-:W-:Y:S02]  /*7c20*/  IMAD.MOV.U32 R36, RZ, RZ, R10 ;  /* 0x000000ffff247224 */ /* 0x000fe400078e000a */
.L_x_30362:
[----:B------:R-:W-:Y:S05]  /*7c30*/  BSYNC B0 ;  /* 0x0000000000007941 */ /* 0x000fea0003800000 */
.L_x_30360:
        /* <DEDUP_REMOVED lines=16> */
.L_x_30366:
[----:B------:R-:W-:Y:S05]  /*7d40*/  BSYNC B1 ;  /* 0x0000000000017941 */ /* 0x000fea0003800000 */
.L_x_30365:
        /* <DEDUP_REMOVED lines=44> */
.L_x_30364:
[----:B------:R-:W-:Y:S05]  /*8010*/  BSYNC B0 ;  /* 0x0000000000007941 */ /* 0x000fea0003800000 */
.L_x_30363:
        /* <DEDUP_REMOVED lines=14> */
.L_x_30367:
        /* <DEDUP_REMOVED lines=12> */
.L_x_30370:
[----:B------:R-:W-:Y:S02]  /*81c0*/  IMAD.MOV.U32 R36, RZ, RZ, R10 ;  /* 0x000000ffff247224 */ /* 0x000fe400078e000a */
.L_x_30371:
[----:B------:R-:W-:Y:S05]  /*81d0*/  BSYNC B0 ;  /* 0x0000000000007941 */ /* 0x000fea0003800000 */
.L_x_30369:
        /* <DEDUP_REMOVED lines=16> */
.L_x_30375:
[----:B------:R-:W-:Y:S05]  /*82e0*/  BSYNC B1 ;  /* 0x0000000000017941 */ /* 0x000fea0003800000 */
.L_x_30374:
        /* <DEDUP_REMOVED lines=44> */
.L_x_30373:
[----:B------:R-:W-:Y:S05]  /*85b0*/  BSYNC B0 ;  /* 0x0000000000007941 */ /* 0x000fea0003800000 */
.L_x_30372:
        /* <DEDUP_REMOVED lines=9> */
.L_x_30368:
        /* <DEDUP_REMOVED lines=12> */
.L_x_30377:
[----:B------:R-:W-:Y:S02]  /*8710*/  MOV R36, R10 ;  /* 0x0000000a00247202 */ /* 0x000fe40000000f00 */
.L_x_30378:
[----:B------:R-:W-:Y:S05]  /*8720*/  BSYNC B0 ;  /* 0x0000000000007941 */ /* 0x000fea0003800000 */
.L_x_30376:
        /* <DEDUP_REMOVED lines=16> */
.L_x_30382:
[----:B------:R-:W-:Y:S05]  /*8830*/  BSYNC B1 ;  /* 0x0000000000017941 */ /* 0x000fea0003800000 */
.L_x_30381:
        /* <DEDUP_REMOVED lines=44> */
.L_x_30380:
[----:B------:R-:W-:Y:S05]  /*8b00*/  BSYNC B0 ;  /* 0x0000000000007941 */ /* 0x000fea0003800000 */
.L_x_30379:
        /* <DEDUP_REMOVED lines=12> */
.L_x_30383:
        /* <DEDUP_REMOVED lines=12> */
.L_x_30386:
[----:B------:R-:W-:Y:S02]  /*8c90*/  MOV R34, R10 ;  /* 0x0000000a00227202 */ /* 0x000fe40000000f00 */
.L_x_30387:
[----:B------:R-:W-:Y:S05]  /*8ca0*/  BSYNC B0 ;  /* 0x0000000000007941 */ /* 0x000fea0003800000 */
.L_x_30385:
        /* <DEDUP_REMOVED lines=16> */
.L_x_30391:
[----:B------:R-:W-:Y:S05]  /*8db0*/  BSYNC B1 ;  /* 0x0000000000017941 */ /* 0x000fea0003800000 */
.L_x_30390:
        /* <DEDUP_REMOVED lines=44> */
.L_x_30389:
[----:B------:R-:W-:Y:S05]  /*9080*/  BSYNC B0 ;  /* 0x0000000000007941 */ /* 0x000fea0003800000 */
.L_x_30388:
        /* <DEDUP_REMOVED lines=9> */
.L_x_30384:
        /* <DEDUP_REMOVED lines=12> */
.L_x_30393:
[----:B------:R-:W-:Y:S02]  /*91e0*/  IMAD.MOV.U32 R34, RZ, RZ, R10 ;  /* 0x000000ffff227224 */ /* 0x000fe400078e000a */
.L_x_30394:
[----:B------:R-:W-:Y:S05]  /*91f0*/  BSYNC B0 ;  /* 0x0000000000007941 */ /* 0x000fea0003800000 */
.L_x_30392:
        /* <DEDUP_REMOVED lines=16> */
.L_x_30398:
[----:B------:R-:W-:Y:S05]  /*9300*/  BSYNC B1 ;  /* 0x0000000000017941 */ /* 0x000fea0003800000 */
.L_x_30397:
        /* <DEDUP_REMOVED lines=44> */
.L_x_30396:
[----:B------:R-:W-:Y:S05]  /*95d0*/  BSYNC B0 ;  /* 0x0000000000007941 */ /* 0x000fea0003800000 */
.L_x_30395:
        /* <DEDUP_REMOVED lines=12> */
.L_x_30399:
        /* <DEDUP_REMOVED lines=12> */
.L_x_30402:
[----:B------:R-:W-:Y:S02]  /*9760*/  IMAD.MOV.U32 R34, RZ, RZ, R10 ;  /* 0x000000ffff227224 */ /* 0x000fe400078e000a */
.L_x_30403:
[----:B------:R-:W-:Y:S05]  /*9770*/  BSYNC B0 ;  /* 0x0000000000007941 */ /* 0x000fea0003800000 */
.L_x_30401:
        /* <DEDUP_REMOVED lines=16> */
.L_x_30407:
[----:B------:R-:W-:Y:S05]  /*9880*/  BSYNC B1 ;  /* 0x0000000000017941 */ /* 0x000fea0003800000 */
.L_x_30406:
        /* <DEDUP_REMOVED lines=44> */
.L_x_30405:
[----:B------:R-:W-:Y:S05]  /*9b50*/  BSYNC B0 ;  /* 0x0000000000007941 */ /* 0x000fea0003800000 */
.L_x_30404:
        /* <DEDUP_REMOVED lines=9> */
.L_x_30400:
        /* <DEDUP_REMOVED lines=12> */
.L_x_30409:
[----:B------:R-:W-:Y:S02]  /*9cb0*/  IMAD.MOV.U32 R34, RZ, RZ, R10 ;  /* 0x000000ffff227224 */ /* 0x000fe400078e000a */
.L_x_30410:
[----:B------:R-:W-:Y:S05]  /*9cc0*/  BSYNC B0 ;  /* 0x0000000000007941 */ /* 0x000fea0003800000 */
.L_x_30408:
        /* <DEDUP_REMOVED lines=16> */
.L_x_30414:
[----:B------:R-:W-:Y:S05]  /*9dd0*/  BSYNC B1 ;  /* 0x0000000000017941 */ /* 0x000fea0003800000 */
.L_x_30413:
        /* <DEDUP_REMOVED lines=44> */
.L_x_30412:
[----:B------:R-:W-:Y:S05]  /*a0a0*/  BSYNC B0 ;  /* 0x0000000000007941 */ /* 0x000fea0003800000 */
.L_x_30411:
        /* <DEDUP_REMOVED lines=12> */
.L_x_30415:
        /* <DEDUP_REMOVED lines=12> */
.L_x_30418:
[----:B------:R-:W-:Y:S02]  /*a230*/  IMAD.MOV.U32 R26, RZ, RZ, R10 ;  /* 0x000000ffff1a7224 */ /* 0x000fe400078e000a */
.L_x_30419:
[----:B------:R-:W-:Y:S05]  /*a240*/  BSYNC B0 ;  /* 0x0000000000007941 */ /* 0x000fea0003800000 */
.L_x_30417:
        /* <DEDUP_REMOVED lines=16> */
.L_x_30423:
[----:B------:R-:W-:Y:S05]  /*a350*/  BSYNC B1 ;  /* 0x0000000000017941 */ /* 0x000fea0003800000 */
.L_x_30422:
        /* <DEDUP_REMOVED lines=44> */
.L_x_30421:
[----:B------:R-:W-:Y:S05]  /*a620*/  BSYNC B0 ;  /* 0x0000000000007941 */ /* 0x000fea0003800000 */
.L_x_30420:
        /* <DEDUP_REMOVED lines=9> */
.L_x_30416:
        /* <DEDUP_REMOVED lines=12> */
.L_x_30425:
[----:B------:R-:W-:Y:S02]  /*a780*/  MOV R26, R10 ;  /* 0x0000000a001a7202 */ /* 0x000fe40000000f00 */
.L_x_30426:
[----:B------:R-:W-:Y:S05]  /*a790*/  BSYNC B0 ;  /* 0x0000000000007941 */ /* 0x000fea0003800000 */
.L_x_30424:
        /* <DEDUP_REMOVED lines=16> */
.L_x_30430:
[----:B------:R-:W-:Y:S05]  /*a8a0*/  BSYNC B1 ;  /* 0x0000000000017941 */ /* 0x000fea0003800000 */
.L_x_30429:
        /* <DEDUP_REMOVED lines=44> */
.L_x_30428:
[----:B------:R-:W-:Y:S05]  /*ab70*/  BSYNC B0 ;  /* 0x0000000000007941 */ /* 0x000fea0003800000 */
.L_x_30427:
        /* <DEDUP_REMOVED lines=12> */
.L_x_30431:
        /* <DEDUP_REMOVED lines=12> */
.L_x_30434:
[----:B------:R-:W-:Y:S02]  /*ad00*/  MOV R26, R10 ;  /* 0x0000000a001a7202 */ /* 0x000fe40000000f00 */
.L_x_30435:
[----:B------:R-:W-:Y:S05]  /*ad10*/  BSYNC B0 ;  /* 0x0000000000007941 */ /* 0x000fea0003800000 */
.L_x_30433:
        /* <DEDUP_REMOVED lines=16> */
.L_x_30439:
[----:B------:R-:W-:Y:S05]  /*ae20*/  BSYNC B1 ;  /* 0x0000000000017941 */ /* 0x000fea0003800000 */
.L_x_30438:
        /* <DEDUP_REMOVED lines=44> */
.L_x_30437:
[----:B------:R-:W-:Y:S05]  /*b0f0*/  BSYNC B0 ;  /* 0x0000000000007941 */ /* 0x000fea0003800000 */
.L_x_30436:
        /* <DEDUP_REMOVED lines=9> */
.L_x_30432:
        /* <DEDUP_REMOVED lines=12> */
.L_x_30441:
[----:B------:R-:W-:Y:S02]  /*b250*/  IMAD.MOV.U32 R26, RZ, RZ, R10 ;  /* 0x000000ffff1a7224 */ /* 0x000fe400078e000a */
.L_x_30442:
[----:B------:R-:W-:Y:S05]  /*b260*/  BSYNC B0 ;  /* 0x0000000000007941 */ /* 0x000fea0003800000 */
.L_x_30440:
        /* <DEDUP_REMOVED lines=16> */
.L_x_30446:
[----:B------:R-:W-:Y:S05]  /*b370*/  BSYNC B1 ;  /* 0x0000000000017941 */ /* 0x000fea0003800000 */
.L_x_30445:
        /* <DEDUP_REMOVED lines=44> */
.L_x_30444:
[----:B------:R-:W-:Y:S05]  /*b640*/  BSYNC B0 ;  /* 0x0000000000007941 */ /* 0x000fea0003800000 */
.L_x_30443:
        /* <DEDUP_REMOVED lines=13> */
.L_x_30447:
        /* <DEDUP_REMOVED lines=12> */
.L_x_30450:
[----:B------:R-:W-:Y:S02]  /*b7e0*/  IMAD.MOV.U32 R32, RZ, RZ, R10 ;  /* 0x000000ffff207224 */ /* 0x000fe400078e000a */
.L_x_30451:
[----:B------:R-:W-:Y:S05]  /*b7f0*/  BSYNC B0 ;  /* 0x0000000000007941 */ /* 0x000fea0003800000 */
.L_x_30449:
        /* <DEDUP_REMOVED lines=18> */
.L_x_30455:
[----:B------:R-:W-:Y:S05]  /*b920*/  BSYNC B1 ;  /* 0x0000000000017941 */ /* 0x000fea0003800000 */
.L_x_30454:
        /* <DEDUP_REMOVED lines=44> */
.L_x_30453:
[----:B------:R-:W-:Y:S05]  /*bbf0*/  BSYNC B0 ;  /* 0x0000000000007941 */ /* 0x000fea0003800000 */
.L_x_30452:
        /* <DEDUP_REMOVED lines=9> */
.L_x_30448:
[----:B------:R-:W-:Y:S01]  /*bc90*/  SEL R25, RZ, 0x10000, P4 ;  /* 0x00010000ff197807 */ /* 0x000fe20002000000 */
[----:B------:R-:W-:Y:S01]  /*bca0*/  HFMA2.MMA R202, -RZ, RZ, 0, 4.76837158203125e-07 ;  /* 0x00000008ffca7435 */ /* 0x000fe200000001ff */
[----:B------:R-:W-:Y:S01]  /*bcb0*/  SEL R26, RZ, 0x100, P3 ;  /* 0x00000100ff1a7807 */ /* 0x000fe20001800000 */
[----:B------:R-:W-:Y:S01]  /*bcc0*/  IMAD.MOV.U32 R203, RZ, RZ, 0x20 ;  /* 0x00000020ffcb7424 */ /* 0x000fe200078e00ff */
[C---:B------:R-:W-:Y:S02]  /*bcd0*/  LOP3.LUT P4, RZ, R9.reuse, 0x4, RZ, 0xc0, !PT ;  /* 0x0000000409ff7812 */ /* 0x040fe4000788c0ff */
[----:B------:R-:W-:Y:S02]  /*bce0*/  LOP3.LUT P3, RZ, R9, 0x2, RZ, 0xc0, !PT ;  /* 0x0000000209ff7812 */ /* 0x000fe4000786c0ff */
[----:B------:R-:W-:Y:S02]  /*bcf0*/  SEL R27, RZ, 0x1000000, P5 ;  /* 0x01000000ff1b7807 */ /* 0x000fe40002800000 */
[----:B------:R-:W-:Y:S01]  /*bd00*/  SEL R24, RZ, 0x1, P1 ;  /* 0x00000001ff187807 */ /* 0x000fe20000800000 */
[----:B------:R-:W-:Y:S01]  /*bd10*/  IMAD.WIDE.U32 R32, R199, R202, c[0x0][0x190] ;  /* 0x00006400c7207625 */ /* 0x000fe200078e00ca */
        /* <DEDUP_REMOVED lines=11> */
[----:B------:R-:W-:Y:S01]  /*bdd0*/  IADD3 R196, R195, 0x40, RZ ;  /* 0x00000040c3c47810 */ /* 0x000fe20007ffe0ff */
[----:B------:R-:W-:Y:S01]  /*bde0*/  IMAD.WIDE.U32 R26, R199, R203, c[0x0][0x188] ;  /* 0x00006200c71a7625 */ /* 0x000fe200078e00cb */
[----:B------:R-:W-:Y:S02]  /*bdf0*/  LOP3.LUT R24, R30, R24, R28, 0xfe, !PT ;  /* 0x000000181e187212 */ /* 0x000fe400078efe1c */
[----:B------:R-:W-:Y:S01]  /*be00*/  LOP3.LUT R35, R31, R35, R29, 0xfe, !PT ;  /* 0x000000231f237212 */ /* 0x000fe200078efe1d */
[----:B------:R-:W-:Y:S01]  /*be10*/  @P0 IMAD.WIDE.U32 R30, R196, R203, c[0x0][0x180] ;  /* 0x00006000c41e0625 */ /* 0x000fe200078e00cb */
[----:B------:R-:W-:Y:S01]  /*be20*/  LOP3.LUT R34, R24, R25, RZ, 0xfc, !PT ;  /* 0x0000001918227212 */ /* 0x000fe200078efcff */
[----:B------:R0:W-:Y:S02]  /*be30*/  STG.E.128 [R26.64], R56 ;  /* 0x000000381a007986 */ /* 0x0001e4000c101d04 */
[CC--:B------:R-:W-:Y:S02]  /*be40*/  IMAD.WIDE.U32 R24, R196.reuse, R177.reuse, c[0x0][0x170] ;  /* 0x00005c00c4187625 */ /* 0x0c0fe400078e00b1 */
[----:B------:R0:W-:Y:S02]  /*be50*/  STG.E.128 [R26.64+0x10], R52 ;  /* 0x000010341a007986 */ /* 0x0001e4000c101d04 */
[----:B------:R-:W-:-:S02]  /*be60*/  @P6 IMAD.WIDE.U32 R28, R196, R177, c[0x0][0x178] ;  /* 0x00005e00c41c6625 */ /* 0x000fc400078e00b1 */
        /* <DEDUP_REMOVED lines=21> */
.L_x_30456:
        /* <DEDUP_REMOVED lines=16> */
.L_x_30458:
[----:B-1----:R-:W-:Y:S02]  /*c0c0*/  IMAD.MOV.U32 R37, RZ, RZ, R10 ;  /* 0x000000ffff257224 */ /* 0x002fe400078e000a */
.L_x_30459:
[----:B------:R-:W-:Y:S05]  /*c0d0*/  BSYNC B0 ;  /* 0x0000000000007941 */ /* 0x000fea0003800000 */
.L_x_30457:
        /* <DEDUP_REMOVED lines=16> */
.L_x_30463:
[----:B------:R-:W-:Y:S05]  /*c1e0*/  BSYNC B1 ;  /* 0x0000000000017941 */ /* 0x000fea0003800000 */
.L_x_30462:
        /* <DEDUP_REMOVED lines=44> */
.L_x_30461:
[----:B------:R-:W-:Y:S05]  /*c4b0*/  BSYNC B0 ;  /* 0x0000000000007941 */ /* 0x000fea0003800000 */
.L_x_30460:
        /* <DEDUP_REMOVED lines=15> */
.L_x_30464:
        /* <DEDUP_REMOVED lines=12> */
.L_x_30467:
[----:B------:R-:W-:Y:S02]  /*c670*/  IMAD.MOV.U32 R36, RZ, RZ, R10 ;  /* 0x000000ffff247224 */ /* 0x000fe400078e000a */
.L_x_30468:
[----:B------:R-:W-:Y:S05]  /*c680*/  BSYNC B0 ;  /* 0x0000000000007941 */ /* 0x000fea0003800000 */
.L_x_30466:
        /* <DEDUP_REMOVED lines=16> */
.L_x_30472:
[----:B------:R-:W-:Y:S05]  /*c790*/  BSYNC B1 ;  /* 0x0000000000017941 */ /* 0x000fea0003800000 */
.L_x_30471:
        /* <DEDUP_REMOVED lines=44> */
.L_x_30470:
[----:B------:R-:W-:Y:S05]  /*ca60*/  BSYNC B0 ;  /* 0x0000000000007941 */ /* 0x000fea0003800000 */
.L_x_30469:
        /* <DEDUP_REMOVED lines=9> */
.L_x_30465:
        /* <DEDUP_REMOVED lines=12> */
.L_x_30474:
[----:B------:R-:W-:Y:S02]  /*cbc0*/  IMAD.MOV.U32 R36, RZ, RZ, R10 ;  /* 0x000000ffff247224 */ /* 0x000fe400078e000a */
.L_x_30475:
[----:B------:R-:W-:Y:S05]  /*cbd0*/  BSYNC B0 ;  /* 0x0000000000007941 */ /* 0x000fea0003800000 */
.L_x_30473:
        /* <DEDUP_REMOVED lines=16> */
.L_x_30479:
[----:B------:R-:W-:Y:S05]  /*cce0*/  BSYNC B1 ;  /* 0x0000000000017941 */ /* 0x000fea0003800000 */
.L_x_30478:
        /* <DEDUP_REMOVED lines=44> */
.L_x_30477:
[----:B------:R-:W-:Y:S05]  /*cfb0*/  BSYNC B0 ;  /* 0x0000000000007941 */ /* 0x000fea0003800000 */
.L_x_30476:
        /* <DEDUP_REMOVED lines=14> */
.L_x_30480:
        /* <DEDUP_REMOVED lines=12> */
.L_x_30483:
[----:B------:R-:W-:Y:S02]  /*d160*/  IMAD.MOV.U32 R36, RZ, RZ, R10 ;  /* 0x000000ffff247224 */ /* 0x000fe400078e000a */
.L_x_30484:
[----:B------:R-:W-:Y:S05]  /*d170*/  BSYNC B0 ;  /* 0x0000000000007941 */ /* 0x000fea0003800000 */
.L_x_30482:
        /* <DEDUP_REMOVED lines=16> */
.L_x_30488:
[----:B------:R-:W-:Y:S05]  /*d280*/  BSYNC B1 ;  /* 0x0000000000017941 */ /* 0x000fea0003800000 */
.L_x_30487:
        /* <DEDUP_REMOVED lines=44> */
.L_x_30486:
[----:B------:R-:W-:Y:S05]  /*d550*/  BSYNC B0 ;  /* 0x0000000000007941 */ /* 0x000fea0003800000 */
.L_x_30485:
        /* <DEDUP_REMOVED lines=9> */
.L_x_30481:
        /* <DEDUP_REMOVED lines=12> */
.L_x_30490:
[----:B------:R-:W-:Y:S02]  /*d6b0*/  IMAD.MOV.U32 R36, RZ, RZ, R10 ;  /* 0x000000ffff247224 */ /* 0x000fe400078e000a */
.L_x_30491:
[----:B------:R-:W-:Y:S05]  /*d6c0*/  BSYNC B0 ;  /* 0x0000000000007941 */ /* 0x000fea0003800000 */
.L_x_30489:
        /* <DEDUP_REMOVED lines=16> */
.L_x_30495:
[----:B------:R-:W-:Y:S05]  /*d7d0*/  BSYNC B1 ;  /* 0x0000000000017941 */ /* 0x000fea0003800000 */
.L_x_30494:
        /* <DEDUP_REMOVED lines=44> */
.L_x_30493:
[----:B------:R-:W-:Y:S05]  /*daa0*/  BSYNC B0 ;  /* 0x0000000000007941 */ /* 0x000fea0003800000 */
.L_x_30492:
        /* <DEDUP_REMOVED lines=14> */
.L_x_30496:
        /* <DEDUP_REMOVED lines=12> */
.L_x_30499:
[----:B------:R-:W-:Y:S02]  /*dc50*/  IMAD.MOV.U32 R36, RZ, RZ, R10 ;  /* 0x000000ffff247224 */ /* 0x000fe400078e000a */
.L_x_30500:
[----:B------:R-:W-:Y:S05]  /*dc60*/  BSYNC B0 ;  /* 0x0000000000007941 */ /* 0x000fea0003800000 */
.L_x_30498:
        /* <DEDUP_REMOVED lines=16> */
.L_x_30504:
[----:B------:R-:W-:Y:S05]  /*dd70*/  BSYNC B1 ;  /* 0x0000000000017941 */ /* 0x000fea0003800000 */
.L_x_30503:
        /* <DEDUP_REMOVED lines=44> */
.L_x_30502:
[----:B------:R-:W-:Y:S05]  /*e040*/  BSYNC B0 ;  /* 0x0000000000007941 */ /* 0x000fea0003800000 */
.L_x_30501:
        /* <DEDUP_REMOVED lines=9> */
.L_x_30497:
        /* <DEDUP_REMOVED lines=12> */
.L_x_30506:
[----:B------:R-:W-:Y:S02]  /*e1a0*/  IMAD.MOV.U32 R36, RZ, RZ, R10 ;  /* 0x000000ffff247224 */ /* 0x000fe400078e000a */
.L_x_30507:
[----:B------:R-:W-:Y:S05]  /*e1b0*/  BSYNC B0 ;  /* 0x0000000000007941 */ /* 0x000fea0003800000 */
.L_x_30505:
        /* <DEDUP_REMOVED lines=16> */
.L_x_30511:
[----:B------:R-:W-:Y:S05]  /*e2c0*/  BSYNC B1 ;  /* 0x0000000000017941 */ /* 0x000fea0003800000 */
.L_x_30510:
        /* <DEDUP_REMOVED lines=44> */
.L_x_30509:
[----:B------:R-:W-:Y:S05]  /*e590*/  BSYNC B0 ;  /* 0x0000000000007941 */ /* 0x000fea0003800000 */
.L_x_30508:
        /* <DEDUP_REMOVED lines=12> */
.L_x_30512:
        /* <DEDUP_REMOVED lines=12> */
.L_x_30515:
[----:B------:R-:W-:Y:S02]  /*e720*/  IMAD.MOV.U32 R34, RZ, RZ, R10 ;  /* 0x000000ffff227224 */ /* 0x000fe400078e000a */
.L_x_30516:
[----:B------:R-:W-:Y:S05]  /*e730*/  BSYNC B0 ;  /* 0x0000000000007941 */ /* 0x000fea0003800000 */
.L_x_30514:
        /* <DEDUP_REMOVED lines=16> */
.L_x_30520:
[----:B------:R-:W-:Y:S05]  /*e840*/  BSYNC B1 ;  /* 0x0000000000017941 */ /* 0x000fea0003800000 */
.L_x_30519:
        /* <DEDUP_REMOVED lines=44> */
.L_x_30518:
[----:B------:R-:W-:Y:S05]  /*eb10*/  BSYNC B0 ;  /* 0x0000000000007941 */ /* 0x000fea0003800000 */
.L_x_30517:
        /* <DEDUP_REMOVED lines=9> */
.L_x_30513:
        /* <DEDUP_REMOVED lines=12> */
.L_x_30522:
[----:B------:R-:W-:Y:S02]  /*ec70*/  IMAD.MOV.U32 R34, RZ, RZ, R10 ;  /* 0x000000ffff227224 */ /* 0x000fe400078e000a */
.L_x_30523:
[----:B------:R-:W-:Y:S05]  /*ec80*/  BSYNC B0 ;  /* 0x0000000000007941 */ /* 0x000fea0003800000 */
.L_x_30521:
        /* <DEDUP_REMOVED lines=16> */
.L_x_30527:
[----:B------:R-:W-:Y:S05]  /*ed90*/  BSYNC B1 ;  /* 0x0000000000017941 */ /* 0x000fea0003800000 */
.L_x_30526:
        /* <DEDUP_REMOVED lines=44> */
.L_x_30525:
[----:B------:R-:W-:Y:S05]  /*f060*/  BSYNC B0 ;  /* 0x0000000000007941 */ /* 0x000fea0003800000 */
.L_x_30524:
        /* <DEDUP_REMOVED lines=12> */
.L_x_30528:
        /* <DEDUP_REMOVED lines=12> */
.L_x_30531:
[----:B------:R-:W-:Y:S02]  /*f1f0*/  IMAD.MOV.U32 R34, RZ, RZ, R10 ;  /* 0x000000ffff227224 */ /* 0x000fe400078e000a */
.L_x_30532:
[----:B------:R-:W-:Y:S05]  /*f200*/  BSYNC B0 ;  /* 0x0000000000007941 */ /* 0x000fea0003800000 */
.L_x_30530:
        /* <DEDUP_REMOVED lines=16> */
.L_x_30536:
[----:B------:R-:W-:Y:S05]  /*f310*/  BSYNC B1 ;  /* 0x0000000000017941 */ /* 0x000fea0003800000 */
.L_x_30535:
        /* <DEDUP_REMOVED lines=44> */
.L_x_30534:
[----:B------:R-:W-:Y:S05]  /*f5e0*/  BSYNC B0 ;  /* 0x0000000000007941 */ /* 0x000fea0003800000 */
.L_x_30533:
        /* <DEDUP_REMOVED lines=9> */
.L_x_30529:
        /* <DEDUP_REMOVED lines=12> */
.L_x_30538:
[----:B------:R-:W-:Y:S02]  /*f740*/  IMAD.MOV.U32 R34, RZ, RZ, R10 ;  /* 0x000000ffff227224 */ /* 0x000fe400078e000a */
.L_x_30539:
[----:B------:R-:W-:Y:S05]  /*f750*/  BSYNC B0 ;  /* 0x0000000000007941 */ /* 0x000fea0003800000 */
.L_x_30537:
        /* <DEDUP_REMOVED lines=16> */
.L_x_30543:
[----:B------:R-:W-:Y:S05]  /*f860*/  BSYNC B1 ;  /* 0x0000000000017941 */ /* 0x000fea0003800000 */
.L_x_30542:
        /* <DEDUP_REMOVED lines=44> */
.L_x_30541:
[----:B------:R-:W-:Y:S05]  /*fb30*/  BSYNC B0 ;  /* 0x0000000000007941 */ /* 0x000fea0003800000 */
.L_x_30540:
        /* <DEDUP_REMOVED lines=12> */
.L_x_30544:
        /* <DEDUP_REMOVED lines=12> */
.L_x_30547:
[----:B------:R-:W-:Y:S02]  /*fcc0*/  IMAD.MOV.U32 R26, RZ, RZ, R10 ;  /* 0x000000ffff1a7224 */ /* 0x000fe400078e000a */
.L_x_30548:
[----:B------:R-:W-:Y:S05]  /*fcd0*/  BSYNC B0 ;  /* 0x0000000000007941 */ /* 0x000fea0003800000 */
.L_x_30546:
        /* <DEDUP_REMOVED lines=16> */
.L_x_30552:
[----:B------:R-:W-:Y:S05]  /*fde0*/  BSYNC B1 ;  /* 0x0000000000017941 */ /* 0x000fea0003800000 */
.L_x_30551:
        /* <DEDUP_REMOVED lines=44> */
.L_x_30550:
[----:B------:R-:W-:Y:S05]  /*100b0*/  BSYNC B0 ;  /* 0x0000000000007941 */ /* 0x000fea0003800000 */
.L_x_30549:
        /* <DEDUP_REMOVED lines=9> */
.L_x_30545:
        /* <DEDUP_REMOVED lines=12> */
.L_x_30554:
[----:B------:R-:W-:Y:S02]  /*10210*/  IMAD.MOV.U32 R26, RZ, RZ, R10 ;  /* 0x000000ffff1a7224 */ /* 0x000fe400078e000a */
.L_x_30555:
[----:B------:R-:W-:Y:S05]  /*10220*/  BSYNC B0 ;  /* 0x0000000000007941 */ /* 0x000fea0003800000 */
.L_x_30553:
        /* <DEDUP_REMOVED lines=16> */
.L_x_30559:
[----:B------:R-:W-:Y:S05]  /*10330*/  BSYNC B1 ;  /* 0x0000000000017941 */ /* 0x000fea0003800000 */
.L_x_30558:
        /* <DEDUP_REMOVED lines=44> */
.L_x_30557:
[----:B------:R-:W-:Y:S05]  /*10600*/  BSYNC B0 ;  /* 0x0000000000007941 */ /* 0x000fea0003800000 */
.L_x_30556:
        /* <DEDUP_REMOVED lines=12> */
.L_x_30560:
        /* <DEDUP_REMOVED lines=12> */
.L_x_30563:
[----:B------:R-:W-:Y:S02]  /*10790*/  IMAD.MOV.U32 R26, RZ, RZ, R10 ;  /* 0x000000ffff1a7224 */ /* 0x000fe400078e000a */
.L_x_30564:
[----:B------:R-:W-:Y:S05]  /*107a0*/  BSYNC B0 ;  /* 0x0000000000007941 */ /* 0x000fea0003800000 */
.L_x_30562:
        /* <DEDUP_REMOVED lines=16> */
.L_x_30568:
[----:B------:R-:W-:Y:S05]  /*108b0*/  BSYNC B1 ;  /* 0x0000000000017941 */ /* 0x000fea0003800000 */
.L_x_30567:
        /* <DEDUP_REMOVED lines=44> */
.L_x_30566:
[----:B------:R-:W-:Y:S05]  /*10b80*/  BSYNC B0 ;  /* 0x0000000000007941 */ /* 0x000fea0003800000 */
.L_x_30565:
        /* <DEDUP_REMOVED lines=9> */
.L_x_30561:
        /* <DEDUP_REMOVED lines=12> */
.L_x_30570:
[----:B------:R-:W-:Y:S02]  /*10ce0*/  IMAD.MOV.U32 R26, RZ, RZ, R10 ;  /* 0x000000ffff1a7224 */ /* 0x000fe400078e000a */
.L_x_30571:
[----:B------:R-:W-:Y:S05]  /*10cf0*/  BSYNC B0 ;  /* 0x0000000000007941 */ /* 0x000fea0003800000 */
.L_x_30569:
        /* <DEDUP_REMOVED lines=16> */
.L_x_30575:
[----:B------:R-:W-:Y:S05]  /*10e00*/  BSYNC B1 ;  /* 0x0000000000017941 */ /* 0x000fea0003800000 */
.L_x_30574:
        /* <DEDUP_REMOVED lines=44> */
.L_x_30573:
[----:B------:R-:W-:Y:S05]  /*110d0*/  BSYNC B0 ;  /* 0x0000000000007941 */ /* 0x000fea0003800000 */
.L_x_30572:
        /* <DEDUP_REMOVED lines=13> */
.L_x_30576:
        /* <DEDUP_REMOVED lines=12> */
.L_x_30579:
[----:B------:R-:W-:Y:S02]  /*11270*/  IMAD.MOV.U32 R32, RZ, RZ, R10 ;  /* 0x000000ffff207224 */ /* 0x000fe400078e000a */
.L_x_30580:
[----:B------:R-:W-:Y:S05]  /*11280*/  BSYNC B0 ;  /* 0x0000000000007941 */ /* 0x000fea0003800000 */
.L_x_30578:
        /* <DEDUP_REMOVED lines=18> */
.L_x_30584:
[----:B------:R-:W-:Y:S05]  /*113b0*/  BSYNC B1 ;  /* 0x0000000000017941 */ /* 0x000fea0003800000 */
.L_x_30583:
        /* <DEDUP_REMOVED lines=44> */
.L_x_30582:
[----:B------:R-:W-:Y:S05]  /*11680*/  BSYNC B0 ;  /* 0x0000000000007941 */ /* 0x000fea0003800000 */
.L_x_30581:
        /* <DEDUP_REMOVED lines=9> */
.L_x_30577:
        /* <DEDUP_REMOVED lines=49> */
.L_x_30585:
        /* <DEDUP_REMOVED lines=16> */
.L_x_30587:
[----:B-1----:R-:W-:Y:S02]  /*11b30*/  IMAD.MOV.U32 R37, RZ, RZ, R10 ;  /* 0x000000ffff257224 */ /* 0x002fe400078e000a */
.L_x_30588:
[----:B------:R-:W-:Y:S05]  /*11b40*/  BSYNC B0 ;  /* 0x0000000000007941 */ /* 0x000fea0003800000 */
.L_x_30586:
        /* <DEDUP_REMOVED lines=16> */
.L_x_30592:
[----:B------:R-:W-:Y:S05]  /*11c50*/  BSYNC B1 ;  /* 0x0000000000017941 */ /* 0x000fea0003800000 */
.L_x_30591:
        /* <DEDUP_REMOVED lines=44> */
.L_x_30590:
[----:B------:R-:W-:Y:S05]  /*11f20*/  BSYNC B0 ;  /* 0x0000000000007941 */ /* 0x000fea0003800000 */
.L_x_30589:
        /* <DEDUP_REMOVED lines=15> */
.L_x_30593:
        /* <DEDUP_REMOVED lines=12> */
.L_x_30596:
[----:B------:R-:W-:Y:S02]  /*120e0*/  IMAD.MOV.U32 R36, RZ, RZ, R10 ;  /* 0x000000ffff247224 */ /* 0x000fe400078e000a */
.L_x_30597:
[----:B------:R-:W-:Y:S05]  /*120f0*/  BSYNC B0 ;  /* 0x0000000000007941 */ /* 0x000fea0003800000 */
.L_x_30595:
        /* <DEDUP_REMOVED lines=16> */
.L_x_30601:
[----:B------:R-:W-:Y:S05]  /*12200*/  BSYNC B1 ;  /* 0x0000000000017941 */ /* 0x000fea0003800000 */
.L_x_30600:
        /* <DEDUP_REMOVED lines=44> */
.L_x_30599:
[----:B------:R-:W-:Y:S05]  /*124d0*/  BSYNC B0 ;  /* 0x0000000000007941 */ /* 0x000fea0003800000 */
.L_x_30598:
        /* <DEDUP_REMOVED lines=9> */
.L_x_30594:
        /* <DEDUP_REMOVED lines=12> */
.L_x_30603:
[----:B------:R-:W-:Y:S02]  /*12630*/  MOV R36, R10 ;  /* 0x0000000a00247202 */ /* 0x000fe40000000f00 */
.L_x_30604:
[----:B------:R-:W-:Y:S05]  /*12640*/  BSYNC B0 ;  /* 0x0000000000007941 */ /* 0x000fea0003800000 */
.L_x_30602:
        /* <DEDUP_REMOVED lines=16> */
.L_x_30608:
[----:B------:R-:W-:Y:S05]  /*12750*/  BSYNC B1 ;  /* 0x0000000000017941 */ /* 0x000fea0003800000 */
.L_x_30607:
        /* <DEDUP_REMOVED lines=44> */
.L_x_30606:
[----:B------:R-:W-:Y:S05]  /*12a20*/  BSYNC B0 ;  /* 0x0000000000007941 */ /* 0x000fea0003800000 */
.L_x_30605:
        /* <DEDUP_REMOVED lines=14> */
.L_x_30609:
        /* <DEDUP_REMOVED lines=12> */
.L_x_30612:
[----:B------:R-:W-:Y:S02]  /*12bd0*/  MOV R36, R10 ;  /* 0x0000000a00247202 */ /* 0x000fe40000000f00 */
.L_x_30613:
[----:B------:R-:W-:Y:S05]  /*12be0*/  BSYNC B0 ;  /* 0x0000000000007941 */ /* 0x000fea0003800000 */
.L_x_30611:
        /* <DEDUP_REMOVED lines=16> */
.L_x_30617:
[----:B------:R-:W-:Y:S05]  /*12cf0*/  BSYNC B1 ;  /* 0x0000000000017941 */ /* 0x000fea0003800000 */
.L_x_30616:
        /* <DEDUP_REMOVED lines=44> */
.L_x_30615:
[----:B------:R-:W-:Y:S05]  /*12fc0*/  BSYNC B0 ;  /* 0x0000000000007941 */ /* 0x000fea0003800000 */
.L_x_30614:
        /* <DEDUP_REMOVED lines=9> */
.L_x_30610:
        /* <DEDUP_REMOVED lines=12> */
.L_x_30619:
[----:B------:R-:W-:Y:S02]  /*13120*/  IMAD.MOV.U32 R36, RZ, RZ, R10 ;  /* 0x000000ffff247224 */ /* 0x000fe400078e000a */
.L_x_30620:
[----:B------:R-:W-:Y:S05]  /*13130*/  BSYNC B0 ;  /* 0x0000000000007941 */ /* 0x000fea0003800000 */
.L_x_30618:
        /* <DEDUP_REMOVED lines=16> */
.L_x_30624:
[----:B------:R-:W-:Y:S05]  /*13240*/  BSYNC B1 ;  /* 0x0000000000017941 */ /* 0x000fea0003800000 */
.L_x_30623:
        /* <DEDUP_REMOVED lines=44> */
.L_x_30622:
[----:B------:R-:W-:Y:S05]  /*13510*/  BSYNC B0 ;  /* 0x0000000000007941 */ /* 0x000fea0003800000 */
.L_x_30621:
        /* <DEDUP_REMOVED lines=14> */
.L_x_30625:
        /* <DEDUP_REMOVED lines=12> */
.L_x_30628:
[----:B------:R-:W-:Y:S02]  /*136c0*/  IMAD.MOV.U32 R36, RZ, RZ, R10 ;  /* 0x000000ffff247224 */ /* 0x000fe400078e000a */
.L_x_30629:
[----:B------:R-:W-:Y:S05]  /*136d0*/  BSYNC B0 ;  /* 0x0000000000007941 */ /* 0x000fea0003800000 */
.L_x_30627:
        /* <DEDUP_REMOVED lines=16> */
.L_x_30633:
[----:B------:R-:W-:Y:S05]  /*137e0*/  BSYNC B1 ;  /* 0x0000000000017941 */ /* 0x000fea0003800000 */
.L_x_30632:
        /* <DEDUP_REMOVED lines=44> */
.L_x_30631:
[----:B------:R-:W-:Y:S05]  /*13ab0*/  BSYNC B0 ;  /* 0x0000000000007941 */ /* 0x000fea0003800000 */
.L_x_30630:
        /* <DEDUP_REMOVED lines=9> */
.L_x_30626:
        /* <DEDUP_REMOVED lines=12> */
.L_x_30635:
[----:B------:R-:W-:Y:S02]  /*13c10*/  IMAD.MOV.U32 R36, RZ, RZ, R10 ;  /* 0x000000ffff247224 */ /* 0x000fe400078e000a */
.L_x_30636:
[----:B------:R-:W-:Y:S05]  /*13c20*/  BSYNC B0 ;  /* 0x0000000000007941 */ /* 0x000fea0003800000 */
.L_x_30634:
        /* <DEDUP_REMOVED lines=16> */
.L_x_30640:
[----:B------:R-:W-:Y:S05]  /*13d30*/  BSYNC B1 ;  /* 0x0000000000017941 */ /* 0x000fea0003800000 */
.L_x_30639:
        /* <DEDUP_REMOVED lines=44> */
.L_x_30638:
[----:B------:R-:W-:Y:S05]  /*14000*/  BSYNC B0 ;  /* 0x0000000000007941 */ /* 0x000fea0003800000 */
.L_x_30637:
        /* <DEDUP_REMOVED lines=12> */
.L_x_30641:
        /* <DEDUP_REMOVED lines=12> */
.L_x_30644:
[----:B------:R-:W-:Y:S02]  /*14190*/  IMAD.MOV.U32 R34, RZ, RZ, R10 ;  /* 0x000000ffff227224 */ /* 0x000fe400078e000a */
.L_x_30645:
[----:B------:R-:W-:Y:S05]  /*141a0*/  BSYNC B0 ;  /* 0x0000000000007941 */ /* 0x000fea0003800000 */
.L_x_30643:
        /* <DEDUP_REMOVED lines=16> */
.L_x_30649:
[----:B------:R-:W-:Y:S05]  /*142b0*/  BSYNC B1 ;  /* 0x0000000000017941 */ /* 0x000fea0003800000 */
.L_x_30648:
        /* <DEDUP_REMOVED lines=44> */
.L_x_30647:
[----:B------:R-:W-:Y:S05]  /*14580*/  BSYNC B0 ;  /* 0x0000000000007941 */ /* 0x000fea0003800000 */
.L_x_30646:
        /* <DEDUP_REMOVED lines=9> */
.L_x_30642:
        /* <DEDUP_REMOVED lines=12> */
.L_x_30651:
[----:B------:R-:W-:Y:S02]  /*146e0*/  MOV R34, R10 ;  /* 0x0000000a00227202 */ /* 0x000fe40000000f00 */
.L_x_30652:
[----:B------:R-:W-:Y:S05]  /*146f0*/  BSYNC B0 ;  /* 0x0000000000007941 */ /* 0x000fea0003800000 */
.L_x_30650:
        /* <DEDUP_REMOVED lines=16> */
.L_x_30656:
[----:B------:R-:W-:Y:S05]  /*14800*/  BSYNC B1 ;  /* 0x0000000000017941 */ /* 0x000fea0003800000 */
.L_x_30655:
        /* <DEDUP_REMOVED lines=44> */
.L_x_30654:
[----:B------:R-:W-:Y:S05]  /*14ad0*/  BSYNC B0 ;  /* 0x0000000000007941 */ /* 0x000fea0003800000 */
.L_x_30653:
        /* <DEDUP_REMOVED lines=12> */
.L_x_30657:
        /* <DEDUP_REMOVED lines=12> */
.L_x_30660:
[----:B------:R-:W-:Y:S02]  /*14c60*/  MOV R34, R10 ;  /* 0x0000000a00227202 */ /* 0x000fe40000000f00 */
.L_x_30661:
[----:B------:R-:W-:Y:S05]  /*14c70*/  BSYNC B0 ;  /* 0x0000000000007941 */ /* 0x000fea0003800000 */
.L_x_30659:
        /* <DEDUP_REMOVED lines=16> */
.L_x_30665:
[----:B------:R-:W-:Y:S05]  /*14d80*/  BSYNC B1 ;  /* 0x0000000000017941 */ /* 0x000fea0003800000 */
.L_x_30664:
        /* <DEDUP_REMOVED lines=44> */
.L_x_30663:
[----:B------:R-:W-:Y:S05]  /*15050*/  BSYNC B0 ;  /* 0x0000000000007941 */ /* 0x000fea0003800000 */
.L_x_30662:
        /* <DEDUP_REMOVED lines=9> */
.L_x_30658:
        /* <DEDUP_REMOVED lines=12> */
.L_x_30667:
[----:B------:R-:W-:Y:S02]  /*151b0*/  IMAD.MOV.U32 R34, RZ, RZ, R10 ;  /* 0x000000ffff227224 */ /* 0x000fe400078e000a */
.L_x_30668:
[----:B------:R-:W-:Y:S05]  /*151c0*/  BSYNC B0 ;  /* 0x0000000000007941 */ /* 0x000fea0003800000 */
.L_x_30666:
        /* <DEDUP_REMOVED lines=16> */
.L_x_30672:
[----:B------:R-:W-:Y:S05]  /*152d0*/  BSYNC B1 ;  /* 0x0000000000017941 */ /* 0x000fea0003800000 */
.L_x_30671:
        /* <DEDUP_REMOVED lines=44> */
.L_x_30670:
[----:B------:R-:W-:Y:S05]  /*155a0*/  BSYNC B0 ;  /* 0x0000000000007941 */ /* 0x000fea0003800000 */
.L_x_30669:
        /* <DEDUP_REMOVED lines=12> */
.L_x_30673:
        /* <DEDUP_REMOVED lines=12> */
.L_x_30676:
[----:B------:R-:W-:Y:S02]  /*15730*/  IMAD.MOV.U32 R26, RZ, RZ, R10 ;  /* 0x000000ffff1a7224 */ /* 0x000fe400078e000a */
.L_x_30677:
[----:B------:R-:W-:Y:S05]  /*15740*/  BSYNC B0 ;  /* 0x0000000000007941 */ /* 0x000fea0003800000 */
.L_x_30675:
        /* <DEDUP_REMOVED lines=16> */
.L_x_30681:
[----:B------:R-:W-:Y:S05]  /*15850*/  BSYNC B1 ;  /* 0x0000000000017941 */ /* 0x000fea0003800000 */
.L_x_30680:
        /* <DEDUP_REMOVED lines=44> */
.L_x_30679:
[----:B------:R-:W-:Y:S05]  /*15b20*/  BSYNC B0 ;  /* 0x0000000000007941 */ /* 0x000fea0003800000 */
.L_x_30678:
        /* <DEDUP_REMOVED lines=9> */
.L_x_30674:
        /* <DEDUP_REMOVED lines=12> */
.L_x_30683:
[----:B------:R-:W-:Y:S02]  /*15c80*/  IMAD.MOV.U32 R26, RZ, RZ, R10 ;  /* 0x000000ffff1a7224 */ /* 0x000fe400078e000a */
.L_x_30684:
[----:B------:R-:W-:Y:S05]  /*15c90*/  BSYNC B0 ;  /* 0x0000000000007941 */ /* 0x000fea0003800000 */
.L_x_30682:
        /* <DEDUP_REMOVED lines=16> */
.L_x_30688:
[----:B------:R-:W-:Y:S05]  /*15da0*/  BSYNC B1 ;  /* 0x0000000000017941 */ /* 0x000fea0003800000 */
.L_x_30687:
        /* <DEDUP_REMOVED lines=44> */
.L_x_30686:
[----:B------:R-:W-:Y:S05]  /*16070*/  BSYNC B0 ;  /* 0x0000000000007941 */ /* 0x000fea0003800000 */
.L_x_30685:
        /* <DEDUP_REMOVED lines=12> */
.L_x_30689:
        /* <DEDUP_REMOVED lines=12> */
.L_x_30692:
[----:B------:R-:W-:Y:S02]  /*16200*/  IMAD.MOV.U32 R26, RZ, RZ, R10 ;  /* 0x000000ffff1a7224 */ /* 0x000fe400078e000a */
.L_x_30693:
[----:B------:R-:W-:Y:S05]  /*16210*/  BSYNC B0 ;  /* 0x0000000000007941 */ /* 0x000fea0003800000 */
.L_x_30691:
        /* <DEDUP_REMOVED lines=16> */
.L_x_30697:
[----:B------:R-:W-:Y:S05]  /*16320*/  BSYNC B1 ;  /* 0x0000000000017941 */ /* 0x000fea0003800000 */
.L_x_30696:
        /* <DEDUP_REMOVED lines=44> */
.L_x_30695:
[----:B------:R-:W-:Y:S05]  /*165f0*/  BSYNC B0 ;  /* 0x0000000000007941 */ /* 0x000fea0003800000 */
.L_x_30694:
        /* <DEDUP_REMOVED lines=9> */
.L_x_30690:
        /* <DEDUP_REMOVED lines=12> */
.L_x_30699:
[----:B------:R-:W-:Y:S02]  /*16750*/  MOV R26, R10 ;  /* 0x0000000a001a7202 */ /* 0x000fe40000000f00 */
.L_x_30700:
[----:B------:R-:W-:Y:S05]  /*16760*/  BSYNC B0 ;  /* 0x0000000000007941 */ /* 0x000fea0003800000 */
.L_x_30698:
        /* <DEDUP_REMOVED lines=16> */
.L_x_30704:
[----:B------:R-:W-:Y:S05]  /*16870*/  BSYNC B1 ;  /* 0x0000000000017941 */ /* 0x000fea0003800000 */
.L_x_30703:
        /* <DEDUP_REMOVED lines=44> */
.L_x_30702:
[----:B------:R-:W-:Y:S05]  /*16b40*/  BSYNC B0 ;  /* 0x0000000000007941 */ /* 0x000fea0003800000 */
.L_x_30701:
        /* <DEDUP_REMOVED lines=13> */
.L_x_30705:
        /* <DEDUP_REMOVED lines=12> */
.L_x_30708:
[----:B------:R-:W-:Y:S02]  /*16ce0*/  IMAD.MOV.U32 R32, RZ, RZ, R10 ;  /* 0x000000ffff207224 */ /* 0x000fe400078e000a */
.L_x_30709:
[----:B------:R-:W-:Y:S05]  /*16cf0*/  BSYNC B0 ;  /* 0x0000000000007941 */ /* 0x000fea0003800000 */
.L_x_30707:
        /* <DEDUP_REMOVED lines=18> */
.L_x_30713:
[----:B------:R-:W-:Y:S05]  /*16e20*/  BSYNC B1 ;  /* 0x0000000000017941 */ /* 0x000fea0003800000 */
.L_x_30712:
        /* <DEDUP_REMOVED lines=44> */
.L_x_30711:
[----:B------:R-:W-:Y:S05]  /*170f0*/  BSYNC B0 ;  /* 0x0000000000007941 */ /* 0x000fea0003800000 */
.L_x_30710:
        /* <DEDUP_REMOVED lines=9> */
.L_x_30706:
        /* <DEDUP_REMOVED lines=49> */
.L_x_30714:
        /* <DEDUP_REMOVED lines=16> */
.L_x_30716:
[----:B-1----:R-:W-:Y:S02]  /*175a0*/  IMAD.MOV.U32 R30, RZ, RZ, R10 ;  /* 0x000000ffff1e7224 */ /* 0x002fe400078e000a */
.L_x_30717:
[----:B------:R-:W-:Y:S05]  /*175b0*/  BSYNC B0 ;  /* 0x0000000000007941 */ /* 0x000fea0003800000 */
.L_x_30715:
        /* <DEDUP_REMOVED lines=16> */
.L_x_30721:
[----:B------:R-:W-:Y:S05]  /*176c0*/  BSYNC B1 ;  /* 0x0000000000017941 */ /* 0x000fea0003800000 */
.L_x_30720:
        /* <DEDUP_REMOVED lines=44> */
.L_x_30719:
[----:B------:R-:W-:Y:S05]  /*17990*/  BSYNC B0 ;  /* 0x0000000000007941 */ /* 0x000fea0003800000 */
.L_x_30718:
        /* <DEDUP_REMOVED lines=15> */
.L_x_30722:
        /* <DEDUP_REMOVED lines=12> */
.L_x_30725:
[----:B------:R-:W-:Y:S02]  /*17b50*/  MOV R30, R10 ;  /* 0x0000000a001e7202 */ /* 0x000fe40000000f00 */
.L_x_30726:
[----:B------:R-:W-:Y:S05]  /*17b60*/  BSYNC B0 ;  /* 0x0000000000007941 */ /* 0x000fea0003800000 */
.L_x_30724:
        /* <DEDUP_REMOVED lines=16> */
.L_x_30730:
[----:B------:R-:W-:Y:S05]  /*17c70*/  BSYNC B1 ;  /* 0x0000000000017941 */ /* 0x000fea0003800000 */
.L_x_30729:
        /* <DEDUP_REMOVED lines=44> */
.L_x_30728:
[----:B------:R-:W-:Y:S05]  /*17f40*/  BSYNC B0 ;  /* 0x0000000000007941 */ /* 0x000fea0003800000 */
.L_x_30727:
        /* <DEDUP_REMOVED lines=9> */
.L_x_30723:
        /* <DEDUP_REMOVED lines=12> */
.L_x_30732:
[----:B------:R-:W-:Y:S02]  /*180a0*/  MOV R30, R10 ;  /* 0x0000000a001e7202 */ /* 0x000fe40000000f00 */
.L_x_30733:
[----:B------:R-:W-:Y:S05]  /*180b0*/  BSYNC B0 ;  /* 0x0000000000007941 */ /* 0x000fea0003800000 */
.L_x_30731:
        /* <DEDUP_REMOVED lines=16> */
.L_x_30737:
[----:B------:R-:W-:Y:S05]  /*181c0*/  BSYNC B1 ;  /* 0x0000000000017941 */ /* 0x000fea0003800000 */
.L_x_30736:
        /* <DEDUP_REMOVED lines=44> */
.L_x_30735:
[----:B------:R-:W-:Y:S05]  /*18490*/  BSYNC B0 ;  /* 0x0000000000007941 */ /* 0x000fea0003800000 */
.L_x_30734:
        /* <DEDUP_REMOVED lines=14> */
.L_x_30738:
        /* <DEDUP_REMOVED lines=12> */
.L_x_30741:
[----:B------:R-:W-:Y:S02]  /*18640*/  IMAD.MOV.U32 R24, RZ, RZ, R10 ;  /* 0x000000ffff187224 */ /* 0x000fe400078e000a */
.L_x_30742:
[----:B------:R-:W-:Y:S05]  /*18650*/  BSYNC B0 ;  /* 0x0000000000007941 */ /* 0x000fea0003800000 */
.L_x_30740:
        /* <DEDUP_REMOVED lines=16> */
.L_x_30746:
[----:B------:R-:W-:Y:S05]  /*18760*/  BSYNC B1 ;  /* 0x0000000000017941 */ /* 0x000fea0003800000 */
.L_x_30745:
        /* <DEDUP_REMOVED lines=44> */
.L_x_30744:
[----:B------:R-:W-:Y:S05]  /*18a30*/  BSYNC B0 ;  /* 0x0000000000007941 */ /* 0x000fea0003800000 */
.L_x_30743:
        /* <DEDUP_REMOVED lines=9> */
.L_x_30739:
        /* <DEDUP_REMOVED lines=12> */
.L_x_30748:
[----:B------:R-:W-:Y:S02]  /*18b90*/  IMAD.MOV.U32 R24, RZ, RZ, R10 ;  /* 0x000000ffff187224 */ /* 0x000fe400078e000a */
.L_x_30749:
[----:B------:R-:W-:Y:S05]  /*18ba0*/  BSYNC B0 ;  /* 0x0000000000007941 */ /* 0x000fea0003800000 */
.L_x_30747:
        /* <DEDUP_REMOVED lines=16> */
.L_x_30753:
[----:B------:R-:W-:Y:S05]  /*18cb0*/  BSYNC B1 ;  /* 0x0000000000017941 */ /* 0x000fea0003800000 */
.L_x_30752:
        /* <DEDUP_REMOVED lines=44> */
.L_x_30751:
[----:B------:R-:W-:Y:S05]  /*18f80*/  BSYNC B0 ;  /* 0x0000000000007941 */ /* 0x000fea0003800000 */
.L_x_30750:
        /* <DEDUP_REMOVED lines=14> */
.L_x_30754:
        /* <DEDUP_REMOVED lines=12> */
.L_x_30757:
[----:B------:R-:W-:Y:S02]  /*19130*/  IMAD.MOV.U32 R24, RZ, RZ, R10 ;  /* 0x000000ffff187224 */ /* 0x000fe400078e000a */
.L_x_30758:
[----:B------:R-:W-:Y:S05]  /*19140*/  BSYNC B0 ;  /* 0x0000000000007941 */ /* 0x000fea0003800000 */
.L_x_30756:
        /* <DEDUP_REMOVED lines=16> */
.L_x_30762:
[----:B------:R-:W-:Y:S05]  /*19250*/  BSYNC B1 ;  /* 0x0000000000017941 */ /* 0x000fea0003800000 */
.L_x_30761:
        /* <DEDUP_REMOVED lines=44> */
.L_x_30760:
[----:B------:R-:W-:Y:S05]  /*19520*/  BSYNC B0 ;  /* 0x0000000000007941 */ /* 0x000fea0003800000 */
.L_x_30759:
        /* <DEDUP_REMOVED lines=9> */
.L_x_30755:
        /* <DEDUP_REMOVED lines=12> */
.L_x_30764:
[----:B------:R-:W-:Y:S02]  /*19680*/  IMAD.MOV.U32 R24, RZ, RZ, R10 ;  /* 0x000000ffff187224 */ /* 0x000fe400078e000a */
.L_x_30765:
[----:B------:R-:W-:Y:S05]  /*19690*/  BSYNC B0 ;  /* 0x0000000000007941 */ /* 0x000fea0003800000 */
.L_x_30763:
        /* <DEDUP_REMOVED lines=16> */
.L_x_30769:
[----:B------:R-:W-:Y:S05]  /*197a0*/  BSYNC B1 ;  /* 0x0000000000017941 */ /* 0x000fea0003800000 */
.L_x_30768:
        /* <DEDUP_REMOVED lines=36> */
[----:B------:R-:W-:Y:S02]  /*199f0*/  MOV R29, RZ ;  /* 0x000000ff001d7202 */ /* 0x000fe40000000f00 */
[----:B------:R-:W-:Y:S01]  /*19a00*/  LOP3.LUT R178, R31, R16, R21, 0x96, !PT ;  /* 0x000000101fb27212 */ /* 0x000fe200078e9615 */
[----:B------:R-:W-:-:S04]  /*19a10*/  IMAD.WIDE.U32 R204, R204, -0x326172a9, RZ ;  /* 0xcd9e8d57cccc7825 */ /* 0x000fc800078e00ff */
[----:B------:R-:W-:Y:S01]  /*19a20*/  IMAD.WIDE.U32 R178, R178, -0x2daee0ad, RZ ;  /* 0xd2511f53b2b27825 */ /* 0x000fe200078e00ff */
[----:B------:R-:W-:-:S03]  /*19a30*/  LOP3.LUT R16, R205, R30, R18, 0x96, !PT ;  /* 0x0000001ecd107212 */ /* 0x000fc600078e9612 */
[----:B------:R-:W-:Y:S01]  /*19a40*/  IMAD.MOV.U32 R10, RZ, RZ, R204 ;  /* 0x000000ffff0a7224 */ /* 0x000fe200078e00cc */
[----:B------:R-:W-:Y:S01]  /*19a50*/  LOP3.LUT R17, R179, R28, R19, 0x96, !PT ;  /* 0x0000001cb3117212 */ /* 0x000fe200078e9613 */
[----:B------:R-:W-:Y:S02]  /*19a60*/  IMAD.MOV.U32 R12, RZ, RZ, R178 ;  /* 0x000000ffff0c7224 */ /* 0x000fe400078e00b2 */
.L_x_30767:
[----:B------:R-:W-:Y:S05]  /*19a70*/  BSYNC B0 ;  /* 0x0000000000007941 */ /* 0x000fea0003800000 */
.L_x_30766:
        /* <DEDUP_REMOVED lines=12> */
.L_x_30770:
        /* <DEDUP_REMOVED lines=12> */
.L_x_30773:
[----:B------:R-:W-:Y:S02]  /*19c00*/  IMAD.MOV.U32 R28, RZ, RZ, R10 ;  /* 0x000000ffff1c7224 */ /* 0x000fe400078e000a */
.L_x_30774:
[----:B------:R-:W-:Y:S05]  /*19c10*/  BSYNC B0 ;  /* 0x0000000000007941 */ /* 0x000fea0003800000 */
.L_x_30772:
        /* <DEDUP_REMOVED lines=16> */
.L_x_30778:
[----:B------:R-:W-:Y:S05]  /*19d20*/  BSYNC B1 ;  /* 0x0000000000017941 */ /* 0x000fea0003800000 */
.L_x_30777:
        /* <DEDUP_REMOVED lines=44> */
.L_x_30776:
[----:B------:R-:W-:Y:S05]  /*19ff0*/  BSYNC B0 ;  /* 0x0000000000007941 */ /* 0x000fea0003800000 */
.L_x_30775:
        /* <DEDUP_REMOVED lines=9> */
.L_x_30771:
        /* <DEDUP_REMOVED lines=12> */
.L_x_30780:
[----:B------:R-:W-:Y:S02]  /*1a150*/  IMAD.MOV.U32 R29, RZ, RZ, R10 ;  /* 0x000000ffff1d7224 */ /* 0x000fe400078e000a */
.L_x_30781:
[----:B------:R-:W-:Y:S05]  /*1a160*/  BSYNC B0 ;  /* 0x0000000000007941 */ /* 0x000fea0003800000 */
.L_x_30779:
        /* <DEDUP_REMOVED lines=16> */
.L_x_30785:
[----:B------:R-:W-:Y:S05]  /*1a270*/  BSYNC B1 ;  /* 0x0000000000017941 */ /* 0x000fea0003800000 */
.L_x_30784:
        /* <DEDUP_REMOVED lines=44> */
.L_x_30783:
[----:B------:R-:W-:Y:S05]  /*1a540*/  BSYNC B0 ;  /* 0x0000000000007941 */ /* 0x000fea0003800000 */
.L_x_30782:
        /* <DEDUP_REMOVED lines=12> */
.L_x_30786:
        /* <DEDUP_REMOVED lines=12> */
.L_x_30789:
[----:B------:R-:W-:Y:S02]  /*1a6d0*/  IMAD.MOV.U32 R29, RZ, RZ, R10 ;  /* 0x000000ffff1d7224 */ /* 0x000fe400078e000a */
.L_x_30790:
[----:B------:R-:W-:Y:S05]  /*1a6e0*/  BSYNC B0 ;  /* 0x0000000000007941 */ /* 0x000fea0003800000 */
.L_x_30788:
        /* <DEDUP_REMOVED lines=16> */
.L_x_30794:
[----:B------:R-:W-:Y:S05]  /*1a7f0*/  BSYNC B1 ;  /* 0x0000000000017941 */ /* 0x000fea0003800000 */
.L_x_30793:
        /* <DEDUP_REMOVED lines=44> */
.L_x_30792:
[----:B------:R-:W-:Y:S05]  /*1aac0*/  BSYNC B0 ;  /* 0x0000000000007941 */ /* 0x000fea0003800000 */
.L_x_30791:
        /* <DEDUP_REMOVED lines=9> */
.L_x_30787:
        /* <DEDUP_REMOVED lines=12> */
.L_x_30796:
[----:B------:R-:W-:Y:S02]  /*1ac20*/  IMAD.MOV.U32 R176, RZ, RZ, R10 ;  /* 0x000000ffffb07224 */ /* 0x000fe400078e000a */
.L_x_30797:
[----:B------:R-:W-:Y:S05]  /*1ac30*/  BSYNC B0 ;  /* 0x0000000000007941 */ /* 0x000fea0003800000 */
.L_x_30795:
        /* <DEDUP_REMOVED lines=16> */
.L_x_30801:
[----:B------:R-:W-:Y:S05]  /*1ad40*/  BSYNC B1 ;  /* 0x0000000000017941 */ /* 0x000fea0003800000 */
.L_x_30800:
        /* <DEDUP_REMOVED lines=44> */
.L_x_30799:
[----:B------:R-:W-:Y:S05]  /*1b010*/  BSYNC B0 ;  /* 0x0000000000007941 */ /* 0x000fea0003800000 */
.L_x_30798:
        /* <DEDUP_REMOVED lines=12> */
.L_x_30802:
        /* <DEDUP_REMOVED lines=12> */
.L_x_30805:
[----:B------:R-:W-:Y:S02]  /*1b1a0*/  MOV R26, R10 ;  /* 0x0000000a001a7202 */ /* 0x000fe40000000f00 */
.L_x_30806:
[----:B------:R-:W-:Y:S05]  /*1b1b0*/  BSYNC B0 ;  /* 0x0000000000007941 */ /* 0x000fea0003800000 */
.L_x_30804:
        /* <DEDUP_REMOVED lines=16> */
.L_x_30810:
[----:B------:R-:W-:Y:S05]  /*1b2c0*/  BSYNC B1 ;  /* 0x0000000000017941 */ /* 0x000fea0003800000 */
.L_x_30809:
        /* <DEDUP_REMOVED lines=44> */
.L_x_30808:
[----:B------:R-:W-:Y:S05]  /*1b590*/  BSYNC B0 ;  /* 0x0000000000007941 */ /* 0x000fea0003800000 */
.L_x_30807:
        /* <DEDUP_REMOVED lines=9> */
.L_x_30803:
        /* <DEDUP_REMOVED lines=12> */
.L_x_30812:
[----:B------:R-:W-:Y:S02]  /*1b6f0*/  MOV R26, R10 ;  /* 0x0000000a001a7202 */ /* 0x000fe40000000f00 */
.L_x_30813:
[----:B------:R-:W-:Y:S05]  /*1b700*/  BSYNC B0 ;  /* 0x0000000000007941 */ /* 0x000fea0003800000 */
.L_x_30811:
        /* <DEDUP_REMOVED lines=16> */
.L_x_30817:
[----:B------:R-:W-:Y:S05]  /*1b810*/  BSYNC B1 ;  /* 0x0000000000017941 */ /* 0x000fea0003800000 */
.L_x_30816:
        /* <DEDUP_REMOVED lines=44> */
.L_x_30815:
[----:B------:R-:W-:Y:S05]  /*1bae0*/  BSYNC B0 ;  /* 0x0000000000007941 */ /* 0x000fea0003800000 */
.L_x_30814:
        /* <DEDUP_REMOVED lines=12> */
.L_x_30818:
        /* <DEDUP_REMOVED lines=12> */
.L_x_30821:
[----:B------:R-:W-:Y:S02]  /*1bc70*/  IMAD.MOV.U32 R26, RZ, RZ, R10 ;  /* 0x000000ffff1a7224 */ /* 0x000fe400078e000a */
.L_x_30822:
[----:B------:R-:W-:Y:S05]  /*1bc80*/  BSYNC B0 ;  /* 0x0000000000007941 */ /* 0x000fea0003800000 */
.L_x_30820:
        /* <DEDUP_REMOVED lines=16> */
.L_x_30826:
[----:B------:R-:W-:Y:S05]  /*1bd90*/  BSYNC B1 ;  /* 0x0000000000017941 */ /* 0x000fea0003800000 */
.L_x_30825:
        /* <DEDUP_REMOVED lines=44> */
.L_x_30824:
[----:B------:R-:W-:Y:S05]  /*1c060*/  BSYNC B0 ;  /* 0x0000000000007941 */ /* 0x000fea0003800000 */
.L_x_30823:
        /* <DEDUP_REMOVED lines=9> */
.L_x_30819:
        /* <DEDUP_REMOVED lines=12> */
.L_x_30828:
[----:B------:R-:W-:Y:S02]  /*1c1c0*/  IMAD.MOV.U32 R26, RZ, RZ, R10 ;  /* 0x000000ffff1a7224 */ /* 0x000fe400078e000a */
.L_x_30829:
[----:B------:R-:W-:Y:S05]  /*1c1d0*/  BSYNC B0 ;  /* 0x0000000000007941 */ /* 0x000fea0003800000 */
.L_x_30827:
        /* <DEDUP_REMOVED lines=16> */
.L_x_30833:
[----:B------:R-:W-:Y:S05]  /*1c2e0*/  BSYNC B1 ;  /* 0x0000000000017941 */ /* 0x000fea0003800000 */
.L_x_30832:
        /* <DEDUP_REMOVED lines=44> */
.L_x_30831:
[----:B------:R-:W-:Y:S05]  /*1c5b0*/  BSYNC B0 ;  /* 0x0000000000007941 */ /* 0x000fea0003800000 */
.L_x_30830:
        /* <DEDUP_REMOVED lines=13> */
.L_x_30834:
        /* <DEDUP_REMOVED lines=12> */
.L_x_30837:
[----:B------:R-:W-:Y:S02]  /*1c750*/  IMAD.MOV.U32 R26, RZ, RZ, R10 ;  /* 0x000000ffff1a7224 */ /* 0x000fe400078e000a */
.L_x_30838:
[----:B------:R-:W-:Y:S05]  /*1c760*/  BSYNC B0 ;  /* 0x0000000000007941 */ /* 0x000fea0003800000 */
.L_x_30836:
        /* <DEDUP_REMOVED lines=18> */
.L_x_30842:
[----:B------:R-:W-:Y:S05]  /*1c890*/  BSYNC B1 ;  /* 0x0000000000017941 */ /* 0x000fea0003800000 */
.L_x_30841:
        /* <DEDUP_REMOVED lines=44> */
.L_x_30840:
[----:B------:R-:W-:Y:S05]  /*1cb60*/  BSYNC B0 ;  /* 0x0000000000007941 */ /* 0x000fea0003800000 */
.L_x_30839:
        /* <DEDUP_REMOVED lines=9> */
.L_x_30835:
        /* <DEDUP_REMOVED lines=49> */
.L_x_30843:
        /* <DEDUP_REMOVED lines=16> */
.L_x_30845:
[----:B-1----:R-:W-:Y:S02]  /*1d010*/  MOV R206, R10 ;  /* 0x0000000a00ce7202 */ /* 0x002fe40000000f00 */
.L_x_30846:
[----:B------:R-:W-:Y:S05]  /*1d020*/  BSYNC B0 ;  /* 0x0000000000007941 */ /* 0x000fea0003800000 */
.L_x_30844:
        /* <DEDUP_REMOVED lines=16> */
.L_x_30850:
[----:B------:R-:W-:Y:S05]  /*1d130*/  BSYNC B1 ;  /* 0x0000000000017941 */ /* 0x000fea0003800000 */
.L_x_30849:
        /* <DEDUP_REMOVED lines=44> */
.L_x_30848:
[----:B------:R-:W-:Y:S05]  /*1d400*/  BSYNC B0 ;  /* 0x0000000000007941 */ /* 0x000fea0003800000 */
.L_x_30847:
        /* <DEDUP_REMOVED lines=15> */
.L_x_30851:
        /* <DEDUP_REMOVED lines=12> */
.L_x_30854:
[----:B------:R-:W-:Y:S02]  /*1d5c0*/  IMAD.MOV.U32 R25, RZ, RZ, R10 ;  /* 0x000000ffff197224 */ /* 0x000fe400078e000a */
.L_x_30855:
[----:B------:R-:W-:Y:S05]  /*1d5d0*/  BSYNC B0 ;  /* 0x0000000000007941 */ /* 0x000fea0003800000 */
.L_x_30853:
        /* <DEDUP_REMOVED lines=16> */
.L_x_30859:
[----:B------:R-:W-:Y:S05]  /*1d6e0*/  BSYNC B1 ;  /* 0x0000000000017941 */ /* 0x000fea0003800000 */
.L_x_30858:
        /* <DEDUP_REMOVED lines=44> */
.L_x_30857:
[----:B------:R-:W-:Y:S05]  /*1d9b0*/  BSYNC B0 ;  /* 0x0000000000007941 */ /* 0x000fea0003800000 */
.L_x_30856:
        /* <DEDUP_REMOVED lines=9> */
.L_x_30852:
        /* <DEDUP_REMOVED lines=12> */
.L_x_30861:
[----:B------:R-:W-:Y:S02]  /*1db10*/  IMAD.MOV.U32 R211, RZ, RZ, R10 ;  /* 0x000000ffffd37224 */ /* 0x000fe400078e000a */
.L_x_30862:
[----:B------:R-:W-:Y:S05]  /*1db20*/  BSYNC B0 ;  /* 0x0000000000007941 */ /* 0x000fea0003800000 */
.L_x_30860:
        /* <DEDUP_REMOVED lines=16> */
.L_x_30866:
[----:B------:R-:W-:Y:S05]  /*1dc30*/  BSYNC B1 ;  /* 0x0000000000017941 */ /* 0x000fea0003800000 */
.L_x_30865:
        /* <DEDUP_REMOVED lines=44> */
.L_x_30864:
[----:B------:R-:W-:Y:S05]  /*1df00*/  BSYNC B0 ;  /* 0x0000000000007941 */ /* 0x000fea0003800000 */
.L_x_30863:
        /* <DEDUP_REMOVED lines=14> */
.L_x_30867:
        /* <DEDUP_REMOVED lines=12> */
.L_x_30870:
[----:B------:R-:W-:Y:S02]  /*1e0b0*/  IMAD.MOV.U32 R176, RZ, RZ, R10 ;  /* 0x000000ffffb07224 */ /* 0x000fe400078e000a */
.L_x_30871:
[----:B------:R-:W-:Y:S05]  /*1e0c0*/  BSYNC B0 ;  /* 0x0000000000007941 */ /* 0x000fea0003800000 */
.L_x_30869:
        /* <DEDUP_REMOVED lines=16> */
.L_x_30875:
[----:B------:R-:W-:Y:S05]  /*1e1d0*/  BSYNC B1 ;  /* 0x0000000000017941 */ /* 0x000fea0003800000 */
.L_x_30874:
        /* <DEDUP_REMOVED lines=44> */
.L_x_30873:
[----:B------:R-:W-:Y:S05]  /*1e4a0*/  BSYNC B0 ;  /* 0x0000000000007941 */ /* 0x000fea0003800000 */
.L_x_30872:
        /* <DEDUP_REMOVED lines=9> */
.L_x_30868:
        /* <DEDUP_REMOVED lines=12> */
.L_x_30877:
[----:B------:R-:W-:Y:S02]  /*1e600*/  IMAD.MOV.U32 R176, RZ, RZ, R10 ;  /* 0x000000ffffb07224 */ /* 0x000fe400078e000a */
.L_x_30878:
[----:B------:R-:W-:Y:S05]  /*1e610*/  BSYNC B0 ;  /* 0x0000000000007941 */ /* 0x000fea0003800000 */
.L_x_30876:
        /* <DEDUP_REMOVED lines=16> */
.L_x_30882:
[----:B------:R-:W-:Y:S05]  /*1e720*/  BSYNC B1 ;  /* 0x0000000000017941 */ /* 0x000fea0003800000 */
.L_x_30881:
        /* <DEDUP_REMOVED lines=44> */
.L_x_30880:
[----:B------:R-:W-:Y:S05]  /*1e9f0*/  BSYNC B0 ;  /* 0x0000000000007941 */ /* 0x000fea0003800000 */
.L_x_30879:
        /* <DEDUP_REMOVED lines=14> */
.L_x_30883:
        /* <DEDUP_REMOVED lines=12> */
.L_x_30886:
[----:B------:R-:W-:Y:S02]  /*1eba0*/  IMAD.MOV.U32 R27, RZ, RZ, R10 ;  /* 0x000000ffff1b7224 */ /* 0x000fe400078e000a */
.L_x_30887:
[----:B------:R-:W-:Y:S05]  /*1ebb0*/  BSYNC B0 ;  /* 0x0000000000007941 */ /* 0x000fea0003800000 */
.L_x_30885:
        /* <DEDUP_REMOVED lines=16> */
.L_x_30891:
[----:B------:R-:W-:Y:S05]  /*1ecc0*/  BSYNC B1 ;  /* 0x0000000000017941 */ /* 0x000fea0003800000 */
.L_x_30890:
        /* <DEDUP_REMOVED lines=44> */
.L_x_30889:
[----:B------:R-:W-:Y:S05]  /*1ef90*/  BSYNC B0 ;  /* 0x0000000000007941 */ /* 0x000fea0003800000 */
.L_x_30888:
        /* <DEDUP_REMOVED lines=9> */
.L_x_30884:
        /* <DEDUP_REMOVED lines=12> */
.L_x_30893:
[----:B------:R-:W-:Y:S02]  /*1f0f0*/  IMAD.MOV.U32 R176, RZ, RZ, R10 ;  /* 0x000000ffffb07224 */ /* 0x000fe400078e000a */
.L_x_30894:
[----:B------:R-:W-:Y:S05]  /*1f100*/  BSYNC B0 ;  /* 0x0000000000007941 */ /* 0x000fea0003800000 */
.L_x_30892:
        /* <DEDUP_REMOVED lines=16> */
.L_x_30898:
[----:B------:R-:W-:Y:S05]  /*1f210*/  BSYNC B1 ;  /* 0x0000000000017941 */ /* 0x000fea0003800000 */
.L_x_30897:
        /* <DEDUP_REMOVED lines=44> */
.L_x_30896:
[----:B------:R-:W-:Y:S05]  /*1f4e0*/  BSYNC B0 ;  /* 0x0000000000007941 */ /* 0x000fea0003800000 */
.L_x_30895:
        /* <DEDUP_REMOVED lines=12> */
.L_x_30899:
        /* <DEDUP_REMOVED lines=12> */
.L_x_30902:
[----:B------:R-:W-:Y:S02]  /*1f670*/  IMAD.MOV.U32 R208, RZ, RZ, R10 ;  /* 0x000000ffffd07224 */ /* 0x000fe400078e000a */
.L_x_30903:
[----:B------:R-:W-:Y:S05]  /*1f680*/  BSYNC B0 ;  /* 0x0000000000007941 */ /* 0x000fea0003800000 */
.L_x_30901:
        /* <DEDUP_REMOVED lines=16> */
.L_x_30907:
[----:B------:R-:W-:Y:S05]  /*1f790*/  BSYNC B1 ;  /* 0x0000000000017941 */ /* 0x000fea0003800000 */
.L_x_30906:
        /* <DEDUP_REMOVED lines=44> */
.L_x_30905:
[----:B------:R-:W-:Y:S05]  /*1fa60*/  BSYNC B0 ;  /* 0x0000000000007941 */ /* 0x000fea0003800000 */
.L_x_30904:
        /* <DEDUP_REMOVED lines=9> */
.L_x_30900:
        /* <DEDUP_REMOVED lines=12> */
.L_x_30909:
[----:B------:R-:W-:Y:S02]  /*1fbc0*/  IMAD.MOV.U32 R211, RZ, RZ, R10 ;  /* 0x000000ffffd37224 */ /* 0x000fe400078e000a */
.L_x_30910:
[----:B------:R-:W-:Y:S05]  /*1fbd0*/  BSYNC B0 ;  /* 0x0000000000007941 */ /* 0x000fea0003800000 */
.L_x_30908:
        /* <DEDUP_REMOVED lines=16> */
.L_x_30914:
[----:B------:R-:W-:Y:S05]  /*1fce0*/  BSYNC B1 ;  /* 0x0000000000017941 */ /* 0x000fea0003800000 */
.L_x_30913:
        /* <DEDUP_REMOVED lines=44> */
.L_x_30912:
[----:B------:R-:W-:Y:S05]  /*1ffb0*/  BSYNC B0 ;  /* 0x0000000000007941 */ /* 0x000fea0003800000 */
.L_x_30911:
        /* <DEDUP_REMOVED lines=12> */
.L_x_30915:
        /* <DEDUP_REMOVED lines=12> */
.L_x_30918:
[----:B------:R-:W-:Y:S02]  /*20140*/  MOV R177, R10 ;  /* 0x0000000a00b17202 */ /* 0x000fe40000000f00 */
.L_x_30919:
[----:B------:R-:W-:Y:S05]  /*20150*/  BSYNC B0 ;  /* 0x0000000000007941 */ /* 0x000fea0003800000 */
.L_x_30917:
        /* <DEDUP_REMOVED lines=16> */
.L_x_30923:
[----:B------:R-:W-:Y:S05]  /*20260*/  BSYNC B1 ;  /* 0x0000000000017941 */ /* 0x000fea0003800000 */
.L_x_30922:
        /* <DEDUP_REMOVED lines=44> */
.L_x_30921:
[----:B------:R-:W-:Y:S05]  /*20530*/  BSYNC B0 ;  /* 0x0000000000007941 */ /* 0x000fea0003800000 */
.L_x_30920:
        /* <DEDUP_REMOVED lines=9> */
.L_x_30916:
        /* <DEDUP_REMOVED lines=12> */
.L_x_30925:
[----:B------:R-:W-:Y:S02]  /*20690*/  MOV R211, R10 ;  /* 0x0000000a00d37202 */ /* 0x000fe40000000f00 */
.L_x_30926:
[----:B------:R-:W-:Y:S05]  /*206a0*/  BSYNC B0 ;  /* 0x0000000000007941 */ /* 0x000fea0003800000 */
.L_x_30924:
        /* <DEDUP_REMOVED lines=16> */
.L_x_30930:
[----:B------:R-:W-:Y:S05]  /*207b0*/  BSYNC B1 ;  /* 0x0000000000017941 */ /* 0x000fea0003800000 */
.L_x_30929:
        /* <DEDUP_REMOVED lines=44> */
.L_x_30928:
[----:B------:R-:W-:Y:S05]  /*20a80*/  BSYNC B0 ;  /* 0x0000000000007941 */ /* 0x000fea0003800000 */
.L_x_30927:
        /* <DEDUP_REMOVED lines=12> */
.L_x_30931:
        /* <DEDUP_REMOVED lines=12> */
.L_x_30934:
[----:B------:R-:W-:Y:S02]  /*20c10*/  IMAD.MOV.U32 R178, RZ, RZ, R10 ;  /* 0x000000ffffb27224 */ /* 0x000fe400078e000a */
.L_x_30935:
[----:B------:R-:W-:Y:S05]  /*20c20*/  BSYNC B0 ;  /* 0x0000000000007941 */ /* 0x000fea0003800000 */
.L_x_30933:
        /* <DEDUP_REMOVED lines=16> */
.L_x_30939:
[----:B------:R-:W-:Y:S05]  /*20d30*/  BSYNC B1 ;  /* 0x0000000000017941 */ /* 0x000fea0003800000 */
.L_x_30938:
        /* <DEDUP_REMOVED lines=44> */
.L_x_30937:
[----:B------:R-:W-:Y:S05]  /*21000*/  BSYNC B0 ;  /* 0x0000000000007941 */ /* 0x000fea0003800000 */
.L_x_30936:
        /* <DEDUP_REMOVED lines=9> */
.L_x_30932:
        /* <DEDUP_REMOVED lines=12> */
.L_x_30941:
[----:B------:R-:W-:Y:S02]  /*21160*/  IMAD.MOV.U32 R211, RZ, RZ, R10 ;  /* 0x000000ffffd37224 */ /* 0x000fe400078e000a */
.L_x_30942:
[----:B------:R-:W-:Y:S05]  /*21170*/  BSYNC B0 ;  /* 0x0000000000007941 */ /* 0x000fea0003800000 */
.L_x_30940:
        /* <DEDUP_REMOVED lines=16> */
.L_x_30946:
[----:B------:R-:W-:Y:S05]  /*21280*/  BSYNC B1 ;  /* 0x0000000000017941 */ /* 0x000fea0003800000 */
.L_x_30945:
        /* <DEDUP_REMOVED lines=44> */
.L_x_30944:
[----:B------:R-:W-:Y:S05]  /*21550*/  BSYNC B0 ;  /* 0x0000000000007941 */ /* 0x000fea0003800000 */
.L_x_30943:
        /* <DEDUP_REMOVED lines=12> */
.L_x_30947:
        /* <DEDUP_REMOVED lines=12> */
.L_x_30950:
[----:B------:R-:W-:Y:S02]  /*216e0*/  IMAD.MOV.U32 R211, RZ, RZ, R10 ;  /* 0x000000ffffd37224 */ /* 0x000fe400078e000a */
.L_x_30951:
[----:B------:R-:W-:Y:S05]  /*216f0*/  BSYNC B0 ;  /* 0x0000000000007941 */ /* 0x000fea0003800000 */
.L_x_30949:
        /* <DEDUP_REMOVED lines=16> */
.L_x_30955:
[----:B------:R-:W-:Y:S05]  /*21800*/  BSYNC B1 ;  /* 0x0000000000017941 */ /* 0x000fea0003800000 */
.L_x_30954:
        /* <DEDUP_REMOVED lines=44> */
.L_x_30953:
[----:B------:R-:W-:Y:S05]  /*21ad0*/  BSYNC B0 ;  /* 0x0000000000007941 */ /* 0x000fea0003800000 */
.L_x_30952:
        /* <DEDUP_REMOVED lines=9> */
.L_x_30948:
        /* <DEDUP_REMOVED lines=12> */
.L_x_30957:
[----:B------:R-:W-:Y:S02]  /*21c30*/  IMAD.MOV.U32 R211, RZ, RZ, R10 ;  /* 0x000000ffffd37224 */ /* 0x000fe400078e000a */
.L_x_30958:
[----:B------:R-:W-:Y:S05]  /*21c40*/  BSYNC B0 ;  /* 0x0000000000007941 */ /* 0x000fea0003800000 */
.L_x_30956:
        /* <DEDUP_REMOVED lines=16> */
.L_x_30962:
[----:B------:R-:W-:Y:S05]  /*21d50*/  BSYNC B1 ;  /* 0x0000000000017941 */ /* 0x000fea0003800000 */
.L_x_30961:
        /* <DEDUP_REMOVED lines=44> */
.L_x_30960:
[----:B------:R-:W-:Y:S05]  /*22020*/  BSYNC B0 ;  /* 0x0000000000007941 */ /* 0x000fea0003800000 */
.L_x_30959:
        /* <DEDUP_REMOVED lines=13> */
.L_x_30963:
        /* <DEDUP_REMOVED lines=12> */
.L_x_30966:
[----:B------:R-:W-:Y:S02]  /*221c0*/  IMAD.MOV.U32 R214, RZ, RZ, R10 ;  /* 0x000000ffffd67224 */ /* 0x000fe400078e000a */
.L_x_30967:
[----:B------:R-:W-:Y:S05]  /*221d0*/  BSYNC B0 ;  /* 0x0000000000007941 */ /* 0x000fea0003800000 */
.L_x_30965:
        /* <DEDUP_REMOVED lines=18> */
.L_x_30971:
[----:B------:R-:W-:Y:S05]  /*22300*/  BSYNC B1 ;  /* 0x0000000000017941 */ /* 0x000fea0003800000 */
.L_x_30970:
        /* <DEDUP_REMOVED lines=44> */
.L_x_30969:
[----:B------:R-:W-:Y:S05]  /*225d0*/  BSYNC B0 ;  /* 0x0000000000007941 */ /* 0x000fea0003800000 */
.L_x_30968:
        /* <DEDUP_REMOVED lines=9> */
.L_x_30964:
        /* <DEDUP_REMOVED lines=93> */
.L_x_30972:
[----:B0-----:R-:W-:Y:S01]  /*22c40*/  FADD.FTZ R206, R212, R179 ;  /* 0x000000b3d4ce7221 */ /* 0x001fe20000010000 */
[----:B------:R-:W-:Y:S05]  /*22c50*/  BRA.DIV ~URZ, `(.L_x_30973) ;  /* 0x000014027f007947 */ /* 0x000fea000b800000 */
[----:B------:R0:W1:Y:S02]  /*22c60*/  SHFL.BFLY PT, R200, R206, 0x1, 0x1f ;  /* 0x0c201f00cec87f89 */ /* 0x00006400000e0000 */
.L_x_30977:
        /* <DEDUP_REMOVED lines=116> */
.L_x_30978:
        /* <DEDUP_REMOVED lines=33> */
[----:B------:R-:W-:Y:S01]  /*235c0*/  F2FP.PACK_AB R28, R28, R27 ;  /* 0x0000001b1c1c723e */ /* 0x000fe200000000ff */
        /* <DEDUP_REMOVED lines=11> */
[----:B------:R-:W-:Y:S01]  /*23680*/  F2FP.PACK_AB R30, R25, R30 ;  /* 0x0000001e191e723e */ /* 0x000fe200000000ff */
        /* <DEDUP_REMOVED lines=13> */
[----:B------:R-:W-:Y:S01]  /*23760*/  F2FP.PACK_AB R34, R34, R33 ;  /* 0x000000212222723e */ /* 0x000fe200000000ff */
[----:B------:R-:W-:-:S02]  /*23770*/  FFMA.FTZ R36, R119, R32, R167 ;  /* 0x0000002077247223 */ /* 0x000fc400000100a7 */
[----:B------:R-:W-:Y:S02]  /*23780*/  FADD.FTZ R204, -R200, R29 ;  /* 0x0000001dc8cc7221 */ /* 0x000fe40000010100 */
[C---:B------:R-:W-:Y:S01]  /*23790*/  FMUL.FTZ R25, R61.reuse, R56 ;  /* 0x000000383d197220 */ /* 0x040fe20000410000 */
[----:B------:R-:W-:Y:S01]  /*237a0*/  F2FP.PACK_AB R33, R36, R27 ;  /* 0x0000001b2421723e */ /* 0x000fe200000000ff */
        /* <DEDUP_REMOVED lines=16> */
[----:B------:R-:W-:Y:S01]  /*238b0*/  F2FP.PACK_AB R32, R32, R25 ;  /* 0x000000192020723e */ /* 0x000fe200000000ff */
[----:B------:R-:W-:Y:S01]  /*238c0*/  FFMA.FTZ R218, R127, R218, R175 ;  /* 0x000000da7fda7223 */ /* 0x000fe200000100af */
[----:B------:R-:W-:Y:S01]  /*238d0*/  LEA.HI.X R25, R195, c[0x0][0x20c], RZ, 0x4, P0 ;  /* 0x00008300c3197a11 */ /* 0x000fe200000f24ff */
[----:B------:R-:W-:Y:S01]  /*238e0*/  FMUL.FTZ R27, R61, R46 ;  /* 0x0000002e3d1b7220 */ /* 0x000fe20000410000 */
[----:B------:R-:W-:Y:S01]  /*238f0*/  F2FP.PACK_AB R31, R228, R31 ;  /* 0x0000001fe41f723e */ /* 0x000fe200000000ff */
[----:B------:R-:W-:Y:S01]  /*23900*/  FADD.FTZ R48, -R200, R48 ;  /* 0x00000030c8307221 */ /* 0x000fe20000010100 */
[----:B------:R-:W-:Y:S01]  /*23910*/  F2FP.PACK_AB R29, R218, R29 ;  /* 0x0000001dda1d723e */ /* 0x000fe200000000ff */
        /* <DEDUP_REMOVED lines=10> */
[----:B------:R-:W-:Y:S01]  /*239c0*/  F2FP.PACK_AB R35, R236, R35 ;  /* 0x00000023ec23723e */ /* 0x000fe200000000ff */
        /* <DEDUP_REMOVED lines=31> */
[----:B------:R-:W-:Y:S01]  /*23bc0*/  F2FP.PACK_AB R31, R38, R55 ;  /* 0x00000037261f723e */ /* 0x000fe200000000ff */
[C---:B------:R-:W-:Y:S01]  /*23bd0*/  FMUL.FTZ R45, R61.reuse, R40 ;  /* 0x000000283d2d7220 */ /* 0x040fe20000410000 */
[----:B------:R-:W-:Y:S01]  /*23be0*/  F2FP.PACK_AB R30, R30, R43 ;  /* 0x0000002b1e1e723e */ /* 0x000fe200000000ff */
[----:B------:R-:W-:-:S02]  /*23bf0*/  FMUL.FTZ R67, R61, R26 ;  /* 0x0000001a3d437220 */ /* 0x000fc40000410000 */
[C---:B------:R-:W-:Y:S02]  /*23c00*/  FMUL.FTZ R177, R61.reuse, R176 ;  /* 0x000000b03db17220 */ /* 0x040fe40000410000 */
[----:B------:R-:W-:Y:S02]  /*23c10*/  FMUL.FTZ R232, R61, R232 ;  /* 0x000000e83de87220 */ /* 0x000fe40000410000 */
[----:B-1----:R-:W-:Y:S02]  /*23c20*/  FFMA.FTZ R34, R88, R63, R136 ;  /* 0x0000003f58227223 */ /* 0x002fe40000010088 */
[----:B------:R-:W-:Y:S02]  /*23c30*/  FFMA.FTZ R37, R89, R204, R137 ;  /* 0x000000cc59257223 */ /* 0x000fe40000010089 */
[----:B------:R-:W-:Y:S02]  /*23c40*/  FMUL.FTZ R40, R61, R41 ;  /* 0x000000293d287220 */ /* 0x000fe40000410000 */
[----:B------:R-:W-:Y:S01]  /*23c50*/  FFMA.FTZ R26, R104, R51, R152 ;  /* 0x00000033681a7223 */ /* 0x000fe20000010098 */
[----:B------:R-:W-:Y:S01]  /*23c60*/  F2FP.PACK_AB R34, R37, R34 ;  /* 0x000000222522723e */ /* 0x000fe200000000ff */
[----:B------:R-:W-:Y:S01]  /*23c70*/  FFMA.FTZ R39, R105, R44, R153 ;  /* 0x0000002c69277223 */ /* 0x000fe20000010099 */
[----:B------:R-:W-:Y:S01]  /*23c80*/  LEA R44, P0, R195, c[0x0][0x208], 0x4 ;  /* 0x00008200c32c7a11 */ /* 0x000fe200078020ff */
[----:B------:R-:W-:-:S02]  /*23c90*/  FMUL.FTZ R57, R61, R60 ;  /* 0x0000003c3d397220 */ /* 0x000fc40000410000 */
[----:B------:R-:W-:Y:S01]  /*23ca0*/  FMUL.FTZ R62, R61, R62 ;  /* 0x0000003e3d3e7220 */ /* 0x000fe20000410000 */
[----:B------:R-:W-:Y:S01]  /*23cb0*/  F2FP.PACK_AB R26, R39, R26 ;  /* 0x0000001a271a723e */ /* 0x000fe200000000ff */
        /* <DEDUP_REMOVED lines=23> */
[----:B------:R-:W-:Y:S01]  /*23e30*/  FFMA.FTZ R28, R100, R45, R148 ;  /* 0x0000002d641c7223 */ /* 0x000fe20000010094 */
[----:B------:R-:W-:Y:S01]  /*23e40*/  LEA.HI.X R45, R195, c[0x0][0x20c], RZ, 0x4, P0 ;  /* 0x00008300c32d7a11 */ /* 0x000fe200000f24ff */
        /* <DEDUP_REMOVED lines=32> */
.L_x_30975:
[----:B------:R-:W-:Y:S05]  /*24050*/  EXIT ;  /* 0x000000000000794d */ /* 0x000fea0003800000 */
.L_x_30973:
[----:B------:R-:W-:Y:S01]  /*24060*/  IMAD.MOV.U32 R205, RZ, RZ, 0x1 ;  /* 0x00000001ffcd7424 */ /* 0x000fe200078e00ff */
[----:B------:R-:W-:Y:S01]  /*24070*/  MOV R200, 0x240b0 ;  /* 0x000240b000c87802 */ /* 0x000fe20000000f00 */
[----:B------:R-:W-:Y:S02]  /*24080*/  IMAD.MOV.U32 R203, RZ, RZ, 0x1f ;  /* 0x0000001fffcb7424 */ /* 0x000fe400078e00ff */
[----:B------:R-:W-:Y:S02]  /*24090*/  IMAD.MOV.U32 R204, RZ, RZ, -0x1 ;  /* 0xffffffffffcc7424 */ /* 0x000fe400078e00ff */
[----:B------:R-:W-:Y:S05]  /*240a0*/  CALL.REL.NOINC `($__internal_63_$__cuda_sm70_shflsync_bfly_p) ;  /* 0x0000099000007944 */ /* 0x000fea0003c00000 */
[----:B-1----:R-:W-:Y:S01]  /*240b0*/  MOV R200, R205 ;  /* 0x000000cd00c87202 */ /* 0x002fe20000000f00 */
[----:B0-----:R-:W-:Y:S05]  /*240c0*/  BRA `(.L_x_30977) ;  /* 0xffffeba000007947 */ /* 0x001fea000383ffff */
.L_x_30974:
[----:B------:R-:W-:Y:S01]  /*240d0*/  IMAD.MOV.U32 R205, RZ, RZ, 0x2 ;  /* 0x00000002ffcd7424 */ /* 0x000fe200078e00ff */
[----:B------:R-:W-:Y:S01]  /*240e0*/  MOV R200, 0x24120 ;  /* 0x0002412000c87802 */ /* 0x000fe20000000f00 */
[----:B------:R-:W-:Y:S02]  /*240f0*/  IMAD.MOV.U32 R203, RZ, RZ, 0x1f ;  /* 0x0000001fffcb7424 */ /* 0x000fe400078e00ff */
[----:B------:R-:W-:Y:S02]  /*24100*/  IMAD.MOV.U32 R204, RZ, RZ, -0x1 ;  /* 0xffffffffffcc7424 */ /* 0x000fe400078e00ff */
[----:B------:R-:W-:Y:S05]  /*24110*/  CALL.REL.NOINC `($__internal_63_$__cuda_sm70_shflsync_bfly_p) ;  /* 0x0000092000007944 */ /* 0x000fea0003c00000 */
[----:B0-----:R-:W-:Y:S01]  /*24120*/  HFMA2.MMA R203, -RZ, RZ, 0, 1.847743988037109375e-06 ;  /* 0x0000001fffcb7435 */ /* 0x001fe200000001ff */
[----:B-1----:R-:W-:Y:S01]  /*24130*/  FADD.FTZ R206, R206, R205 ;  /* 0x000000cdcece7221 */ /* 0x002fe20000010000 */
[----:B------:R-:W-:Y:S01]  /*24140*/  MOV R200, 0x24180 ;  /* 0x0002418000c87802 */ /* 0x000fe20000000f00 */
[----:B------:R-:W-:-:S02]  /*24150*/  IMAD.MOV.U32 R205, RZ, RZ, 0x4 ;  /* 0x00000004ffcd7424 */ /* 0x000fc400078e00ff */
[----:B------:R-:W-:Y:S02]  /*24160*/  IMAD.MOV.U32 R204, RZ, RZ, -0x1 ;  /* 0xffffffffffcc7424 */ /* 0x000fe400078e00ff */
[----:B------:R-:W-:Y:S05]  /*24170*/  CALL.REL.NOINC `($__internal_63_$__cuda_sm70_shflsync_bfly_p) ;  /* 0x000008c000007944 */ /* 0x000fea0003c00000 */
[----:B01----:R-:W-:Y:S01]  /*24180*/  FADD.FTZ R206, R206, R205 ;  /* 0x000000cdcece7221 */ /* 0x003fe20000010000 */
[----:B------:R-:W-:Y:S01]  /*24190*/  MOV R200, 0x241e0 ;  /* 0x000241e000c87802 */ /* 0x000fe20000000f00 */
[----:B------:R-:W-:Y:S02]  /*241a0*/  IMAD.MOV.U32 R205, RZ, RZ, 0x8 ;  /* 0x00000008ffcd7424 */ /* 0x000fe400078e00ff */
[----:B------:R-:W-:Y:S02]  /*241b0*/  IMAD.MOV.U32 R203, RZ, RZ, 0x1f ;  /* 0x0000001fffcb7424 */ /* 0x000fe400078e00ff */
[----:B------:R-:W-:Y:S02]  /*241c0*/  IMAD.MOV.U32 R204, RZ, RZ, -0x1 ;  /* 0xffffffffffcc7424 */ /* 0x000fe400078e00ff */
[----:B------:R-:W-:Y:S05]  /*241d0*/  CALL.REL.NOINC `($__internal_63_$__cuda_sm70_shflsync_bfly_p) ;  /* 0x0000086000007944 */ /* 0x000fea0003c00000 */
[----:B01----:R-:W-:Y:S01]  /*241e0*/  FADD.FTZ R206, R206, R205 ;  /* 0x000000cdcece7221 */ /* 0x003fe20000010000 */
[----:B------:R-:W-:Y:S01]  /*241f0*/  MOV R205, 0x10 ;  /* 0x0000001000cd7802 */ /* 0x000fe20000000f00 */
[----:B------:R-:W-:Y:S01]  /*24200*/  IMAD.MOV.U32 R203, RZ, RZ, 0x1f ;  /* 0x0000001fffcb7424 */ /* 0x000fe200078e00ff */
[----:B------:R-:W-:Y:S01]  /*24210*/  MOV R200, 0x24240 ;  /* 0x0002424000c87802 */ /* 0x000fe20000000f00 */
[----:B------:R-:W-:-:S02]  /*24220*/  IMAD.MOV.U32 R204, RZ, RZ, -0x1 ;  /* 0xffffffffffcc7424 */ /* 0x000fc400078e00ff */
[----:B------:R-:W-:Y:S05]  /*24230*/  CALL.REL.NOINC `($__internal_63_$__cuda_sm70_shflsync_bfly_p) ;  /* 0x0000080000007944 */ /* 0x000fea0003c00000 */
[----:B-1----:R-:W-:Y:S01]  /*24240*/  FADD.FTZ R202, R206, R205 ;  /* 0x000000cdceca7221 */ /* 0x002fe20000010000 */
[----:B0-----:R-:W-:Y:S01]  /*24250*/  MOV R204, 0xffffffff ;  /* 0xffffffff00cc7802 */ /* 0x001fe20000000f00 */
[----:B------:R-:W-:-:S02]  /*24260*/  IMAD.MOV.U32 R205, RZ, RZ, 0x1 ;  /* 0x00000001ffcd7424 */ /* 0x000fc400078e00ff */
        /* <DEDUP_REMOVED lines=95> */
[----:B------:R-:W-:Y:S02]  /*24860*/  FFMA.FTZ R200, R203, R203, R200 ;  /* 0x000000cbcbc87223 */ /* 0x000fe400000100c8 */
[----:B------:R-:W-:-:S02]  /*24870*/  IMAD.MOV.U32 R203, RZ, RZ, 0x1f ;  /* 0x0000001fffcb7424 */ /* 0x000fc400078e00ff */
[----:B------:R-:W-:Y:S01]  /*24880*/  FFMA.FTZ R206, R201, R201, R200 ;  /* 0x000000c9c9ce7223 */ /* 0x000fe200000100c8 */
[----:B------:R-:W-:Y:S02]  /*24890*/  MOV R200, 0x248b0 ;  /* 0x000248b000c87802 */ /* 0x000fe40000000f00 */
[----:B------:R-:W-:Y:S05]  /*248a0*/  CALL.REL.NOINC `($__internal_63_$__cuda_sm70_shflsync_bfly_p) ;  /* 0x0000019000007944 */ /* 0x000fea0003c00000 */
[----:B01----:R-:W-:Y:S01]  /*248b0*/  FADD.FTZ R206, R206, R205 ;  /* 0x000000cdcece7221 */ /* 0x003fe20000010000 */
[----:B------:R-:W-:Y:S01]  /*248c0*/  MOV R200, 0x24910 ;  /* 0x0002491000c87802 */ /* 0x000fe20000000f00 */
[----:B------:R-:W-:Y:S02]  /*248d0*/  IMAD.MOV.U32 R205, RZ, RZ, 0x2 ;  /* 0x00000002ffcd7424 */ /* 0x000fe400078e00ff */
        /* <DEDUP_REMOVED lines=21> */
[----:B01----:R-:W-:Y:S05]  /*24a30*/  BRA `(.L_x_30978) ;  /* 0xffffe97000007947 */ /* 0x003fea000383ffff */
        .weak           $__internal_63_$__cuda_sm70_shflsync_bfly_p
        .type           $__internal_63_$__cuda_sm70_shflsync_bfly_p,@function
        .size           $__internal_63_$__cuda_sm70_shflsync_bfly_p,(.L_x_39507 - $__internal_63_$__cuda_sm70_shflsync_bfly_p)
$__internal_63_$__cuda_sm70_shflsync_bfly_p:
[----:B------:R-:W-:Y:S01]  /*24a40*/  IMAD.MOV.U32 R201, RZ, RZ, 0x0 ;  /* 0x00000000ffc97424 */ /* 0x000fe200078e00ff */
[----:B------:R-:W-:Y:S04]  /*24a50*/  WARPSYNC R204 ;  /* 0x000000cc00007348 */ /* 0x000fe80003800000 */
[----:B------:R0:W1:Y:S01]  /*24a60*/  SHFL.BFLY PT, R205, R206, R205, R203 ;  /* 0x0c0000cdcecd7389 */ /* 0x00006200000e00cb */
[----:B------:R-:W-:Y:S05]  /*24a70*/  RET.REL.NODEC R200 `(_ZN10layer_norm31ln_parallel_residual_fwd_kernelINS_13Kernel_traitsIf6__halffS2_fjLj1536ELj1ELj4ELj1ELj16ENS_18Kernel_traits_baseILj1536EfS2_fS2_fjLj128EEEEELb1ELb1ELb1EEEvNS_9FwdParamsE) ;  /* 0xfffdb580c8007950 */ /* 0x000fea0003c3ffff */
.L_x_30979:
        /* <DEDUP_REMOVED lines=16> */
.L_x_39507:


//--------------------- .text._ZN10layer_norm31ln_parallel_residual_fwd_kernelINS_13Kernel_traitsI6__halfffffjLj1536ELj1ELj4ELj1ELj16ENS_18Kernel_traits_baseILj1536ES2_ffffjLj128EEEEELb0ELb0ELb0EEEvNS_9FwdParamsE --------------------------
	.section	.text._ZN10layer_norm31ln_parallel_residual_fwd_kernelINS_13Kernel_traitsI6__halfffffjLj1536ELj1ELj4ELj1ELj16ENS_18Kernel_traits_baseILj1536ES2_ffffjLj128EEEEELb0ELb0ELb0EEEvNS_9FwdParamsE,"ax",@progbits
	.sectioninfo	@"SHI_REGISTERS=255"
	.align	128
        .global         _ZN10layer_norm31ln_parallel_residual_fwd_kernelINS_13Kernel_traitsI6__halfffffjLj1536ELj1ELj4ELj1ELj16ENS_18Kernel_traits_baseILj1536ES2_ffffjLj128EEEEELb0ELb0ELb0EEEvNS_9FwdParamsE
        .type           _ZN10layer_norm31ln_parallel_residual_fwd_kernelINS_13Kernel_traitsI6__halfffffjLj1536ELj1ELj4ELj1ELj16ENS_18Kernel_traits_baseILj1536ES2_ffffjLj128EEEEELb0ELb0ELb0EEEvNS_9FwdParamsE,@function
        .size           _ZN10layer_norm31ln_parallel_residual_fwd_kernelINS_13Kernel_traitsI6__halfffffjLj1536ELj1ELj4ELj1ELj16ENS_18Kernel_traits_baseILj1536ES2_ffffjLj128EEEEELb0ELb0ELb0EEEvNS_9FwdParamsE,(.L_x_39508 - _ZN10layer_norm31ln_parallel_residual_fwd_kernelINS_13Kernel_traitsI6__halfffffjLj1536ELj1ELj4ELj1ELj16ENS_18Kernel_traits_baseILj1536ES2_ffffjLj128EEEEELb0ELb0ELb0EEEvNS_9FwdParamsE)
        .other          _ZN10layer_norm31ln_parallel_residual_fwd_kernelINS_13Kernel_traitsI6__halfffffjLj1536ELj1ELj4ELj1ELj16ENS_18Kernel_traits_baseILj1536ES2_ffffjLj128EEEEELb0ELb0ELb0EEEvNS_9FwdParamsE,@"STO_CUDA_ENTRY STV_DEFAULT"
_ZN10layer_norm31ln_parallel_residual_fwd_kernelINS_13Kernel_traitsI6__halfffffjLj1536ELj1ELj4ELj1ELj16ENS_18Kernel_traits_baseILj1536ES2_ffffjLj128EEEEELb0ELb0ELb0EEEvNS_9FwdParamsE:
.text._ZN10layer_norm31ln_parallel_residual_fwd_kernelINS_13Kernel_traitsI6__halfffffjLj1536ELj1ELj4ELj1ELj16ENS_18Kernel_traits_baseILj1536ES2_ffffjLj128EEEEELb0ELb0ELb0EEEvNS_9FwdParamsE:
[----:B------:R-:W-:Y:S02]  /*0000*/  MOV R1, c[0x0][0x28] ;  /* 0x00000a0000017a02 */ /* 0x000fe40000000f00 */
        /* <DEDUP_REMOVED lines=23> */
[----:B------:R-:W-:Y:S01]  /*0180*/  IMAD.MOV.U32 R53, RZ, RZ, 0x8 ;  /* 0x00000008ff357424 */ /* 0x000fe200078e00ff */
        /* <DEDUP_REMOVED lines=8> */
[----:B------:R-:W-:Y:S02]  /*0210*/  IMAD.WIDE.U32 R52, R50, R53, c[0x0][0x1b0] ;  /* 0x00006c0032347625 */ /* 0x000fe400078e0035 */
[----:B------:R0:W5:Y:S01]  /*0220*/  @P0 LDG.E.64 R98, [R4.64] ;  /* 0x0000000404620981 */ /* 0x000162000c1e1b00 */
[C---:B------:R-:W-:Y:S02]  /*0230*/  @P2 IADD3.X R7, R3.reuse, c[0x0][0x224], RZ, P3, !PT ;  /* 0x0000890003072a10 */ /* 0x040fe40001ffe4ff */
[----:B------:R-:W-:Y:S01]  /*0240*/  IADD3 R46, P3, R46, c[0x0][0x1b8], RZ ;  /* 0x00006e002e2e7a10 */ /* 0x000fe20007f7e0ff */
[----:B------:R-:W5:Y:S03]  /*0250*/  LDG.E.64 R52, [R52.64] ;  /* 0x0000000434347981 */ /* 0x000f66000c1e1b00 */
[----:B------:R-:W-:Y:S01]  /*0260*/  IADD3.X R47, R3, c[0x0][0x1bc], RZ, P3, !PT ;  /* 0x00006f00032f7a10 */ /* 0x000fe20001ffe4ff */
[----:B------:R0:W5:Y:S05]  /*0270*/  @P2 LDG.E.64 R94, [R6.64] ;  /* 0x00000004065e2981 */ /* 0x00016a000c1e1b00 */
[----:B------:R-:W5:Y:S01]  /*0280*/  LDG.E.64 R46, [R46.64] ;  /* 0x000000042e2e7981 */ /* 0x000f62000c1e1b00 */
[----:B------:R-:W-:Y:S01]  /*0290*/  LOP3.LUT R50, R50, 0x20, RZ, 0xfc, !PT ;  /* 0x0000002032327812 */ /* 0x000fe200078efcff */
[----:B------:R-:W-:Y:S01]  /*02a0*/  @!P0 CS2R R98, SRZ ;  /* 0x0000000000628805 */ /* 0x000fe2000001ff00 */
[----:B------:R-:W-:-:S02]  /*02b0*/  @!P2 CS2R R94, SRZ ;  /* 0x00000000005ea805 */ /* 0x000fc4000001ff00 */
.L_x_30981:
[----:B01----:R-:W-:Y:S05]  /*02c0*/  BSYNC B0 ;  /* 0x0000000000007941 */ /* 0x003fea0003800000 */
.L_x_30980:
[----:B------:R-:W-:Y:S01]  /*02d0*/  BSSY B0, `(.L_x_30982) ;  /* 0x0000017000007945 */ /* 0x000fe20003800000 */
[----:B------:R-:W-:Y:S05]  /*02e0*/  @!P6 BRA `(.L_x_30983) ;  /* 0x000001500000e947 */ /* 0x000fea0003800000 */
[----:B------:R-:W-:Y:S01]  /*02f0*/  ISETP.NE.U32.AND P0, PT, RZ, c[0x0][0x218], PT ;  /* 0x00008600ff007a0c */ /* 0x000fe20003f05070 */
[----:B------:R-:W-:Y:S01]  /*0300*/  IMAD.MOV.U32 R79, RZ, RZ, 0x8 ;  /* 0x00000008ff4f7424 */ /* 0x000fe200078e00ff */
[----:B------:R-:W-:-:S02]  /*0310*/  ISETP.NE.U32.AND P2, PT, RZ, c[0x0][0x220], PT ;  /* 0x00008800ff007a0c */ /* 0x000fc40003f45070 */
        /* <DEDUP_REMOVED lines=15> */
[----:B------:R-:W-:Y:S01]  /*0410*/  IADD3 R50, R50, 0x20, RZ ;  /* 0x0000002032327810 */ /* 0x000fe20007ffe0ff */
[----:B------:R-:W-:Y:S01]  /*0420*/  @!P0 CS2R R238, SRZ ;  /* 0x0000000000ee8805 */ /* 0x000fe2000001ff00 */
[----:B------:R-:W-:-:S02]  /*0430*/  @!P2 CS2R R236, SRZ ;  /* 0x0000000000eca805 */ /* 0x000fc4000001ff00 */
.L_x_30983:
[----:B0-----:R-:W-:Y:S05]  /*0440*/  BSYNC B0 ;  /* 0x0000000000007941 */ /* 0x001fea0003800000 */
.L_x_30982:
        /* <DEDUP_REMOVED lines=23> */
.L_x_30985:
[----:B0-----:R-:W-:Y:S05]  /*05c0*/  BSYNC B0 ;  /* 0x0000000000007941 */ /* 0x001fea0003800000 */
.L_x_30984:
        /* <DEDUP_REMOVED lines=23> */
.L_x_30987:
[----:B0-----:R-:W-:Y:S05]  /*0740*/  BSYNC B0 ;  /* 0x0000000000007941 */ /* 0x001fea0003800000 */
.L_x_30986:
[----:B------:R-:W-:Y:S01]  /*0750*/  ISETP.GE.U32.AND P0, PT, R0, 0xa0, PT ;  /* 0x000000a00000780c */ /* 0x000fe20003f06070 */
[----:B------:R-:W-:Y:S01]  /*0760*/  BSSY B0, `(.L_x_30988) ;  /* 0x0000019000007945 */ /* 0x000fe20003800000 */
[----:B------:R-:W-:-:S11]  /*0770*/  LOP3.LUT R2, R2, 0xffffbfff, RZ, 0xc0, !PT ;  /* 0xffffbfff02027812 */ /* 0x000fd600078ec0ff */
[----:B------:R-:W-:Y:S01]  /*0780*/  @P0 LOP3.LUT R2, R2, 0x4000, RZ, 0xfc, !PT ;  /* 0x0000400002020812 */ /* 0x000fe200078efcff */
[----:B------:R-:W-:Y:S05]  /*0790*/  @!P0 BRA `(.L_x_30989) ;  /* 0x0000015000008947 */ /* 0x000fea0003800000 */
[----:B------:R-:W-:Y:S01]  /*07a0*/  ISETP.NE.U32.AND P2, PT, RZ, c[0x0][0x218], PT ;  /* 0x00008600ff007a0c */ /* 0x000fe20003f45070 */
[----:B------:R-:W-:Y:S01]  /*07b0*/  IMAD.MOV.U32 R73, RZ, RZ, 0x8 ;  /* 0x00000008ff497424 */ /* 0x000fe200078e00ff */
[C---:B------:R-:W-:Y:S02]  /*07c0*/  SHF.L.U32 R30, R50.reuse, 0x3, RZ ;  /* 0x00000003321e7819 */ /* 0x040fe400000006ff */
[----:B------:R-:W-:Y:S02]  /*07d0*/  ISETP.NE.AND.EX P2, PT, RZ, c[0x0][0x21c], PT, P2 ;  /* 0x00008700ff007a0c */ /* 0x000fe40003f45320 */
[----:B------:R-:W-:-:S11]  /*07e0*/  SHF.L.U64.HI R3, R50, 0x3, RZ ;  /* 0x0000000332037819 */ /* 0x000fd600000102ff */
[----:B------:R-:W-:-:S04]  /*07f0*/  @P2 LEA R4, P0, R50, c[0x0][0x218], 0x3 ;  /* 0x0000860032042a11 */ /* 0x000fc800078018ff */
[C---:B------:R-:W-:Y:S02]  /*0800*/  @P2 LEA.HI.X R5, R50.reuse, c[0x0][0x21c], RZ, 0x3, P0 ;  /* 0x0000870032052a11 */ /* 0x040fe400000f1cff */
[----:B------:R-:W-:Y:S01]  /*0810*/  ISETP.NE.U32.AND P0, PT, RZ, c[0x0][0x220], PT ;  /* 0x00008800ff007a0c */ /* 0x000fe20003f05070 */
[----:B------:R-:W-:Y:S02]  /*0820*/  IMAD.WIDE.U32 R72, R50, R73, c[0x0][0x1b0] ;  /* 0x00006c0032487625 */ /* 0x000fe400078e0049 */
[----:B------:R0:W5:Y:S01]  /*0830*/  @P2 LDG.E.64 R190, [R4.64] ;  /* 0x0000000404be2981 */ /* 0x000162000c1e1b00 */
[----:B------:R-:W-:-:S03]  /*0840*/  ISETP.NE.AND.EX P0, PT, RZ, c[0x0][0x224], PT, P0 ;  /* 0x00008900ff007a0c */ /* 0x000fc60003f05300 */
[----:B------:R-:W5:Y:S10]  /*0850*/  LDG.E.64 R72, [R72.64] ;  /* 0x0000000448487981 */ /* 0x000f74000c1e1b00 */
[----:B------:R-:W-:-:S04]  /*0860*/  @P0 IADD3 R6, P3, R30, c[0x0][0x220], RZ ;  /* 0x000088001e060a10 */ /* 0x000fc80007f7e0ff */
[----:B------:R-:W-:Y:S02]  /*0870*/  @P0 IADD3.X R7, R3, c[0x0][0x224], RZ, P3, !PT ;  /* 0x0000890003070a10 */ /* 0x000fe40001ffe4ff */
[----:B------:R-:W-:-:S03]  /*0880*/  IADD3 R30, P3, R30, c[0x0][0x1b8], RZ ;  /* 0x00006e001e1e7a10 */ /* 0x000fc60007f7e0ff */
[----:B------:R0:W5:Y:S01]  /*0890*/  @P0 LDG.E.64 R188, [R6.64] ;  /* 0x0000000406bc0981 */ /* 0x000162000c1e1b00 */
[----:B------:R-:W-:-:S06]  /*08a0*/  IADD3.X R31, R3, c[0x0][0x1bc], RZ, P3, !PT ;  /* 0x00006f00031f7a10 */ /* 0x000fcc0001ffe4ff */
[----:B------:R-:W5:Y:S01]  /*08b0*/  LDG.E.64 R30, [R30.64] ;  /* 0x000000041e1e7981 */ /* 0x000f62000c1e1b00 */
[----:B------:R-:W-:Y:S01]  /*08c0*/  IADD3 R50, R50, 0x20, RZ ;  /* 0x0000002032327810 */ /* 0x000fe20007ffe0ff */
[----:B------:R-:W-:Y:S01]  /*08d0*/  @!P2 CS2R R190, SRZ ;  /* 0x0000000000bea805 */ /* 0x000fe2000001ff00 */
[----:B------:R-:W-:Y:S02]  /*08e0*/  @!P0 CS2R R188, SRZ ;  /* 0x0000000000bc8805 */ /* 0x000fe4000001ff00 */
.L_x_30989:
[----:B0-----:R-:W-:Y:S05]  /*08f0*/  BSYNC B0 ;  /* 0x0000000000007941 */ /* 0x001fea0003800000 */
.L_x_30988:
[----:B------:R-:W-:Y:S01]  /*0900*/  ISETP.GE.U32.AND P0, PT, R0, 0xc0, PT ;  /* 0x000000c00000780c */ /* 0x000fe20003f06070 */
[----:B------:R-:W-:Y:S01]  /*0910*/  BSSY B0, `(.L_x_30990) ;  /* 0x0000019000007945 */ /* 0x000fe20003800000 */
[----:B------:R-:W-:-:S11]  /*0920*/  LOP3.LUT R2, R2, 0xffffdfff, RZ, 0xc0, !PT ;  /* 0xffffdfff02027812 */ /* 0x000fd600078ec0ff */
[----:B------:R-:W-:Y:S01]  /*0930*/  @P0 LOP3.LUT R2, R2, 0x2000, RZ, 0xfc, !PT ;  /* 0x0000200002020812 */ /* 0x000fe200078efcff */
[----:B------:R-:W-:Y:S05]  /*0940*/  @!P0 BRA `(.L_x_30991) ;  /* 0x0000015000008947 */ /* 0x000fea0003800000 */
[C---:B------:R-:W-:Y:S02]  /*0950*/  SHF.L.U32 R6, R50.reuse, 0x3, RZ ;  /* 0x0000000332067819 */ /* 0x040fe400000006ff */
[----:B------:R-:W-:Y:S02]  /*0960*/  SHF.L.U64.HI R3, R50, 0x3, RZ ;  /* 0x0000000332037819 */ /* 0x000fe400000102ff */
[----:B------:R-:W-:-:S04]  /*0970*/  IADD3 R26, P0, R6, c[0x0][0x1b8], RZ ;  /* 0x00006e00061a7a10 */ /* 0x000fc80007f1e0ff */
[----:B------:R-:W-:Y:S02]  /*0980*/  IADD3.X R27, R3, c[0x0][0x1bc], RZ, P0, !PT ;  /* 0x00006f00031b7a10 */ /* 0x000fe400007fe4ff */
[----:B------:R-:W-:-:S04]  /*0990*/  ISETP.NE.U32.AND P0, PT, RZ, c[0x0][0x218], PT ;  /* 0x00008600ff007a0c */ /* 0x000fc80003f05070 */
[----:B------:R-:W-:Y:S01]  /*09a0*/  ISETP.NE.AND.EX P0, PT, RZ, c[0x0][0x21c], PT, P0 ;  /* 0x00008700ff007a0c */ /* 0x000fe20003f05300 */
[----:B------:R-:W-:Y:S01]  /*09b0*/  IMAD.MOV.U32 R69, RZ, RZ, 0x8 ;  /* 0x00000008ff457424 */ /* 0x000fe200078e00ff */
[----:B------:R-:W5:Y:S11]  /*09c0*/  LDG.E.64 R26, [R26.64] ;  /* 0x000000041a1a7981 */ /* 0x000f76000c1e1b00 */
        /* <DEDUP_REMOVED lines=8> */
[----:B------:R-:W-:-:S05]  /*0a50*/  @P2 IADD3.X R7, R3, c[0x0][0x224], RZ, P3, !PT ;  /* 0x0000890003072a10 */ /* 0x000fca0001ffe4ff */
[----:B------:R0:W5:Y:S01]  /*0a60*/  @P2 LDG.E.64 R172, [R6.64] ;  /* 0x0000000406ac2981 */ /* 0x000162000c1e1b00 */
[----:B------:R-:W-:Y:S01]  /*0a70*/  IADD3 R50, R50, 0x20, RZ ;  /* 0x0000002032327810 */ /* 0x000fe20007ffe0ff */
[----:B------:R-:W-:Y:S01]  /*0a80*/  @!P0 CS2R R174, SRZ ;  /* 0x0000000000ae8805 */ /* 0x000fe2000001ff00 */
[----:B------:R-:W-:Y:S02]  /*0a90*/  @!P2 CS2R R172, SRZ ;  /* 0x0000000000aca805 */ /* 0x000fe4000001ff00 */
.L_x_30991:
[----:B0-----:R-:W-:Y:S05]  /*0aa0*/  BSYNC B0 ;  /* 0x0000000000007941 */ /* 0x001fea0003800000 */
.L_x_30990:
[----:B------:R-:W-:Y:S01]  /*0ab0*/  ISETP.GE.U32.AND P0, PT, R0, 0xe0, PT ;  /* 0x000000e00000780c */ /* 0x000fe20003f06070 */
[----:B------:R-:W-:Y:S01]  /*0ac0*/  BSSY B0, `(.L_x_30992) ;  /* 0x000001c000007945 */ /* 0x000fe20003800000 */
[----:B------:R-:W-:Y:S01]  /*0ad0*/  SHF.R.U32.HI R64, RZ, 0x5, R64 ;  /* 0x00000005ff407819 */ /* 0x000fe20000011640 */
[----:B------:R-:W-:Y:S01]  /*0ae0*/  IMAD.MOV.U32 R3, RZ, RZ, c[0x0][0x180] ;  /* 0x00006000ff037624 */ /* 0x000fe200078e00ff */
[----:B------:R-:W-:Y:S02]  /*0af0*/  LOP3.LUT R2, R2, 0xffffefff, RZ, 0xc0, !PT ;  /* 0xffffefff02027812 */ /* 0x000fe400078ec0ff */
[----:B------:R-:W-:-:S07]  /*0b00*/  LEA R64, R9, R64, 0x2 ;  /* 0x0000004009407211 */ /* 0x000fce00078e10ff */
        /* <DEDUP_REMOVED lines=23> */
.L_x_30993:
[----:B0-----:R-:W-:Y:S05]  /*0c80*/  BSYNC B0 ;  /* 0x0000000000007941 */ /* 0x001fea0003800000 */
.L_x_30992:
        /* <DEDUP_REMOVED lines=14> */
[----:B------:R-:W-:Y:S02]  /*0d70*/  @P0 LEA.HI.X R9, R50, c[0x0][0x21c], RZ, 0x3, P2 ;  /* 0x0000870032090a11 */ /* 0x000fe400010f1cff */
[----:B------:R-:W-:-:S04]  /*0d80*/  ISETP.NE.U32.AND P2, PT, RZ, c[0x0][0x220], PT ;  /* 0x00008800ff007a0c */ /* 0x000fc80003f45070 */
[----:B------:R-:W-:Y:S01]  /*0d90*/  ISETP.NE.AND.EX P2, PT, RZ, c[0x0][0x224], PT, P2 ;  /* 0x00008900ff007a0c */ /* 0x000fe20003f45320 */
[----:B------:R-:W-:-:S06]  /*0da0*/  IMAD.WIDE.U32 R32, R50, R33, c[0x0][0x1b0] ;  /* 0x00006c0032207625 */ /* 0x000fcc00078e0021 */
[----:B------:R-:W5:Y:S06]  /*0db0*/  LDG.E.64 R32, [R32.64] ;  /* 0x0000000420207981 */ /* 0x000f6c000c1e1b00 */
[----:B------:R-:W-:-:S04]  /*0dc0*/  @P2 IADD3 R10, P3, R10, c[0x0][0x220], RZ ;  /* 0x000088000a0a2a10 */ /* 0x000fc80007f7e0ff */
[----:B------:R-:W-:Y:S02]  /*0dd0*/  @P2 IADD3.X R11, R4, c[0x0][0x224], RZ, P3, !PT ;  /* 0x00008900040b2a10 */ /* 0x000fe40001ffe4ff */
[----:B------:R0:W5:Y:S04]  /*0de0*/  @P0 LDG.E.64 R4, [R8.64] ;  /* 0x0000000408040981 */ /* 0x000168000c1e1b00 */
[----:B------:R0:W5:Y:S01]  /*0df0*/  @P2 LDG.E.64 R6, [R10.64] ;  /* 0x000000040a062981 */ /* 0x000162000c1e1b00 */
[----:B------:R-:W-:Y:S01]  /*0e00*/  IADD3 R50, R50, 0x20, RZ ;  /* 0x0000002032327810 */ /* 0x000fe20007ffe0ff */
[----:B------:R-:W-:Y:S01]  /*0e10*/  @!P0 CS2R R4, SRZ ;  /* 0x0000000000048805 */ /* 0x000fe2000001ff00 */
[----:B------:R-:W-:Y:S02]  /*0e20*/  @!P2 CS2R R6, SRZ ;  /* 0x000000000006a805 */ /* 0x000fe4000001ff00 */
.L_x_30995:
[----:B0-----:R-:W-:Y:S05]  /*0e30*/  BSYNC B0 ;  /* 0x0000000000007941 */ /* 0x001fea0003800000 */
.L_x_30994:
        /* <DEDUP_REMOVED lines=26> */
.L_x_30997:
[----:B0-----:R-:W-:Y:S05]  /*0fe0*/  BSYNC B0 ;  /* 0x0000000000007941 */ /* 0x001fea0003800000 */
.L_x_30996:
        /* <DEDUP_REMOVED lines=26> */
.L_x_30999:
[----:B0-----:R-:W-:Y:S05]  /*1190*/  BSYNC B0 ;  /* 0x0000000000007941 */ /* 0x001fea0003800000 */
.L_x_30998:
        /* <DEDUP_REMOVED lines=26> */
.L_x_31001:
[----:B0-----:R-:W-:Y:S05]  /*1340*/  BSYNC B0 ;  /* 0x0000000000007941 */ /* 0x001fea0003800000 */
.L_x_31000:
[----:B------:R-:W-:Y:S01]  /*1350*/  ISETP.GE.U32.AND P0, PT, R0, 0x180, PT ;  /* 0x000001800000780c */ /* 0x000fe20003f06070 */
[----:B------:R-:W-:Y:S01]  /*1360*/  BSSY B0, `(.L_x_31002) ;  /* 0x0000018000007945 */ /* 0x000fe20003800000 */
[----:B------:R-:W-:-:S11]  /*1370*/  LOP3.LUT R2, R2, 0xffffff7f, RZ, 0xc0, !PT ;  /* 0xffffff7f02027812 */ /* 0x000fd600078ec0ff */
        /* <DEDUP_REMOVED lines=20> */
[----:B------:R-:W-:Y:S01]  /*14c0*/  @!P0 CS2R R20, SRZ ;  /* 0x0000000000148805 */ /* 0x000fe2000001ff00 */
[----:B------:R-:W-:Y:S02]  /*14d0*/  @!P2 CS2R R22, SRZ ;  /* 0x000000000016a805 */ /* 0x000fe4000001ff00 */
.L_x_31003:
[----:B0-----:R-:W-:Y:S05]  /*14e0*/  BSYNC B0 ;  /* 0x0000000000007941 */ /* 0x001fea0003800000 */
.L_x_31002:
[----:B------:R-:W-:Y:S02]  /*14f0*/  ISETP.GE.AND P2, PT, R64, c[0x0][0x164], PT ;  /* 0x0000590040007a0c */ /* 0x000fe40003f46270 */
[----:B------:R-:W-:-:S02]  /*1500*/  MOV R54, c[0x0][0x184] ;  /* 0x0000610000367a02 */ /* 0x000fc40000000f00 */
[----:B------:R-:W-:-:S04]  /*1510*/  LOP3.LUT P0, RZ, R3, c[0x0][0x178], RZ, 0xfc, !PT ;  /* 0x00005e0003ff7a12 */ /* 0x000fc8000780fcff */
[----:B------:R-:W-:-:S05]  /*1520*/  LOP3.LUT P0, RZ, R54, c[0x0][0x17c], RZ, 0xfc, P0 ;  /* 0x00005f0036ff7a12 */ /* 0x000fca000000fcff */
[----:B------:R-:W-:Y:S08]  /*1530*/  @P2 EXIT ;  /* 0x000000000000294d */ /* 0x000ff00003800000 */
[----:B-----5:R-:W-:Y:S01]  /*1540*/  IMAD.MOV.U32 R128, RZ, RZ, R48 ;  /* 0x000000ffff807224 */ /* 0x020fe200078e0030 */
[----:B------:R-:W-:Y:S01]  /*1550*/  SHF.R.U64 R129, R48, 0x10, R49 ;  /* 0x0000001030817819 */ /* 0x000fe20000001231 */
[----:B------:R-:W-:Y:S01]  /*1560*/  HADD2.F32 R48, -RZ, R98.H0_H0 ;  /* 0x20000062ff307230 */ /* 0x000fe20000004100 */
[----:B------:R-:W-:Y:S01]  /*1570*/  IMAD.MOV.U32 R184, RZ, RZ, R68 ;  /* 0x000000ffffb87224 */ /* 0x000fe200078e0044 */
[----:B------:R-:W-:Y:S01]  /*1580*/  HADD2.F32 R3, -RZ, R99.H0_H0 ;  /* 0x20000063ff037230 */ /* 0x000fe20000004100 */
[----:B------:R-:W-:Y:S01]  /*1590*/  SHF.R.U64 R180, R68, 0x10, R69 ;  /* 0x0000001044b47819 */ /* 0x000fe20000001245 */
[----:B------:R-:W-:Y:S01]  /*15a0*/  HADD2.F32 R68, -RZ, R94.H0_H0 ;  /* 0x2000005eff447230 */ /* 0x000fe20000004100 */
[----:B------:R-:W-:Y:S01]  /*15b0*/  STL [R1+0x38], R48 ;  /* 0x0000383001007387 */ /* 0x000fe20000100800 */
[----:B------:R-:W-:Y:S01]  /*15c0*/  IMAD.MOV.U32 R66, RZ, RZ, R52 ;  /* 0x000000ffff427224 */ /* 0x000fe200078e0034 */
[----:B------:R-:W-:Y:S01]  /*15d0*/  SHF.R.U64 R62, R52, 0x10, R53 ;  /* 0x00000010343e7819 */ /* 0x000fe20000001235 */
[----:B------:R-:W-:Y:S01]  /*15e0*/  IMAD.MOV.U32 R60, RZ, RZ, R46 ;  /* 0x000000ffff3c7224 */ /* 0x000fe200078e002e */
[----:B------:R0:W-:Y:S01]  /*15f0*/  STL [R1+0x18], R3 ;  /* 0x0000180301007387 */ /* 0x0001e20000100800 */
[----:B------:R-:W-:Y:S01]  /*1600*/  MOV R103, R53 ;  /* 0x0000003500677202 */ /* 0x000fe20000000f00 */
[----:B------:R-:W-:Y:S01]  /*1610*/  HADD2.F32 R66, -RZ, R66.H0_H0 ;  /* 0x20000042ff427230 */ /* 0x000fe20000004100 */
[--C-:B------:R-:W-:Y:S01]  /*1620*/  SHF.R.U64 R161, R24, 0x10, R25.reuse ;  /* 0x0000001018a17819 */ /* 0x100fe20000001219 */
[----:B------:R-:W-:Y:S01]  /*1630*/  STL [R1+0x30], R68 ;  /* 0x0000304401007387 */ /* 0x000fe20000100800 */
[----:B------:R-:W-:Y:S01]  /*1640*/  SHF.R.U32.HI R133, RZ, 0x10, R25 ;  /* 0x00000010ff857819 */ /* 0x000fe20000011619 */
[----:B------:R-:W-:Y:S01]  /*1650*/  HADD2.F32 R165, -RZ, R24.H0_H0 ;  /* 0x20000018ffa57230 */ /* 0x000fe20000004100 */
[----:B------:R-:W-:Y:S01]  /*1660*/  SHF.R.U32.HI R58, RZ, 0x10, R53 ;  /* 0x00000010ff3a7819 */ /* 0x000fe20000011635 */
[----:B------:R-:W-:Y:S01]  /*1670*/  IMAD.MOV.U32 R24, RZ, RZ, R64 ;  /* 0x000000ffff187224 */ /* 0x000fe200078e0040 */
[----:B------:R-:W-:Y:S01]  /*1680*/  HADD2.F32 R64, -RZ, R103.H0_H0 ;  /* 0x20000067ff407230 */ /* 0x000fe20000004100 */
[--C-:B------:R-:W-:Y:S01]  /*1690*/  SHF.R.U64 R56, R46, 0x10, R47.reuse ;  /* 0x000000102e387819 */ /* 0x100fe2000000122f */
[----:B0-----:R-:W-:Y:S01]  /*16a0*/  HADD2.F32 R3, -RZ, R95.H0_H0 ;  /* 0x2000005fff037230 */ /* 0x001fe20000004100 */
[----:B------:R-:W-:Y:S01]  /*16b0*/  MOV R101, R47 ;  /* 0x0000002f00657202 */ /* 0x000fe20000000f00 */
[----:B------:R-:W-:Y:S01]  /*16c0*/  IMAD.MOV.U32 R124, RZ, RZ, R50 ;  /* 0x000000ffff7c7224 */ /* 0x000fe200078e0032 */
[----:B------:R-:W-:Y:S01]  /*16d0*/  SHF.R.U32.HI R54, RZ, 0x10, R47 ;  /* 0x00000010ff367819 */ /* 0x000fe2000001162f */
[----:B------:R-:W-:Y:S01]  /*16e0*/  IMAD.MOV.U32 R246, RZ, RZ, R42 ;  /* 0x000000fffff67224 */ /* 0x000fe200078e002a */
[----:B------:R0:W-:Y:S01]  /*16f0*/  STL [R1+0x10], R3 ;  /* 0x0000100301007387 */ /* 0x0001e20000100800 */
[--C-:B------:R-:W-:Y:S01]  /*1700*/  SHF.R.U64 R125, R50, 0x10, R51.reuse ;  /* 0x00000010327d7819 */ /* 0x100fe20000001233 */
[----:B------:R-:W-:Y:S01]  /*1710*/  IMAD.MOV.U32 R230, RZ, RZ, R38 ;  /* 0x000000ffffe67224 */ /* 0x000fe200078e0026 */
[----:B------:R-:W-:Y:S01]  /*1720*/  MOV R55, R51 ;  /* 0x0000003300377202 */ /* 0x000fe20000000f00 */
[----:B------:R-:W-:Y:S01]  /*1730*/  STL [R1+0x3c], R66 ;  /* 0x00003c4201007387 */ /* 0x000fe20000100800 */
[----:B------:R-:W-:Y:S01]  /*1740*/  SHF.R.U32.HI R127, RZ, 0x10, R51 ;  /* 0x00000010ff7f7819 */ /* 0x000fe20000011633 */
[----:B------:R-:W-:Y:S01]  /*1750*/  IMAD.MOV.U32 R214, RZ, RZ, R34 ;  /* 0x000000ffffd67224 */ /* 0x000fe200078e0022 */
[----:B------:R-:W-:Y:S01]  /*1760*/  SHF.R.U64 R51, R98, 0x10, R99 ;  /* 0x0000001062337819 */ /* 0x000fe20000001263 */
[----:B------:R-:W-:Y:S01]  /*1770*/  IMAD.MOV.U32 R182, RZ, RZ, R26 ;  /* 0x000000ffffb67224 */ /* 0x000fe200078e001a */
[----:B------:R-:W-:Y:S01]  /*1780*/  MOV R53, R49 ;  /* 0x0000003100357202 */ /* 0x000fe20000000f00 */
[----:B0-----:R-:W-:Y:S01]  /*1790*/  HADD2.F32 R3, -RZ, R25.H0_H0 ;  /* 0x20000019ff037230 */ /* 0x001fe20000004100 */
[----:B------:R-:W-:Y:S01]  /*17a0*/  SHF.R.U32.HI R131, RZ, 0x10, R49 ;  /* 0x00000010ff837819 */ /* 0x000fe20000011631 */
[----:B------:R-:W-:Y:S01]  /*17b0*/  HADD2.F32 R25, -RZ, R62.H0_H0 ;  /* 0x2000003eff197230 */ /* 0x000fe20000004100 */
[----:B------:R-:W-:Y:S01]  /*17c0*/  SHF.R.U64 R50, R94, 0x10, R95 ;  /* 0x000000105e327819 */ /* 0x000fe2000000125f */
[----:B------:R-:W-:Y:S01]  /*17d0*/  HADD2.F32 R62, -RZ, R58.H0_H0 ;  /* 0x2000003aff3e7230 */ /* 0x000fe20000004100 */
[----:B------:R-:W-:Y:S01]  /*17e0*/  SHF.R.U32.HI R49, RZ, 0x10, R99 ;  /* 0x00000010ff317819 */ /* 0x000fe20000011663 */
[----:B------:R-:W-:Y:S01]  /*17f0*/  HADD2.F32 R58, -RZ, R56.H0_H0 ;  /* 0x20000038ff3a7230 */ /* 0x000fe20000004100 */
[----:B------:R0:W-:Y:S01]  /*1800*/  STL [R1+0x2c], R25 ;  /* 0x00002c1901007387 */ /* 0x0001e20000100800 */
[----:B------:R-:W-:Y:S01]  /*1810*/  SHF.R.U32.HI R48, RZ, 0x10, R95 ;  /* 0x00000010ff307819 */ /* 0x000fe2000001165f */
[----:B------:R-:W-:Y:S01]  /*1820*/  HADD2.F32 R56, -RZ, R101.H0_H0 ;  /* 0x20000065ff387230 */ /* 0x000fe20000004100 */
[----:B------:R-:W-:Y:S01]  /*1830*/  SHF.R.U64 R242, R42, 0x10, R43 ;  /* 0x000000102af27819 */ /* 0x000fe2000000122b */
[----:B------:R-:W-:Y:S01]  /*1840*/  STL [R1+0x1c], R64 ;  /* 0x00001c4001007387 */ /* 0x000fe20000100800 */
[----:B------:R-:W-:Y:S01]  /*1850*/  HADD2.F32 R51, -RZ, R51.H0_H0 ;  /* 0x20000033ff337230 */ /* 0x000fe20000004100 */
[--C-:B------:R-:W-:Y:S01]  /*1860*/  SHF.R.U64 R228, R76, 0x10, R77.reuse ;  /* 0x000000104ce47819 */ /* 0x100fe2000000124d */
[----:B------:R-:W-:Y:S01]  /*1870*/  HADD2.F32 R50, -RZ, R50.H0_H0 ;  /* 0x20000032ff327230 */ /* 0x000fe20000004100 */
[----:B------:R-:W-:Y:S01]  /*1880*/  STL [R1+0xc], R62 ;  /* 0x00000c3e01007387 */ /* 0x000fe20000100800 */
[----:B------:R-:W-:Y:S01]  /*1890*/  HADD2.F32 R49, -RZ, R49.H0_H0 ;  /* 0x20000031ff317230 */ /* 0x000fe20000004100 */
[----:B------:R-:W-:Y:S01]  /*18a0*/  MOV R91, R77 ;  /* 0x0000004d005b7202 */ /* 0x000fe20000000f00 */
[----:B0-----:R-:W-:Y:S01]  /*18b0*/  HADD2.F32 R25, -RZ, R60.H0_H0 ;  /* 0x2000003cff197230 */ /* 0x001fe20000004100 */
[----:B------:R-:W-:Y:S01]  /*18c0*/  SHF.R.U32.HI R42, RZ, 0x10, R77 ;  /* 0x00000010ff2a7819 */ /* 0x000fe2000001164d */
[----:B------:R-:W-:Y:S01]  /*18d0*/  HADD2.F32 R48, -RZ, R48.H0_H0 ;  /* 0x20000030ff307230 */ /* 0x000fe20000004100 */
[----:B------:R-:W-:Y:S01]  /*18e0*/  SHF.R.U64 R226, R38, 0x10, R39 ;  /* 0x0000001026e27819 */ /* 0x000fe20000001227 */
[----:B------:R-:W-:Y:S01]  /*18f0*/  IMAD.MOV.U32 R198, RZ, RZ, R30 ;  /* 0x000000ffffc67224 */ /* 0x000fe200078e001e */
[----:B------:R0:W-:Y:S01]  /*1900*/  STL [R1+0x34], R25 ;  /* 0x0000341901007387 */ /* 0x0001e20000100800 */
[----:B------:R-:W-:Y:S01]  /*1910*/  SHF.R.U64 R210, R34, 0x10, R35 ;  /* 0x0000001022d27819 */ /* 0x000fe20000001223 */
[----:B------:R-:W-:Y:S01]  /*1920*/  IMAD.MOV.U32 R166, RZ, RZ, R28 ;  /* 0x000000ffffa67224 */ /* 0x000fe200078e001c */
[--C-:B------:R-:W-:Y:S01]  /*1930*/  SHF.R.U64 R212, R74, 0x10, R75.reuse ;  /* 0x000000104ad47819 */ /* 0x100fe2000000124b */
[----:B------:R-:W-:Y:S01]  /*1940*/  STL [R1+0x24], R58 ;  /* 0x0000243a01007387 */ /* 0x000fe20000100800 */
[----:B------:R-:W-:Y:S01]  /*1950*/  MOV R87, R75 ;  /* 0x0000004b00577202 */ /* 0x000fe20000000f00 */
[----:B------:R-:W-:Y:S01]  /*1960*/  IMAD.MOV.U32 R52, RZ, RZ, R78 ;  /* 0x000000ffff347224 */ /* 0x000fe200078e004e */
[----:B------:R-:W-:Y:S01]  /*1970*/  SHF.R.U32.HI R38, RZ, 0x10, R75 ;  /* 0x00000010ff267819 */ /* 0x000fe2000001164b */
[----:B------:R-:W-:Y:S01]  /*1980*/  STL [R1+0x14], R56 ;  /* 0x0000143801007387 */ /* 0x000fe20000100800 */
        /* <DEDUP_REMOVED lines=10> */
[----:B------:R1:W-:Y:S01]  /*1a30*/  STL [R1+0x28], R51 ;  /* 0x0000283301007387 */ /* 0x0003e20000100800 */
[----:B------:R-:W-:Y:S01]  /*1a40*/  SHF.R.U32.HI R170, RZ, 0x10, R27 ;  /* 0x00000010ffaa7819 */ /* 0x000fe2000001161b */
[----:B------:R-:W-:Y:S01]  /*1a50*/  IMAD.MOV.U32 R168, RZ, RZ, R70 ;  /* 0x000000ffffa87224 */ /* 0x000fe200078e0046 */
[--C-:B------:R-:W-:Y:S01]  /*1a60*/  SHF.R.U64 R244, R78, 0x10, R79.reuse ;  /* 0x000000104ef47819 */ /* 0x100fe2000000124f */
[----:B------:R1:W-:Y:S01]  /*1a70*/  STL [R1+0x20], R50 ;  /* 0x0000203201007387 */ /* 0x0003e20000100800 */
[----:B------:R-:W-:Y:S01]  /*1a80*/  MOV R97, R79 ;  /* 0x0000004f00617202 */ /* 0x000fe20000000f00 */
[----:B------:R-:W-:Y:S01]  /*1a90*/  IMAD.MOV.U32 R112, RZ, RZ, R108 ;  /* 0x000000ffff707224 */ /* 0x000fe200078e006c */
[----:B------:R-:W-:Y:S01]  /*1aa0*/  SHF.R.U32.HI R46, RZ, 0x10, R79 ;  /* 0x00000010ff2e7819 */ /* 0x000fe2000001164f */
[----:B------:R1:W-:Y:S01]  /*1ab0*/  STL [R1+0x8], R49 ;  /* 0x0000083101007387 */ /* 0x0003e20000100800 */
[--C-:B------:R-:W-:Y:S01]  /*1ac0*/  SHF.R.U64 R194, R30, 0x10, R31.reuse ;  /* 0x000000101ec27819 */ /* 0x100fe2000000121f */
[----:B------:R-:W-:Y:S01]  /*1ad0*/  IMAD.MOV.U32 R116, RZ, RZ, R106 ;  /* 0x000000ffff747224 */ /* 0x000fe200078e006a */
[----:B------:R-:W-:Y:S01]  /*1ae0*/  MOV R81, R31 ;  /* 0x0000001f00517202 */ /* 0x000fe20000000f00 */
[----:B------:R1:W-:Y:S01]  /*1af0*/  STL [R1], R48 ;  /* 0x0000003001007387 */ /* 0x0003e20000100800 */
[----:B------:R-:W-:Y:S01]  /*1b00*/  SHF.R.U32.HI R186, RZ, 0x10, R31 ;  /* 0x00000010ffba7819 */ /* 0x000fe2000001161f */
[----:B------:R-:W-:Y:S01]  /*1b10*/  IMAD.MOV.U32 R120, RZ, RZ, R104 ;  /* 0x000000ffff787224 */ /* 0x000fe200078e0068 */
[--C-:B------:R-:W-:Y:S01]  /*1b20*/  SHF.R.U64 R164, R70, 0x10, R71.reuse ;  /* 0x0000001046a47819 */ /* 0x100fe20000001247 */
[----:B------:R-:W-:Y:S01]  /*1b30*/  HADD2.F32 R245, -RZ, R236.H0_H0 ;  /* 0x200000ecfff57230 */ /* 0x000fe20000004100 */
[----:B------:R-:W-:Y:S01]  /*1b40*/  MOV R75, R71 ;  /* 0x00000047004b7202 */ /* 0x000fe20000000f00 */
[----:B------:R-:W-:Y:S01]  /*1b50*/  HADD2.F32 R229, -RZ, R220.H0_H0 ;  /* 0x200000dcffe57230 */ /* 0x000fe20000004100 */
[----:B------:R-:W-:Y:S01]  /*1b60*/  SHF.R.U32.HI R26, RZ, 0x10, R71 ;  /* 0x00000010ff1a7819 */ /* 0x000fe20000011647 */
[----:B------:R-:W-:Y:S01]  /*1b70*/  HADD2.F32 R213, -RZ, R204.H0_H0 ;  /* 0x200000ccffd57230 */ /* 0x000fe20000004100 */
[--C-:B------:R-:W-:Y:S01]  /*1b80*/  SHF.R.U64 R162, R28, 0x10, R29.reuse ;  /* 0x000000101ca27819 */ /* 0x100fe2000000121d */
[----:B------:R-:W-:Y:S01]  /*1b90*/  IMAD.MOV.U32 R28, RZ, RZ, R32 ;  /* 0x000000ffff1c7224 */ /* 0x000fe200078e0020 */
[----:B------:R-:W-:Y:S01]  /*1ba0*/  MOV R73, R29 ;  /* 0x0000001d00497202 */ /* 0x000fe20000000f00 */
[----:B------:R-:W-:Y:S01]  /*1bb0*/  HADD2.F32 R197, -RZ, R188.H0_H0 ;  /* 0x200000bcffc57230 */ /* 0x000fe20000004100 */
[----:B------:R-:W-:Y:S01]  /*1bc0*/  SHF.R.U32.HI R27, RZ, 0x10, R29 ;  /* 0x00000010ff1b7819 */ /* 0x000fe2000001161d */
[----:B------:R-:W-:Y:S01]  /*1bd0*/  HADD2.F32 R181, -RZ, R172.H0_H0 ;  /* 0x200000acffb57230 */ /* 0x000fe20000004100 */
        /* <DEDUP_REMOVED lines=13> */
[----:B0-----:R-:W-:Y:S01]  /*1cb0*/  HADD2.F32 R25, -RZ, R26.H0_H0 ;  /* 0x2000001aff197230 */ /* 0x001fe20000004100 */
        /* <DEDUP_REMOVED lines=27> */
[----:B------:R-:W-:Y:S01]  /*1e70*/  HADD2.F32 R230, -RZ, R230.H0_H0 ;  /* 0x200000e6ffe67230 */ /* 0x000fe20000004100 */
        /* <DEDUP_REMOVED lines=106> */
[----:B------:R-:W-:Y:S01]  /*2520*/  ULDC.U8 UR6, c[0x0][0x1f0] ;  /* 0x00007c0000067ab9 */ /* 0x000fe20000000000 */
[----:B------:R-:W-:-:S02]  /*2530*/  HADD2.F32 R186, -RZ, R186.H0_H0 ;  /* 0x200000baffba7230 */ /* 0x000fc40000004100 */
[----:B------:R-:W-:Y:S02]  /*2540*/  HADD2.F32 R184, -RZ, R184.H0_H0 ;  /* 0x200000b8ffb87230 */ /* 0x000fe40000004100 */
[----:B------:R-:W-:Y:S02]  /*2550*/  HADD2.F32 R180, -RZ, R180.H0_H0 ;  /* 0x200000b4ffb47230 */ /* 0x000fe40000004100 */
        /* <DEDUP_REMOVED lines=95> */
[----:B-1----:R-:W-:Y:S02]  /*2b50*/  HADD2.F32 R153, -RZ, R153.H0_H0 ;  /* 0x20000099ff997230 */ /* 0x002fe40000004100 */
.L_x_31247:
        /* <DEDUP_REMOVED lines=15> */
[----:B------:R-:W-:-:S13]  /*2c50*/  ISETP.NE.AND.EX P2, PT, RZ, c[0x0][0x184], PT, P2 ;  /* 0x00006100ff007a0c */ /* 0x000fda0003f45320 */
[----:B0-----:R-:W-:-:S04]  /*2c60*/  @P2 LEA R56, P3, R154, c[0x0][0x180], 0x4 ;  /* 0x000060009a382a11 */ /* 0x001fc800078620ff */
[----:B------:R-:W-:-:S05]  /*2c70*/  @P2 LEA.HI.X R57, R154, c[0x0][0x184], RZ, 0x4, P3 ;  /* 0x000061009a392a11 */ /* 0x000fca00018f24ff */
[----:B------:R0:W5:Y:S02]  /*2c80*/  @P2 LDG.E.128 R52, [R56.64] ;  /* 0x0000000438342981 */ /* 0x000164000c1e1d00 */
[----:B0-----:R-:W-:-:S04]  /*2c90*/  IMAD.MOV.U32 R56, RZ, RZ, 0x10 ;  /* 0x00000010ff387424 */ /* 0x001fc800078e00ff */
[----:B------:R-:W-:-:S06]  /*2ca0*/  IMAD.WIDE.U32 R56, R154, R56, c[0x0][0x170] ;  /* 0x00005c009a387625 */ /* 0x000fcc00078e0038 */
[----:B------:R-:W5:Y:S01]  /*2cb0*/  LDG.E.128 R56, [R56.64] ;  /* 0x0000000438387981 */ /* 0x000f62000c1e1d00 */
[----:B------:R-:W-:-:S04]  /*2cc0*/  ISETP.NE.U32.AND P3, PT, RZ, c[0x0][0x178], PT ;  /* 0x00005e00ff007a0c */ /* 0x000fc80003f65070 */
[----:B------:R-:W-:-:S13]  /*2cd0*/  ISETP.NE.AND.EX P3, PT, RZ, c[0x0][0x17c], PT, P3 ;  /* 0x00005f00ff007a0c */ /* 0x000fda0003f65330 */
[----:B------:R-:W-:Y:S05]  /*2ce0*/  @P3 BRA `(.L_x_31006) ;  /* 0x0000007000003947 */ /* 0x000fea0003800000 */
[----:B------:R-:W-:-:S04]  /*2cf0*/  ISETP.NE.U32.AND P4, PT, RZ, c[0x0][0x180], PT ;  /* 0x00006000ff007a0c */ /* 0x000fc80003f85070 */
[----:B------:R-:W-:-:S13]  /*2d00*/  ISETP.NE.AND.EX P4, PT, RZ, c[0x0][0x184], PT, P4 ;  /* 0x00006100ff007a0c */ /* 0x000fda0003f85340 */
[----:B------:R-:W-:Y:S05]  /*2d10*/  @P4 BRA `(.L_x_31007) ;  /* 0x0000002000004947 */ /* 0x000fea0003800000 */
[----:B------:R-:W-:Y:S05]  /*2d20*/  @P0 BRA `(.L_x_31008) ;  /* 0x0000005000000947 */ /* 0x000fea0003800000 */
[----:B------:R-:W-:Y:S05]  /*2d30*/  BRA `(.L_x_31009) ;  /* 0x0000005000007947 */ /* 0x000fea0003800000 */
.L_x_31007:
[----:B-----5:R-:W-:Y:S01]  /*2d40*/  FADD.FTZ R56, R52, R56 ;  /* 0x0000003834387221 */ /* 0x020fe20000010000 */
[----:B------:R-:W-:Y:S05]  /*2d50*/  BRA `(.L_x_31008) ;  /* 0x0000002000007947 */ /* 0x000fea0003800000 */
.L_x_31006:
[----:B-----5:R-:W-:-:S04]  /*2d60*/  FADD.FTZ R56, R48, R56 ;  /* 0x0000003830387221 */ /* 0x020fc80000010000 */
[----:B------:R-:W-:-:S05]  /*2d70*/  @P2 FADD.FTZ R56, R52, R56 ;  /* 0x0000003834382221 */ /* 0x000fca0000010000 */
.L_x_31008:
[----:B-----5:R-:W-:Y:S02]  /*2d80*/  MOV R60, R56 ;  /* 0x00000038003c7202 */ /* 0x020fe40000000f00 */
.L_x_31009:
[----:B------:R-:W-:Y:S05]  /*2d90*/  @P3 BRA `(.L_x_31010) ;  /* 0x0000007000003947 */ /* 0x000fea0003800000 */
[----:B------:R-:W-:-:S04]  /*2da0*/  ISETP.NE.U32.AND P4, PT, RZ, c[0x0][0x180], PT ;  /* 0x00006000ff007a0c */ /* 0x000fc80003f85070 */
[----:B------:R-:W-:-:S13]  /*2db0*/  ISETP.NE.AND.EX P4, PT, RZ, c[0x0][0x184], PT, P4 ;  /* 0x00006100ff007a0c */ /* 0x000fda0003f85340 */
[----:B------:R-:W-:Y:S05]  /*2dc0*/  @P4 BRA `(.L_x_31011) ;  /* 0x0000002000004947 */ /* 0x000fea0003800000 */
[----:B------:R-:W-:Y:S05]  /*2dd0*/  @P0 BRA `(.L_x_31012) ;  /* 0x0000005000000947 */ /* 0x000fea0003800000 */
[----:B------:R-:W-:Y:S05]  /*2de0*/  BRA `(.L_x_31013) ;  /* 0x0000005000007947 */ /* 0x000fea0003800000 */
.L_x_31011:
[----:B-----5:R-:W-:Y:S01]  /*2df0*/  FADD.FTZ R57, R53, R57 ;  /* 0x0000003935397221 */ /* 0x020fe20000010000 */
[----:B------:R-:W-:Y:S05]  /*2e00*/  BRA `(.L_x_31012) ;  /* 0x0000002000007947 */ /* 0x000fea0003800000 */
.L_x_31010:
[----:B-----5:R-:W-:-:S04]  /*2e10*/  FADD.FTZ R57, R49, R57 ;  /* 0x0000003931397221 */ /* 0x020fc80000010000 */
[----:B------:R-:W-:-:S04]  /*2e20*/  @P2 FADD.FTZ R57, R53, R57 ;  /* 0x0000003935392221 */ /* 0x000fc80000010000 */
.L_x_31012:
[----:B-----5:R-:W-:-:S03]  /*2e30*/  IMAD.MOV.U32 R61, RZ, RZ, R57 ;  /* 0x000000ffff3d7224 */ /* 0x020fc600078e0039 */
.L_x_31013:
[----:B------:R-:W-:Y:S05]  /*2e40*/  @P3 BRA `(.L_x_31014) ;  /* 0x0000007000003947 */ /* 0x000fea0003800000 */
[----:B------:R-:W-:-:S04]  /*2e50*/  ISETP.NE.U32.AND P4, PT, RZ, c[0x0][0x180], PT ;  /* 0x00006000ff007a0c */ /* 0x000fc80003f85070 */
[----:B------:R-:W-:-:S13]  /*2e60*/  ISETP.NE.AND.EX P4, PT, RZ, c[0x0][0x184], PT, P4 ;  /* 0x00006100ff007a0c */ /* 0x000fda0003f85340 */
[----:B------:R-:W-:Y:S05]  /*2e70*/  @P4 BRA `(.L_x_31015) ;  /* 0x0000002000004947 */ /* 0x000fea0003800000 */
[----:B------:R-:W-:Y:S05]  /*2e80*/  @P0 BRA `(.L_x_31016) ;  /* 0x0000005000000947 */ /* 0x000fea0003800000 */
[----:B------:R-:W-:Y:S05]  /*2e90*/  BRA `(.L_x_31017) ;  /* 0x0000005000007947 */ /* 0x000fea0003800000 */
.L_x_31015:
[----:B-----5:R-:W-:Y:S01]  /*2ea0*/  FADD.FTZ R58, R54, R58 ;  /* 0x0000003a363a7221 */ /* 0x020fe20000010000 */
[----:B------:R-:W-:Y:S05]  /*2eb0*/  BRA `(.L_x_31016) ;  /* 0x0000002000007947 */ /* 0x000fea0003800000 */
.L_x_31014:
[----:B-----5:R-:W-:-:S04]  /*2ec0*/  FADD.FTZ R58, R50, R58 ;  /* 0x0000003a323a7221 */ /* 0x020fc80000010000 */
[----:B------:R-:W-:-:S05]  /*2ed0*/  @P2 FADD.FTZ R58, R54, R58 ;  /* 0x0000003a363a2221 */ /* 0x000fca0000010000 */
.L_x_31016:
[----:B-----5:R-:W-:Y:S02]  /*2ee0*/  MOV R62, R58 ;  /* 0x0000003a003e7202 */ /* 0x020fe40000000f00 */
.L_x_31017:
[----:B------:R-:W-:Y:S05]  /*2ef0*/  @P3 BRA `(.L_x_31018) ;  /* 0x0000007000003947 */ /* 0x000fea0003800000 */
[----:B------:R-:W-:-:S04]  /*2f00*/  ISETP.NE.U32.AND P2, PT, RZ, c[0x0][0x180], PT ;  /* 0x00006000ff007a0c */ /* 0x000fc80003f45070 */
[----:B------:R-:W-:-:S13]  /*2f10*/  ISETP.NE.AND.EX P2, PT, RZ, c[0x0][0x184], PT, P2 ;  /* 0x00006100ff007a0c */ /* 0x000fda0003f45320 */
[----:B------:R-:W-:Y:S05]  /*2f20*/  @P2 BRA `(.L_x_31019) ;  /* 0x0000002000002947 */ /* 0x000fea0003800000 */
[----:B------:R-:W-:Y:S05]  /*2f30*/  @P0 BRA `(.L_x_31020) ;  /* 0x0000005000000947 */ /* 0x000fea0003800000 */
[----:B------:R-:W-:Y:S05]  /*2f40*/  BRA `(.L_x_31021) ;  /* 0x0000005000007947 */ /* 0x000fea0003800000 */
.L_x_31019:
[----:B-----5:R-:W-:Y:S01]  /*2f50*/  FADD.FTZ R59, R55, R59 ;  /* 0x0000003b373b7221 */ /* 0x020fe20000010000 */
[----:B------:R-:W-:Y:S05]  /*2f60*/  BRA `(.L_x_31020) ;  /* 0x0000002000007947 */ /* 0x000fea0003800000 */
.L_x_31018:
[----:B-----5:R-:W-:-:S04]  /*2f70*/  FADD.FTZ R59, R51, R59 ;  /* 0x0000003b333b7221 */ /* 0x020fc80000010000 */
[----:B------:R-:W-:-:S04]  /*2f80*/  @P2 FADD.FTZ R59, R55, R59 ;  /* 0x0000003b373b2221 */ /* 0x000fc80000010000 */
.L_x_31020:
[----:B-----5:R-:W-:-:S03]  /*2f90*/  IMAD.MOV.U32 R63, RZ, RZ, R59 ;  /* 0x000000ffff3f7224 */ /* 0x020fc600078e003b */
.L_x_31021:
[C---:B------:R-:W-:Y:S02]  /*2fa0*/  @P0 LEA R108, P2, R154.reuse, c[0x0][0x188], 0x4 ;  /* 0x000062009a6c0a11 */ /* 0x040fe400078420ff */
[C---:B------:R-:W-:Y:S02]  /*2fb0*/  IADD3 R110, R154.reuse, 0x20, RZ ;  /* 0x000000209a6e7810 */ /* 0x040fe40007ffe0ff */
[----:B------:R-:W-:-:S05]  /*2fc0*/  @P0 LEA.HI.X R109, R154, c[0x0][0x18c], RZ, 0x4, P2 ;  /* 0x000063009a6d0a11 */ /* 0x000fca00010f24ff */
[----:B------:R0:W-:Y:S04]  /*2fd0*/  @P0 STG.E.128 [R108.64], R60 ;  /* 0x0000003c6c000986 */ /* 0x0001e8000c101d04 */
.L_x_31005:
[----:B------:R-:W-:Y:S05]  /*2fe0*/  BSYNC B0 ;  /* 0x0000000000007941 */ /* 0x000fea0003800000 */
.L_x_31004:
        /* <DEDUP_REMOVED lines=9> */
[----:B------:R-:W-:-:S13]  /*3080*/  ISETP.NE.AND.EX P2, PT, RZ, c[0x0][0x184], PT, P2 ;  /* 0x00006100ff007a0c */ /* 0x000fda0003f45320 */
[----:B-1----:R-:W-:-:S04]  /*3090*/  @P2 LEA R64, P3, R110, c[0x0][0x180], 0x4 ;  /* 0x000060006e402a11 */ /* 0x002fc800078620ff */
[----:B------:R-:W-:-:S05]  /*30a0*/  @P2 LEA.HI.X R65, R110, c[0x0][0x184], RZ, 0x4, P3 ;  /* 0x000061006e412a11 */ /* 0x000fca00018f24ff */
[----:B------:R1:W5:Y:S02]  /*30b0*/  @P2 LDG.E.128 R52, [R64.64] ;  /* 0x0000000440342981 */ /* 0x000364000c1e1d00 */
[----:B-1----:R-:W-:-:S10]  /*30c0*/  HFMA2.MMA R64, -RZ, RZ, 0, 9.5367431640625e-07 ;  /* 0x00000010ff407435 */ /* 0x002fd400000001ff */
        /* <DEDUP_REMOVED lines=10> */
.L_x_31025:
[----:B-----5:R-:W-:Y:S01]  /*3170*/  FADD.FTZ R64, R52, R64 ;  /* 0x0000004034407221 */ /* 0x020fe20000010000 */
[----:B------:R-:W-:Y:S05]  /*3180*/  BRA `(.L_x_31026) ;  /* 0x0000002000007947 */ /* 0x000fea0003800000 */
.L_x_31024:
[----:B-----5:R-:W-:-:S04]  /*3190*/  FADD.FTZ R64, R48, R64 ;  /* 0x0000004030407221 */ /* 0x020fc80000010000 */
[----:B------:R-:W-:-:S04]  /*31a0*/  @P2 FADD.FTZ R64, R52, R64 ;  /* 0x0000004034402221 */ /* 0x000fc80000010000 */
.L_x_31026:
[----:B0----5:R-:W-:-:S03]  /*31b0*/  IMAD.MOV.U32 R60, RZ, RZ, R64 ;  /* 0x000000ffff3c7224 */ /* 0x021fc600078e0040 */
.L_x_31027:
[----:B------:R-:W-:Y:S05]  /*31c0*/  @P3 BRA `(.L_x_31028) ;  /* 0x0000007000003947 */ /* 0x000fea0003800000 */
[----:B------:R-:W-:-:S04]  /*31d0*/  ISETP.NE.U32.AND P4, PT, RZ, c[0x0][0x180], PT ;  /* 0x00006000ff007a0c */ /* 0x000fc80003f85070 */
[----:B------:R-:W-:-:S13]  /*31e0*/  ISETP.NE.AND.EX P4, PT, RZ, c[0x0][0x184], PT, P4 ;  /* 0x00006100ff007a0c */ /* 0x000fda0003f85340 */
[----:B------:R-:W-:Y:S05]  /*31f0*/  @P4 BRA `(.L_x_31029) ;  /* 0x0000002000004947 */ /* 0x000fea0003800000 */
[----:B------:R-:W-:Y:S05]  /*3200*/  @P0 BRA `(.L_x_31030) ;  /* 0x0000005000000947 */ /* 0x000fea0003800000 */
[----:B------:R-:W-:Y:S05]  /*3210*/  BRA `(.L_x_31031) ;  /* 0x0000005000007947 */ /* 0x000fea0003800000 */
.L_x_31029:
[----:B-----5:R-:W-:Y:S01]  /*3220*/  FADD.FTZ R65, R53, R65 ;  /* 0x0000004135417221 */ /* 0x020fe20000010000 */
[----:B------:R-:W-:Y:S05]  /*3230*/  BRA `(.L_x_31030) ;  /* 0x0000002000007947 */ /* 0x000fea0003800000 */
.L_x_31028:
[----:B-----5:R-:W-:-:S04]  /*3240*/  FADD.FTZ R65, R49, R65 ;  /* 0x0000004131417221 */ /* 0x020fc80000010000 */
[----:B------:R-:W-:-:S05]  /*3250*/  @P2 FADD.FTZ R65, R53, R65 ;  /* 0x0000004135412221 */ /* 0x000fca0000010000 */
.L_x_31030:
[----:B0----5:R-:W-:Y:S02]  /*3260*/  MOV R61, R65 ;  /* 0x00000041003d7202 */ /* 0x021fe40000000f00 */
.L_x_31031:
[----:B------:R-:W-:Y:S05]  /*3270*/  @P3 BRA `(.L_x_31032) ;  /* 0x0000007000003947 */ /* 0x000fea0003800000 */
[----:B------:R-:W-:-:S04]  /*3280*/  ISETP.NE.U32.AND P4, PT, RZ, c[0x0][0x180], PT ;  /* 0x00006000ff007a0c */ /* 0x000fc80003f85070 */
[----:B------:R-:W-:-:S13]  /*3290*/  ISETP.NE.AND.EX P4, PT, RZ, c[0x0][0x184], PT, P4 ;  /* 0x00006100ff007a0c */ /* 0x000fda0003f85340 */
[----:B------:R-:W-:Y:S05]  /*32a0*/  @P4 BRA `(.L_x_31033) ;  /* 0x0000002000004947 */ /* 0x000fea0003800000 */
[----:B------:R-:W-:Y:S05]  /*32b0*/  @P0 BRA `(.L_x_31034) ;  /* 0x0000005000000947 */ /* 0x000fea0003800000 */
[----:B------:R-:W-:Y:S05]  /*32c0*/  BRA `(.L_x_31035) ;  /* 0x0000005000007947 */ /* 0x000fea0003800000 */
.L_x_31033:
[----:B-----5:R-:W-:Y:S01]  /*32d0*/  FADD.FTZ R66, R54, R66 ;  /* 0x0000004236427221 */ /* 0x020fe20000010000 */
[----:B------:R-:W-:Y:S05]  /*32e0*/  BRA `(.L_x_31034) ;  /* 0x0000002000007947 */ /* 0x000fea0003800000 */
.L_x_31032:
[----:B-----5:R-:W-:-:S04]  /*32f0*/  FADD.FTZ R66, R50, R66 ;  /* 0x0000004232427221 */ /* 0x020fc80000010000 */
[----:B------:R-:W-:-:S04]  /*3300*/  @P2 FADD.FTZ R66, R54, R66 ;  /* 0x0000004236422221 */ /* 0x000fc80000010000 */
.L_x_31034:
[----:B0----5:R-:W-:-:S03]  /*3310*/  IMAD.MOV.U32 R62, RZ, RZ, R66 ;  /* 0x000000ffff3e7224 */ /* 0x021fc600078e0042 */
.L_x_31035:
[----:B------:R-:W-:Y:S05]  /*3320*/  @P3 BRA `(.L_x_31036) ;  /* 0x0000007000003947 */ /* 0x000fea0003800000 */
[----:B------:R-:W-:-:S04]  /*3330*/  ISETP.NE.U32.AND P2, PT, RZ, c[0x0][0x180], PT ;  /* 0x00006000ff007a0c */ /* 0x000fc80003f45070 */
[----:B------:R-:W-:-:S13]  /*3340*/  ISETP.NE.AND.EX P2, PT, RZ, c[0x0][0x184], PT, P2 ;  /* 0x00006100ff007a0c */ /* 0x000fda0003f45320 */
[----:B------:R-:W-:Y:S05]  /*3350*/  @P2 BRA `(.L_x_31037) ;  /* 0x0000002000002947 */ /* 0x000fea0003800000 */
[----:B------:R-:W-:Y:S05]  /*3360*/  @P0 BRA `(.L_x_31038) ;  /* 0x0000005000000947 */ /* 0x000fea0003800000 */
[----:B------:R-:W-:Y:S05]  /*3370*/  BRA `(.L_x_31039) ;  /* 0x0000005000007947 */ /* 0x000fea0003800000 */
.L_x_31037:
[----:B-----5:R-:W-:Y:S01]  /*3380*/  FADD.FTZ R67, R55, R67 ;  /* 0x0000004337437221 */ /* 0x020fe20000010000 */
[----:B------:R-:W-:Y:S05]  /*3390*/  BRA `(.L_x_31038) ;  /* 0x0000002000007947 */ /* 0x000fea0003800000 */
.L_x_31036:
[----:B-----5:R-:W-:-:S04]  /*33a0*/  FADD.FTZ R67, R51, R67 ;  /* 0x0000004333437221 */ /* 0x020fc80000010000 */
[----:B------:R-:W-:-:S05]  /*33b0*/  @P2 FADD.FTZ R67, R55, R67 ;  /* 0x0000004337432221 */ /* 0x000fca0000010000 */
.L_x_31038:
[----:B0----5:R-:W-:Y:S02]  /*33c0*/  MOV R63, R67 ;  /* 0x00000043003f7202 */ /* 0x021fe40000000f00 */
.L_x_31039:
[----:B0-----:R-:W-:-:S04]  /*33d0*/  @P0 LEA R108, P2, R110, c[0x0][0x188], 0x4 ;  /* 0x000062006e6c0a11 */ /* 0x001fc800078420ff */
[C---:B------:R-:W-:Y:S02]  /*33e0*/  @P0 LEA.HI.X R109, R110.reuse, c[0x0][0x18c], RZ, 0x4, P2 ;  /* 0x000063006e6d0a11 */ /* 0x040fe400010f24ff */
[----:B------:R-:W-:-:S03]  /*33f0*/  IADD3 R110, R110, 0x20, RZ ;  /* 0x000000206e6e7810 */ /* 0x000fc60007ffe0ff */
[----:B------:R0:W-:Y:S04]  /*3400*/  @P0 STG.E.128 [R108.64], R60 ;  /* 0x0000003c6c000986 */ /* 0x0001e8000c101d04 */
.L_x_31023:
[----:B------:R-:W-:Y:S05]  /*3410*/  BSYNC B0 ;  /* 0x0000000000007941 */ /* 0x000fea0003800000 */
.L_x_31022:
        /* <DEDUP_REMOVED lines=13> */
[----:B-1----:R-:W-:-:S04]  /*34f0*/  IMAD.MOV.U32 R68, RZ, RZ, 0x10 ;  /* 0x00000010ff447424 */ /* 0x002fc800078e00ff */
        /* <DEDUP_REMOVED lines=10> */
.L_x_31043:
[----:B-----5:R-:W-:Y:S01]  /*35a0*/  FADD.FTZ R68, R52, R68 ;  /* 0x0000004434447221 */ /* 0x020fe20000010000 */
[----:B------:R-:W-:Y:S05]  /*35b0*/  BRA `(.L_x_31044) ;  /* 0x0000002000007947 */ /* 0x000fea0003800000 */
.L_x_31042:
[----:B-----5:R-:W-:-:S04]  /*35c0*/  FADD.FTZ R68, R48, R68 ;  /* 0x0000004430447221 */ /* 0x020fc80000010000 */
[----:B------:R-:W-:-:S05]  /*35d0*/  @P2 FADD.FTZ R68, R52, R68 ;  /* 0x0000004434442221 */ /* 0x000fca0000010000 */
.L_x_31044:
[----:B0----5:R-:W-:Y:S02]  /*35e0*/  MOV R60, R68 ;  /* 0x00000044003c7202 */ /* 0x021fe40000000f00 */
.L_x_31045:
[----:B------:R-:W-:Y:S05]  /*35f0*/  @P3 BRA `(.L_x_31046) ;  /* 0x0000007000003947 */ /* 0x000fea0003800000 */
[----:B------:R-:W-:-:S04]  /*3600*/  ISETP.NE.U32.AND P4, PT, RZ, c[0x0][0x180], PT ;  /* 0x00006000ff007a0c */ /* 0x000fc80003f85070 */
[----:B------:R-:W-:-:S13]  /*3610*/  ISETP.NE.AND.EX P4, PT, RZ, c[0x0][0x184], PT, P4 ;  /* 0x00006100ff007a0c */ /* 0x000fda0003f85340 */
[----:B------:R-:W-:Y:S05]  /*3620*/  @P4 BRA `(.L_x_31047) ;  /* 0x0000002000004947 */ /* 0x000fea0003800000 */
[----:B------:R-:W-:Y:S05]  /*3630*/  @P0 BRA `(.L_x_31048) ;  /* 0x0000005000000947 */ /* 0x000fea0003800000 */
[----:B------:R-:W-:Y:S05]  /*3640*/  BRA `(.L_x_31049) ;  /* 0x0000005000007947 */ /* 0x000fea0003800000 */
.L_x_31047:
[----:B-----5:R-:W-:Y:S01]  /*3650*/  FADD.FTZ R69, R53, R69 ;  /* 0x0000004535457221 */ /* 0x020fe20000010000 */
[----:B------:R-:W-:Y:S05]  /*3660*/  BRA `(.L_x_31048) ;  /* 0x0000002000007947 */ /* 0x000fea0003800000 */
.L_x_31046:
[----:B-----5:R-:W-:-:S04]  /*3670*/  FADD.FTZ R69, R49, R69 ;  /* 0x0000004531457221 */ /* 0x020fc80000010000 */
[----:B------:R-:W-:-:S04]  /*3680*/  @P2 FADD.FTZ R69, R53, R69 ;  /* 0x0000004535452221 */ /* 0x000fc80000010000 */
.L_x_31048:
[----:B0----5:R-:W-:-:S03]  /*3690*/  IMAD.MOV.U32 R61, RZ, RZ, R69 ;  /* 0x000000ffff3d7224 */ /* 0x021fc600078e0045 */
.L_x_31049:
[----:B------:R-:W-:Y:S05]  /*36a0*/  @P3 BRA `(.L_x_31050) ;  /* 0x0000007000003947 */ /* 0x000fea0003800000 */
[----:B------:R-:W-:-:S04]  /*36b0*/  ISETP.NE.U32.AND P4, PT, RZ, c[0x0][0x180], PT ;  /* 0x00006000ff007a0c */ /* 0x000fc80003f85070 */
[----:B------:R-:W-:-:S13]  /*36c0*/  ISETP.NE.AND.EX P4, PT, RZ, c[0x0][0x184], PT, P4 ;  /* 0x00006100ff007a0c */ /* 0x000fda0003f85340 */
[----:B------:R-:W-:Y:S05]  /*36d0*/  @P4 BRA `(.L_x_31051) ;  /* 0x0000002000004947 */ /* 0x000fea0003800000 */
[----:B------:R-:W-:Y:S05]  /*36e0*/  @P0 BRA `(.L_x_31052) ;  /* 0x0000005000000947 */ /* 0x000fea0003800000 */
[----:B------:R-:W-:Y:S05]  /*36f0*/  BRA `(.L_x_31053) ;  /* 0x0000005000007947 */ /* 0x000fea0003800000 */
.L_x_31051:
[----:B-----5:R-:W-:Y:S01]  /*3700*/  FADD.FTZ R70, R54, R70 ;  /* 0x0000004636467221 */ /* 0x020fe20000010000 */
[----:B------:R-:W-:Y:S05]  /*3710*/  BRA `(.L_x_31052) ;  /* 0x0000002000007947 */ /* 0x000fea0003800000 */
.L_x_31050:
[----:B-----5:R-:W-:-:S04]  /*3720*/  FADD.FTZ R70, R50, R70 ;  /* 0x0000004632467221 */ /* 0x020fc80000010000 */
[----:B------:R-:W-:-:S05]  /*3730*/  @P2 FADD.FTZ R70, R54, R70 ;  /* 0x0000004636462221 */ /* 0x000fca0000010000 */
.L_x_31052:
[----:B0----5:R-:W-:Y:S02]  /*3740*/  MOV R62, R70 ;  /* 0x00000046003e7202 */ /* 0x021fe40000000f00 */
.L_x_31053:
[----:B------:R-:W-:Y:S05]  /*3750*/  @P3 BRA `(.L_x_31054) ;  /* 0x0000007000003947 */ /* 0x000fea0003800000 */
[----:B------:R-:W-:-:S04]  /*3760*/  ISETP.NE.U32.AND P2, PT, RZ, c[0x0][0x180], PT ;  /* 0x00006000ff007a0c */ /* 0x000fc80003f45070 */
[----:B------:R-:W-:-:S13]  /*3770*/  ISETP.NE.AND.EX P2, PT, RZ, c[0x0][0x184], PT, P2 ;  /* 0x00006100ff007a0c */ /* 0x000fda0003f45320 */
[----:B------:R-:W-:Y:S05]  /*3780*/  @P2 BRA `(.L_x_31055) ;  /* 0x0000002000002947 */ /* 0x000fea0003800000 */
[----:B------:R-:W-:Y:S05]  /*3790*/  @P0 BRA `(.L_x_31056) ;  /* 0x0000005000000947 */ /* 0x000fea0003800000 */
[----:B------:R-:W-:Y:S05]  /*37a0*/  BRA `(.L_x_31057) ;  /* 0x0000005000007947 */ /* 0x000fea0003800000 */
.L_x_31055:
[----:B-----5:R-:W-:Y:S01]  /*37b0*/  FADD.FTZ R71, R55, R71 ;  /* 0x0000004737477221 */ /* 0x020fe20000010000 */
[----:B------:R-:W-:Y:S05]  /*37c0*/  BRA `(.L_x_31056) ;  /* 0x0000002000007947 */ /* 0x000fea0003800000 */
.L_x_31054:
[----:B-----5:R-:W-:-:S04]  /*37d0*/  FADD.FTZ R71, R51, R71 ;  /* 0x0000004733477221 */ /* 0x020fc80000010000 */
[----:B------:R-:W-:-:S04]  /*37e0*/  @P2 FADD.FTZ R71, R55, R71 ;  /* 0x0000004737472221 */ /* 0x000fc80000010000 */
.L_x_31056:
[----:B0----5:R-:W-:-:S03]  /*37f0*/  IMAD.MOV.U32 R63, RZ, RZ, R71 ;  /* 0x000000ffff3f7224 */ /* 0x021fc600078e0047 */
.L_x_31057:
[----:B0-----:R-:W-:-:S04]  /*3800*/  @P0 LEA R108, P2, R110, c[0x0][0x188], 0x4 ;  /* 0x000062006e6c0a11 */ /* 0x001fc800078420ff */
[C---:B------:R-:W-:Y:S02]  /*3810*/  @P0 LEA.HI.X R109, R110.reuse, c[0x0][0x18c], RZ, 0x4, P2 ;  /* 0x000063006e6d0a11 */ /* 0x040fe400010f24ff */
[----:B------:R-:W-:-:S03]  /*3820*/  IADD3 R110, R110, 0x20, RZ ;  /* 0x000000206e6e7810 */ /* 0x000fc60007ffe0ff */
[----:B------:R0:W-:Y:S04]  /*3830*/  @P0 STG.E.128 [R108.64], R60 ;  /* 0x0000003c6c000986 */ /* 0x0001e8000c101d04 */
.L_x_31041:
[----:B------:R-:W-:Y:S05]  /*3840*/  BSYNC B0 ;  /* 0x0000000000007941 */ /* 0x000fea0003800000 */
.L_x_31040:
        /* <DEDUP_REMOVED lines=24> */
.L_x_31061:
[----:B-----5:R-:W-:Y:S01]  /*39d0*/  FADD.FTZ R72, R52, R72 ;  /* 0x0000004834487221 */ /* 0x020fe20000010000 */
[----:B------:R-:W-:Y:S05]  /*39e0*/  BRA `(.L_x_31062) ;  /* 0x0000002000007947 */ /* 0x000fea0003800000 */
.L_x_31060:
[----:B-----5:R-:W-:-:S04]  /*39f0*/  FADD.FTZ R72, R48, R72 ;  /* 0x0000004830487221 */ /* 0x020fc80000010000 */
[----:B------:R-:W-:-:S04]  /*3a00*/  @P2 FADD.FTZ R72, R52, R72 ;  /* 0x0000004834482221 */ /* 0x000fc80000010000 */
.L_x_31062:
[----:B0----5:R-:W-:-:S03]  /*3a10*/  IMAD.MOV.U32 R60, RZ, RZ, R72 ;  /* 0x000000ffff3c7224 */ /* 0x021fc600078e0048 */
.L_x_31063:
[----:B------:R-:W-:Y:S05]  /*3a20*/  @P3 BRA `(.L_x_31064) ;  /* 0x0000007000003947 */ /* 0x000fea0003800000 */
[----:B------:R-:W-:-:S04]  /*3a30*/  ISETP.NE.U32.AND P4, PT, RZ, c[0x0][0x180], PT ;  /* 0x00006000ff007a0c */ /* 0x000fc80003f85070 */
[----:B------:R-:W-:-:S13]  /*3a40*/  ISETP.NE.AND.EX P4, PT, RZ, c[0x0][0x184], PT, P4 ;  /* 0x00006100ff007a0c */ /* 0x000fda0003f85340 */
[----:B------:R-:W-:Y:S05]  /*3a50*/  @P4 BRA `(.L_x_31065) ;  /* 0x0000002000004947 */ /* 0x000fea0003800000 */
[----:B------:R-:W-:Y:S05]  /*3a60*/  @P0 BRA `(.L_x_31066) ;  /* 0x0000005000000947 */ /* 0x000fea0003800000 */
[----:B------:R-:W-:Y:S05]  /*3a70*/  BRA `(.L_x_31067) ;  /* 0x0000005000007947 */ /* 0x000fea0003800000 */
.L_x_31065:
[----:B-----5:R-:W-:Y:S01]  /*3a80*/  FADD.FTZ R73, R53, R73 ;  /* 0x0000004935497221 */ /* 0x020fe20000010000 */
[----:B------:R-:W-:Y:S05]  /*3a90*/  BRA `(.L_x_31066) ;  /* 0x0000002000007947 */ /* 0x000fea0003800000 */
.L_x_31064:
[----:B-----5:R-:W-:-:S04]  /*3aa0*/  FADD.FTZ R73, R49, R73 ;  /* 0x0000004931497221 */ /* 0x020fc80000010000 */
[----:B------:R-:W-:-:S05]  /*3ab0*/  @P2 FADD.FTZ R73, R53, R73 ;  /* 0x0000004935492221 */ /* 0x000fca0000010000 */
.L_x_31066:
[----:B0----5:R-:W-:Y:S02]  /*3ac0*/  MOV R61, R73 ;  /* 0x00000049003d7202 */ /* 0x021fe40000000f00 */
.L_x_31067:
[----:B------:R-:W-:Y:S05]  /*3ad0*/  @P3 BRA `(.L_x_31068) ;  /* 0x0000007000003947 */ /* 0x000fea0003800000 */
[----:B------:R-:W-:-:S04]  /*3ae0*/  ISETP.NE.U32.AND P4, PT, RZ, c[0x0][0x180], PT ;  /* 0x00006000ff007a0c */ /* 0x000fc80003f85070 */
[----:B------:R-:W-:-:S13]  /*3af0*/  ISETP.NE.AND.EX P4, PT, RZ, c[0x0][0x184], PT, P4 ;  /* 0x00006100ff007a0c */ /* 0x000fda0003f85340 */
[----:B------:R-:W-:Y:S05]  /*3b00*/  @P4 BRA `(.L_x_31069) ;  /* 0x0000002000004947 */ /* 0x000fea0003800000 */
[----:B------:R-:W-:Y:S05]  /*3b10*/  @P0 BRA `(.L_x_31070) ;  /* 0x0000005000000947 */ /* 0x000fea0003800000 */
[----:B------:R-:W-:Y:S05]  /*3b20*/  BRA `(.L_x_31071) ;  /* 0x0000005000007947 */ /* 0x000fea0003800000 */
.L_x_31069:
[----:B-----5:R-:W-:Y:S01]  /*3b30*/  FADD.FTZ R74, R54, R74 ;  /* 0x0000004a364a7221 */ /* 0x020fe20000010000 */
[----:B------:R-:W-:Y:S05]  /*3b40*/  BRA `(.L_x_31070) ;  /* 0x0000002000007947 */ /* 0x000fea0003800000 */
.L_x_31068:
[----:B-----5:R-:W-:-:S04]  /*3b50*/  FADD.FTZ R74, R50, R74 ;  /* 0x0000004a324a7221 */ /* 0x020fc80000010000 */
[----:B------:R-:W-:-:S04]  /*3b60*/  @P2 FADD.FTZ R74, R54, R74 ;  /* 0x0000004a364a2221 */ /* 0x000fc80000010000 */
.L_x_31070:
[----:B0----5:R-:W-:-:S03]  /*3b70*/  IMAD.MOV.U32 R62, RZ, RZ, R74 ;  /* 0x000000ffff3e7224 */ /* 0x021fc600078e004a */
.L_x_31071:
[----:B------:R-:W-:Y:S05]  /*3b80*/  @P3 BRA `(.L_x_31072) ;  /* 0x0000007000003947 */ /* 0x000fea0003800000 */
[----:B------:R-:W-:-:S04]  /*3b90*/  ISETP.NE.U32.AND P2, PT, RZ, c[0x0][0x180], PT ;  /* 0x00006000ff007a0c */ /* 0x000fc80003f45070 */
[----:B------:R-:W-:-:S13]  /*3ba0*/  ISETP.NE.AND.EX P2, PT, RZ, c[0x0][0x184], PT, P2 ;  /* 0x00006100ff007a0c */ /* 0x000fda0003f45320 */
[----:B------:R-:W-:Y:S05]  /*3bb0*/  @P2 BRA `(.L_x_31073) ;  /* 0x0000002000002947 */ /* 0x000fea0003800000 */
[----:B------:R-:W-:Y:S05]  /*3bc0*/  @P0 BRA `(.L_x_31074) ;  /* 0x0000005000000947 */ /* 0x000fea0003800000 */
[----:B------:R-:W-:Y:S05]  /*3bd0*/  BRA `(.L_x_31075) ;  /* 0x0000005000007947 */ /* 0x000fea0003800000 */
.L_x_31073:
[----:B-----5:R-:W-:Y:S01]  /*3be0*/  FADD.FTZ R75, R55, R75 ;  /* 0x0000004b374b7221 */ /* 0x020fe20000010000 */
[----:B------:R-:W-:Y:S05]  /*3bf0*/  BRA `(.L_x_31074) ;  /* 0x0000002000007947 */ /* 0x000fea0003800000 */
.L_x_31072:
[----:B-----5:R-:W-:-:S04]  /*3c00*/  FADD.FTZ R75, R51, R75 ;  /* 0x0000004b334b7221 */ /* 0x020fc80000010000 */
[----:B------:R-:W-:-:S05]  /*3c10*/  @P2 FADD.FTZ R75, R55, R75 ;  /* 0x0000004b374b2221 */ /* 0x000fca0000010000 */
.L_x_31074:
[----:B0----5:R-:W-:Y:S02]  /*3c20*/  MOV R63, R75 ;  /* 0x0000004b003f7202 */ /* 0x021fe40000000f00 */
.L_x_31075:
[----:B0-----:R-:W-:-:S04]  /*3c30*/  @P0 LEA R108, P2, R110, c[0x0][0x188], 0x4 ;  /* 0x000062006e6c0a11 */ /* 0x001fc800078420ff */
[C---:B------:R-:W-:Y:S02]  /*3c40*/  @P0 LEA.HI.X R109, R110.reuse, c[0x0][0x18c], RZ, 0x4, P2 ;  /* 0x000063006e6d0a11 */ /* 0x040fe400010f24ff */
[----:B------:R-:W-:-:S03]  /*3c50*/  IADD3 R110, R110, 0x20, RZ ;  /* 0x000000206e6e7810 */ /* 0x000fc60007ffe0ff */
[----:B------:R0:W-:Y:S04]  /*3c60*/  @P0 STG.E.128 [R108.64], R60 ;  /* 0x0000003c6c000986 */ /* 0x0001e8000c101d04 */
.L_x_31059:
[----:B------:R-:W-:Y:S05]  /*3c70*/  BSYNC B0 ;  /* 0x0000000000007941 */ /* 0x000fea0003800000 */
.L_x_31058:
        /* <DEDUP_REMOVED lines=24> */
.L_x_31079:
[----:B-----5:R-:W-:Y:S01]  /*3e00*/  FADD.FTZ R76, R52, R76 ;  /* 0x0000004c344c7221 */ /* 0x020fe20000010000 */
[----:B------:R-:W-:Y:S05]  /*3e10*/  BRA `(.L_x_31080) ;  /* 0x0000002000007947 */ /* 0x000fea0003800000 */
.L_x_31078:
[----:B-----5:R-:W-:-:S04]  /*3e20*/  FADD.FTZ R76, R48, R76 ;  /* 0x0000004c304c7221 */ /* 0x020fc80000010000 */
[----:B------:R-:W-:-:S05]  /*3e30*/  @P2 FADD.FTZ R76, R52, R76 ;  /* 0x0000004c344c2221 */ /* 0x000fca0000010000 */
.L_x_31080:
[----:B0----5:R-:W-:Y:S02]  /*3e40*/  MOV R60, R76 ;  /* 0x0000004c003c7202 */ /* 0x021fe40000000f00 */
.L_x_31081:
[----:B------:R-:W-:Y:S05]  /*3e50*/  @P3 BRA `(.L_x_31082) ;  /* 0x0000007000003947 */ /* 0x000fea0003800000 */
[----:B------:R-:W-:-:S04]  /*3e60*/  ISETP.NE.U32.AND P4, PT, RZ, c[0x0][0x180], PT ;  /* 0x00006000ff007a0c */ /* 0x000fc80003f85070 */
[----:B------:R-:W-:-:S13]  /*3e70*/  ISETP.NE.AND.EX P4, PT, RZ, c[0x0][0x184], PT, P4 ;  /* 0x00006100ff007a0c */ /* 0x000fda0003f85340 */
[----:B------:R-:W-:Y:S05]  /*3e80*/  @P4 BRA `(.L_x_31083) ;  /* 0x0000002000004947 */ /* 0x000fea0003800000 */
[----:B------:R-:W-:Y:S05]  /*3e90*/  @P0 BRA `(.L_x_31084) ;  /* 0x0000005000000947 */ /* 0x000fea0003800000 */
[----:B------:R-:W-:Y:S05]  /*3ea0*/  BRA `(.L_x_31085) ;  /* 0x0000005000007947 */ /* 0x000fea0003800000 */
.L_x_31083:
[----:B-----5:R-:W-:Y:S01]  /*3eb0*/  FADD.FTZ R77, R53, R77 ;  /* 0x0000004d354d7221 */ /* 0x020fe20000010000 */
[----:B------:R-:W-:Y:S05]  /*3ec0*/  BRA `(.L_x_31084) ;  /* 0x0000002000007947 */ /* 0x000fea0003800000 */
.L_x_31082:
[----:B-----5:R-:W-:-:S04]  /*3ed0*/  FADD.FTZ R77, R49, R77 ;  /* 0x0000004d314d7221 */ /* 0x020fc80000010000 */
[----:B------:R-:W-:-:S04]  /*3ee0*/  @P2 FADD.FTZ R77, R53, R77 ;  /* 0x0000004d354d2221 */ /* 0x000fc80000010000 */
.L_x_31084:
[----:B0----5:R-:W-:-:S03]  /*3ef0*/  IMAD.MOV.U32 R61, RZ, RZ, R77 ;  /* 0x000000ffff3d7224 */ /* 0x021fc600078e004d */
.L_x_31085:
[----:B------:R-:W-:Y:S05]  /*3f00*/  @P3 BRA `(.L_x_31086) ;  /* 0x0000007000003947 */ /* 0x000fea0003800000 */
[----:B------:R-:W-:-:S04]  /*3f10*/  ISETP.NE.U32.AND P4, PT, RZ, c[0x0][0x180], PT ;  /* 0x00006000ff007a0c */ /* 0x000fc80003f85070 */
[----:B------:R-:W-:-:S13]  /*3f20*/  ISETP.NE.AND.EX P4, PT, RZ, c[0x0][0x184], PT, P4 ;  /* 0x00006100ff007a0c */ /* 0x000fda0003f85340 */
[----:B------:R-:W-:Y:S05]  /*3f30*/  @P4 BRA `(.L_x_31087) ;  /* 0x0000002000004947 */ /* 0x000fea0003800000 */
[----:B------:R-:W-:Y:S05]  /*3f40*/  @P0 BRA `(.L_x_31088) ;  /* 0x0000005000000947 */ /* 0x000fea0003800000 */
[----:B------:R-:W-:Y:S05]  /*3f50*/  BRA `(.L_x_31089) ;  /* 0x0000005000007947 */ /* 0x000fea0003800000 */
.L_x_31087:
[----:B-----5:R-:W-:Y:S01]  /*3f60*/  FADD.FTZ R78, R54, R78 ;  /* 0x0000004e364e7221 */ /* 0x020fe20000010000 */
[----:B------:R-:W-:Y:S05]  /*3f70*/  BRA `(.L_x_31088) ;  /* 0x0000002000007947 */ /* 0x000fea0003800000 */
.L_x_31086:
[----:B-----5:R-:W-:-:S04]  /*3f80*/  FADD.FTZ R78, R50, R78 ;  /* 0x0000004e324e7221 */ /* 0x020fc80000010000 */
[----:B------:R-:W-:-:S05]  /*3f90*/  @P2 FADD.FTZ R78, R54, R78 ;  /* 0x0000004e364e2221 */ /* 0x000fca0000010000 */
.L_x_31088:
[----:B0----5:R-:W-:Y:S02]  /*3fa0*/  MOV R62, R78 ;  /* 0x0000004e003e7202 */ /* 0x021fe40000000f00 */
.L_x_31089:
[----:B------:R-:W-:Y:S05]  /*3fb0*/  @P3 BRA `(.L_x_31090) ;  /* 0x0000007000003947 */ /* 0x000fea0003800000 */
[----:B------:R-:W-:-:S04]  /*3fc0*/  ISETP.NE.U32.AND P2, PT, RZ, c[0x0][0x180], PT ;  /* 0x00006000ff007a0c */ /* 0x000fc80003f45070 */
[----:B------:R-:W-:-:S13]  /*3fd0*/  ISETP.NE.AND.EX P2, PT, RZ, c[0x0][0x184], PT, P2 ;  /* 0x00006100ff007a0c */ /* 0x000fda0003f45320 */
[----:B------:R-:W-:Y:S05]  /*3fe0*/  @P2 BRA `(.L_x_31091) ;  /* 0x0000002000002947 */ /* 0x000fea0003800000 */
[----:B------:R-:W-:Y:S05]  /*3ff0*/  @P0 BRA `(.L_x_31092) ;  /* 0x0000005000000947 */ /* 0x000fea0003800000 */
[----:B------:R-:W-:Y:S05]  /*4000*/  BRA `(.L_x_31093) ;  /* 0x0000005000007947 */ /* 0x000fea0003800000 */
.L_x_31091:
[----:B-----5:R-:W-:Y:S01]  /*4010*/  FADD.FTZ R79, R55, R79 ;  /* 0x0000004f374f7221 */ /* 0x020fe20000010000 */
[----:B------:R-:W-:Y:S05]  /*4020*/  BRA `(.L_x_31092) ;  /* 0x0000002000007947 */ /* 0x000fea0003800000 */
.L_x_31090:
[----:B-----5:R-:W-:-:S04]  /*4030*/  FADD.FTZ R79, R51, R79 ;  /* 0x0000004f334f7221 */ /* 0x020fc80000010000 */
[----:B------:R-:W-:-:S04]  /*4040*/  @P2 FADD.FTZ R79, R55, R79 ;  /* 0x0000004f374f2221 */ /* 0x000fc80000010000 */
.L_x_31092:
[----:B0----5:R-:W-:-:S03]  /*4050*/  IMAD.MOV.U32 R63, RZ, RZ, R79 ;  /* 0x000000ffff3f7224 */ /* 0x021fc600078e004f */
.L_x_31093:
[----:B0-----:R-:W-:-:S04]  /*4060*/  @P0 LEA R108, P2, R110, c[0x0][0x188], 0x4 ;  /* 0x000062006e6c0a11 */ /* 0x001fc800078420ff */
[C---:B------:R-:W-:Y:S02]  /*4070*/  @P0 LEA.HI.X R109, R110.reuse, c[0x0][0x18c], RZ, 0x4, P2 ;  /* 0x000063006e6d0a11 */ /* 0x040fe400010f24ff */
[----:B------:R-:W-:-:S03]  /*4080*/  IADD3 R110, R110, 0x20, RZ ;  /* 0x000000206e6e7810 */ /* 0x000fc60007ffe0ff */
[----:B------:R0:W-:Y:S04]  /*4090*/  @P0 STG.E.128 [R108.64], R60 ;  /* 0x0000003c6c000986 */ /* 0x0001e8000c101d04 */
.L_x_31077:
[----:B------:R-:W-:Y:S05]  /*40a0*/  BSYNC B0 ;  /* 0x0000000000007941 */ /* 0x000fea0003800000 */
.L_x_31076:
        /* <DEDUP_REMOVED lines=24> */
.L_x_31097:
[----:B-----5:R-:W-:Y:S01]  /*4230*/  FADD.FTZ R80, R52, R80 ;  /* 0x0000005034507221 */ /* 0x020fe20000010000 */
[----:B------:R-:W-:Y:S05]  /*4240*/  BRA `(.L_x_31098) ;  /* 0x0000002000007947 */ /* 0x000fea0003800000 */
.L_x_31096:
[----:B-----5:R-:W-:-:S04]  /*4250*/  FADD.FTZ R80, R48, R80 ;  /* 0x0000005030507221 */ /* 0x020fc80000010000 */
[----:B------:R-:W-:-:S04]  /*4260*/  @P2 FADD.FTZ R80, R52, R80 ;  /* 0x0000005034502221 */ /* 0x000fc80000010000 */
.L_x_31098:
[----:B0----5:R-:W-:-:S03]  /*4270*/  IMAD.MOV.U32 R60, RZ, RZ, R80 ;  /* 0x000000ffff3c7224 */ /* 0x021fc600078e0050 */
.L_x_31099:
[----:B------:R-:W-:Y:S05]  /*4280*/  @P3 BRA `(.L_x_31100) ;  /* 0x0000007000003947 */ /* 0x000fea0003800000 */
[----:B------:R-:W-:-:S04]  /*4290*/  ISETP.NE.U32.AND P4, PT, RZ, c[0x0][0x180], PT ;  /* 0x00006000ff007a0c */ /* 0x000fc80003f85070 */
[----:B------:R-:W-:-:S13]  /*42a0*/  ISETP.NE.AND.EX P4, PT, RZ, c[0x0][0x184], PT, P4 ;  /* 0x00006100ff007a0c */ /* 0x000fda0003f85340 */
[----:B------:R-:W-:Y:S05]  /*42b0*/  @P4 BRA `(.L_x_31101) ;  /* 0x0000002000004947 */ /* 0x000fea0003800000 */
[----:B------:R-:W-:Y:S05]  /*42c0*/  @P0 BRA `(.L_x_31102) ;  /* 0x0000005000000947 */ /* 0x000fea0003800000 */
[----:B------:R-:W-:Y:S05]  /*42d0*/  BRA `(.L_x_31103) ;  /* 0x0000005000007947 */ /* 0x000fea0003800000 */
.L_x_31101:
[----:B-----5:R-:W-:Y:S01]  /*42e0*/  FADD.FTZ R81, R53, R81 ;  /* 0x0000005135517221 */ /* 0x020fe20000010000 */
[----:B------:R-:W-:Y:S05]  /*42f0*/  BRA `(.L_x_31102) ;  /* 0x0000002000007947 */ /* 0x000fea0003800000 */
.L_x_31100:
[----:B-----5:R-:W-:-:S04]  /*4300*/  FADD.FTZ R81, R49, R81 ;  /* 0x0000005131517221 */ /* 0x020fc80000010000 */
[----:B------:R-:W-:-:S05]  /*4310*/  @P2 FADD.FTZ R81, R53, R81 ;  /* 0x0000005135512221 */ /* 0x000fca0000010000 */
.L_x_31102:
[----:B0----5:R-:W-:Y:S02]  /*4320*/  MOV R61, R81 ;  /* 0x00000051003d7202 */ /* 0x021fe40000000f00 */
.L_x_31103:
[----:B------:R-:W-:Y:S05]  /*4330*/  @P3 BRA `(.L_x_31104) ;  /* 0x0000007000003947 */ /* 0x000fea0003800000 */
[----:B------:R-:W-:-:S04]  /*4340*/  ISETP.NE.U32.AND P4, PT, RZ, c[0x0][0x180], PT ;  /* 0x00006000ff007a0c */ /* 0x000fc80003f85070 */
[----:B------:R-:W-:-:S13]  /*4350*/  ISETP.NE.AND.EX P4, PT, RZ, c[0x0][0x184], PT, P4 ;  /* 0x00006100ff007a0c */ /* 0x000fda0003f85340 */
[----:B------:R-:W-:Y:S05]  /*4360*/  @P4 BRA `(.L_x_31105) ;  /* 0x0000002000004947 */ /* 0x000fea0003800000 */
[----:B------:R-:W-:Y:S05]  /*4370*/  @P0 BRA `(.L_x_31106) ;  /* 0x0000005000000947 */ /* 0x000fea0003800000 */
[----:B------:R-:W-:Y:S05]  /*4380*/  BRA `(.L_x_31107) ;  /* 0x0000005000007947 */ /* 0x000fea0003800000 */
.L_x_31105:
[----:B-----5:R-:W-:Y:S01]  /*4390*/  FADD.FTZ R82, R54, R82 ;  /* 0x0000005236527221 */ /* 0x020fe20000010000 */
[----:B------:R-:W-:Y:S05]  /*43a0*/  BRA `(.L_x_31106) ;  /* 0x0000002000007947 */ /* 0x000fea0003800000 */
.L_x_31104:
[----:B-----5:R-:W-:-:S04]  /*43b0*/  FADD.FTZ R82, R50, R82 ;  /* 0x0000005232527221 */ /* 0x020fc80000010000 */
[----:B------:R-:W-:-:S04]  /*43c0*/  @P2 FADD.FTZ R82, R54, R82 ;  /* 0x0000005236522221 */ /* 0x000fc80000010000 */
.L_x_31106:
[----:B0----5:R-:W-:-:S03]  /*43d0*/  IMAD.MOV.U32 R62, RZ, RZ, R82 ;  /* 0x000000ffff3e7224 */ /* 0x021fc600078e0052 */
.L_x_31107:
[----:B------:R-:W-:Y:S05]  /*43e0*/  @P3 BRA `(.L_x_31108) ;  /* 0x0000007000003947 */ /* 0x000fea0003800000 */
[----:B------:R-:W-:-:S04]  /*43f0*/  ISETP.NE.U32.AND P2, PT, RZ, c[0x0][0x180], PT ;  /* 0x00006000ff007a0c */ /* 0x000fc80003f45070 */
[----:B------:R-:W-:-:S13]  /*4400*/  ISETP.NE.AND.EX P2, PT, RZ, c[0x0][0x184], PT, P2 ;  /* 0x00006100ff007a0c */ /* 0x000fda0003f45320 */
[----:B------:R-:W-:Y:S05]  /*4410*/  @P2 BRA `(.L_x_31109) ;  /* 0x0000002000002947 */ /* 0x000fea0003800000 */
[----:B------:R-:W-:Y:S05]  /*4420*/  @P0 BRA `(.L_x_31110) ;  /* 0x0000005000000947 */ /* 0x000fea0003800000 */
[----:B------:R-:W-:Y:S05]  /*4430*/  BRA `(.L_x_31111) ;  /* 0x0000005000007947 */ /* 0x000fea0003800000 */
.L_x_31109:
[----:B-----5:R-:W-:Y:S01]  /*4440*/  FADD.FTZ R83, R55, R83 ;  /* 0x0000005337537221 */ /* 0x020fe20000010000 */
[----:B------:R-:W-:Y:S05]  /*4450*/  BRA `(.L_x_31110) ;  /* 0x0000002000007947 */ /* 0x000fea0003800000 */
.L_x_31108:
[----:B-----5:R-:W-:-:S04]  /*4460*/  FADD.FTZ R83, R51, R83 ;  /* 0x0000005333537221 */ /* 0x020fc80000010000 */
[----:B------:R-:W-:-:S05]  /*4470*/  @P2 FADD.FTZ R83, R55, R83 ;  /* 0x0000005337532221 */ /* 0x000fca0000010000 */
.L_x_31110:
[----:B0----5:R-:W-:Y:S02]  /*4480*/  MOV R63, R83 ;  /* 0x00000053003f7202 */ /* 0x021fe40000000f00 */
.L_x_31111:
[----:B0-----:R-:W-:-:S04]  /*4490*/  @P0 LEA R108, P2, R110, c[0x0][0x188], 0x4 ;  /* 0x000062006e6c0a11 */ /* 0x001fc800078420ff */
[C---:B------:R-:W-:Y:S02]  /*44a0*/  @P0 LEA.HI.X R109, R110.reuse, c[0x0][0x18c], RZ, 0x4, P2 ;  /* 0x000063006e6d0a11 */ /* 0x040fe400010f24ff */
[----:B------:R-:W-:-:S03]  /*44b0*/  IADD3 R110, R110, 0x20, RZ ;  /* 0x000000206e6e7810 */ /* 0x000fc60007ffe0ff */
[----:B------:R0:W-:Y:S04]  /*44c0*/  @P0 STG.E.128 [R108.64], R60 ;  /* 0x0000003c6c000986 */ /* 0x0001e8000c101d04 */
.L_x_31095:
[----:B------:R-:W-:Y:S05]  /*44d0*/  BSYNC B0 ;  /* 0x0000000000007941 */ /* 0x000fea0003800000 */
.L_x_31094:
        /* <DEDUP_REMOVED lines=24> */
.L_x_31115:
[----:B-----5:R-:W-:Y:S01]  /*4660*/  FADD.FTZ R84, R52, R84 ;  /* 0x0000005434547221 */ /* 0x020fe20000010000 */
[----:B------:R-:W-:Y:S05]  /*4670*/  BRA `(.L_x_31116) ;  /* 0x0000002000007947 */ /* 0x000fea0003800000 */
.L_x_31114:
[----:B-----5:R-:W-:-:S04]  /*4680*/  FADD.FTZ R84, R48, R84 ;  /* 0x0000005430547221 */ /* 0x020fc80000010000 */
[----:B------:R-:W-:-:S05]  /*4690*/  @P2 FADD.FTZ R84, R52, R84 ;  /* 0x0000005434542221 */ /* 0x000fca0000010000 */
.L_x_31116:
[----:B0----5:R-:W-:Y:S02]  /*46a0*/  MOV R60, R84 ;  /* 0x00000054003c7202 */ /* 0x021fe40000000f00 */
.L_x_31117:
[----:B------:R-:W-:Y:S05]  /*46b0*/  @P3 BRA `(.L_x_31118) ;  /* 0x0000007000003947 */ /* 0x000fea0003800000 */
[----:B------:R-:W-:-:S04]  /*46c0*/  ISETP.NE.U32.AND P4, PT, RZ, c[0x0][0x180], PT ;  /* 0x00006000ff007a0c */ /* 0x000fc80003f85070 */
[----:B------:R-:W-:-:S13]  /*46d0*/  ISETP.NE.AND.EX P4, PT, RZ, c[0x0][0x184], PT, P4 ;  /* 0x00006100ff007a0c */ /* 0x000fda0003f85340 */
[----:B------:R-:W-:Y:S05]  /*46e0*/  @P4 BRA `(.L_x_31119) ;  /* 0x0000002000004947 */ /* 0x000fea0003800000 */
[----:B------:R-:W-:Y:S05]  /*46f0*/  @P0 BRA `(.L_x_31120) ;  /* 0x0000005000000947 */ /* 0x000fea0003800000 */
[----:B------:R-:W-:Y:S05]  /*4700*/  BRA `(.L_x_31121) ;  /* 0x0000005000007947 */ /* 0x000fea0003800000 */
.L_x_31119:
[----:B-----5:R-:W-:Y:S01]  /*4710*/  FADD.FTZ R85, R53, R85 ;  /* 0x0000005535557221 */ /* 0x020fe20000010000 */
[----:B------:R-:W-:Y:S05]  /*4720*/  BRA `(.L_x_31120) ;  /* 0x0000002000007947 */ /* 0x000fea0003800000 */
.L_x_31118:
[----:B-----5:R-:W-:-:S04]  /*4730*/  FADD.FTZ R85, R49, R85 ;  /* 0x0000005531557221 */ /* 0x020fc80000010000 */
[----:B------:R-:W-:-:S04]  /*4740*/  @P2 FADD.FTZ R85, R53, R85 ;  /* 0x0000005535552221 */ /* 0x000fc80000010000 */
.L_x_31120:
[----:B0----5:R-:W-:-:S03]  /*4750*/  IMAD.MOV.U32 R61, RZ, RZ, R85 ;  /* 0x000000ffff3d7224 */ /* 0x021fc600078e0055 */
.L_x_31121:
[----:B------:R-:W-:Y:S05]  /*4760*/  @P3 BRA `(.L_x_31122) ;  /* 0x0000007000003947 */ /* 0x000fea0003800000 */
[----:B------:R-:W-:-:S04]  /*4770*/  ISETP.NE.U32.AND P4, PT, RZ, c[0x0][0x180], PT ;  /* 0x00006000ff007a0c */ /* 0x000fc80003f85070 */
[----:B------:R-:W-:-:S13]  /*4780*/  ISETP.NE.AND.EX P4, PT, RZ, c[0x0][0x184], PT, P4 ;  /* 0x00006100ff007a0c */ /* 0x000fda0003f85340 */
[----:B------:R-:W-:Y:S05]  /*4790*/  @P4 BRA `(.L_x_31123) ;  /* 0x0000002000004947 */ /* 0x000fea0003800000 */
[----:B------:R-:W-:Y:S05]  /*47a0*/  @P0 BRA `(.L_x_31124) ;  /* 0x0000005000000947 */ /* 0x000fea0003800000 */
[----:B------:R-:W-:Y:S05]  /*47b0*/  BRA `(.L_x_31125) ;  /* 0x0000005000007947 */ /* 0x000fea0003800000 */
.L_x_31123:
[----:B-----5:R-:W-:Y:S01]  /*47c0*/  FADD.FTZ R86, R54, R86 ;  /* 0x0000005636567221 */ /* 0x020fe20000010000 */
[----:B------:R-:W-:Y:S05]  /*47d0*/  BRA `(.L_x_31124) ;  /* 0x0000002000007947 */ /* 0x000fea0003800000 */
.L_x_31122:
[----:B-----5:R-:W-:-:S04]  /*47e0*/  FADD.FTZ R86, R50, R86 ;  /* 0x0000005632567221 */ /* 0x020fc80000010000 */
[----:B------:R-:W-:-:S05]  /*47f0*/  @P2 FADD.FTZ R86, R54, R86 ;  /* 0x0000005636562221 */ /* 0x000fca0000010000 */
.L_x_31124:
[----:B0----5:R-:W-:Y:S02]  /*4800*/  MOV R62, R86 ;  /* 0x00000056003e7202 */ /* 0x021fe40000000f00 */
.L_x_31125:
[----:B------:R-:W-:Y:S05]  /*4810*/  @P3 BRA `(.L_x_31126) ;  /* 0x0000007000003947 */ /* 0x000fea0003800000 */
[----:B------:R-:W-:-:S04]  /*4820*/  ISETP.NE.U32.AND P2, PT, RZ, c[0x0][0x180], PT ;  /* 0x00006000ff007a0c */ /* 0x000fc80003f45070 */
[----:B------:R-:W-:-:S13]  /*4830*/  ISETP.NE.AND.EX P2, PT, RZ, c[0x0][0x184], PT, P2 ;  /* 0x00006100ff007a0c */ /* 0x000fda0003f45320 */
[----:B------:R-:W-:Y:S05]  /*4840*/  @P2 BRA `(.L_x_31127) ;  /* 0x0000002000002947 */ /* 0x000fea0003800000 */
[----:B------:R-:W-:Y:S05]  /*4850*/  @P0 BRA `(.L_x_31128) ;  /* 0x0000005000000947 */ /* 0x000fea0003800000 */
[----:B------:R-:W-:Y:S05]  /*4860*/  BRA `(.L_x_31129) ;  /* 0x0000005000007947 */ /* 0x000fea0003800000 */
.L_x_31127:
[----:B-----5:R-:W-:Y:S01]  /*4870*/  FADD.FTZ R87, R55, R87 ;  /* 0x0000005737577221 */ /* 0x020fe20000010000 */
[----:B------:R-:W-:Y:S05]  /*4880*/  BRA `(.L_x_31128) ;  /* 0x0000002000007947 */ /* 0x000fea0003800000 */
.L_x_31126:
[----:B-----5:R-:W-:-:S04]  /*4890*/  FADD.FTZ R87, R51, R87 ;  /* 0x0000005733577221 */ /* 0x020fc80000010000 */
[----:B------:R-:W-:-:S04]  /*48a0*/  @P2 FADD.FTZ R87, R55, R87 ;  /* 0x0000005737572221 */ /* 0x000fc80000010000 */
.L_x_31128:
[----:B0----5:R-:W-:-:S03]  /*48b0*/  IMAD.MOV.U32 R63, RZ, RZ, R87 ;  /* 0x000000ffff3f7224 */ /* 0x021fc600078e0057 */
.L_x_31129:
[----:B0-----:R-:W-:-:S04]  /*48c0*/  @P0 LEA R108, P2, R110, c[0x0][0x188], 0x4 ;  /* 0x000062006e6c0a11 */ /* 0x001fc800078420ff */
[C---:B------:R-:W-:Y:S02]  /*48d0*/  @P0 LEA.HI.X R109, R110.reuse, c[0x0][0x18c], RZ, 0x4, P2 ;  /* 0x000063006e6d0a11 */ /* 0x040fe400010f24ff */
[----:B------:R-:W-:-:S03]  /*48e0*/  IADD3 R110, R110, 0x20, RZ ;  /* 0x000000206e6e7810 */ /* 0x000fc60007ffe0ff */
[----:B------:R0:W-:Y:S04]  /*48f0*/  @P0 STG.E.128 [R108.64], R60 ;  /* 0x0000003c6c000986 */ /* 0x0001e8000c101d04 */
.L_x_31113:
[----:B------:R-:W-:Y:S05]  /*4900*/  BSYNC B0 ;  /* 0x0000000000007941 */ /* 0x000fea0003800000 */
.L_x_31112:
        /* <DEDUP_REMOVED lines=24> */
.L_x_31133:
[----:B-----5:R-:W-:Y:S01]  /*4a90*/  FADD.FTZ R88, R52, R88 ;  /* 0x0000005834587221 */ /* 0x020fe20000010000 */
[----:B------:R-:W-:Y:S05]  /*4aa0*/  BRA `(.L_x_31134) ;  /* 0x0000002000007947 */ /* 0x000fea0003800000 */
.L_x_31132:
[----:B-----5:R-:W-:-:S04]  /*4ab0*/  FADD.FTZ R88, R48, R88 ;  /* 0x0000005830587221 */ /* 0x020fc80000010000 */
[----:B------:R-:W-:-:S04]  /*4ac0*/  @P2 FADD.FTZ R88, R52, R88 ;  /* 0x0000005834582221 */ /* 0x000fc80000010000 */
.L_x_31134:
[----:B0----5:R-:W-:-:S03]  /*4ad0*/  IMAD.MOV.U32 R60, RZ, RZ, R88 ;  /* 0x000000ffff3c7224 */ /* 0x021fc600078e0058 */
.L_x_31135:
[----:B------:R-:W-:Y:S05]  /*4ae0*/  @P3 BRA `(.L_x_31136) ;  /* 0x0000007000003947 */ /* 0x000fea0003800000 */
[----:B------:R-:W-:-:S04]  /*4af0*/  ISETP.NE.U32.AND P4, PT, RZ, c[0x0][0x180], PT ;  /* 0x00006000ff007a0c */ /* 0x000fc80003f85070 */
[----:B------:R-:W-:-:S13]  /*4b00*/  ISETP.NE.AND.EX P4, PT, RZ, c[0x0][0x184], PT, P4 ;  /* 0x00006100ff007a0c */ /* 0x000fda0003f85340 */
[----:B------:R-:W-:Y:S05]  /*4b10*/  @P4 BRA `(.L_x_31137) ;  /* 0x0000002000004947 */ /* 0x000fea0003800000 */
[----:B------:R-:W-:Y:S05]  /*4b20*/  @P0 BRA `(.L_x_31138) ;  /* 0x0000005000000947 */ /* 0x000fea0003800000 */
[----:B------:R-:W-:Y:S05]  /*4b30*/  BRA `(.L_x_31139) ;  /* 0x0000005000007947 */ /* 0x000fea0003800000 */
.L_x_31137:
[----:B-----5:R-:W-:Y:S01]  /*4b40*/  FADD.FTZ R89, R53, R89 ;  /* 0x0000005935597221 */ /* 0x020fe20000010000 */
[----:B------:R-:W-:Y:S05]  /*4b50*/  BRA `(.L_x_31138) ;  /* 0x0000002000007947 */ /* 0x000fea0003800000 */
.L_x_31136:
[----:B-----5:R-:W-:-:S04]  /*4b60*/  FADD.FTZ R89, R49, R89 ;  /* 0x0000005931597221 */ /* 0x020fc80000010000 */
[----:B------:R-:W-:-:S05]  /*4b70*/  @P2 FADD.FTZ R89, R53, R89 ;  /* 0x0000005935592221 */ /* 0x000fca0000010000 */
.L_x_31138:
[----:B0----5:R-:W-:Y:S02]  /*4b80*/  MOV R61, R89 ;  /* 0x00000059003d7202 */ /* 0x021fe40000000f00 */
.L_x_31139:
[----:B------:R-:W-:Y:S05]  /*4b90*/  @P3 BRA `(.L_x_31140) ;  /* 0x0000007000003947 */ /* 0x000fea0003800000 */
[----:B------:R-:W-:-:S04]  /*4ba0*/  ISETP.NE.U32.AND P4, PT, RZ, c[0x0][0x180], PT ;  /* 0x00006000ff007a0c */ /* 0x000fc80003f85070 */
[----:B------:R-:W-:-:S13]  /*4bb0*/  ISETP.NE.AND.EX P4, PT, RZ, c[0x0][0x184], PT, P4 ;  /* 0x00006100ff007a0c */ /* 0x000fda0003f85340 */
[----:B------:R-:W-:Y:S05]  /*4bc0*/  @P4 BRA `(.L_x_31141) ;  /* 0x0000002000004947 */ /* 0x000fea0003800000 */
[----:B------:R-:W-:Y:S05]  /*4bd0*/  @P0 BRA `(.L_x_31142) ;  /* 0x0000005000000947 */ /* 0x000fea0003800000 */
[----:B------:R-:W-:Y:S05]  /*4be0*/  BRA `(.L_x_31143) ;  /* 0x0000005000007947 */ /* 0x000fea0003800000 */
.L_x_31141:
[----:B-----5:R-:W-:Y:S01]  /*4bf0*/  FADD.FTZ R90, R54, R90 ;  /* 0x0000005a365a7221 */ /* 0x020fe20000010000 */
[----:B------:R-:W-:Y:S05]  /*4c00*/  BRA `(.L_x_31142) ;  /* 0x0000002000007947 */ /* 0x000fea0003800000 */
.L_x_31140:
[----:B-----5:R-:W-:-:S04]  /*4c10*/  FADD.FTZ R90, R50, R90 ;  /* 0x0000005a325a7221 */ /* 0x020fc80000010000 */
[----:B------:R-:W-:-:S04]  /*4c20*/  @P2 FADD.FTZ R90, R54, R90 ;  /* 0x0000005a365a2221 */ /* 0x000fc80000010000 */
.L_x_31142:
[----:B0----5:R-:W-:-:S03]  /*4c30*/  IMAD.MOV.U32 R62, RZ, RZ, R90 ;  /* 0x000000ffff3e7224 */ /* 0x021fc600078e005a */
.L_x_31143:
[----:B------:R-:W-:Y:S05]  /*4c40*/  @P3 BRA `(.L_x_31144) ;  /* 0x0000007000003947 */ /* 0x000fea0003800000 */
[----:B------:R-:W-:-:S04]  /*4c50*/  ISETP.NE.U32.AND P2, PT, RZ, c[0x0][0x180], PT ;  /* 0x00006000ff007a0c */ /* 0x000fc80003f45070 */
[----:B------:R-:W-:-:S13]  /*4c60*/  ISETP.NE.AND.EX P2, PT, RZ, c[0x0][0x184], PT, P2 ;  /* 0x00006100ff007a0c */ /* 0x000fda0003f45320 */
[----:B------:R-:W-:Y:S05]  /*4c70*/  @P2 BRA `(.L_x_31145) ;  /* 0x0000002000002947 */ /* 0x000fea0003800000 */
[----:B------:R-:W-:Y:S05]  /*4c80*/  @P0 BRA `(.L_x_31146) ;  /* 0x0000005000000947 */ /* 0x000fea0003800000 */
[----:B------:R-:W-:Y:S05]  /*4c90*/  BRA `(.L_x_31147) ;  /* 0x0000005000007947 */ /* 0x000fea0003800000 */
.L_x_31145:
[----:B-----5:R-:W-:Y:S01]  /*4ca0*/  FADD.FTZ R91, R55, R91 ;  /* 0x0000005b375b7221 */ /* 0x020fe20000010000 */
[----:B------:R-:W-:Y:S05]  /*4cb0*/  BRA `(.L_x_31146) ;  /* 0x0000002000007947 */ /* 0x000fea0003800000 */
.L_x_31144:
[----:B-----5:R-:W-:-:S04]  /*4cc0*/  FADD.FTZ R91, R51, R91 ;  /* 0x0000005b335b7221 */ /* 0x020fc80000010000 */
[----:B------:R-:W-:-:S05]  /*4cd0*/  @P2 FADD.FTZ R91, R55, R91 ;  /* 0x0000005b375b2221 */ /* 0x000fca0000010000 */
.L_x_31146:
[----:B0----5:R-:W-:Y:S02]  /*4ce0*/  MOV R63, R91 ;  /* 0x0000005b003f7202 */ /* 0x021fe40000000f00 */
.L_x_31147:
[----:B0-----:R-:W-:-:S04]  /*4cf0*/  @P0 LEA R108, P2, R110, c[0x0][0x188], 0x4 ;  /* 0x000062006e6c0a11 */ /* 0x001fc800078420ff */
[C---:B------:R-:W-:Y:S02]  /*4d00*/  @P0 LEA.HI.X R109, R110.reuse, c[0x0][0x18c], RZ, 0x4, P2 ;  /* 0x000063006e6d0a11 */ /* 0x040fe400010f24ff */
[----:B------:R-:W-:-:S03]  /*4d10*/  IADD3 R110, R110, 0x20, RZ ;  /* 0x000000206e6e7810 */ /* 0x000fc60007ffe0ff */
[----:B------:R0:W-:Y:S04]  /*4d20*/  @P0 STG.E.128 [R108.64], R60 ;  /* 0x0000003c6c000986 */ /* 0x0001e8000c101d04 */
.L_x_31131:
[----:B------:R-:W-:Y:S05]  /*4d30*/  BSYNC B0 ;  /* 0x0000000000007941 */ /* 0x000fea0003800000 */
.L_x_31130:
        /* <DEDUP_REMOVED lines=24> */
.L_x_31151:
[----:B-----5:R-:W-:Y:S01]  /*4ec0*/  FADD.FTZ R92, R52, R92 ;  /* 0x0000005c345c7221 */ /* 0x020fe20000010000 */
[----:B------:R-:W-:Y:S05]  /*4ed0*/  BRA `(.L_x_31152) ;  /* 0x0000002000007947 */ /* 0x000fea0003800000 */
.L_x_31150:
[----:B-----5:R-:W-:-:S04]  /*4ee0*/  FADD.FTZ R92, R48, R92 ;  /* 0x0000005c305c7221 */ /* 0x020fc80000010000 */
[----:B------:R-:W-:-:S05]  /*4ef0*/  @P2 FADD.FTZ R92, R52, R92 ;  /* 0x0000005c345c2221 */ /* 0x000fca0000010000 */
.L_x_31152:
[----:B0----5:R-:W-:Y:S02]  /*4f00*/  MOV R60, R92 ;  /* 0x0000005c003c7202 */ /* 0x021fe40000000f00 */
.L_x_31153:
[----:B------:R-:W-:Y:S05]  /*4f10*/  @P3 BRA `(.L_x_31154) ;  /* 0x0000007000003947 */ /* 0x000fea0003800000 */
[----:B------:R-:W-:-:S04]  /*4f20*/  ISETP.NE.U32.AND P4, PT, RZ, c[0x0][0x180], PT ;  /* 0x00006000ff007a0c */ /* 0x000fc80003f85070 */
[----:B------:R-:W-:-:S13]  /*4f30*/  ISETP.NE.AND.EX P4, PT, RZ, c[0x0][0x184], PT, P4 ;  /* 0x00006100ff007a0c */ /* 0x000fda0003f85340 */
[----:B------:R-:W-:Y:S05]  /*4f40*/  @P4 BRA `(.L_x_31155) ;  /* 0x0000002000004947 */ /* 0x000fea0003800000 */
[----:B------:R-:W-:Y:S05]  /*4f50*/  @P0 BRA `(.L_x_31156) ;  /* 0x0000005000000947 */ /* 0x000fea0003800000 */
[----:B------:R-:W-:Y:S05]  /*4f60*/  BRA `(.L_x_31157) ;  /* 0x0000005000007947 */ /* 0x000fea0003800000 */
.L_x_31155:
[----:B-----5:R-:W-:Y:S01]  /*4f70*/  FADD.FTZ R93, R53, R93 ;  /* 0x0000005d355d7221 */ /* 0x020fe20000010000 */
[----:B------:R-:W-:Y:S05]  /*4f80*/  BRA `(.L_x_31156) ;  /* 0x0000002000007947 */ /* 0x000fea0003800000 */
.L_x_31154:
[----:B-----5:R-:W-:-:S04]  /*4f90*/  FADD.FTZ R93, R49, R93 ;  /* 0x0000005d315d7221 */ /* 0x020fc80000010000 */
[----:B------:R-:W-:-:S04]  /*4fa0*/  @P2 FADD.FTZ R93, R53, R93 ;  /* 0x0000005d355d2221 */ /* 0x000fc80000010000 */
.L_x_31156:
[----:B0----5:R-:W-:-:S03]  /*4fb0*/  IMAD.MOV.U32 R61, RZ, RZ, R93 ;  /* 0x000000ffff3d7224 */ /* 0x021fc600078e005d */
.L_x_31157:
[----:B------:R-:W-:Y:S05]  /*4fc0*/  @P3 BRA `(.L_x_31158) ;  /* 0x0000007000003947 */ /* 0x000fea0003800000 */
[----:B------:R-:W-:-:S04]  /*4fd0*/  ISETP.NE.U32.AND P4, PT, RZ, c[0x0][0x180], PT ;  /* 0x00006000ff007a0c */ /* 0x000fc80003f85070 */
[----:B------:R-:W-:-:S13]  /*4fe0*/  ISETP.NE.AND.EX P4, PT, RZ, c[0x0][0x184], PT, P4 ;  /* 0x00006100ff007a0c */ /* 0x000fda0003f85340 */
[----:B------:R-:W-:Y:S05]  /*4ff0*/  @P4 BRA `(.L_x_31159) ;  /* 0x0000002000004947 */ /* 0x000fea0003800000 */
[----:B------:R-:W-:Y:S05]  /*5000*/  @P0 BRA `(.L_x_31160) ;  /* 0x0000005000000947 */ /* 0x000fea0003800000 */
[----:B------:R-:W-:Y:S05]  /*5010*/  BRA `(.L_x_31161) ;  /* 0x0000005000007947 */ /* 0x000fea0003800000 */
.L_x_31159:
[----:B-----5:R-:W-:Y:S01]  /*5020*/  FADD.FTZ R94, R54, R94 ;  /* 0x0000005e365e7221 */ /* 0x020fe20000010000 */
[----:B------:R-:W-:Y:S05]  /*5030*/  BRA `(.L_x_31160) ;  /* 0x0000002000007947 */ /* 0x000fea0003800000 */
.L_x_31158:
[----:B-----5:R-:W-:-:S04]  /*5040*/  FADD.FTZ R94, R50, R94 ;  /* 0x0000005e325e7221 */ /* 0x020fc80000010000 */
[----:B------:R-:W-:-:S05]  /*5050*/  @P2 FADD.FTZ R94, R54, R94 ;  /* 0x0000005e365e2221 */ /* 0x000fca0000010000 */
.L_x_31160:
[----:B0----5:R-:W-:Y:S02]  /*5060*/  MOV R62, R94 ;  /* 0x0000005e003e7202 */ /* 0x021fe40000000f00 */
.L_x_31161:
[----:B------:R-:W-:Y:S05]  /*5070*/  @P3 BRA `(.L_x_31162) ;  /* 0x0000007000003947 */ /* 0x000fea0003800000 */
[----:B------:R-:W-:-:S04]  /*5080*/  ISETP.NE.U32.AND P2, PT, RZ, c[0x0][0x180], PT ;  /* 0x00006000ff007a0c */ /* 0x000fc80003f45070 */
[----:B------:R-:W-:-:S13]  /*5090*/  ISETP.NE.AND.EX P2, PT, RZ, c[0x0][0x184], PT, P2 ;  /* 0x00006100ff007a0c */ /* 0x000fda0003f45320 */
[----:B------:R-:W-:Y:S05]  /*50a0*/  @P2 BRA `(.L_x_31163) ;  /* 0x0000002000002947 */ /* 0x000fea0003800000 */
[----:B------:R-:W-:Y:S05]  /*50b0*/  @P0 BRA `(.L_x_31164) ;  /* 0x0000005000000947 */ /* 0x000fea0003800000 */
[----:B------:R-:W-:Y:S05]  /*50c0*/  BRA `(.L_x_31165) ;  /* 0x0000005000007947 */ /* 0x000fea0003800000 */
.L_x_31163:
[----:B-----5:R-:W-:Y:S01]  /*50d0*/  FADD.FTZ R95, R55, R95 ;  /* 0x0000005f375f7221 */ /* 0x020fe20000010000 */
[----:B------:R-:W-:Y:S05]  /*50e0*/  BRA `(.L_x_31164) ;  /* 0x0000002000007947 */ /* 0x000fea0003800000 */
.L_x_31162:
[----:B-----5:R-:W-:-:S04]  /*50f0*/  FADD.FTZ R95, R51, R95 ;  /* 0x0000005f335f7221 */ /* 0x020fc80000010000 */
[----:B------:R-:W-:-:S04]  /*5100*/  @P2 FADD.FTZ R95, R55, R95 ;  /* 0x0000005f375f2221 */ /* 0x000fc80000010000 */
.L_x_31164:
[----:B0----5:R-:W-:-:S03]  /*5110*/  IMAD.MOV.U32 R63, RZ, RZ, R95 ;  /* 0x000000ffff3f7224 */ /* 0x021fc600078e005f */
.L_x_31165:
[----:B0-----:R-:W-:-:S04]  /*5120*/  @P0 LEA R108, P2, R110, c[0x0][0x188], 0x4 ;  /* 0x000062006e6c0a11 */ /* 0x001fc800078420ff */
[C---:B------:R-:W-:Y:S02]  /*5130*/  @P0 LEA.HI.X R109, R110.reuse, c[0x0][0x18c], RZ, 0x4, P2 ;  /* 0x000063006e6d0a11 */ /* 0x040fe400010f24ff */
[----:B------:R-:W-:-:S03]  /*5140*/  IADD3 R110, R110, 0x20, RZ ;  /* 0x000000206e6e7810 */ /* 0x000fc60007ffe0ff */
[----:B------:R0:W-:Y:S04]  /*5150*/  @P0 STG.E.128 [R108.64], R60 ;  /* 0x0000003c6c000986 */ /* 0x0001e8000c101d04 */
.L_x_31149:
[----:B------:R-:W-:Y:S05]  /*5160*/  BSYNC B0 ;  /* 0x0000000000007941 */ /* 0x000fea0003800000 */
.L_x_31148:
        /* <DEDUP_REMOVED lines=24> */
.L_x_31169:
[----:B-----5:R-:W-:Y:S01]  /*52f0*/  FADD.FTZ R96, R52, R96 ;  /* 0x0000006034607221 */ /* 0x020fe20000010000 */
[----:B------:R-:W-:Y:S05]  /*5300*/  BRA `(.L_x_31170) ;  /* 0x0000002000007947 */ /* 0x000fea0003800000 */
.L_x_31168:
[----:B-----5:R-:W-:-:S04]  /*5310*/  FADD.FTZ R96, R48, R96 ;  /* 0x0000006030607221 */ /* 0x020fc80000010000 */
[----:B------:R-:W-:-:S04]  /*5320*/  @P2 FADD.FTZ R96, R52, R96 ;  /* 0x0000006034602221 */ /* 0x000fc80000010000 */
.L_x_31170:
[----:B0----5:R-:W-:-:S03]  /*5330*/  IMAD.MOV.U32 R60, RZ, RZ, R96 ;  /* 0x000000ffff3c7224 */ /* 0x021fc600078e0060 */
.L_x_31171:
[----:B------:R-:W-:Y:S05]  /*5340*/  @P3 BRA `(.L_x_31172) ;  /* 0x0000007000003947 */ /* 0x000fea0003800000 */
[----:B------:R-:W-:-:S04]  /*5350*/  ISETP.NE.U32.AND P4, PT, RZ, c[0x0][0x180], PT ;  /* 0x00006000ff007a0c */ /* 0x000fc80003f85070 */
[----:B------:R-:W-:-:S13]  /*5360*/  ISETP.NE.AND.EX P4, PT, RZ, c[0x0][0x184], PT, P4 ;  /* 0x00006100ff007a0c */ /* 0x000fda0003f85340 */
[----:B------:R-:W-:Y:S05]  /*5370*/  @P4 BRA `(.L_x_31173) ;  /* 0x0000002000004947 */ /* 0x000fea0003800000 */
[----:B------:R-:W-:Y:S05]  /*5380*/  @P0 BRA `(.L_x_31174) ;  /* 0x0000005000000947 */ /* 0x000fea0003800000 */
[----:B------:R-:W-:Y:S05]  /*5390*/  BRA `(.L_x_31175) ;  /* 0x0000005000007947 */ /* 0x000fea0003800000 */
.L_x_31173:
[----:B-----5:R-:W-:Y:S01]  /*53a0*/  FADD.FTZ R97, R53, R97 ;  /* 0x0000006135617221 */ /* 0x020fe20000010000 */
[----:B------:R-:W-:Y:S05]  /*53b0*/  BRA `(.L_x_31174) ;  /* 0x0000002000007947 */ /* 0x000fea0003800000 */
.L_x_31172:
[----:B-----5:R-:W-:-:S04]  /*53c0*/  FADD.FTZ R97, R49, R97 ;  /* 0x0000006131617221 */ /* 0x020fc80000010000 */
[----:B------:R-:W-:-:S05]  /*53d0*/  @P2 FADD.FTZ R97, R53, R97 ;  /* 0x0000006135612221 */ /* 0x000fca0000010000 */
.L_x_31174:
[----:B0----5:R-:W-:Y:S02]  /*53e0*/  MOV R61, R97 ;  /* 0x00000061003d7202 */ /* 0x021fe40000000f00 */
.L_x_31175:
[----:B------:R-:W-:Y:S05]  /*53f0*/  @P3 BRA `(.L_x_31176) ;  /* 0x0000007000003947 */ /* 0x000fea0003800000 */
[----:B------:R-:W-:-:S04]  /*5400*/  ISETP.NE.U32.AND P4, PT, RZ, c[0x0][0x180], PT ;  /* 0x00006000ff007a0c */ /* 0x000fc80003f85070 */
[----:B------:R-:W-:-:S13]  /*5410*/  ISETP.NE.AND.EX P4, PT, RZ, c[0x0][0x184], PT, P4 ;  /* 0x00006100ff007a0c */ /* 0x000fda0003f85340 */
[----:B------:R-:W-:Y:S05]  /*5420*/  @P4 BRA `(.L_x_31177) ;  /* 0x0000002000004947 */ /* 0x000fea0003800000 */
[----:B------:R-:W-:Y:S05]  /*5430*/  @P0 BRA `(.L_x_31178) ;  /* 0x0000005000000947 */ /* 0x000fea0003800000 */
[----:B------:R-:W-:Y:S05]  /*5440*/  BRA `(.L_x_31179) ;  /* 0x0000005000007947 */ /* 0x000fea0003800000 */
.L_x_31177:
[----:B-----5:R-:W-:Y:S01]  /*5450*/  FADD.FTZ R98, R54, R98 ;  /* 0x0000006236627221 */ /* 0x020fe20000010000 */
[----:B------:R-:W-:Y:S05]  /*5460*/  BRA `(.L_x_31178) ;  /* 0x0000002000007947 */ /* 0x000fea0003800000 */
.L_x_31176:
[----:B-----5:R-:W-:-:S04]  /*5470*/  FADD.FTZ R98, R50, R98 ;  /* 0x0000006232627221 */ /* 0x020fc80000010000 */
[----:B------:R-:W-:-:S04]  /*5480*/  @P2 FADD.FTZ R98, R54, R98 ;  /* 0x0000006236622221 */ /* 0x000fc80000010000 */
.L_x_31178:
[----:B0----5:R-:W-:-:S03]  /*5490*/  IMAD.MOV.U32 R62, RZ, RZ, R98 ;  /* 0x000000ffff3e7224 */ /* 0x021fc600078e0062 */
.L_x_31179:
[----:B------:R-:W-:Y:S05]  /*54a0*/  @P3 BRA `(.L_x_31180) ;  /* 0x0000007000003947 */ /* 0x000fea0003800000 */
[----:B------:R-:W-:-:S04]  /*54b0*/  ISETP.NE.U32.AND P2, PT, RZ, c[0x0][0x180], PT ;  /* 0x00006000ff007a0c */ /* 0x000fc80003f45070 */
[----:B------:R-:W-:-:S13]  /*54c0*/  ISETP.NE.AND.EX P2, PT, RZ, c[0x0][0x184], PT, P2 ;  /* 0x00006100ff007a0c */ /* 0x000fda0003f45320 */
[----:B------:R-:W-:Y:S05]  /*54d0*/  @P2 BRA `(.L_x_31181) ;  /* 0x0000002000002947 */ /* 0x000fea0003800000 */
[----:B------:R-:W-:Y:S05]  /*54e0*/  @P0 BRA `(.L_x_31182) ;  /* 0x0000005000000947 */ /* 0x000fea0003800000 */
[----:B------:R-:W-:Y:S05]  /*54f0*/  BRA `(.L_x_31183) ;  /* 0x0000005000007947 */ /* 0x000fea0003800000 */
.L_x_31181:
[----:B-----5:R-:W-:Y:S01]  /*5500*/  FADD.FTZ R99, R55, R99 ;  /* 0x0000006337637221 */ /* 0x020fe20000010000 */
[----:B------:R-:W-:Y:S05]  /*5510*/  BRA `(.L_x_31182) ;  /* 0x0000002000007947 */ /* 0x000fea0003800000 */
.L_x_31180:
[----:B-----5:R-:W-:-:S04]  /*5520*/  FADD.FTZ R99, R51, R99 ;  /* 0x0000006333637221 */ /* 0x020fc80000010000 */
[----:B------:R-:W-:-:S05]  /*5530*/  @P2 FADD.FTZ R99, R55, R99 ;  /* 0x0000006337632221 */ /* 0x000fca0000010000 */
.L_x_31182:
[----:B0----5:R-:W-:Y:S02]  /*5540*/  MOV R63, R99 ;  /* 0x00000063003f7202 */ /* 0x021fe40000000f00 */
.L_x_31183:
[----:B0-----:R-:W-:-:S04]  /*5550*/  @P0 LEA R108, P2, R110, c[0x0][0x188], 0x4 ;  /* 0x000062006e6c0a11 */ /* 0x001fc800078420ff */
[C---:B------:R-:W-:Y:S02]  /*5560*/  @P0 LEA.HI.X R109, R110.reuse, c[0x0][0x18c], RZ, 0x4, P2 ;  /* 0x000063006e6d0a11 */ /* 0x040fe400010f24ff */
[----:B------:R-:W-:-:S03]  /*5570*/  IADD3 R110, R110, 0x20, RZ ;  /* 0x000000206e6e7810 */ /* 0x000fc60007ffe0ff */
[----:B------:R0:W-:Y:S04]  /*5580*/  @P0 STG.E.128 [R108.64], R60 ;  /* 0x0000003c6c000986 */ /* 0x0001e8000c101d04 */
.L_x_31167:
[----:B------:R-:W-:Y:S05]  /*5590*/  BSYNC B0 ;  /* 0x0000000000007941 */ /* 0x000fea0003800000 */
.L_x_31166:
        /* <DEDUP_REMOVED lines=24> */
.L_x_31187:
[----:B-----5:R-:W-:Y:S01]  /*5720*/  FADD.FTZ R100, R52, R100 ;  /* 0x0000006434647221 */ /* 0x020fe20000010000 */
[----:B------:R-:W-:Y:S05]  /*5730*/  BRA `(.L_x_31188) ;  /* 0x0000002000007947 */ /* 0x000fea0003800000 */
.L_x_31186:
[----:B-----5:R-:W-:-:S04]  /*5740*/  FADD.FTZ R100, R48, R100 ;  /* 0x0000006430647221 */ /* 0x020fc80000010000 */
[----:B------:R-:W-:-:S05]  /*5750*/  @P2 FADD.FTZ R100, R52, R100 ;  /* 0x0000006434642221 */ /* 0x000fca0000010000 */
.L_x_31188:
[----:B0----5:R-:W-:Y:S02]  /*5760*/  MOV R60, R100 ;  /* 0x00000064003c7202 */ /* 0x021fe40000000f00 */
.L_x_31189:
[----:B------:R-:W-:Y:S05]  /*5770*/  @P3 BRA `(.L_x_31190) ;  /* 0x0000007000003947 */ /* 0x000fea0003800000 */
[----:B------:R-:W-:-:S04]  /*5780*/  ISETP.NE.U32.AND P4, PT, RZ, c[0x0][0x180], PT ;  /* 0x00006000ff007a0c */ /* 0x000fc80003f85070 */
[----:B------:R-:W-:-:S13]  /*5790*/  ISETP.NE.AND.EX P4, PT, RZ, c[0x0][0x184], PT, P4 ;  /* 0x00006100ff007a0c */ /* 0x000fda0003f85340 */
[----:B------:R-:W-:Y:S05]  /*57a0*/  @P4 BRA `(.L_x_31191) ;  /* 0x0000002000004947 */ /* 0x000fea0003800000 */
[----:B------:R-:W-:Y:S05]  /*57b0*/  @P0 BRA `(.L_x_31192) ;  /* 0x0000005000000947 */ /* 0x000fea0003800000 */
[----:B------:R-:W-:Y:S05]  /*57c0*/  BRA `(.L_x_31193) ;  /* 0x0000005000007947 */ /* 0x000fea0003800000 */
.L_x_31191:
[----:B-----5:R-:W-:Y:S01]  /*57d0*/  FADD.FTZ R101, R53, R101 ;  /* 0x0000006535657221 */ /* 0x020fe20000010000 */
[----:B------:R-:W-:Y:S05]  /*57e0*/  BRA `(.L_x_31192) ;  /* 0x0000002000007947 */ /* 0x000fea0003800000 */
.L_x_31190:
[----:B-----5:R-:W-:-:S04]  /*57f0*/  FADD.FTZ R101, R49, R101 ;  /* 0x0000006531657221 */ /* 0x020fc80000010000 */
[----:B------:R-:W-:-:S04]  /*5800*/  @P2 FADD.FTZ R101, R53, R101 ;  /* 0x0000006535652221 */ /* 0x000fc80000010000 */
.L_x_31192:
[----:B0----5:R-:W-:-:S03]  /*5810*/  IMAD.MOV.U32 R61, RZ, RZ, R101 ;  /* 0x000000ffff3d7224 */ /* 0x021fc600078e0065 */
.L_x_31193:
[----:B------:R-:W-:Y:S05]  /*5820*/  @P3 BRA `(.L_x_31194) ;  /* 0x0000007000003947 */ /* 0x000fea0003800000 */
[----:B------:R-:W-:-:S04]  /*5830*/  ISETP.NE.U32.AND P4, PT, RZ, c[0x0][0x180], PT ;  /* 0x00006000ff007a0c */ /* 0x000fc80003f85070 */
[----:B------:R-:W-:-:S13]  /*5840*/  ISETP.NE.AND.EX P4, PT, RZ, c[0x0][0x184], PT, P4 ;  /* 0x00006100ff007a0c */ /* 0x000fda0003f85340 */
[----:B------:R-:W-:Y:S05]  /*5850*/  @P4 BRA `(.L_x_31195) ;  /* 0x0000002000004947 */ /* 0x000fea0003800000 */
[----:B------:R-:W-:Y:S05]  /*5860*/  @P0 BRA `(.L_x_31196) ;  /* 0x0000005000000947 */ /* 0x000fea0003800000 */
[----:B------:R-:W-:Y:S05]  /*5870*/  BRA `(.L_x_31197) ;  /* 0x0000005000007947 */ /* 0x000fea0003800000 */
.L_x_31195:
[----:B-----5:R-:W-:Y:S01]  /*5880*/  FADD.FTZ R102, R54, R102 ;  /* 0x0000006636667221 */ /* 0x020fe20000010000 */
[----:B------:R-:W-:Y:S05]  /*5890*/  BRA `(.L_x_31196) ;  /* 0x0000002000007947 */ /* 0x000fea0003800000 */
.L_x_31194:
[----:B-----5:R-:W-:-:S04]  /*58a0*/  FADD.FTZ R102, R50, R102 ;  /* 0x0000006632667221 */ /* 0x020fc80000010000 */
[----:B------:R-:W-:-:S05]  /*58b0*/  @P2 FADD.FTZ R102, R54, R102 ;  /* 0x0000006636662221 */ /* 0x000fca0000010000 */
.L_x_31196:
[----:B0----5:R-:W-:Y:S02]  /*58c0*/  MOV R62, R102 ;  /* 0x00000066003e7202 */ /* 0x021fe40000000f00 */
.L_x_31197:
[----:B------:R-:W-:Y:S05]  /*58d0*/  @P3 BRA `(.L_x_31198) ;  /* 0x0000007000003947 */ /* 0x000fea0003800000 */
[----:B------:R-:W-:-:S04]  /*58e0*/  ISETP.NE.U32.AND P2, PT, RZ, c[0x0][0x180], PT ;  /* 0x00006000ff007a0c */ /* 0x000fc80003f45070 */
[----:B------:R-:W-:-:S13]  /*58f0*/  ISETP.NE.AND.EX P2, PT, RZ, c[0x0][0x184], PT, P2 ;  /* 0x00006100ff007a0c */ /* 0x000fda0003f45320 */
[----:B------:R-:W-:Y:S05]  /*5900*/  @P2 BRA `(.L_x_31199) ;  /* 0x0000002000002947 */ /* 0x000fea0003800000 */
[----:B------:R-:W-:Y:S05]  /*5910*/  @P0 BRA `(.L_x_31200) ;  /* 0x0000005000000947 */ /* 0x000fea0003800000 */
[----:B------:R-:W-:Y:S05]  /*5920*/  BRA `(.L_x_31201) ;  /* 0x0000005000007947 */ /* 0x000fea0003800000 */
.L_x_31199:
[----:B-----5:R-:W-:Y:S01]  /*5930*/  FADD.FTZ R103, R55, R103 ;  /* 0x0000006737677221 */ /* 0x020fe20000010000 */
[----:B------:R-:W-:Y:S05]  /*5940*/  BRA `(.L_x_31200) ;  /* 0x0000002000007947 */ /* 0x000fea0003800000 */
.L_x_31198:
[----:B-----5:R-:W-:-:S04]  /*5950*/  FADD.FTZ R103, R51, R103 ;  /* 0x0000006733677221 */ /* 0x020fc80000010000 */
[----:B------:R-:W-:-:S04]  /*5960*/  @P2 FADD.FTZ R103, R55, R103 ;  /* 0x0000006737672221 */ /* 0x000fc80000010000 */
.L_x_31200:
[----:B0----5:R-:W-:-:S03]  /*5970*/  IMAD.MOV.U32 R63, RZ, RZ, R103 ;  /* 0x000000ffff3f7224 */ /* 0x021fc600078e0067 */
.L_x_31201:
[----:B0-----:R-:W-:-:S04]  /*5980*/  @P0 LEA R108, P2, R110, c[0x0][0x188], 0x4 ;  /* 0x000062006e6c0a11 */ /* 0x001fc800078420ff */
[C---:B------:R-:W-:Y:S02]  /*5990*/  @P0 LEA.HI.X R109, R110.reuse, c[0x0][0x18c], RZ, 0x4, P2 ;  /* 0x000063006e6d0a11 */ /* 0x040fe400010f24ff */
[----:B------:R-:W-:-:S03]  /*59a0*/  IADD3 R110, R110, 0x20, RZ ;  /* 0x000000206e6e7810 */ /* 0x000fc60007ffe0ff */
[----:B------:R0:W-:Y:S04]  /*59b0*/  @P0 STG.E.128 [R108.64], R60 ;  /* 0x0000003c6c000986 */ /* 0x0001e8000c101d04 */
.L_x_31185:
[----:B------:R-:W-:Y:S05]  /*59c0*/  BSYNC B0 ;  /* 0x0000000000007941 */ /* 0x000fea0003800000 */
.L_x_31184:
        /* <DEDUP_REMOVED lines=24> */
.L_x_31205:
[----:B-----5:R-:W-:Y:S01]  /*5b50*/  FADD.FTZ R104, R52, R104 ;  /* 0x0000006834687221 */ /* 0x020fe20000010000 */
[----:B------:R-:W-:Y:S05]  /*5b60*/  BRA `(.L_x_31206) ;  /* 0x0000002000007947 */ /* 0x000fea0003800000 */
.L_x_31204:
[----:B-----5:R-:W-:-:S04]  /*5b70*/  FADD.FTZ R104, R48, R104 ;  /* 0x0000006830687221 */ /* 0x020fc80000010000 */
[----:B------:R-:W-:-:S04]  /*5b80*/  @P2 FADD.FTZ R104, R52, R104 ;  /* 0x0000006834682221 */ /* 0x000fc80000010000 */
.L_x_31206:
[----:B0----5:R-:W-:-:S03]  /*5b90*/  IMAD.MOV.U32 R60, RZ, RZ, R104 ;  /* 0x000000ffff3c7224 */ /* 0x021fc600078e0068 */
.L_x_31207:
[----:B------:R-:W-:Y:S05]  /*5ba0*/  @P3 BRA `(.L_x_31208) ;  /* 0x0000007000003947 */ /* 0x000fea0003800000 */
[----:B------:R-:W-:-:S04]  /*5bb0*/  ISETP.NE.U32.AND P4, PT, RZ, c[0x0][0x180], PT ;  /* 0x00006000ff007a0c */ /* 0x000fc80003f85070 */
[----:B------:R-:W-:-:S13]  /*5bc0*/  ISETP.NE.AND.EX P4, PT, RZ, c[0x0][0x184], PT, P4 ;  /* 0x00006100ff007a0c */ /* 0x000fda0003f85340 */
[----:B------:R-:W-:Y:S05]  /*5bd0*/  @P4 BRA `(.L_x_31209) ;  /* 0x0000002000004947 */ /* 0x000fea0003800000 */
[----:B------:R-:W-:Y:S05]  /*5be0*/  @P0 BRA `(.L_x_31210) ;  /* 0x0000005000000947 */ /* 0x000fea0003800000 */
[----:B------:R-:W-:Y:S05]  /*5bf0*/  BRA `(.L_x_31211) ;  /* 0x0000005000007947 */ /* 0x000fea0003800000 */
.L_x_31209:
[----:B-----5:R-:W-:Y:S01]  /*5c00*/  FADD.FTZ R105, R53, R105 ;  /* 0x0000006935697221 */ /* 0x020fe20000010000 */
[----:B------:R-:W-:Y:S05]  /*5c10*/  BRA `(.L_x_31210) ;  /* 0x0000002000007947 */ /* 0x000fea0003800000 */
.L_x_31208:
[----:B-----5:R-:W-:-:S04]  /*5c20*/  FADD.FTZ R105, R49, R105 ;  /* 0x0000006931697221 */ /* 0x020fc80000010000 */
[----:B------:R-:W-:-:S05]  /*5c30*/  @P2 FADD.FTZ R105, R53, R105 ;  /* 0x0000006935692221 */ /* 0x000fca0000010000 */
.L_x_31210:
[----:B0----5:R-:W-:Y:S02]  /*5c40*/  MOV R61, R105 ;  /* 0x00000069003d7202 */ /* 0x021fe40000000f00 */
.L_x_31211:
[----:B------:R-:W-:Y:S05]  /*5c50*/  @P3 BRA `(.L_x_31212) ;  /* 0x0000007000003947 */ /* 0x000fea0003800000 */
[----:B------:R-:W-:-:S04]  /*5c60*/  ISETP.NE.U32.AND P4, PT, RZ, c[0x0][0x180], PT ;  /* 0x00006000ff007a0c */ /* 0x000fc80003f85070 */
[----:B------:R-:W-:-:S13]  /*5c70*/  ISETP.NE.AND.EX P4, PT, RZ, c[0x0][0x184], PT, P4 ;  /* 0x00006100ff007a0c */ /* 0x000fda0003f85340 */
[----:B------:R-:W-:Y:S05]  /*5c80*/  @P4 BRA `(.L_x_31213) ;  /* 0x0000002000004947 */ /* 0x000fea0003800000 */
[----:B------:R-:W-:Y:S05]  /*5c90*/  @P0 BRA `(.L_x_31214) ;  /* 0x0000005000000947 */ /* 0x000fea0003800000 */
[----:B------:R-:W-:Y:S05]  /*5ca0*/  BRA `(.L_x_31215) ;  /* 0x0000005000007947 */ /* 0x000fea0003800000 */
.L_x_31213:
[----:B-----5:R-:W-:Y:S01]  /*5cb0*/  FADD.FTZ R106, R54, R106 ;  /* 0x0000006a366a7221 */ /* 0x020fe20000010000 */
[----:B------:R-:W-:Y:S05]  /*5cc0*/  BRA `(.L_x_31214) ;  /* 0x0000002000007947 */ /* 0x000fea0003800000 */
.L_x_31212:
[----:B-----5:R-:W-:-:S04]  /*5cd0*/  FADD.FTZ R106, R50, R106 ;  /* 0x0000006a326a7221 */ /* 0x020fc80000010000 */
[----:B------:R-:W-:-:S04]  /*5ce0*/  @P2 FADD.FTZ R106, R54, R106 ;  /* 0x0000006a366a2221 */ /* 0x000fc80000010000 */
.L_x_31214:
[----:B0----5:R-:W-:-:S03]  /*5cf0*/  IMAD.MOV.U32 R62, RZ, RZ, R106 ;  /* 0x000000ffff3e7224 */ /* 0x021fc600078e006a */
.L_x_31215:
[----:B------:R-:W-:Y:S05]  /*5d00*/  @P3 BRA `(.L_x_31216) ;  /* 0x0000007000003947 */ /* 0x000fea0003800000 */
[----:B------:R-:W-:-:S04]  /*5d10*/  ISETP.NE.U32.AND P2, PT, RZ, c[0x0][0x180], PT ;  /* 0x00006000ff007a0c */ /* 0x000fc80003f45070 */
[----:B------:R-:W-:-:S13]  /*5d20*/  ISETP.NE.AND.EX P2, PT, RZ, c[0x0][0x184], PT, P2 ;  /* 0x00006100ff007a0c */ /* 0x000fda0003f45320 */
[----:B------:R-:W-:Y:S05]  /*5d30*/  @P2 BRA `(.L_x_31217) ;  /* 0x0000002000002947 */ /* 0x000fea0003800000 */
[----:B------:R-:W-:Y:S05]  /*5d40*/  @P0 BRA `(.L_x_31218) ;  /* 0x0000005000000947 */ /* 0x000fea0003800000 */
[----:B------:R-:W-:Y:S05]  /*5d50*/  BRA `(.L_x_31219) ;  /* 0x0000005000007947 */ /* 0x000fea0003800000 */
.L_x_31217:
[----:B-----5:R-:W-:Y:S01]  /*5d60*/  FADD.FTZ R107, R55, R107 ;  /* 0x0000006b376b7221 */ /* 0x020fe20000010000 */
[----:B------:R-:W-:Y:S05]  /*5d70*/  BRA `(.L_x_31218) ;  /* 0x0000002000007947 */ /* 0x000fea0003800000 */
.L_x_31216:
[----:B-----5:R-:W-:-:S04]  /*5d80*/  FADD.FTZ R107, R51, R107 ;  /* 0x0000006b336b7221 */ /* 0x020fc80000010000 */
[----:B------:R-:W-:-:S05]  /*5d90*/  @P2 FADD.FTZ R107, R55, R107 ;  /* 0x0000006b376b2221 */ /* 0x000fca0000010000 */
.L_x_31218:
[----:B0----5:R-:W-:Y:S02]  /*5da0*/  MOV R63, R107 ;  /* 0x0000006b003f7202 */ /* 0x021fe40000000f00 */
.L_x_31219:
[----:B0-----:R-:W-:-:S04]  /*5db0*/  @P0 LEA R108, P2, R110, c[0x0][0x188], 0x4 ;  /* 0x000062006e6c0a11 */ /* 0x001fc800078420ff */
[----:B------:R-:W-:-:S05]  /*5dc0*/  @P0 LEA.HI.X R109, R110, c[0x0][0x18c], RZ, 0x4, P2 ;  /* 0x000063006e6d0a11 */ /* 0x000fca00010f24ff */
[----:B------:R0:W-:Y:S04]  /*5dd0*/  @P0 STG.E.128 [R108.64], R60 ;  /* 0x0000003c6c000986 */ /* 0x0001e8000c101d04 */
.L_x_31203:
[----:B------:R-:W-:Y:S05]  /*5de0*/  BSYNC B0 ;  /* 0x0000000000007941 */ /* 0x000fea0003800000 */
.L_x_31202:
[----:B0----5:R-:W-:Y:S01]  /*5df0*/  FADD.FTZ R108, RZ, R56 ;  /* 0x00000038ff6c7221 */ /* 0x021fe20000010000 */
[----:B------:R-:W-:Y:S02]  /*5e00*/  ISETP.GT.U32.AND P2, PT, R0, 0x3f, PT ;  /* 0x0000003f0000780c */ /* 0x000fe40003f44070 */
        /* <DEDUP_REMOVED lines=8> */
[----:B------:R-:W-:-:S03]  /*5e90*/  @P2 LOP3.LUT R2, R2, 0x40, RZ, 0xfc, !PT ;  /* 0x0000004002022812 */ /* 0x000fc600078efcff */
[----:B------:R-:W-:Y:S02]  /*5ea0*/  FSEL R111, R108, RZ, P1 ;  /* 0x000000ff6c6f7208 */ /* 0x000fe40000800000 */
[----:B------:R-:W-:-:S03]  /*5eb0*/  LOP3.LUT R2, R2, 0xffffffdf, RZ, 0xc0, !PT ;  /* 0xffffffdf02027812 */ /* 0x000fc600078ec0ff */
[----:B------:R-:W-:-:S04]  /*5ec0*/  FADD.FTZ R108, R64, R111 ;  /* 0x0000006f406c7221 */ /* 0x000fc80000010000 */
[----:B------:R-:W-:-:S04]  /*5ed0*/  FADD.FTZ R108, R65, R108 ;  /* 0x0000006c416c7221 */ /* 0x000fc80000010000 */
[----:B------:R-:W-:-:S04]  /*5ee0*/  FADD.FTZ R108, R66, R108 ;  /* 0x0000006c426c7221 */ /* 0x000fc80000010000 */
[----:B------:R-:W-:Y:S01]  /*5ef0*/  @P2 FADD.FTZ R111, R67, R108 ;  /* 0x0000006c436f2221 */ /* 0x000fe20000010000 */
[----:B------:R-:W-:-:S03]  /*5f00*/  ISETP.GT.U32.AND P2, PT, R0, 0x5f, PT ;  /* 0x0000005f0000780c */ /* 0x000fc60003f44070 */
[----:B------:R-:W-:-:S04]  /*5f10*/  FADD.FTZ R108, R68, R111 ;  /* 0x0000006f446c7221 */ /* 0x000fc80000010000 */
[----:B------:R-:W-:-:S04]  /*5f20*/  FADD.FTZ R108, R69, R108 ;  /* 0x0000006c456c7221 */ /* 0x000fc80000010000 */
[----:B------:R-:W-:Y:S02]  /*5f30*/  FADD.FTZ R108, R70, R108 ;  /* 0x0000006c466c7221 */ /* 0x000fe40000010000 */
[----:B------:R-:W-:Y:S02]  /*5f40*/  @P2 LOP3.LUT R2, R2, 0x20, RZ, 0xfc, !PT ;  /* 0x0000002002022812 */ /* 0x000fe400078efcff */
[----:B------:R-:W-:Y:S01]  /*5f50*/  @P2 FADD.FTZ R111, R71, R108 ;  /* 0x0000006c476f2221 */ /* 0x000fe20000010000 */
[----:B------:R-:W-:Y:S02]  /*5f60*/  ISETP.GT.U32.AND P2, PT, R0, 0x7f, PT ;  /* 0x0000007f0000780c */ /* 0x000fe40003f44070 */
[----:B------:R-:W-:Y:S01]  /*5f70*/  LOP3.LUT R2, R2, 0xffffffef, RZ, 0xc0, !PT ;  /* 0xffffffef02027812 */ /* 0x000fe200078ec0ff */
        /* <DEDUP_REMOVED lines=33> */
[----:B------:R-:W-:-:S03]  /*6190*/  ISETP.GT.U32.AND P2, PT, R0, 0x11f, PT ;  /* 0x0000011f0000780c */ /* 0x000fc60003f44070 */
[----:B------:R-:W-:-:S04]  /*61a0*/  FADD.FTZ R108, R92, R111 ;  /* 0x0000006f5c6c7221 */ /* 0x000fc80000010000 */
[----:B------:R-:W-:-:S04]  /*61b0*/  FADD.FTZ R108, R93, R108 ;  /* 0x0000006c5d6c7221 */ /* 0x000fc80000010000 */
[----:B------:R-:W-:-:S04]  /*61c0*/  FADD.FTZ R108, R94, R108 ;  /* 0x0000006c5e6c7221 */ /* 0x000fc80000010000 */
[----:B------:R-:W-:-:S04]  /*61d0*/  @P2 FADD.FTZ R111, R95, R108 ;  /* 0x0000006c5f6f2221 */ /* 0x000fc80000010000 */
        /* <DEDUP_REMOVED lines=11> */
[----:B------:R-:W-:Y:S01]  /*6290*/  @P5 FADD.FTZ R111, R107, R108 ;  /* 0x0000006c6b6f5221 */ /* 0x000fe20000010000 */
[----:B------:R-:W-:Y:S05]  /*62a0*/  BRA.DIV ~URZ, `(.L_x_31220) ;  /* 0x00001f927f007947 */ /* 0x000fea000b800000 */
[----:B------:R0:W1:Y:S02]  /*62b0*/  SHFL.BFLY PT, R110, R111, 0x1, 0x1f ;  /* 0x0c201f006f6e7f89 */ /* 0x00006400000e0000 */
.L_x_31248:
        /* <DEDUP_REMOVED lines=30> */
[----:B------:R-:W-:Y:S01]  /*64a0*/  @P0 FFMA.FTZ R108, R110, R110, R109 ;  /* 0x0000006e6e6c0223 */ /* 0x000fe2000001006d */
[----:B------:R-:W-:Y:S01]  /*64b0*/  ISETP.GT.U32.AND P0, PT, R0, 0x5f, PT ;  /* 0x0000005f0000780c */ /* 0x000fe20003f04070 */
[--C-:B------:R-:W-:Y:S02]  /*64c0*/  FADD.FTZ R109, R68, -R156.reuse ;  /* 0x8000009c446d7221 */ /* 0x100fe40000010000 */
[----:B------:R-:W-:Y:S02]  /*64d0*/  FADD.FTZ R110, R69, -R156 ;  /* 0x8000009c456e7221 */ /* 0x000fe40000010000 */
        /* <DEDUP_REMOVED lines=93> */
.L_x_31249:
[----:B------:R-:W-:Y:S01]  /*6ab0*/  @!P6 IMAD.MOV.U32 R108, RZ, RZ, 0x4 ;  /* 0x00000004ff6ce424 */ /* 0x000fe200078e00ff */
[----:B------:R-:W-:Y:S01]  /*6ac0*/  ISETP.NE.AND P2, PT, RZ, UR6, PT ;  /* 0x00000006ff007c0c */ /* 0x000fe2000bf45270 */
[----:B01----:R-:W-:Y:S01]  /*6ad0*/  FADD.FTZ R111, R110, R111 ;  /* 0x0000006f6e6f7221 */ /* 0x003fe20000010000 */
[----:B------:R-:W-:Y:S01]  /*6ae0*/  BSSY B0, `(.L_x_31222) ;  /* 0x000003d000007945 */ /* 0x000fe20003800000 */
[----:B------:R-:W-:-:S05]  /*6af0*/  @!P6 IMAD.WIDE R108, R24, R108, c[0x0][0x1a0] ;  /* 0x00006800186ce625 */ /* 0x000fca00078e026c */
[----:B------:R0:W-:Y:S02]  /*6b00*/  @!P6 STG.E [R108.64], R156 ;  /* 0x0000009c6c00e986 */ /* 0x0001e4000c101904 */
[----:B0-----:R-:W-:-:S05]  /*6b10*/  MOV R108, c[0x0][0x1e0] ;  /* 0x00007800006c7a02 */ /* 0x001fca0000000f00 */
        /* <DEDUP_REMOVED lines=9> */
[----:B------:R1:W-:Y:S04]  /*6bb0*/  STL [R1+0x4c], R4 ;  /* 0x00004c0401007387 */ /* 0x0003e80000100800 */
[----:B------:R-:W2:Y:S04]  /*6bc0*/  LDL R111, [R1+0xc] ;  /* 0x00000c00016f7983 */ /* 0x000ea80000100800 */
[----:B-1----:R-:W2:Y:S04]  /*6bd0*/  LDL R4, [R1+0x8] ;  /* 0x0000080001047983 */ /* 0x002ea80000100800 */
[----:B------:R1:W-:Y:S04]  /*6be0*/  STL [R1+0x48], R3 ;  /* 0x0000480301007387 */ /* 0x0003e80000100800 */
[----:B------:R-:W3:Y:S04]  /*6bf0*/  LDL R110, [R1+0x1c] ;  /* 0x00001c00016e7983 */ /* 0x000ee80000100800 */
[----:B-1----:R-:W3:Y:S04]  /*6c00*/  LDL R3, [R1+0x18] ;  /* 0x0000180001037983 */ /* 0x002ee80000100800 */
[----:B------:R1:W-:Y:S04]  /*6c10*/  STL [R1+0x44], R2 ;  /* 0x0000440201007387 */ /* 0x0003e80000100800 */
[----:B0-----:R-:W4:Y:S04]  /*6c20*/  LDL R108, [R1+0x38] ;  /* 0x00003800016c7983 */ /* 0x001f280000100800 */
[----:B------:R-:W4:Y:S04]  /*6c30*/  LDL R159, [R1+0x3c] ;  /* 0x00003c00019f7983 */ /* 0x000f280000100800 */
[----:B-1----:R-:W4:Y:S04]  /*6c40*/  LDL R2, [R1+0x28] ;  /* 0x0000280001027983 */ /* 0x002f280000100800 */
[----:B------:R-:W4:Y:S01]  /*6c50*/  LDL R109, [R1+0x2c] ;  /* 0x00002c00016d7983 */ /* 0x000f220000100800 */
[----:B------:R-:W-:Y:S01]  /*6c60*/  FSEL R249, R156, RZ, !P2 ;  /* 0x000000ff9cf97208 */ /* 0x000fe20005000000 */
[----:B------:R-:W-:-:S04]  /*6c70*/  HFMA2.MMA R158, -RZ, RZ, 0, 9.5367431640625e-07 ;  /* 0x00000010ff9e7435 */ /* 0x000fc800000001ff */
[--C-:B------:R-:W-:Y:S02]  /*6c80*/  FADD.FTZ R248, R56, -R249.reuse ;  /* 0x800000f938f87221 */ /* 0x100fe40000010000 */
[--C-:B------:R-:W-:Y:S02]  /*6c90*/  FADD.FTZ R252, R59, -R249.reuse ;  /* 0x800000f93bfc7221 */ /* 0x100fe40000010000 */
[--C-:B------:R-:W-:Y:S02]  /*6ca0*/  FADD.FTZ R250, R58, -R249.reuse ;  /* 0x800000f93afa7221 */ /* 0x100fe40000010000 */
[----:B------:R-:W-:Y:S02]  /*6cb0*/  FADD.FTZ R249, R57, -R249 ;  /* 0x800000f939f97221 */ /* 0x000fe40000010000 */
[C---:B------:R-:W-:Y:S02]  /*6cc0*/  FMUL.FTZ R248, R155.reuse, R248 ;  /* 0x000000f89bf87220 */ /* 0x040fe40000410000 */
[----:B------:R-:W-:-:S02]  /*6cd0*/  FMUL.FTZ R252, R155, R252 ;  /* 0x000000fc9bfc7220 */ /* 0x000fc40000410000 */
[C---:B------:R-:W-:Y:S02]  /*6ce0*/  FMUL.FTZ R250, R155.reuse, R250 ;  /* 0x000000fa9bfa7220 */ /* 0x040fe40000410000 */
[----:B------:R-:W-:Y:S01]  /*6cf0*/  FMUL.FTZ R249, R155, R249 ;  /* 0x000000f99bf97220 */ /* 0x000fe20000410000 */
[----:B------:R0:W-:Y:S04]  /*6d00*/  STL [R1+0x40], R0 ;  /* 0x0000400001007387 */ /* 0x0001e80000100800 */
[----:B0-----:R-:W4:Y:S01]  /*6d10*/  LDL R0, [R1+0x10] ;  /* 0x0000100001007983 */ /* 0x001f220000100800 */
[----:B--2---:R-:W-:-:S03]  /*6d20*/  FFMA.FTZ R111, R111, R252, R4 ;  /* 0x000000fc6f6f7223 */ /* 0x004fc60000010004 */
[----:B------:R0:W5:Y:S01]  /*6d30*/  LDL.LU R4, [R1+0x4c] ;  /* 0x00004c0001047983 */ /* 0x0001620000300800 */
[----:B---3--:R-:W-:-:S03]  /*6d40*/  FFMA.FTZ R110, R110, R250, R3 ;  /* 0x000000fa6e6e7223 */ /* 0x008fc60000010003 */
[----:B------:R0:W5:Y:S01]  /*6d50*/  LDL.LU R3, [R1+0x48] ;  /* 0x0000480001037983 */ /* 0x0001620000300800 */
[----:B----4-:R-:W-:Y:S02]  /*6d60*/  FFMA.FTZ R108, R159, R248, R108 ;  /* 0x000000f89f6c7223 */ /* 0x010fe4000001006c */
[----:B------:R-:W-:-:S04]  /*6d70*/  IMAD.WIDE.U32 R158, R154, R158, c[0x0][0x208] ;  /* 0x000082009a9e7625 */ /* 0x000fc800078e009e */
[----:B------:R-:W-:Y:S02]  /*6d80*/  FFMA.FTZ R109, R109, R249, R2 ;  /* 0x000000f96d6d7223 */ /* 0x000fe40000010002 */
[----:B------:R0:W5:Y:S04]  /*6d90*/  LDL.LU R2, [R1+0x44] ;  /* 0x0000440001027983 */ /* 0x0001680000300800 */
[----:B------:R1:W-:Y:S04]  /*6da0*/  STG.E.128 [R158.64], R108 ;  /* 0x0000006c9e007986 */ /* 0x0003e8000c101d04 */
[----:B-1----:R-:W2:Y:S04]  /*6db0*/  LDL R111, [R1] ;  /* 0x00000000016f7983 */ /* 0x002ea80000100800 */
[----:B------:R-:W2:Y:S04]  /*6dc0*/  LDL R159, [R1+0x4] ;  /* 0x00000400019f7983 */ /* 0x000ea80000100800 */
[----:B------:R-:W3:Y:S04]  /*6dd0*/  LDL R110, [R1+0x14] ;  /* 0x00001400016e7983 */ /* 0x000ee80000100800 */
[----:B------:R-:W4:Y:S04]  /*6de0*/  LDL R108, [R1+0x30] ;  /* 0x00003000016c7983 */ /* 0x000f280000100800 */
[----:B------:R-:W4:Y:S04]  /*6df0*/  LDL R158, [R1+0x34] ;  /* 0x00003400019e7983 */ /* 0x000f280000100800 */
[----:B------:R-:W4:Y:S01]  /*6e00*/  LDL R109, [R1+0x24] ;  /* 0x00002400016d7983 */ /* 0x000f220000100800 */
[----:B--2---:R-:W-:-:S03]  /*6e10*/  FFMA.FTZ R111, R159, R252, R111 ;  /* 0x000000fc9f6f7223 */ /* 0x004fc6000001006f */
[----:B------:R-:W2:Y:S01]  /*6e20*/  LDL R252, [R1+0x20] ;  /* 0x0000200001fc7983 */ /* 0x000ea20000100800 */
[----:B---3--:R-:W-:-:S03]  /*6e30*/  FFMA.FTZ R110, R110, R250, R0 ;  /* 0x000000fa6e6e7223 */ /* 0x008fc60000010000 */
[----:B------:R0:W5:Y:S01]  /*6e40*/  LDL.LU R0, [R1+0x40] ;  /* 0x0000400001007983 */ /* 0x0001620000300800 */
[----:B------:R-:W-:Y:S02]  /*6e50*/  IMAD.MOV.U32 R159, RZ, RZ, 0x10 ;  /* 0x00000010ff9f7424 */ /* 0x000fe400078e00ff */
[----:B----4-:R-:W-:Y:S02]  /*6e60*/  FFMA.FTZ R108, R158, R248, R108 ;  /* 0x000000f89e6c7223 */ /* 0x010fe4000001006c */
[C---:B------:R-:W-:Y:S01]  /*6e70*/  IMAD.WIDE.U32 R158, R154.reuse, R159, c[0x0][0x210] ;  /* 0x000084009a9e7625 */ /* 0x040fe200078e009f */
[----:B------:R-:W-:-:S03]  /*6e80*/  IADD3 R154, R154, 0x20, RZ ;  /* 0x000000209a9a7810 */ /* 0x000fc60007ffe0ff */
[----:B--2---:R-:W-:-:S05]  /*6e90*/  FFMA.FTZ R109, R109, R249, R252 ;  /* 0x000000f96d6d7223 */ /* 0x004fca00000100fc */
[----:B------:R0:W-:Y:S02]  /*6ea0*/  STG.E.128 [R158.64], R108 ;  /* 0x0000006c9e007986 */ /* 0x0001e4000c101d04 */
.L_x_31223:
[----:B------:R-:W-:Y:S05]  /*6eb0*/  BSYNC B0 ;  /* 0x0000000000007941 */ /* 0x000fea0003800000 */
.L_x_31222:
[----:B-----5:R-:W-:Y:S01]  /*6ec0*/  ISETP.GE.U32.AND P3, PT, R0, 0x40, PT ;  /* 0x000000400000780c */ /* 0x020fe20003f66070 */
[----:B------:R-:W-:-:S12]  /*6ed0*/  BSSY B0, `(.L_x_31224) ;  /* 0x000001a000007945 */ /* 0x000fd80003800000 */
[----:B------:R-:W-:Y:S05]  /*6ee0*/  @!P3 BRA `(.L_x_31225) ;  /* 0x000001800000b947 */ /* 0x000fea0003800000 */
[----:B------:R-:W-:Y:S02]  /*6ef0*/  FSEL R249, R156, RZ, !P2 ;  /* 0x000000ff9cf97208 */ /* 0x000fe40005000000 */
[----:B0-----:R-:W-:-:S03]  /*6f00*/  MOV R158, 0x10 ;  /* 0x00000010009e7802 */ /* 0x001fc60000000f00 */
        /* <DEDUP_REMOVED lines=12> */
[----:B------:R-:W-:-:S05]  /*6fd0*/  IMAD.WIDE.U32 R158, R154, R158, c[0x0][0x208] ;  /* 0x000082009a9e7625 */ /* 0x000fca00078e009e */
[----:B------:R0:W-:Y:S02]  /*6fe0*/  STG.E.128 [R158.64], R108 ;  /* 0x0000006c9e007986 */ /* 0x0001e4000c101d04 */
[----:B0-----:R-:W-:Y:S02]  /*6ff0*/  IMAD.MOV.U32 R159, RZ, RZ, 0x10 ;  /* 0x00000010ff9f7424 */ /* 0x001fe400078e00ff */
[----:B------:R-:W-:Y:S02]  /*7000*/  FFMA.FTZ R111, R234, R252, R233 ;  /* 0x000000fcea6f7223 */ /* 0x000fe400000100e9 */
[----:B------:R-:W-:Y:S02]  /*7010*/  FFMA.FTZ R110, R238, R250, R237 ;  /* 0x000000faee6e7223 */ /* 0x000fe400000100ed */
[----:B------:R-:W-:Y:S02]  /*7020*/  FFMA.FTZ R109, R242, R249, R241 ;  /* 0x000000f9f26d7223 */ /* 0x000fe400000100f1 */
[----:B------:R-:W-:-:S02]  /*7030*/  FFMA.FTZ R108, R246, R248, R245 ;  /* 0x000000f8f66c7223 */ /* 0x000fc400000100f5 */
[C---:B------:R-:W-:Y:S01]  /*7040*/  IMAD.WIDE.U32 R158, R154.reuse, R159, c[0x0][0x210] ;  /* 0x000084009a9e7625 */ /* 0x040fe200078e009f */
[----:B------:R-:W-:-:S04]  /*7050*/  IADD3 R154, R154, 0x20, RZ ;  /* 0x000000209a9a7810 */ /* 0x000fc80007ffe0ff */
[----:B------:R0:W-:Y:S03]  /*7060*/  STG.E.128 [R158.64], R108 ;  /* 0x0000006c9e007986 */ /* 0x0001e6000c101d04 */
.L_x_31225:
[----:B------:R-:W-:Y:S05]  /*7070*/  BSYNC B0 ;  /* 0x0000000000007941 */ /* 0x000fea0003800000 */
.L_x_31224:
[----:B------:R-:W-:Y:S01]  /*7080*/  ISETP.GE.U32.AND P3, PT, R0, 0x60, PT ;  /* 0x000000600000780c */ /* 0x000fe20003f66070 */
[----:B------:R-:W-:-:S12]  /*7090*/  BSSY B0, `(.L_x_31226) ;  /* 0x000001a000007945 */ /* 0x000fd80003800000 */
[----:B------:R-:W-:Y:S05]  /*70a0*/  @!P3 BRA `(.L_x_31227) ;  /* 0x000001800000b947 */ /* 0x000fea0003800000 */
[----:B------:R-:W-:Y:S01]  /*70b0*/  FSEL R249, R156, RZ, !P2 ;  /* 0x000000ff9cf97208 */ /* 0x000fe20005000000 */
[----:B0-----:R-:W-:-:S04]  /*70c0*/  HFMA2.MMA R158, -RZ, RZ, 0, 9.5367431640625e-07 ;  /* 0x00000010ff9e7435 */ /* 0x001fc800000001ff */
        /* <DEDUP_REMOVED lines=22> */
.L_x_31227:
[----:B------:R-:W-:Y:S05]  /*7230*/  BSYNC B0 ;  /* 0x0000000000007941 */ /* 0x000fea0003800000 */
.L_x_31226:
[----:B------:R-:W-:Y:S01]  /*7240*/  ISETP.GE.U32.AND P3, PT, R0, 0x80, PT ;  /* 0x000000800000780c */ /* 0x000fe20003f66070 */
        /* <DEDUP_REMOVED lines=26> */
.L_x_31229:
[----:B------:R-:W-:Y:S05]  /*73f0*/  BSYNC B0 ;  /* 0x0000000000007941 */ /* 0x000fea0003800000 */
.L_x_31228:
        /* <DEDUP_REMOVED lines=27> */
.L_x_31231:
[----:B------:R-:W-:Y:S05]  /*75b0*/  BSYNC B0 ;  /* 0x0000000000007941 */ /* 0x000fea0003800000 */
.L_x_31230:
        /* <DEDUP_REMOVED lines=27> */
.L_x_31233:
[----:B------:R-:W-:Y:S05]  /*7770*/  BSYNC B0 ;  /* 0x0000000000007941 */ /* 0x000fea0003800000 */
.L_x_31232:
        /* <DEDUP_REMOVED lines=27> */
.L_x_31235:
[----:B------:R-:W-:Y:S05]  /*7930*/  BSYNC B0 ;  /* 0x0000000000007941 */ /* 0x000fea0003800000 */
.L_x_31234:
        /* <DEDUP_REMOVED lines=27> */
.L_x_31237:
[----:B------:R-:W-:Y:S05]  /*7af0*/  BSYNC B0 ;  /* 0x0000000000007941 */ /* 0x000fea0003800000 */
.L_x_31236:
        /* <DEDUP_REMOVED lines=27> */
.L_x_31239:
[----:B------:R-:W-:Y:S05]  /*7cb0*/  BSYNC B0 ;  /* 0x0000000000007941 */ /* 0x000fea0003800000 */
.L_x_31238:
        /* <DEDUP_REMOVED lines=27> */
.L_x_31241:
[----:B------:R-:W-:Y:S05]  /*7e70*/  BSYNC B0 ;  /* 0x0000000000007941 */ /* 0x000fea0003800000 */
.L_x_31240:
        /* <DEDUP_REMOVED lines=27> */
.L_x_31243:
[----:B------:R-:W-:Y:S05]  /*8030*/  BSYNC B0 ;  /* 0x0000000000007941 */ /* 0x000fea0003800000 */
.L_x_31242:
[----:B------:R-:W-:Y:S01]  /*8040*/  ISETP.GE.U32.AND P3, PT, R0, 0x180, PT ;  /* 0x000001800000780c */ /* 0x000fe20003f66070 */
[----:B------:R-:W-:-:S12]  /*8050*/  BSSY B0, `(.L_x_31244) ;  /* 0x0000018000007945 */ /* 0x000fd80003800000 */
[----:B------:R-:W-:Y:S05]  /*8060*/  @!P3 BRA `(.L_x_31245) ;  /* 0x000001600000b947 */ /* 0x000fea0003800000 */
[----:B------:R-:W-:-:S05]  /*8070*/  FSEL R249, R156, RZ, !P2 ;  /* 0x000000ff9cf97208 */ /* 0x000fca0005000000 */
        /* <DEDUP_REMOVED lines=8> */
[----:B0-----:R-:W-:Y:S01]  /*8100*/  MOV R155, 0x10 ;  /* 0x00000010009b7802 */ /* 0x001fe20000000f00 */
[----:B------:R-:W-:Y:S02]  /*8110*/  FFMA.FTZ R111, R127, R250, R152 ;  /* 0x000000fa7f6f7223 */ /* 0x000fe40000010098 */
[----:B------:R-:W-:Y:S02]  /*8120*/  FFMA.FTZ R110, R126, R248, R21 ;  /* 0x000000f87e6e7223 */ /* 0x000fe40000010015 */
[----:B------:R-:W-:Y:S02]  /*8130*/  FFMA.FTZ R109, R125, R249, R150 ;  /* 0x000000f97d6d7223 */ /* 0x000fe40000010096 */
[----:B------:R-:W-:-:S02]  /*8140*/  FFMA.FTZ R108, R124, R156, R20 ;  /* 0x0000009c7c6c7223 */ /* 0x000fc40000010014 */
[----:B------:R-:W-:-:S04]  /*8150*/  IMAD.WIDE.U32 R158, R154, R155, c[0x0][0x208] ;  /* 0x000082009a9e7625 */ /* 0x000fc800078e009b */
[----:B------:R-:W-:Y:S01]  /*8160*/  IMAD.WIDE.U32 R154, R154, R155, c[0x0][0x210] ;  /* 0x000084009a9a7625 */ /* 0x000fe200078e009b */
[----:B------:R0:W-:Y:S03]  /*8170*/  STG.E.128 [R158.64], R108 ;  /* 0x0000006c9e007986 */ /* 0x0001e6000c101d04 */
[----:B0-----:R-:W-:Y:S02]  /*8180*/  FFMA.FTZ R111, R131, R250, R153 ;  /* 0x000000fa836f7223 */ /* 0x001fe40000010099 */
[----:B------:R-:W-:Y:S02]  /*8190*/  FFMA.FTZ R110, R130, R248, R23 ;  /* 0x000000f8826e7223 */ /* 0x000fe40000010017 */
[----:B------:R-:W-:Y:S02]  /*81a0*/  FFMA.FTZ R109, R129, R249, R151 ;  /* 0x000000f9816d7223 */ /* 0x000fe40000010097 */
[----:B------:R-:W-:-:S05]  /*81b0*/  FFMA.FTZ R108, R128, R156, R22 ;  /* 0x0000009c806c7223 */ /* 0x000fca0000010016 */
[----:B------:R0:W-:Y:S02]  /*81c0*/  STG.E.128 [R154.64], R108 ;  /* 0x0000006c9a007986 */ /* 0x0001e4000c101d04 */
.L_x_31245:
[----:B------:R-:W-:Y:S05]  /*81d0*/  BSYNC B0 ;  /* 0x0000000000007941 */ /* 0x000fea0003800000 */
.L_x_31244:
[----:B0-----:R-:W-:-:S04]  /*81e0*/  IMAD.MOV.U32 R108, RZ, RZ, 0x4 ;  /* 0x00000004ff6c7424 */ /* 0x001fc800078e00ff */
[----:B------:R-:W-:-:S05]  /*81f0*/  IMAD R24, R108, c[0x0][0x160], R24 ;  /* 0x000058006c187a24 */ /* 0x000fca00078e0218 */
[----:B------:R-:W-:-:S13]  /*8200*/  ISETP.GE.AND P2, PT, R24, c[0x0][0x164], PT ;  /* 0x0000590018007a0c */ /* 0x000fda0003f46270 */
[----:B------:R-:W-:Y:S01]  /*8210*/  @P2 CALL.REL.NOINC `(.L_x_31246) ;  /* 0x0000001000002944 */ /* 0x000fe20003c00000 */
[----:B------:R-:W-:Y:S05]  /*8220*/  BRA `(.L_x_31247) ;  /* 0xffffa93000007947 */ /* 0x000fea000383ffff */
.L_x_31246:
[----:B------:R-:W-:Y:S05]  /*8230*/  EXIT ;  /* 0x000000000000794d */ /* 0x000fea0003800000 */
.L_x_31220:
[----:B------:R-:W-:Y:S01]  /*8240*/  HFMA2.MMA R110, -RZ, RZ, 0, 5.9604644775390625e-08 ;  /* 0x00000001ff6e7435 */ /* 0x000fe200000001ff */
[----:B------:R-:W-:Y:S01]  /*8250*/  IMAD.MOV.U32 R158, RZ, RZ, 0x1f ;  /* 0x0000001fff9e7424 */ /* 0x000fe200078e00ff */
[----:B------:R-:W-:Y:S02]  /*8260*/  MOV R109, 0xffffffff ;  /* 0xffffffff006d7802 */ /* 0x000fe40000000f00 */
[----:B------:R-:W-:Y:S02]  /*8270*/  MOV R108, 0x8290 ;  /* 0x00008290006c7802 */ /* 0x000fe40000000f00 */
[----:B------:R-:W-:Y:S05]  /*8280*/  CALL.REL.NOINC `($__internal_64_$__cuda_sm70_shflsync_bfly_p) ;  /* 0x00000a3000007944 */ /* 0x000fea0003c00000 */
[----:B-1----:R-:W-:Y:S05]  /*8290*/  BRA `(.L_x_31248) ;  /* 0xffffe02000007947 */ /* 0x002fea000383ffff */
.L_x_31221:
[----:B------:R-:W-:Y:S01]  /*82a0*/  HFMA2.MMA R158, -RZ, RZ, 0, 1.847743988037109375e-06 ;  /* 0x0000001fff9e7435 */ /* 0x000fe200000001ff */
[----:B------:R-:W-:Y:S01]  /*82b0*/  IMAD.MOV.U32 R110, RZ, RZ, 0x2 ;  /* 0x00000002ff6e7424 */ /* 0x000fe200078e00ff */
[----:B------:R-:W-:Y:S01]  /*82c0*/  MOV R108, 0x82f0 ;  /* 0x000082f0006c7802 */ /* 0x000fe20000000f00 */
[----:B------:R-:W-:-:S03]  /*82d0*/  IMAD.MOV.U32 R109, RZ, RZ, -0x1 ;  /* 0xffffffffff6d7424 */ /* 0x000fc600078e00ff */
[----:B------:R-:W-:Y:S05]  /*82e0*/  CALL.REL.NOINC `($__internal_64_$__cuda_sm70_shflsync_bfly_p) ;  /* 0x000009d000007944 */ /* 0x000fea0003c00000 */
[----:B-1----:R-:W-:Y:S01]  /*82f0*/  FADD.FTZ R111, R111, R110 ;  /* 0x0000006e6f6f7221 */ /* 0x002fe20000010000 */
[----:B------:R-:W-:Y:S01]  /*8300*/  MOV R110, 0x4 ;  /* 0x00000004006e7802 */ /* 0x000fe20000000f00 */
[----:B------:R-:W-:Y:S01]  /*8310*/  IMAD.MOV.U32 R158, RZ, RZ, 0x1f ;  /* 0x0000001fff9e7424 */ /* 0x000fe200078e00ff */
[----:B------:R-:W-:-:S02]  /*8320*/  MOV R109, 0xffffffff ;  /* 0xffffffff006d7802 */ /* 0x000fc40000000f00 */
[----:B------:R-:W-:Y:S02]  /*8330*/  MOV R108, 0x8350 ;  /* 0x00008350006c7802 */ /* 0x000fe40000000f00 */
[----:B------:R-:W-:Y:S05]  /*8340*/  CALL.REL.NOINC `($__internal_64_$__cuda_sm70_shflsync_bfly_p) ;  /* 0x0000097000007944 */ /* 0x000fea0003c00000 */
[----:B------:R-:W-:Y:S01]  /*8350*/  HFMA2.MMA R158, -RZ, RZ, 0, 1.847743988037109375e-06 ;  /* 0x0000001fff9e7435 */ /* 0x000fe200000001ff */
[----:B-1----:R-:W-:Y:S01]  /*8360*/  FADD.FTZ R111, R111, R110 ;  /* 0x0000006e6f6f7221 */ /* 0x002fe20000010000 */
[----:B------:R-:W-:Y:S01]  /*8370*/  MOV R108, 0x83b0 ;  /* 0x000083b0006c7802 */ /* 0x000fe20000000f00 */
[----:B------:R-:W-:Y:S02]  /*8380*/  IMAD.MOV.U32 R110, RZ, RZ, 0x8 ;  /* 0x00000008ff6e7424 */ /* 0x000fe400078e00ff */
[----:B------:R-:W-:Y:S02]  /*8390*/  IMAD.MOV.U32 R109, RZ, RZ, -0x1 ;  /* 0xffffffffff6d7424 */ /* 0x000fe400078e00ff */
[----:B------:R-:W-:Y:S05]  /*83a0*/  CALL.REL.NOINC `($__internal_64_$__cuda_sm70_shflsync_bfly_p) ;  /* 0x0000091000007944 */ /* 0x000fea0003c00000 */
[----:B-1----:R-:W-:Y:S01]  /*83b0*/  FADD.FTZ R111, R111, R110 ;  /* 0x0000006e6f6f7221 */ /* 0x002fe20000010000 */
[----:B------:R-:W-:Y:S01]  /*83c0*/  MOV R110, 0x10 ;  /* 0x00000010006e7802 */ /* 0x000fe20000000f00 */
[----:B------:R-:W-:Y:S01]  /*83d0*/  IMAD.MOV.U32 R158, RZ, RZ, 0x1f ;  /* 0x0000001fff9e7424 */ /* 0x000fe200078e00ff */
[----:B------:R-:W-:Y:S02]  /*83e0*/  MOV R109, 0xffffffff ;  /* 0xffffffff006d7802 */ /* 0x000fe40000000f00 */
[----:B------:R-:W-:-:S02]  /*83f0*/  MOV R108, 0x8410 ;  /* 0x00008410006c7802 */ /* 0x000fc40000000f00 */
[----:B------:R-:W-:Y:S05]  /*8400*/  CALL.REL.NOINC `($__internal_64_$__cuda_sm70_shflsync_bfly_p) ;  /* 0x000008b000007944 */ /* 0x000fea0003c00000 */
[----:B-1----:R-:W-:Y:S01]  /*8410*/  FADD.FTZ R110, R111, R110 ;  /* 0x0000006e6f6e7221 */ /* 0x002fe20000010000 */
[----:B------:R-:W-:Y:S01]  /*8420*/  LOP3.LUT R2, R2, 0xfffbffff, RZ, 0xc0, !PT ;  /* 0xfffbffff02027812 */ /* 0x000fe200078ec0ff */
[----:B------:R-:W-:-:S02]  /*8430*/  IMAD.MOV.U32 R158, RZ, RZ, 0x1f ;  /* 0x0000001fff9e7424 */ /* 0x000fc400078e00ff */
[----:B------:R-:W-:Y:S01]  /*8440*/  FMUL.FTZ R156, R110, c[0x0][0x1e0] ;  /* 0x000078006e9c7a20 */ /* 0x000fe20000410000 */
[----:B------:R-:W-:Y:S01]  /*8450*/  @P0 LOP3.LUT R2, R2, 0x40000, RZ, 0xfc, !PT ;  /* 0x0004000002020812 */ /* 0x000fe200078efcff */
[----:B------:R-:W-:Y:S01]  /*8460*/  HFMA2.MMA R110, -RZ, RZ, 0, 5.9604644775390625e-08 ;  /* 0x00000001ff6e7435 */ /* 0x000fe200000001ff */
        /* <DEDUP_REMOVED lines=105> */
[----:B------:R-:W-:Y:S02]  /*8b00*/  MOV R109, 0xffffffff ;  /* 0xffffffff006d7802 */ /* 0x000fe40000000f00 */
[----:B------:R-:W-:Y:S02]  /*8b10*/  MOV R108, 0x8b30 ;  /* 0x00008b30006c7802 */ /* 0x000fe40000000f00 */
[----:B------:R-:W-:Y:S05]  /*8b20*/  CALL.REL.NOINC `($__internal_64_$__cuda_sm70_shflsync_bfly_p) ;  /* 0x0000019000007944 */ /* 0x000fea0003c00000 */
[----:B-1----:R-:W-:Y:S01]  /*8b30*/  FADD.FTZ R111, R111, R110 ;  /* 0x0000006e6f6f7221 */ /* 0x002fe20000010000 */
[----:B------:R-:W-:Y:S01]  /*8b40*/  HFMA2.MMA R110, -RZ, RZ, 0, 1.1920928955078125e-07 ;  /* 0x00000002ff6e7435 */ /* 0x000fe200000001ff */
[----:B------:R-:W-:Y:S01]  /*8b50*/  IMAD.MOV.U32 R158, RZ, RZ, 0x1f ;  /* 0x0000001fff9e7424 */ /* 0x000fe200078e00ff */
[----:B------:R-:W-:Y:S02]  /*8b60*/  MOV R109, 0xffffffff ;  /* 0xffffffff006d7802 */ /* 0x000fe40000000f00 */
[----:B------:R-:W-:Y:S02]  /*8b70*/  MOV R108, 0x8b90 ;  /* 0x00008b90006c7802 */ /* 0x000fe40000000f00 */
[----:B------:R-:W-:Y:S05]  /*8b80*/  CALL.REL.NOINC `($__internal_64_$__cuda_sm70_shflsync_bfly_p) ;  /* 0x0000013000007944 */ /* 0x000fea0003c00000 */
[----:B-1----:R-:W-:Y:S01]  /*8b90*/  FADD.FTZ R111, R111, R110 ;  /* 0x0000006e6f6f7221 */ /* 0x002fe20000010000 */
[----:B------:R-:W-:Y:S01]  /*8ba0*/  HFMA2.MMA R110, -RZ, RZ, 0, 2.384185791015625e-07 ;  /* 0x00000004ff6e7435 */ /* 0x000fe200000001ff */
[----:B------:R-:W-:Y:S01]  /*8bb0*/  IMAD.MOV.U32 R158, RZ, RZ, 0x1f ;  /* 0x0000001fff9e7424 */ /* 0x000fe200078e00ff */
[----:B------:R-:W-:-:S02]  /*8bc0*/  MOV R109, 0xffffffff ;  /* 0xffffffff006d7802 */ /* 0x000fc40000000f00 */
[----:B------:R-:W-:Y:S02]  /*8bd0*/  MOV R108, 0x8bf0 ;  /* 0x00008bf0006c7802 */ /* 0x000fe40000000f00 */
[----:B------:R-:W-:Y:S05]  /*8be0*/  CALL.REL.NOINC `($__internal_64_$__cuda_sm70_shflsync_bfly_p) ;  /* 0x000000d000007944 */ /* 0x000fea0003c00000 */
[----:B-1----:R-:W-:Y:S01]  /*8bf0*/  FADD.FTZ R111, R111, R110 ;  /* 0x0000006e6f6f7221 */ /* 0x002fe20000010000 */
[----:B------:R-:W-:Y:S01]  /*8c00*/  HFMA2.MMA R110, -RZ, RZ, 0, 4.76837158203125e-07 ;  /* 0x00000008ff6e7435 */ /* 0x000fe200000001ff */
[----:B------:R-:W-:Y:S01]  /*8c10*/  IMAD.MOV.U32 R158, RZ, RZ, 0x1f ;  /* 0x0000001fff9e7424 */ /* 0x000fe200078e00ff */
[----:B------:R-:W-:Y:S02]  /*8c20*/  MOV R109, 0xffffffff ;  /* 0xffffffff006d7802 */ /* 0x000fe40000000f00 */
[----:B------:R-:W-:Y:S02]  /*8c30*/  MOV R108, 0x8c50 ;  /* 0x00008c50006c7802 */ /* 0x000fe40000000f00 */
[----:B------:R-:W-:Y:S05]  /*8c40*/  CALL.REL.NOINC `($__internal_64_$__cuda_sm70_shflsync_bfly_p) ;  /* 0x0000007000007944 */ /* 0x000fea0003c00000 */
[----:B-1----:R-:W-:Y:S01]  /*8c50*/  FADD.FTZ R111, R111, R110 ;  /* 0x0000006e6f6f7221 */ /* 0x002fe20000010000 */
[----:B------:R-:W-:Y:S01]  /*8c60*/  HFMA2.MMA R110, -RZ, RZ, 0, 9.5367431640625e-07 ;  /* 0x00000010ff6e7435 */ /* 0x000fe200000001ff */
[----:B------:R-:W-:Y:S01]  /*8c70*/  IMAD.MOV.U32 R158, RZ, RZ, 0x1f ;  /* 0x0000001fff9e7424 */ /* 0x000fe200078e00ff */
[----:B------:R-:W-:Y:S02]  /*8c80*/  MOV R109, 0xffffffff ;  /* 0xffffffff006d7802 */ /* 0x000fe40000000f00 */
[----:B------:R-:W-:-:S02]  /*8c90*/  MOV R108, 0x8cb0 ;  /* 0x00008cb0006c7802 */ /* 0x000fc40000000f00 */
[----:B------:R-:W-:Y:S05]  /*8ca0*/  CALL.REL.NOINC `($__internal_64_$__cuda_sm70_shflsync_bfly_p) ;  /* 0x0000001000007944 */ /* 0x000fea0003c00000 */
[----:B-1----:R-:W-:Y:S05]  /*8cb0*/  BRA `(.L_x_31249) ;  /* 0xffffddf000007947 */ /* 0x002fea000383ffff */
        .weak           $__internal_64_$__cuda_sm70_shflsync_bfly_p
        .type           $__internal_64_$__cuda_sm70_shflsync_bfly_p,@function
        .size           $__internal_64_$__cuda_sm70_shflsync_bfly_p,(.L_x_39508 - $__internal_64_$__cuda_sm70_shflsync_bfly_p)
$__internal_64_$__cuda_sm70_shflsync_bfly_p:
[----:B------:R-:W-:Y:S04]  /*8cc0*/  WARPSYNC R109 ;  /* 0x0000006d00007348 */ /* 0x000fe80003800000 */
[----:B------:R0:W1:Y:S02]  /*8cd0*/  SHFL.BFLY PT, R110, R111, R110, R158 ;  /* 0x0c00006e6f6e7389 */ /* 0x00006400000e009e */
[----:B0-----:R-:W-:-:S06]  /*8ce0*/  HFMA2.MMA R109, -RZ, RZ, 0, 0 ;  /* 0x00000000ff6d7435 */ /* 0x001fcc00000001ff */
[----:B------:R-:W-:Y:S05]  /*8cf0*/  RET.REL.NODEC R108 `(_ZN10layer_norm31ln_parallel_residual_fwd_kernelINS_13Kernel_traitsI6__halfffffjLj1536ELj1ELj4ELj1ELj16ENS_18Kernel_traits_baseILj1536ES2_ffffjLj128EEEEELb0ELb0ELb0EEEvNS_9FwdParamsE) ;  /* 0xffff73006c007950 */ /* 0x000fea0003c3ffff */
.L_x_31250:
        /* <DEDUP_REMOVED lines=16> */
.L_x_39508:


//--------------------- .text._ZN10layer_norm31ln_parallel_residual_fwd_kernelINS_13Kernel_traitsI6__halfffffjLj1536ELj1ELj4ELj1ELj16ENS_18Kernel_traits_baseILj1536ES2_ffffjLj128EEEEELb0ELb0ELb1EEEvNS_9FwdParamsE --------------------------
	.section	.text._ZN10layer_norm31ln_parallel_residual_fwd_kernelINS_13Kernel_traitsI6__halfffffjLj1536ELj1ELj4ELj1ELj16ENS_18Kernel_traits_baseILj1536ES2_ffffjLj128EEEEELb0ELb0ELb1EEEvNS_9FwdParamsE,"ax",@progbits
	.sectioninfo	@"SHI_REGISTERS=255"
	.align	128
        .global         _ZN10layer_norm31ln_parallel_residual_fwd_kernelINS_13Kernel_traitsI6__halfffffjLj1536ELj1ELj4ELj1ELj16ENS_18Kernel_traits_baseILj1536ES2_ffffjLj128EEEEELb0ELb0ELb1EEEvNS_9FwdParamsE
        .type           _ZN10layer_norm31ln_parallel_residual_fwd_kernelINS_13Kernel_traitsI6__halfffffjLj1536ELj1ELj4ELj1ELj16ENS_18Kernel_traits_baseILj1536ES2_ffffjLj128EEEEELb0ELb0ELb1EEEvNS_9FwdParamsE,@function
        .size           _ZN10layer_norm31ln_parallel_residual_fwd_kernelINS_13Kernel_traitsI6__halfffffjLj1536ELj1ELj4ELj1ELj16ENS_18Kernel_traits_baseILj1536ES2_ffffjLj128EEEEELb0ELb0ELb1EEEvNS_9FwdParamsE,(.L_x_39509 - _ZN10layer_norm31ln_parallel_residual_fwd_kernelINS_13Kernel_traitsI6__halfffffjLj1536ELj1ELj4ELj1ELj16ENS_18Kernel_traits_baseILj1536ES2_ffffjLj128EEEEELb0ELb0ELb1EEEvNS_9FwdParamsE)
        .other          _ZN10layer_norm31ln_parallel_residual_fwd_kernelINS_13Kernel_traitsI6__halfffffjLj1536ELj1ELj4ELj1ELj16ENS_18Kernel_traits_baseILj1536ES2_ffffjLj128EEEEELb0ELb0ELb1EEEvNS_9FwdParamsE,@"STO_CUDA_ENTRY STV_DEFAULT"
_ZN10layer_norm31ln_parallel_residual_fwd_kernelINS_13Kernel_traitsI6__halfffffjLj1536ELj1ELj4ELj1ELj16ENS_18Kernel_traits_baseILj1536ES2_ffffjLj128EEEEELb0ELb0ELb1EEEvNS_9FwdParamsE:
.text._ZN10layer_norm31ln_parallel_residual_fwd_kernelINS_13Kernel_traitsI6__halfffffjLj1536ELj1ELj4ELj1ELj16ENS_18Kernel_traits_baseILj1536ES2_ffffjLj128EEEEELb0ELb0ELb1EEEvNS_9FwdParamsE:
[----:B------:R-:W-:Y:S02]  /*0000*/  MOV R1, c[0x0][0x28] ;  /* 0x00000a0000017a02 */ /* 0x000fe40000000f00 */
[----:B------:R-:W0:Y:S01]  /*0010*/  S2R R153, SR_TID.X ;  /* 0x0000000000997919 */ /* 0x000e220000002100 */
[----:B------:R-:W-:Y:S01]  /*0020*/  ISETP.NE.U32.AND P1, PT, RZ, c[0x0][0x218], PT ;  /* 0x00008600ff007a0c */ /* 0x000fe20003f25070 */
[----:B------:R-:W-:Y:S01]  /*0030*/  ULDC.64 UR4, c[0x0][0x118] ;  /* 0x0000460000047ab9 */ /* 0x000fe20000000a00 */
[----:B------:R-:W-:Y:S02]  /*0040*/  ISETP.NE.U32.AND P2, PT, RZ, c[0x0][0x220], PT ;  /* 0x00008800ff007a0c */ /* 0x000fe40003f45070 */
[----:B------:R-:W-:Y:S02]  /*0050*/  ISETP.NE.AND.EX P1, PT, RZ, c[0x0][0x21c], PT, P1 ;  /* 0x00008700ff007a0c */ /* 0x000fe40003f25310 */
[----:B------:R-:W-:Y:S02]  /*0060*/  ISETP.NE.AND.EX P2, PT, RZ, c[0x0][0x224], PT, P2 ;  /* 0x00008900ff007a0c */ /* 0x000fe40003f45320 */
[----:B------:R-:W-:Y:S02]  /*0070*/  IADD3 R1, R1, -0x58, RZ ;  /* 0xffffffa801017810 */ /* 0x000fe40007ffe0ff */
[----:B0-----:R-:W-:-:S04]  /*0080*/  LOP3.LUT R42, R153, 0x1f, RZ, 0xc0, !PT ;  /* 0x0000001f992a7812 */ /* 0x001fc800078ec0ff */
[----:B------:R-:W-:-:S03]  /*0090*/  SHF.L.U32 R66, R42, 0x3, RZ ;  /* 0x000000032a427819 */ /* 0x000fc600000006ff */
[----:B------:R-:W-:Y:S02]  /*00a0*/  @P1 LEA R80, P0, R42, c[0x0][0x218], 0x3 ;  /* 0x000086002a501a11 */ /* 0x000fe400078018ff */
[----:B------:R-:W-:Y:S02]  /*00b0*/  @P2 IADD3 R2, P3, R66, c[0x0][0x220], RZ ;  /* 0x0000880042022a10 */ /* 0x000fe40007f7e0ff */
[C---:B------:R-:W-:Y:S02]  /*00c0*/  LOP3.LUT R64, R42.reuse, 0x20, RZ, 0xfc, !PT ;  /* 0x000000202a407812 */ /* 0x040fe400078efcff */
[----:B------:R-:W-:Y:S02]  /*00d0*/  LOP3.LUT R78, R42, 0x40, RZ, 0xfc, !PT ;  /* 0x000000402a4e7812 */ /* 0x000fe400078efcff */
[----:B------:R-:W-:Y:S02]  /*00e0*/  @P1 IADD3.X R81, RZ, c[0x0][0x21c], RZ, P0, !PT ;  /* 0x00008700ff511a10 */ /* 0x000fe400007fe4ff */
[----:B------:R-:W-:-:S02]  /*00f0*/  @P2 IADD3.X R3, RZ, c[0x0][0x224], RZ, P3, !PT ;  /* 0x00008900ff032a10 */ /* 0x000fc40001ffe4ff */
[----:B------:R-:W-:Y:S02]  /*0100*/  @P1 LEA R4, P0, R64, c[0x0][0x218], 0x3 ;  /* 0x0000860040041a11 */ /* 0x000fe400078018ff */
[----:B------:R-:W-:Y:S01]  /*0110*/  @P1 LEA R8, P3, R78, c[0x0][0x218], 0x3 ;  /* 0x000086004e081a11 */ /* 0x000fe200078618ff */
[----:B------:R-:W5:Y:S01]  /*0120*/  @P1 LDG.E.64 R80, [R80.64] ;  /* 0x0000000450501981 */ /* 0x000f62000c1e1b00 */
[----:B------:R-:W-:Y:S02]  /*0130*/  SHF.L.U32 R62, R64, 0x3, RZ ;  /* 0x00000003403e7819 */ /* 0x000fe400000006ff */
[----:B------:R-:W-:Y:S01]  /*0140*/  LOP3.LUT R240, R42, 0x60, RZ, 0xfc, !PT ;  /* 0x000000602af07812 */ /* 0x000fe200078efcff */
[----:B------:R-:W5:Y:S01]  /*0150*/  @P2 LDG.E.64 R2, [R2.64] ;  /* 0x0000000402022981 */ /* 0x000f62000c1e1b00 */
[----:B------:R-:W-:Y:S02]  /*0160*/  @P1 LEA.HI.X R5, R64, c[0x0][0x21c], RZ, 0x3, P0 ;  /* 0x0000870040051a11 */ /* 0x000fe400000f1cff */
[----:B------:R-:W-:-:S02]  /*0170*/  @P1 LEA.HI.X R9, R78, c[0x0][0x21c], RZ, 0x3, P3 ;  /* 0x000087004e091a11 */ /* 0x000fc400018f1cff */
[----:B------:R-:W-:Y:S02]  /*0180*/  SHF.R.U32.HI R57, RZ, 0x1d, R64 ;  /* 0x0000001dff397819 */ /* 0x000fe40000011640 */
[----:B------:R-:W-:Y:S01]  /*0190*/  @P2 IADD3 R6, P0, R62, c[0x0][0x220], RZ ;  /* 0x000088003e062a10 */ /* 0x000fe20007f1e0ff */
[----:B------:R-:W5:Y:S01]  /*01a0*/  @P1 LDG.E.64 R4, [R4.64] ;  /* 0x0000000404041981 */ /* 0x000f62000c1e1b00 */
[----:B------:R-:W-:Y:S02]  /*01b0*/  @P1 LEA R12, P3, R240, c[0x0][0x218], 0x3 ;  /* 0x00008600f00c1a11 */ /* 0x000fe400078618ff */
[----:B------:R-:W-:Y:S01]  /*01c0*/  SHF.L.U32 R76, R78, 0x3, RZ ;  /* 0x000000034e4c7819 */ /* 0x000fe200000006ff */
[----:B------:R-:W5:Y:S01]  /*01d0*/  @P1 LDG.E.64 R8, [R8.64] ;  /* 0x0000000408081981 */ /* 0x000f62000c1e1b00 */
[----:B------:R-:W-:Y:S02]  /*01e0*/  LOP3.LUT R232, R42, 0x80, RZ, 0xfc, !PT ;  /* 0x000000802ae87812 */ /* 0x000fe400078efcff */
[----:B------:R-:W-:-:S02]  /*01f0*/  @P2 IADD3.X R7, R57, c[0x0][0x224], RZ, P0, !PT ;  /* 0x0000890039072a10 */ /* 0x000fc400007fe4ff */
[----:B------:R-:W-:Y:S02]  /*0200*/  @P1 LEA.HI.X R13, R240, c[0x0][0x21c], RZ, 0x3, P3 ;  /* 0x00008700f00d1a11 */ /* 0x000fe400018f1cff */
[----:B------:R-:W-:Y:S02]  /*0210*/  SHF.R.U32.HI R47, RZ, 0x1d, R78 ;  /* 0x0000001dff2f7819 */ /* 0x000fe4000001164e */
[----:B------:R-:W-:Y:S01]  /*0220*/  @P2 IADD3 R10, P0, R76, c[0x0][0x220], RZ ;  /* 0x000088004c0a2a10 */ /* 0x000fe20007f1e0ff */
[----:B------:R-:W5:Y:S01]  /*0230*/  @P2 LDG.E.64 R6, [R6.64] ;  /* 0x0000000406062981 */ /* 0x000f62000c1e1b00 */
[----:B------:R-:W-:Y:S02]  /*0240*/  @P1 LEA R16, P3, R232, c[0x0][0x218], 0x3 ;  /* 0x00008600e8101a11 */ /* 0x000fe400078618ff */
[----:B------:R-:W-:Y:S01]  /*0250*/  SHF.L.U32 R74, R240, 0x3, RZ ;  /* 0x00000003f04a7819 */ /* 0x000fe200000006ff */
[----:B------:R-:W5:Y:S01]  /*0260*/  @P1 LDG.E.64 R12, [R12.64] ;  /* 0x000000040c0c1981 */ /* 0x000f62000c1e1b00 */
[----:B------:R-:W-:-:S02]  /*0270*/  LOP3.LUT R224, R42, 0xa0, RZ, 0xfc, !PT ;  /* 0x000000a02ae07812 */ /* 0x000fc400078efcff */
[----:B------:R-:W-:Y:S02]  /*0280*/  @P2 IADD3.X R11, R47, c[0x0][0x224], RZ, P0, !PT ;  /* 0x000089002f0b2a10 */ /* 0x000fe400007fe4ff */
        /* <DEDUP_REMOVED lines=52> */
[----:B------:R-:W-:-:S02]  /*05d0*/  SHF.L.U32 R0, R153, 0x3, RZ ;  /* 0x0000000399007819 */ /* 0x000fc400000006ff */
[----:B------:R-:W-:Y:S02]  /*05e0*/  LOP3.LUT R172, R42, 0x160, RZ, 0xfc, !PT ;  /* 0x000001602aac7812 */ /* 0x000fe400078efcff */
[----:B------:R-:W-:Y:S02]  /*05f0*/  @P2 IADD3.X R35, R55, c[0x0][0x224], RZ, P0, !PT ;  /* 0x0000890037232a10 */ /* 0x000fe400007fe4ff */
[----:B------:R-:W-:Y:S02]  /*0600*/  @P1 LEA.HI.X R41, R50, c[0x0][0x21c], RZ, 0x3, P3 ;  /* 0x0000870032291a11 */ /* 0x000fe400018f1cff */
[----:B------:R-:W-:Y:S02]  /*0610*/  SHF.R.U32.HI R83, RZ, 0x1d, R192 ;  /* 0x0000001dff537819 */ /* 0x000fe400000116c0 */
[----:B------:R-:W-:Y:S01]  /*0620*/  @P2 IADD3 R38, P0, R82, c[0x0][0x220], RZ ;  /* 0x0000880052262a10 */ /* 0x000fe20007f1e0ff */
[----:B------:R-:W5:Y:S01]  /*0630*/  @P2 LDG.E.64 R34, [R34.64] ;  /* 0x0000000422222981 */ /* 0x000f62000c1e1b00 */
[----:B------:R-:W-:-:S02]  /*0640*/  @P1 LEA R44, P3, R172, c[0x0][0x218], 0x3 ;  /* 0x00008600ac2c1a11 */ /* 0x000fc400078618ff */
[----:B------:R-:W-:Y:S01]  /*0650*/  LOP3.LUT R68, R0, 0xf8, RZ, 0xc0, !PT ;  /* 0x000000f800447812 */ /* 0x000fe200078ec0ff */
[----:B------:R-:W5:Y:S01]  /*0660*/  @P1 LDG.E.64 R40, [R40.64] ;  /* 0x0000000428281981 */ /* 0x000f62000c1e1b00 */
[----:B------:R-:W-:Y:S02]  /*0670*/  SHF.L.U32 R182, R50, 0x3, RZ ;  /* 0x0000000332b67819 */ /* 0x000fe400000006ff */
[C---:B------:R-:W-:Y:S02]  /*0680*/  SHF.L.U32 R0, R172.reuse, 0x3, RZ ;  /* 0x00000003ac007819 */ /* 0x040fe400000006ff */
[----:B------:R-:W-:Y:S02]  /*0690*/  @P2 IADD3.X R39, R83, c[0x0][0x224], RZ, P0, !PT ;  /* 0x0000890053272a10 */ /* 0x000fe400007fe4ff */
[----:B------:R-:W-:Y:S02]  /*06a0*/  @P1 LEA.HI.X R45, R172, c[0x0][0x21c], RZ, 0x3, P3 ;  /* 0x00008700ac2d1a11 */ /* 0x000fe400018f1cff */
[----:B------:R-:W-:-:S02]  /*06b0*/  SHF.R.U32.HI R84, RZ, 0x1d, R50 ;  /* 0x0000001dff547819 */ /* 0x000fc40000011632 */
[----:B------:R-:W-:Y:S01]  /*06c0*/  @P2 IADD3 R42, P0, R182, c[0x0][0x220], RZ ;  /* 0x00008800b62a2a10 */ /* 0x000fe20007f1e0ff */
[----:B------:R-:W5:Y:S01]  /*06d0*/  @P2 LDG.E.64 R38, [R38.64] ;  /* 0x0000000426262981 */ /* 0x000f62000c1e1b00 */
[----:B------:R-:W-:Y:S02]  /*06e0*/  SHF.R.U32.HI R85, RZ, 0x1d, R172 ;  /* 0x0000001dff557819 */ /* 0x000fe400000116ac */
[----:B------:R-:W-:Y:S01]  /*06f0*/  @P2 IADD3 R72, P3, R0, c[0x0][0x220], RZ ;  /* 0x0000880000482a10 */ /* 0x000fe20007f7e0ff */
[----:B------:R-:W5:Y:S01]  /*0700*/  @P1 LDG.E.64 R44, [R44.64] ;  /* 0x000000042c2c1981 */ /* 0x000f62000c1e1b00 */
[----:B------:R-:W-:Y:S02]  /*0710*/  @P2 IADD3.X R43, R84, c[0x0][0x224], RZ, P0, !PT ;  /* 0x00008900542b2a10 */ /* 0x000fe400007fe4ff */
[----:B------:R-:W-:-:S04]  /*0720*/  @P2 IADD3.X R73, R85, c[0x0][0x224], RZ, P3, !PT ;  /* 0x0000890055492a10 */ /* 0x000fc80001ffe4ff */
[----:B------:R-:W5:Y:S04]  /*0730*/  @P2 LDG.E.64 R42, [R42.64] ;  /* 0x000000042a2a2981 */ /* 0x000f68000c1e1b00 */
[----:B------:R-:W5:Y:S04]  /*0740*/  @P2 LDG.E.64 R72, [R72.64] ;  /* 0x0000000448482981 */ /* 0x000f68000c1e1b00 */
[----:B------:R-:W0:Y:S01]  /*0750*/  S2R R46, SR_CTAID.X ;  /* 0x00000000002e7919 */ /* 0x000e220000002500 */
[----:B------:R-:W-:Y:S02]  /*0760*/  SHF.R.U32.HI R153, RZ, 0x5, R153 ;  /* 0x00000005ff997819 */ /* 0x000fe40000011699 */
[----:B------:R-:W-:-:S02]  /*0770*/  IADD3 R68, P0, R68, c[0x0][0x1b0], RZ ;  /* 0x00006c0044447a10 */ /* 0x000fc40007f1e0ff */
[----:B------:R-:W-:Y:S01]  /*0780*/  IADD3 R66, P4, R66, c[0x0][0x1b8], RZ ;  /* 0x00006e0042427a10 */ /* 0x000fe20007f9e0ff */
[----:B------:R-:W-:Y:S01]  /*0790*/  HFMA2.MMA R173, -RZ, RZ, 0, 4.76837158203125e-07 ;  /* 0x00000008ffad7435 */ /* 0x000fe200000001ff */
[----:B0-----:R-:W-:-:S04]  /*07a0*/  LEA R153, R46, R153, 0x2 ;  /* 0x000000992e997211 */ /* 0x001fc800078e10ff */
[----:B------:R-:W-:Y:S02]  /*07b0*/  ISETP.GE.AND P3, PT, R153, c[0x0][0x164], PT ;  /* 0x0000590099007a0c */ /* 0x000fe40003f66270 */
[----:B------:R-:W-:Y:S02]  /*07c0*/  IADD3.X R69, RZ, c[0x0][0x1b4], RZ, P0, !PT ;  /* 0x00006d00ff457a10 */ /* 0x000fe400007fe4ff */
[----:B------:R-:W-:-:S09]  /*07d0*/  IADD3.X R67, RZ, c[0x0][0x1bc], RZ, P4, !PT ;  /* 0x00006f00ff437a10 */ /* 0x000fd200027fe4ff */
[----:B------:R-:W-:Y:S05]  /*07e0*/  @P3 EXIT ;  /* 0x000000000000394d */ /* 0x000fea0003800000 */
[----:B------:R-:W-:Y:S01]  /*07f0*/  IADD3 R62, P0, R62, c[0x0][0x1b8], RZ ;  /* 0x00006e003e3e7a10 */ /* 0x000fe20007f1e0ff */
[----:B------:R-:W2:Y:S01]  /*0800*/  LDG.E.64 R68, [R68.64] ;  /* 0x0000000444447981 */ /* 0x000ea2000c1e1b00 */
[----:B------:R-:W-:Y:S02]  /*0810*/  IMAD.WIDE.U32 R64, R64, R173, c[0x0][0x1b0] ;  /* 0x00006c0040407625 */ /* 0x000fe400078e00ad */
[----:B------:R-:W-:Y:S01]  /*0820*/  IADD3.X R63, R57, c[0x0][0x1bc], RZ, P0, !PT ;  /* 0x00006f00393f7a10 */ /* 0x000fe200007fe4ff */
[----:B------:R-:W3:Y:S01]  /*0830*/  LDG.E.64 R66, [R66.64] ;  /* 0x0000000442427981 */ /* 0x000ee2000c1e1b00 */
[----:B------:R-:W-:-:S03]  /*0840*/  IADD3 R76, P0, R76, c[0x0][0x1b8], RZ ;  /* 0x00006e004c4c7a10 */ /* 0x000fc60007f1e0ff */
[----:B------:R-:W4:Y:S01]  /*0850*/  LDG.E.64 R64, [R64.64] ;  /* 0x0000000440407981 */ /* 0x000f22000c1e1b00 */
[----:B------:R-:W-:Y:S01]  /*0860*/  IADD3.X R77, R47, c[0x0][0x1bc], RZ, P0, !PT ;  /* 0x00006f002f4d7a10 */ /* 0x000fe200007fe4ff */
[-C--:B------:R-:W-:Y:S01]  /*0870*/  IMAD.WIDE.U32 R78, R78, R173.reuse, c[0x0][0x1b0] ;  /* 0x00006c004e4e7625 */ /* 0x080fe200078e00ad */
[----:B------:R-:W-:Y:S01]  /*0880*/  IADD3 R74, P0, R74, c[0x0][0x1b8], RZ ;  /* 0x00006e004a4a7a10 */ /* 0x000fe20007f1e0ff */
[----:B------:R-:W4:Y:S03]  /*0890*/  LDG.E.64 R62, [R62.64] ;  /* 0x000000043e3e7981 */ /* 0x000f26000c1e1b00 */
[----:B------:R-:W-:Y:S01]  /*08a0*/  IADD3.X R75, R48, c[0x0][0x1bc], RZ, P0, !PT ;  /* 0x00006f00304b7a10 */ /* 0x000fe200007fe4ff */
[----:B------:R-:W4:Y:S01]  /*08b0*/  LDG.E.64 R78, [R78.64] ;  /* 0x000000044e4e7981 */ /* 0x000f22000c1e1b00 */
[----:B------:R-:W-:Y:S01]  /*08c0*/  IADD3 R70, P0, R70, c[0x0][0x1b8], RZ ;  /* 0x00006e0046467a10 */ /* 0x000fe20007f1e0ff */
[----:B------:R-:W-:-:S02]  /*08d0*/  IMAD.WIDE.U32 R240, R240, R173, c[0x0][0x1b0] ;  /* 0x00006c00f0f07625 */ /* 0x000fc400078e00ad */
[----:B------:R-:W4:Y:S01]  /*08e0*/  LDG.E.64 R76, [R76.64] ;  /* 0x000000044c4c7981 */ /* 0x000f22000c1e1b00 */
[----:B------:R-:W-:Y:S02]  /*08f0*/  IADD3.X R71, R49, c[0x0][0x1bc], RZ, P0, !PT ;  /* 0x00006f0031477a10 */ /* 0x000fe400007fe4ff */
[----:B------:R-:W-:Y:S01]  /*0900*/  IADD3 R60, P0, R60, c[0x0][0x1b8], RZ ;  /* 0x00006e003c3c7a10 */ /* 0x000fe20007f1e0ff */
[-C--:B------:R-:W-:Y:S01]  /*0910*/  IMAD.WIDE.U32 R232, R232, R173.reuse, c[0x0][0x1b0] ;  /* 0x00006c00e8e87625 */ /* 0x080fe200078e00ad */
[----:B------:R-:W4:Y:S02]  /*0920*/  LDG.E.64 R240, [R240.64] ;  /* 0x00000004f0f07981 */ /* 0x000f24000c1e1b00 */
[----:B------:R-:W-:Y:S02]  /*0930*/  IADD3.X R61, R51, c[0x0][0x1bc], RZ, P0, !PT ;  /* 0x00006f00333d7a10 */ /* 0x000fe400007fe4ff */
[----:B------:R-:W-:Y:S01]  /*0940*/  IADD3 R58, P0, R58, c[0x0][0x1b8], RZ ;  /* 0x00006e003a3a7a10 */ /* 0x000fe20007f1e0ff */
[----:B------:R-:W-:Y:S01]  /*0950*/  IMAD.WIDE.U32 R224, R224, R173, c[0x0][0x1b0] ;  /* 0x00006c00e0e07625 */ /* 0x000fe200078e00ad */
[----:B------:R-:W4:Y:S02]  /*0960*/  LDG.E.64 R74, [R74.64] ;  /* 0x000000044a4a7981 */ /* 0x000f24000c1e1b00 */
[----:B------:R-:W-:-:S02]  /*0970*/  IADD3.X R59, R52, c[0x0][0x1bc], RZ, P0, !PT ;  /* 0x00006f00343b7a10 */ /* 0x000fc400007fe4ff */
        /* <DEDUP_REMOVED lines=19> */
[----:B------:R-:W-:Y:S01]  /*0ab0*/  IADD3.X R49, R85, c[0x0][0x1bc], RZ, P0, !PT ;  /* 0x00006f0055317a10 */ /* 0x000fe200007fe4ff */
[----:B------:R-:W-:Y:S01]  /*0ac0*/  IMAD.WIDE.U32 R172, R172, R173, c[0x0][0x1b0] ;  /* 0x00006c00acac7625 */ /* 0x000fe200078e00ad */
[----:B------:R-:W4:Y:S04]  /*0ad0*/  LDG.E.64 R216, [R216.64] ;  /* 0x00000004d8d87981 */ /* 0x000f28000c1e1b00 */
        /* <DEDUP_REMOVED lines=9> */
[----:B------:R-:W4:Y:S01]  /*0b70*/  LDG.E.64 R182, [R182.64] ;  /* 0x00000004b6b67981 */ /* 0x000f22000c1e1b00 */
[----:B-----5:R-:W-:Y:S01]  /*0b80*/  @!P2 CS2R R2, SRZ ;  /* 0x000000000002a805 */ /* 0x020fe2000001ff00 */
[----:B------:R-:W-:Y:S01]  /*0b90*/  @!P1 CS2R R4, SRZ ;  /* 0x0000000000049805 */ /* 0x000fe2000001ff00 */
[----:B------:R-:W-:Y:S01]  /*0ba0*/  @!P2 CS2R R6, SRZ ;  /* 0x000000000006a805 */ /* 0x000fe2000001ff00 */
[----:B------:R-:W-:Y:S01]  /*0bb0*/  @!P1 CS2R R8, SRZ ;  /* 0x0000000000089805 */ /* 0x000fe2000001ff00 */
[----:B------:R-:W-:-:S02]  /*0bc0*/  @!P2 CS2R R10, SRZ ;  /* 0x00000000000aa805 */ /* 0x000fc4000001ff00 */
        /* <DEDUP_REMOVED lines=10> */
[----:B------:R-:W-:Y:S01]  /*0c70*/  @!P1 CS2R R12, SRZ ;  /* 0x00000000000c9805 */ /* 0x000fe2000001ff00 */
        /* <DEDUP_REMOVED lines=83> */
[----:B------:R-:W-:Y:S01]  /*11b0*/  @!P2 CS2R R72, SRZ ;  /* 0x000000000048a805 */ /* 0x000fe2000001ff00 */
[----:B------:R-:W-:Y:S01]  /*11c0*/  SHF.R.U64 R145, R40, 0x10, R41 ;  /* 0x0000001028917819 */ /* 0x000fe20000001229 */
[----:B------:R-:W-:Y:S01]  /*11d0*/  HADD2.F32 R39, -RZ, R40.H0_H0 ;  /* 0x20000028ff277230 */ /* 0x000fe20000004100 */
[----:B------:R-:W-:Y:S01]  /*11e0*/  SHF.R.U64 R160, R80, 0x10, R81 ;  /* 0x0000001050a07819 */ /* 0x000fe20000001251 */
        /* <DEDUP_REMOVED lines=15> */
[----:B------:R-:W-:-:S02]  /*12e0*/  MOV R0, c[0x0][0x180] ;  /* 0x0000600000007a02 */ /* 0x000fc40000000f00 */
[----:B------:R-:W-:Y:S02]  /*12f0*/  SHF.R.U32.HI R47, RZ, 0x10, R81 ;  /* 0x00000010ff2f7819 */ /* 0x000fe40000011651 */
[----:B------:R-:W-:Y:S02]  /*1300*/  LOP3.LUT P0, RZ, R0, c[0x0][0x178], RZ, 0xfc, !PT ;  /* 0x00005e0000ff7a12 */ /* 0x000fe4000780fcff */
[----:B------:R-:W-:Y:S01]  /*1310*/  MOV R0, c[0x0][0x184] ;  /* 0x0000610000007a02 */ /* 0x000fe20000000f00 */
[----:B--2---:R-:W-:Y:S01]  /*1320*/  HADD2.F32 R80, -RZ, R68.H0_H0 ;  /* 0x20000044ff507230 */ /* 0x004fe20000004100 */
[--C-:B------:R-:W-:Y:S01]  /*1330*/  SHF.R.U64 R73, R68, 0x10, R69.reuse ;  /* 0x0000001044497819 */ /* 0x100fe20000001245 */
[----:B------:R-:W-:Y:S01]  /*1340*/  HADD2.F32 R68, -RZ, R69.H0_H0 ;  /* 0x20000045ff447230 */ /* 0x000fe20000004100 */
[----:B------:R-:W-:Y:S02]  /*1350*/  SHF.R.U32.HI R72, RZ, 0x10, R69 ;  /* 0x00000010ff487819 */ /* 0x000fe40000011645 */
[----:B------:R0:W-:Y:S01]  /*1360*/  STL [R1+0x54], R80 ;  /* 0x0000545001007387 */ /* 0x0001e20000100800 */
[----:B---3--:R-:W-:-:S03]  /*1370*/  SHF.R.U64 R69, R66, 0x10, R67 ;  /* 0x0000001042457819 */ /* 0x008fc60000001243 */
[----:B------:R1:W-:Y:S01]  /*1380*/  STL [R1+0x44], R68 ;  /* 0x0000444401007387 */ /* 0x0003e20000100800 */
[----:B0-----:R-:W-:Y:S02]  /*1390*/  HADD2.F32 R80, -RZ, R66.H0_H0 ;  /* 0x20000042ff507230 */ /* 0x001fe40000004100 */
[----:B------:R-:W-:Y:S01]  /*13a0*/  HADD2.F32 R66, -RZ, R67.H0_H0 ;  /* 0x20000043ff427230 */ /* 0x000fe20000004100 */
[----:B-1----:R-:W-:Y:S02]  /*13b0*/  SHF.R.U32.HI R68, RZ, 0x10, R67 ;  /* 0x00000010ff447819 */ /* 0x002fe40000011643 */
[----:B------:R0:W-:Y:S01]  /*13c0*/  STL [R1+0x50], R80 ;  /* 0x0000505001007387 */ /* 0x0001e20000100800 */
[----:B----4-:R-:W-:-:S03]  /*13d0*/  SHF.R.U64 R67, R64, 0x10, R65 ;  /* 0x0000001040437819 */ /* 0x010fc60000001241 */
[----:B------:R1:W-:Y:S01]  /*13e0*/  STL [R1+0x40], R66 ;  /* 0x0000404201007387 */ /* 0x0003e20000100800 */
[----:B0-----:R-:W-:Y:S02]  /*13f0*/  HADD2.F32 R80, -RZ, R64.H0_H0 ;  /* 0x20000040ff507230 */ /* 0x001fe40000004100 */
[----:B------:R-:W-:Y:S01]  /*1400*/  HADD2.F32 R64, -RZ, R65.H0_H0 ;  /* 0x20000041ff407230 */ /* 0x000fe20000004100 */
[----:B-1----:R-:W-:Y:S02]  /*1410*/  SHF.R.U32.HI R66, RZ, 0x10, R65 ;  /* 0x00000010ff427819 */ /* 0x002fe40000011641 */
[----:B------:R-:W-:Y:S01]  /*1420*/  SHF.R.U64 R65, R62, 0x10, R63 ;  /* 0x000000103e417819 */ /* 0x000fe2000000123f */
[----:B------:R-:W-:Y:S01]  /*1430*/  HADD2.F32 R62, -RZ, R62.H0_H0 ;  /* 0x2000003eff3e7230 */ /* 0x000fe20000004100 */
[----:B------:R0:W-:Y:S04]  /*1440*/  STL [R1+0x34], R80 ;  /* 0x0000345001007387 */ /* 0x0001e80000100800 */
[----:B------:R1:W-:Y:S04]  /*1450*/  STL [R1+0x24], R64 ;  /* 0x0000244001007387 */ /* 0x0003e80000100800 */
[----:B------:R2:W-:Y:S01]  /*1460*/  STL [R1+0x30], R62 ;  /* 0x0000303e01007387 */ /* 0x0005e20000100800 */
[----:B0-----:R-:W-:Y:S01]  /*1470*/  HADD2.F32 R80, -RZ, R63.H0_H0 ;  /* 0x2000003fff507230 */ /* 0x001fe20000004100 */
[----:B------:R-:W-:-:S02]  /*1480*/  SHF.R.U32.HI R252, RZ, 0x10, R79 ;  /* 0x00000010fffc7819 */ /* 0x000fc4000001164f */
[----:B-1----:R-:W-:Y:S01]  /*1490*/  SHF.R.U32.HI R64, RZ, 0x10, R63 ;  /* 0x00000010ff407819 */ /* 0x002fe2000001163f */
[----:B--2---:R-:W-:Y:S01]  /*14a0*/  HADD2.F32 R62, -RZ, R78.H0_H0 ;  /* 0x2000004eff3e7230 */ /* 0x004fe20000004100 */
[----:B------:R-:W-:Y:S01]  /*14b0*/  SHF.R.U64 R63, R78, 0x10, R79 ;  /* 0x000000104e3f7819 */ /* 0x000fe2000000124f */
[----:B------:R-:W-:Y:S01]  /*14c0*/  STL [R1+0x20], R80 ;  /* 0x0000205001007387 */ /* 0x000fe20000100800 */
[----:B------:R-:W-:Y:S01]  /*14d0*/  HADD2.F32 R79, -RZ, R79.H0_H0 ;  /* 0x2000004fff4f7230 */ /* 0x000fe20000004100 */
[--C-:B------:R-:W-:Y:S01]  /*14e0*/  SHF.R.U64 R187, R50, 0x10, R51.reuse ;  /* 0x0000001032bb7819 */ /* 0x100fe20000001233 */
[----:B------:R-:W-:Y:S01]  /*14f0*/  HADD2.F32 R78, -RZ, R76.H0_H0 ;  /* 0x2000004cff4e7230 */ /* 0x000fe20000004100 */
[----:B------:R0:W-:Y:S01]  /*1500*/  STL [R1+0x14], R62 ;  /* 0x0000143e01007387 */ /* 0x0001e20000100800 */
[----:B------:R-:W-:Y:S01]  /*1510*/  HADD2.F32 R189, -RZ, R50.H0_H0 ;  /* 0x20000032ffbd7230 */ /* 0x000fe20000004100 */
[----:B------:R-:W-:Y:S01]  /*1520*/  SHF.R.U32.HI R50, RZ, 0x10, R51 ;  /* 0x00000010ff327819 */ /* 0x000fe20000011633 */
[----:B------:R-:W-:-:S02]  /*1530*/  HADD2.F32 R184, -RZ, R51.H0_H0 ;  /* 0x20000033ffb87230 */ /* 0x000fc40000004100 */
[----:B------:R-:W-:Y:S01]  /*1540*/  HADD2.F32 R51, -RZ, R73.H0_H0 ;  /* 0x20000049ff337230 */ /* 0x000fe20000004100 */
[----:B------:R-:W-:Y:S01]  /*1550*/  SHF.R.U64 R175, R48, 0x10, R49 ;  /* 0x0000001030af7819 */ /* 0x000fe20000001231 */
[----:B------:R-:W-:Y:S01]  /*1560*/  HADD2.F32 R178, -RZ, R48.H0_H0 ;  /* 0x20000030ffb27230 */ /* 0x000fe20000004100 */
[----:B0-----:R-:W-:Y:S01]  /*1570*/  SHF.R.U64 R62, R76, 0x10, R77 ;  /* 0x000000104c3e7819 */ /* 0x001fe2000000124d */
[----:B------:R-:W-:Y:S01]  /*1580*/  HADD2.F32 R76, -RZ, R77.H0_H0 ;  /* 0x2000004dff4c7230 */ /* 0x000fe20000004100 */
[----:B------:R-:W-:Y:S01]  /*1590*/  STL [R1+0x4], R79 ;  /* 0x0000044f01007387 */ /* 0x000fe20000100800 */
[----:B------:R-:W-:Y:S01]  /*15a0*/  HADD2.F32 R48, -RZ, R72.H0_H0 ;  /* 0x20000048ff307230 */ /* 0x000fe20000004100 */
[----:B------:R-:W-:Y:S01]  /*15b0*/  SHF.R.U64 R177, R172, 0x10, R173 ;  /* 0x00000010acb17819 */ /* 0x000fe200000012ad */
[----:B------:R-:W-:Y:S01]  /*15c0*/  HADD2.F32 R179, -RZ, R172.H0_H0 ;  /* 0x200000acffb37230 */ /* 0x000fe20000004100 */
[----:B------:R-:W-:Y:S01]  /*15d0*/  STL [R1+0x10], R78 ;  /* 0x0000104e01007387 */ /* 0x000fe20000100800 */
[----:B------:R-:W-:Y:S01]  /*15e0*/  SHF.R.U32.HI R169, RZ, 0x10, R49 ;  /* 0x00000010ffa97819 */ /* 0x000fe20000011631 */
[----:B------:R-:W-:-:S02]  /*15f0*/  HADD2.F32 R172, -RZ, R49.H0_H0 ;  /* 0x20000031ffac7230 */ /* 0x000fc40000004100 */
[----:B------:R-:W-:Y:S01]  /*1600*/  STL [R1], R76 ;  /* 0x0000004c01007387 */ /* 0x000fe20000100800 */
[----:B------:R-:W-:-:S03]  /*1610*/  HADD2.F32 R49, -RZ, R69.H0_H0 ;  /* 0x20000045ff317230 */ /* 0x000fc60000004100 */
[----:B------:R0:W-:Y:S04]  /*1620*/  STL [R1+0x4c], R51 ;  /* 0x00004c3301007387 */ /* 0x0001e80000100800 */
[----:B------:R1:W-:Y:S01]  /*1630*/  STL [R1+0x3c], R48 ;  /* 0x00003c3001007387 */ /* 0x0003e20000100800 */
[----:B0-----:R-:W-:-:S03]  /*1640*/  HADD2.F32 R51, -RZ, R68.H0_H0 ;  /* 0x20000044ff337230 */ /* 0x001fc60000004100 */
[----:B------:R0:W-:Y:S01]  /*1650*/  STL [R1+0x48], R49 ;  /* 0x0000483101007387 */ /* 0x0001e20000100800 */
[----:B-1----:R-:W-:-:S03]  /*1660*/  HADD2.F32 R48, -RZ, R67.H0_H0 ;  /* 0x20000043ff307230 */ /* 0x002fc60000004100 */
[----:B------:R1:W-:Y:S04]  /*1670*/  STL [R1+0x38], R51 ;  /* 0x0000383301007387 */ /* 0x0003e80000100800 */
[----:B------:R2:W-:Y:S01]  /*1680*/  STL [R1+0x2c], R48 ;  /* 0x00002c3001007387 */ /* 0x0005e20000100800 */
[----:B0-----:R-:W-:Y:S02]  /*1690*/  HADD2.F32 R49, -RZ, R66.H0_H0 ;  /* 0x20000042ff317230 */ /* 0x001fe40000004100 */
[----:B-1----:R-:W-:-:S03]  /*16a0*/  HADD2.F32 R51, -RZ, R65.H0_H0 ;  /* 0x20000041ff337230 */ /* 0x002fc60000004100 */
[----:B------:R0:W-:Y:S01]  /*16b0*/  STL [R1+0x1c], R49 ;  /* 0x00001c3101007387 */ /* 0x0001e20000100800 */
[----:B--2---:R-:W-:-:S03]  /*16c0*/  HADD2.F32 R48, -RZ, R64.H0_H0 ;  /* 0x20000040ff307230 */ /* 0x004fc60000004100 */
[----:B------:R-:W-:Y:S04]  /*16d0*/  STL [R1+0x28], R51 ;  /* 0x0000283301007387 */ /* 0x000fe80000100800 */
[----:B------:R1:W-:Y:S01]  /*16e0*/  STL [R1+0x18], R48 ;  /* 0x0000183001007387 */ /* 0x0003e20000100800 */
[----:B0-----:R-:W-:Y:S02]  /*16f0*/  HADD2.F32 R49, -RZ, R63.H0_H0 ;  /* 0x2000003fff317230 */ /* 0x001fe40000004100 */
[----:B-1----:R-:W-:-:S03]  /*1700*/  HADD2.F32 R48, -RZ, R62.H0_H0 ;  /* 0x2000003eff307230 */ /* 0x002fc60000004100 */
[----:B------:R0:W-:Y:S04]  /*1710*/  STL [R1+0xc], R49 ;  /* 0x00000c3101007387 */ /* 0x0001e80000100800 */
[----:B------:R0:W-:Y:S01]  /*1720*/  STL [R1+0x8], R48 ;  /* 0x0000083001007387 */ /* 0x0001e20000100800 */
[----:B------:R-:W-:Y:S02]  /*1730*/  SHF.R.U32.HI R246, RZ, 0x10, R77 ;  /* 0x00000010fff67819 */ /* 0x000fe4000001164d */
[--C-:B------:R-:W-:Y:S02]  /*1740*/  SHF.R.U64 R243, R240, 0x10, R241.reuse ;  /* 0x00000010f0f37819 */ /* 0x100fe400000012f1 */
[----:B------:R-:W-:Y:S02]  /*1750*/  SHF.R.U32.HI R239, RZ, 0x10, R241 ;  /* 0x00000010ffef7819 */ /* 0x000fe400000116f1 */
[----:B------:R-:W-:-:S02]  /*1760*/  SHF.R.U64 R242, R74, 0x10, R75 ;  /* 0x000000104af27819 */ /* 0x000fc4000000124b */
[----:B------:R-:W-:Y:S02]  /*1770*/  SHF.R.U32.HI R238, RZ, 0x10, R75 ;  /* 0x00000010ffee7819 */ /* 0x000fe4000001164b */
[--C-:B------:R-:W-:Y:S02]  /*1780*/  SHF.R.U64 R235, R232, 0x10, R233.reuse ;  /* 0x00000010e8eb7819 */ /* 0x100fe400000012e9 */
        /* <DEDUP_REMOVED lines=25> */
[----:B------:R-:W-:Y:S01]  /*1920*/  SHF.R.U32.HI R170, RZ, 0x10, R173 ;  /* 0x00000010ffaa7819 */ /* 0x000fe200000116ad */
[----:B------:R-:W-:Y:S01]  /*1930*/  HADD2.F32 R245, -RZ, R240.H0_H0 ;  /* 0x200000f0fff57230 */ /* 0x000fe20000004100 */
[----:B------:R-:W-:Y:S01]  /*1940*/  LOP3.LUT P0, RZ, R0, c[0x0][0x17c], RZ, 0xfc, P0 ;  /* 0x00005f0000ff7a12 */ /* 0x000fe2000000fcff */
        /* <DEDUP_REMOVED lines=116> */
[----:B------:R-:W-:Y:S01]  /*2090*/  HADD2.F32 R169, -RZ, R169.H0_H0 ;  /* 0x200000a9ffa97230 */ /* 0x000fe20000004100 */
[----:B0-----:R-:W-:Y:S02]  /*20a0*/  ULDC.U8 UR6, c[0x0][0x1f0] ;  /* 0x00007c0000067ab9 */ /* 0x001fe40000000000 */
.L_x_31446:
[----:B------:R-:W0:Y:S01]  /*20b0*/  S2R R176, SR_TID.X ;  /* 0x0000000000b07919 */ /* 0x000e220000002100 */
[----:B------:R-:W-:Y:S01]  /*20c0*/  ISETP.NE.U32.AND P1, PT, RZ, c[0x0][0x178], PT ;  /* 0x00005e00ff007a0c */ /* 0x000fe20003f25070 */
[----:B------:R-:W-:Y:S01]  /*20d0*/  IMAD R60, R153, c[0x0][0x168], RZ ;  /* 0x00005a00993c7a24 */ /* 0x000fe200078e02ff */
[----:B------:R-:W-:Y:S02]  /*20e0*/  ISETP.NE.U32.AND P2, PT, RZ, c[0x0][0x180], PT ;  /* 0x00006000ff007a0c */ /* 0x000fe40003f45070 */
[----:B------:R-:W-:Y:S02]  /*20f0*/  ISETP.NE.AND.EX P1, PT, RZ, c[0x0][0x17c], PT, P1 ;  /* 0x00005f00ff007a0c */ /* 0x000fe40003f25310 */
[----:B------:R-:W-:Y:S02]  /*2100*/  ISETP.NE.AND.EX P2, PT, RZ, c[0x0][0x184], PT, P2 ;  /* 0x00006100ff007a0c */ /* 0x000fe40003f45320 */
[----:B------:R-:W-:-:S02]  /*2110*/  SHF.R.S32.HI R61, RZ, 0x1f, R60 ;  /* 0x0000001fff3d7819 */ /* 0x000fc4000001143c */
[----:B------:R-:W-:Y:S02]  /*2120*/  MOV R156, 0x10 ;  /* 0x00000010009c7802 */ /* 0x000fe40000000f00 */
[----:B------:R-:W-:Y:S02]  /*2130*/  LEA.HI R61, R61, R60, RZ, 0x2 ;  /* 0x0000003c3d3d7211 */ /* 0x000fe400078f10ff */
[----:B0-----:R-:W-:-:S04]  /*2140*/  LOP3.LUT R176, R176, 0x1f, RZ, 0xc0, !PT ;  /* 0x0000001fb0b07812 */ /* 0x001fc800078ec0ff */
[----:B------:R-:W-:-:S04]  /*2150*/  LEA.HI.SX32 R180, R61, R176, 0x1e ;  /* 0x000000b03db47211 */ /* 0x000fc800078ff2ff */
[C---:B------:R-:W-:Y:S01]  /*2160*/  @P1 LEA R60, P3, R180.reuse, c[0x0][0x178], 0x4 ;  /* 0x00005e00b43c1a11 */ /* 0x040fe200078620ff */
[C---:B------:R-:W-:Y:S01]  /*2170*/  IMAD.WIDE.U32 R104, R180.reuse, R156, c[0x0][0x170] ;  /* 0x00005c00b4687625 */ /* 0x040fe200078e009c */
[C---:B------:R-:W-:Y:S02]  /*2180*/  @P2 LEA R62, P4, R180.reuse, c[0x0][0x180], 0x4 ;  /* 0x00006000b43e2a11 */ /* 0x040fe400078820ff */
[C---:B------:R-:W-:Y:S02]  /*2190*/  @P1 LEA.HI.X R61, R180.reuse, c[0x0][0x17c], RZ, 0x4, P3 ;  /* 0x00005f00b43d1a11 */ /* 0x040fe400018f24ff */
[----:B------:R-:W-:Y:S01]  /*21a0*/  @P2 LEA.HI.X R63, R180, c[0x0][0x184], RZ, 0x4, P4 ;  /* 0x00006100b43f2a11 */ /* 0x000fe200020f24ff */
[----:B------:R-:W5:Y:S04]  /*21b0*/  LDG.E.128 R104, [R104.64] ;  /* 0x0000000468687981 */ /* 0x000f68000c1e1d00 */
[----:B------:R0:W5:Y:S04]  /*21c0*/  @P1 LDG.E.128 R48, [R60.64] ;  /* 0x000000043c301981 */ /* 0x000168000c1e1d00 */
[----:B------:R0:W5:Y:S01]  /*21d0*/  @P2 LDG.E.128 R52, [R62.64] ;  /* 0x000000043e342981 */ /* 0x000162000c1e1d00 */
[----:B------:R-:W-:-:S04]  /*21e0*/  ISETP.NE.U32.AND P3, PT, RZ, c[0x0][0x178], PT ;  /* 0x00005e00ff007a0c */ /* 0x000fc80003f65070 */
[----:B------:R-:W-:-:S13]  /*21f0*/  ISETP.NE.AND.EX P3, PT, RZ, c[0x0][0x17c], PT, P3 ;  /* 0x00005f00ff007a0c */ /* 0x000fda0003f65330 */
[----:B------:R-:W-:Y:S05]  /*2200*/  @P3 BRA `(.L_x_31251) ;  /* 0x0000007000003947 */ /* 0x000fea0003800000 */
[----:B0-----:R-:W-:-:S04]  /*2210*/  ISETP.NE.U32.AND P4, PT, RZ, c[0x0][0x180], PT ;  /* 0x00006000ff007a0c */ /* 0x001fc80003f85070 */
[----:B------:R-:W-:-:S13]  /*2220*/  ISETP.NE.AND.EX P4, PT, RZ, c[0x0][0x184], PT, P4 ;  /* 0x00006100ff007a0c */ /* 0x000fda0003f85340 */
[----:B------:R-:W-:Y:S05]  /*2230*/  @P4 BRA `(.L_x_31252) ;  /* 0x0000002000004947 */ /* 0x000fea0003800000 */
[----:B------:R-:W-:Y:S05]  /*2240*/  @P0 BRA `(.L_x_31253) ;  /* 0x0000005000000947 */ /* 0x000fea0003800000 */
[----:B------:R-:W-:Y:S05]  /*2250*/  BRA `(.L_x_31254) ;  /* 0x0000005000007947 */ /* 0x000fea0003800000 */
.L_x_31252:
[----:B-----5:R-:W-:Y:S01]  /*2260*/  FADD.FTZ R104, R52, R104 ;  /* 0x0000006834687221 */ /* 0x020fe20000010000 */
[----:B------:R-:W-:Y:S05]  /*2270*/  BRA `(.L_x_31253) ;  /* 0x0000002000007947 */ /* 0x000fea0003800000 */
.L_x_31251:
[----:B0----5:R-:W-:-:S04]  /*2280*/  FADD.FTZ R104, R48, R104 ;  /* 0x0000006830687221 */ /* 0x021fc80000010000 */
[----:B------:R-:W-:-:S05]  /*2290*/  @P2 FADD.FTZ R104, R52, R104 ;  /* 0x0000006834682221 */ /* 0x000fca0000010000 */
.L_x_31253:
[----:B-----5:R-:W-:Y:S02]  /*22a0*/  MOV R56, R104 ;  /* 0x0000006800387202 */ /* 0x020fe40000000f00 */
.L_x_31254:
[----:B------:R-:W-:Y:S05]  /*22b0*/  @P3 BRA `(.L_x_31255) ;  /* 0x0000007000003947 */ /* 0x000fea0003800000 */
[----:B------:R-:W-:-:S04]  /*22c0*/  ISETP.NE.U32.AND P4, PT, RZ, c[0x0][0x180], PT ;  /* 0x00006000ff007a0c */ /* 0x000fc80003f85070 */
[----:B------:R-:W-:-:S13]  /*22d0*/  ISETP.NE.AND.EX P4, PT, RZ, c[0x0][0x184], PT, P4 ;  /* 0x00006100ff007a0c */ /* 0x000fda0003f85340 */
[----:B------:R-:W-:Y:S05]  /*22e0*/  @P4 BRA `(.L_x_31256) ;  /* 0x0000002000004947 */ /* 0x000fea0003800000 */
[----:B------:R-:W-:Y:S05]  /*22f0*/  @P0 BRA `(.L_x_31257) ;  /* 0x0000005000000947 */ /* 0x000fea0003800000 */
[----:B------:R-:W-:Y:S05]  /*2300*/  BRA `(.L_x_31258) ;  /* 0x0000005000007947 */ /* 0x000fea0003800000 */
.L_x_31256:
[----:B-----5:R-:W-:Y:S01]  /*2310*/  FADD.FTZ R105, R53, R105 ;  /* 0x0000006935697221 */ /* 0x020fe20000010000 */
[----:B------:R-:W-:Y:S05]  /*2320*/  BRA `(.L_x_31257) ;  /* 0x0000002000007947 */ /* 0x000fea0003800000 */
.L_x_31255:
[----:B-----5:R-:W-:-:S04]  /*2330*/  FADD.FTZ R105, R49, R105 ;  /* 0x0000006931697221 */ /* 0x020fc80000010000 */
[----:B------:R-:W-:-:S05]  /*2340*/  @P2 FADD.FTZ R105, R53, R105 ;  /* 0x0000006935692221 */ /* 0x000fca0000010000 */
.L_x_31257:
[----:B-----5:R-:W-:Y:S02]  /*2350*/  MOV R57, R105 ;  /* 0x0000006900397202 */ /* 0x020fe40000000f00 */
.L_x_31258:
[----:B------:R-:W-:Y:S05]  /*2360*/  @P3 BRA `(.L_x_31259) ;  /* 0x0000007000003947 */ /* 0x000fea0003800000 */
[----:B------:R-:W-:-:S04]  /*2370*/  ISETP.NE.U32.AND P4, PT, RZ, c[0x0][0x180], PT ;  /* 0x00006000ff007a0c */ /* 0x000fc80003f85070 */
[----:B------:R-:W-:-:S13]  /*2380*/  ISETP.NE.AND.EX P4, PT, RZ, c[0x0][0x184], PT, P4 ;  /* 0x00006100ff007a0c */ /* 0x000fda0003f85340 */
[----:B------:R-:W-:Y:S05]  /*2390*/  @P4 BRA `(.L_x_31260) ;  /* 0x0000002000004947 */ /* 0x000fea0003800000 */
[----:B------:R-:W-:Y:S05]  /*23a0*/  @P0 BRA `(.L_x_31261) ;  /* 0x0000005000000947 */ /* 0x000fea0003800000 */
[----:B------:R-:W-:Y:S05]  /*23b0*/  BRA `(.L_x_31262) ;  /* 0x0000005000007947 */ /* 0x000fea0003800000 */
.L_x_31260:
[----:B-----5:R-:W-:Y:S01]  /*23c0*/  FADD.FTZ R106, R54, R106 ;  /* 0x0000006a366a7221 */ /* 0x020fe20000010000 */
[----:B------:R-:W-:Y:S05]  /*23d0*/  BRA `(.L_x_31261) ;  /* 0x0000002000007947 */ /* 0x000fea0003800000 */
.L_x_31259:
[----:B-----5:R-:W-:-:S04]  /*23e0*/  FADD.FTZ R106, R50, R106 ;  /* 0x0000006a326a7221 */ /* 0x020fc80000010000 */
[----:B------:R-:W-:-:S05]  /*23f0*/  @P2 FADD.FTZ R106, R54, R106 ;  /* 0x0000006a366a2221 */ /* 0x000fca0000010000 */
.L_x_31261:
[----:B-----5:R-:W-:Y:S02]  /*2400*/  MOV R58, R106 ;  /* 0x0000006a003a7202 */ /* 0x020fe40000000f00 */
.L_x_31262:
[----:B------:R-:W-:Y:S05]  /*2410*/  @P3 BRA `(.L_x_31263) ;  /* 0x0000007000003947 */ /* 0x000fea0003800000 */
[----:B------:R-:W-:-:S04]  /*2420*/  ISETP.NE.U32.AND P4, PT, RZ, c[0x0][0x180], PT ;  /* 0x00006000ff007a0c */ /* 0x000fc80003f85070 */
[----:B------:R-:W-:-:S13]  /*2430*/  ISETP.NE.AND.EX P4, PT, RZ, c[0x0][0x184], PT, P4 ;  /* 0x00006100ff007a0c */ /* 0x000fda0003f85340 */
[----:B------:R-:W-:Y:S05]  /*2440*/  @P4 BRA `(.L_x_31264) ;  /* 0x0000002000004947 */ /* 0x000fea0003800000 */
[----:B------:R-:W-:Y:S05]  /*2450*/  @P0 BRA `(.L_x_31265) ;  /* 0x0000005000000947 */ /* 0x000fea0003800000 */
[----:B------:R-:W-:Y:S05]  /*2460*/  BRA `(.L_x_31266) ;  /* 0x0000005000007947 */ /* 0x000fea0003800000 */
.L_x_31264:
[----:B-----5:R-:W-:Y:S01]  /*2470*/  FADD.FTZ R107, R55, R107 ;  /* 0x0000006b376b7221 */ /* 0x020fe20000010000 */
[----:B------:R-:W-:Y:S05]  /*2480*/  BRA `(.L_x_31265) ;  /* 0x0000002000007947 */ /* 0x000fea0003800000 */
.L_x_31263:
[----:B-----5:R-:W-:-:S04]  /*2490*/  FADD.FTZ R107, R51, R107 ;  /* 0x0000006b336b7221 */ /* 0x020fc80000010000 */
[----:B------:R-:W-:-:S05]  /*24a0*/  @P2 FADD.FTZ R107, R55, R107 ;  /* 0x0000006b376b2221 */ /* 0x000fca0000010000 */
.L_x_31265:
[----:B-----5:R-:W-:Y:S02]  /*24b0*/  MOV R59, R107 ;  /* 0x0000006b003b7202 */ /* 0x020fe40000000f00 */
.L_x_31266:
[C---:B------:R-:W-:Y:S02]  /*24c0*/  IADD3 R174, R180.reuse, 0x20, RZ ;  /* 0x00000020b4ae7810 */ /* 0x040fe40007ffe0ff */
[----:B------:R-:W-:-:S03]  /*24d0*/  @P0 LEA R60, P4, R180, c[0x0][0x188], 0x4 ;  /* 0x00006200b43c0a11 */ /* 0x000fc600078820ff */
[----:B------:R-:W-:Y:S01]  /*24e0*/  IMAD.WIDE.U32 R100, R174, R156, c[0x0][0x170] ;  /* 0x00005c00ae647625 */ /* 0x000fe200078e009c */
[----:B------:R-:W-:-:S03]  /*24f0*/  @P0 LEA.HI.X R61, R180, c[0x0][0x18c], RZ, 0x4, P4 ;  /* 0x00006300b43d0a11 */ /* 0x000fc600020f24ff */
[CC--:B------:R-:W-:Y:S02]  /*2500*/  @P1 IMAD.WIDE.U32 R62, R174.reuse, R156.reuse, c[0x0][0x178] ;  /* 0x00005e00ae3e1625 */ /* 0x0c0fe400078e009c */
[----:B------:R0:W-:Y:S02]  /*2510*/  @P0 STG.E.128 [R60.64], R56 ;  /* 0x000000383c000986 */ /* 0x0001e4000c101d04 */
[----:B------:R-:W-:Y:S02]  /*2520*/  @P2 IMAD.WIDE.U32 R64, R174, R156, c[0x0][0x180] ;  /* 0x00006000ae402625 */ /* 0x000fe400078e009c */
[----:B-----5:R0:W5:Y:S04]  /*2530*/  @P1 LDG.E.128 R48, [R62.64] ;  /* 0x000000043e301981 */ /* 0x020168000c1e1d00 */
[----:B------:R0:W5:Y:S04]  /*2540*/  @P2 LDG.E.128 R52, [R64.64] ;  /* 0x0000000440342981 */ /* 0x000168000c1e1d00 */
[----:B------:R-:W5:Y:S01]  /*2550*/  LDG.E.128 R100, [R100.64] ;  /* 0x0000000464647981 */ /* 0x000f62000c1e1d00 */
[----:B------:R-:W-:Y:S05]  /*2560*/  @P3 BRA `(.L_x_31267) ;  /* 0x0000007000003947 */ /* 0x000fea0003800000 */
[----:B------:R-:W-:-:S04]  /*2570*/  ISETP.NE.U32.AND P4, PT, RZ, c[0x0][0x180], PT ;  /* 0x00006000ff007a0c */ /* 0x000fc80003f85070 */
[----:B------:R-:W-:-:S13]  /*2580*/  ISETP.NE.AND.EX P4, PT, RZ, c[0x0][0x184], PT, P4 ;  /* 0x00006100ff007a0c */ /* 0x000fda0003f85340 */
[----:B------:R-:W-:Y:S05]  /*2590*/  @P4 BRA `(.L_x_31268) ;  /* 0x0000002000004947 */ /* 0x000fea0003800000 */
[----:B------:R-:W-:Y:S05]  /*25a0*/  @P0 BRA `(.L_x_31269) ;  /* 0x0000005000000947 */ /* 0x000fea0003800000 */
[----:B------:R-:W-:Y:S05]  /*25b0*/  BRA `(.L_x_31270) ;  /* 0x0000005000007947 */ /* 0x000fea0003800000 */
.L_x_31268:
[----:B-----5:R-:W-:Y:S01]  /*25c0*/  FADD.FTZ R100, R52, R100 ;  /* 0x0000006434647221 */ /* 0x020fe20000010000 */
[----:B------:R-:W-:Y:S05]  /*25d0*/  BRA `(.L_x_31269) ;  /* 0x0000002000007947 */ /* 0x000fea0003800000 */
.L_x_31267:
[----:B-----5:R-:W-:-:S04]  /*25e0*/  FADD.FTZ R100, R48, R100 ;  /* 0x0000006430647221 */ /* 0x020fc80000010000 */
[----:B------:R-:W-:-:S05]  /*25f0*/  @P2 FADD.FTZ R100, R52, R100 ;  /* 0x0000006434642221 */ /* 0x000fca0000010000 */
.L_x_31269:
[----:B0----5:R-:W-:Y:S02]  /*2600*/  MOV R56, R100 ;  /* 0x0000006400387202 */ /* 0x021fe40000000f00 */
.L_x_31270:
[----:B------:R-:W-:Y:S05]  /*2610*/  @P3 BRA `(.L_x_31271) ;  /* 0x0000007000003947 */ /* 0x000fea0003800000 */
[----:B------:R-:W-:-:S04]  /*2620*/  ISETP.NE.U32.AND P4, PT, RZ, c[0x0][0x180], PT ;  /* 0x00006000ff007a0c */ /* 0x000fc80003f85070 */
[----:B------:R-:W-:-:S13]  /*2630*/  ISETP.NE.AND.EX P4, PT, RZ, c[0x0][0x184], PT, P4 ;  /* 0x00006100ff007a0c */ /* 0x000fda0003f85340 */
[----:B------:R-:W-:Y:S05]  /*2640*/  @P4 BRA `(.L_x_31272) ;  /* 0x0000002000004947 */ /* 0x000fea0003800000 */
[----:B------:R-:W-:Y:S05]  /*2650*/  @P0 BRA `(.L_x_31273) ;  /* 0x0000005000000947 */ /* 0x000fea0003800000 */
[----:B------:R-:W-:Y:S05]  /*2660*/  BRA `(.L_x_31274) ;  /* 0x0000005000007947 */ /* 0x000fea0003800000 */
.L_x_31272:
[----:B-----5:R-:W-:Y:S01]  /*2670*/  FADD.FTZ R101, R53, R101 ;  /* 0x0000006535657221 */ /* 0x020fe20000010000 */
[----:B------:R-:W-:Y:S05]  /*2680*/  BRA `(.L_x_31273) ;  /* 0x0000002000007947 */ /* 0x000fea0003800000 */
.L_x_31271:
[----:B-----5:R-:W-:-:S04]  /*2690*/  FADD.FTZ R101, R49, R101 ;  /* 0x0000006531657221 */ /* 0x020fc80000010000 */
[----:B------:R-:W-:-:S05]  /*26a0*/  @P2 FADD.FTZ R101, R53, R101 ;  /* 0x0000006535652221 */ /* 0x000fca0000010000 */
.L_x_31273:
[----:B0----5:R-:W-:Y:S02]  /*26b0*/  MOV R57, R101 ;  /* 0x0000006500397202 */ /* 0x021fe40000000f00 */
.L_x_31274:
[----:B------:R-:W-:Y:S05]  /*26c0*/  @P3 BRA `(.L_x_31275) ;  /* 0x0000007000003947 */ /* 0x000fea0003800000 */
[----:B------:R-:W-:-:S04]  /*26d0*/  ISETP.NE.U32.AND P4, PT, RZ, c[0x0][0x180], PT ;  /* 0x00006000ff007a0c */ /* 0x000fc80003f85070 */
[----:B------:R-:W-:-:S13]  /*26e0*/  ISETP.NE.AND.EX P4, PT, RZ, c[0x0][0x184], PT, P4 ;  /* 0x00006100ff007a0c */ /* 0x000fda0003f85340 */
[----:B------:R-:W-:Y:S05]  /*26f0*/  @P4 BRA `(.L_x_31276) ;  /* 0x0000002000004947 */ /* 0x000fea0003800000 */
[----:B------:R-:W-:Y:S05]  /*2700*/  @P0 BRA `(.L_x_31277) ;  /* 0x0000005000000947 */ /* 0x000fea0003800000 */
[----:B------:R-:W-:Y:S05]  /*2710*/  BRA `(.L_x_31278) ;  /* 0x0000005000007947 */ /* 0x000fea0003800000 */
.L_x_31276:
[----:B-----5:R-:W-:Y:S01]  /*2720*/  FADD.FTZ R102, R54, R102 ;  /* 0x0000006636667221 */ /* 0x020fe20000010000 */
[----:B------:R-:W-:Y:S05]  /*2730*/  BRA `(.L_x_31277) ;  /* 0x0000002000007947 */ /* 0x000fea0003800000 */
.L_x_31275:
[----:B-----5:R-:W-:-:S04]  /*2740*/  FADD.FTZ R102, R50, R102 ;  /* 0x0000006632667221 */ /* 0x020fc80000010000 */
[----:B------:R-:W-:-:S05]  /*2750*/  @P2 FADD.FTZ R102, R54, R102 ;  /* 0x0000006636662221 */ /* 0x000fca0000010000 */
.L_x_31277:
[----:B0----5:R-:W-:Y:S02]  /*2760*/  MOV R58, R102 ;  /* 0x00000066003a7202 */ /* 0x021fe40000000f00 */
.L_x_31278:
[----:B------:R-:W-:Y:S05]  /*2770*/  @P3 BRA `(.L_x_31279) ;  /* 0x0000007000003947 */ /* 0x000fea0003800000 */
[----:B------:R-:W-:-:S04]  /*2780*/  ISETP.NE.U32.AND P4, PT, RZ, c[0x0][0x180], PT ;  /* 0x00006000ff007a0c */ /* 0x000fc80003f85070 */
[----:B------:R-:W-:-:S13]  /*2790*/  ISETP.NE.AND.EX P4, PT, RZ, c[0x0][0x184], PT, P4 ;  /* 0x00006100ff007a0c */ /* 0x000fda0003f85340 */
[----:B------:R-:W-:Y:S05]  /*27a0*/  @P4 BRA `(.L_x_31280) ;  /* 0x0000002000004947 */ /* 0x000fea0003800000 */
[----:B------:R-:W-:Y:S05]  /*27b0*/  @P0 BRA `(.L_x_31281) ;  /* 0x0000005000000947 */ /* 0x000fea0003800000 */
[----:B------:R-:W-:Y:S05]  /*27c0*/  BRA `(.L_x_31282) ;  /* 0x0000005000007947 */ /* 0x000fea0003800000 */
.L_x_31280:
[----:B-----5:R-:W-:Y:S01]  /*27d0*/  FADD.FTZ R103, R55, R103 ;  /* 0x0000006737677221 */ /* 0x020fe20000010000 */
[----:B------:R-:W-:Y:S05]  /*27e0*/  BRA `(.L_x_31281) ;  /* 0x0000002000007947 */ /* 0x000fea0003800000 */
.L_x_31279:
[----:B-----5:R-:W-:-:S04]  /*27f0*/  FADD.FTZ R103, R51, R103 ;  /* 0x0000006733677221 */ /* 0x020fc80000010000 */
[----:B------:R-:W-:-:S05]  /*2800*/  @P2 FADD.FTZ R103, R55, R103 ;  /* 0x0000006737672221 */ /* 0x000fca0000010000 */
.L_x_31281:
[----:B0----5:R-:W-:Y:S02]  /*2810*/  MOV R59, R103 ;  /* 0x00000067003b7202 */ /* 0x021fe40000000f00 */
.L_x_31282:
[----:B------:R-:W-:Y:S01]  /*2820*/  IADD3 R171, R180, 0x40, RZ ;  /* 0x00000040b4ab7810 */ /* 0x000fe20007ffe0ff */
[----:B0-----:R-:W-:-:S04]  /*2830*/  @P0 IMAD.WIDE.U32 R60, R174, R156, c[0x0][0x188] ;  /* 0x00006200ae3c0625 */ /* 0x001fc800078e009c */
[CC--:B------:R-:W-:Y:S01]  /*2840*/  IMAD.WIDE.U32 R96, R171.reuse, R156.reuse, c[0x0][0x170] ;  /* 0x00005c00ab607625 */ /* 0x0c0fe200078e009c */
[----:B------:R0:W-:Y:S03]  /*2850*/  @P0 STG.E.128 [R60.64], R56 ;  /* 0x000000383c000986 */ /* 0x0001e6000c101d04 */
[CC--:B------:R-:W-:Y:S02]  /*2860*/  @P1 IMAD.WIDE.U32 R62, R171.reuse, R156.reuse, c[0x0][0x178] ;  /* 0x00005e00ab3e1625 */ /* 0x0c0fe400078e009c */
[----:B------:R-:W5:Y:S02]  /*2870*/  LDG.E.128 R96, [R96.64] ;  /* 0x0000000460607981 */ /* 0x000f64000c1e1d00 */
[----:B------:R-:W-:Y:S02]  /*2880*/  @P2 IMAD.WIDE.U32 R64, R171, R156, c[0x0][0x180] ;  /* 0x00006000ab402625 */ /* 0x000fe400078e009c */
[----:B-----5:R0:W5:Y:S04]  /*2890*/  @P1 LDG.E.128 R48, [R62.64] ;  /* 0x000000043e301981 */ /* 0x020168000c1e1d00 */
[----:B------:R0:W5:Y:S01]  /*28a0*/  @P2 LDG.E.128 R52, [R64.64] ;  /* 0x0000000440342981 */ /* 0x000162000c1e1d00 */
[----:B------:R-:W-:Y:S05]  /*28b0*/  @P3 BRA `(.L_x_31283) ;  /* 0x0000007000003947 */ /* 0x000fea0003800000 */
[----:B------:R-:W-:-:S04]  /*28c0*/  ISETP.NE.U32.AND P4, PT, RZ, c[0x0][0x180], PT ;  /* 0x00006000ff007a0c */ /* 0x000fc80003f85070 */
[----:B------:R-:W-:-:S13]  /*28d0*/  ISETP.NE.AND.EX P4, PT, RZ, c[0x0][0x184], PT, P4 ;  /* 0x00006100ff007a0c */ /* 0x000fda0003f85340 */
[----:B------:R-:W-:Y:S05]  /*28e0*/  @P4 BRA `(.L_x_31284) ;  /* 0x0000002000004947 */ /* 0x000fea0003800000 */
[----:B------:R-:W-:Y:S05]  /*28f0*/  @P0 BRA `(.L_x_31285) ;  /* 0x0000005000000947 */ /* 0x000fea0003800000 */
[----:B------:R-:W-:Y:S05]  /*2900*/  BRA `(.L_x_31286) ;  /* 0x0000005000007947 */ /* 0x000fea0003800000 */
.L_x_31284:
[----:B-----5:R-:W-:Y:S01]  /*2910*/  FADD.FTZ R96, R52, R96 ;  /* 0x0000006034607221 */ /* 0x020fe20000010000 */
[----:B------:R-:W-:Y:S05]  /*2920*/  BRA `(.L_x_31285) ;  /* 0x0000002000007947 */ /* 0x000fea0003800000 */
.L_x_31283:
[----:B-----5:R-:W-:-:S04]  /*2930*/  FADD.FTZ R96, R48, R96 ;  /* 0x0000006030607221 */ /* 0x020fc80000010000 */
[----:B------:R-:W-:-:S05]  /*2940*/  @P2 FADD.FTZ R96, R52, R96 ;  /* 0x0000006034602221 */ /* 0x000fca0000010000 */
.L_x_31285:
[----:B0-----:R-:W-:Y:S02]  /*2950*/  MOV R56, R96 ;  /* 0x0000006000387202 */ /* 0x001fe40000000f00 */
.L_x_31286:
[----:B------:R-:W-:Y:S05]  /*2960*/  @P3 BRA `(.L_x_31287) ;  /* 0x0000007000003947 */ /* 0x000fea0003800000 */
[----:B------:R-:W-:-:S04]  /*2970*/  ISETP.NE.U32.AND P4, PT, RZ, c[0x0][0x180], PT ;  /* 0x00006000ff007a0c */ /* 0x000fc80003f85070 */
[----:B------:R-:W-:-:S13]  /*2980*/  ISETP.NE.AND.EX P4, PT, RZ, c[0x0][0x184], PT, P4 ;  /* 0x00006100ff007a0c */ /* 0x000fda0003f85340 */
[----:B------:R-:W-:Y:S05]  /*2990*/  @P4 BRA `(.L_x_31288) ;  /* 0x0000002000004947 */ /* 0x000fea0003800000 */
[----:B------:R-:W-:Y:S05]  /*29a0*/  @P0 BRA `(.L_x_31289) ;  /* 0x0000005000000947 */ /* 0x000fea0003800000 */
[----:B------:R-:W-:Y:S05]  /*29b0*/  BRA `(.L_x_31290) ;  /* 0x0000005000007947 */ /* 0x000fea0003800000 */
.L_x_31288:
[----:B-----5:R-:W-:Y:S01]  /*29c0*/  FADD.FTZ R97, R53, R97 ;  /* 0x0000006135617221 */ /* 0x020fe20000010000 */
[----:B------:R-:W-:Y:S05]  /*29d0*/  BRA `(.L_x_31289) ;  /* 0x0000002000007947 */ /* 0x000fea0003800000 */
.L_x_31287:
[----:B-----5:R-:W-:-:S04]  /*29e0*/  FADD.FTZ R97, R49, R97 ;  /* 0x0000006131617221 */ /* 0x020fc80000010000 */
[----:B------:R-:W-:-:S05]  /*29f0*/  @P2 FADD.FTZ R97, R53, R97 ;  /* 0x0000006135612221 */ /* 0x000fca0000010000 */
.L_x_31289:
[----:B0-----:R-:W-:Y:S02]  /*2a00*/  MOV R57, R97 ;  /* 0x0000006100397202 */ /* 0x001fe40000000f00 */
.L_x_31290:
[----:B------:R-:W-:Y:S05]  /*2a10*/  @P3 BRA `(.L_x_31291) ;  /* 0x0000007000003947 */ /* 0x000fea0003800000 */
[----:B------:R-:W-:-:S04]  /*2a20*/  ISETP.NE.U32.AND P4, PT, RZ, c[0x0][0x180], PT ;  /* 0x00006000ff007a0c */ /* 0x000fc80003f85070 */
[----:B------:R-:W-:-:S13]  /*2a30*/  ISETP.NE.AND.EX P4, PT, RZ, c[0x0][0x184], PT, P4 ;  /* 0x00006100ff007a0c */ /* 0x000fda0003f85340 */
[----:B------:R-:W-:Y:S05]  /*2a40*/  @P4 BRA `(.L_x_31292) ;  /* 0x0000002000004947 */ /* 0x000fea0003800000 */
[----:B------:R-:W-:Y:S05]  /*2a50*/  @P0 BRA `(.L_x_31293) ;  /* 0x0000005000000947 */ /* 0x000fea0003800000 */
[----:B------:R-:W-:Y:S05]  /*2a60*/  BRA `(.L_x_31294) ;  /* 0x0000005000007947 */ /* 0x000fea0003800000 */
.L_x_31292:
[----:B-----5:R-:W-:Y:S01]  /*2a70*/  FADD.FTZ R98, R54, R98 ;  /* 0x0000006236627221 */ /* 0x020fe20000010000 */
[----:B------:R-:W-:Y:S05]  /*2a80*/  BRA `(.L_x_31293) ;  /* 0x0000002000007947 */ /* 0x000fea0003800000 */
.L_x_31291:
[----:B-----5:R-:W-:-:S04]  /*2a90*/  FADD.FTZ R98, R50, R98 ;  /* 0x0000006232627221 */ /* 0x020fc80000010000 */
[----:B------:R-:W-:-:S05]  /*2aa0*/  @P2 FADD.FTZ R98, R54, R98 ;  /* 0x0000006236622221 */ /* 0x000fca0000010000 */
.L_x_31293:
[----:B0-----:R-:W-:Y:S02]  /*2ab0*/  MOV R58, R98 ;  /* 0x00000062003a7202 */ /* 0x001fe40000000f00 */
.L_x_31294:
[----:B------:R-:W-:Y:S05]  /*2ac0*/  @P3 BRA `(.L_x_31295) ;  /* 0x0000007000003947 */ /* 0x000fea0003800000 */
[----:B------:R-:W-:-:S04]  /*2ad0*/  ISETP.NE.U32.AND P4, PT, RZ, c[0x0][0x180], PT ;  /* 0x00006000ff007a0c */ /* 0x000fc80003f85070 */
[----:B------:R-:W-:-:S13]  /*2ae0*/  ISETP.NE.AND.EX P4, PT, RZ, c[0x0][0x184], PT, P4 ;  /* 0x00006100ff007a0c */ /* 0x000fda0003f85340 */
[----:B------:R-:W-:Y:S05]  /*2af0*/  @P4 BRA `(.L_x_31296) ;  /* 0x0000002000004947 */ /* 0x000fea0003800000 */
[----:B------:R-:W-:Y:S05]  /*2b00*/  @P0 BRA `(.L_x_31297) ;  /* 0x0000005000000947 */ /* 0x000fea0003800000 */
[----:B------:R-:W-:Y:S05]  /*2b10*/  BRA `(.L_x_31298) ;  /* 0x0000005000007947 */ /* 0x000fea0003800000 */
.L_x_31296:
[----:B-----5:R-:W-:Y:S01]  /*2b20*/  FADD.FTZ R99, R55, R99 ;  /* 0x0000006337637221 */ /* 0x020fe20000010000 */
[----:B------:R-:W-:Y:S05]  /*2b30*/  BRA `(.L_x_31297) ;  /* 0x0000002000007947 */ /* 0x000fea0003800000 */
.L_x_31295:
[----:B-----5:R-:W-:-:S04]  /*2b40*/  FADD.FTZ R99, R51, R99 ;  /* 0x0000006333637221 */ /* 0x020fc80000010000 */
[----:B------:R-:W-:-:S05]  /*2b50*/  @P2 FADD.FTZ R99, R55, R99 ;  /* 0x0000006337632221 */ /* 0x000fca0000010000 */
.L_x_31297:
[----:B0-----:R-:W-:Y:S02]  /*2b60*/  MOV R59, R99 ;  /* 0x00000063003b7202 */ /* 0x001fe40000000f00 */
.L_x_31298:
        /* <DEDUP_REMOVED lines=15> */
.L_x_31300:
[----:B-----5:R-:W-:Y:S01]  /*2c60*/  FADD.FTZ R92, R52, R92 ;  /* 0x0000005c345c7221 */ /* 0x020fe20000010000 */
[----:B------:R-:W-:Y:S05]  /*2c70*/  BRA `(.L_x_31301) ;  /* 0x0000002000007947 */ /* 0x000fea0003800000 */
.L_x_31299:
[----:B-----5:R-:W-:-:S04]  /*2c80*/  FADD.FTZ R92, R48, R92 ;  /* 0x0000005c305c7221 */ /* 0x020fc80000010000 */
[----:B------:R-:W-:-:S05]  /*2c90*/  @P2 FADD.FTZ R92, R52, R92 ;  /* 0x0000005c345c2221 */ /* 0x000fca0000010000 */
.L_x_31301:
[----:B0-----:R-:W-:Y:S02]  /*2ca0*/  MOV R56, R92 ;  /* 0x0000005c00387202 */ /* 0x001fe40000000f00 */
.L_x_31302:
[----:B------:R-:W-:Y:S05]  /*2cb0*/  @P3 BRA `(.L_x_31303) ;  /* 0x0000007000003947 */ /* 0x000fea0003800000 */
[----:B------:R-:W-:-:S04]  /*2cc0*/  ISETP.NE.U32.AND P4, PT, RZ, c[0x0][0x180], PT ;  /* 0x00006000ff007a0c */ /* 0x000fc80003f85070 */
[----:B------:R-:W-:-:S13]  /*2cd0*/  ISETP.NE.AND.EX P4, PT, RZ, c[0x0][0x184], PT, P4 ;  /* 0x00006100ff007a0c */ /* 0x000fda0003f85340 */
[----:B------:R-:W-:Y:S05]  /*2ce0*/  @P4 BRA `(.L_x_31304) ;  /* 0x0000002000004947 */ /* 0x000fea0003800000 */
[----:B------:R-:W-:Y:S05]  /*2cf0*/  @P0 BRA `(.L_x_31305) ;  /* 0x0000005000000947 */ /* 0x000fea0003800000 */
[----:B------:R-:W-:Y:S05]  /*2d00*/  BRA `(.L_x_31306) ;  /* 0x0000005000007947 */ /* 0x000fea0003800000 */
.L_x_31304:
[----:B-----5:R-:W-:Y:S01]  /*2d10*/  FADD.FTZ R93, R53, R93 ;  /* 0x0000005d355d7221 */ /* 0x020fe20000010000 */
[----:B------:R-:W-:Y:S05]  /*2d20*/  BRA `(.L_x_31305) ;  /* 0x0000002000007947 */ /* 0x000fea0003800000 */
.L_x_31303:
[----:B-----5:R-:W-:-:S04]  /*2d30*/  FADD.FTZ R93, R49, R93 ;  /* 0x0000005d315d7221 */ /* 0x020fc80000010000 */
[----:B------:R-:W-:-:S05]  /*2d40*/  @P2 FADD.FTZ R93, R53, R93 ;  /* 0x0000005d355d2221 */ /* 0x000fca0000010000 */
.L_x_31305:
[----:B0-----:R-:W-:Y:S02]  /*2d50*/  MOV R57, R93 ;  /* 0x0000005d00397202 */ /* 0x001fe40000000f00 */
.L_x_31306:
[----:B------:R-:W-:Y:S05]  /*2d60*/  @P3 BRA `(.L_x_31307) ;  /* 0x0000007000003947 */ /* 0x000fea0003800000 */
[----:B------:R-:W-:-:S04]  /*2d70*/  ISETP.NE.U32.AND P4, PT, RZ, c[0x0][0x180], PT ;  /* 0x00006000ff007a0c */ /* 0x000fc80003f85070 */
[----:B------:R-:W-:-:S13]  /*2d80*/  ISETP.NE.AND.EX P4, PT, RZ, c[0x0][0x184], PT, P4 ;  /* 0x00006100ff007a0c */ /* 0x000fda0003f85340 */
[----:B------:R-:W-:Y:S05]  /*2d90*/  @P4 BRA `(.L_x_31308) ;  /* 0x0000002000004947 */ /* 0x000fea0003800000 */
[----:B------:R-:W-:Y:S05]  /*2da0*/  @P0 BRA `(.L_x_31309) ;  /* 0x0000005000000947 */ /* 0x000fea0003800000 */
[----:B------:R-:W-:Y:S05]  /*2db0*/  BRA `(.L_x_31310) ;  /* 0x0000005000007947 */ /* 0x000fea0003800000 */
.L_x_31308:
[----:B-----5:R-:W-:Y:S01]  /*2dc0*/  FADD.FTZ R94, R54, R94 ;  /* 0x0000005e365e7221 */ /* 0x020fe20000010000 */
[----:B------:R-:W-:Y:S05]  /*2dd0*/  BRA `(.L_x_31309) ;  /* 0x0000002000007947 */ /* 0x000fea0003800000 */
.L_x_31307:
[----:B-----5:R-:W-:-:S04]  /*2de0*/  FADD.FTZ R94, R50, R94 ;  /* 0x0000005e325e7221 */ /* 0x020fc80000010000 */
[----:B------:R-:W-:-:S05]  /*2df0*/  @P2 FADD.FTZ R94, R54, R94 ;  /* 0x0000005e365e2221 */ /* 0x000fca0000010000 */
.L_x_31309:
[----:B0-----:R-:W-:Y:S02]  /*2e00*/  MOV R58, R94 ;  /* 0x0000005e003a7202 */ /* 0x001fe40000000f00 */
.L_x_31310:
[----:B------:R-:W-:Y:S05]  /*2e10*/  @P3 BRA `(.L_x_31311) ;  /* 0x0000007000003947 */ /* 0x000fea0003800000 */
[----:B------:R-:W-:-:S04]  /*2e20*/  ISETP.NE.U32.AND P4, PT, RZ, c[0x0][0x180], PT ;  /* 0x00006000ff007a0c */ /* 0x000fc80003f85070 */
[----:B------:R-:W-:-:S13]  /*2e30*/  ISETP.NE.AND.EX P4, PT, RZ, c[0x0][0x184], PT, P4 ;  /* 0x00006100ff007a0c */ /* 0x000fda0003f85340 */
[----:B------:R-:W-:Y:S05]  /*2e40*/  @P4 BRA `(.L_x_31312) ;  /* 0x0000002000004947 */ /* 0x000fea0003800000 */
[----:B------:R-:W-:Y:S05]  /*2e50*/  @P0 BRA `(.L_x_31313) ;  /* 0x0000005000000947 */ /* 0x000fea0003800000 */
[----:B------:R-:W-:Y:S05]  /*2e60*/  BRA `(.L_x_31314) ;  /* 0x0000005000007947 */ /* 0x000fea0003800000 */
.L_x_31312:
[----:B-----5:R-:W-:Y:S01]  /*2e70*/  FADD.FTZ R95, R55, R95 ;  /* 0x0000005f375f7221 */ /* 0x020fe20000010000 */
[----:B------:R-:W-:Y:S05]  /*2e80*/  BRA `(.L_x_31313) ;  /* 0x0000002000007947 */ /* 0x000fea0003800000 */
.L_x_31311:
[----:B-----5:R-:W-:-:S04]  /*2e90*/  FADD.FTZ R95, R51, R95 ;  /* 0x0000005f335f7221 */ /* 0x020fc80000010000 */
[----:B------:R-:W-:-:S05]  /*2ea0*/  @P2 FADD.FTZ R95, R55, R95 ;  /* 0x0000005f375f2221 */ /* 0x000fca0000010000 */
.L_x_31313:
[----:B0-----:R-:W-:Y:S02]  /*2eb0*/  MOV R59, R95 ;  /* 0x0000005f003b7202 */ /* 0x001fe40000000f00 */
.L_x_31314:
[----:B0-----:R-:W-:Y:S01]  /*2ec0*/  @P0 IMAD.WIDE.U32 R60, R168, R156, c[0x0][0x188] ;  /* 0x00006200a83c0625 */ /* 0x001fe200078e009c */
[----:B------:R-:W-:-:S04]  /*2ed0*/  IADD3 R166, R180, 0x80, RZ ;  /* 0x00000080b4a67810 */ /* 0x000fc80007ffe0ff */
[----:B------:R0:W-:Y:S01]  /*2ee0*/  @P0 STG.E.128 [R60.64], R56 ;  /* 0x000000383c000986 */ /* 0x0001e2000c101d04 */
[----:B------:R-:W-:-:S04]  /*2ef0*/  IMAD.WIDE.U32 R88, R166, R156, c[0x0][0x170] ;  /* 0x00005c00a6587625 */ /* 0x000fc800078e009c */
[CC--:B------:R-:W-:Y:S02]  /*2f00*/  @P2 IMAD.WIDE.U32 R62, R166.reuse, R156.reuse, c[0x0][0x180] ;  /* 0x00006000a63e2625 */ /* 0x0c0fe400078e009c */
[----:B------:R-:W5:Y:S04]  /*2f10*/  LDG.E.128 R88, [R88.64] ;  /* 0x0000000458587981 */ /* 0x000f68000c1e1d00 */
[----:B-----5:R1:W5:Y:S01]  /*2f20*/  @P2 LDG.E.128 R52, [R62.64] ;  /* 0x000000043e342981 */ /* 0x020362000c1e1d00 */
[----:B0-----:R-:W-:-:S05]  /*2f30*/  @P1 IMAD.WIDE.U32 R60, R166, R156, c[0x0][0x178] ;  /* 0x00005e00a63c1625 */ /* 0x001fca00078e009c */
[----:B------:R1:W5:Y:S01]  /*2f40*/  @P1 LDG.E.128 R48, [R60.64] ;  /* 0x000000043c301981 */ /* 0x000362000c1e1d00 */
[----:B------:R-:W-:Y:S05]  /*2f50*/  @P3 BRA `(.L_x_31315) ;  /* 0x0000007000003947 */ /* 0x000fea0003800000 */
[----:B------:R-:W-:-:S04]  /*2f60*/  ISETP.NE.U32.AND P4, PT, RZ, c[0x0][0x180], PT ;  /* 0x00006000ff007a0c */ /* 0x000fc80003f85070 */
[----:B------:R-:W-:-:S13]  /*2f70*/  ISETP.NE.AND.EX P4, PT, RZ, c[0x0][0x184], PT, P4 ;  /* 0x00006100ff007a0c */ /* 0x000fda0003f85340 */
[----:B------:R-:W-:Y:S05]  /*2f80*/  @P4 BRA `(.L_x_31316) ;  /* 0x0000002000004947 */ /* 0x000fea0003800000 */
[----:B------:R-:W-:Y:S05]  /*2f90*/  @P0 BRA `(.L_x_31317) ;  /* 0x0000005000000947 */ /* 0x000fea0003800000 */
[----:B------:R-:W-:Y:S05]  /*2fa0*/  BRA `(.L_x_31318) ;  /* 0x0000005000007947 */ /* 0x000fea0003800000 */
.L_x_31316:
[----:B-----5:R-:W-:Y:S01]  /*2fb0*/  FADD.FTZ R88, R52, R88 ;  /* 0x0000005834587221 */ /* 0x020fe20000010000 */
[----:B------:R-:W-:Y:S05]  /*2fc0*/  BRA `(.L_x_31317) ;  /* 0x0000002000007947 */ /* 0x000fea0003800000 */
.L_x_31315:
[----:B-----5:R-:W-:-:S04]  /*2fd0*/  FADD.FTZ R88, R48, R88 ;  /* 0x0000005830587221 */ /* 0x020fc80000010000 */
[----:B------:R-:W-:-:S05]  /*2fe0*/  @P2 FADD.FTZ R88, R52, R88 ;  /* 0x0000005834582221 */ /* 0x000fca0000010000 */
.L_x_31317:
[----:B------:R-:W-:Y:S02]  /*2ff0*/  MOV R56, R88 ;  /* 0x0000005800387202 */ /* 0x000fe40000000f00 */
.L_x_31318:
[----:B------:R-:W-:Y:S05]  /*3000*/  @P3 BRA `(.L_x_31319) ;  /* 0x0000007000003947 */ /* 0x000fea0003800000 */
[----:B------:R-:W-:-:S04]  /*3010*/  ISETP.NE.U32.AND P4, PT, RZ, c[0x0][0x180], PT ;  /* 0x00006000ff007a0c */ /* 0x000fc80003f85070 */
[----:B------:R-:W-:-:S13]  /*3020*/  ISETP.NE.AND.EX P4, PT, RZ, c[0x0][0x184], PT, P4 ;  /* 0x00006100ff007a0c */ /* 0x000fda0003f85340 */
[----:B------:R-:W-:Y:S05]  /*3030*/  @P4 BRA `(.L_x_31320) ;  /* 0x0000002000004947 */ /* 0x000fea0003800000 */
[----:B------:R-:W-:Y:S05]  /*3040*/  @P0 BRA `(.L_x_31321) ;  /* 0x0000005000000947 */ /* 0x000fea0003800000 */
[----:B------:R-:W-:Y:S05]  /*3050*/  BRA `(.L_x_31322) ;  /* 0x0000005000007947 */ /* 0x000fea0003800000 */
.L_x_31320:
[----:B-----5:R-:W-:Y:S01]  /*3060*/  FADD.FTZ R89, R53, R89 ;  /* 0x0000005935597221 */ /* 0x020fe20000010000 */
[----:B------:R-:W-:Y:S05]  /*3070*/  BRA `(.L_x_31321) ;  /* 0x0000002000007947 */ /* 0x000fea0003800000 */
.L_x_31319:
[----:B-----5:R-:W-:-:S04]  /*3080*/  FADD.FTZ R89, R49, R89 ;  /* 0x0000005931597221 */ /* 0x020fc80000010000 */
[----:B------:R-:W-:-:S05]  /*3090*/  @P2 FADD.FTZ R89, R53, R89 ;  /* 0x0000005935592221 */ /* 0x000fca0000010000 */
.L_x_31321:
[----:B------:R-:W-:Y:S02]  /*30a0*/  MOV R57, R89 ;  /* 0x0000005900397202 */ /* 0x000fe40000000f00 */
.L_x_31322:
[----:B------:R-:W-:Y:S05]  /*30b0*/  @P3 BRA `(.L_x_31323) ;  /* 0x0000007000003947 */ /* 0x000fea0003800000 */
[----:B------:R-:W-:-:S04]  /*30c0*/  ISETP.NE.U32.AND P4, PT, RZ, c[0x0][0x180], PT ;  /* 0x00006000ff007a0c */ /* 0x000fc80003f85070 */
[----:B------:R-:W-:-:S13]  /*30d0*/  ISETP.NE.AND.EX P4, PT, RZ, c[0x0][0x184], PT, P4 ;  /* 0x00006100ff007a0c */ /* 0x000fda0003f85340 */
[----:B------:R-:W-:Y:S05]  /*30e0*/  @P4 BRA `(.L_x_31324) ;  /* 0x0000002000004947 */ /* 0x000fea0003800000 */
[----:B------:R-:W-:Y:S05]  /*30f0*/  @P0 BRA `(.L_x_31325) ;  /* 0x0000005000000947 */ /* 0x000fea0003800000 */
[----:B------:R-:W-:Y:S05]  /*3100*/  BRA `(.L_x_31326) ;  /* 0x0000005000007947 */ /* 0x000fea0003800000 */
.L_x_31324:
[----:B-----5:R-:W-:Y:S01]  /*3110*/  FADD.FTZ R90, R54, R90 ;  /* 0x0000005a365a7221 */ /* 0x020fe20000010000 */
[----:B------:R-:W-:Y:S05]  /*3120*/  BRA `(.L_x_31325) ;  /* 0x0000002000007947 */ /* 0x000fea0003800000 */
.L_x_31323:
[----:B-----5:R-:W-:-:S04]  /*3130*/  FADD.FTZ R90, R50, R90 ;  /* 0x0000005a325a7221 */ /* 0x020fc80000010000 */
[----:B------:R-:W-:-:S05]  /*3140*/  @P2 FADD.FTZ R90, R54, R90 ;  /* 0x0000005a365a2221 */ /* 0x000fca0000010000 */
.L_x_31325:
[----:B------:R-:W-:Y:S02]  /*3150*/  MOV R58, R90 ;  /* 0x0000005a003a7202 */ /* 0x000fe40000000f00 */
.L_x_31326:
[----:B------:R-:W-:Y:S05]  /*3160*/  @P3 BRA `(.L_x_31327) ;  /* 0x0000007000003947 */ /* 0x000fea0003800000 */
[----:B------:R-:W-:-:S04]  /*3170*/  ISETP.NE.U32.AND P4, PT, RZ, c[0x0][0x180], PT ;  /* 0x00006000ff007a0c */ /* 0x000fc80003f85070 */
[----:B------:R-:W-:-:S13]  /*3180*/  ISETP.NE.AND.EX P4, PT, RZ, c[0x0][0x184], PT, P4 ;  /* 0x00006100ff007a0c */ /* 0x000fda0003f85340 */
[----:B------:R-:W-:Y:S05]  /*3190*/  @P4 BRA `(.L_x_31328) ;  /* 0x0000002000004947 */ /* 0x000fea0003800000 */
[----:B------:R-:W-:Y:S05]  /*31a0*/  @P0 BRA `(.L_x_31329) ;  /* 0x0000005000000947 */ /* 0x000fea0003800000 */
[----:B------:R-:W-:Y:S05]  /*31b0*/  BRA `(.L_x_31330) ;  /* 0x0000005000007947 */ /* 0x000fea0003800000 */
.L_x_31328:
[----:B-----5:R-:W-:Y:S01]  /*31c0*/  FADD.FTZ R91, R55, R91 ;  /* 0x0000005b375b7221 */ /* 0x020fe20000010000 */
[----:B------:R-:W-:Y:S05]  /*31d0*/  BRA `(.L_x_31329) ;  /* 0x0000002000007947 */ /* 0x000fea0003800000 */
.L_x_31327:
[----:B-----5:R-:W-:-:S04]  /*31e0*/  FADD.FTZ R91, R51, R91 ;  /* 0x0000005b335b7221 */ /* 0x020fc80000010000 */
[----:B------:R-:W-:-:S05]  /*31f0*/  @P2 FADD.FTZ R91, R55, R91 ;  /* 0x0000005b375b2221 */ /* 0x000fca0000010000 */
.L_x_31329:
[----:B------:R-:W-:Y:S02]  /*3200*/  MOV R59, R91 ;  /* 0x0000005b003b7202 */ /* 0x000fe40000000f00 */
.L_x_31330:
[----:B-1----:R-:W-:Y:S01]  /*3210*/  @P0 IMAD.WIDE.U32 R60, R166, R156, c[0x0][0x188] ;  /* 0x00006200a63c0625 */ /* 0x002fe200078e009c */
[----:B------:R-:W-:-:S04]  /*3220*/  IADD3 R163, R180, 0xa0, RZ ;  /* 0x000000a0b4a37810 */ /* 0x000fc80007ffe0ff */
[----:B------:R0:W-:Y:S01]  /*3230*/  @P0 STG.E.128 [R60.64], R56 ;  /* 0x000000383c000986 */ /* 0x0001e2000c101d04 */
[----:B------:R-:W-:-:S06]  /*3240*/  IMAD.WIDE.U32 R84, R163, R156, c[0x0][0x170] ;  /* 0x00005c00a3547625 */ /* 0x000fcc00078e009c */
[----:B------:R-:W5:Y:S01]  /*3250*/  LDG.E.128 R84, [R84.64] ;  /* 0x0000000454547981 */ /* 0x000f62000c1e1d00 */
[----:B0-----:R-:W-:-:S05]  /*3260*/  @P1 IMAD.WIDE.U32 R60, R163, R156, c[0x0][0x178] ;  /* 0x00005e00a33c1625 */ /* 0x001fca00078e009c */
[----:B-----5:R0:W5:Y:S02]  /*3270*/  @P1 LDG.E.128 R48, [R60.64] ;  /* 0x000000043c301981 */ /* 0x020164000c1e1d00 */
        /* <DEDUP_REMOVED lines=8> */
.L_x_31332:
[----:B-----5:R-:W-:Y:S01]  /*3300*/  FADD.FTZ R84, R52, R84 ;  /* 0x0000005434547221 */ /* 0x020fe20000010000 */
[----:B------:R-:W-:Y:S05]  /*3310*/  BRA `(.L_x_31333) ;  /* 0x0000002000007947 */ /* 0x000fea0003800000 */
.L_x_31331:
[----:B-----5:R-:W-:-:S04]  /*3320*/  FADD.FTZ R84, R48, R84 ;  /* 0x0000005430547221 */ /* 0x020fc80000010000 */
[----:B------:R-:W-:-:S05]  /*3330*/  @P2 FADD.FTZ R84, R52, R84 ;  /* 0x0000005434542221 */ /* 0x000fca0000010000 */
.L_x_31333:
[----:B------:R-:W-:Y:S02]  /*3340*/  MOV R56, R84 ;  /* 0x0000005400387202 */ /* 0x000fe40000000f00 */
.L_x_31334:
[----:B------:R-:W-:Y:S05]  /*3350*/  @P3 BRA `(.L_x_31335) ;  /* 0x0000007000003947 */ /* 0x000fea0003800000 */
[----:B------:R-:W-:-:S04]  /*3360*/  ISETP.NE.U32.AND P4, PT, RZ, c[0x0][0x180], PT ;  /* 0x00006000ff007a0c */ /* 0x000fc80003f85070 */
[----:B------:R-:W-:-:S13]  /*3370*/  ISETP.NE.AND.EX P4, PT, RZ, c[0x0][0x184], PT, P4 ;  /* 0x00006100ff007a0c */ /* 0x000fda0003f85340 */
[----:B------:R-:W-:Y:S05]  /*3380*/  @P4 BRA `(.L_x_31336) ;  /* 0x0000002000004947 */ /* 0x000fea0003800000 */
[----:B------:R-:W-:Y:S05]  /*3390*/  @P0 BRA `(.L_x_31337) ;  /* 0x0000005000000947 */ /* 0x000fea0003800000 */
[----:B------:R-:W-:Y:S05]  /*33a0*/  BRA `(.L_x_31338) ;  /* 0x0000005000007947 */ /* 0x000fea0003800000 */
.L_x_31336:
[----:B-----5:R-:W-:Y:S01]  /*33b0*/  FADD.FTZ R85, R53, R85 ;  /* 0x0000005535557221 */ /* 0x020fe20000010000 */
[----:B------:R-:W-:Y:S05]  /*33c0*/  BRA `(.L_x_31337) ;  /* 0x0000002000007947 */ /* 0x000fea0003800000 */
.L_x_31335:
[----:B-----5:R-:W-:-:S04]  /*33d0*/  FADD.FTZ R85, R49, R85 ;  /* 0x0000005531557221 */ /* 0x020fc80000010000 */
[----:B------:R-:W-:-:S05]  /*33e0*/  @P2 FADD.FTZ R85, R53, R85 ;  /* 0x0000005535552221 */ /* 0x000fca0000010000 */
.L_x_31337:
[----:B------:R-:W-:Y:S02]  /*33f0*/  MOV R57, R85 ;  /* 0x0000005500397202 */ /* 0x000fe40000000f00 */
.L_x_31338:
[----:B------:R-:W-:Y:S05]  /*3400*/  @P3 BRA `(.L_x_31339) ;  /* 0x0000007000003947 */ /* 0x000fea0003800000 */
[----:B------:R-:W-:-:S04]  /*3410*/  ISETP.NE.U32.AND P4, PT, RZ, c[0x0][0x180], PT ;  /* 0x00006000ff007a0c */ /* 0x000fc80003f85070 */
[----:B------:R-:W-:-:S13]  /*3420*/  ISETP.NE.AND.EX P4, PT, RZ, c[0x0][0x184], PT, P4 ;  /* 0x00006100ff007a0c */ /* 0x000fda0003f85340 */
[----:B------:R-:W-:Y:S05]  /*3430*/  @P4 BRA `(.L_x_31340) ;  /* 0x0000002000004947 */ /* 0x000fea0003800000 */
[----:B------:R-:W-:Y:S05]  /*3440*/  @P0 BRA `(.L_x_31341) ;  /* 0x0000005000000947 */ /* 0x000fea0003800000 */
[----:B------:R-:W-:Y:S05]  /*3450*/  BRA `(.L_x_31342) ;  /* 0x0000005000007947 */ /* 0x000fea0003800000 */
.L_x_31340:
[----:B-----5:R-:W-:Y:S01]  /*3460*/  FADD.FTZ R86, R54, R86 ;  /* 0x0000005636567221 */ /* 0x020fe20000010000 */
[----:B------:R-:W-:Y:S05]  /*3470*/  BRA `(.L_x_31341) ;  /* 0x0000002000007947 */ /* 0x000fea0003800000 */
.L_x_31339:
[----:B-----5:R-:W-:-:S04]  /*3480*/  FADD.FTZ R86, R50, R86 ;  /* 0x0000005632567221 */ /* 0x020fc80000010000 */
[----:B------:R-:W-:-:S05]  /*3490*/  @P2 FADD.FTZ R86, R54, R86 ;  /* 0x0000005636562221 */ /* 0x000fca0000010000 */
.L_x_31341:
[----:B------:R-:W-:Y:S02]  /*34a0*/  MOV R58, R86 ;  /* 0x00000056003a7202 */ /* 0x000fe40000000f00 */
.L_x_31342:
[----:B------:R-:W-:Y:S05]  /*34b0*/  @P3 BRA `(.L_x_31343) ;  /* 0x0000007000003947 */ /* 0x000fea0003800000 */
[----:B------:R-:W-:-:S04]  /*34c0*/  ISETP.NE.U32.AND P4, PT, RZ, c[0x0][0x180], PT ;  /* 0x00006000ff007a0c */ /* 0x000fc80003f85070 */
[----:B------:R-:W-:-:S13]  /*34d0*/  ISETP.NE.AND.EX P4, PT, RZ, c[0x0][0x184], PT, P4 ;  /* 0x00006100ff007a0c */ /* 0x000fda0003f85340 */
[----:B------:R-:W-:Y:S05]  /*34e0*/  @P4 BRA `(.L_x_31344) ;  /* 0x0000002000004947 */ /* 0x000fea0003800000 */
[----:B------:R-:W-:Y:S05]  /*34f0*/  @P0 BRA `(.L_x_31345) ;  /* 0x0000005000000947 */ /* 0x000fea0003800000 */
[----:B------:R-:W-:Y:S05]  /*3500*/  BRA `(.L_x_31346) ;  /* 0x0000005000007947 */ /* 0x000fea0003800000 */
.L_x_31344:
[----:B-----5:R-:W-:Y:S01]  /*3510*/  FADD.FTZ R87, R55, R87 ;  /* 0x0000005737577221 */ /* 0x020fe20000010000 */
[----:B------:R-:W-:Y:S05]  /*3520*/  BRA `(.L_x_31345) ;  /* 0x0000002000007947 */ /* 0x000fea0003800000 */
.L_x_31343:
[----:B-----5:R-:W-:-:S04]  /*3530*/  FADD.FTZ R87, R51, R87 ;  /* 0x0000005733577221 */ /* 0x020fc80000010000 */
[----:B------:R-:W-:-:S05]  /*3540*/  @P2 FADD.FTZ R87, R55, R87 ;  /* 0x0000005737572221 */ /* 0x000fca0000010000 */
.L_x_31345:
[----:B------:R-:W-:Y:S02]  /*3550*/  MOV R59, R87 ;  /* 0x00000057003b7202 */ /* 0x000fe40000000f00 */
.L_x_31346:
[----:B0-----:R-:W-:Y:S01]  /*3560*/  @P0 IMAD.WIDE.U32 R60, R163, R156, c[0x0][0x188] ;  /* 0x00006200a33c0625 */ /* 0x001fe200078e009c */
[----:B------:R-:W-:-:S04]  /*3570*/  IADD3 R164, R180, 0xc0, RZ ;  /* 0x000000c0b4a47810 */ /* 0x000fc80007ffe0ff */
[----:B------:R0:W-:Y:S02]  /*3580*/  @P0 STG.E.128 [R60.64], R56 ;  /* 0x000000383c000986 */ /* 0x0001e4000c101d04 */
[----:B0-----:R-:W-:-:S05]  /*3590*/  @P1 IMAD.WIDE.U32 R60, R164, R156, c[0x0][0x178] ;  /* 0x00005e00a43c1625 */ /* 0x001fca00078e009c */
[----:B-----5:R0:W5:Y:S02]  /*35a0*/  @P1 LDG.E.128 R48, [R60.64] ;  /* 0x000000043c301981 */ /* 0x020164000c1e1d00 */
[----:B0-----:R-:W-:-:S05]  /*35b0*/  @P2 IMAD.WIDE.U32 R60, R164, R156, c[0x0][0x180] ;  /* 0x00006000a43c2625 */ /* 0x001fca00078e009c */
[----:B------:R0:W5:Y:S02]  /*35c0*/  @P2 LDG.E.128 R52, [R60.64] ;  /* 0x000000043c342981 */ /* 0x000164000c1e1d00 */
[----:B0-----:R-:W-:-:S06]  /*35d0*/  IMAD.WIDE.U32 R60, R164, R156, c[0x0][0x170] ;  /* 0x00005c00a43c7625 */ /* 0x001fcc00078e009c */
[----:B------:R-:W5:Y:S01]  /*35e0*/  LDG.E.128 R60, [R60.64] ;  /* 0x000000043c3c7981 */ /* 0x000f62000c1e1d00 */
[----:B------:R-:W-:Y:S05]  /*35f0*/  @P3 BRA `(.L_x_31347) ;  /* 0x0000007000003947 */ /* 0x000fea0003800000 */
[----:B------:R-:W-:-:S04]  /*3600*/  ISETP.NE.U32.AND P4, PT, RZ, c[0x0][0x180], PT ;  /* 0x00006000ff007a0c */ /* 0x000fc80003f85070 */
[----:B------:R-:W-:-:S13]  /*3610*/  ISETP.NE.AND.EX P4, PT, RZ, c[0x0][0x184], PT, P4 ;  /* 0x00006100ff007a0c */ /* 0x000fda0003f85340 */
[----:B------:R-:W-:Y:S05]  /*3620*/  @P4 BRA `(.L_x_31348) ;  /* 0x0000002000004947 */ /* 0x000fea0003800000 */
[----:B------:R-:W-:Y:S05]  /*3630*/  @P0 BRA `(.L_x_31349) ;  /* 0x0000005000000947 */ /* 0x000fea0003800000 */
[----:B------:R-:W-:Y:S05]  /*3640*/  BRA `(.L_x_31350) ;  /* 0x0000005000007947 */ /* 0x000fea0003800000 */
.L_x_31348:
[----:B-----5:R-:W-:Y:S01]  /*3650*/  FADD.FTZ R60, R52, R60 ;  /* 0x0000003c343c7221 */ /* 0x020fe20000010000 */
[----:B------:R-:W-:Y:S05]  /*3660*/  BRA `(.L_x_31349) ;  /* 0x0000002000007947 */ /* 0x000fea0003800000 */
.L_x_31347:
[----:B-----5:R-:W-:-:S04]  /*3670*/  FADD.FTZ R60, R48, R60 ;  /* 0x0000003c303c7221 */ /* 0x020fc80000010000 */
[----:B------:R-:W-:-:S05]  /*3680*/  @P2 FADD.FTZ R60, R52, R60 ;  /* 0x0000003c343c2221 */ /* 0x000fca0000010000 */
.L_x_31349:
[----:B-----5:R-:W-:Y:S02]  /*3690*/  MOV R56, R60 ;  /* 0x0000003c00387202 */ /* 0x020fe40000000f00 */
.L_x_31350:
[----:B------:R-:W-:Y:S05]  /*36a0*/  @P3 BRA `(.L_x_31351) ;  /* 0x0000007000003947 */ /* 0x000fea0003800000 */
[----:B------:R-:W-:-:S04]  /*36b0*/  ISETP.NE.U32.AND P4, PT, RZ, c[0x0][0x180], PT ;  /* 0x00006000ff007a0c */ /* 0x000fc80003f85070 */
[----:B------:R-:W-:-:S13]  /*36c0*/  ISETP.NE.AND.EX P4, PT, RZ, c[0x0][0x184], PT, P4 ;  /* 0x00006100ff007a0c */ /* 0x000fda0003f85340 */
[----:B------:R-:W-:Y:S05]  /*36d0*/  @P4 BRA `(.L_x_31352) ;  /* 0x0000002000004947 */ /* 0x000fea0003800000 */
[----:B------:R-:W-:Y:S05]  /*36e0*/  @P0 BRA `(.L_x_31353) ;  /* 0x0000005000000947 */ /* 0x000fea0003800000 */
[----:B------:R-:W-:Y:S05]  /*36f0*/  BRA `(.L_x_31354) ;  /* 0x0000005000007947 */ /* 0x000fea0003800000 */
.L_x_31352:
[----:B-----5:R-:W-:Y:S01]  /*3700*/  FADD.FTZ R61, R53, R61 ;  /* 0x0000003d353d7221 */ /* 0x020fe20000010000 */
[----:B------:R-:W-:Y:S05]  /*3710*/  BRA `(.L_x_31353) ;  /* 0x0000002000007947 */ /* 0x000fea0003800000 */
.L_x_31351:
[----:B-----5:R-:W-:-:S04]  /*3720*/  FADD.FTZ R61, R49, R61 ;  /* 0x0000003d313d7221 */ /* 0x020fc80000010000 */
[----:B------:R-:W-:-:S05]  /*3730*/  @P2 FADD.FTZ R61, R53, R61 ;  /* 0x0000003d353d2221 */ /* 0x000fca0000010000 */
.L_x_31353:
[----:B-----5:R-:W-:Y:S02]  /*3740*/  MOV R57, R61 ;  /* 0x0000003d00397202 */ /* 0x020fe40000000f00 */
.L_x_31354:
[----:B------:R-:W-:Y:S05]  /*3750*/  @P3 BRA `(.L_x_31355) ;  /* 0x0000007000003947 */ /* 0x000fea0003800000 */
[----:B------:R-:W-:-:S04]  /*3760*/  ISETP.NE.U32.AND P4, PT, RZ, c[0x0][0x180], PT ;  /* 0x00006000ff007a0c */ /* 0x000fc80003f85070 */
[----:B------:R-:W-:-:S13]  /*3770*/  ISETP.NE.AND.EX P4, PT, RZ, c[0x0][0x184], PT, P4 ;  /* 0x00006100ff007a0c */ /* 0x000fda0003f85340 */
[----:B------:R-:W-:Y:S05]  /*3780*/  @P4 BRA `(.L_x_31356) ;  /* 0x0000002000004947 */ /* 0x000fea0003800000 */
[----:B------:R-:W-:Y:S05]  /*3790*/  @P0 BRA `(.L_x_31357) ;  /* 0x0000005000000947 */ /* 0x000fea0003800000 */
[----:B------:R-:W-:Y:S05]  /*37a0*/  BRA `(.L_x_31358) ;  /* 0x0000005000007947 */ /* 0x000fea0003800000 */
.L_x_31356:
[----:B-----5:R-:W-:Y:S01]  /*37b0*/  FADD.FTZ R62, R54, R62 ;  /* 0x0000003e363e7221 */ /* 0x020fe20000010000 */
[----:B------:R-:W-:Y:S05]  /*37c0*/  BRA `(.L_x_31357) ;  /* 0x0000002000007947 */ /* 0x000fea0003800000 */
.L_x_31355:
[----:B-----5:R-:W-:-:S04]  /*37d0*/  FADD.FTZ R62, R50, R62 ;  /* 0x0000003e323e7221 */ /* 0x020fc80000010000 */
[----:B------:R-:W-:-:S05]  /*37e0*/  @P2 FADD.FTZ R62, R54, R62 ;  /* 0x0000003e363e2221 */ /* 0x000fca0000010000 */
.L_x_31357:
[----:B-----5:R-:W-:Y:S02]  /*37f0*/  MOV R58, R62 ;  /* 0x0000003e003a7202 */ /* 0x020fe40000000f00 */
.L_x_31358:
[----:B------:R-:W-:Y:S05]  /*3800*/  @P3 BRA `(.L_x_31359) ;  /* 0x0000007000003947 */ /* 0x000fea0003800000 */
[----:B------:R-:W-:-:S04]  /*3810*/  ISETP.NE.U32.AND P4, PT, RZ, c[0x0][0x180], PT ;  /* 0x00006000ff007a0c */ /* 0x000fc80003f85070 */
[----:B------:R-:W-:-:S13]  /*3820*/  ISETP.NE.AND.EX P4, PT, RZ, c[0x0][0x184], PT, P4 ;  /* 0x00006100ff007a0c */ /* 0x000fda0003f85340 */
[----:B------:R-:W-:Y:S05]  /*3830*/  @P4 BRA `(.L_x_31360) ;  /* 0x0000002000004947 */ /* 0x000fea0003800000 */
[----:B------:R-:W-:Y:S05]  /*3840*/  @P0 BRA `(.L_x_31361) ;  /* 0x0000005000000947 */ /* 0x000fea0003800000 */
[----:B------:R-:W-:Y:S05]  /*3850*/  BRA `(.L_x_31362) ;  /* 0x0000005000007947 */ /* 0x000fea0003800000 */
.L_x_31360:
[----:B-----5:R-:W-:Y:S01]  /*3860*/  FADD.FTZ R63, R55, R63 ;  /* 0x0000003f373f7221 */ /* 0x020fe20000010000 */
[----:B------:R-:W-:Y:S05]  /*3870*/  BRA `(.L_x_31361) ;  /* 0x0000002000007947 */ /* 0x000fea0003800000 */
.L_x_31359:
[----:B-----5:R-:W-:-:S04]  /*3880*/  FADD.FTZ R63, R51, R63 ;  /* 0x0000003f333f7221 */ /* 0x020fc80000010000 */
[----:B------:R-:W-:-:S05]  /*3890*/  @P2 FADD.FTZ R63, R55, R63 ;  /* 0x0000003f373f2221 */ /* 0x000fca0000010000 */
.L_x_31361:
[----:B-----5:R-:W-:Y:S02]  /*38a0*/  MOV R59, R63 ;  /* 0x0000003f003b7202 */ /* 0x020fe40000000f00 */
.L_x_31362:
[----:B------:R-:W-:Y:S01]  /*38b0*/  @P0 IMAD.WIDE.U32 R64, R164, R156, c[0x0][0x188] ;  /* 0x00006200a4400625 */ /* 0x000fe200078e009c */
        /* <DEDUP_REMOVED lines=14> */
.L_x_31364:
[----:B-----5:R-:W-:Y:S01]  /*39a0*/  FADD.FTZ R72, R52, R72 ;  /* 0x0000004834487221 */ /* 0x020fe20000010000 */
[----:B------:R-:W-:Y:S05]  /*39b0*/  BRA `(.L_x_31365) ;  /* 0x0000002000007947 */ /* 0x000fea0003800000 */
.L_x_31363:
[----:B-----5:R-:W-:-:S04]  /*39c0*/  FADD.FTZ R72, R48, R72 ;  /* 0x0000004830487221 */ /* 0x020fc80000010000 */
[----:B------:R-:W-:-:S05]  /*39d0*/  @P2 FADD.FTZ R72, R52, R72 ;  /* 0x0000004834482221 */ /* 0x000fca0000010000 */
.L_x_31365:
[----:B------:R-:W-:Y:S02]  /*39e0*/  MOV R56, R72 ;  /* 0x0000004800387202 */ /* 0x000fe40000000f00 */
.L_x_31366:
[----:B------:R-:W-:Y:S05]  /*39f0*/  @P3 BRA `(.L_x_31367) ;  /* 0x0000007000003947 */ /* 0x000fea0003800000 */
[----:B------:R-:W-:-:S04]  /*3a00*/  ISETP.NE.U32.AND P4, PT, RZ, c[0x0][0x180], PT ;  /* 0x00006000ff007a0c */ /* 0x000fc80003f85070 */
[----:B------:R-:W-:-:S13]  /*3a10*/  ISETP.NE.AND.EX P4, PT, RZ, c[0x0][0x184], PT, P4 ;  /* 0x00006100ff007a0c */ /* 0x000fda0003f85340 */
[----:B------:R-:W-:Y:S05]  /*3a20*/  @P4 BRA `(.L_x_31368) ;  /* 0x0000002000004947 */ /* 0x000fea0003800000 */
[----:B------:R-:W-:Y:S05]  /*3a30*/  @P0 BRA `(.L_x_31369) ;  /* 0x0000005000000947 */ /* 0x000fea0003800000 */
[----:B------:R-:W-:Y:S05]  /*3a40*/  BRA `(.L_x_31370) ;  /* 0x0000005000007947 */ /* 0x000fea0003800000 */
.L_x_31368:
[----:B-----5:R-:W-:Y:S01]  /*3a50*/  FADD.FTZ R73, R53, R73 ;  /* 0x0000004935497221 */ /* 0x020fe20000010000 */
[----:B------:R-:W-:Y:S05]  /*3a60*/  BRA `(.L_x_31369) ;  /* 0x0000002000007947 */ /* 0x000fea0003800000 */
.L_x_31367:
[----:B-----5:R-:W-:-:S04]  /*3a70*/  FADD.FTZ R73, R49, R73 ;  /* 0x0000004931497221 */ /* 0x020fc80000010000 */
[----:B------:R-:W-:-:S05]  /*3a80*/  @P2 FADD.FTZ R73, R53, R73 ;  /* 0x0000004935492221 */ /* 0x000fca0000010000 */
.L_x_31369:
[----:B------:R-:W-:Y:S02]  /*3a90*/  MOV R57, R73 ;  /* 0x0000004900397202 */ /* 0x000fe40000000f00 */
.L_x_31370:
[----:B------:R-:W-:Y:S05]  /*3aa0*/  @P3 BRA `(.L_x_31371) ;  /* 0x0000007000003947 */ /* 0x000fea0003800000 */
[----:B------:R-:W-:-:S04]  /*3ab0*/  ISETP.NE.U32.AND P4, PT, RZ, c[0x0][0x180], PT ;  /* 0x00006000ff007a0c */ /* 0x000fc80003f85070 */
[----:B------:R-:W-:-:S13]  /*3ac0*/  ISETP.NE.AND.EX P4, PT, RZ, c[0x0][0x184], PT, P4 ;  /* 0x00006100ff007a0c */ /* 0x000fda0003f85340 */
[----:B------:R-:W-:Y:S05]  /*3ad0*/  @P4 BRA `(.L_x_31372) ;  /* 0x0000002000004947 */ /* 0x000fea0003800000 */
[----:B------:R-:W-:Y:S05]  /*3ae0*/  @P0 BRA `(.L_x_31373) ;  /* 0x0000005000000947 */ /* 0x000fea0003800000 */
[----:B------:R-:W-:Y:S05]  /*3af0*/  BRA `(.L_x_31374) ;  /* 0x0000005000007947 */ /* 0x000fea0003800000 */
.L_x_31372:
[----:B-----5:R-:W-:Y:S01]  /*3b00*/  FADD.FTZ R74, R54, R74 ;  /* 0x0000004a364a7221 */ /* 0x020fe20000010000 */
[----:B------:R-:W-:Y:S05]  /*3b10*/  BRA `(.L_x_31373) ;  /* 0x0000002000007947 */ /* 0x000fea0003800000 */
.L_x_31371:
[----:B-----5:R-:W-:-:S04]  /*3b20*/  FADD.FTZ R74, R50, R74 ;  /* 0x0000004a324a7221 */ /* 0x020fc80000010000 */
[----:B------:R-:W-:-:S05]  /*3b30*/  @P2 FADD.FTZ R74, R54, R74 ;  /* 0x0000004a364a2221 */ /* 0x000fca0000010000 */
.L_x_31373:
[----:B------:R-:W-:Y:S02]  /*3b40*/  MOV R58, R74 ;  /* 0x0000004a003a7202 */ /* 0x000fe40000000f00 */
.L_x_31374:
[----:B------:R-:W-:Y:S05]  /*3b50*/  @P3 BRA `(.L_x_31375) ;  /* 0x0000007000003947 */ /* 0x000fea0003800000 */
[----:B------:R-:W-:-:S04]  /*3b60*/  ISETP.NE.U32.AND P4, PT, RZ, c[0x0][0x180], PT ;  /* 0x00006000ff007a0c */ /* 0x000fc80003f85070 */
[----:B------:R-:W-:-:S13]  /*3b70*/  ISETP.NE.AND.EX P4, PT, RZ, c[0x0][0x184], PT, P4 ;  /* 0x00006100ff007a0c */ /* 0x000fda0003f85340 */
[----:B------:R-:W-:Y:S05]  /*3b80*/  @P4 BRA `(.L_x_31376) ;  /* 0x0000002000004947 */ /* 0x000fea0003800000 */
[----:B------:R-:W-:Y:S05]  /*3b90*/  @P0 BRA `(.L_x_31377) ;  /* 0x0000005000000947 */ /* 0x000fea0003800000 */
[----:B------:R-:W-:Y:S05]  /*3ba0*/  BRA `(.L_x_31378) ;  /* 0x0000005000007947 */ /* 0x000fea0003800000 */
.L_x_31376:
[----:B-----5:R-:W-:Y:S01]  /*3bb0*/  FADD.FTZ R75, R55, R75 ;  /* 0x0000004b374b7221 */ /* 0x020fe20000010000 */
[----:B------:R-:W-:Y:S05]  /*3bc0*/  BRA `(.L_x_31377) ;  /* 0x0000002000007947 */ /* 0x000fea0003800000 */
.L_x_31375:
[----:B-----5:R-:W-:-:S04]  /*3bd0*/  FADD.FTZ R75, R51, R75 ;  /* 0x0000004b334b7221 */ /* 0x020fc80000010000 */
[----:B------:R-:W-:-:S05]  /*3be0*/  @P2 FADD.FTZ R75, R55, R75 ;  /* 0x0000004b374b2221 */ /* 0x000fca0000010000 */
.L_x_31377:
[----:B------:R-:W-:Y:S02]  /*3bf0*/  MOV R59, R75 ;  /* 0x0000004b003b7202 */ /* 0x000fe40000000f00 */
.L_x_31378:
        /* <DEDUP_REMOVED lines=15> */
.L_x_31380:
[----:B-----5:R-:W-:Y:S01]  /*3cf0*/  FADD.FTZ R64, R52, R64 ;  /* 0x0000004034407221 */ /* 0x020fe20000010000 */
[----:B------:R-:W-:Y:S05]  /*3d00*/  BRA `(.L_x_31381) ;  /* 0x0000002000007947 */ /* 0x000fea0003800000 */
.L_x_31379:
[----:B-----5:R-:W-:-:S04]  /*3d10*/  FADD.FTZ R64, R48, R64 ;  /* 0x0000004030407221 */ /* 0x020fc80000010000 */
[----:B------:R-:W-:-:S05]  /*3d20*/  @P2 FADD.FTZ R64, R52, R64 ;  /* 0x0000004034402221 */ /* 0x000fca0000010000 */
.L_x_31381:
[----:B-----5:R-:W-:Y:S02]  /*3d30*/  MOV R56, R64 ;  /* 0x0000004000387202 */ /* 0x020fe40000000f00 */
.L_x_31382:
[----:B------:R-:W-:Y:S05]  /*3d40*/  @P3 BRA `(.L_x_31383) ;  /* 0x0000007000003947 */ /* 0x000fea0003800000 */
[----:B------:R-:W-:-:S04]  /*3d50*/  ISETP.NE.U32.AND P4, PT, RZ, c[0x0][0x180], PT ;  /* 0x00006000ff007a0c */ /* 0x000fc80003f85070 */
[----:B------:R-:W-:-:S13]  /*3d60*/  ISETP.NE.AND.EX P4, PT, RZ, c[0x0][0x184], PT, P4 ;  /* 0x00006100ff007a0c */ /* 0x000fda0003f85340 */
[----:B------:R-:W-:Y:S05]  /*3d70*/  @P4 BRA `(.L_x_31384) ;  /* 0x0000002000004947 */ /* 0x000fea0003800000 */
[----:B------:R-:W-:Y:S05]  /*3d80*/  @P0 BRA `(.L_x_31385) ;  /* 0x0000005000000947 */ /* 0x000fea0003800000 */
[----:B------:R-:W-:Y:S05]  /*3d90*/  BRA `(.L_x_31386) ;  /* 0x0000005000007947 */ /* 0x000fea0003800000 */
.L_x_31384:
[----:B-----5:R-:W-:Y:S01]  /*3da0*/  FADD.FTZ R65, R53, R65 ;  /* 0x0000004135417221 */ /* 0x020fe20000010000 */
[----:B------:R-:W-:Y:S05]  /*3db0*/  BRA `(.L_x_31385) ;  /* 0x0000002000007947 */ /* 0x000fea0003800000 */
.L_x_31383:
[----:B-----5:R-:W-:-:S04]  /*3dc0*/  FADD.FTZ R65, R49, R65 ;  /* 0x0000004131417221 */ /* 0x020fc80000010000 */
[----:B------:R-:W-:-:S05]  /*3dd0*/  @P2 FADD.FTZ R65, R53, R65 ;  /* 0x0000004135412221 */ /* 0x000fca0000010000 */
.L_x_31385:
[----:B-----5:R-:W-:Y:S02]  /*3de0*/  MOV R57, R65 ;  /* 0x0000004100397202 */ /* 0x020fe40000000f00 */
.L_x_31386:
[----:B------:R-:W-:Y:S05]  /*3df0*/  @P3 BRA `(.L_x_31387) ;  /* 0x0000007000003947 */ /* 0x000fea0003800000 */
[----:B------:R-:W-:-:S04]  /*3e00*/  ISETP.NE.U32.AND P4, PT, RZ, c[0x0][0x180], PT ;  /* 0x00006000ff007a0c */ /* 0x000fc80003f85070 */
[----:B------:R-:W-:-:S13]  /*3e10*/  ISETP.NE.AND.EX P4, PT, RZ, c[0x0][0x184], PT, P4 ;  /* 0x00006100ff007a0c */ /* 0x000fda0003f85340 */
[----:B------:R-:W-:Y:S05]  /*3e20*/  @P4 BRA `(.L_x_31388) ;  /* 0x0000002000004947 */ /* 0x000fea0003800000 */
[----:B------:R-:W-:Y:S05]  /*3e30*/  @P0 BRA `(.L_x_31389) ;  /* 0x0000005000000947 */ /* 0x000fea0003800000 */
[----:B------:R-:W-:Y:S05]  /*3e40*/  BRA `(.L_x_31390) ;  /* 0x0000005000007947 */ /* 0x000fea0003800000 */
.L_x_31388:
[----:B-----5:R-:W-:Y:S01]  /*3e50*/  FADD.FTZ R66, R54, R66 ;  /* 0x0000004236427221 */ /* 0x020fe20000010000 */
[----:B------:R-:W-:Y:S05]  /*3e60*/  BRA `(.L_x_31389) ;  /* 0x0000002000007947 */ /* 0x000fea0003800000 */
.L_x_31387:
[----:B-----5:R-:W-:-:S04]  /*3e70*/  FADD.FTZ R66, R50, R66 ;  /* 0x0000004232427221 */ /* 0x020fc80000010000 */
[----:B------:R-:W-:-:S05]  /*3e80*/  @P2 FADD.FTZ R66, R54, R66 ;  /* 0x0000004236422221 */ /* 0x000fca0000010000 */
.L_x_31389:
[----:B-----5:R-:W-:Y:S02]  /*3e90*/  MOV R58, R66 ;  /* 0x00000042003a7202 */ /* 0x020fe40000000f00 */
.L_x_31390:
[----:B------:R-:W-:Y:S05]  /*3ea0*/  @P3 BRA `(.L_x_31391) ;  /* 0x0000007000003947 */ /* 0x000fea0003800000 */
[----:B------:R-:W-:-:S04]  /*3eb0*/  ISETP.NE.U32.AND P4, PT, RZ, c[0x0][0x180], PT ;  /* 0x00006000ff007a0c */ /* 0x000fc80003f85070 */
[----:B------:R-:W-:-:S13]  /*3ec0*/  ISETP.NE.AND.EX P4, PT, RZ, c[0x0][0x184], PT, P4 ;  /* 0x00006100ff007a0c */ /* 0x000fda0003f85340 */
[----:B------:R-:W-:Y:S05]  /*3ed0*/  @P4 BRA `(.L_x_31392) ;  /* 0x0000002000004947 */ /* 0x000fea0003800000 */
[----:B------:R-:W-:Y:S05]  /*3ee0*/  @P0 BRA `(.L_x_31393) ;  /* 0x0000005000000947 */ /* 0x000fea0003800000 */
[----:B------:R-:W-:Y:S05]  /*3ef0*/  BRA `(.L_x_31394) ;  /* 0x0000005000007947 */ /* 0x000fea0003800000 */
.L_x_31392:
[----:B-----5:R-:W-:Y:S01]  /*3f00*/  FADD.FTZ R67, R55, R67 ;  /* 0x0000004337437221 */ /* 0x020fe20000010000 */
[----:B------:R-:W-:Y:S05]  /*3f10*/  BRA `(.L_x_31393) ;  /* 0x0000002000007947 */ /* 0x000fea0003800000 */
.L_x_31391:
[----:B-----5:R-:W-:-:S04]  /*3f20*/  FADD.FTZ R67, R51, R67 ;  /* 0x0000004333437221 */ /* 0x020fc80000010000 */
[----:B------:R-:W-:-:S05]  /*3f30*/  @P2 FADD.FTZ R67, R55, R67 ;  /* 0x0000004337432221 */ /* 0x000fca0000010000 */
.L_x_31393:
[----:B-----5:R-:W-:Y:S02]  /*3f40*/  MOV R59, R67 ;  /* 0x00000043003b7202 */ /* 0x020fe40000000f00 */
.L_x_31394:
        /* <DEDUP_REMOVED lines=15> */
.L_x_31396:
[----:B-----5:R-:W-:Y:S01]  /*4040*/  FADD.FTZ R68, R52, R68 ;  /* 0x0000004434447221 */ /* 0x020fe20000010000 */
[----:B------:R-:W-:Y:S05]  /*4050*/  BRA `(.L_x_31397) ;  /* 0x0000002000007947 */ /* 0x000fea0003800000 */
.L_x_31395:
[----:B-----5:R-:W-:-:S04]  /*4060*/  FADD.FTZ R68, R48, R68 ;  /* 0x0000004430447221 */ /* 0x020fc80000010000 */
[----:B------:R-:W-:-:S05]  /*4070*/  @P2 FADD.FTZ R68, R52, R68 ;  /* 0x0000004434442221 */ /* 0x000fca0000010000 */
.L_x_31397:
[----:B-----5:R-:W-:Y:S02]  /*4080*/  MOV R56, R68 ;  /* 0x0000004400387202 */ /* 0x020fe40000000f00 */
.L_x_31398:
[----:B------:R-:W-:Y:S05]  /*4090*/  @P3 BRA `(.L_x_31399) ;  /* 0x0000007000003947 */ /* 0x000fea0003800000 */
[----:B------:R-:W-:-:S04]  /*40a0*/  ISETP.NE.U32.AND P4, PT, RZ, c[0x0][0x180], PT ;  /* 0x00006000ff007a0c */ /* 0x000fc80003f85070 */
[----:B------:R-:W-:-:S13]  /*40b0*/  ISETP.NE.AND.EX P4, PT, RZ, c[0x0][0x184], PT, P4 ;  /* 0x00006100ff007a0c */ /* 0x000fda0003f85340 */
[----:B------:R-:W-:Y:S05]  /*40c0*/  @P4 BRA `(.L_x_31400) ;  /* 0x0000002000004947 */ /* 0x000fea0003800000 */
[----:B------:R-:W-:Y:S05]  /*40d0*/  @P0 BRA `(.L_x_31401) ;  /* 0x0000005000000947 */ /* 0x000fea0003800000 */
[----:B------:R-:W-:Y:S05]  /*40e0*/  BRA `(.L_x_31402) ;  /* 0x0000005000007947 */ /* 0x000fea0003800000 */
.L_x_31400:
[----:B-----5:R-:W-:Y:S01]  /*40f0*/  FADD.FTZ R69, R53, R69 ;  /* 0x0000004535457221 */ /* 0x020fe20000010000 */
[----:B------:R-:W-:Y:S05]  /*4100*/  BRA `(.L_x_31401) ;  /* 0x0000002000007947 */ /* 0x000fea0003800000 */
.L_x_31399:
[----:B-----5:R-:W-:-:S04]  /*4110*/  FADD.FTZ R69, R49, R69 ;  /* 0x0000004531457221 */ /* 0x020fc80000010000 */
[----:B------:R-:W-:-:S05]  /*4120*/  @P2 FADD.FTZ R69, R53, R69 ;  /* 0x0000004535452221 */ /* 0x000fca0000010000 */
.L_x_31401:
[----:B-----5:R-:W-:Y:S02]  /*4130*/  MOV R57, R69 ;  /* 0x0000004500397202 */ /* 0x020fe40000000f00 */
.L_x_31402:
[----:B------:R-:W-:Y:S05]  /*4140*/  @P3 BRA `(.L_x_31403) ;  /* 0x0000007000003947 */ /* 0x000fea0003800000 */
[----:B------:R-:W-:-:S04]  /*4150*/  ISETP.NE.U32.AND P4, PT, RZ, c[0x0][0x180], PT ;  /* 0x00006000ff007a0c */ /* 0x000fc80003f85070 */
[----:B------:R-:W-:-:S13]  /*4160*/  ISETP.NE.AND.EX P4, PT, RZ, c[0x0][0x184], PT, P4 ;  /* 0x00006100ff007a0c */ /* 0x000fda0003f85340 */
[----:B------:R-:W-:Y:S05]  /*4170*/  @P4 BRA `(.L_x_31404) ;  /* 0x0000002000004947 */ /* 0x000fea0003800000 */
[----:B------:R-:W-:Y:S05]  /*4180*/  @P0 BRA `(.L_x_31405) ;  /* 0x0000005000000947 */ /* 0x000fea0003800000 */
[----:B------:R-:W-:Y:S05]  /*4190*/  BRA `(.L_x_31406) ;  /* 0x0000005000007947 */ /* 0x000fea0003800000 */
.L_x_31404:
[----:B-----5:R-:W-:Y:S01]  /*41a0*/  FADD.FTZ R70, R54, R70 ;  /* 0x0000004636467221 */ /* 0x020fe20000010000 */
[----:B------:R-:W-:Y:S05]  /*41b0*/  BRA `(.L_x_31405) ;  /* 0x0000002000007947 */ /* 0x000fea0003800000 */
.L_x_31403:
[----:B-----5:R-:W-:-:S04]  /*41c0*/  FADD.FTZ R70, R50, R70 ;  /* 0x0000004632467221 */ /* 0x020fc80000010000 */
[----:B------:R-:W-:-:S05]  /*41d0*/  @P2 FADD.FTZ R70, R54, R70 ;  /* 0x0000004636462221 */ /* 0x000fca0000010000 */
.L_x_31405:
[----:B-----5:R-:W-:Y:S02]  /*41e0*/  MOV R58, R70 ;  /* 0x00000046003a7202 */ /* 0x020fe40000000f00 */
.L_x_31406:
[----:B------:R-:W-:Y:S05]  /*41f0*/  @P3 BRA `(.L_x_31407) ;  /* 0x0000007000003947 */ /* 0x000fea0003800000 */
[----:B------:R-:W-:-:S04]  /*4200*/  ISETP.NE.U32.AND P4, PT, RZ, c[0x0][0x180], PT ;  /* 0x00006000ff007a0c */ /* 0x000fc80003f85070 */
[----:B------:R-:W-:-:S13]  /*4210*/  ISETP.NE.AND.EX P4, PT, RZ, c[0x0][0x184], PT, P4 ;  /* 0x00006100ff007a0c */ /* 0x000fda0003f85340 */
[----:B------:R-:W-:Y:S05]  /*4220*/  @P4 BRA `(.L_x_31408) ;  /* 0x0000002000004947 */ /* 0x000fea0003800000 */
[----:B------:R-:W-:Y:S05]  /*4230*/  @P0 BRA `(.L_x_31409) ;  /* 0x0000005000000947 */ /* 0x000fea0003800000 */
[----:B------:R-:W-:Y:S05]  /*4240*/  BRA `(.L_x_31410) ;  /* 0x0000005000007947 */ /* 0x000fea0003800000 */
.L_x_31408:
[----:B-----5:R-:W-:Y:S01]  /*4250*/  FADD.FTZ R71, R55, R71 ;  /* 0x0000004737477221 */ /* 0x020fe20000010000 */
[----:B------:R-:W-:Y:S05]  /*4260*/  BRA `(.L_x_31409) ;  /* 0x0000002000007947 */ /* 0x000fea0003800000 */
.L_x_31407:
[----:B-----5:R-:W-:-:S04]  /*4270*/  FADD.FTZ R71, R51, R71 ;  /* 0x0000004733477221 */ /* 0x020fc80000010000 */
[----:B------:R-:W-:-:S05]  /*4280*/  @P2 FADD.FTZ R71, R55, R71 ;  /* 0x0000004737472221 */ /* 0x000fca0000010000 */
.L_x_31409:
[----:B-----5:R-:W-:Y:S02]  /*4290*/  MOV R59, R71 ;  /* 0x00000047003b7202 */ /* 0x020fe40000000f00 */
.L_x_31410:
        /* <DEDUP_REMOVED lines=15> */
.L_x_31412:
[----:B-----5:R-:W-:Y:S01]  /*4390*/  FADD.FTZ R80, R52, R80 ;  /* 0x0000005034507221 */ /* 0x020fe20000010000 */
[----:B------:R-:W-:Y:S05]  /*43a0*/  BRA `(.L_x_31413) ;  /* 0x0000002000007947 */ /* 0x000fea0003800000 */
.L_x_31411:
[----:B-----5:R-:W-:-:S04]  /*43b0*/  FADD.FTZ R80, R48, R80 ;  /* 0x0000005030507221 */ /* 0x020fc80000010000 */
[----:B------:R-:W-:-:S05]  /*43c0*/  @P2 FADD.FTZ R80, R52, R80 ;  /* 0x0000005034502221 */ /* 0x000fca0000010000 */
.L_x_31413:
[----:B------:R-:W-:Y:S02]  /*43d0*/  MOV R56, R80 ;  /* 0x0000005000387202 */ /* 0x000fe40000000f00 */
.L_x_31414:
[----:B------:R-:W-:Y:S05]  /*43e0*/  @P3 BRA `(.L_x_31415) ;  /* 0x0000007000003947 */ /* 0x000fea0003800000 */
[----:B------:R-:W-:-:S04]  /*43f0*/  ISETP.NE.U32.AND P4, PT, RZ, c[0x0][0x180], PT ;  /* 0x00006000ff007a0c */ /* 0x000fc80003f85070 */
[----:B------:R-:W-:-:S13]  /*4400*/  ISETP.NE.AND.EX P4, PT, RZ, c[0x0][0x184], PT, P4 ;  /* 0x00006100ff007a0c */ /* 0x000fda0003f85340 */
[----:B------:R-:W-:Y:S05]  /*4410*/  @P4 BRA `(.L_x_31416) ;  /* 0x0000002000004947 */ /* 0x000fea0003800000 */
[----:B------:R-:W-:Y:S05]  /*4420*/  @P0 BRA `(.L_x_31417) ;  /* 0x0000005000000947 */ /* 0x000fea0003800000 */
[----:B------:R-:W-:Y:S05]  /*4430*/  BRA `(.L_x_31418) ;  /* 0x0000005000007947 */ /* 0x000fea0003800000 */
.L_x_31416:
[----:B-----5:R-:W-:Y:S01]  /*4440*/  FADD.FTZ R81, R53, R81 ;  /* 0x0000005135517221 */ /* 0x020fe20000010000 */
[----:B------:R-:W-:Y:S05]  /*4450*/  BRA `(.L_x_31417) ;  /* 0x0000002000007947 */ /* 0x000fea0003800000 */
.L_x_31415:
[----:B-----5:R-:W-:-:S04]  /*4460*/  FADD.FTZ R81, R49, R81 ;  /* 0x0000005131517221 */ /* 0x020fc80000010000 */
[----:B------:R-:W-:-:S05]  /*4470*/  @P2 FADD.FTZ R81, R53, R81 ;  /* 0x0000005135512221 */ /* 0x000fca0000010000 */
.L_x_31417:
[----:B------:R-:W-:Y:S02]  /*4480*/  MOV R57, R81 ;  /* 0x0000005100397202 */ /* 0x000fe40000000f00 */
.L_x_31418:
[----:B------:R-:W-:Y:S05]  /*4490*/  @P3 BRA `(.L_x_31419) ;  /* 0x0000007000003947 */ /* 0x000fea0003800000 */
[----:B------:R-:W-:-:S04]  /*44a0*/  ISETP.NE.U32.AND P4, PT, RZ, c[0x0][0x180], PT ;  /* 0x00006000ff007a0c */ /* 0x000fc80003f85070 */
[----:B------:R-:W-:-:S13]  /*44b0*/  ISETP.NE.AND.EX P4, PT, RZ, c[0x0][0x184], PT, P4 ;  /* 0x00006100ff007a0c */ /* 0x000fda0003f85340 */
[----:B------:R-:W-:Y:S05]  /*44c0*/  @P4 BRA `(.L_x_31420) ;  /* 0x0000002000004947 */ /* 0x000fea0003800000 */
[----:B------:R-:W-:Y:S05]  /*44d0*/  @P0 BRA `(.L_x_31421) ;  /* 0x0000005000000947 */ /* 0x000fea0003800000 */
[----:B------:R-:W-:Y:S05]  /*44e0*/  BRA `(.L_x_31422) ;  /* 0x0000005000007947 */ /* 0x000fea0003800000 */
.L_x_31420:
[----:B-----5:R-:W-:Y:S01]  /*44f0*/  FADD.FTZ R82, R54, R82 ;  /* 0x0000005236527221 */ /* 0x020fe20000010000 */
[----:B------:R-:W-:Y:S05]  /*4500*/  BRA `(.L_x_31421) ;  /* 0x0000002000007947 */ /* 0x000fea0003800000 */
.L_x_31419:
[----:B-----5:R-:W-:-:S04]  /*4510*/  FADD.FTZ R82, R50, R82 ;  /* 0x0000005232527221 */ /* 0x020fc80000010000 */
[----:B------:R-:W-:-:S05]  /*4520*/  @P2 FADD.FTZ R82, R54, R82 ;  /* 0x0000005236522221 */ /* 0x000fca0000010000 */
.L_x_31421:
[----:B------:R-:W-:Y:S02]  /*4530*/  MOV R58, R82 ;  /* 0x00000052003a7202 */ /* 0x000fe40000000f00 */
.L_x_31422:
[----:B------:R-:W-:Y:S05]  /*4540*/  @P3 BRA `(.L_x_31423) ;  /* 0x0000007000003947 */ /* 0x000fea0003800000 */
[----:B------:R-:W-:-:S04]  /*4550*/  ISETP.NE.U32.AND P4, PT, RZ, c[0x0][0x180], PT ;  /* 0x00006000ff007a0c */ /* 0x000fc80003f85070 */
[----:B------:R-:W-:-:S13]  /*4560*/  ISETP.NE.AND.EX P4, PT, RZ, c[0x0][0x184], PT, P4 ;  /* 0x00006100ff007a0c */ /* 0x000fda0003f85340 */
[----:B------:R-:W-:Y:S05]  /*4570*/  @P4 BRA `(.L_x_31424) ;  /* 0x0000002000004947 */ /* 0x000fea0003800000 */
[----:B------:R-:W-:Y:S05]  /*4580*/  @P0 BRA `(.L_x_31425) ;  /* 0x0000005000000947 */ /* 0x000fea0003800000 */
[----:B------:R-:W-:Y:S05]  /*4590*/  BRA `(.L_x_31426) ;  /* 0x0000005000007947 */ /* 0x000fea0003800000 */
.L_x_31424:
[----:B-----5:R-:W-:Y:S01]  /*45a0*/  FADD.FTZ R83, R55, R83 ;  /* 0x0000005337537221 */ /* 0x020fe20000010000 */
[----:B------:R-:W-:Y:S05]  /*45b0*/  BRA `(.L_x_31425) ;  /* 0x0000002000007947 */ /* 0x000fea0003800000 */
.L_x_31423:
[----:B-----5:R-:W-:-:S04]  /*45c0*/  FADD.FTZ R83, R51, R83 ;  /* 0x0000005333537221 */ /* 0x020fc80000010000 */
[----:B------:R-:W-:-:S05]  /*45d0*/  @P2 FADD.FTZ R83, R55, R83 ;  /* 0x0000005337532221 */ /* 0x000fca0000010000 */
.L_x_31425:
[----:B------:R-:W-:Y:S02]  /*45e0*/  MOV R59, R83 ;  /* 0x00000053003b7202 */ /* 0x000fe40000000f00 */
.L_x_31426:
        /* <DEDUP_REMOVED lines=15> */
.L_x_31428:
[----:B-----5:R-:W-:Y:S01]  /*46e0*/  FADD.FTZ R76, R52, R76 ;  /* 0x0000004c344c7221 */ /* 0x020fe20000010000 */
[----:B------:R-:W-:Y:S05]  /*46f0*/  BRA `(.L_x_31429) ;  /* 0x0000002000007947 */ /* 0x000fea0003800000 */
.L_x_31427:
[----:B-----5:R-:W-:-:S04]  /*4700*/  FADD.FTZ R76, R48, R76 ;  /* 0x0000004c304c7221 */ /* 0x020fc80000010000 */
[----:B------:R-:W-:-:S05]  /*4710*/  @P2 FADD.FTZ R76, R52, R76 ;  /* 0x0000004c344c2221 */ /* 0x000fca0000010000 */
.L_x_31429:
[----:B-----5:R-:W-:Y:S02]  /*4720*/  MOV R56, R76 ;  /* 0x0000004c00387202 */ /* 0x020fe40000000f00 */
.L_x_31430:
[----:B------:R-:W-:Y:S05]  /*4730*/  @P3 BRA `(.L_x_31431) ;  /* 0x0000007000003947 */ /* 0x000fea0003800000 */
[----:B------:R-:W-:-:S04]  /*4740*/  ISETP.NE.U32.AND P1, PT, RZ, c[0x0][0x180], PT ;  /* 0x00006000ff007a0c */ /* 0x000fc80003f25070 */
[----:B------:R-:W-:-:S13]  /*4750*/  ISETP.NE.AND.EX P1, PT, RZ, c[0x0][0x184], PT, P1 ;  /* 0x00006100ff007a0c */ /* 0x000fda0003f25310 */
[----:B------:R-:W-:Y:S05]  /*4760*/  @P1 BRA `(.L_x_31432) ;  /* 0x0000002000001947 */ /* 0x000fea0003800000 */
[----:B------:R-:W-:Y:S05]  /*4770*/  @P0 BRA `(.L_x_31433) ;  /* 0x0000005000000947 */ /* 0x000fea0003800000 */
[----:B------:R-:W-:Y:S05]  /*4780*/  BRA `(.L_x_31434) ;  /* 0x0000005000007947 */ /* 0x000fea0003800000 */
.L_x_31432:
[----:B-----5:R-:W-:Y:S01]  /*4790*/  FADD.FTZ R77, R53, R77 ;  /* 0x0000004d354d7221 */ /* 0x020fe20000010000 */
[----:B------:R-:W-:Y:S05]  /*47a0*/  BRA `(.L_x_31433) ;  /* 0x0000002000007947 */ /* 0x000fea0003800000 */
.L_x_31431:
[----:B-----5:R-:W-:-:S04]  /*47b0*/  FADD.FTZ R77, R49, R77 ;  /* 0x0000004d314d7221 */ /* 0x020fc80000010000 */
[----:B------:R-:W-:-:S05]  /*47c0*/  @P2 FADD.FTZ R77, R53, R77 ;  /* 0x0000004d354d2221 */ /* 0x000fca0000010000 */
.L_x_31433:
[----:B-----5:R-:W-:Y:S02]  /*47d0*/  MOV R57, R77 ;  /* 0x0000004d00397202 */ /* 0x020fe40000000f00 */
.L_x_31434:
[----:B------:R-:W-:Y:S05]  /*47e0*/  @P3 BRA `(.L_x_31435) ;  /* 0x0000007000003947 */ /* 0x000fea0003800000 */
[----:B------:R-:W-:-:S04]  /*47f0*/  ISETP.NE.U32.AND P1, PT, RZ, c[0x0][0x180], PT ;  /* 0x00006000ff007a0c */ /* 0x000fc80003f25070 */
[----:B------:R-:W-:-:S13]  /*4800*/  ISETP.NE.AND.EX P1, PT, RZ, c[0x0][0x184], PT, P1 ;  /* 0x00006100ff007a0c */ /* 0x000fda0003f25310 */
[----:B------:R-:W-:Y:S05]  /*4810*/  @P1 BRA `(.L_x_31436) ;  /* 0x0000002000001947 */ /* 0x000fea0003800000 */
[----:B------:R-:W-:Y:S05]  /*4820*/  @P0 BRA `(.L_x_31437) ;  /* 0x0000005000000947 */ /* 0x000fea0003800000 */
[----:B------:R-:W-:Y:S05]  /*4830*/  BRA `(.L_x_31438) ;  /* 0x0000005000007947 */ /* 0x000fea0003800000 */
.L_x_31436:
[----:B-----5:R-:W-:Y:S01]  /*4840*/  FADD.FTZ R78, R54, R78 ;  /* 0x0000004e364e7221 */ /* 0x020fe20000010000 */
[----:B------:R-:W-:Y:S05]  /*4850*/  BRA `(.L_x_31437) ;  /* 0x0000002000007947 */ /* 0x000fea0003800000 */
.L_x_31435:
[----:B-----5:R-:W-:-:S04]  /*4860*/  FADD.FTZ R78, R50, R78 ;  /* 0x0000004e324e7221 */ /* 0x020fc80000010000 */
[----:B------:R-:W-:-:S05]  /*4870*/  @P2 FADD.FTZ R78, R54, R78 ;  /* 0x0000004e364e2221 */ /* 0x000fca0000010000 */
.L_x_31437:
[----:B-----5:R-:W-:Y:S02]  /*4880*/  MOV R58, R78 ;  /* 0x0000004e003a7202 */ /* 0x020fe40000000f00 */
.L_x_31438:
[----:B------:R-:W-:Y:S05]  /*4890*/  @P3 BRA `(.L_x_31439) ;  /* 0x0000007000003947 */ /* 0x000fea0003800000 */
[----:B------:R-:W-:-:S04]  /*48a0*/  ISETP.NE.U32.AND P1, PT, RZ, c[0x0][0x180], PT ;  /* 0x00006000ff007a0c */ /* 0x000fc80003f25070 */
[----:B------:R-:W-:-:S13]  /*48b0*/  ISETP.NE.AND.EX P1, PT, RZ, c[0x0][0x184], PT, P1 ;  /* 0x00006100ff007a0c */ /* 0x000fda0003f25310 */
[----:B------:R-:W-:Y:S05]  /*48c0*/  @P1 BRA `(.L_x_31440) ;  /* 0x0000002000001947 */ /* 0x000fea0003800000 */
[----:B------:R-:W-:Y:S05]  /*48d0*/  @P0 BRA `(.L_x_31441) ;  /* 0x0000005000000947 */ /* 0x000fea0003800000 */
[----:B------:R-:W-:Y:S05]  /*48e0*/  BRA `(.L_x_31442) ;  /* 0x0000005000007947 */ /* 0x000fea0003800000 */
.L_x_31440:
[----:B-----5:R-:W-:Y:S01]  /*48f0*/  FADD.FTZ R79, R55, R79 ;  /* 0x0000004f374f7221 */ /* 0x020fe20000010000 */
[----:B------:R-:W-:Y:S05]  /*4900*/  BRA `(.L_x_31441) ;  /* 0x0000002000007947 */ /* 0x000fea0003800000 */
.L_x_31439:
[----:B-----5:R-:W-:-:S04]  /*4910*/  FADD.FTZ R79, R51, R79 ;  /* 0x0000004f334f7221 */ /* 0x020fc80000010000 */
[----:B------:R-:W-:-:S05]  /*4920*/  @P2 FADD.FTZ R79, R55, R79 ;  /* 0x0000004f374f2221 */ /* 0x000fca0000010000 */
.L_x_31441:
[----:B-----5:R-:W-:Y:S02]  /*4930*/  MOV R59, R79 ;  /* 0x0000004f003b7202 */ /* 0x020fe40000000f00 */
.L_x_31442:
        /* <DEDUP_REMOVED lines=47> */
[----:B-----5:R-:W-:-:S04]  /*4c30*/  FADD.FTZ R156, R156, R76 ;  /* 0x0000004c9c9c7221 */ /* 0x020fc80000010000 */
[----:B------:R-:W-:-:S04]  /*4c40*/  FADD.FTZ R156, R156, R77 ;  /* 0x0000004d9c9c7221 */ /* 0x000fc80000010000 */
[----:B------:R-:W-:-:S04]  /*4c50*/  FADD.FTZ R156, R156, R78 ;  /* 0x0000004e9c9c7221 */ /* 0x000fc80000010000 */
[----:B------:R-:W-:Y:S01]  /*4c60*/  FADD.FTZ R186, R156, R79 ;  /* 0x0000004f9cba7221 */ /* 0x000fe20000010000 */
[----:B------:R-:W-:Y:S05]  /*4c70*/  BRA.DIV ~URZ, `(.L_x_31443) ;  /* 0x000019427f007947 */ /* 0x000fea000b800000 */
[----:B------:R0:W1:Y:S02]  /*4c80*/  SHFL.BFLY PT, R176, R186, 0x1, 0x1f ;  /* 0x0c201f00bab07f89 */ /* 0x00006400000e0000 */
.L_x_31447:
        /* <DEDUP_REMOVED lines=116> */
.L_x_31448:
[----:B-1----:R-:W-:Y:S01]  /*53d0*/  FADD.FTZ R157, R176, R186 ;  /* 0x000000bab09d7221 */ /* 0x002fe20000010000 */
[----:B------:R-:W-:Y:S01]  /*53e0*/  ISETP.NE.AND P1, PT, RZ, UR6, PT ;  /* 0x00000006ff007c0c */ /* 0x000fe2000bf25270 */
[C---:B------:R-:W-:Y:S01]  /*53f0*/  FMUL.FTZ R156, R247.reuse, R247 ;  /* 0x000000f7f79c7220 */ /* 0x040fe20000410000 */
[----:B------:R-:W-:Y:S01]  /*5400*/  MOV R176, c[0x0][0x1e0] ;  /* 0x0000780000b07a02 */ /* 0x000fe20000000f00 */
[----:B------:R-:W-:Y:S01]  /*5410*/  HFMA2.MMA R248, -RZ, RZ, 0, 2.384185791015625e-07 ;  /* 0x00000004fff87435 */ /* 0x000fe200000001ff */
[----:B0-----:R-:W-:Y:S02]  /*5420*/  FSEL R186, R247, RZ, !P1 ;  /* 0x000000fff7ba7208 */ /* 0x001fe40004800000 */
[----:B------:R-:W-:Y:S01]  /*5430*/  FSEL R156, R156, RZ, P1 ;  /* 0x000000ff9c9c7208 */ /* 0x000fe20000800000 */
[----:B------:R-:W-:Y:S02]  /*5440*/  FFMA.FTZ R157, R157, R176, c[0x0][0x228] ;  /* 0x00008a009d9d7623 */ /* 0x000fe400000100b0 */
[----:B------:R-:W-:-:S02]  /*5450*/  FADD.FTZ R104, -R186, R104 ;  /* 0x00000068ba687221 */ /* 0x000fc40000010100 */
[----:B------:R-:W-:-:S04]  /*5460*/  FADD.FTZ R156, R157, R156 ;  /* 0x0000009c9d9c7221 */ /* 0x000fc80000010000 */
[----:B------:R0:W1:Y:S01]  /*5470*/  MUFU.RSQ R176, R156 ;  /* 0x0000009c00b07308 */ /* 0x0000620000001400 */
[----:B------:R-:W-:Y:S01]  /*5480*/  SHF.L.U32 R251, R180, 0x4, RZ ;  /* 0x00000004b4fb7819 */ /* 0x000fe200000006ff */
[----:B------:R-:W-:Y:S01]  /*5490*/  FADD.FTZ R250, -R186, R107 ;  /* 0x0000006bbafa7221 */ /* 0x000fe20000010100 */
[----:B------:R-:W-:Y:S01]  /*54a0*/  SHF.R.U32.HI R249, RZ, 0x1c, R180 ;  /* 0x0000001cfff97819 */ /* 0x000fe200000116b4 */
[----:B------:R-:W2:Y:S01]  /*54b0*/  LDL R107, [R1+0x3c] ;  /* 0x00003c00016b7983 */ /* 0x000ea20000100800 */
[----:B0-----:R-:W-:-:S05]  /*54c0*/  @!P2 IMAD.WIDE R156, R153, R248, c[0x0][0x1a0] ;  /* 0x00006800999ca625 */ /* 0x001fca00078e02f8 */
[----:B------:R0:W-:Y:S01]  /*54d0*/  @!P2 STG.E [R156.64], R247 ;  /* 0x000000f79c00a986 */ /* 0x0001e2000c101904 */
[----:B-1----:R-:W-:-:S03]  /*54e0*/  FMUL.FTZ R180, R176, R104 ;  /* 0x00000068b0b47220 */ /* 0x002fc60000410000 */
[----:B------:R-:W3:Y:S01]  /*54f0*/  LDL R104, [R1+0x54] ;  /* 0x0000540001687983 */ /* 0x000ee20000100800 */
[----:B0-----:R-:W-:-:S04]  /*5500*/  @!P2 IMAD.WIDE R156, R153, R248, c[0x0][0x1a8] ;  /* 0x00006a00999ca625 */ /* 0x001fc800078e02f8 */
[C---:B------:R-:W-:Y:S01]  /*5510*/  FADD.FTZ R247, -R186.reuse, R105 ;  /* 0x00000069baf77221 */ /* 0x040fe20000010100 */
[----:B------:R0:W-:Y:S01]  /*5520*/  @!P2 STG.E [R156.64], R176 ;  /* 0x000000b09c00a986 */ /* 0x0001e2000c101904 */
[----:B------:R-:W-:-:S03]  /*5530*/  FADD.FTZ R248, -R186, R106 ;  /* 0x0000006abaf87221 */ /* 0x000fc60000010100 */
[----:B------:R-:W4:Y:S04]  /*5540*/  LDL R105, [R1+0x4c] ;  /* 0x00004c0001697983 */ /* 0x000f280000100800 */
[----:B------:R-:W5:Y:S01]  /*5550*/  LDL R106, [R1+0x44] ;  /* 0x00004400016a7983 */ /* 0x000f620000100800 */
[C---:B------:R-:W-:Y:S02]  /*5560*/  FMUL.FTZ R250, R176.reuse, R250 ;  /* 0x000000fab0fa7220 */ /* 0x040fe40000410000 */
[C---:B------:R-:W-:Y:S01]  /*5570*/  FMUL.FTZ R248, R176.reuse, R248 ;  /* 0x000000f8b0f87220 */ /* 0x040fe20000410000 */
[----:B0-----:R-:W-:Y:S01]  /*5580*/  IADD3 R156, P1, R251, c[0x0][0x208], RZ ;  /* 0x00008200fb9c7a10 */ /* 0x001fe20007f3e0ff */
[----:B------:R-:W-:-:S03]  /*5590*/  FMUL.FTZ R247, R176, R247 ;  /* 0x000000f7b0f77220 */ /* 0x000fc60000410000 */
[----:B------:R-:W-:Y:S01]  /*55a0*/  IADD3.X R157, R249, c[0x0][0x20c], RZ, P1, !PT ;  /* 0x00008300f99d7a10 */ /* 0x000fe20000ffe4ff */
[----:B--2---:R-:W-:Y:S02]  /*55b0*/  FFMA.FTZ R107, R107, R250, R47 ;  /* 0x000000fa6b6b7223 */ /* 0x004fe4000001002f */
[----:B---3--:R-:W-:Y:S02]  /*55c0*/  FFMA.FTZ R104, R104, R180, R167 ;  /* 0x000000b468687223 */ /* 0x008fe400000100a7 */
[----:B----4-:R-:W-:Y:S02]  /*55d0*/  FFMA.FTZ R105, R105, R247, R160 ;  /* 0x000000f769697223 */ /* 0x010fe400000100a0 */
[----:B-----5:R-:W-:-:S05]  /*55e0*/  FFMA.FTZ R106, R106, R248, R0 ;  /* 0x000000f86a6a7223 */ /* 0x020fca0000010000 */
[----:B------:R0:W-:Y:S04]  /*55f0*/  STG.E.128 [R156.64], R104 ;  /* 0x000000689c007986 */ /* 0x0001e8000c101d04 */
[----:B0-----:R-:W2:Y:S04]  /*5600*/  LDL R107, [R1+0x38] ;  /* 0x00003800016b7983 */ /* 0x001ea80000100800 */
[----:B------:R-:W3:Y:S04]  /*5610*/  LDL R106, [R1+0x40] ;  /* 0x00004000016a7983 */ /* 0x000ee80000100800 */
[----:B------:R-:W4:Y:S04]  /*5620*/  LDL R105, [R1+0x48] ;  /* 0x0000480001697983 */ /* 0x000f280000100800 */
[----:B------:R-:W5:Y:S01]  /*5630*/  LDL R104, [R1+0x50] ;  /* 0x0000500001687983 */ /* 0x000f620000100800 */
[----:B------:R-:W-:-:S03]  /*5640*/  IADD3 R156, P1, R251, c[0x0][0x210], RZ ;  /* 0x00008400fb9c7a10 */ /* 0x000fc60007f3e0ff */
[----:B------:R-:W5:Y:S01]  /*5650*/  LDL R251, [R1+0x30] ;  /* 0x0000300001fb7983 */ /* 0x000f620000100800 */
[----:B------:R-:W-:-:S03]  /*5660*/  IADD3.X R157, R249, c[0x0][0x214], RZ, P1, !PT ;  /* 0x00008500f99d7a10 */ /* 0x000fc60000ffe4ff */
[----:B------:R-:W5:Y:S01]  /*5670*/  LDL R249, [R1+0x18] ;  /* 0x0000180001f97983 */ /* 0x000f620000100800 */
[----:B--2---:R-:W-:-:S03]  /*5680*/  FFMA.FTZ R107, R107, R250, R108 ;  /* 0x000000fa6b6b7223 */ /* 0x004fc6000001006c */
[----:B------:R-:W2:Y:S01]  /*5690*/  LDL R250, [R1+0x34] ;  /* 0x0000340001fa7983 */ /* 0x000ea20000100800 */
[----:B---3--:R-:W-:-:S03]  /*56a0*/  FFMA.FTZ R106, R106, R248, R2 ;  /* 0x000000f86a6a7223 */ /* 0x008fc60000010002 */
[----:B------:R-:W3:Y:S01]  /*56b0*/  LDL R248, [R1+0x20] ;  /* 0x0000200001f87983 */ /* 0x000ee20000100800 */
[----:B----4-:R-:W-:-:S03]  /*56c0*/  FFMA.FTZ R105, R105, R247, R159 ;  /* 0x000000f769697223 */ /* 0x010fc6000001009f */
[----:B------:R-:W4:Y:S01]  /*56d0*/  LDL R247, [R1+0x28] ;  /* 0x0000280001f77983 */ /* 0x000f220000100800 */
[----:B-----5:R-:W-:-:S05]  /*56e0*/  FFMA.FTZ R104, R104, R180, R165 ;  /* 0x000000b468687223 */ /* 0x020fca00000100a5 */
[----:B------:R0:W-:Y:S02]  /*56f0*/  STG.E.128 [R156.64], R104 ;  /* 0x000000689c007986 */ /* 0x0001e4000c101d04 */
[C---:B0-----:R-:W-:Y:S02]  /*5700*/  FADD.FTZ R106, -R186.reuse, R100 ;  /* 0x00000064ba6a7221 */ /* 0x041fe40000010100 */
[----:B------:R-:W5:Y:S04]  /*5710*/  LDL R104, [R1+0x24] ;  /* 0x0000240001687983 */ /* 0x000f680000100800 */
[----:B------:R-:W2:Y:S04]  /*5720*/  LDL R105, [R1+0x2c] ;  /* 0x00002c0001697983 */ /* 0x000ea80000100800 */
[----:B------:R-:W3:Y:S01]  /*5730*/  LDL R100, [R1+0x1c] ;  /* 0x00001c0001647983 */ /* 0x000ee20000100800 */
[----:B------:R-:W-:-:S02]  /*5740*/  FADD.FTZ R157, -R186, R103 ;  /* 0x00000067ba9d7221 */ /* 0x000fc40000010100 */
[C---:B------:R-:W-:Y:S02]  /*5750*/  FADD.FTZ R156, -R186.reuse, R102 ;  /* 0x00000066ba9c7221 */ /* 0x040fe40000010100 */
[----:B------:R-:W-:Y:S01]  /*5760*/  FADD.FTZ R107, -R186, R101 ;  /* 0x00000065ba6b7221 */ /* 0x000fe20000010100 */
[----:B------:R-:W-:Y:S01]  /*5770*/  MOV R180, 0x10 ;  /* 0x0000001000b47802 */ /* 0x000fe20000000f00 */
[C---:B------:R-:W-:Y:S02]  /*5780*/  FMUL.FTZ R157, R176.reuse, R157 ;  /* 0x0000009db09d7220 */ /* 0x040fe40000410000 */
[C---:B------:R-:W-:Y:S02]  /*5790*/  FMUL.FTZ R156, R176.reuse, R156 ;  /* 0x0000009cb09c7220 */ /* 0x040fe40000410000 */
[C---:B------:R-:W-:Y:S02]  /*57a0*/  FMUL.FTZ R107, R176.reuse, R107 ;  /* 0x0000006bb06b7220 */ /* 0x040fe40000410000 */
[----:B------:R-:W-:-:S02]  /*57b0*/  FMUL.FTZ R106, R176, R106 ;  /* 0x0000006ab06a7220 */ /* 0x000fc40000410000 */
[----:B-----5:R-:W-:Y:S02]  /*57c0*/  FFMA.FTZ R102, R104, R156, R4 ;  /* 0x0000009c68667223 */ /* 0x020fe40000010004 */
[----:B--2---:R-:W-:Y:S02]  /*57d0*/  FFMA.FTZ R101, R105, R107, R109 ;  /* 0x0000006b69657223 */ /* 0x004fe4000001006d */
[----:B------:R-:W-:-:S04]  /*57e0*/  IMAD.WIDE.U32 R104, R174, R180, c[0x0][0x208] ;  /* 0x00008200ae687625 */ /* 0x000fc800078e00b4 */
[-C--:B---3--:R-:W-:Y:S02]  /*57f0*/  FFMA.FTZ R103, R100, R157.reuse, R111 ;  /* 0x0000009d64677223 */ /* 0x088fe4000001006f */
[----:B------:R-:W-:Y:S02]  /*5800*/  FFMA.FTZ R100, R250, R106, R3 ;  /* 0x0000006afa647223 */ /* 0x000fe40000010003 */
[----:B------:R-:W2:Y:S04]  /*5810*/  LDL R250, [R1+0x4] ;  /* 0x0000040001fa7983 */ /* 0x000ea80000100800 */
[----:B------:R0:W-:Y:S02]  /*5820*/  STG.E.128 [R104.64], R100 ;  /* 0x0000006468007986 */ /* 0x0001e4000c101d04 */
[----:B0-----:R-:W-:-:S02]  /*5830*/  FFMA.FTZ R103, R249, R157, R112 ;  /* 0x0000009df9677223 */ /* 0x001fc40000010070 */
[----:B------:R-:W-:Y:S01]  /*5840*/  FFMA.FTZ R102, R248, R156, R6 ;  /* 0x0000009cf8667223 */ /* 0x000fe20000010006 */
[----:B------:R-:W3:Y:S04]  /*5850*/  LDL R249, [R1+0xc] ;  /* 0x00000c0001f97983 */ /* 0x000ee80000100800 */
[----:B------:R-:W5:Y:S01]  /*5860*/  LDL R248, [R1+0x14] ;  /* 0x0000140001f87983 */ /* 0x000f620000100800 */
[----:B----4-:R-:W-:-:S03]  /*5870*/  FFMA.FTZ R101, R247, R107, R110 ;  /* 0x0000006bf7657223 */ /* 0x010fc6000001006e */
[----:B------:R-:W4:Y:S04]  /*5880*/  LDL R247, [R1] ;  /* 0x0000000001f77983 */ /* 0x000f280000100800 */
[----:B------:R-:W4:Y:S04]  /*5890*/  LDL R157, [R1+0x8] ;  /* 0x00000800019d7983 */ /* 0x000f280000100800 */
[----:B------:R-:W4:Y:S01]  /*58a0*/  LDL R156, [R1+0x10] ;  /* 0x00001000019c7983 */ /* 0x000f220000100800 */
[----:B------:R-:W-:Y:S02]  /*58b0*/  FFMA.FTZ R100, R251, R106, R5 ;  /* 0x0000006afb647223 */ /* 0x000fe40000010005 */
[----:B------:R-:W-:-:S05]  /*58c0*/  IMAD.WIDE.U32 R104, R174, R180, c[0x0][0x210] ;  /* 0x00008400ae687625 */ /* 0x000fca00078e00b4 */
[----:B------:R0:W-:Y:S02]  /*58d0*/  STG.E.128 [R104.64], R100 ;  /* 0x0000006468007986 */ /* 0x0001e4000c101d04 */
[C---:B0-----:R-:W-:Y:S02]  /*58e0*/  FADD.FTZ R105, -R186.reuse, R99 ;  /* 0x00000063ba697221 */ /* 0x041fe40000010100 */
[C---:B------:R-:W-:Y:S02]  /*58f0*/  FADD.FTZ R104, -R186.reuse, R98 ;  /* 0x00000062ba687221 */ /* 0x040fe40000010100 */
[C---:B------:R-:W-:Y:S02]  /*5900*/  FADD.FTZ R103, -R186.reuse, R97 ;  /* 0x00000061ba677221 */ /* 0x040fe40000010100 */
[----:B------:R-:W-:Y:S02]  /*5910*/  FADD.FTZ R102, -R186, R96 ;  /* 0x00000060ba667221 */ /* 0x000fe40000010100 */
[----:B------:R-:W-:-:S02]  /*5920*/  FMUL.FTZ R105, R176, R105 ;  /* 0x00000069b0697220 */ /* 0x000fc40000410000 */
[C---:B------:R-:W-:Y:S02]  /*5930*/  FMUL.FTZ R104, R176.reuse, R104 ;  /* 0x00000068b0687220 */ /* 0x040fe40000410000 */
[C---:B------:R-:W-:Y:S02]  /*5940*/  FMUL.FTZ R103, R176.reuse, R103 ;  /* 0x00000067b0677220 */ /* 0x040fe40000410000 */
[----:B------:R-:W-:Y:S02]  /*5950*/  FMUL.FTZ R102, R176, R102 ;  /* 0x00000066b0667220 */ /* 0x000fe40000410000 */
[----:B------:R-:W-:Y:S02]  /*5960*/  FFMA.FTZ R99, R252, R105, R115 ;  /* 0x00000069fc637223 */ /* 0x000fe40000010073 */
[----:B------:R-:W-:-:S04]  /*5970*/  IMAD.WIDE.U32 R100, R171, R180, c[0x0][0x208] ;  /* 0x00008200ab647625 */ /* 0x000fc800078e00b4 */
[----:B------:R-:W-:-:S04]  /*5980*/  FADD.FTZ R106, -R186, R91 ;  /* 0x0000005bba6a7221 */ /* 0x000fc80000010100 */
[----:B------:R-:W-:-:S04]  /*5990*/  FMUL.FTZ R106, R176, R106 ;  /* 0x0000006ab06a7220 */ /* 0x000fc80000410000 */
[-C--:B------:R-:W-:Y:S02]  /*59a0*/  FFMA.FTZ R91, R231, R106.reuse, R123 ;  /* 0x0000006ae75b7223 */ /* 0x080fe4000001007b */
[C---:B------:R-:W-:Y:S02]  /*59b0*/  FADD.FTZ R107, -R186.reuse, R87 ;  /* 0x00000057ba6b7221 */ /* 0x040fe40000010100 */
[----:B------:R-:W-:Y:S02]  /*59c0*/  FADD.FTZ R87, -R186, R63 ;  /* 0x0000003fba577221 */ /* 0x000fe40000010100 */
[----:B------:R-:W-:Y:S02]  /*59d0*/  FFMA.FTZ R63, R230, R106, R124 ;  /* 0x0000006ae63f7223 */ /* 0x000fe4000001007c */
[----:B------:R-:W-:Y:S01]  /*59e0*/  FMUL.FTZ R87, R176, R87 ;  /* 0x00000057b0577220 */ /* 0x000fe20000410000 */
[----:B------:R-:W-:-:S10]  /*59f0*/  HFMA2.MMA R251, -RZ, RZ, 0, 2.384185791015625e-07 ;  /* 0x00000004fffb7435 */ /* 0x000fd400000001ff */
[----:B------:R-:W-:-:S05]  /*5a00*/  IMAD R153, R251, c[0x0][0x160], R153 ;  /* 0x00005800fb997a24 */ /* 0x000fca00078e0299 */
[----:B------:R-:W-:Y:S01]  /*5a10*/  ISETP.GE.AND P1, PT, R153, c[0x0][0x164], PT ;  /* 0x0000590099007a0c */ /* 0x000fe20003f26270 */
[----:B--2---:R-:W-:Y:S02]  /*5a20*/  FFMA.FTZ R98, R250, R104, R8 ;  /* 0x00000068fa627223 */ /* 0x004fe40000010008 */
[----:B---3--:R-:W-:Y:S02]  /*5a30*/  FFMA.FTZ R97, R249, R103, R113 ;  /* 0x00000067f9617223 */ /* 0x008fe40000010071 */
[----:B-----5:R-:W-:-:S05]  /*5a40*/  FFMA.FTZ R96, R248, R102, R7 ;  /* 0x00000066f8607223 */ /* 0x020fca0000010007 */
[----:B------:R0:W-:Y:S02]  /*5a50*/  STG.E.128 [R100.64], R96 ;  /* 0x0000006064007986 */ /* 0x0001e4000c101d04 */
[----:B0-----:R-:W-:Y:S02]  /*5a60*/  FFMA.FTZ R99, R246, R105, R116 ;  /* 0x00000069f6637223 */ /* 0x001fe40000010074 */
[----:B----4-:R-:W-:Y:S02]  /*5a70*/  FFMA.FTZ R98, R247, R104, R10 ;  /* 0x00000068f7627223 */ /* 0x010fe4000001000a */
[----:B------:R-:W-:Y:S02]  /*5a80*/  FFMA.FTZ R97, R157, R103, R114 ;  /* 0x000000679d617223 */ /* 0x000fe40000010072 */
        /* <DEDUP_REMOVED lines=15> */
[----:B------:R-:W-:-:S05]  /*5b80*/  IMAD.WIDE.U32 R96, R168, R180, c[0x0][0x208] ;  /* 0x00008200a8607625 */ /* 0x000fca00078e00b4 */
[----:B------:R0:W-:Y:S02]  /*5b90*/  STG.E.128 [R96.64], R92 ;  /* 0x0000005c60007986 */ /* 0x0001e4000c101d04 */
[----:B0-----:R-:W-:Y:S02]  /*5ba0*/  FFMA.FTZ R95, R238, R101, R120 ;  /* 0x00000065ee5f7223 */ /* 0x001fe40000010078 */
[----:B------:R-:W-:Y:S02]  /*5bb0*/  FFMA.FTZ R94, R240, R100, R14 ;  /* 0x00000064f05e7223 */ /* 0x000fe4000001000e */
[----:B------:R-:W-:Y:S02]  /*5bc0*/  FFMA.FTZ R93, R242, R99, R118 ;  /* 0x00000063f25d7223 */ /* 0x000fe40000010076 */
[----:B------:R-:W-:Y:S02]  /*5bd0*/  FFMA.FTZ R92, R244, R98, R13 ;  /* 0x00000062f45c7223 */ /* 0x000fe4000001000d */
[----:B------:R-:W-:-:S05]  /*5be0*/  IMAD.WIDE.U32 R96, R168, R180, c[0x0][0x210] ;  /* 0x00008400a8607625 */ /* 0x000fca00078e00b4 */
[----:B------:R0:W-:Y:S01]  /*5bf0*/  STG.E.128 [R96.64], R92 ;  /* 0x0000005c60007986 */ /* 0x0001e2000c101d04 */
[C---:B------:R-:W-:Y:S02]  /*5c00*/  FADD.FTZ R104, -R186.reuse, R85 ;  /* 0x00000055ba687221 */ /* 0x040fe40000010100 */
[C---:B------:R-:W-:Y:S02]  /*5c10*/  FADD.FTZ R105, -R186.reuse, R86 ;  /* 0x00000056ba697221 */ /* 0x040fe40000010100 */
[C---:B0-----:R-:W-:Y:S02]  /*5c20*/  FADD.FTZ R94, -R186.reuse, R88 ;  /* 0x00000058ba5e7221 */ /* 0x041fe40000010100 */
[C---:B------:R-:W-:Y:S02]  /*5c30*/  FADD.FTZ R96, -R186.reuse, R90 ;  /* 0x0000005aba607221 */ /* 0x040fe40000010100 */
[----:B------:R-:W-:Y:S02]  /*5c40*/  FADD.FTZ R95, -R186, R89 ;  /* 0x00000059ba5f7221 */ /* 0x000fe40000010100 */
[----:B------:R-:W-:-:S02]  /*5c50*/  FMUL.FTZ R96, R176, R96 ;  /* 0x00000060b0607220 */ /* 0x000fc40000410000 */
[C---:B------:R-:W-:Y:S02]  /*5c60*/  FMUL.FTZ R95, R176.reuse, R95 ;  /* 0x0000005fb05f7220 */ /* 0x040fe40000410000 */
[----:B------:R-:W-:Y:S02]  /*5c70*/  FMUL.FTZ R94, R176, R94 ;  /* 0x0000005eb05e7220 */ /* 0x000fe40000410000 */
[----:B------:R-:W-:-:S04]  /*5c80*/  IMAD.WIDE.U32 R92, R166, R180, c[0x0][0x208] ;  /* 0x00008200a65c7625 */ /* 0x000fc800078e00b4 */
[----:B------:R-:W-:Y:S02]  /*5c90*/  FFMA.FTZ R90, R233, R96, R16 ;  /* 0x00000060e95a7223 */ /* 0x000fe40000010010 */
[----:B------:R-:W-:Y:S02]  /*5ca0*/  FFMA.FTZ R89, R235, R95, R121 ;  /* 0x0000005feb597223 */ /* 0x000fe40000010079 */
[----:B------:R-:W-:Y:S02]  /*5cb0*/  FFMA.FTZ R88, R237, R94, R15 ;  /* 0x0000005eed587223 */ /* 0x000fe4000001000f */
[----:B------:R-:W-:-:S03]  /*5cc0*/  FADD.FTZ R85, -R186, R61 ;  /* 0x0000003dba557221 */ /* 0x000fc60000010100 */
[----:B------:R0:W-:Y:S01]  /*5cd0*/  STG.E.128 [R92.64], R88 ;  /* 0x000000585c007986 */ /* 0x0001e2000c101d04 */
[----:B------:R-:W-:Y:S02]  /*5ce0*/  FADD.FTZ R86, -R186, R62 ;  /* 0x0000003eba567221 */ /* 0x000fe40000010100 */
[----:B------:R-:W-:Y:S02]  /*5cf0*/  FFMA.FTZ R62, R232, R96, R18 ;  /* 0x00000060e83e7223 */ /* 0x000fe40000010012 */
[----:B------:R-:W-:Y:S02]  /*5d00*/  FFMA.FTZ R61, R234, R95, R122 ;  /* 0x0000005fea3d7223 */ /* 0x000fe4000001007a */
[C---:B------:R-:W-:Y:S02]  /*5d10*/  FADD.FTZ R97, -R186.reuse, R68 ;  /* 0x00000044ba617221 */ /* 0x040fe40000010100 */
[C---:B------:R-:W-:Y:S02]  /*5d20*/  FADD.FTZ R98, -R186.reuse, R69 ;  /* 0x00000045ba627221 */ /* 0x040fe40000010100 */
[----:B------:R-:W-:-:S02]  /*5d30*/  FADD.FTZ R99, -R186, R70 ;  /* 0x00000046ba637221 */ /* 0x000fc40000010100 */
[----:B------:R-:W-:Y:S02]  /*5d40*/  FMUL.FTZ R70, R176, R107 ;  /* 0x0000006bb0467220 */ /* 0x000fe40000410000 */
[C---:B0-----:R-:W-:Y:S02]  /*5d50*/  FADD.FTZ R92, -R186.reuse, R84 ;  /* 0x00000054ba5c7221 */ /* 0x041fe40000010100 */
[C---:B------:R-:W-:Y:S02]  /*5d60*/  FADD.FTZ R84, -R186.reuse, R60 ;  /* 0x0000003cba547221 */ /* 0x040fe40000010100 */
[C---:B------:R-:W-:Y:S02]  /*5d70*/  FADD.FTZ R89, -R186.reuse, R64 ;  /* 0x00000040ba597221 */ /* 0x040fe40000010100 */
[C---:B------:R-:W-:Y:S02]  /*5d80*/  FADD.FTZ R90, -R186.reuse, R65 ;  /* 0x00000041ba5a7221 */ /* 0x040fe40000010100 */
[----:B------:R-:W-:-:S02]  /*5d90*/  FADD.FTZ R91, -R186, R66 ;  /* 0x00000042ba5b7221 */ /* 0x000fc40000010100 */
[----:B------:R-:W-:-:S04]  /*5da0*/  IMAD.WIDE.U32 R64, R166, R180, c[0x0][0x210] ;  /* 0x00008400a6407625 */ /* 0x000fc800078e00b4 */
[----:B------:R-:W-:Y:S02]  /*5db0*/  FFMA.FTZ R60, R236, R94, R17 ;  /* 0x0000005eec3c7223 */ /* 0x000fe40000010011 */
[----:B------:R-:W-:Y:S02]  /*5dc0*/  FADD.FTZ R66, -R186, R67 ;  /* 0x00000043ba427221 */ /* 0x000fe40000010100 */
[C---:B------:R-:W-:Y:S02]  /*5dd0*/  FMUL.FTZ R69, R176.reuse, R105 ;  /* 0x00000069b0457220 */ /* 0x040fe40000410000 */
[C---:B------:R-:W-:Y:S02]  /*5de0*/  FMUL.FTZ R68, R176.reuse, R104 ;  /* 0x00000068b0447220 */ /* 0x040fe40000410000 */
[----:B------:R-:W-:Y:S01]  /*5df0*/  FMUL.FTZ R67, R176, R92 ;  /* 0x0000005cb0437220 */ /* 0x000fe20000410000 */
[----:B------:R0:W-:Y:S01]  /*5e00*/  STG.E.128 [R64.64], R60 ;  /* 0x0000003c40007986 */ /* 0x0001e2000c101d04 */
[----:B------:R-:W-:-:S02]  /*5e10*/  FADD.FTZ R100, -R186, R71 ;  /* 0x00000047ba647221 */ /* 0x000fc40000010100 */
[C---:B------:R-:W-:Y:S02]  /*5e20*/  FADD.FTZ R93, -R186.reuse, R80 ;  /* 0x00000050ba5d7221 */ /* 0x040fe40000010100 */
[----:B------:R-:W-:Y:S02]  /*5e30*/  FADD.FTZ R71, -R186, R76 ;  /* 0x0000004cba477221 */ /* 0x000fe40000010100 */
[C---:B------:R-:W-:Y:S02]  /*5e40*/  FMUL.FTZ R84, R176.reuse, R84 ;  /* 0x00000054b0547220 */ /* 0x040fe40000410000 */
[C---:B------:R-:W-:Y:S02]  /*5e50*/  FMUL.FTZ R85, R176.reuse, R85 ;  /* 0x00000055b0557220 */ /* 0x040fe40000410000 */
[----:B------:R-:W-:Y:S02]  /*5e60*/  FMUL.FTZ R86, R176, R86 ;  /* 0x00000056b0567220 */ /* 0x000fe40000410000 */
[----:B------:R-:W-:-:S02]  /*5e70*/  FADD.FTZ R101, -R186, R72 ;  /* 0x00000048ba657221 */ /* 0x000fc40000010100 */
[----:B0-----:R-:W-:-:S04]  /*5e80*/  IMAD.WIDE.U32 R64, R163, R180, c[0x0][0x208] ;  /* 0x00008200a3407625 */ /* 0x001fc800078e00b4 */
[----:B------:R-:W-:Y:S02]  /*5e90*/  FFMA.FTZ R63, R223, R70, R127 ;  /* 0x00000046df3f7223 */ /* 0x000fe4000001007f */
[----:B------:R-:W-:Y:S02]  /*5ea0*/  FFMA.FTZ R62, R225, R69, R20 ;  /* 0x00000045e13e7223 */ /* 0x000fe40000010014 */
[----:B------:R-:W-:Y:S02]  /*5eb0*/  FFMA.FTZ R61, R227, R68, R125 ;  /* 0x00000044e33d7223 */ /* 0x000fe4000001007d */
[----:B------:R-:W-:Y:S02]  /*5ec0*/  FFMA.FTZ R60, R229, R67, R19 ;  /* 0x00000043e53c7223 */ /* 0x000fe40000010013 */
[C---:B------:R-:W-:Y:S02]  /*5ed0*/  FADD.FTZ R102, -R186.reuse, R73 ;  /* 0x00000049ba667221 */ /* 0x040fe40000010100 */
[C---:B------:R-:W-:Y:S01]  /*5ee0*/  FADD.FTZ R103, -R186.reuse, R74 ;  /* 0x0000004aba677221 */ /* 0x040fe20000010100 */
[----:B------:R0:W-:Y:S01]  /*5ef0*/  STG.E.128 [R64.64], R60 ;  /* 0x0000003c40007986 */ /* 0x0001e2000c101d04 */
[----:B------:R-:W-:-:S02]  /*5f00*/  FADD.FTZ R88, -R186, R75 ;  /* 0x0000004bba587221 */ /* 0x000fc40000010100 */
[C---:B------:R-:W-:Y:S02]  /*5f10*/  FADD.FTZ R94, -R186.reuse, R81 ;  /* 0x00000051ba5e7221 */ /* 0x040fe40000010100 */
[C---:B------:R-:W-:Y:S02]  /*5f20*/  FADD.FTZ R95, -R186.reuse, R82 ;  /* 0x00000052ba5f7221 */ /* 0x040fe40000010100 */
[C---:B------:R-:W-:Y:S02]  /*5f30*/  FADD.FTZ R96, -R186.reuse, R83 ;  /* 0x00000053ba607221 */ /* 0x040fe40000010100 */
[C---:B------:R-:W-:Y:S02]  /*5f40*/  FADD.FTZ R80, -R186.reuse, R77 ;  /* 0x0000004dba507221 */ /* 0x040fe40000010100 */
[C---:B------:R-:W-:Y:S02]  /*5f50*/  FADD.FTZ R92, -R186.reuse, R78 ;  /* 0x0000004eba5c7221 */ /* 0x040fe40000010100 */
[----:B------:R-:W-:-:S02]  /*5f60*/  FADD.FTZ R186, -R186, R79 ;  /* 0x0000004fbaba7221 */ /* 0x000fc40000010100 */
[----:B------:R-:W-:Y:S02]  /*5f70*/  FMUL.FTZ R78, R176, R89 ;  /* 0x00000059b04e7220 */ /* 0x000fe40000410000 */
[----:B------:R-:W-:-:S04]  /*5f80*/  IMAD.WIDE.U32 R72, R163, R180, c[0x0][0x210] ;  /* 0x00008400a3487625 */ /* 0x000fc800078e00b4 */
[C---:B------:R-:W-:Y:S02]  /*5f90*/  FMUL.FTZ R79, R176.reuse, R90 ;  /* 0x0000005ab04f7220 */ /* 0x040fe40000410000 */
[----:B------:R-:W-:Y:S02]  /*5fa0*/  FMUL.FTZ R89, R176, R66 ;  /* 0x00000042b0597220 */ /* 0x000fe40000410000 */
[----:B0-----:R-:W-:Y:S02]  /*5fb0*/  FFMA.FTZ R63, R222, R70, R128 ;  /* 0x00000046de3f7223 */ /* 0x001fe40000010080 */
[----:B------:R-:W-:Y:S02]  /*5fc0*/  FFMA.FTZ R62, R224, R69, R22 ;  /* 0x00000045e03e7223 */ /* 0x000fe40000010016 */
[----:B------:R-:W-:Y:S02]  /*5fd0*/  FFMA.FTZ R61, R226, R68, R126 ;  /* 0x00000044e23d7223 */ /* 0x000fe4000001007e */
[----:B------:R-:W-:-:S02]  /*5fe0*/  FFMA.FTZ R60, R228, R67, R21 ;  /* 0x00000043e43c7223 */ /* 0x000fc40000010015 */
[----:B------:R-:W-:-:S04]  /*5ff0*/  IMAD.WIDE.U32 R74, R164, R180, c[0x0][0x208] ;  /* 0x00008200a44a7625 */ /* 0x000fc800078e00b4 */
[----:B------:R-:W-:Y:S02]  /*6000*/  FMUL.FTZ R90, R176, R71 ;  /* 0x00000047b05a7220 */ /* 0x000fe40000410000 */
[----:B------:R-:W-:Y:S02]  /*6010*/  FFMA.FTZ R67, R215, R87, R131 ;  /* 0x00000057d7437223 */ /* 0x000fe40000010083 */
[----:B------:R-:W-:Y:S02]  /*6020*/  FFMA.FTZ R66, R217, R86, R24 ;  /* 0x00000056d9427223 */ /* 0x000fe40000010018 */
[----:B------:R-:W-:Y:S02]  /*6030*/  FFMA.FTZ R65, R219, R85, R129 ;  /* 0x00000055db417223 */ /* 0x000fe40000010081 */
[----:B------:R-:W-:Y:S02]  /*6040*/  FFMA.FTZ R64, R221, R84, R23 ;  /* 0x00000054dd407223 */ /* 0x000fe40000010017 */
[----:B------:R-:W-:Y:S01]  /*6050*/  IMAD.WIDE.U32 R76, R164, R180, c[0x0][0x210] ;  /* 0x00008400a44c7625 */ /* 0x000fe200078e00b4 */
[----:B------:R0:W-:Y:S03]  /*6060*/  STG.E.128 [R72.64], R60 ;  /* 0x0000003c48007986 */ /* 0x0001e6000c101d04 */
        /* <DEDUP_REMOVED lines=8> */
[C---:B------:R-:W-:Y:S01]  /*60f0*/  FMUL.FTZ R88, R176.reuse, R91 ;  /* 0x0000005bb0587220 */ /* 0x040fe20000410000 */
[----:B------:R1:W-:Y:S01]  /*6100*/  STG.E.128 [R74.64], R64 ;  /* 0x000000404a007986 */ /* 0x0003e2000c101d04 */
[C---:B------:R-:W-:Y:S02]  /*6110*/  FMUL.FTZ R91, R176.reuse, R80 ;  /* 0x00000050b05b7220 */ /* 0x040fe40000410000 */
[C---:B------:R-:W-:Y:S01]  /*6120*/  FMUL.FTZ R97, R176.reuse, R97 ;  /* 0x00000061b0617220 */ /* 0x040fe20000410000 */
[----:B------:R2:W-:Y:S01]  /*6130*/  STG.E.128 [R76.64], R68 ;  /* 0x000000444c007986 */ /* 0x0005e2000c101d04 */
[C---:B------:R-:W-:Y:S02]  /*6140*/  FMUL.FTZ R98, R176.reuse, R98 ;  /* 0x00000062b0627220 */ /* 0x040fe40000410000 */
[----:B------:R-:W-:-:S02]  /*6150*/  FMUL.FTZ R99, R176, R99 ;  /* 0x00000063b0637220 */ /* 0x000fc40000410000 */
[----:B------:R-:W-:Y:S02]  /*6160*/  FMUL.FTZ R100, R176, R100 ;  /* 0x00000064b0647220 */ /* 0x000fe40000410000 */
[----:B------:R-:W-:-:S04]  /*6170*/  IMAD.WIDE.U32 R80, R161, R180, c[0x0][0x208] ;  /* 0x00008200a1507625 */ /* 0x000fc800078e00b4 */
[----:B0-----:R-:W-:Y:S02]  /*6180*/  FFMA.FTZ R63, R207, R104, R135 ;  /* 0x00000068cf3f7223 */ /* 0x001fe40000010087 */
[----:B------:R-:W-:Y:S02]  /*6190*/  FFMA.FTZ R62, R209, R103, R28 ;  /* 0x00000067d13e7223 */ /* 0x000fe4000001001c */
[----:B------:R-:W-:Y:S02]  /*61a0*/  FFMA.FTZ R61, R211, R102, R133 ;  /* 0x00000066d33d7223 */ /* 0x000fe40000010085 */
[----:B------:R-:W-:Y:S02]  /*61b0*/  FFMA.FTZ R60, R213, R101, R27 ;  /* 0x00000065d53c7223 */ /* 0x000fe4000001001b */
[----:B------:R-:W-:-:S04]  /*61c0*/  IMAD.WIDE.U32 R82, R161, R180, c[0x0][0x210] ;  /* 0x00008400a1527625 */ /* 0x000fc800078e00b4 */
[----:B-1----:R-:W-:Y:S02]  /*61d0*/  FFMA.FTZ R67, R206, R104, R136 ;  /* 0x00000068ce437223 */ /* 0x002fe40000010088 */
[----:B------:R-:W-:Y:S02]  /*61e0*/  FFMA.FTZ R66, R208, R103, R30 ;  /* 0x00000067d0427223 */ /* 0x000fe4000001001e */
[----:B------:R-:W-:Y:S02]  /*61f0*/  FFMA.FTZ R65, R210, R102, R134 ;  /* 0x00000066d2417223 */ /* 0x000fe40000010086 */
[----:B------:R-:W-:Y:S02]  /*6200*/  FFMA.FTZ R64, R212, R101, R29 ;  /* 0x00000065d4407223 */ /* 0x000fe4000001001d */
[----:B------:R-:W-:Y:S01]  /*6210*/  IMAD.WIDE.U32 R84, R162, R180, c[0x0][0x208] ;  /* 0x00008200a2547625 */ /* 0x000fe200078e00b4 */
[----:B------:R0:W-:Y:S03]  /*6220*/  STG.E.128 [R80.64], R60 ;  /* 0x0000003c50007986 */ /* 0x0001e6000c101d04 */
[----:B--2---:R-:W-:-:S02]  /*6230*/  FFMA.FTZ R71, R199, R89, R139 ;  /* 0x00000059c7477223 */ /* 0x004fc4000001008b */
[----:B------:R-:W-:Y:S02]  /*6240*/  FFMA.FTZ R70, R201, R88, R32 ;  /* 0x00000058c9467223 */ /* 0x000fe40000010020 */
[----:B------:R-:W-:Y:S02]  /*6250*/  FFMA.FTZ R69, R203, R79, R137 ;  /* 0x0000004fcb457223 */ /* 0x000fe40000010089 */
[----:B------:R-:W-:Y:S02]  /*6260*/  FFMA.FTZ R68, R205, R78, R31 ;  /* 0x0000004ecd447223 */ /* 0x000fe4000001001f */
[----:B------:R-:W-:Y:S01]  /*6270*/  IMAD.WIDE.U32 R162, R162, R180, c[0x0][0x210] ;  /* 0x00008400a2a27625 */ /* 0x000fe200078e00b4 */
[----:B------:R1:W-:Y:S03]  /*6280*/  STG.E.128 [R82.64], R64 ;  /* 0x0000004052007986 */ /* 0x0003e6000c101d04 */
[----:B------:R-:W-:-:S02]  /*6290*/  FFMA.FTZ R75, R198, R89, R140 ;  /* 0x00000059c64b7223 */ /* 0x000fc4000001008c */
[----:B------:R-:W-:Y:S02]  /*62a0*/  FFMA.FTZ R74, R200, R88, R34 ;  /* 0x00000058c84a7223 */ /* 0x000fe40000010022 */
[----:B------:R-:W-:Y:S02]  /*62b0*/  FFMA.FTZ R73, R202, R79, R138 ;  /* 0x0000004fca497223 */ /* 0x000fe4000001008a */
[----:B------:R-:W-:Y:S02]  /*62c0*/  FFMA.FTZ R72, R204, R78, R33 ;  /* 0x0000004ecc487223 */ /* 0x000fe40000010021 */
[----:B------:R-:W-:Y:S01]  /*62d0*/  IMAD.WIDE.U32 R86, R158, R180, c[0x0][0x208] ;  /* 0x000082009e567625 */ /* 0x000fe200078e00b4 */
[----:B------:R-:W-:Y:S03]  /*62e0*/  STG.E.128 [R84.64], R68 ;  /* 0x0000004454007986 */ /* 0x000fe6000c101d04 */
[----:B------:R-:W-:-:S02]  /*62f0*/  FFMA.FTZ R79, R191, R100, R143 ;  /* 0x00000064bf4f7223 */ /* 0x000fc4000001008f */
[----:B------:R-:W-:Y:S02]  /*6300*/  FFMA.FTZ R78, R193, R99, R36 ;  /* 0x00000063c14e7223 */ /* 0x000fe40000010024 */
[----:B------:R-:W-:Y:S02]  /*6310*/  FFMA.FTZ R77, R195, R98, R141 ;  /* 0x00000062c34d7223 */ /* 0x000fe4000001008d */
[----:B------:R-:W-:Y:S02]  /*6320*/  FFMA.FTZ R76, R197, R97, R35 ;  /* 0x00000061c54c7223 */ /* 0x000fe40000010023 */
[C---:B------:R-:W-:Y:S02]  /*6330*/  FMUL.FTZ R93, R176.reuse, R93 ;  /* 0x0000005db05d7220 */ /* 0x040fe40000410000 */
[C---:B------:R-:W-:Y:S02]  /*6340*/  FMUL.FTZ R94, R176.reuse, R94 ;  /* 0x0000005eb05e7220 */ /* 0x040fe40000410000 */
[----:B------:R-:W-:-:S02]  /*6350*/  FMUL.FTZ R95, R176, R95 ;  /* 0x0000005fb05f7220 */ /* 0x000fc40000410000 */
[C---:B------:R-:W-:Y:S02]  /*6360*/  FMUL.FTZ R96, R176.reuse, R96 ;  /* 0x00000060b0607220 */ /* 0x040fe40000410000 */
[C---:B------:R-:W-:Y:S01]  /*6370*/  FMUL.FTZ R92, R176.reuse, R92 ;  /* 0x0000005cb05c7220 */ /* 0x040fe20000410000 */
[----:B------:R-:W-:Y:S01]  /*6380*/  STG.E.128 [R162.64], R72 ;  /* 0x00000048a2007986 */ /* 0x000fe2000c101d04 */
[----:B------:R-:W-:Y:S02]  /*6390*/  FMUL.FTZ R176, R176, R186 ;  /* 0x000000bab0b07220 */ /* 0x000fe40000410000 */
[----:B0-----:R-:W-:Y:S01]  /*63a0*/  IMAD.WIDE.U32 R80, R158, R180, c[0x0][0x210] ;  /* 0x000084009e507625 */ /* 0x001fe200078e00b4 */
[----:B------:R0:W-:Y:S03]  /*63b0*/  STG.E.128 [R86.64], R76 ;  /* 0x0000004c56007986 */ /* 0x0001e6000c101d04 */
[----:B------:R-:W-:-:S02]  /*63c0*/  FFMA.FTZ R63, R190, R100, R144 ;  /* 0x00000064be3f7223 */ /* 0x000fc40000010090 */
[----:B------:R-:W-:Y:S02]  /*63d0*/  FFMA.FTZ R62, R192, R99, R38 ;  /* 0x00000063c03e7223 */ /* 0x000fe40000010026 */
[----:B------:R-:W-:Y:S02]  /*63e0*/  FFMA.FTZ R61, R194, R98, R142 ;  /* 0x00000062c23d7223 */ /* 0x000fe4000001008e */
[----:B------:R-:W-:Y:S02]  /*63f0*/  FFMA.FTZ R60, R196, R97, R37 ;  /* 0x00000061c43c7223 */ /* 0x000fe40000010025 */
[----:B-1----:R-:W-:-:S04]  /*6400*/  IMAD.WIDE.U32 R82, R154, R180, c[0x0][0x208] ;  /* 0x000082009a527625 */ /* 0x002fc800078e00b4 */
[----:B------:R-:W-:Y:S02]  /*6410*/  FFMA.FTZ R67, R182, R96, R147 ;  /* 0x00000060b6437223 */ /* 0x000fe40000010093 */
[----:B------:R-:W-:Y:S02]  /*6420*/  FFMA.FTZ R66, R184, R95, R40 ;  /* 0x0000005fb8427223 */ /* 0x000fe40000010028 */
[----:B------:R-:W-:Y:S02]  /*6430*/  FFMA.FTZ R65, R187, R94, R145 ;  /* 0x0000005ebb417223 */ /* 0x000fe40000010091 */
[----:B------:R-:W-:Y:S02]  /*6440*/  FFMA.FTZ R64, R189, R93, R39 ;  /* 0x0000005dbd407223 */ /* 0x000fe40000010027 */
[----:B0-----:R-:W-:Y:S01]  /*6450*/  IMAD.WIDE.U32 R86, R154, R180, c[0x0][0x210] ;  /* 0x000084009a567625 */ /* 0x001fe200078e00b4 */
[----:B------:R0:W-:Y:S03]  /*6460*/  STG.E.128 [R80.64], R60 ;  /* 0x0000003c50007986 */ /* 0x0001e6000c101d04 */
[----:B------:R-:W-:-:S02]  /*6470*/  FFMA.FTZ R71, R181, R96, R148 ;  /* 0x00000060b5477223 */ /* 0x000fc40000010094 */
        /* <DEDUP_REMOVED lines=14> */
[----:B------:R-:W-:Y:S01]  /*6560*/  FFMA.FTZ R76, R178, R90, R45 ;  /* 0x0000005ab24c7223 */ /* 0x000fe2000001002d */
[----:B------:R0:W-:Y:S04]  /*6570*/  STG.E.128 [R84.64], R72 ;  /* 0x0000004854007986 */ /* 0x0001e8000c101d04 */
[----:B------:R0:W-:Y:S02]  /*6580*/  STG.E.128 [R88.64], R76 ;  /* 0x0000004c58007986 */ /* 0x0001e4000c101d04 */
[----:B0-----:R-:W-:Y:S01]  /*6590*/  @P1 CALL.REL.NOINC `(.L_x_31445) ;  /* 0x0000001000001944 */ /* 0x001fe20003c00000 */
[----:B------:R-:W-:Y:S05]  /*65a0*/  BRA `(.L_x_31446) ;  /* 0xffffbb0000007947 */ /* 0x000fea000383ffff */
.L_x_31445:
[----:B------:R-:W-:Y:S05]  /*65b0*/  EXIT ;  /* 0x000000000000794d */ /* 0x000fea0003800000 */
.L_x_31443:
[----:B------:R-:W-:Y:S01]  /*65c0*/  HFMA2.MMA R249, -RZ, RZ, 0, 1.847743988037109375e-06 ;  /* 0x0000001ffff97435 */ /* 0x000fe200000001ff */
[----:B------:R-:W-:-:S02]  /*65d0*/  MOV R176, 0x1 ;  /* 0x0000000100b07802 */ /* 0x000fc40000000f00 */
[----:B------:R-:W-:Y:S02]  /*65e0*/  MOV R157, 0xffffffff ;  /* 0xffffffff009d7802 */ /* 0x000fe40000000f00 */
[----:B------:R-:W-:Y:S02]  /*65f0*/  MOV R156, 0x6610 ;  /* 0x00006610009c7802 */ /* 0x000fe40000000f00 */
[----:B------:R-:W-:Y:S05]  /*6600*/  CALL.REL.NOINC `($__internal_65_$__cuda_sm70_shflsync_bfly_p) ;  /* 0x0000098000007944 */ /* 0x000fea0003c00000 */
[----:B-1----:R-:W-:Y:S05]  /*6610*/  BRA `(.L_x_31447) ;  /* 0xffffe67000007947 */ /* 0x002fea000383ffff */
.L_x_31444:
[----:B------:R-:W-:Y:S01]  /*6620*/  HFMA2.MMA R176, -RZ, RZ, 0, 1.1920928955078125e-07 ;  /* 0x00000002ffb07435 */ /* 0x000fe200000001ff */
[----:B------:R-:W-:Y:S02]  /*6630*/  MOV R249, 0x1f ;  /* 0x0000001f00f97802 */ /* 0x000fe40000000f00 */
[----:B------:R-:W-:Y:S02]  /*6640*/  MOV R157, 0xffffffff ;  /* 0xffffffff009d7802 */ /* 0x000fe40000000f00 */
[----:B------:R-:W-:Y:S02]  /*6650*/  MOV R156, 0x6670 ;  /* 0x00006670009c7802 */ /* 0x000fe40000000f00 */
[----:B------:R-:W-:Y:S05]  /*6660*/  CALL.REL.NOINC `($__internal_65_$__cuda_sm70_shflsync_bfly_p) ;  /* 0x0000092000007944 */ /* 0x000fea0003c00000 */
[----:B-1----:R-:W-:Y:S01]  /*6670*/  FADD.FTZ R186, R186, R176 ;  /* 0x000000b0baba7221 */ /* 0x002fe20000010000 */
[----:B------:R-:W-:Y:S01]  /*6680*/  HFMA2.MMA R176, -RZ, RZ, 0, 2.384185791015625e-07 ;  /* 0x00000004ffb07435 */ /* 0x000fe200000001ff */
[----:B------:R-:W-:Y:S02]  /*6690*/  MOV R249, 0x1f ;  /* 0x0000001f00f97802 */ /* 0x000fe40000000f00 */
[----:B------:R-:W-:-:S02]  /*66a0*/  MOV R157, 0xffffffff ;  /* 0xffffffff009d7802 */ /* 0x000fc40000000f00 */
[----:B------:R-:W-:Y:S02]  /*66b0*/  MOV R156, 0x66d0 ;  /* 0x000066d0009c7802 */ /* 0x000fe40000000f00 */
[----:B------:R-:W-:Y:S05]  /*66c0*/  CALL.REL.NOINC `($__internal_65_$__cuda_sm70_shflsync_bfly_p) ;  /* 0x000008c000007944 */ /* 0x000fea0003c00000 */
[----:B-1----:R-:W-:Y:S01]  /*66d0*/  FADD.FTZ R186, R186, R176 ;  /* 0x000000b0baba7221 */ /* 0x002fe20000010000 */
[----:B------:R-:W-:Y:S01]  /*66e0*/  HFMA2.MMA R176, -RZ, RZ, 0, 4.76837158203125e-07 ;  /* 0x00000008ffb07435 */ /* 0x000fe200000001ff */
[----:B------:R-:W-:Y:S02]  /*66f0*/  MOV R249, 0x1f ;  /* 0x0000001f00f97802 */ /* 0x000fe40000000f00 */
[----:B------:R-:W-:Y:S02]  /*6700*/  MOV R157, 0xffffffff ;  /* 0xffffffff009d7802 */ /* 0x000fe40000000f00 */
[----:B------:R-:W-:Y:S02]  /*6710*/  MOV R156, 0x6730 ;  /* 0x00006730009c7802 */ /* 0x000fe40000000f00 */
[----:B------:R-:W-:Y:S05]  /*6720*/  CALL.REL.NOINC `($__internal_65_$__cuda_sm70_shflsync_bfly_p) ;  /* 0x0000086000007944 */ /* 0x000fea0003c00000 */
[----:B-1----:R-:W-:Y:S01]  /*6730*/  FADD.FTZ R186, R186, R176 ;  /* 0x000000b0baba7221 */ /* 0x002fe20000010000 */
[----:B------:R-:W-:Y:S01]  /*6740*/  HFMA2.MMA R176, -RZ, RZ, 0, 9.5367431640625e-07 ;  /* 0x00000010ffb07435 */ /* 0x000fe200000001ff */
[----:B------:R-:W-:Y:S02]  /*6750*/  MOV R249, 0x1f ;  /* 0x0000001f00f97802 */ /* 0x000fe40000000f00 */
[----:B------:R-:W-:-:S02]  /*6760*/  MOV R157, 0xffffffff ;  /* 0xffffffff009d7802 */ /* 0x000fc40000000f00 */
[----:B------:R-:W-:Y:S02]  /*6770*/  MOV R156, 0x6790 ;  /* 0x00006790009c7802 */ /* 0x000fe40000000f00 */
[----:B------:R-:W-:Y:S05]  /*6780*/  CALL.REL.NOINC `($__internal_65_$__cuda_sm70_shflsync_bfly_p) ;  /* 0x0000080000007944 */ /* 0x000fea0003c00000 */
[----:B-1----:R-:W-:Y:S01]  /*6790*/  FADD.FTZ R176, R186, R176 ;  /* 0x000000b0bab07221 */ /* 0x002fe20000010000 */
[----:B------:R-:W-:-:S03]  /*67a0*/  MOV R249, 0x1f ;  /* 0x0000001f00f97802 */ /* 0x000fc60000000f00 */
[----:B------:R-:W-:Y:S01]  /*67b0*/  FMUL.FTZ R247, R176, c[0x0][0x1e0] ;  /* 0x00007800b0f77a20 */ /* 0x000fe20000410000 */
[----:B------:R-:W-:-:S03]  /*67c0*/  HFMA2.MMA R176, -RZ, RZ, 0, 5.9604644775390625e-08 ;  /* 0x00000001ffb07435 */ /* 0x000fc600000001ff */
[C---:B------:R-:W-:Y:S02]  /*67d0*/  FADD.FTZ R156, -R247.reuse, R104 ;  /* 0x00000068f79c7221 */ /* 0x040fe40000010100 */
        /* <DEDUP_REMOVED lines=97> */
[----:B------:R-:W-:Y:S05]  /*6df0*/  CALL.REL.NOINC `($__internal_65_$__cuda_sm70_shflsync_bfly_p) ;  /* 0x0000019000007944 */ /* 0x000fea0003c00000 */
[----:B-1----:R-:W-:Y:S01]  /*6e00*/  FADD.FTZ R186, R186, R176 ;  /* 0x000000b0baba7221 */ /* 0x002fe20000010000 */
        /* <DEDUP_REMOVED lines=23> */
[----:B-1----:R-:W-:Y:S05]  /*6f80*/  BRA `(.L_x_31448) ;  /* 0xffffe44000007947 */ /* 0x002fea000383ffff */
        .weak           $__internal_65_$__cuda_sm70_shflsync_bfly_p
        .type           $__internal_65_$__cuda_sm70_shflsync_bfly_p,@function
        .size           $__internal_65_$__cuda_sm70_shflsync_bfly_p,(.L_x_39509 - $__internal_65_$__cuda_sm70_shflsync_bfly_p)
$__internal_65_$__cuda_sm70_shflsync_bfly_p:
[----:B------:R-:W-:Y:S04]  /*6f90*/  WARPSYNC R157 ;  /* 0x0000009d00007348 */ /* 0x000fe80003800000 */
[----:B------:R0:W1:Y:S02]  /*6fa0*/  SHFL.BFLY PT, R176, R186, R176, R249 ;  /* 0x0c0000b0bab07389 */ /* 0x00006400000e00f9 */
[----:B0-----:R-:W-:-:S06]  /*6fb0*/  HFMA2.MMA R157, -RZ, RZ, 0, 0 ;  /* 0x00000000ff9d7435 */ /* 0x001fcc00000001ff */
[----:B------:R-:W-:Y:S05]  /*6fc0*/  RET.REL.NODEC R156 `(_ZN10layer_norm31ln_parallel_residual_fwd_kernelINS_13Kernel_traitsI6__halfffffjLj1536ELj1ELj4ELj1ELj16ENS_18Kernel_traits_baseILj1536ES2_ffffjLj128EEEEELb0ELb0ELb1EEEvNS_9FwdParamsE) ;  /* 0xffff90309c007950 */ /* 0x000fea0003c3ffff */
.L_x_31449:
        /* <DEDUP_REMOVED lines=11> */
.L_x_39509:


//--------------------- .text._ZN10layer_norm31ln_parallel_residual_fwd_kernelINS_13Kernel_traitsI6__halfffffjLj1536ELj1ELj4ELj1ELj16ENS_18Kernel_traits_baseILj1536ES2_ffffjLj128EEEEELb0ELb1ELb0EEEvNS_9FwdParamsE --------------------------
	.section	.text._ZN10layer_norm31ln_parallel_residual_fwd_kernelINS_13Kernel_traitsI6__halfffffjLj1536ELj1ELj4ELj1ELj16ENS_18Kernel_traits_baseILj1536ES2_ffffjLj128EEEEELb0ELb1ELb0EEEvNS_9FwdParamsE,"ax",@progbits
	.sectioninfo	@"SHI_REGISTERS=175"
	.align	128
        .global         _ZN10layer_norm31ln_parallel_residual_fwd_kernelINS_13Kernel_traitsI6__halfffffjLj1536ELj1ELj4ELj1ELj16ENS_18Kernel_traits_baseILj1536ES2_ffffjLj128EEEEELb0ELb1ELb0EEEvNS_9FwdParamsE
        .type           _ZN10layer_norm31ln_parallel_residual_fwd_kernelINS_13Kernel_traitsI6__halfffffjLj1536ELj1ELj4ELj1ELj16ENS_18Kernel_traits_baseILj1536ES2_ffffjLj128EEEEELb0ELb1ELb0EEEvNS_9FwdParamsE,@function
        .size           _ZN10layer_norm31ln_parallel_residual_fwd_kernelINS_13Kernel_traitsI6__halfffffjLj1536ELj1ELj4ELj1ELj16ENS_18Kernel_traits_baseILj1536ES2_ffffjLj128EEEEELb0ELb1ELb0EEEvNS_9FwdParamsE,(.L_x_39510 - _ZN10layer_norm31ln_parallel_residual_fwd_kernelINS_13Kernel_traitsI6__halfffffjLj1536ELj1ELj4ELj1ELj16ENS_18Kernel_traits_baseILj1536ES2_ffffjLj128EEEEELb0ELb1ELb0EEEvNS_9FwdParamsE)
        .other          _ZN10layer_norm31ln_parallel_residual_fwd_kernelINS_13Kernel_traitsI6__halfffffjLj1536ELj1ELj4ELj1ELj16ENS_18Kernel_traits_baseILj1536ES2_ffffjLj128EEEEELb0ELb1ELb0EEEvNS_9FwdParamsE,@"STO_CUDA_ENTRY STV_DEFAULT"
_ZN10layer_norm31ln_parallel_residual_fwd_kernelINS_13Kernel_traitsI6__halfffffjLj1536ELj1ELj4ELj1ELj16ENS_18Kernel_traits_baseILj1536ES2_ffffjLj128EEEEELb0ELb1ELb0EEEvNS_9FwdParamsE:
.text._ZN10layer_norm31ln_parallel_residual_fwd_kernelINS_13Kernel_traitsI6__halfffffjLj1536ELj1ELj4ELj1ELj16ENS_18Kernel_traits_baseILj1536ES2_ffffjLj128EEEEELb0ELb1ELb0EEEvNS_9FwdParamsE:
[----:B------:R-:W-:Y:S02]  /*0000*/  MOV R1, c[0x0][0x28] ;  /* 0x00000a0000017a02 */ /* 0x000fe40000000f00 */
[----:B------:R-:W0:Y:S01]  /*0010*/  S2R R20, SR_TID.X ;  /* 0x0000000000147919 */ /* 0x000e220000002100 */
[----:B------:R-:W-:Y:S01]  /*0020*/  MOV R0, c[0x0][0x168] ;  /* 0x00005a0000007a02 */ /* 0x000fe20000000f00 */
[----:B------:R-:W-:Y:S01]  /*0030*/  ULDC.64 UR4, c[0x0][0x118] ;  /* 0x0000460000047ab9 */ /* 0x000fe20000000a00 */
[----:B------:R-:W-:Y:S01]  /*0040*/  LOP3.LUT R2, R2, 0xfffdffff, RZ, 0xc0, !PT ;  /* 0xfffdffff02027812 */ /* 0x000fe200078ec0ff */
[----:B------:R-:W1:Y:S01]  /*0050*/  S2R R21, SR_CTAID.X ;  /* 0x0000000000157919 */ /* 0x000e620000002500 */
[----:B------:R-:W-:Y:S01]  /*0060*/  SHF.R.S32.HI R0, RZ, 0x1f, R0 ;  /* 0x0000001fff007819 */ /* 0x000fe20000011400 */
[----:B------:R-:W-:Y:S03]  /*0070*/  BSSY B0, `(.L_x_31450) ;  /* 0x000001c000007945 */ /* 0x000fe60003800000 */
[----:B------:R-:W-:Y:S02]  /*0080*/  LEA.HI R0, R0, c[0x0][0x168], RZ, 0x2 ;  /* 0x00005a0000007a11 */ /* 0x000fe400078f10ff */
[----:B0-----:R-:W-:-:S04]  /*0090*/  LOP3.LUT R3, R20, 0x1f, RZ, 0xc, !PT ;  /* 0x0000001f14037812 */ /* 0x001fc800078e0cff */
[----:B------:R-:W-:Y:S02]  /*00a0*/  LEA.HI.SX32 R0, R0, R3, 0x1e ;  /* 0x0000000300007211 */ /* 0x000fe400078ff2ff */
[----:B------:R-:W-:Y:S02]  /*00b0*/  LOP3.LUT R3, R20, 0x1f, RZ, 0xc0, !PT ;  /* 0x0000001f14037812 */ /* 0x000fe400078ec0ff */
[C---:B------:R-:W-:Y:S02]  /*00c0*/  ISETP.GE.U32.AND P6, PT, R0.reuse, 0x40, PT ;  /* 0x000000400000780c */ /* 0x040fe40003fc6070 */
[C---:B------:R-:W-:Y:S02]  /*00d0*/  ISETP.GE.U32.AND P5, PT, R0.reuse, 0x60, PT ;  /* 0x000000600000780c */ /* 0x040fe40003fa6070 */
[C---:B------:R-:W-:Y:S02]  /*00e0*/  ISETP.GE.U32.AND P4, PT, R0.reuse, 0x80, PT ;  /* 0x000000800000780c */ /* 0x040fe40003f86070 */
[----:B------:R-:W-:-:S02]  /*00f0*/  LOP3.LUT P1, RZ, R0, 0xffffffe0, RZ, 0xc0, !PT ;  /* 0xffffffe000ff7812 */ /* 0x000fc4000782c0ff */
[----:B------:R-:W-:-:S05]  /*0100*/  ISETP.GE.U32.AND P3, PT, R0, 0xa0, PT ;  /* 0x000000a00000780c */ /* 0x000fca0003f66070 */
        /* <DEDUP_REMOVED lines=8> */
[----:B-1----:R-:W-:Y:S01]  /*0190*/  ISETP.NE.U32.AND P0, PT, RZ, c[0x0][0x218], PT ;  /* 0x00008600ff007a0c */ /* 0x002fe20003f05070 */
[----:B------:R-:W-:-:S03]  /*01a0*/  HFMA2.MMA R4, -RZ, RZ, 0, 4.76837158203125e-07 ;  /* 0x00000008ff047435 */ /* 0x000fc600000001ff */
[----:B------:R-:W-:-:S13]  /*01b0*/  ISETP.NE.AND.EX P0, PT, RZ, c[0x0][0x21c], PT, P0 ;  /* 0x00008700ff007a0c */ /* 0x000fda0003f05300 */
[----:B------:R-:W-:-:S04]  /*01c0*/  @P0 LEA R6, P2, R3, c[0x0][0x218], 0x3 ;  /* 0x0000860003060a11 */ /* 0x000fc800078418ff */
[C---:B------:R-:W-:Y:S01]  /*01d0*/  @P0 LEA.HI.X R7, R3.reuse, c[0x0][0x21c], RZ, 0x3, P2 ;  /* 0x0000870003070a11 */ /* 0x040fe200010f1cff */
[----:B------:R-:W-:-:S04]  /*01e0*/  IMAD.WIDE.U32 R4, R3, R4, c[0x0][0x1b0] ;  /* 0x00006c0003047625 */ /* 0x000fc800078e0004 */
[----:B------:R0:W5:Y:S04]  /*01f0*/  @P0 LDG.E.64 R74, [R6.64] ;  /* 0x00000004064a0981 */ /* 0x000168000c1e1b00 */
[----:B------:R0:W5:Y:S01]  /*0200*/  LDG.E.64 R8, [R4.64] ;  /* 0x0000000404087981 */ /* 0x000162000c1e1b00 */
[----:B------:R-:W-:Y:S01]  /*0210*/  LOP3.LUT R3, R3, 0x20, RZ, 0xfc, !PT ;  /* 0x0000002003037812 */ /* 0x000fe200078efcff */
[----:B------:R-:W-:Y:S02]  /*0220*/  @!P0 CS2R R74, SRZ ;  /* 0x00000000004a8805 */ /* 0x000fe4000001ff00 */
.L_x_31451:
[----:B01----:R-:W-:Y:S05]  /*0230*/  BSYNC B0 ;  /* 0x0000000000007941 */ /* 0x003fea0003800000 */
.L_x_31450:
[----:B------:R-:W-:Y:S01]  /*0240*/  BSSY B0, `(.L_x_31452) ;  /* 0x000000c000007945 */ /* 0x000fe20003800000 */
[----:B------:R-:W-:Y:S05]  /*0250*/  @!P6 BRA `(.L_x_31453) ;  /* 0x000000a00000e947 */ /* 0x000fea0003800000 */
[----:B------:R-:W-:Y:S01]  /*0260*/  ISETP.NE.U32.AND P0, PT, RZ, c[0x0][0x218], PT ;  /* 0x00008600ff007a0c */ /* 0x000fe20003f05070 */
[----:B------:R-:W-:-:S03]  /*0270*/  IMAD.MOV.U32 R6, RZ, RZ, 0x8 ;  /* 0x00000008ff067424 */ /* 0x000fc600078e00ff */
[----:B------:R-:W-:Y:S01]  /*0280*/  ISETP.NE.AND.EX P0, PT, RZ, c[0x0][0x21c], PT, P0 ;  /* 0x00008700ff007a0c */ /* 0x000fe20003f05300 */
[----:B------:R-:W-:-:S05]  /*0290*/  IMAD.WIDE.U32 R6, R3, R6, c[0x0][0x1b0] ;  /* 0x00006c0003067625 */ /* 0x000fca00078e0006 */
[----:B------:R0:W5:Y:S07]  /*02a0*/  LDG.E.64 R10, [R6.64] ;  /* 0x00000004060a7981 */ /* 0x00016e000c1e1b00 */
[----:B------:R-:W-:-:S04]  /*02b0*/  @P0 LEA R4, P2, R3, c[0x0][0x218], 0x3 ;  /* 0x0000860003040a11 */ /* 0x000fc800078418ff */
[----:B------:R-:W-:-:S05]  /*02c0*/  @P0 LEA.HI.X R5, R3, c[0x0][0x21c], RZ, 0x3, P2 ;  /* 0x0000870003050a11 */ /* 0x000fca00010f1cff */
[----:B------:R0:W5:Y:S01]  /*02d0*/  @P0 LDG.E.64 R72, [R4.64] ;  /* 0x0000000404480981 */ /* 0x000162000c1e1b00 */
[----:B------:R-:W-:Y:S01]  /*02e0*/  IADD3 R3, R3, 0x20, RZ ;  /* 0x0000002003037810 */ /* 0x000fe20007ffe0ff */
[----:B------:R-:W-:Y:S02]  /*02f0*/  @!P0 CS2R R72, SRZ ;  /* 0x0000000000488805 */ /* 0x000fe4000001ff00 */
.L_x_31453:
[----:B0-----:R-:W-:Y:S05]  /*0300*/  BSYNC B0 ;  /* 0x0000000000007941 */ /* 0x001fea0003800000 */
.L_x_31452:
[----:B------:R-:W-:Y:S01]  /*0310*/  BSSY B0, `(.L_x_31454) ;  /* 0x000000c000007945 */ /* 0x000fe20003800000 */
[----:B------:R-:W-:Y:S05]  /*0320*/  @!P5 BRA `(.L_x_31455) ;  /* 0x000000a00000d947 */ /* 0x000fea0003800000 */
[----:B------:R-:W-:Y:S02]  /*0330*/  ISETP.NE.U32.AND P0, PT, RZ, c[0x0][0x218], PT ;  /* 0x00008600ff007a0c */ /* 0x000fe40003f05070 */
[----:B------:R-:W-:Y:S02]  /*0340*/  MOV R6, 0x8 ;  /* 0x0000000800067802 */ /* 0x000fe40000000f00 */
[----:B------:R-:W-:-:S03]  /*0350*/  ISETP.NE.AND.EX P0, PT, RZ, c[0x0][0x21c], PT, P0 ;  /* 0x00008700ff007a0c */ /* 0x000fc60003f05300 */
[----:B------:R-:W-:-:S05]  /*0360*/  IMAD.WIDE.U32 R6, R3, R6, c[0x0][0x1b0] ;  /* 0x00006c0003067625 */ /* 0x000fca00078e0006 */
[----:B------:R0:W5:Y:S05]  /*0370*/  LDG.E.64 R12, [R6.64] ;  /* 0x00000004060c7981 */ /* 0x00016a000c1e1b00 */
[----:B------:R-:W-:-:S04]  /*0380*/  @P0 LEA R4, P2, R3, c[0x0][0x218], 0x3 ;  /* 0x0000860003040a11 */ /* 0x000fc800078418ff */
[----:B------:R-:W-:-:S05]  /*0390*/  @P0 LEA.HI.X R5, R3, c[0x0][0x21c], RZ, 0x3, P2 ;  /* 0x0000870003050a11 */ /* 0x000fca00010f1cff */
[----:B------:R0:W5:Y:S01]  /*03a0*/  @P0 LDG.E.64 R70, [R4.64] ;  /* 0x0000000404460981 */ /* 0x000162000c1e1b00 */
[----:B------:R-:W-:Y:S01]  /*03b0*/  IADD3 R3, R3, 0x20, RZ ;  /* 0x0000002003037810 */ /* 0x000fe20007ffe0ff */
[----:B------:R-:W-:Y:S02]  /*03c0*/  @!P0 CS2R R70, SRZ ;  /* 0x0000000000468805 */ /* 0x000fe4000001ff00 */
.L_x_31455:
[----:B0-----:R-:W-:Y:S05]  /*03d0*/  BSYNC B0 ;  /* 0x0000000000007941 */ /* 0x001fea0003800000 */
.L_x_31454:
[----:B------:R-:W-:Y:S01]  /*03e0*/  BSSY B0, `(.L_x_31456) ;  /* 0x000000c000007945 */ /* 0x000fe20003800000 */
[----:B------:R-:W-:Y:S05]  /*03f0*/  @!P4 BRA `(.L_x_31457) ;  /* 0x000000a00000c947 */ /* 0x000fea0003800000 */
[----:B------:R-:W-:Y:S01]  /*0400*/  ISETP.NE.U32.AND P0, PT, RZ, c[0x0][0x218], PT ;  /* 0x00008600ff007a0c */ /* 0x000fe20003f05070 */
[----:B------:R-:W-:-:S03]  /*0410*/  HFMA2.MMA R6, -RZ, RZ, 0, 4.76837158203125e-07 ;  /* 0x00000008ff067435 */ /* 0x000fc600000001ff */
[----:B------:R-:W-:-:S13]  /*0420*/  ISETP.NE.AND.EX P0, PT, RZ, c[0x0][0x21c], PT, P0 ;  /* 0x00008700ff007a0c */ /* 0x000fda0003f05300 */
[----:B------:R-:W-:-:S04]  /*0430*/  @P0 LEA R4, P2, R3, c[0x0][0x218], 0x3 ;  /* 0x0000860003040a11 */ /* 0x000fc800078418ff */
[C---:B------:R-:W-:Y:S01]  /*0440*/  @P0 LEA.HI.X R5, R3.reuse, c[0x0][0x21c], RZ, 0x3, P2 ;  /* 0x0000870003050a11 */ /* 0x040fe200010f1cff */
[----:B------:R-:W-:-:S04]  /*0450*/  IMAD.WIDE.U32 R6, R3, R6, c[0x0][0x1b0] ;  /* 0x00006c0003067625 */ /* 0x000fc800078e0006 */
[----:B------:R0:W5:Y:S04]  /*0460*/  @P0 LDG.E.64 R68, [R4.64] ;  /* 0x0000000404440981 */ /* 0x000168000c1e1b00 */
[----:B------:R0:W5:Y:S01]  /*0470*/  LDG.E.64 R14, [R6.64] ;  /* 0x00000004060e7981 */ /* 0x000162000c1e1b00 */
[----:B------:R-:W-:Y:S01]  /*0480*/  IADD3 R3, R3, 0x20, RZ ;  /* 0x0000002003037810 */ /* 0x000fe20007ffe0ff */
[----:B------:R-:W-:Y:S02]  /*0490*/  @!P0 CS2R R68, SRZ ;  /* 0x0000000000448805 */ /* 0x000fe4000001ff00 */
.L_x_31457:
[----:B0-----:R-:W-:Y:S05]  /*04a0*/  BSYNC B0 ;  /* 0x0000000000007941 */ /* 0x001fea0003800000 */
.L_x_31456:
        /* <DEDUP_REMOVED lines=12> */
.L_x_31459:
[----:B0-----:R-:W-:Y:S05]  /*0570*/  BSYNC B0 ;  /* 0x0000000000007941 */ /* 0x001fea0003800000 */
.L_x_31458:
[----:B------:R-:W-:Y:S01]  /*0580*/  ISETP.GE.U32.AND P0, PT, R0, 0xc0, PT ;  /* 0x000000c00000780c */ /* 0x000fe20003f06070 */
[----:B------:R-:W-:Y:S01]  /*0590*/  BSSY B0, `(.L_x_31460) ;  /* 0x000000e000007945 */ /* 0x000fe20003800000 */
[----:B------:R-:W-:-:S11]  /*05a0*/  LOP3.LUT R2, R2, 0xffffdfff, RZ, 0xc0, !PT ;  /* 0xffffdfff02027812 */ /* 0x000fd600078ec0ff */
[----:B------:R-:W-:Y:S01]  /*05b0*/  @P0 LOP3.LUT R2, R2, 0x2000, RZ, 0xfc, !PT ;  /* 0x0000200002020812 */ /* 0x000fe200078efcff */
        /* <DEDUP_REMOVED lines=11> */
.L_x_31461:
[----:B0-----:R-:W-:Y:S05]  /*0670*/  BSYNC B0 ;  /* 0x0000000000007941 */ /* 0x001fea0003800000 */
.L_x_31460:
[----:B------:R-:W-:Y:S01]  /*0680*/  ISETP.GE.U32.AND P0, PT, R0, 0xe0, PT ;  /* 0x000000e00000780c */ /* 0x000fe20003f06070 */
[----:B------:R-:W-:Y:S01]  /*0690*/  BSSY B0, `(.L_x_31462) ;  /* 0x0000011000007945 */ /* 0x000fe20003800000 */
[----:B------:R-:W-:Y:S02]  /*06a0*/  SHF.R.U32.HI R4, RZ, 0x5, R20 ;  /* 0x00000005ff047819 */ /* 0x000fe40000011614 */
[----:B------:R-:W-:Y:S02]  /*06b0*/  LOP3.LUT R2, R2, 0xffffefff, RZ, 0xc0, !PT ;  /* 0xffffefff02027812 */ /* 0x000fe400078ec0ff */
[----:B------:R-:W-:Y:S02]  /*06c0*/  LEA R34, R21, R4, 0x2 ;  /* 0x0000000415227211 */ /* 0x000fe400078e10ff */
[----:B------:R-:W-:-:S05]  /*06d0*/  MOV R35, c[0x0][0x180] ;  /* 0x0000600000237a02 */ /* 0x000fca0000000f00 */
[----:B------:R-:W-:Y:S01]  /*06e0*/  @P0 LOP3.LUT R2, R2, 0x1000, RZ, 0xfc, !PT ;  /* 0x0000100002020812 */ /* 0x000fe200078efcff */
[----:B------:R-:W-:Y:S05]  /*06f0*/  @!P0 BRA `(.L_x_31463) ;  /* 0x000000a000008947 */ /* 0x000fea0003800000 */
[----:B------:R-:W-:-:S04]  /*0700*/  ISETP.NE.U32.AND P0, PT, RZ, c[0x0][0x218], PT ;  /* 0x00008600ff007a0c */ /* 0x000fc80003f05070 */
[----:B------:R-:W-:Y:S01]  /*0710*/  ISETP.NE.AND.EX P0, PT, RZ, c[0x0][0x21c], PT, P0 ;  /* 0x00008700ff007a0c */ /* 0x000fe20003f05300 */
[----:B------:R-:W-:-:S12]  /*0720*/  HFMA2.MMA R6, -RZ, RZ, 0, 4.76837158203125e-07 ;  /* 0x00000008ff067435 */ /* 0x000fd800000001ff */
[----:B------:R-:W-:-:S04]  /*0730*/  @P0 LEA R4, P2, R3, c[0x0][0x218], 0x3 ;  /* 0x0000860003040a11 */ /* 0x000fc800078418ff */
[C---:B------:R-:W-:Y:S01]  /*0740*/  @P0 LEA.HI.X R5, R3.reuse, c[0x0][0x21c], RZ, 0x3, P2 ;  /* 0x0000870003050a11 */ /* 0x040fe200010f1cff */
[----:B------:R-:W-:-:S04]  /*0750*/  IMAD.WIDE.U32 R6, R3, R6, c[0x0][0x1b0] ;  /* 0x00006c0003067625 */ /* 0x000fc800078e0006 */
[----:B------:R0:W5:Y:S04]  /*0760*/  @P0 LDG.E.64 R62, [R4.64] ;  /* 0x00000004043e0981 */ /* 0x000168000c1e1b00 */
[----:B------:R0:W5:Y:S01]  /*0770*/  LDG.E.64 R20, [R6.64] ;  /* 0x0000000406147981 */ /* 0x000162000c1e1b00 */
[----:B------:R-:W-:Y:S01]  /*0780*/  IADD3 R3, R3, 0x20, RZ ;  /* 0x0000002003037810 */ /* 0x000fe20007ffe0ff */
[----:B------:R-:W-:Y:S02]  /*0790*/  @!P0 CS2R R62, SRZ ;  /* 0x00000000003e8805 */ /* 0x000fe4000001ff00 */
.L_x_31463:
[----:B0-----:R-:W-:Y:S05]  /*07a0*/  BSYNC B0 ;  /* 0x0000000000007941 */ /* 0x001fea0003800000 */
.L_x_31462:
[----:B------:R-:W-:Y:S01]  /*07b0*/  ISETP.GE.U32.AND P0, PT, R0, 0x100, PT ;  /* 0x000001000000780c */ /* 0x000fe20003f06070 */
[----:B------:R-:W-:Y:S01]  /*07c0*/  BSSY B0, `(.L_x_31464) ;  /* 0x000000e000007945 */ /* 0x000fe20003800000 */
[----:B------:R-:W-:-:S11]  /*07d0*/  LOP3.LUT R2, R2, 0xfffff7ff, RZ, 0xc0, !PT ;  /* 0xfffff7ff02027812 */ /* 0x000fd600078ec0ff */
[----:B------:R-:W-:Y:S01]  /*07e0*/  @P0 LOP3.LUT R2, R2, 0x800, RZ, 0xfc, !PT ;  /* 0x0000080002020812 */ /* 0x000fe200078efcff */
[----:B------:R-:W-:Y:S05]  /*07f0*/  @!P0 BRA `(.L_x_31465) ;  /* 0x000000a000008947 */ /* 0x000fea0003800000 */
[----:B------:R-:W-:-:S04]  /*0800*/  ISETP.NE.U32.AND P0, PT, RZ, c[0x0][0x218], PT ;  /* 0x00008600ff007a0c */ /* 0x000fc80003f05070 */
[----:B------:R-:W-:Y:S01]  /*0810*/  ISETP.NE.AND.EX P0, PT, RZ, c[0x0][0x21c], PT, P0 ;  /* 0x00008700ff007a0c */ /* 0x000fe20003f05300 */
[----:B------:R-:W-:-:S04]  /*0820*/  IMAD.MOV.U32 R6, RZ, RZ, 0x8 ;  /* 0x00000008ff067424 */ /* 0x000fc800078e00ff */
[----:B------:R-:W-:-:S05]  /*0830*/  IMAD.WIDE.U32 R6, R3, R6, c[0x0][0x1b0] ;  /* 0x00006c0003067625 */ /* 0x000fca00078e0006 */
[----:B------:R0:W5:Y:S03]  /*0840*/  LDG.E.64 R22, [R6.64] ;  /* 0x0000000406167981 */ /* 0x000166000c1e1b00 */
[----:B------:R-:W-:-:S04]  /*0850*/  @P0 LEA R4, P2, R3, c[0x0][0x218], 0x3 ;  /* 0x0000860003040a11 */ /* 0x000fc800078418ff */
[----:B------:R-:W-:-:S05]  /*0860*/  @P0 LEA.HI.X R5, R3, c[0x0][0x21c], RZ, 0x3, P2 ;  /* 0x0000870003050a11 */ /* 0x000fca00010f1cff */
[----:B------:R0:W5:Y:S01]  /*0870*/  @P0 LDG.E.64 R60, [R4.64] ;  /* 0x00000004043c0981 */ /* 0x000162000c1e1b00 */
[----:B------:R-:W-:Y:S01]  /*0880*/  IADD3 R3, R3, 0x20, RZ ;  /* 0x0000002003037810 */ /* 0x000fe20007ffe0ff */
[----:B------:R-:W-:Y:S02]  /*0890*/  @!P0 CS2R R60, SRZ ;  /* 0x00000000003c8805 */ /* 0x000fe4000001ff00 */
.L_x_31465:
[----:B0-----:R-:W-:Y:S05]  /*08a0*/  BSYNC B0 ;  /* 0x0000000000007941 */ /* 0x001fea0003800000 */
.L_x_31464:
[----:B------:R-:W-:Y:S01]  /*08b0*/  ISETP.GE.U32.AND P0, PT, R0, 0x120, PT ;  /* 0x000001200000780c */ /* 0x000fe20003f06070 */
[----:B------:R-:W-:Y:S01]  /*08c0*/  BSSY B0, `(.L_x_31466) ;  /* 0x000000e000007945 */ /* 0x000fe20003800000 */
[----:B------:R-:W-:-:S11]  /*08d0*/  LOP3.LUT R2, R2, 0xfffffbff, RZ, 0xc0, !PT ;  /* 0xfffffbff02027812 */ /* 0x000fd600078ec0ff */
[----:B------:R-:W-:Y:S01]  /*08e0*/  @P0 LOP3.LUT R2, R2, 0x400, RZ, 0xfc, !PT ;  /* 0x0000040002020812 */ /* 0x000fe200078efcff */
[----:B------:R-:W-:Y:S05]  /*08f0*/  @!P0 BRA `(.L_x_31467) ;  /* 0x000000a000008947 */ /* 0x000fea0003800000 */
[----:B------:R-:W-:-:S04]  /*0900*/  ISETP.NE.U32.AND P0, PT, RZ, c[0x0][0x218], PT ;  /* 0x00008600ff007a0c */ /* 0x000fc80003f05070 */
[----:B------:R-:W-:Y:S02]  /*0910*/  ISETP.NE.AND.EX P0, PT, RZ, c[0x0][0x21c], PT, P0 ;  /* 0x00008700ff007a0c */ /* 0x000fe40003f05300 */
[----:B------:R-:W-:-:S11]  /*0920*/  MOV R6, 0x8 ;  /* 0x0000000800067802 */ /* 0x000fd60000000f00 */
[----:B------:R-:W-:-:S04]  /*0930*/  @P0 LEA R4, P2, R3, c[0x0][0x218], 0x3 ;  /* 0x0000860003040a11 */ /* 0x000fc800078418ff */
[C---:B------:R-:W-:Y:S01]  /*0940*/  @P0 LEA.HI.X R5, R3.reuse, c[0x0][0x21c], RZ, 0x3, P2 ;  /* 0x0000870003050a11 */ /* 0x040fe200010f1cff */
[----:B------:R-:W-:-:S04]  /*0950*/  IMAD.WIDE.U32 R6, R3, R6, c[0x0][0x1b0] ;  /* 0x00006c0003067625 */ /* 0x000fc800078e0006 */
[----:B------:R0:W5:Y:S04]  /*0960*/  @P0 LDG.E.64 R58, [R4.64] ;  /* 0x00000004043a0981 */ /* 0x000168000c1e1b00 */
[----:B------:R0:W5:Y:S01]  /*0970*/  LDG.E.64 R28, [R6.64] ;  /* 0x00000004061c7981 */ /* 0x000162000c1e1b00 */
[----:B------:R-:W-:Y:S01]  /*0980*/  IADD3 R3, R3, 0x20, RZ ;  /* 0x0000002003037810 */ /* 0x000fe20007ffe0ff */
[----:B------:R-:W-:Y:S02]  /*0990*/  @!P0 CS2R R58, SRZ ;  /* 0x00000000003a8805 */ /* 0x000fe4000001ff00 */
.L_x_31467:
[----:B0-----:R-:W-:Y:S05]  /*09a0*/  BSYNC B0 ;  /* 0x0000000000007941 */ /* 0x001fea0003800000 */
.L_x_31466:
[----:B------:R-:W-:Y:S01]  /*09b0*/  ISETP.GE.U32.AND P0, PT, R0, 0x140, PT ;  /* 0x000001400000780c */ /* 0x000fe20003f06070 */
[----:B------:R-:W-:Y:S01]  /*09c0*/  BSSY B0, `(.L_x_31468) ;  /* 0x000000e000007945 */ /* 0x000fe20003800000 */
[----:B------:R-:W-:-:S11]  /*09d0*/  LOP3.LUT R2, R2, 0xfffffdff, RZ, 0xc0, !PT ;  /* 0xfffffdff02027812 */ /* 0x000fd600078ec0ff */
        /* <DEDUP_REMOVED lines=12> */
.L_x_31469:
[----:B0-----:R-:W-:Y:S05]  /*0aa0*/  BSYNC B0 ;  /* 0x0000000000007941 */ /* 0x001fea0003800000 */
.L_x_31468:
        /* <DEDUP_REMOVED lines=15> */
.L_x_31471:
[----:B0-----:R-:W-:Y:S05]  /*0ba0*/  BSYNC B0 ;  /* 0x0000000000007941 */ /* 0x001fea0003800000 */
.L_x_31470:
        /* <DEDUP_REMOVED lines=8> */
[----:B------:R-:W-:-:S06]  /*0c30*/  IMAD.WIDE.U32 R4, R3, R4, c[0x0][0x1b0] ;  /* 0x00006c0003047625 */ /* 0x000fcc00078e0004 */
[----:B------:R-:W5:Y:S02]  /*0c40*/  LDG.E.64 R4, [R4.64] ;  /* 0x0000000404047981 */ /* 0x000f64000c1e1b00 */
[----:B------:R-:W-:-:S04]  /*0c50*/  @P0 LEA R6, P2, R3, c[0x0][0x218], 0x3 ;  /* 0x0000860003060a11 */ /* 0x000fc800078418ff */
[----:B------:R-:W-:-:S05]  /*0c60*/  @P0 LEA.HI.X R7, R3, c[0x0][0x21c], RZ, 0x3, P2 ;  /* 0x0000870003070a11 */ /* 0x000fca00010f1cff */
[----:B------:R0:W5:Y:S01]  /*0c70*/  @P0 LDG.E.64 R26, [R6.64] ;  /* 0x00000004061a0981 */ /* 0x000162000c1e1b00 */
[----:B------:R-:W-:-:S03]  /*0c80*/  @!P0 CS2R R26, SRZ ;  /* 0x00000000001a8805 */ /* 0x000fc6000001ff00 */
.L_x_31473:
[----:B0-----:R-:W-:Y:S05]  /*0c90*/  BSYNC B0 ;  /* 0x0000000000007941 */ /* 0x001fea0003800000 */
.L_x_31472:
[----:B------:R-:W-:Y:S02]  /*0ca0*/  ISETP.GE.AND P2, PT, R34, c[0x0][0x164], PT ;  /* 0x0000590022007a0c */ /* 0x000fe40003f46270 */
[----:B------:R-:W-:Y:S02]  /*0cb0*/  MOV R3, c[0x0][0x184] ;  /* 0x0000610000037a02 */ /* 0x000fe40000000f00 */
[----:B------:R-:W-:-:S04]  /*0cc0*/  LOP3.LUT P0, RZ, R35, c[0x0][0x178], RZ, 0xfc, !PT ;  /* 0x00005e0023ff7a12 */ /* 0x000fc8000780fcff */
[----:B------:R-:W-:-:S05]  /*0cd0*/  LOP3.LUT P0, RZ, R3, c[0x0][0x17c], RZ, 0xfc, P0 ;  /* 0x00005f0003ff7a12 */ /* 0x000fca000000fcff */
[----:B------:R-:W-:Y:S08]  /*0ce0*/  @P2 EXIT ;  /* 0x000000000000294d */ /* 0x000ff00003800000 */
[----:B-----5:R-:W-:Y:S01]  /*0cf0*/  MOV R36, R9 ;  /* 0x0000000900247202 */ /* 0x020fe20000000f00 */
[----:B------:R-:W-:Y:S01]  /*0d00*/  IMAD.MOV.U32 R37, RZ, RZ, R10 ;  /* 0x000000ffff257224 */ /* 0x000fe200078e000a */
[----:B------:R-:W-:Y:S01]  /*0d10*/  MOV R39, R12 ;  /* 0x0000000c00277202 */ /* 0x000fe20000000f00 */
[----:B------:R-:W-:Y:S01]  /*0d20*/  IMAD.MOV.U32 R41, RZ, RZ, R14 ;  /* 0x000000ffff297224 */ /* 0x000fe200078e000e */
[----:B------:R-:W-:Y:S01]  /*0d30*/  MOV R35, R8 ;  /* 0x0000000800237202 */ /* 0x000fe20000000f00 */
[----:B------:R-:W-:Y:S01]  /*0d40*/  IMAD.MOV.U32 R112, RZ, RZ, R18 ;  /* 0x000000ffff707224 */ /* 0x000fe200078e0012 */
[----:B------:R-:W-:Y:S01]  /*0d50*/  MOV R40, R13 ;  /* 0x0000000d00287202 */ /* 0x000fe20000000f00 */
[----:B------:R-:W-:Y:S01]  /*0d60*/  IMAD.MOV.U32 R120, RZ, RZ, R22 ;  /* 0x000000ffff787224 */ /* 0x000fe200078e0016 */
[----:B------:R-:W-:Y:S01]  /*0d70*/  MOV R38, R11 ;  /* 0x0000000b00267202 */ /* 0x000fe20000000f00 */
[----:B------:R-:W-:Y:S01]  /*0d80*/  IMAD.MOV.U32 R128, RZ, RZ, R30 ;  /* 0x000000ffff807224 */ /* 0x000fe200078e001e */
        /* <DEDUP_REMOVED lines=24> */
[----:B------:R-:W-:Y:S01]  /*0f10*/  MOV R44, R16 ;  /* 0x00000010002c7202 */ /* 0x000fe20000000f00 */
        /* <DEDUP_REMOVED lines=97> */
[----:B------:R-:W-:Y:S01]  /*1530*/  MOV R27, R34 ;  /* 0x00000022001b7202 */ /* 0x000fe20000000f00 */
        /* <DEDUP_REMOVED lines=37> */
.L_x_31717:
        /* <DEDUP_REMOVED lines=18> */
[----:B------:R-:W5:Y:S06]  /*18b0*/  LDG.E.128 R52, [R52.64] ;  /* 0x0000000434347981 */ /* 0x000f6c000c1e1d00 */
[----:B------:R-:W-:-:S04]  /*18c0*/  @P2 LEA R108, P4, R166, c[0x0][0x180], 0x4 ;  /* 0x00006000a66c2a11 */ /* 0x000fc800078820ff */
[----:B------:R-:W-:-:S05]  /*18d0*/  @P2 LEA.HI.X R109, R166, c[0x0][0x184], RZ, 0x4, P4 ;  /* 0x00006100a66d2a11 */ /* 0x000fca00020f24ff */
        /* <DEDUP_REMOVED lines=9> */
.L_x_31477:
[----:B-----5:R-:W-:Y:S01]  /*1970*/  FADD.FTZ R52, R56, R52 ;  /* 0x0000003438347221 */ /* 0x020fe20000010000 */
[----:B------:R-:W-:Y:S05]  /*1980*/  BRA `(.L_x_31478) ;  /* 0x0000002000007947 */ /* 0x000fea0003800000 */
.L_x_31476:
[----:B0----5:R-:W-:-:S04]  /*1990*/  FADD.FTZ R52, R48, R52 ;  /* 0x0000003430347221 */ /* 0x021fc80000010000 */
[----:B------:R-:W-:-:S05]  /*19a0*/  @P2 FADD.FTZ R52, R56, R52 ;  /* 0x0000003438342221 */ /* 0x000fca0000010000 */
.L_x_31478:
[----:B-----5:R-:W-:Y:S02]  /*19b0*/  MOV R60, R52 ;  /* 0x00000034003c7202 */ /* 0x020fe40000000f00 */
.L_x_31479:
[----:B------:R-:W-:Y:S05]  /*19c0*/  @P3 BRA `(.L_x_31480) ;  /* 0x0000007000003947 */ /* 0x000fea0003800000 */
[----:B------:R-:W-:-:S04]  /*19d0*/  ISETP.NE.U32.AND P4, PT, RZ, c[0x0][0x180], PT ;  /* 0x00006000ff007a0c */ /* 0x000fc80003f85070 */
[----:B------:R-:W-:-:S13]  /*19e0*/  ISETP.NE.AND.EX P4, PT, RZ, c[0x0][0x184], PT, P4 ;  /* 0x00006100ff007a0c */ /* 0x000fda0003f85340 */
[----:B------:R-:W-:Y:S05]  /*19f0*/  @P4 BRA `(.L_x_31481) ;  /* 0x0000002000004947 */ /* 0x000fea0003800000 */
[----:B------:R-:W-:Y:S05]  /*1a00*/  @P0 BRA `(.L_x_31482) ;  /* 0x0000005000000947 */ /* 0x000fea0003800000 */
[----:B------:R-:W-:Y:S05]  /*1a10*/  BRA `(.L_x_31483) ;  /* 0x0000005000007947 */ /* 0x000fea0003800000 */
.L_x_31481:
[----:B-----5:R-:W-:Y:S01]  /*1a20*/  FADD.FTZ R53, R57, R53 ;  /* 0x0000003539357221 */ /* 0x020fe20000010000 */
[----:B------:R-:W-:Y:S05]  /*1a30*/  BRA `(.L_x_31482) ;  /* 0x0000002000007947 */ /* 0x000fea0003800000 */
.L_x_31480:
[----:B-----5:R-:W-:-:S04]  /*1a40*/  FADD.FTZ R53, R49, R53 ;  /* 0x0000003531357221 */ /* 0x020fc80000010000 */
[----:B------:R-:W-:-:S05]  /*1a50*/  @P2 FADD.FTZ R53, R57, R53 ;  /* 0x0000003539352221 */ /* 0x000fca0000010000 */
.L_x_31482:
[----:B-----5:R-:W-:Y:S02]  /*1a60*/  MOV R61, R53 ;  /* 0x00000035003d7202 */ /* 0x020fe40000000f00 */
.L_x_31483:
[----:B------:R-:W-:Y:S05]  /*1a70*/  @P3 BRA `(.L_x_31484) ;  /* 0x0000007000003947 */ /* 0x000fea0003800000 */
[----:B------:R-:W-:-:S04]  /*1a80*/  ISETP.NE.U32.AND P4, PT, RZ, c[0x0][0x180], PT ;  /* 0x00006000ff007a0c */ /* 0x000fc80003f85070 */
[----:B------:R-:W-:-:S13]  /*1a90*/  ISETP.NE.AND.EX P4, PT, RZ, c[0x0][0x184], PT, P4 ;  /* 0x00006100ff007a0c */ /* 0x000fda0003f85340 */
[----:B------:R-:W-:Y:S05]  /*1aa0*/  @P4 BRA `(.L_x_31485) ;  /* 0x0000002000004947 */ /* 0x000fea0003800000 */
[----:B------:R-:W-:Y:S05]  /*1ab0*/  @P0 BRA `(.L_x_31486) ;  /* 0x0000005000000947 */ /* 0x000fea0003800000 */
[----:B------:R-:W-:Y:S05]  /*1ac0*/  BRA `(.L_x_31487) ;  /* 0x0000005000007947 */ /* 0x000fea0003800000 */
.L_x_31485:
[----:B-----5:R-:W-:Y:S01]  /*1ad0*/  FADD.FTZ R54, R58, R54 ;  /* 0x000000363a367221 */ /* 0x020fe20000010000 */
[----:B------:R-:W-:Y:S05]  /*1ae0*/  BRA `(.L_x_31486) ;  /* 0x0000002000007947 */ /* 0x000fea0003800000 */
.L_x_31484:
[----:B-----5:R-:W-:-:S04]  /*1af0*/  FADD.FTZ R54, R50, R54 ;  /* 0x0000003632367221 */ /* 0x020fc80000010000 */
[----:B------:R-:W-:-:S05]  /*1b00*/  @P2 FADD.FTZ R54, R58, R54 ;  /* 0x000000363a362221 */ /* 0x000fca0000010000 */
.L_x_31486:
[----:B-----5:R-:W-:Y:S02]  /*1b10*/  MOV R62, R54 ;  /* 0x00000036003e7202 */ /* 0x020fe40000000f00 */
.L_x_31487:
[----:B------:R-:W-:Y:S05]  /*1b20*/  @P3 BRA `(.L_x_31488) ;  /* 0x0000007000003947 */ /* 0x000fea0003800000 */
[----:B------:R-:W-:-:S04]  /*1b30*/  ISETP.NE.U32.AND P2, PT, RZ, c[0x0][0x180], PT ;  /* 0x00006000ff007a0c */ /* 0x000fc80003f45070 */
[----:B------:R-:W-:-:S13]  /*1b40*/  ISETP.NE.AND.EX P2, PT, RZ, c[0x0][0x184], PT, P2 ;  /* 0x00006100ff007a0c */ /* 0x000fda0003f45320 */
[----:B------:R-:W-:Y:S05]  /*1b50*/  @P2 BRA `(.L_x_31489) ;  /* 0x0000002000002947 */ /* 0x000fea0003800000 */
[----:B------:R-:W-:Y:S05]  /*1b60*/  @P0 BRA `(.L_x_31490) ;  /* 0x0000005000000947 */ /* 0x000fea0003800000 */
[----:B------:R-:W-:Y:S05]  /*1b70*/  BRA `(.L_x_31491) ;  /* 0x0000005000007947 */ /* 0x000fea0003800000 */
.L_x_31489:
[----:B-----5:R-:W-:Y:S01]  /*1b80*/  FADD.FTZ R55, R59, R55 ;  /* 0x000000373b377221 */ /* 0x020fe20000010000 */
[----:B------:R-:W-:Y:S05]  /*1b90*/  BRA `(.L_x_31490) ;  /* 0x0000002000007947 */ /* 0x000fea0003800000 */
.L_x_31488:
[----:B-----5:R-:W-:-:S04]  /*1ba0*/  FADD.FTZ R55, R51, R55 ;  /* 0x0000003733377221 */ /* 0x020fc80000010000 */
[----:B------:R-:W-:-:S04]  /*1bb0*/  @P2 FADD.FTZ R55, R59, R55 ;  /* 0x000000373b372221 */ /* 0x000fc80000010000 */
.L_x_31490:
[----:B-----5:R-:W-:-:S03]  /*1bc0*/  IMAD.MOV.U32 R63, RZ, RZ, R55 ;  /* 0x000000ffff3f7224 */ /* 0x020fc600078e0037 */
.L_x_31491:
[C---:B------:R-:W-:Y:S02]  /*1bd0*/  @P0 LEA R108, P2, R166.reuse, c[0x0][0x188], 0x4 ;  /* 0x00006200a66c0a11 */ /* 0x040fe400078420ff */
[C---:B------:R-:W-:Y:S02]  /*1be0*/  IADD3 R159, R166.reuse, 0x20, RZ ;  /* 0x00000020a69f7810 */ /* 0x040fe40007ffe0ff */
[----:B------:R-:W-:-:S05]  /*1bf0*/  @P0 LEA.HI.X R109, R166, c[0x0][0x18c], RZ, 0x4, P2 ;  /* 0x00006300a66d0a11 */ /* 0x000fca00010f24ff */
[----:B------:R0:W-:Y:S04]  /*1c00*/  @P0 STG.E.128 [R108.64], R60 ;  /* 0x0000003c6c000986 */ /* 0x0001e8000c101d04 */
.L_x_31475:
[----:B------:R-:W-:Y:S05]  /*1c10*/  BSYNC B0 ;  /* 0x0000000000007941 */ /* 0x000fea0003800000 */
.L_x_31474:
[----:B------:R-:W-:Y:S01]  /*1c20*/  ISETP.GE.U32.AND P2, PT, R0, 0x40, PT ;  /* 0x000000400000780c */ /* 0x000fe20003f46070 */
[----:B------:R-:W-:-:S12]  /*1c30*/  BSSY B0, `(.L_x_31492) ;  /* 0x0000041000007945 */ /* 0x000fd80003800000 */
[----:B------:R-:W-:Y:S05]  /*1c40*/  @!P2 BRA `(.L_x_31493) ;  /* 0x000003f00000a947 */ /* 0x000fea0003800000 */
[----:B------:R-:W-:-:S04]  /*1c50*/  ISETP.NE.U32.AND P3, PT, RZ, c[0x0][0x178], PT ;  /* 0x00005e00ff007a0c */ /* 0x000fc80003f65070 */
[----:B------:R-:W-:-:S13]  /*1c60*/  ISETP.NE.AND.EX P3, PT, RZ, c[0x0][0x17c], PT, P3 ;  /* 0x00005f00ff007a0c */ /* 0x000fda0003f65330 */
[----:B------:R-:W-:-:S04]  /*1c70*/  @P3 LEA R110, P2, R159, c[0x0][0x178], 0x4 ;  /* 0x00005e009f6e3a11 */ /* 0x000fc800078420ff */
[----:B------:R-:W-:Y:S02]  /*1c80*/  @P3 LEA.HI.X R111, R159, c[0x0][0x17c], RZ, 0x4, P2 ;  /* 0x00005f009f6f3a11 */ /* 0x000fe400010f24ff */
[----:B------:R-:W-:Y:S01]  /*1c90*/  ISETP.NE.U32.AND P2, PT, RZ, c[0x0][0x180], PT ;  /* 0x00006000ff007a0c */ /* 0x000fe20003f45070 */
[----:B------:R-:W-:Y:S02]  /*1ca0*/  HFMA2.MMA R64, -RZ, RZ, 0, 9.5367431640625e-07 ;  /* 0x00000010ff407435 */ /* 0x000fe400000001ff */
[----:B-----5:R1:W5:Y:S01]  /*1cb0*/  @P3 LDG.E.128 R48, [R110.64] ;  /* 0x000000046e303981 */ /* 0x020362000c1e1d00 */
[----:B------:R-:W-:-:S07]  /*1cc0*/  ISETP.NE.AND.EX P2, PT, RZ, c[0x0][0x184], PT, P2 ;  /* 0x00006100ff007a0c */ /* 0x000fce0003f45320 */
[----:B------:R-:W-:-:S06]  /*1cd0*/  IMAD.WIDE.U32 R64, R159, R64, c[0x0][0x170] ;  /* 0x00005c009f407625 */ /* 0x000fcc00078e0040 */
[C---:B0-----:R-:W-:Y:S01]  /*1ce0*/  @P2 LEA R108, P4, R159.reuse, c[0x0][0x180], 0x4 ;  /* 0x000060009f6c2a11 */ /* 0x041fe200078820ff */
[----:B------:R-:W5:Y:S03]  /*1cf0*/  LDG.E.128 R64, [R64.64] ;  /* 0x0000000440407981 */ /* 0x000f66000c1e1d00 */
[----:B------:R-:W-:-:S05]  /*1d00*/  @P2 LEA.HI.X R109, R159, c[0x0][0x184], RZ, 0x4, P4 ;  /* 0x000061009f6d2a11 */ /* 0x000fca00020f24ff */
[----:B------:R1:W5:Y:S01]  /*1d10*/  @P2 LDG.E.128 R56, [R108.64] ;  /* 0x000000046c382981 */ /* 0x000362000c1e1d00 */
[----:B------:R-:W-:-:S04]  /*1d20*/  ISETP.NE.U32.AND P3, PT, RZ, c[0x0][0x178], PT ;  /* 0x00005e00ff007a0c */ /* 0x000fc80003f65070 */
[----:B------:R-:W-:-:S13]  /*1d30*/  ISETP.NE.AND.EX P3, PT, RZ, c[0x0][0x17c], PT, P3 ;  /* 0x00005f00ff007a0c */ /* 0x000fda0003f65330 */
[----:B------:R-:W-:Y:S05]  /*1d40*/  @P3 BRA `(.L_x_31494) ;  /* 0x0000007000003947 */ /* 0x000fea0003800000 */
[----:B-1----:R-:W-:-:S04]  /*1d50*/  ISETP.NE.U32.AND P4, PT, RZ, c[0x0][0x180], PT ;  /* 0x00006000ff007a0c */ /* 0x002fc80003f85070 */
[----:B------:R-:W-:-:S13]  /*1d60*/  ISETP.NE.AND.EX P4, PT, RZ, c[0x0][0x184], PT, P4 ;  /* 0x00006100ff007a0c */ /* 0x000fda0003f85340 */
[----:B------:R-:W-:Y:S05]  /*1d70*/  @P4 BRA `(.L_x_31495) ;  /* 0x0000002000004947 */ /* 0x000fea0003800000 */
[----:B------:R-:W-:Y:S05]  /*1d80*/  @P0 BRA `(.L_x_31496) ;  /* 0x0000005000000947 */ /* 0x000fea0003800000 */
[----:B------:R-:W-:Y:S05]  /*1d90*/  BRA `(.L_x_31497) ;  /* 0x0000005000007947 */ /* 0x000fea0003800000 */
.L_x_31495:
[----:B-----5:R-:W-:Y:S01]  /*1da0*/  FADD.FTZ R64, R56, R64 ;  /* 0x0000004038407221 */ /* 0x020fe20000010000 */
[----:B------:R-:W-:Y:S05]  /*1db0*/  BRA `(.L_x_31496) ;  /* 0x0000002000007947 */ /* 0x000fea0003800000 */
.L_x_31494:
[----:B-1---5:R-:W-:-:S04]  /*1dc0*/  FADD.FTZ R64, R48, R64 ;  /* 0x0000004030407221 */ /* 0x022fc80000010000 */
[----:B------:R-:W-:-:S05]  /*1dd0*/  @P2 FADD.FTZ R64, R56, R64 ;  /* 0x0000004038402221 */ /* 0x000fca0000010000 */
.L_x_31496:
[----:B-----5:R-:W-:Y:S02]  /*1de0*/  MOV R60, R64 ;  /* 0x00000040003c7202 */ /* 0x020fe40000000f00 */
.L_x_31497:
[----:B------:R-:W-:Y:S05]  /*1df0*/  @P3 BRA `(.L_x_31498) ;  /* 0x0000007000003947 */ /* 0x000fea0003800000 */
[----:B------:R-:W-:-:S04]  /*1e00*/  ISETP.NE.U32.AND P4, PT, RZ, c[0x0][0x180], PT ;  /* 0x00006000ff007a0c */ /* 0x000fc80003f85070 */
[----:B------:R-:W-:-:S13]  /*1e10*/  ISETP.NE.AND.EX P4, PT, RZ, c[0x0][0x184], PT, P4 ;  /* 0x00006100ff007a0c */ /* 0x000fda0003f85340 */
[----:B------:R-:W-:Y:S05]  /*1e20*/  @P4 BRA `(.L_x_31499) ;  /* 0x0000002000004947 */ /* 0x000fea0003800000 */
[----:B------:R-:W-:Y:S05]  /*1e30*/  @P0 BRA `(.L_x_31500) ;  /* 0x0000005000000947 */ /* 0x000fea0003800000 */
[----:B------:R-:W-:Y:S05]  /*1e40*/  BRA `(.L_x_31501) ;  /* 0x0000005000007947 */ /* 0x000fea0003800000 */
.L_x_31499:
[----:B-----5:R-:W-:Y:S01]  /*1e50*/  FADD.FTZ R65, R57, R65 ;  /* 0x0000004139417221 */ /* 0x020fe20000010000 */
[----:B------:R-:W-:Y:S05]  /*1e60*/  BRA `(.L_x_31500) ;  /* 0x0000002000007947 */ /* 0x000fea0003800000 */
.L_x_31498:
[----:B-----5:R-:W-:-:S04]  /*1e70*/  FADD.FTZ R65, R49, R65 ;  /* 0x0000004131417221 */ /* 0x020fc80000010000 */
[----:B------:R-:W-:-:S05]  /*1e80*/  @P2 FADD.FTZ R65, R57, R65 ;  /* 0x0000004139412221 */ /* 0x000fca0000010000 */
.L_x_31500:
[----:B-----5:R-:W-:Y:S02]  /*1e90*/  MOV R61, R65 ;  /* 0x00000041003d7202 */ /* 0x020fe40000000f00 */
.L_x_31501:
[----:B------:R-:W-:Y:S05]  /*1ea0*/  @P3 BRA `(.L_x_31502) ;  /* 0x0000007000003947 */ /* 0x000fea0003800000 */
[----:B------:R-:W-:-:S04]  /*1eb0*/  ISETP.NE.U32.AND P4, PT, RZ, c[0x0][0x180], PT ;  /* 0x00006000ff007a0c */ /* 0x000fc80003f85070 */
[----:B------:R-:W-:-:S13]  /*1ec0*/  ISETP.NE.AND.EX P4, PT, RZ, c[0x0][0x184], PT, P4 ;  /* 0x00006100ff007a0c */ /* 0x000fda0003f85340 */
[----:B------:R-:W-:Y:S05]  /*1ed0*/  @P4 BRA `(.L_x_31503) ;  /* 0x0000002000004947 */ /* 0x000fea0003800000 */
[----:B------:R-:W-:Y:S05]  /*1ee0*/  @P0 BRA `(.L_x_31504) ;  /* 0x0000005000000947 */ /* 0x000fea0003800000 */
[----:B------:R-:W-:Y:S05]  /*1ef0*/  BRA `(.L_x_31505) ;  /* 0x0000005000007947 */ /* 0x000fea0003800000 */
.L_x_31503:
[----:B-----5:R-:W-:Y:S01]  /*1f00*/  FADD.FTZ R66, R58, R66 ;  /* 0x000000423a427221 */ /* 0x020fe20000010000 */
[----:B------:R-:W-:Y:S05]  /*1f10*/  BRA `(.L_x_31504) ;  /* 0x0000002000007947 */ /* 0x000fea0003800000 */
.L_x_31502:
[----:B-----5:R-:W-:-:S04]  /*1f20*/  FADD.FTZ R66, R50, R66 ;  /* 0x0000004232427221 */ /* 0x020fc80000010000 */
[----:B------:R-:W-:-:S04]  /*1f30*/  @P2 FADD.FTZ R66, R58, R66 ;  /* 0x000000423a422221 */ /* 0x000fc80000010000 */
.L_x_31504:
[----:B-----5:R-:W-:-:S03]  /*1f40*/  IMAD.MOV.U32 R62, RZ, RZ, R66 ;  /* 0x000000ffff3e7224 */ /* 0x020fc600078e0042 */
.L_x_31505:
[----:B------:R-:W-:Y:S05]  /*1f50*/  @P3 BRA `(.L_x_31506) ;  /* 0x0000007000003947 */ /* 0x000fea0003800000 */
[----:B------:R-:W-:-:S04]  /*1f60*/  ISETP.NE.U32.AND P2, PT, RZ, c[0x0][0x180], PT ;  /* 0x00006000ff007a0c */ /* 0x000fc80003f45070 */
[----:B------:R-:W-:-:S13]  /*1f70*/  ISETP.NE.AND.EX P2, PT, RZ, c[0x0][0x184], PT, P2 ;  /* 0x00006100ff007a0c */ /* 0x000fda0003f45320 */
[----:B------:R-:W-:Y:S05]  /*1f80*/  @P2 BRA `(.L_x_31507) ;  /* 0x0000002000002947 */ /* 0x000fea0003800000 */
[----:B------:R-:W-:Y:S05]  /*1f90*/  @P0 BRA `(.L_x_31508) ;  /* 0x0000005000000947 */ /* 0x000fea0003800000 */
[----:B------:R-:W-:Y:S05]  /*1fa0*/  BRA `(.L_x_31509) ;  /* 0x0000005000007947 */ /* 0x000fea0003800000 */
.L_x_31507:
[----:B-----5:R-:W-:Y:S01]  /*1fb0*/  FADD.FTZ R67, R59, R67 ;  /* 0x000000433b437221 */ /* 0x020fe20000010000 */
[----:B------:R-:W-:Y:S05]  /*1fc0*/  BRA `(.L_x_31508) ;  /* 0x0000002000007947 */ /* 0x000fea0003800000 */
.L_x_31506:
[----:B-----5:R-:W-:-:S04]  /*1fd0*/  FADD.FTZ R67, R51, R67 ;  /* 0x0000004333437221 */ /* 0x020fc80000010000 */
[----:B------:R-:W-:-:S05]  /*1fe0*/  @P2 FADD.FTZ R67, R59, R67 ;  /* 0x000000433b432221 */ /* 0x000fca0000010000 */
.L_x_31508:
[----:B-----5:R-:W-:Y:S02]  /*1ff0*/  MOV R63, R67 ;  /* 0x00000043003f7202 */ /* 0x020fe40000000f00 */
.L_x_31509:
[----:B------:R-:W-:-:S04]  /*2000*/  @P0 LEA R108, P2, R159, c[0x0][0x188], 0x4 ;  /* 0x000062009f6c0a11 */ /* 0x000fc800078420ff */
[C---:B------:R-:W-:Y:S02]  /*2010*/  @P0 LEA.HI.X R109, R159.reuse, c[0x0][0x18c], RZ, 0x4, P2 ;  /* 0x000063009f6d0a11 */ /* 0x040fe400010f24ff */
[----:B------:R-:W-:-:S03]  /*2020*/  IADD3 R159, R159, 0x20, RZ ;  /* 0x000000209f9f7810 */ /* 0x000fc60007ffe0ff */
[----:B------:R0:W-:Y:S04]  /*2030*/  @P0 STG.E.128 [R108.64], R60 ;  /* 0x0000003c6c000986 */ /* 0x0001e8000c101d04 */
.L_x_31493:
[----:B------:R-:W-:Y:S05]  /*2040*/  BSYNC B0 ;  /* 0x0000000000007941 */ /* 0x000fea0003800000 */
.L_x_31492:
        /* <DEDUP_REMOVED lines=24> */
.L_x_31513:
[----:B-----5:R-:W-:Y:S01]  /*21d0*/  FADD.FTZ R68, R56, R68 ;  /* 0x0000004438447221 */ /* 0x020fe20000010000 */
[----:B------:R-:W-:Y:S05]  /*21e0*/  BRA `(.L_x_31514) ;  /* 0x0000002000007947 */ /* 0x000fea0003800000 */
.L_x_31512:
[----:B-1---5:R-:W-:-:S04]  /*21f0*/  FADD.FTZ R68, R48, R68 ;  /* 0x0000004430447221 */ /* 0x022fc80000010000 */
[----:B------:R-:W-:-:S05]  /*2200*/  @P2 FADD.FTZ R68, R56, R68 ;  /* 0x0000004438442221 */ /* 0x000fca0000010000 */
.L_x_31514:
[----:B-----5:R-:W-:Y:S02]  /*2210*/  MOV R60, R68 ;  /* 0x00000044003c7202 */ /* 0x020fe40000000f00 */
.L_x_31515:
[----:B------:R-:W-:Y:S05]  /*2220*/  @P3 BRA `(.L_x_31516) ;  /* 0x0000007000003947 */ /* 0x000fea0003800000 */
[----:B------:R-:W-:-:S04]  /*2230*/  ISETP.NE.U32.AND P4, PT, RZ, c[0x0][0x180], PT ;  /* 0x00006000ff007a0c */ /* 0x000fc80003f85070 */
[----:B------:R-:W-:-:S13]  /*2240*/  ISETP.NE.AND.EX P4, PT, RZ, c[0x0][0x184], PT, P4 ;  /* 0x00006100ff007a0c */ /* 0x000fda0003f85340 */
[----:B------:R-:W-:Y:S05]  /*2250*/  @P4 BRA `(.L_x_31517) ;  /* 0x0000002000004947 */ /* 0x000fea0003800000 */
[----:B------:R-:W-:Y:S05]  /*2260*/  @P0 BRA `(.L_x_31518) ;  /* 0x0000005000000947 */ /* 0x000fea0003800000 */
[----:B------:R-:W-:Y:S05]  /*2270*/  BRA `(.L_x_31519) ;  /* 0x0000005000007947 */ /* 0x000fea0003800000 */
.L_x_31517:
[----:B-----5:R-:W-:Y:S01]  /*2280*/  FADD.FTZ R69, R57, R69 ;  /* 0x0000004539457221 */ /* 0x020fe20000010000 */
[----:B------:R-:W-:Y:S05]  /*2290*/  BRA `(.L_x_31518) ;  /* 0x0000002000007947 */ /* 0x000fea0003800000 */
.L_x_31516:
[----:B-----5:R-:W-:-:S04]  /*22a0*/  FADD.FTZ R69, R49, R69 ;  /* 0x0000004531457221 */ /* 0x020fc80000010000 */
[----:B------:R-:W-:-:S04]  /*22b0*/  @P2 FADD.FTZ R69, R57, R69 ;  /* 0x0000004539452221 */ /* 0x000fc80000010000 */
.L_x_31518:
[----:B-----5:R-:W-:-:S03]  /*22c0*/  IMAD.MOV.U32 R61, RZ, RZ, R69 ;  /* 0x000000ffff3d7224 */ /* 0x020fc600078e0045 */
.L_x_31519:
[----:B------:R-:W-:Y:S05]  /*22d0*/  @P3 BRA `(.L_x_31520) ;  /* 0x0000007000003947 */ /* 0x000fea0003800000 */
[----:B------:R-:W-:-:S04]  /*22e0*/  ISETP.NE.U32.AND P4, PT, RZ, c[0x0][0x180], PT ;  /* 0x00006000ff007a0c */ /* 0x000fc80003f85070 */
[----:B------:R-:W-:-:S13]  /*22f0*/  ISETP.NE.AND.EX P4, PT, RZ, c[0x0][0x184], PT, P4 ;  /* 0x00006100ff007a0c */ /* 0x000fda0003f85340 */
[----:B------:R-:W-:Y:S05]  /*2300*/  @P4 BRA `(.L_x_31521) ;  /* 0x0000002000004947 */ /* 0x000fea0003800000 */
[----:B------:R-:W-:Y:S05]  /*2310*/  @P0 BRA `(.L_x_31522) ;  /* 0x0000005000000947 */ /* 0x000fea0003800000 */
[----:B------:R-:W-:Y:S05]  /*2320*/  BRA `(.L_x_31523) ;  /* 0x0000005000007947 */ /* 0x000fea0003800000 */
.L_x_31521:
[----:B-----5:R-:W-:Y:S01]  /*2330*/  FADD.FTZ R70, R58, R70 ;  /* 0x000000463a467221 */ /* 0x020fe20000010000 */
[----:B------:R-:W-:Y:S05]  /*2340*/  BRA `(.L_x_31522) ;  /* 0x0000002000007947 */ /* 0x000fea0003800000 */
.L_x_31520:
[----:B-----5:R-:W-:-:S04]  /*2350*/  FADD.FTZ R70, R50, R70 ;  /* 0x0000004632467221 */ /* 0x020fc80000010000 */
[----:B------:R-:W-:-:S05]  /*2360*/  @P2 FADD.FTZ R70, R58, R70 ;  /* 0x000000463a462221 */ /* 0x000fca0000010000 */
.L_x_31522:
[----:B-----5:R-:W-:Y:S02]  /*2370*/  MOV R62, R70 ;  /* 0x00000046003e7202 */ /* 0x020fe40000000f00 */
.L_x_31523:
[----:B------:R-:W-:Y:S05]  /*2380*/  @P3 BRA `(.L_x_31524) ;  /* 0x0000007000003947 */ /* 0x000fea0003800000 */
[----:B------:R-:W-:-:S04]  /*2390*/  ISETP.NE.U32.AND P2, PT, RZ, c[0x0][0x180], PT ;  /* 0x00006000ff007a0c */ /* 0x000fc80003f45070 */
[----:B------:R-:W-:-:S13]  /*23a0*/  ISETP.NE.AND.EX P2, PT, RZ, c[0x0][0x184], PT, P2 ;  /* 0x00006100ff007a0c */ /* 0x000fda0003f45320 */
[----:B------:R-:W-:Y:S05]  /*23b0*/  @P2 BRA `(.L_x_31525) ;  /* 0x0000002000002947 */ /* 0x000fea0003800000 */
[----:B------:R-:W-:Y:S05]  /*23c0*/  @P0 BRA `(.L_x_31526) ;  /* 0x0000005000000947 */ /* 0x000fea0003800000 */
[----:B------:R-:W-:Y:S05]  /*23d0*/  BRA `(.L_x_31527) ;  /* 0x0000005000007947 */ /* 0x000fea0003800000 */
.L_x_31525:
[----:B-----5:R-:W-:Y:S01]  /*23e0*/  FADD.FTZ R71, R59, R71 ;  /* 0x000000473b477221 */ /* 0x020fe20000010000 */
[----:B------:R-:W-:Y:S05]  /*23f0*/  BRA `(.L_x_31526) ;  /* 0x0000002000007947 */ /* 0x000fea0003800000 */
.L_x_31524:
[----:B-----5:R-:W-:-:S04]  /*2400*/  FADD.FTZ R71, R51, R71 ;  /* 0x0000004733477221 */ /* 0x020fc80000010000 */
[----:B------:R-:W-:-:S05]  /*2410*/  @P2 FADD.FTZ R71, R59, R71 ;  /* 0x000000473b472221 */ /* 0x000fca0000010000 */
.L_x_31526:
[----:B-----5:R-:W-:Y:S02]  /*2420*/  MOV R63, R71 ;  /* 0x00000047003f7202 */ /* 0x020fe40000000f00 */
.L_x_31527:
[----:B------:R-:W-:-:S04]  /*2430*/  @P0 LEA R108, P2, R159, c[0x0][0x188], 0x4 ;  /* 0x000062009f6c0a11 */ /* 0x000fc800078420ff */
[C---:B------:R-:W-:Y:S02]  /*2440*/  @P0 LEA.HI.X R109, R159.reuse, c[0x0][0x18c], RZ, 0x4, P2 ;  /* 0x000063009f6d0a11 */ /* 0x040fe400010f24ff */
[----:B------:R-:W-:-:S03]  /*2450*/  IADD3 R159, R159, 0x20, RZ ;  /* 0x000000209f9f7810 */ /* 0x000fc60007ffe0ff */
[----:B------:R0:W-:Y:S04]  /*2460*/  @P0 STG.E.128 [R108.64], R60 ;  /* 0x0000003c6c000986 */ /* 0x0001e8000c101d04 */
.L_x_31511:
[----:B------:R-:W-:Y:S05]  /*2470*/  BSYNC B0 ;  /* 0x0000000000007941 */ /* 0x000fea0003800000 */
.L_x_31510:
        /* <DEDUP_REMOVED lines=24> */
.L_x_31531:
[----:B-----5:R-:W-:Y:S01]  /*2600*/  FADD.FTZ R72, R56, R72 ;  /* 0x0000004838487221 */ /* 0x020fe20000010000 */
[----:B------:R-:W-:Y:S05]  /*2610*/  BRA `(.L_x_31532) ;  /* 0x0000002000007947 */ /* 0x000fea0003800000 */
.L_x_31530:
[----:B-1---5:R-:W-:-:S04]  /*2620*/  FADD.FTZ R72, R48, R72 ;  /* 0x0000004830487221 */ /* 0x022fc80000010000 */
[----:B------:R-:W-:-:S04]  /*2630*/  @P2 FADD.FTZ R72, R56, R72 ;  /* 0x0000004838482221 */ /* 0x000fc80000010000 */
.L_x_31532:
[----:B-----5:R-:W-:-:S03]  /*2640*/  IMAD.MOV.U32 R60, RZ, RZ, R72 ;  /* 0x000000ffff3c7224 */ /* 0x020fc600078e0048 */
.L_x_31533:
[----:B------:R-:W-:Y:S05]  /*2650*/  @P3 BRA `(.L_x_31534) ;  /* 0x0000007000003947 */ /* 0x000fea0003800000 */
[----:B------:R-:W-:-:S04]  /*2660*/  ISETP.NE.U32.AND P4, PT, RZ, c[0x0][0x180], PT ;  /* 0x00006000ff007a0c */ /* 0x000fc80003f85070 */
[----:B------:R-:W-:-:S13]  /*2670*/  ISETP.NE.AND.EX P4, PT, RZ, c[0x0][0x184], PT, P4 ;  /* 0x00006100ff007a0c */ /* 0x000fda0003f85340 */
[----:B------:R-:W-:Y:S05]  /*2680*/  @P4 BRA `(.L_x_31535) ;  /* 0x0000002000004947 */ /* 0x000fea0003800000 */
[----:B------:R-:W-:Y:S05]  /*2690*/  @P0 BRA `(.L_x_31536) ;  /* 0x0000005000000947 */ /* 0x000fea0003800000 */
[----:B------:R-:W-:Y:S05]  /*26a0*/  BRA `(.L_x_31537) ;  /* 0x0000005000007947 */ /* 0x000fea0003800000 */
.L_x_31535:
[----:B-----5:R-:W-:Y:S01]  /*26b0*/  FADD.FTZ R73, R57, R73 ;  /* 0x0000004939497221 */ /* 0x020fe20000010000 */
[----:B------:R-:W-:Y:S05]  /*26c0*/  BRA `(.L_x_31536) ;  /* 0x0000002000007947 */ /* 0x000fea0003800000 */
.L_x_31534:
[----:B-----5:R-:W-:-:S04]  /*26d0*/  FADD.FTZ R73, R49, R73 ;  /* 0x0000004931497221 */ /* 0x020fc80000010000 */
[----:B------:R-:W-:-:S05]  /*26e0*/  @P2 FADD.FTZ R73, R57, R73 ;  /* 0x0000004939492221 */ /* 0x000fca0000010000 */
.L_x_31536:
[----:B-----5:R-:W-:Y:S02]  /*26f0*/  MOV R61, R73 ;  /* 0x00000049003d7202 */ /* 0x020fe40000000f00 */
.L_x_31537:
[----:B------:R-:W-:Y:S05]  /*2700*/  @P3 BRA `(.L_x_31538) ;  /* 0x0000007000003947 */ /* 0x000fea0003800000 */
[----:B------:R-:W-:-:S04]  /*2710*/  ISETP.NE.U32.AND P4, PT, RZ, c[0x0][0x180], PT ;  /* 0x00006000ff007a0c */ /* 0x000fc80003f85070 */
[----:B------:R-:W-:-:S13]  /*2720*/  ISETP.NE.AND.EX P4, PT, RZ, c[0x0][0x184], PT, P4 ;  /* 0x00006100ff007a0c */ /* 0x000fda0003f85340 */
[----:B------:R-:W-:Y:S05]  /*2730*/  @P4 BRA `(.L_x_31539) ;  /* 0x0000002000004947 */ /* 0x000fea0003800000 */
[----:B------:R-:W-:Y:S05]  /*2740*/  @P0 BRA `(.L_x_31540) ;  /* 0x0000005000000947 */ /* 0x000fea0003800000 */
[----:B------:R-:W-:Y:S05]  /*2750*/  BRA `(.L_x_31541) ;  /* 0x0000005000007947 */ /* 0x000fea0003800000 */
.L_x_31539:
[----:B-----5:R-:W-:Y:S01]  /*2760*/  FADD.FTZ R74, R58, R74 ;  /* 0x0000004a3a4a7221 */ /* 0x020fe20000010000 */
[----:B------:R-:W-:Y:S05]  /*2770*/  BRA `(.L_x_31540) ;  /* 0x0000002000007947 */ /* 0x000fea0003800000 */
.L_x_31538:
[----:B-----5:R-:W-:-:S04]  /*2780*/  FADD.FTZ R74, R50, R74 ;  /* 0x0000004a324a7221 */ /* 0x020fc80000010000 */
[----:B------:R-:W-:-:S05]  /*2790*/  @P2 FADD.FTZ R74, R58, R74 ;  /* 0x0000004a3a4a2221 */ /* 0x000fca0000010000 */
.L_x_31540:
[----:B-----5:R-:W-:Y:S02]  /*27a0*/  MOV R62, R74 ;  /* 0x0000004a003e7202 */ /* 0x020fe40000000f00 */
.L_x_31541:
[----:B------:R-:W-:Y:S05]  /*27b0*/  @P3 BRA `(.L_x_31542) ;  /* 0x0000007000003947 */ /* 0x000fea0003800000 */
[----:B------:R-:W-:-:S04]  /*27c0*/  ISETP.NE.U32.AND P2, PT, RZ, c[0x0][0x180], PT ;  /* 0x00006000ff007a0c */ /* 0x000fc80003f45070 */
[----:B------:R-:W-:-:S13]  /*27d0*/  ISETP.NE.AND.EX P2, PT, RZ, c[0x0][0x184], PT, P2 ;  /* 0x00006100ff007a0c */ /* 0x000fda0003f45320 */
[----:B------:R-:W-:Y:S05]  /*27e0*/  @P2 BRA `(.L_x_31543) ;  /* 0x0000002000002947 */ /* 0x000fea0003800000 */
[----:B------:R-:W-:Y:S05]  /*27f0*/  @P0 BRA `(.L_x_31544) ;  /* 0x0000005000000947 */ /* 0x000fea0003800000 */
[----:B------:R-:W-:Y:S05]  /*2800*/  BRA `(.L_x_31545) ;  /* 0x0000005000007947 */ /* 0x000fea0003800000 */
.L_x_31543:
[----:B-----5:R-:W-:Y:S01]  /*2810*/  FADD.FTZ R75, R59, R75 ;  /* 0x0000004b3b4b7221 */ /* 0x020fe20000010000 */
[----:B------:R-:W-:Y:S05]  /*2820*/  BRA `(.L_x_31544) ;  /* 0x0000002000007947 */ /* 0x000fea0003800000 */
.L_x_31542:
[----:B-----5:R-:W-:-:S04]  /*2830*/  FADD.FTZ R75, R51, R75 ;  /* 0x0000004b334b7221 */ /* 0x020fc80000010000 */
[----:B------:R-:W-:-:S05]  /*2840*/  @P2 FADD.FTZ R75, R59, R75 ;  /* 0x0000004b3b4b2221 */ /* 0x000fca0000010000 */
.L_x_31544:
[----:B-----5:R-:W-:Y:S02]  /*2850*/  MOV R63, R75 ;  /* 0x0000004b003f7202 */ /* 0x020fe40000000f00 */
.L_x_31545:
[----:B------:R-:W-:-:S04]  /*2860*/  @P0 LEA R108, P2, R159, c[0x0][0x188], 0x4 ;  /* 0x000062009f6c0a11 */ /* 0x000fc800078420ff */
[C---:B------:R-:W-:Y:S02]  /*2870*/  @P0 LEA.HI.X R109, R159.reuse, c[0x0][0x18c], RZ, 0x4, P2 ;  /* 0x000063009f6d0a11 */ /* 0x040fe400010f24ff */
[----:B------:R-:W-:-:S03]  /*2880*/  IADD3 R159, R159, 0x20, RZ ;  /* 0x000000209f9f7810 */ /* 0x000fc60007ffe0ff */
[----:B------:R0:W-:Y:S04]  /*2890*/  @P0 STG.E.128 [R108.64], R60 ;  /* 0x0000003c6c000986 */ /* 0x0001e8000c101d04 */
.L_x_31529:
[----:B------:R-:W-:Y:S05]  /*28a0*/  BSYNC B0 ;  /* 0x0000000000007941 */ /* 0x000fea0003800000 */
.L_x_31528:
        /* <DEDUP_REMOVED lines=8> */
[----:B------:R-:W-:Y:S02]  /*2930*/  IMAD.MOV.U32 R76, RZ, RZ, 0x10 ;  /* 0x00000010ff4c7424 */ /* 0x000fe400078e00ff */
[----:B-----5:R1:W5:Y:S01]  /*2940*/  @P3 LDG.E.128 R48, [R110.64] ;  /* 0x000000046e303981 */ /* 0x020362000c1e1d00 */
[----:B------:R-:W-:Y:S01]  /*2950*/  ISETP.NE.AND.EX P2, PT, RZ, c[0x0][0x184], PT, P2 ;  /* 0x00006100ff007a0c */ /* 0x000fe20003f45320 */
[----:B------:R-:W-:-:S06]  /*2960*/  IMAD.WIDE.U32 R76, R159, R76, c[0x0][0x170] ;  /* 0x00005c009f4c7625 */ /* 0x000fcc00078e004c */
[----:B------:R-:W5:Y:S06]  /*2970*/  LDG.E.128 R76, [R76.64] ;  /* 0x000000044c4c7981 */ /* 0x000f6c000c1e1d00 */
[----:B0-----:R-:W-:-:S04]  /*2980*/  @P2 LEA R108, P4, R159, c[0x0][0x180], 0x4 ;  /* 0x000060009f6c2a11 */ /* 0x001fc800078820ff */
        /* <DEDUP_REMOVED lines=10> */
.L_x_31549:
[----:B-----5:R-:W-:Y:S01]  /*2a30*/  FADD.FTZ R76, R56, R76 ;  /* 0x0000004c384c7221 */ /* 0x020fe20000010000 */
[----:B------:R-:W-:Y:S05]  /*2a40*/  BRA `(.L_x_31550) ;  /* 0x0000002000007947 */ /* 0x000fea0003800000 */
.L_x_31548:
[----:B-1---5:R-:W-:-:S04]  /*2a50*/  FADD.FTZ R76, R48, R76 ;  /* 0x0000004c304c7221 */ /* 0x022fc80000010000 */
[----:B------:R-:W-:-:S05]  /*2a60*/  @P2 FADD.FTZ R76, R56, R76 ;  /* 0x0000004c384c2221 */ /* 0x000fca0000010000 */
.L_x_31550:
[----:B-----5:R-:W-:Y:S02]  /*2a70*/  MOV R60, R76 ;  /* 0x0000004c003c7202 */ /* 0x020fe40000000f00 */
.L_x_31551:
[----:B------:R-:W-:Y:S05]  /*2a80*/  @P3 BRA `(.L_x_31552) ;  /* 0x0000007000003947 */ /* 0x000fea0003800000 */
[----:B------:R-:W-:-:S04]  /*2a90*/  ISETP.NE.U32.AND P4, PT, RZ, c[0x0][0x180], PT ;  /* 0x00006000ff007a0c */ /* 0x000fc80003f85070 */
[----:B------:R-:W-:-:S13]  /*2aa0*/  ISETP.NE.AND.EX P4, PT, RZ, c[0x0][0x184], PT, P4 ;  /* 0x00006100ff007a0c */ /* 0x000fda0003f85340 */
[----:B------:R-:W-:Y:S05]  /*2ab0*/  @P4 BRA `(.L_x_31553) ;  /* 0x0000002000004947 */ /* 0x000fea0003800000 */
[----:B------:R-:W-:Y:S05]  /*2ac0*/  @P0 BRA `(.L_x_31554) ;  /* 0x0000005000000947 */ /* 0x000fea0003800000 */
[----:B------:R-:W-:Y:S05]  /*2ad0*/  BRA `(.L_x_31555) ;  /* 0x0000005000007947 */ /* 0x000fea0003800000 */
.L_x_31553:
[----:B-----5:R-:W-:Y:S01]  /*2ae0*/  FADD.FTZ R77, R57, R77 ;  /* 0x0000004d394d7221 */ /* 0x020fe20000010000 */
[----:B------:R-:W-:Y:S05]  /*2af0*/  BRA `(.L_x_31554) ;  /* 0x0000002000007947 */ /* 0x000fea0003800000 */
.L_x_31552:
[----:B-----5:R-:W-:-:S04]  /*2b00*/  FADD.FTZ R77, R49, R77 ;  /* 0x0000004d314d7221 */ /* 0x020fc80000010000 */
[----:B------:R-:W-:-:S05]  /*2b10*/  @P2 FADD.FTZ R77, R57, R77 ;  /* 0x0000004d394d2221 */ /* 0x000fca0000010000 */
.L_x_31554:
[----:B-----5:R-:W-:Y:S02]  /*2b20*/  MOV R61, R77 ;  /* 0x0000004d003d7202 */ /* 0x020fe40000000f00 */
.L_x_31555:
[----:B------:R-:W-:Y:S05]  /*2b30*/  @P3 BRA `(.L_x_31556) ;  /* 0x0000007000003947 */ /* 0x000fea0003800000 */
[----:B------:R-:W-:-:S04]  /*2b40*/  ISETP.NE.U32.AND P4, PT, RZ, c[0x0][0x180], PT ;  /* 0x00006000ff007a0c */ /* 0x000fc80003f85070 */
[----:B------:R-:W-:-:S13]  /*2b50*/  ISETP.NE.AND.EX P4, PT, RZ, c[0x0][0x184], PT, P4 ;  /* 0x00006100ff007a0c */ /* 0x000fda0003f85340 */
[----:B------:R-:W-:Y:S05]  /*2b60*/  @P4 BRA `(.L_x_31557) ;  /* 0x0000002000004947 */ /* 0x000fea0003800000 */
[----:B------:R-:W-:Y:S05]  /*2b70*/  @P0 BRA `(.L_x_31558) ;  /* 0x0000005000000947 */ /* 0x000fea0003800000 */
[----:B------:R-:W-:Y:S05]  /*2b80*/  BRA `(.L_x_31559) ;  /* 0x0000005000007947 */ /* 0x000fea0003800000 */
.L_x_31557:
[----:B-----5:R-:W-:Y:S01]  /*2b90*/  FADD.FTZ R78, R58, R78 ;  /* 0x0000004e3a4e7221 */ /* 0x020fe20000010000 */
[----:B------:R-:W-:Y:S05]  /*2ba0*/  BRA `(.L_x_31558) ;  /* 0x0000002000007947 */ /* 0x000fea0003800000 */
.L_x_31556:
[----:B-----5:R-:W-:-:S04]  /*2bb0*/  FADD.FTZ R78, R50, R78 ;  /* 0x0000004e324e7221 */ /* 0x020fc80000010000 */
[----:B------:R-:W-:-:S05]  /*2bc0*/  @P2 FADD.FTZ R78, R58, R78 ;  /* 0x0000004e3a4e2221 */ /* 0x000fca0000010000 */
.L_x_31558:
[----:B-----5:R-:W-:Y:S02]  /*2bd0*/  MOV R62, R78 ;  /* 0x0000004e003e7202 */ /* 0x020fe40000000f00 */
.L_x_31559:
[----:B------:R-:W-:Y:S05]  /*2be0*/  @P3 BRA `(.L_x_31560) ;  /* 0x0000007000003947 */ /* 0x000fea0003800000 */
[----:B------:R-:W-:-:S04]  /*2bf0*/  ISETP.NE.U32.AND P2, PT, RZ, c[0x0][0x180], PT ;  /* 0x00006000ff007a0c */ /* 0x000fc80003f45070 */
[----:B------:R-:W-:-:S13]  /*2c00*/  ISETP.NE.AND.EX P2, PT, RZ, c[0x0][0x184], PT, P2 ;  /* 0x00006100ff007a0c */ /* 0x000fda0003f45320 */
[----:B------:R-:W-:Y:S05]  /*2c10*/  @P2 BRA `(.L_x_31561) ;  /* 0x0000002000002947 */ /* 0x000fea0003800000 */
[----:B------:R-:W-:Y:S05]  /*2c20*/  @P0 BRA `(.L_x_31562) ;  /* 0x0000005000000947 */ /* 0x000fea0003800000 */
[----:B------:R-:W-:Y:S05]  /*2c30*/  BRA `(.L_x_31563) ;  /* 0x0000005000007947 */ /* 0x000fea0003800000 */
.L_x_31561:
[----:B-----5:R-:W-:Y:S01]  /*2c40*/  FADD.FTZ R79, R59, R79 ;  /* 0x0000004f3b4f7221 */ /* 0x020fe20000010000 */
[----:B------:R-:W-:Y:S05]  /*2c50*/  BRA `(.L_x_31562) ;  /* 0x0000002000007947 */ /* 0x000fea0003800000 */
.L_x_31560:
[----:B-----5:R-:W-:-:S04]  /*2c60*/  FADD.FTZ R79, R51, R79 ;  /* 0x0000004f334f7221 */ /* 0x020fc80000010000 */
[----:B------:R-:W-:-:S04]  /*2c70*/  @P2 FADD.FTZ R79, R59, R79 ;  /* 0x0000004f3b4f2221 */ /* 0x000fc80000010000 */
.L_x_31562:
[----:B-----5:R-:W-:-:S03]  /*2c80*/  IMAD.MOV.U32 R63, RZ, RZ, R79 ;  /* 0x000000ffff3f7224 */ /* 0x020fc600078e004f */
.L_x_31563:
[----:B------:R-:W-:-:S04]  /*2c90*/  @P0 LEA R108, P2, R159, c[0x0][0x188], 0x4 ;  /* 0x000062009f6c0a11 */ /* 0x000fc800078420ff */
[C---:B------:R-:W-:Y:S02]  /*2ca0*/  @P0 LEA.HI.X R109, R159.reuse, c[0x0][0x18c], RZ, 0x4, P2 ;  /* 0x000063009f6d0a11 */ /* 0x040fe400010f24ff */
[----:B------:R-:W-:-:S03]  /*2cb0*/  IADD3 R159, R159, 0x20, RZ ;  /* 0x000000209f9f7810 */ /* 0x000fc60007ffe0ff */
[----:B------:R0:W-:Y:S04]  /*2cc0*/  @P0 STG.E.128 [R108.64], R60 ;  /* 0x0000003c6c000986 */ /* 0x0001e8000c101d04 */
.L_x_31547:
[----:B------:R-:W-:Y:S05]  /*2cd0*/  BSYNC B0 ;  /* 0x0000000000007941 */ /* 0x000fea0003800000 */
.L_x_31546:
        /* <DEDUP_REMOVED lines=24> */
.L_x_31567:
[----:B-----5:R-:W-:Y:S01]  /*2e60*/  FADD.FTZ R80, R56, R80 ;  /* 0x0000005038507221 */ /* 0x020fe20000010000 */
[----:B------:R-:W-:Y:S05]  /*2e70*/  BRA `(.L_x_31568) ;  /* 0x0000002000007947 */ /* 0x000fea0003800000 */
.L_x_31566:
[----:B-1---5:R-:W-:-:S04]  /*2e80*/  FADD.FTZ R80, R48, R80 ;  /* 0x0000005030507221 */ /* 0x022fc80000010000 */
[----:B------:R-:W-:-:S05]  /*2e90*/  @P2 FADD.FTZ R80, R56, R80 ;  /* 0x0000005038502221 */ /* 0x000fca0000010000 */
.L_x_31568:
[----:B-----5:R-:W-:Y:S02]  /*2ea0*/  MOV R60, R80 ;  /* 0x00000050003c7202 */ /* 0x020fe40000000f00 */
.L_x_31569:
[----:B------:R-:W-:Y:S05]  /*2eb0*/  @P3 BRA `(.L_x_31570) ;  /* 0x0000007000003947 */ /* 0x000fea0003800000 */
[----:B------:R-:W-:-:S04]  /*2ec0*/  ISETP.NE.U32.AND P4, PT, RZ, c[0x0][0x180], PT ;  /* 0x00006000ff007a0c */ /* 0x000fc80003f85070 */
[----:B------:R-:W-:-:S13]  /*2ed0*/  ISETP.NE.AND.EX P4, PT, RZ, c[0x0][0x184], PT, P4 ;  /* 0x00006100ff007a0c */ /* 0x000fda0003f85340 */
[----:B------:R-:W-:Y:S05]  /*2ee0*/  @P4 BRA `(.L_x_31571) ;  /* 0x0000002000004947 */ /* 0x000fea0003800000 */
[----:B------:R-:W-:Y:S05]  /*2ef0*/  @P0 BRA `(.L_x_31572) ;  /* 0x0000005000000947 */ /* 0x000fea0003800000 */
[----:B------:R-:W-:Y:S05]  /*2f00*/  BRA `(.L_x_31573) ;  /* 0x0000005000007947 */ /* 0x000fea0003800000 */
.L_x_31571:
[----:B-----5:R-:W-:Y:S01]  /*2f10*/  FADD.FTZ R81, R57, R81 ;  /* 0x0000005139517221 */ /* 0x020fe20000010000 */
[----:B------:R-:W-:Y:S05]  /*2f20*/  BRA `(.L_x_31572) ;  /* 0x0000002000007947 */ /* 0x000fea0003800000 */
.L_x_31570:
[----:B-----5:R-:W-:-:S04]  /*2f30*/  FADD.FTZ R81, R49, R81 ;  /* 0x0000005131517221 */ /* 0x020fc80000010000 */
[----:B------:R-:W-:-:S05]  /*2f40*/  @P2 FADD.FTZ R81, R57, R81 ;  /* 0x0000005139512221 */ /* 0x000fca0000010000 */
.L_x_31572:
[----:B-----5:R-:W-:Y:S02]  /*2f50*/  MOV R61, R81 ;  /* 0x00000051003d7202 */ /* 0x020fe40000000f00 */
.L_x_31573:
[----:B------:R-:W-:Y:S05]  /*2f60*/  @P3 BRA `(.L_x_31574) ;  /* 0x0000007000003947 */ /* 0x000fea0003800000 */
[----:B------:R-:W-:-:S04]  /*2f70*/  ISETP.NE.U32.AND P4, PT, RZ, c[0x0][0x180], PT ;  /* 0x00006000ff007a0c */ /* 0x000fc80003f85070 */
[----:B------:R-:W-:-:S13]  /*2f80*/  ISETP.NE.AND.EX P4, PT, RZ, c[0x0][0x184], PT, P4 ;  /* 0x00006100ff007a0c */ /* 0x000fda0003f85340 */
[----:B------:R-:W-:Y:S05]  /*2f90*/  @P4 BRA `(.L_x_31575) ;  /* 0x0000002000004947 */ /* 0x000fea0003800000 */
[----:B------:R-:W-:Y:S05]  /*2fa0*/  @P0 BRA `(.L_x_31576) ;  /* 0x0000005000000947 */ /* 0x000fea0003800000 */
[----:B------:R-:W-:Y:S05]  /*2fb0*/  BRA `(.L_x_31577) ;  /* 0x0000005000007947 */ /* 0x000fea0003800000 */
.L_x_31575:
[----:B-----5:R-:W-:Y:S01]  /*2fc0*/  FADD.FTZ R82, R58, R82 ;  /* 0x000000523a527221 */ /* 0x020fe20000010000 */
[----:B------:R-:W-:Y:S05]  /*2fd0*/  BRA `(.L_x_31576) ;  /* 0x0000002000007947 */ /* 0x000fea0003800000 */
.L_x_31574:
[----:B-----5:R-:W-:-:S04]  /*2fe0*/  FADD.FTZ R82, R50, R82 ;  /* 0x0000005232527221 */ /* 0x020fc80000010000 */
[----:B------:R-:W-:-:S04]  /*2ff0*/  @P2 FADD.FTZ R82, R58, R82 ;  /* 0x000000523a522221 */ /* 0x000fc80000010000 */
.L_x_31576:
[----:B-----5:R-:W-:-:S03]  /*3000*/  IMAD.MOV.U32 R62, RZ, RZ, R82 ;  /* 0x000000ffff3e7224 */ /* 0x020fc600078e0052 */
.L_x_31577:
[----:B------:R-:W-:Y:S05]  /*3010*/  @P3 BRA `(.L_x_31578) ;  /* 0x0000007000003947 */ /* 0x000fea0003800000 */
[----:B------:R-:W-:-:S04]  /*3020*/  ISETP.NE.U32.AND P2, PT, RZ, c[0x0][0x180], PT ;  /* 0x00006000ff007a0c */ /* 0x000fc80003f45070 */
[----:B------:R-:W-:-:S13]  /*3030*/  ISETP.NE.AND.EX P2, PT, RZ, c[0x0][0x184], PT, P2 ;  /* 0x00006100ff007a0c */ /* 0x000fda0003f45320 */
[----:B------:R-:W-:Y:S05]  /*3040*/  @P2 BRA `(.L_x_31579) ;  /* 0x0000002000002947 */ /* 0x000fea0003800000 */
[----:B------:R-:W-:Y:S05]  /*3050*/  @P0 BRA `(.L_x_31580) ;  /* 0x0000005000000947 */ /* 0x000fea0003800000 */
[----:B------:R-:W-:Y:S05]  /*3060*/  BRA `(.L_x_31581) ;  /* 0x0000005000007947 */ /* 0x000fea0003800000 */
.L_x_31579:
[----:B-----5:R-:W-:Y:S01]  /*3070*/  FADD.FTZ R83, R59, R83 ;  /* 0x000000533b537221 */ /* 0x020fe20000010000 */
[----:B------:R-:W-:Y:S05]  /*3080*/  BRA `(.L_x_31580) ;  /* 0x0000002000007947 */ /* 0x000fea0003800000 */
.L_x_31578:
[----:B-----5:R-:W-:-:S04]  /*3090*/  FADD.FTZ R83, R51, R83 ;  /* 0x0000005333537221 */ /* 0x020fc80000010000 */
[----:B------:R-:W-:-:S05]  /*30a0*/  @P2 FADD.FTZ R83, R59, R83 ;  /* 0x000000533b532221 */ /* 0x000fca0000010000 */
.L_x_31580:
[----:B-----5:R-:W-:Y:S02]  /*30b0*/  MOV R63, R83 ;  /* 0x00000053003f7202 */ /* 0x020fe40000000f00 */
.L_x_31581:
[----:B------:R-:W-:-:S04]  /*30c0*/  @P0 LEA R108, P2, R159, c[0x0][0x188], 0x4 ;  /* 0x000062009f6c0a11 */ /* 0x000fc800078420ff */
[C---:B------:R-:W-:Y:S02]  /*30d0*/  @P0 LEA.HI.X R109, R159.reuse, c[0x0][0x18c], RZ, 0x4, P2 ;  /* 0x000063009f6d0a11 */ /* 0x040fe400010f24ff */
[----:B------:R-:W-:-:S03]  /*30e0*/  IADD3 R159, R159, 0x20, RZ ;  /* 0x000000209f9f7810 */ /* 0x000fc60007ffe0ff */
[----:B------:R0:W-:Y:S04]  /*30f0*/  @P0 STG.E.128 [R108.64], R60 ;  /* 0x0000003c6c000986 */ /* 0x0001e8000c101d04 */
.L_x_31565:
[----:B------:R-:W-:Y:S05]  /*3100*/  BSYNC B0 ;  /* 0x0000000000007941 */ /* 0x000fea0003800000 */
.L_x_31564:
        /* <DEDUP_REMOVED lines=24> */
.L_x_31585:
[----:B-----5:R-:W-:Y:S01]  /*3290*/  FADD.FTZ R84, R56, R84 ;  /* 0x0000005438547221 */ /* 0x020fe20000010000 */
[----:B------:R-:W-:Y:S05]  /*32a0*/  BRA `(.L_x_31586) ;  /* 0x0000002000007947 */ /* 0x000fea0003800000 */
.L_x_31584:
[----:B-1---5:R-:W-:-:S04]  /*32b0*/  FADD.FTZ R84, R48, R84 ;  /* 0x0000005430547221 */ /* 0x022fc80000010000 */
[----:B------:R-:W-:-:S05]  /*32c0*/  @P2 FADD.FTZ R84, R56, R84 ;  /* 0x0000005438542221 */ /* 0x000fca0000010000 */
.L_x_31586:
[----:B-----5:R-:W-:Y:S02]  /*32d0*/  MOV R60, R84 ;  /* 0x00000054003c7202 */ /* 0x020fe40000000f00 */
.L_x_31587:
[----:B------:R-:W-:Y:S05]  /*32e0*/  @P3 BRA `(.L_x_31588) ;  /* 0x0000007000003947 */ /* 0x000fea0003800000 */
[----:B------:R-:W-:-:S04]  /*32f0*/  ISETP.NE.U32.AND P4, PT, RZ, c[0x0][0x180], PT ;  /* 0x00006000ff007a0c */ /* 0x000fc80003f85070 */
[----:B------:R-:W-:-:S13]  /*3300*/  ISETP.NE.AND.EX P4, PT, RZ, c[0x0][0x184], PT, P4 ;  /* 0x00006100ff007a0c */ /* 0x000fda0003f85340 */
[----:B------:R-:W-:Y:S05]  /*3310*/  @P4 BRA `(.L_x_31589) ;  /* 0x0000002000004947 */ /* 0x000fea0003800000 */
[----:B------:R-:W-:Y:S05]  /*3320*/  @P0 BRA `(.L_x_31590) ;  /* 0x0000005000000947 */ /* 0x000fea0003800000 */
[----:B------:R-:W-:Y:S05]  /*3330*/  BRA `(.L_x_31591) ;  /* 0x0000005000007947 */ /* 0x000fea0003800000 */
.L_x_31589:
[----:B-----5:R-:W-:Y:S01]  /*3340*/  FADD.FTZ R85, R57, R85 ;  /* 0x0000005539557221 */ /* 0x020fe20000010000 */
[----:B------:R-:W-:Y:S05]  /*3350*/  BRA `(.L_x_31590) ;  /* 0x0000002000007947 */ /* 0x000fea0003800000 */
.L_x_31588:
[----:B-----5:R-:W-:-:S04]  /*3360*/  FADD.FTZ R85, R49, R85 ;  /* 0x0000005531557221 */ /* 0x020fc80000010000 */
[----:B------:R-:W-:-:S04]  /*3370*/  @P2 FADD.FTZ R85, R57, R85 ;  /* 0x0000005539552221 */ /* 0x000fc80000010000 */
.L_x_31590:
[----:B-----5:R-:W-:-:S03]  /*3380*/  IMAD.MOV.U32 R61, RZ, RZ, R85 ;  /* 0x000000ffff3d7224 */ /* 0x020fc600078e0055 */
.L_x_31591:
[----:B------:R-:W-:Y:S05]  /*3390*/  @P3 BRA `(.L_x_31592) ;  /* 0x0000007000003947 */ /* 0x000fea0003800000 */
[----:B------:R-:W-:-:S04]  /*33a0*/  ISETP.NE.U32.AND P4, PT, RZ, c[0x0][0x180], PT ;  /* 0x00006000ff007a0c */ /* 0x000fc80003f85070 */
[----:B------:R-:W-:-:S13]  /*33b0*/  ISETP.NE.AND.EX P4, PT, RZ, c[0x0][0x184], PT, P4 ;  /* 0x00006100ff007a0c */ /* 0x000fda0003f85340 */
[----:B------:R-:W-:Y:S05]  /*33c0*/  @P4 BRA `(.L_x_31593) ;  /* 0x0000002000004947 */ /* 0x000fea0003800000 */
[----:B------:R-:W-:Y:S05]  /*33d0*/  @P0 BRA `(.L_x_31594) ;  /* 0x0000005000000947 */ /* 0x000fea0003800000 */
[----:B------:R-:W-:Y:S05]  /*33e0*/  BRA `(.L_x_31595) ;  /* 0x0000005000007947 */ /* 0x000fea0003800000 */
.L_x_31593:
[----:B-----5:R-:W-:Y:S01]  /*33f0*/  FADD.FTZ R86, R58, R86 ;  /* 0x000000563a567221 */ /* 0x020fe20000010000 */
[----:B------:R-:W-:Y:S05]  /*3400*/  BRA `(.L_x_31594) ;  /* 0x0000002000007947 */ /* 0x000fea0003800000 */
.L_x_31592:
[----:B-----5:R-:W-:-:S04]  /*3410*/  FADD.FTZ R86, R50, R86 ;  /* 0x0000005632567221 */ /* 0x020fc80000010000 */
[----:B------:R-:W-:-:S05]  /*3420*/  @P2 FADD.FTZ R86, R58, R86 ;  /* 0x000000563a562221 */ /* 0x000fca0000010000 */
.L_x_31594:
[----:B-----5:R-:W-:Y:S02]  /*3430*/  MOV R62, R86 ;  /* 0x00000056003e7202 */ /* 0x020fe40000000f00 */
.L_x_31595:
[----:B------:R-:W-:Y:S05]  /*3440*/  @P3 BRA `(.L_x_31596) ;  /* 0x0000007000003947 */ /* 0x000fea0003800000 */
[----:B------:R-:W-:-:S04]  /*3450*/  ISETP.NE.U32.AND P2, PT, RZ, c[0x0][0x180], PT ;  /* 0x00006000ff007a0c */ /* 0x000fc80003f45070 */
[----:B------:R-:W-:-:S13]  /*3460*/  ISETP.NE.AND.EX P2, PT, RZ, c[0x0][0x184], PT, P2 ;  /* 0x00006100ff007a0c */ /* 0x000fda0003f45320 */
[----:B------:R-:W-:Y:S05]  /*3470*/  @P2 BRA `(.L_x_31597) ;  /* 0x0000002000002947 */ /* 0x000fea0003800000 */
[----:B------:R-:W-:Y:S05]  /*3480*/  @P0 BRA `(.L_x_31598) ;  /* 0x0000005000000947 */ /* 0x000fea0003800000 */
[----:B------:R-:W-:Y:S05]  /*3490*/  BRA `(.L_x_31599) ;  /* 0x0000005000007947 */ /* 0x000fea0003800000 */
.L_x_31597:
[----:B-----5:R-:W-:Y:S01]  /*34a0*/  FADD.FTZ R87, R59, R87 ;  /* 0x000000573b577221 */ /* 0x020fe20000010000 */
[----:B------:R-:W-:Y:S05]  /*34b0*/  BRA `(.L_x_31598) ;  /* 0x0000002000007947 */ /* 0x000fea0003800000 */
.L_x_31596:
[----:B-----5:R-:W-:-:S04]  /*34c0*/  FADD.FTZ R87, R51, R87 ;  /* 0x0000005733577221 */ /* 0x020fc80000010000 */
[----:B------:R-:W-:-:S05]  /*34d0*/  @P2 FADD.FTZ R87, R59, R87 ;  /* 0x000000573b572221 */ /* 0x000fca0000010000 */
.L_x_31598:
[----:B-----5:R-:W-:Y:S02]  /*34e0*/  MOV R63, R87 ;  /* 0x00000057003f7202 */ /* 0x020fe40000000f00 */
.L_x_31599:
[----:B------:R-:W-:-:S04]  /*34f0*/  @P0 LEA R108, P2, R159, c[0x0][0x188], 0x4 ;  /* 0x000062009f6c0a11 */ /* 0x000fc800078420ff */
[C---:B------:R-:W-:Y:S02]  /*3500*/  @P0 LEA.HI.X R109, R159.reuse, c[0x0][0x18c], RZ, 0x4, P2 ;  /* 0x000063009f6d0a11 */ /* 0x040fe400010f24ff */
[----:B------:R-:W-:-:S03]  /*3510*/  IADD3 R159, R159, 0x20, RZ ;  /* 0x000000209f9f7810 */ /* 0x000fc60007ffe0ff */
[----:B------:R0:W-:Y:S04]  /*3520*/  @P0 STG.E.128 [R108.64], R60 ;  /* 0x0000003c6c000986 */ /* 0x0001e8000c101d04 */
.L_x_31583:
[----:B------:R-:W-:Y:S05]  /*3530*/  BSYNC B0 ;  /* 0x0000000000007941 */ /* 0x000fea0003800000 */
.L_x_31582:
        /* <DEDUP_REMOVED lines=24> */
.L_x_31603:
[----:B-----5:R-:W-:Y:S01]  /*36c0*/  FADD.FTZ R88, R56, R88 ;  /* 0x0000005838587221 */ /* 0x020fe20000010000 */
[----:B------:R-:W-:Y:S05]  /*36d0*/  BRA `(.L_x_31604) ;  /* 0x0000002000007947 */ /* 0x000fea0003800000 */
.L_x_31602:
[----:B-1---5:R-:W-:-:S04]  /*36e0*/  FADD.FTZ R88, R48, R88 ;  /* 0x0000005830587221 */ /* 0x022fc80000010000 */
[----:B------:R-:W-:-:S04]  /*36f0*/  @P2 FADD.FTZ R88, R56, R88 ;  /* 0x0000005838582221 */ /* 0x000fc80000010000 */
.L_x_31604:
[----:B-----5:R-:W-:-:S03]  /*3700*/  IMAD.MOV.U32 R60, RZ, RZ, R88 ;  /* 0x000000ffff3c7224 */ /* 0x020fc600078e0058 */
.L_x_31605:
[----:B------:R-:W-:Y:S05]  /*3710*/  @P3 BRA `(.L_x_31606) ;  /* 0x0000007000003947 */ /* 0x000fea0003800000 */
[----:B------:R-:W-:-:S04]  /*3720*/  ISETP.NE.U32.AND P4, PT, RZ, c[0x0][0x180], PT ;  /* 0x00006000ff007a0c */ /* 0x000fc80003f85070 */
[----:B------:R-:W-:-:S13]  /*3730*/  ISETP.NE.AND.EX P4, PT, RZ, c[0x0][0x184], PT, P4 ;  /* 0x00006100ff007a0c */ /* 0x000fda0003f85340 */
[----:B------:R-:W-:Y:S05]  /*3740*/  @P4 BRA `(.L_x_31607) ;  /* 0x0000002000004947 */ /* 0x000fea0003800000 */
[----:B------:R-:W-:Y:S05]  /*3750*/  @P0 BRA `(.L_x_31608) ;  /* 0x0000005000000947 */ /* 0x000fea0003800000 */
[----:B------:R-:W-:Y:S05]  /*3760*/  BRA `(.L_x_31609) ;  /* 0x0000005000007947 */ /* 0x000fea0003800000 */
.L_x_31607:
[----:B-----5:R-:W-:Y:S01]  /*3770*/  FADD.FTZ R89, R57, R89 ;  /* 0x0000005939597221 */ /* 0x020fe20000010000 */
[----:B------:R-:W-:Y:S05]  /*3780*/  BRA `(.L_x_31608) ;  /* 0x0000002000007947 */ /* 0x000fea0003800000 */
.L_x_31606:
[----:B-----5:R-:W-:-:S04]  /*3790*/  FADD.FTZ R89, R49, R89 ;  /* 0x0000005931597221 */ /* 0x020fc80000010000 */
[----:B------:R-:W-:-:S05]  /*37a0*/  @P2 FADD.FTZ R89, R57, R89 ;  /* 0x0000005939592221 */ /* 0x000fca0000010000 */
.L_x_31608:
[----:B-----5:R-:W-:Y:S02]  /*37b0*/  MOV R61, R89 ;  /* 0x00000059003d7202 */ /* 0x020fe40000000f00 */
.L_x_31609:
[----:B------:R-:W-:Y:S05]  /*37c0*/  @P3 BRA `(.L_x_31610) ;  /* 0x0000007000003947 */ /* 0x000fea0003800000 */
[----:B------:R-:W-:-:S04]  /*37d0*/  ISETP.NE.U32.AND P4, PT, RZ, c[0x0][0x180], PT ;  /* 0x00006000ff007a0c */ /* 0x000fc80003f85070 */
[----:B------:R-:W-:-:S13]  /*37e0*/  ISETP.NE.AND.EX P4, PT, RZ, c[0x0][0x184], PT, P4 ;  /* 0x00006100ff007a0c */ /* 0x000fda0003f85340 */
[----:B------:R-:W-:Y:S05]  /*37f0*/  @P4 BRA `(.L_x_31611) ;  /* 0x0000002000004947 */ /* 0x000fea0003800000 */
[----:B------:R-:W-:Y:S05]  /*3800*/  @P0 BRA `(.L_x_31612) ;  /* 0x0000005000000947 */ /* 0x000fea0003800000 */
[----:B------:R-:W-:Y:S05]  /*3810*/  BRA `(.L_x_31613) ;  /* 0x0000005000007947 */ /* 0x000fea0003800000 */
.L_x_31611:
[----:B-----5:R-:W-:Y:S01]  /*3820*/  FADD.FTZ R90, R58, R90 ;  /* 0x0000005a3a5a7221 */ /* 0x020fe20000010000 */
[----:B------:R-:W-:Y:S05]  /*3830*/  BRA `(.L_x_31612) ;  /* 0x0000002000007947 */ /* 0x000fea0003800000 */
.L_x_31610:
[----:B-----5:R-:W-:-:S04]  /*3840*/  FADD.FTZ R90, R50, R90 ;  /* 0x0000005a325a7221 */ /* 0x020fc80000010000 */
[----:B------:R-:W-:-:S05]  /*3850*/  @P2 FADD.FTZ R90, R58, R90 ;  /* 0x0000005a3a5a2221 */ /* 0x000fca0000010000 */
.L_x_31612:
[----:B-----5:R-:W-:Y:S02]  /*3860*/  MOV R62, R90 ;  /* 0x0000005a003e7202 */ /* 0x020fe40000000f00 */
.L_x_31613:
[----:B------:R-:W-:Y:S05]  /*3870*/  @P3 BRA `(.L_x_31614) ;  /* 0x0000007000003947 */ /* 0x000fea0003800000 */
[----:B------:R-:W-:-:S04]  /*3880*/  ISETP.NE.U32.AND P2, PT, RZ, c[0x0][0x180], PT ;  /* 0x00006000ff007a0c */ /* 0x000fc80003f45070 */
[----:B------:R-:W-:-:S13]  /*3890*/  ISETP.NE.AND.EX P2, PT, RZ, c[0x0][0x184], PT, P2 ;  /* 0x00006100ff007a0c */ /* 0x000fda0003f45320 */
[----:B------:R-:W-:Y:S05]  /*38a0*/  @P2 BRA `(.L_x_31615) ;  /* 0x0000002000002947 */ /* 0x000fea0003800000 */
[----:B------:R-:W-:Y:S05]  /*38b0*/  @P0 BRA `(.L_x_31616) ;  /* 0x0000005000000947 */ /* 0x000fea0003800000 */
[----:B------:R-:W-:Y:S05]  /*38c0*/  BRA `(.L_x_31617) ;  /* 0x0000005000007947 */ /* 0x000fea0003800000 */
.L_x_31615:
[----:B-----5:R-:W-:Y:S01]  /*38d0*/  FADD.FTZ R91, R59, R91 ;  /* 0x0000005b3b5b7221 */ /* 0x020fe20000010000 */
[----:B------:R-:W-:Y:S05]  /*38e0*/  BRA `(.L_x_31616) ;  /* 0x0000002000007947 */ /* 0x000fea0003800000 */
.L_x_31614:
[----:B-----5:R-:W-:-:S04]  /*38f0*/  FADD.FTZ R91, R51, R91 ;  /* 0x0000005b335b7221 */ /* 0x020fc80000010000 */
[----:B------:R-:W-:-:S05]  /*3900*/  @P2 FADD.FTZ R91, R59, R91 ;  /* 0x0000005b3b5b2221 */ /* 0x000fca0000010000 */
.L_x_31616:
[----:B-----5:R-:W-:Y:S02]  /*3910*/  MOV R63, R91 ;  /* 0x0000005b003f7202 */ /* 0x020fe40000000f00 */
.L_x_31617:
[----:B------:R-:W-:-:S04]  /*3920*/  @P0 LEA R108, P2, R159, c[0x0][0x188], 0x4 ;  /* 0x000062009f6c0a11 */ /* 0x000fc800078420ff */
[C---:B------:R-:W-:Y:S02]  /*3930*/  @P0 LEA.HI.X R109, R159.reuse, c[0x0][0x18c], RZ, 0x4, P2 ;  /* 0x000063009f6d0a11 */ /* 0x040fe400010f24ff */
[----:B------:R-:W-:-:S03]  /*3940*/  IADD3 R159, R159, 0x20, RZ ;  /* 0x000000209f9f7810 */ /* 0x000fc60007ffe0ff */
[----:B------:R0:W-:Y:S04]  /*3950*/  @P0 STG.E.128 [R108.64], R60 ;  /* 0x0000003c6c000986 */ /* 0x0001e8000c101d04 */
.L_x_31601:
[----:B------:R-:W-:Y:S05]  /*3960*/  BSYNC B0 ;  /* 0x0000000000007941 */ /* 0x000fea0003800000 */
.L_x_31600:
        /* <DEDUP_REMOVED lines=24> */
.L_x_31621:
[----:B-----5:R-:W-:Y:S01]  /*3af0*/  FADD.FTZ R92, R56, R92 ;  /* 0x0000005c385c7221 */ /* 0x020fe20000010000 */
[----:B------:R-:W-:Y:S05]  /*3b00*/  BRA `(.L_x_31622) ;  /* 0x0000002000007947 */ /* 0x000fea0003800000 */
.L_x_31620:
[----:B-1---5:R-:W-:-:S04]  /*3b10*/  FADD.FTZ R92, R48, R92 ;  /* 0x0000005c305c7221 */ /* 0x022fc80000010000 */
[----:B------:R-:W-:-:S05]  /*3b20*/  @P2 FADD.FTZ R92, R56, R92 ;  /* 0x0000005c385c2221 */ /* 0x000fca0000010000 */
.L_x_31622:
[----:B-----5:R-:W-:Y:S02]  /*3b30*/  MOV R60, R92 ;  /* 0x0000005c003c7202 */ /* 0x020fe40000000f00 */
.L_x_31623:
[----:B------:R-:W-:Y:S05]  /*3b40*/  @P3 BRA `(.L_x_31624) ;  /* 0x0000007000003947 */ /* 0x000fea0003800000 */
[----:B------:R-:W-:-:S04]  /*3b50*/  ISETP.NE.U32.AND P4, PT, RZ, c[0x0][0x180], PT ;  /* 0x00006000ff007a0c */ /* 0x000fc80003f85070 */
[----:B------:R-:W-:-:S13]  /*3b60*/  ISETP.NE.AND.EX P4, PT, RZ, c[0x0][0x184], PT, P4 ;  /* 0x00006100ff007a0c */ /* 0x000fda0003f85340 */
[----:B------:R-:W-:Y:S05]  /*3b70*/  @P4 BRA `(.L_x_31625) ;  /* 0x0000002000004947 */ /* 0x000fea0003800000 */
[----:B------:R-:W-:Y:S05]  /*3b80*/  @P0 BRA `(.L_x_31626) ;  /* 0x0000005000000947 */ /* 0x000fea0003800000 */
[----:B------:R-:W-:Y:S05]  /*3b90*/  BRA `(.L_x_31627) ;  /* 0x0000005000007947 */ /* 0x000fea0003800000 */
.L_x_31625:
[----:B-----5:R-:W-:Y:S01]  /*3ba0*/  FADD.FTZ R93, R57, R93 ;  /* 0x0000005d395d7221 */ /* 0x020fe20000010000 */
[----:B------:R-:W-:Y:S05]  /*3bb0*/  BRA `(.L_x_31626) ;  /* 0x0000002000007947 */ /* 0x000fea0003800000 */
.L_x_31624:
[----:B-----5:R-:W-:-:S04]  /*3bc0*/  FADD.FTZ R93, R49, R93 ;  /* 0x0000005d315d7221 */ /* 0x020fc80000010000 */
[----:B------:R-:W-:-:S05]  /*3bd0*/  @P2 FADD.FTZ R93, R57, R93 ;  /* 0x0000005d395d2221 */ /* 0x000fca0000010000 */
.L_x_31626:
[----:B-----5:R-:W-:Y:S02]  /*3be0*/  MOV R61, R93 ;  /* 0x0000005d003d7202 */ /* 0x020fe40000000f00 */
.L_x_31627:
[----:B------:R-:W-:Y:S05]  /*3bf0*/  @P3 BRA `(.L_x_31628) ;  /* 0x0000007000003947 */ /* 0x000fea0003800000 */
[----:B------:R-:W-:-:S04]  /*3c00*/  ISETP.NE.U32.AND P4, PT, RZ, c[0x0][0x180], PT ;  /* 0x00006000ff007a0c */ /* 0x000fc80003f85070 */
[----:B------:R-:W-:-:S13]  /*3c10*/  ISETP.NE.AND.EX P4, PT, RZ, c[0x0][0x184], PT, P4 ;  /* 0x00006100ff007a0c */ /* 0x000fda0003f85340 */
[----:B------:R-:W-:Y:S05]  /*3c20*/  @P4 BRA `(.L_x_31629) ;  /* 0x0000002000004947 */ /* 0x000fea0003800000 */
[----:B------:R-:W-:Y:S05]  /*3c30*/  @P0 BRA `(.L_x_31630) ;  /* 0x0000005000000947 */ /* 0x000fea0003800000 */
[----:B------:R-:W-:Y:S05]  /*3c40*/  BRA `(.L_x_31631) ;  /* 0x0000005000007947 */ /* 0x000fea0003800000 */
.L_x_31629:
[----:B-----5:R-:W-:Y:S01]  /*3c50*/  FADD.FTZ R94, R58, R94 ;  /* 0x0000005e3a5e7221 */ /* 0x020fe20000010000 */
[----:B------:R-:W-:Y:S05]  /*3c60*/  BRA `(.L_x_31630) ;  /* 0x0000002000007947 */ /* 0x000fea0003800000 */
.L_x_31628:
[----:B-----5:R-:W-:-:S04]  /*3c70*/  FADD.FTZ R94, R50, R94 ;  /* 0x0000005e325e7221 */ /* 0x020fc80000010000 */
[----:B------:R-:W-:-:S05]  /*3c80*/  @P2 FADD.FTZ R94, R58, R94 ;  /* 0x0000005e3a5e2221 */ /* 0x000fca0000010000 */
.L_x_31630:
[----:B-----5:R-:W-:Y:S02]  /*3c90*/  MOV R62, R94 ;  /* 0x0000005e003e7202 */ /* 0x020fe40000000f00 */
.L_x_31631:
[----:B------:R-:W-:Y:S05]  /*3ca0*/  @P3 BRA `(.L_x_31632) ;  /* 0x0000007000003947 */ /* 0x000fea0003800000 */
[----:B------:R-:W-:-:S04]  /*3cb0*/  ISETP.NE.U32.AND P2, PT, RZ, c[0x0][0x180], PT ;  /* 0x00006000ff007a0c */ /* 0x000fc80003f45070 */
[----:B------:R-:W-:-:S13]  /*3cc0*/  ISETP.NE.AND.EX P2, PT, RZ, c[0x0][0x184], PT, P2 ;  /* 0x00006100ff007a0c */ /* 0x000fda0003f45320 */
[----:B------:R-:W-:Y:S05]  /*3cd0*/  @P2 BRA `(.L_x_31633) ;  /* 0x0000002000002947 */ /* 0x000fea0003800000 */
[----:B------:R-:W-:Y:S05]  /*3ce0*/  @P0 BRA `(.L_x_31634) ;  /* 0x0000005000000947 */ /* 0x000fea0003800000 */
[----:B------:R-:W-:Y:S05]  /*3cf0*/  BRA `(.L_x_31635) ;  /* 0x0000005000007947 */ /* 0x000fea0003800000 */
.L_x_31633:
[----:B-----5:R-:W-:Y:S01]  /*3d00*/  FADD.FTZ R95, R59, R95 ;  /* 0x0000005f3b5f7221 */ /* 0x020fe20000010000 */
[----:B------:R-:W-:Y:S05]  /*3d10*/  BRA `(.L_x_31634) ;  /* 0x0000002000007947 */ /* 0x000fea0003800000 */
.L_x_31632:
[----:B-----5:R-:W-:-:S04]  /*3d20*/  FADD.FTZ R95, R51, R95 ;  /* 0x0000005f335f7221 */ /* 0x020fc80000010000 */
[----:B------:R-:W-:-:S04]  /*3d30*/  @P2 FADD.FTZ R95, R59, R95 ;  /* 0x0000005f3b5f2221 */ /* 0x000fc80000010000 */
.L_x_31634:
[----:B-----5:R-:W-:-:S03]  /*3d40*/  IMAD.MOV.U32 R63, RZ, RZ, R95 ;  /* 0x000000ffff3f7224 */ /* 0x020fc600078e005f */
.L_x_31635:
[----:B------:R-:W-:-:S04]  /*3d50*/  @P0 LEA R108, P2, R159, c[0x0][0x188], 0x4 ;  /* 0x000062009f6c0a11 */ /* 0x000fc800078420ff */
[C---:B------:R-:W-:Y:S02]  /*3d60*/  @P0 LEA.HI.X R109, R159.reuse, c[0x0][0x18c], RZ, 0x4, P2 ;  /* 0x000063009f6d0a11 */ /* 0x040fe400010f24ff */
[----:B------:R-:W-:-:S03]  /*3d70*/  IADD3 R159, R159, 0x20, RZ ;  /* 0x000000209f9f7810 */ /* 0x000fc60007ffe0ff */
[----:B------:R0:W-:Y:S04]  /*3d80*/  @P0 STG.E.128 [R108.64], R60 ;  /* 0x0000003c6c000986 */ /* 0x0001e8000c101d04 */
.L_x_31619:
[----:B------:R-:W-:Y:S05]  /*3d90*/  BSYNC B0 ;  /* 0x0000000000007941 */ /* 0x000fea0003800000 */
.L_x_31618:
        /* <DEDUP_REMOVED lines=24> */
.L_x_31639:
[----:B-----5:R-:W-:Y:S01]  /*3f20*/  FADD.FTZ R96, R56, R96 ;  /* 0x0000006038607221 */ /* 0x020fe20000010000 */
[----:B------:R-:W-:Y:S05]  /*3f30*/  BRA `(.L_x_31640) ;  /* 0x0000002000007947 */ /* 0x000fea0003800000 */
.L_x_31638:
[----:B-1---5:R-:W-:-:S04]  /*3f40*/  FADD.FTZ R96, R48, R96 ;  /* 0x0000006030607221 */ /* 0x022fc80000010000 */
[----:B------:R-:W-:-:S05]  /*3f50*/  @P2 FADD.FTZ R96, R56, R96 ;  /* 0x0000006038602221 */ /* 0x000fca0000010000 */
.L_x_31640:
[----:B-----5:R-:W-:Y:S02]  /*3f60*/  MOV R60, R96 ;  /* 0x00000060003c7202 */ /* 0x020fe40000000f00 */
.L_x_31641:
[----:B------:R-:W-:Y:S05]  /*3f70*/  @P3 BRA `(.L_x_31642) ;  /* 0x0000007000003947 */ /* 0x000fea0003800000 */
[----:B------:R-:W-:-:S04]  /*3f80*/  ISETP.NE.U32.AND P4, PT, RZ, c[0x0][0x180], PT ;  /* 0x00006000ff007a0c */ /* 0x000fc80003f85070 */
[----:B------:R-:W-:-:S13]  /*3f90*/  ISETP.NE.AND.EX P4, PT, RZ, c[0x0][0x184], PT, P4 ;  /* 0x00006100ff007a0c */ /* 0x000fda0003f85340 */
[----:B------:R-:W-:Y:S05]  /*3fa0*/  @P4 BRA `(.L_x_31643) ;  /* 0x0000002000004947 */ /* 0x000fea0003800000 */
[----:B------:R-:W-:Y:S05]  /*3fb0*/  @P0 BRA `(.L_x_31644) ;  /* 0x0000005000000947 */ /* 0x000fea0003800000 */
[----:B------:R-:W-:Y:S05]  /*3fc0*/  BRA `(.L_x_31645) ;  /* 0x0000005000007947 */ /* 0x000fea0003800000 */
.L_x_31643:
[----:B-----5:R-:W-:Y:S01]  /*3fd0*/  FADD.FTZ R97, R57, R97 ;  /* 0x0000006139617221 */ /* 0x020fe20000010000 */
[----:B------:R-:W-:Y:S05]  /*3fe0*/  BRA `(.L_x_31644) ;  /* 0x0000002000007947 */ /* 0x000fea0003800000 */
.L_x_31642:
[----:B-----5:R-:W-:-:S04]  /*3ff0*/  FADD.FTZ R97, R49, R97 ;  /* 0x0000006131617221 */ /* 0x020fc80000010000 */
[----:B------:R-:W-:-:S05]  /*4000*/  @P2 FADD.FTZ R97, R57, R97 ;  /* 0x0000006139612221 */ /* 0x000fca0000010000 */
.L_x_31644:
[----:B-----5:R-:W-:Y:S02]  /*4010*/  MOV R61, R97 ;  /* 0x00000061003d7202 */ /* 0x020fe40000000f00 */
.L_x_31645:
[----:B------:R-:W-:Y:S05]  /*4020*/  @P3 BRA `(.L_x_31646) ;  /* 0x0000007000003947 */ /* 0x000fea0003800000 */
[----:B------:R-:W-:-:S04]  /*4030*/  ISETP.NE.U32.AND P4, PT, RZ, c[0x0][0x180], PT ;  /* 0x00006000ff007a0c */ /* 0x000fc80003f85070 */
[----:B------:R-:W-:-:S13]  /*4040*/  ISETP.NE.AND.EX P4, PT, RZ, c[0x0][0x184], PT, P4 ;  /* 0x00006100ff007a0c */ /* 0x000fda0003f85340 */
[----:B------:R-:W-:Y:S05]  /*4050*/  @P4 BRA `(.L_x_31647) ;  /* 0x0000002000004947 */ /* 0x000fea0003800000 */
[----:B------:R-:W-:Y:S05]  /*4060*/  @P0 BRA `(.L_x_31648) ;  /* 0x0000005000000947 */ /* 0x000fea0003800000 */
[----:B------:R-:W-:Y:S05]  /*4070*/  BRA `(.L_x_31649) ;  /* 0x0000005000007947 */ /* 0x000fea0003800000 */
.L_x_31647:
[----:B-----5:R-:W-:Y:S01]  /*4080*/  FADD.FTZ R98, R58, R98 ;  /* 0x000000623a627221 */ /* 0x020fe20000010000 */
[----:B------:R-:W-:Y:S05]  /*4090*/  BRA `(.L_x_31648) ;  /* 0x0000002000007947 */ /* 0x000fea0003800000 */
.L_x_31646:
[----:B-----5:R-:W-:-:S04]  /*40a0*/  FADD.FTZ R98, R50, R98 ;  /* 0x0000006232627221 */ /* 0x020fc80000010000 */
[----:B------:R-:W-:-:S04]  /*40b0*/  @P2 FADD.FTZ R98, R58, R98 ;  /* 0x000000623a622221 */ /* 0x000fc80000010000 */
.L_x_31648:
[----:B-----5:R-:W-:-:S03]  /*40c0*/  IMAD.MOV.U32 R62, RZ, RZ, R98 ;  /* 0x000000ffff3e7224 */ /* 0x020fc600078e0062 */
.L_x_31649:
[----:B------:R-:W-:Y:S05]  /*40d0*/  @P3 BRA `(.L_x_31650) ;  /* 0x0000007000003947 */ /* 0x000fea0003800000 */
[----:B------:R-:W-:-:S04]  /*40e0*/  ISETP.NE.U32.AND P2, PT, RZ, c[0x0][0x180], PT ;  /* 0x00006000ff007a0c */ /* 0x000fc80003f45070 */
[----:B------:R-:W-:-:S13]  /*40f0*/  ISETP.NE.AND.EX P2, PT, RZ, c[0x0][0x184], PT, P2 ;  /* 0x00006100ff007a0c */ /* 0x000fda0003f45320 */
[----:B------:R-:W-:Y:S05]  /*4100*/  @P2 BRA `(.L_x_31651) ;  /* 0x0000002000002947 */ /* 0x000fea0003800000 */
[----:B------:R-:W-:Y:S05]  /*4110*/  @P0 BRA `(.L_x_31652) ;  /* 0x0000005000000947 */ /* 0x000fea0003800000 */
[----:B------:R-:W-:Y:S05]  /*4120*/  BRA `(.L_x_31653) ;  /* 0x0000005000007947 */ /* 0x000fea0003800000 */
.L_x_31651:
[----:B-----5:R-:W-:Y:S01]  /*4130*/  FADD.FTZ R99, R59, R99 ;  /* 0x000000633b637221 */ /* 0x020fe20000010000 */
[----:B------:R-:W-:Y:S05]  /*4140*/  BRA `(.L_x_31652) ;  /* 0x0000002000007947 */ /* 0x000fea0003800000 */
.L_x_31650:
[----:B-----5:R-:W-:-:S04]  /*4150*/  FADD.FTZ R99, R51, R99 ;  /* 0x0000006333637221 */ /* 0x020fc80000010000 */
[----:B------:R-:W-:-:S05]  /*4160*/  @P2 FADD.FTZ R99, R59, R99 ;  /* 0x000000633b632221 */ /* 0x000fca0000010000 */
.L_x_31652:
[----:B-----5:R-:W-:Y:S02]  /*4170*/  MOV R63, R99 ;  /* 0x00000063003f7202 */ /* 0x020fe40000000f00 */
.L_x_31653:
[----:B------:R-:W-:-:S04]  /*4180*/  @P0 LEA R108, P2, R159, c[0x0][0x188], 0x4 ;  /* 0x000062009f6c0a11 */ /* 0x000fc800078420ff */
[C---:B------:R-:W-:Y:S02]  /*4190*/  @P0 LEA.HI.X R109, R159.reuse, c[0x0][0x18c], RZ, 0x4, P2 ;  /* 0x000063009f6d0a11 */ /* 0x040fe400010f24ff */
[----:B------:R-:W-:-:S03]  /*41a0*/  IADD3 R159, R159, 0x20, RZ ;  /* 0x000000209f9f7810 */ /* 0x000fc60007ffe0ff */
[----:B------:R0:W-:Y:S04]  /*41b0*/  @P0 STG.E.128 [R108.64], R60 ;  /* 0x0000003c6c000986 */ /* 0x0001e8000c101d04 */
.L_x_31637:
[----:B------:R-:W-:Y:S05]  /*41c0*/  BSYNC B0 ;  /* 0x0000000000007941 */ /* 0x000fea0003800000 */
.L_x_31636:
        /* <DEDUP_REMOVED lines=24> */
.L_x_31657:
[----:B-----5:R-:W-:Y:S01]  /*4350*/  FADD.FTZ R100, R56, R100 ;  /* 0x0000006438647221 */ /* 0x020fe20000010000 */
[----:B------:R-:W-:Y:S05]  /*4360*/  BRA `(.L_x_31658) ;  /* 0x0000002000007947 */ /* 0x000fea0003800000 */
.L_x_31656:
[----:B-1---5:R-:W-:-:S04]  /*4370*/  FADD.FTZ R100, R48, R100 ;  /* 0x0000006430647221 */ /* 0x022fc80000010000 */
[----:B------:R-:W-:-:S05]  /*4380*/  @P2 FADD.FTZ R100, R56, R100 ;  /* 0x0000006438642221 */ /* 0x000fca0000010000 */
.L_x_31658:
[----:B-----5:R-:W-:Y:S02]  /*4390*/  MOV R60, R100 ;  /* 0x00000064003c7202 */ /* 0x020fe40000000f00 */
.L_x_31659:
[----:B------:R-:W-:Y:S05]  /*43a0*/  @P3 BRA `(.L_x_31660) ;  /* 0x0000007000003947 */ /* 0x000fea0003800000 */
[----:B------:R-:W-:-:S04]  /*43b0*/  ISETP.NE.U32.AND P4, PT, RZ, c[0x0][0x180], PT ;  /* 0x00006000ff007a0c */ /* 0x000fc80003f85070 */
[----:B------:R-:W-:-:S13]  /*43c0*/  ISETP.NE.AND.EX P4, PT, RZ, c[0x0][0x184], PT, P4 ;  /* 0x00006100ff007a0c */ /* 0x000fda0003f85340 */
[----:B------:R-:W-:Y:S05]  /*43d0*/  @P4 BRA `(.L_x_31661) ;  /* 0x0000002000004947 */ /* 0x000fea0003800000 */
[----:B------:R-:W-:Y:S05]  /*43e0*/  @P0 BRA `(.L_x_31662) ;  /* 0x0000005000000947 */ /* 0x000fea0003800000 */
[----:B------:R-:W-:Y:S05]  /*43f0*/  BRA `(.L_x_31663) ;  /* 0x0000005000007947 */ /* 0x000fea0003800000 */
.L_x_31661:
[----:B-----5:R-:W-:Y:S01]  /*4400*/  FADD.FTZ R101, R57, R101 ;  /* 0x0000006539657221 */ /* 0x020fe20000010000 */
[----:B------:R-:W-:Y:S05]  /*4410*/  BRA `(.L_x_31662) ;  /* 0x0000002000007947 */ /* 0x000fea0003800000 */
.L_x_31660:
[----:B-----5:R-:W-:-:S04]  /*4420*/  FADD.FTZ R101, R49, R101 ;  /* 0x0000006531657221 */ /* 0x020fc80000010000 */
[----:B------:R-:W-:-:S04]  /*4430*/  @P2 FADD.FTZ R101, R57, R101 ;  /* 0x0000006539652221 */ /* 0x000fc80000010000 */
.L_x_31662:
[----:B-----5:R-:W-:-:S03]  /*4440*/  IMAD.MOV.U32 R61, RZ, RZ, R101 ;  /* 0x000000ffff3d7224 */ /* 0x020fc600078e0065 */
.L_x_31663:
[----:B------:R-:W-:Y:S05]  /*4450*/  @P3 BRA `(.L_x_31664) ;  /* 0x0000007000003947 */ /* 0x000fea0003800000 */
[----:B------:R-:W-:-:S04]  /*4460*/  ISETP.NE.U32.AND P4, PT, RZ, c[0x0][0x180], PT ;  /* 0x00006000ff007a0c */ /* 0x000fc80003f85070 */
[----:B------:R-:W-:-:S13]  /*4470*/  ISETP.NE.AND.EX P4, PT, RZ, c[0x0][0x184], PT, P4 ;  /* 0x00006100ff007a0c */ /* 0x000fda0003f85340 */
[----:B------:R-:W-:Y:S05]  /*4480*/  @P4 BRA `(.L_x_31665) ;  /* 0x0000002000004947 */ /* 0x000fea0003800000 */
[----:B------:R-:W-:Y:S05]  /*4490*/  @P0 BRA `(.L_x_31666) ;  /* 0x0000005000000947 */ /* 0x000fea0003800000 */
[----:B------:R-:W-:Y:S05]  /*44a0*/  BRA `(.L_x_31667) ;  /* 0x0000005000007947 */ /* 0x000fea0003800000 */
.L_x_31665:
[----:B-----5:R-:W-:Y:S01]  /*44b0*/  FADD.FTZ R102, R58, R102 ;  /* 0x000000663a667221 */ /* 0x020fe20000010000 */
[----:B------:R-:W-:Y:S05]  /*44c0*/  BRA `(.L_x_31666) ;  /* 0x0000002000007947 */ /* 0x000fea0003800000 */
.L_x_31664:
[----:B-----5:R-:W-:-:S04]  /*44d0*/  FADD.FTZ R102, R50, R102 ;  /* 0x0000006632667221 */ /* 0x020fc80000010000 */
[----:B------:R-:W-:-:S05]  /*44e0*/  @P2 FADD.FTZ R102, R58, R102 ;  /* 0x000000663a662221 */ /* 0x000fca0000010000 */
.L_x_31666:
[----:B-----5:R-:W-:Y:S02]  /*44f0*/  MOV R62, R102 ;  /* 0x00000066003e7202 */ /* 0x020fe40000000f00 */
.L_x_31667:
[----:B------:R-:W-:Y:S05]  /*4500*/  @P3 BRA `(.L_x_31668) ;  /* 0x0000007000003947 */ /* 0x000fea0003800000 */
[----:B------:R-:W-:-:S04]  /*4510*/  ISETP.NE.U32.AND P2, PT, RZ, c[0x0][0x180], PT ;  /* 0x00006000ff007a0c */ /* 0x000fc80003f45070 */
[----:B------:R-:W-:-:S13]  /*4520*/  ISETP.NE.AND.EX P2, PT, RZ, c[0x0][0x184], PT, P2 ;  /* 0x00006100ff007a0c */ /* 0x000fda0003f45320 */
[----:B------:R-:W-:Y:S05]  /*4530*/  @P2 BRA `(.L_x_31669) ;  /* 0x0000002000002947 */ /* 0x000fea0003800000 */
[----:B------:R-:W-:Y:S05]  /*4540*/  @P0 BRA `(.L_x_31670) ;  /* 0x0000005000000947 */ /* 0x000fea0003800000 */
[----:B------:R-:W-:Y:S05]  /*4550*/  BRA `(.L_x_31671) ;  /* 0x0000005000007947 */ /* 0x000fea0003800000 */
.L_x_31669:
[----:B-----5:R-:W-:Y:S01]  /*4560*/  FADD.FTZ R103, R59, R103 ;  /* 0x000000673b677221 */ /* 0x020fe20000010000 */
[----:B------:R-:W-:Y:S05]  /*4570*/  BRA `(.L_x_31670) ;  /* 0x0000002000007947 */ /* 0x000fea0003800000 */
.L_x_31668:
[----:B-----5:R-:W-:-:S04]  /*4580*/  FADD.FTZ R103, R51, R103 ;  /* 0x0000006733677221 */ /* 0x020fc80000010000 */
[----:B------:R-:W-:-:S05]  /*4590*/  @P2 FADD.FTZ R103, R59, R103 ;  /* 0x000000673b672221 */ /* 0x000fca0000010000 */
.L_x_31670:
[----:B-----5:R-:W-:Y:S02]  /*45a0*/  MOV R63, R103 ;  /* 0x00000067003f7202 */ /* 0x020fe40000000f00 */
.L_x_31671:
[----:B------:R-:W-:-:S04]  /*45b0*/  @P0 LEA R108, P2, R159, c[0x0][0x188], 0x4 ;  /* 0x000062009f6c0a11 */ /* 0x000fc800078420ff */
[C---:B------:R-:W-:Y:S02]  /*45c0*/  @P0 LEA.HI.X R109, R159.reuse, c[0x0][0x18c], RZ, 0x4, P2 ;  /* 0x000063009f6d0a11 */ /* 0x040fe400010f24ff */
[----:B------:R-:W-:-:S03]  /*45d0*/  IADD3 R159, R159, 0x20, RZ ;  /* 0x000000209f9f7810 */ /* 0x000fc60007ffe0ff */
[----:B------:R0:W-:Y:S04]  /*45e0*/  @P0 STG.E.128 [R108.64], R60 ;  /* 0x0000003c6c000986 */ /* 0x0001e8000c101d04 */
.L_x_31655:
[----:B------:R-:W-:Y:S05]  /*45f0*/  BSYNC B0 ;  /* 0x0000000000007941 */ /* 0x000fea0003800000 */
.L_x_31654:
        /* <DEDUP_REMOVED lines=24> */
.L_x_31675:
[----:B-----5:R-:W-:Y:S01]  /*4780*/  FADD.FTZ R104, R56, R104 ;  /* 0x0000006838687221 */ /* 0x020fe20000010000 */
[----:B------:R-:W-:Y:S05]  /*4790*/  BRA `(.L_x_31676) ;  /* 0x0000002000007947 */ /* 0x000fea0003800000 */
.L_x_31674:
[----:B-1---5:R-:W-:-:S04]  /*47a0*/  FADD.FTZ R104, R48, R104 ;  /* 0x0000006830687221 */ /* 0x022fc80000010000 */
[----:B------:R-:W-:-:S04]  /*47b0*/  @P2 FADD.FTZ R104, R56, R104 ;  /* 0x0000006838682221 */ /* 0x000fc80000010000 */
.L_x_31676:
[----:B-----5:R-:W-:-:S03]  /*47c0*/  IMAD.MOV.U32 R60, RZ, RZ, R104 ;  /* 0x000000ffff3c7224 */ /* 0x020fc600078e0068 */
.L_x_31677:
[----:B------:R-:W-:Y:S05]  /*47d0*/  @P3 BRA `(.L_x_31678) ;  /* 0x0000007000003947 */ /* 0x000fea0003800000 */
[----:B------:R-:W-:-:S04]  /*47e0*/  ISETP.NE.U32.AND P4, PT, RZ, c[0x0][0x180], PT ;  /* 0x00006000ff007a0c */ /* 0x000fc80003f85070 */
[----:B------:R-:W-:-:S13]  /*47f0*/  ISETP.NE.AND.EX P4, PT, RZ, c[0x0][0x184], PT, P4 ;  /* 0x00006100ff007a0c */ /* 0x000fda0003f85340 */
[----:B------:R-:W-:Y:S05]  /*4800*/  @P4 BRA `(.L_x_31679) ;  /* 0x0000002000004947 */ /* 0x000fea0003800000 */
[----:B------:R-:W-:Y:S05]  /*4810*/  @P0 BRA `(.L_x_31680) ;  /* 0x0000005000000947 */ /* 0x000fea0003800000 */
[----:B------:R-:W-:Y:S05]  /*4820*/  BRA `(.L_x_31681) ;  /* 0x0000005000007947 */ /* 0x000fea0003800000 */
.L_x_31679:
[----:B-----5:R-:W-:Y:S01]  /*4830*/  FADD.FTZ R105, R57, R105 ;  /* 0x0000006939697221 */ /* 0x020fe20000010000 */
[----:B------:R-:W-:Y:S05]  /*4840*/  BRA `(.L_x_31680) ;  /* 0x0000002000007947 */ /* 0x000fea0003800000 */
.L_x_31678:
[----:B-----5:R-:W-:-:S04]  /*4850*/  FADD.FTZ R105, R49, R105 ;  /* 0x0000006931697221 */ /* 0x020fc80000010000 */
[----:B------:R-:W-:-:S05]  /*4860*/  @P2 FADD.FTZ R105, R57, R105 ;  /* 0x0000006939692221 */ /* 0x000fca0000010000 */
.L_x_31680:
[----:B-----5:R-:W-:Y:S02]  /*4870*/  MOV R61, R105 ;  /* 0x00000069003d7202 */ /* 0x020fe40000000f00 */
.L_x_31681:
[----:B------:R-:W-:Y:S05]  /*4880*/  @P3 BRA `(.L_x_31682) ;  /* 0x0000007000003947 */ /* 0x000fea0003800000 */
[----:B------:R-:W-:-:S04]  /*4890*/  ISETP.NE.U32.AND P4, PT, RZ, c[0x0][0x180], PT ;  /* 0x00006000ff007a0c */ /* 0x000fc80003f85070 */
[----:B------:R-:W-:-:S13]  /*48a0*/  ISETP.NE.AND.EX P4, PT, RZ, c[0x0][0x184], PT, P4 ;  /* 0x00006100ff007a0c */ /* 0x000fda0003f85340 */
[----:B------:R-:W-:Y:S05]  /*48b0*/  @P4 BRA `(.L_x_31683) ;  /* 0x0000002000004947 */ /* 0x000fea0003800000 */
[----:B------:R-:W-:Y:S05]  /*48c0*/  @P0 BRA `(.L_x_31684) ;  /* 0x0000005000000947 */ /* 0x000fea0003800000 */
[----:B------:R-:W-:Y:S05]  /*48d0*/  BRA `(.L_x_31685) ;  /* 0x0000005000007947 */ /* 0x000fea0003800000 */
.L_x_31683:
[----:B-----5:R-:W-:Y:S01]  /*48e0*/  FADD.FTZ R106, R58, R106 ;  /* 0x0000006a3a6a7221 */ /* 0x020fe20000010000 */
[----:B------:R-:W-:Y:S05]  /*48f0*/  BRA `(.L_x_31684) ;  /* 0x0000002000007947 */ /* 0x000fea0003800000 */
.L_x_31682:
[----:B-----5:R-:W-:-:S04]  /*4900*/  FADD.FTZ R106, R50, R106 ;  /* 0x0000006a326a7221 */ /* 0x020fc80000010000 */
[----:B------:R-:W-:-:S05]  /*4910*/  @P2 FADD.FTZ R106, R58, R106 ;  /* 0x0000006a3a6a2221 */ /* 0x000fca0000010000 */
.L_x_31684:
[----:B-----5:R-:W-:Y:S02]  /*4920*/  MOV R62, R106 ;  /* 0x0000006a003e7202 */ /* 0x020fe40000000f00 */
.L_x_31685:
[----:B------:R-:W-:Y:S05]  /*4930*/  @P3 BRA `(.L_x_31686) ;  /* 0x0000007000003947 */ /* 0x000fea0003800000 */
[----:B------:R-:W-:-:S04]  /*4940*/  ISETP.NE.U32.AND P2, PT, RZ, c[0x0][0x180], PT ;  /* 0x00006000ff007a0c */ /* 0x000fc80003f45070 */
[----:B------:R-:W-:-:S13]  /*4950*/  ISETP.NE.AND.EX P2, PT, RZ, c[0x0][0x184], PT, P2 ;  /* 0x00006100ff007a0c */ /* 0x000fda0003f45320 */
[----:B------:R-:W-:Y:S05]  /*4960*/  @P2 BRA `(.L_x_31687) ;  /* 0x0000002000002947 */ /* 0x000fea0003800000 */
[----:B------:R-:W-:Y:S05]  /*4970*/  @P0 BRA `(.L_x_31688) ;  /* 0x0000005000000947 */ /* 0x000fea0003800000 */
[----:B------:R-:W-:Y:S05]  /*4980*/  BRA `(.L_x_31689) ;  /* 0x0000005000007947 */ /* 0x000fea0003800000 */
.L_x_31687:
[----:B-----5:R-:W-:Y:S01]  /*4990*/  FADD.FTZ R107, R59, R107 ;  /* 0x0000006b3b6b7221 */ /* 0x020fe20000010000 */
[----:B------:R-:W-:Y:S05]  /*49a0*/  BRA `(.L_x_31688) ;  /* 0x0000002000007947 */ /* 0x000fea0003800000 */
.L_x_31686:
[----:B-----5:R-:W-:-:S04]  /*49b0*/  FADD.FTZ R107, R51, R107 ;  /* 0x0000006b336b7221 */ /* 0x020fc80000010000 */
[----:B------:R-:W-:-:S05]  /*49c0*/  @P2 FADD.FTZ R107, R59, R107 ;  /* 0x0000006b3b6b2221 */ /* 0x000fca0000010000 */
.L_x_31688:
[----:B-----5:R-:W-:Y:S02]  /*49d0*/  MOV R63, R107 ;  /* 0x0000006b003f7202 */ /* 0x020fe40000000f00 */
.L_x_31689:
[----:B------:R-:W-:-:S04]  /*49e0*/  @P0 LEA R108, P2, R159, c[0x0][0x188], 0x4 ;  /* 0x000062009f6c0a11 */ /* 0x000fc800078420ff */
[----:B------:R-:W-:-:S05]  /*49f0*/  @P0 LEA.HI.X R109, R159, c[0x0][0x18c], RZ, 0x4, P2 ;  /* 0x000063009f6d0a11 */ /* 0x000fca00010f24ff */
[----:B------:R0:W-:Y:S04]  /*4a00*/  @P0 STG.E.128 [R108.64], R60 ;  /* 0x0000003c6c000986 */ /* 0x0001e8000c101d04 */
.L_x_31673:
[----:B------:R-:W-:Y:S05]  /*4a10*/  BSYNC B0 ;  /* 0x0000000000007941 */ /* 0x000fea0003800000 */
.L_x_31672:
        /* <DEDUP_REMOVED lines=77> */
.L_x_31718:
        /* <DEDUP_REMOVED lines=22> */
[--C-:B------:R-:W-:Y:S02]  /*5050*/  FADD.FTZ R108, R64, -R167.reuse ;  /* 0x800000a7406c7221 */ /* 0x100fe40000010000 */
[----:B------:R-:W-:Y:S01]  /*5060*/  FADD.FTZ R159, R66, -R167 ;  /* 0x800000a7429f7221 */ /* 0x000fe20000010000 */
[----:B------:R-:W-:-:S05]  /*5070*/  FSEL R111, R111, RZ, P1 ;  /* 0x000000ff6f6f7208 */ /* 0x000fca0000800000 */
[----:B------:R-:W-:-:S04]  /*5080*/  FFMA.FTZ R108, R108, R108, R111 ;  /* 0x0000006c6c6c7223 */ /* 0x000fc8000001006f */
[----:B------:R-:W-:Y:S02]  /*5090*/  FFMA.FTZ R108, R109, R109, R108 ;  /* 0x0000006d6d6c7223 */ /* 0x000fe4000001006c */
[--C-:B------:R-:W-:Y:S02]  /*50a0*/  FADD.FTZ R109, R67, -R167.reuse ;  /* 0x800000a7436d7221 */ /* 0x100fe40000010000 */
[----:B------:R-:W-:Y:S02]  /*50b0*/  FFMA.FTZ R108, R159, R159, R108 ;  /* 0x0000009f9f6c7223 */ /* 0x000fe4000001006c */
[--C-:B------:R-:W-:Y:S02]  /*50c0*/  FADD.FTZ R159, R70, -R167.reuse ;  /* 0x800000a7469f7221 */ /* 0x100fe40000010000 */
[----:B------:R-:W-:Y:S01]  /*50d0*/  @P0 FFMA.FTZ R111, R109, R109, R108 ;  /* 0x0000006d6d6f0223 */ /* 0x000fe2000001006c */
[----:B------:R-:W-:Y:S01]  /*50e0*/  ISETP.GT.U32.AND P0, PT, R0, 0x5f, PT ;  /* 0x0000005f0000780c */ /* 0x000fe20003f04070 */
[----:B------:R-:W-:-:S02]  /*50f0*/  FADD.FTZ R108, R68, -R167 ;  /* 0x800000a7446c7221 */ /* 0x000fc40000010000 */
[----:B------:R-:W-:Y:S02]  /*5100*/  FADD.FTZ R109, R69, -R167 ;  /* 0x800000a7456d7221 */ /* 0x000fe40000010000 */
        /* <DEDUP_REMOVED lines=51> */
[----:B------:R-:W-:Y:S01]  /*5440*/  ISETP.NE.AND P0, PT, R169, RZ, PT ;  /* 0x000000ffa900720c */ /* 0x000fe20003f05270 */
[----:B------:R-:W-:-:S02]  /*5450*/  FADD.FTZ R108, R92, -R167 ;  /* 0x800000a75c6c7221 */ /* 0x000fc40000010000 */
[----:B------:R-:W-:Y:S02]  /*5460*/  FADD.FTZ R109, R93, -R167 ;  /* 0x800000a75d6d7221 */ /* 0x000fe40000010000 */
[----:B------:R-:W-:-:S04]  /*5470*/  FFMA.FTZ R108, R108, R108, R111 ;  /* 0x0000006c6c6c7223 */ /* 0x000fc8000001006f */
[----:B------:R-:W-:Y:S02]  /*5480*/  FFMA.FTZ R108, R109, R109, R108 ;  /* 0x0000006d6d6c7223 */ /* 0x000fe4000001006c */
[--C-:B------:R-:W-:Y:S02]  /*5490*/  FADD.FTZ R109, R95, -R167.reuse ;  /* 0x800000a75f6d7221 */ /* 0x100fe40000010000 */
[----:B------:R-:W-:Y:S02]  /*54a0*/  FFMA.FTZ R108, R159, R159, R108 ;  /* 0x0000009f9f6c7223 */ /* 0x000fe4000001006c */
[--C-:B------:R-:W-:Y:S02]  /*54b0*/  FADD.FTZ R159, R98, -R167.reuse ;  /* 0x800000a7629f7221 */ /* 0x100fe40000010000 */
[----:B------:R-:W-:Y:S02]  /*54c0*/  @P2 FFMA.FTZ R111, R109, R109, R108 ;  /* 0x0000006d6d6f2223 */ /* 0x000fe4000001006c */
        /* <DEDUP_REMOVED lines=32> */
.L_x_31719:
[----:B------:R-:W-:Y:S01]  /*56d0*/  FMUL.FTZ R108, R167, R167 ;  /* 0x000000a7a76c7220 */ /* 0x000fe20000410000 */
[----:B------:R-:W-:Y:S01]  /*56e0*/  ISETP.NE.AND P2, PT, RZ, UR6, PT ;  /* 0x00000006ff007c0c */ /* 0x000fe2000bf45270 */
[----:B01----:R-:W-:Y:S01]  /*56f0*/  FADD.FTZ R159, R158, R159 ;  /* 0x0000009f9e9f7221 */ /* 0x003fe20000010000 */
[----:B------:R-:W-:Y:S01]  /*5700*/  BSSY B0, `(.L_x_31692) ;  /* 0x000001e000007945 */ /* 0x000fe20003800000 */
[----:B------:R-:W-:Y:S01]  /*5710*/  IMAD.MOV.U32 R110, RZ, RZ, c[0x0][0x1e0] ;  /* 0x00007800ff6e7624 */ /* 0x000fe200078e00ff */
[----:B------:R-:W-:-:S03]  /*5720*/  FSEL R109, R108, RZ, P2 ;  /* 0x000000ff6c6d7208 */ /* 0x000fc60001000000 */
[----:B------:R-:W-:Y:S01]  /*5730*/  FFMA.FTZ R108, R159, R110, c[0x0][0x228] ;  /* 0x00008a009f6c7623 */ /* 0x000fe2000001006e */
[----:B------:R-:W-:-:S03]  /*5740*/  @!P6 MOV R110, 0x4 ;  /* 0x00000004006ee802 */ /* 0x000fc60000000f00 */
[----:B------:R-:W-:Y:S01]  /*5750*/  FADD.FTZ R169, R108, R109 ;  /* 0x0000006d6ca97221 */ /* 0x000fe20000010000 */
[----:B------:R-:W-:Y:S01]  /*5760*/  @!P6 MOV R108, 0x4 ;  /* 0x00000004006ce802 */ /* 0x000fe20000000f00 */
[----:B------:R-:W-:-:S04]  /*5770*/  @!P6 IMAD.WIDE R110, R27, R110, c[0x0][0x1a8] ;  /* 0x00006a001b6ee625 */ /* 0x000fc800078e026e */
[----:B------:R-:W0:Y:S01]  /*5780*/  MUFU.RSQ R169, R169 ;  /* 0x000000a900a97308 */ /* 0x000e220000001400 */
[----:B------:R-:W-:-:S05]  /*5790*/  @!P6 IMAD.WIDE R108, R27, R108, c[0x0][0x1a0] ;  /* 0x000068001b6ce625 */ /* 0x000fca00078e026c */
[----:B------:R1:W-:Y:S04]  /*57a0*/  @!P6 STG.E [R108.64], R167 ;  /* 0x000000a76c00e986 */ /* 0x0003e8000c101904 */
[----:B0-----:R1:W-:Y:S01]  /*57b0*/  @!P6 STG.E [R110.64], R169 ;  /* 0x000000a96e00e986 */ /* 0x0013e2000c101904 */
[----:B------:R-:W-:Y:S05]  /*57c0*/  @!P1 BRA `(.L_x_31693) ;  /* 0x0000011000009947 */ /* 0x000fea0003800000 */
[----:B-1----:R-:W-:Y:S01]  /*57d0*/  FSEL R108, R167, RZ, !P2 ;  /* 0x000000ffa76c7208 */ /* 0x002fe20005000000 */
        /* <DEDUP_REMOVED lines=9> */
[C---:B------:R-:W-:Y:S01]  /*5870*/  IMAD.WIDE.U32 R158, R166.reuse, R159, c[0x0][0x208] ;  /* 0x00008200a69e7625 */ /* 0x040fe200078e009f */
[----:B------:R-:W-:-:S03]  /*5880*/  IADD3 R166, R166, 0x20, RZ ;  /* 0x00000020a6a67810 */ /* 0x000fc60007ffe0ff */
[----:B------:R-:W-:Y:S02]  /*5890*/  FFMA.FTZ R108, R28, R108, R3 ;  /* 0x0000006c1c6c7223 */ /* 0x000fe40000010003 */
[----:B------:R-:W-:Y:S02]  /*58a0*/  FFMA.FTZ R109, R29, R109, R140 ;  /* 0x0000006d1d6d7223 */ /* 0x000fe4000001008c */
[----:B------:R-:W-:Y:S02]  /*58b0*/  FFMA.FTZ R111, R30, R111, R141 ;  /* 0x0000006f1e6f7223 */ /* 0x000fe4000001008d */
[----:B------:R-:W-:-:S05]  /*58c0*/  FFMA.FTZ R110, R31, R110, R4 ;  /* 0x0000006e1f6e7223 */ /* 0x000fca0000010004 */
[----:B------:R0:W-:Y:S02]  /*58d0*/  STG.E.128 [R158.64], R108 ;  /* 0x0000006c9e007986 */ /* 0x0001e4000c101d04 */
.L_x_31693:
[----:B------:R-:W-:Y:S05]  /*58e0*/  BSYNC B0 ;  /* 0x0000000000007941 */ /* 0x000fea0003800000 */
.L_x_31692:
[----:B------:R-:W-:Y:S01]  /*58f0*/  ISETP.GE.U32.AND P3, PT, R0, 0x40, PT ;  /* 0x000000400000780c */ /* 0x000fe20003f66070 */
[----:B------:R-:W-:-:S12]  /*5900*/  BSSY B0, `(.L_x_31694) ;  /* 0x0000013000007945 */ /* 0x000fd80003800000 */
[----:B------:R-:W-:Y:S05]  /*5910*/  @!P3 BRA `(.L_x_31695) ;  /* 0x000001100000b947 */ /* 0x000fea0003800000 */
[----:B------:R-:W-:Y:S01]  /*5920*/  FSEL R170, R167, RZ, !P2 ;  /* 0x000000ffa7aa7208 */ /* 0x000fe20005000000 */
[----:B0-----:R-:W-:-:S04]  /*5930*/  IMAD.MOV.U32 R159, RZ, RZ, 0x10 ;  /* 0x00000010ff9f7424 */ /* 0x001fc800078e00ff */
[--C-:B-1----:R-:W-:Y:S02]  /*5940*/  FADD.FTZ R108, R64, -R170.reuse ;  /* 0x800000aa406c7221 */ /* 0x102fe40000010000 */
        /* <DEDUP_REMOVED lines=14> */
.L_x_31695:
[----:B------:R-:W-:Y:S05]  /*5a30*/  BSYNC B0 ;  /* 0x0000000000007941 */ /* 0x000fea0003800000 */
.L_x_31694:
[----:B------:R-:W-:Y:S01]  /*5a40*/  ISETP.GE.U32.AND P3, PT, R0, 0x60, PT ;  /* 0x000000600000780c */ /* 0x000fe20003f66070 */
[----:B------:R-:W-:-:S12]  /*5a50*/  BSSY B0, `(.L_x_31696) ;  /* 0x0000013000007945 */ /* 0x000fd80003800000 */
[----:B------:R-:W-:Y:S05]  /*5a60*/  @!P3 BRA `(.L_x_31697) ;  /* 0x000001100000b947 */ /* 0x000fea0003800000 */
[----:B------:R-:W-:Y:S02]  /*5a70*/  FSEL R170, R167, RZ, !P2 ;  /* 0x000000ffa7aa7208 */ /* 0x000fe40005000000 */
[----:B0-----:R-:W-:-:S03]  /*5a80*/  MOV R159, 0x10 ;  /* 0x00000010009f7802 */ /* 0x001fc60000000f00 */
        /* <DEDUP_REMOVED lines=15> */
.L_x_31697:
[----:B------:R-:W-:Y:S05]  /*5b80*/  BSYNC B0 ;  /* 0x0000000000007941 */ /* 0x000fea0003800000 */
.L_x_31696:
[----:B------:R-:W-:Y:S01]  /*5b90*/  ISETP.GE.U32.AND P3, PT, R0, 0x80, PT ;  /* 0x000000800000780c */ /* 0x000fe20003f66070 */
[----:B------:R-:W-:-:S12]  /*5ba0*/  BSSY B0, `(.L_x_31698) ;  /* 0x0000013000007945 */ /* 0x000fd80003800000 */
[----:B------:R-:W-:Y:S05]  /*5bb0*/  @!P3 BRA `(.L_x_31699) ;  /* 0x000001100000b947 */ /* 0x000fea0003800000 */
[----:B------:R-:W-:Y:S01]  /*5bc0*/  FSEL R170, R167, RZ, !P2 ;  /* 0x000000ffa7aa7208 */ /* 0x000fe20005000000 */
[----:B0-----:R-:W-:-:S04]  /*5bd0*/  HFMA2.MMA R159, -RZ, RZ, 0, 9.5367431640625e-07 ;  /* 0x00000010ff9f7435 */ /* 0x001fc800000001ff */
        /* <DEDUP_REMOVED lines=15> */
.L_x_31699:
[----:B------:R-:W-:Y:S05]  /*5cd0*/  BSYNC B0 ;  /* 0x0000000000007941 */ /* 0x000fea0003800000 */
.L_x_31698:
        /* <DEDUP_REMOVED lines=20> */
.L_x_31701:
[----:B------:R-:W-:Y:S05]  /*5e20*/  BSYNC B0 ;  /* 0x0000000000007941 */ /* 0x000fea0003800000 */
.L_x_31700:
        /* <DEDUP_REMOVED lines=20> */
.L_x_31703:
[----:B------:R-:W-:Y:S05]  /*5f70*/  BSYNC B0 ;  /* 0x0000000000007941 */ /* 0x000fea0003800000 */
.L_x_31702:
        /* <DEDUP_REMOVED lines=20> */
.L_x_31705:
[----:B------:R-:W-:Y:S05]  /*60c0*/  BSYNC B0 ;  /* 0x0000000000007941 */ /* 0x000fea0003800000 */
.L_x_31704:
        /* <DEDUP_REMOVED lines=20> */
.L_x_31707:
[----:B------:R-:W-:Y:S05]  /*6210*/  BSYNC B0 ;  /* 0x0000000000007941 */ /* 0x000fea0003800000 */
.L_x_31706:
        /* <DEDUP_REMOVED lines=20> */
.L_x_31709:
[----:B------:R-:W-:Y:S05]  /*6360*/  BSYNC B0 ;  /* 0x0000000000007941 */ /* 0x000fea0003800000 */
.L_x_31708:
        /* <DEDUP_REMOVED lines=20> */
.L_x_31711:
[----:B------:R-:W-:Y:S05]  /*64b0*/  BSYNC B0 ;  /* 0x0000000000007941 */ /* 0x000fea0003800000 */
.L_x_31710:
        /* <DEDUP_REMOVED lines=20> */
.L_x_31713:
[----:B------:R-:W-:Y:S05]  /*6600*/  BSYNC B0 ;  /* 0x0000000000007941 */ /* 0x000fea0003800000 */
.L_x_31712:
[----:B------:R-:W-:Y:S01]  /*6610*/  ISETP.GE.U32.AND P3, PT, R0, 0x180, PT ;  /* 0x000001800000780c */ /* 0x000fe20003f66070 */
[----:B------:R-:W-:-:S12]  /*6620*/  BSSY B0, `(.L_x_31714) ;  /* 0x0000012000007945 */ /* 0x000fd80003800000 */
[----:B------:R-:W-:Y:S05]  /*6630*/  @!P3 BRA `(.L_x_31715) ;  /* 0x000001000000b947 */ /* 0x000fea0003800000 */
[----:B-1----:R-:W-:Y:S01]  /*6640*/  FSEL R167, R167, RZ, !P2 ;  /* 0x000000ffa7a77208 */ /* 0x002fe20005000000 */
        /* <DEDUP_REMOVED lines=9> */
[----:B------:R-:W-:-:S04]  /*66e0*/  IMAD.WIDE.U32 R158, R166, R159, c[0x0][0x208] ;  /* 0x00008200a69e7625 */ /* 0x000fc800078e009f */
[----:B------:R-:W-:Y:S02]  /*66f0*/  FFMA.FTZ R108, R136, R108, R25 ;  /* 0x0000006c886c7223 */ /* 0x000fe40000010019 */
[----:B------:R-:W-:Y:S02]  /*6700*/  FFMA.FTZ R109, R137, R109, R164 ;  /* 0x0000006d896d7223 */ /* 0x000fe400000100a4 */
[----:B------:R-:W-:Y:S02]  /*6710*/  FFMA.FTZ R111, R138, R111, R165 ;  /* 0x0000006f8a6f7223 */ /* 0x000fe400000100a5 */
[----:B------:R-:W-:-:S05]  /*6720*/  FFMA.FTZ R110, R139, R110, R26 ;  /* 0x0000006e8b6e7223 */ /* 0x000fca000001001a */
[----:B------:R0:W-:Y:S02]  /*6730*/  STG.E.128 [R158.64], R108 ;  /* 0x0000006c9e007986 */ /* 0x0001e4000c101d04 */
.L_x_31715:
[----:B------:R-:W-:Y:S05]  /*6740*/  BSYNC B0 ;  /* 0x0000000000007941 */ /* 0x000fea0003800000 */
.L_x_31714:
[----:B01----:R-:W-:-:S05]  /*6750*/  MOV R108, 0x4 ;  /* 0x00000004006c7802 */ /* 0x003fca0000000f00 */
[----:B------:R-:W-:-:S05]  /*6760*/  IMAD R27, R108, c[0x0][0x160], R27 ;  /* 0x000058006c1b7a24 */ /* 0x000fca00078e021b */
[----:B------:R-:W-:-:S13]  /*6770*/  ISETP.GE.AND P2, PT, R27, c[0x0][0x164], PT ;  /* 0x000059001b007a0c */ /* 0x000fda0003f46270 */
[----:B------:R-:W-:Y:S01]  /*6780*/  @P2 CALL.REL.NOINC `(.L_x_31716) ;  /* 0x0000001000002944 */ /* 0x000fe20003c00000 */
[----:B------:R-:W-:Y:S05]  /*6790*/  BRA `(.L_x_31717) ;  /* 0xffffaff000007947 */ /* 0x000fea000383ffff */
.L_x_31716:
[----:B------:R-:W-:Y:S05]  /*67a0*/  EXIT ;  /* 0x000000000000794d */ /* 0x000fea0003800000 */
.L_x_31690:
[----:B------:R-:W-:Y:S01]  /*67b0*/  HFMA2.MMA R110, -RZ, RZ, 0, 1.847743988037109375e-06 ;  /* 0x0000001fff6e7435 */ /* 0x000fe200000001ff */
[----:B------:R-:W-:Y:S01]  /*67c0*/  IMAD.MOV.U32 R158, RZ, RZ, 0x1 ;  /* 0x00000001ff9e7424 */ /* 0x000fe200078e00ff */
[----:B------:R-:W-:Y:S02]  /*67d0*/  MOV R169, 0xffffffff ;  /* 0xffffffff00a97802 */ /* 0x000fe40000000f00 */
[----:B------:R-:W-:Y:S02]  /*67e0*/  MOV R108, 0x6800 ;  /* 0x00006800006c7802 */ /* 0x000fe40000000f00 */
[----:B------:R-:W-:Y:S05]  /*67f0*/  CALL.REL.NOINC `($__internal_66_$__cuda_sm70_shflsync_bfly_p) ;  /* 0x00000a5000007944 */ /* 0x000fea0003c00000 */
[----:B-1----:R-:W-:Y:S01]  /*6800*/  MOV R108, R158 ;  /* 0x0000009e006c7202 */ /* 0x002fe20000000f00 */
[----:B0-----:R-:W-:Y:S05]  /*6810*/  BRA `(.L_x_31718) ;  /* 0xffffe6d000007947 */ /* 0x001fea000383ffff */
.L_x_31691:
[----:B------:R-:W-:Y:S01]  /*6820*/  HFMA2.MMA R158, -RZ, RZ, 0, 1.1920928955078125e-07 ;  /* 0x00000002ff9e7435 */ /* 0x000fe200000001ff */
[----:B0-----:R-:W-:Y:S01]  /*6830*/  IMAD.MOV.U32 R111, RZ, RZ, R159 ;  /* 0x000000ffff6f7224 */ /* 0x001fe200078e009f */
[----:B------:R-:W-:Y:S02]  /*6840*/  MOV R110, 0x1f ;  /* 0x0000001f006e7802 */ /* 0x000fe40000000f00 */
[----:B------:R-:W-:Y:S02]  /*6850*/  MOV R169, 0xffffffff ;  /* 0xffffffff00a97802 */ /* 0x000fe40000000f00 */
[----:B------:R-:W-:-:S02]  /*6860*/  MOV R108, 0x6880 ;  /* 0x00006880006c7802 */ /* 0x000fc40000000f00 */
[----:B------:R-:W-:Y:S05]  /*6870*/  CALL.REL.NOINC `($__internal_66_$__cuda_sm70_shflsync_bfly_p) ;  /* 0x000009d000007944 */ /* 0x000fea0003c00000 */
[----:B01----:R-:W-:Y:S01]  /*6880*/  FADD.FTZ R111, R159, R158 ;  /* 0x0000009e9f6f7221 */ /* 0x003fe20000010000 */
[----:B------:R-:W-:Y:S01]  /*6890*/  HFMA2.MMA R158, -RZ, RZ, 0, 2.384185791015625e-07 ;  /* 0x00000004ff9e7435 */ /* 0x000fe200000001ff */
[----:B------:R-:W-:Y:S01]  /*68a0*/  IMAD.MOV.U32 R110, RZ, RZ, 0x1f ;  /* 0x0000001fff6e7424 */ /* 0x000fe200078e00ff */
[----:B------:R-:W-:-:S02]  /*68b0*/  MOV R169, 0xffffffff ;  /* 0xffffffff00a97802 */ /* 0x000fc40000000f00 */
[----:B------:R-:W-:Y:S02]  /*68c0*/  MOV R108, 0x68e0 ;  /* 0x000068e0006c7802 */ /* 0x000fe40000000f00 */
[----:B------:R-:W-:Y:S05]  /*68d0*/  CALL.REL.NOINC `($__internal_66_$__cuda_sm70_shflsync_bfly_p) ;  /* 0x0000097000007944 */ /* 0x000fea0003c00000 */
[----:B01----:R-:W-:Y:S01]  /*68e0*/  FADD.FTZ R111, R111, R158 ;  /* 0x0000009e6f6f7221 */ /* 0x003fe20000010000 */
[----:B------:R-:W-:Y:S01]  /*68f0*/  HFMA2.MMA R158, -RZ, RZ, 0, 4.76837158203125e-07 ;  /* 0x00000008ff9e7435 */ /* 0x000fe200000001ff */
[----:B------:R-:W-:Y:S02]  /*6900*/  MOV R110, 0x1f ;  /* 0x0000001f006e7802 */ /* 0x000fe40000000f00 */
[----:B------:R-:W-:Y:S02]  /*6910*/  MOV R169, 0xffffffff ;  /* 0xffffffff00a97802 */ /* 0x000fe40000000f00 */
[----:B------:R-:W-:Y:S02]  /*6920*/  MOV R108, 0x6940 ;  /* 0x00006940006c7802 */ /* 0x000fe40000000f00 */
[----:B------:R-:W-:Y:S05]  /*6930*/  CALL.REL.NOINC `($__internal_66_$__cuda_sm70_shflsync_bfly_p) ;  /* 0x0000091000007944 */ /* 0x000fea0003c00000 */
[----:B0-----:R-:W-:Y:S01]  /*6940*/  HFMA2.MMA R110, -RZ, RZ, 0, 1.847743988037109375e-06 ;  /* 0x0000001fff6e7435 */ /* 0x001fe200000001ff */
[----:B-1----:R-:W-:Y:S01]  /*6950*/  FADD.FTZ R111, R111, R158 ;  /* 0x0000009e6f6f7221 */ /* 0x002fe20000010000 */
[----:B------:R-:W-:Y:S01]  /*6960*/  MOV R169, 0xffffffff ;  /* 0xffffffff00a97802 */ /* 0x000fe20000000f00 */
[----:B------:R-:W-:Y:S01]  /*6970*/  IMAD.MOV.U32 R158, RZ, RZ, 0x10 ;  /* 0x00000010ff9e7424 */ /* 0x000fe200078e00ff */
[----:B------:R-:W-:-:S02]  /*6980*/  MOV R108, 0x69a0 ;  /* 0x000069a0006c7802 */ /* 0x000fc40000000f00 */
[----:B------:R-:W-:Y:S05]  /*6990*/  CALL.REL.NOINC `($__internal_66_$__cuda_sm70_shflsync_bfly_p) ;  /* 0x000008b000007944 */ /* 0x000fea0003c00000 */
[----:B-1----:R-:W-:Y:S01]  /*69a0*/  FADD.FTZ R158, R111, R158 ;  /* 0x0000009e6f9e7221 */ /* 0x002fe20000010000 */
[----:B0-----:R-:W-:Y:S01]  /*69b0*/  P2R R110, PR, RZ, 0x1 ;  /* 0x00000001ff6e7803 */ /* 0x001fe20000000000 */
[----:B------:R-:W-:Y:S01]  /*69c0*/  IMAD.MOV.U32 R169, RZ, RZ, -0x1 ;  /* 0xffffffffffa97424 */ /* 0x000fe200078e00ff */
[----:B------:R-:W-:Y:S01]  /*69d0*/  ISETP.GT.U32.AND P0, PT, R0, 0x3f, PT ;  /* 0x0000003f0000780c */ /* 0x000fe20003f04070 */
        /* <DEDUP_REMOVED lines=75> */
[--C-:B------:R-:W-:Y:S01]  /*6e90*/  FADD.FTZ R108, R92, -R167.reuse ;  /* 0x800000a75c6c7221 */ /* 0x100fe20000010000 */
[----:B------:R-:W-:Y:S01]  /*6ea0*/  MOV R110, 0x1f ;  /* 0x0000001f006e7802 */ /* 0x000fe20000000f00 */
[----:B------:R-:W-:-:S02]  /*6eb0*/  FADD.FTZ R109, R93, -R167 ;  /* 0x800000a75d6d7221 */ /* 0x000fc40000010000 */
        /* <DEDUP_REMOVED lines=28> */
[----:B------:R-:W-:Y:S01]  /*7080*/  @P5 FFMA.FTZ R111, R109, R109, R108 ;  /* 0x0000006d6d6f5223 */ /* 0x000fe2000001006c */
[----:B------:R-:W-:Y:S02]  /*7090*/  MOV R108, 0x70b0 ;  /* 0x000070b0006c7802 */ /* 0x000fe40000000f00 */
[----:B------:R-:W-:Y:S05]  /*70a0*/  CALL.REL.NOINC `($__internal_66_$__cuda_sm70_shflsync_bfly_p) ;  /* 0x000001a000007944 */ /* 0x000fea0003c00000 */
[----:B01----:R-:W-:Y:S01]  /*70b0*/  FADD.FTZ R111, R111, R158 ;  /* 0x0000009e6f6f7221 */ /* 0x003fe20000010000 */
[----:B------:R-:W-:Y:S01]  /*70c0*/  HFMA2.MMA R158, -RZ, RZ, 0, 1.1920928955078125e-07 ;  /* 0x00000002ff9e7435 */ /* 0x000fe200000001ff */
[----:B------:R-:W-:Y:S02]  /*70d0*/  MOV R110, 0x1f ;  /* 0x0000001f006e7802 */ /* 0x000fe40000000f00 */
[----:B------:R-:W-:Y:S02]  /*70e0*/  MOV R169, 0xffffffff ;  /* 0xffffffff00a97802 */ /* 0x000fe40000000f00 */
[----:B------:R-:W-:Y:S02]  /*70f0*/  MOV R108, 0x7110 ;  /* 0x00007110006c7802 */ /* 0x000fe40000000f00 */
        /* <DEDUP_REMOVED lines=13> */
[----:B-1----:R-:W-:Y:S01]  /*71d0*/  FADD.FTZ R159, R111, R158 ;  /* 0x0000009e6f9f7221 */ /* 0x002fe20000010000 */
[----:B0-----:R-:W-:Y:S01]  /*71e0*/  HFMA2.MMA R110, -RZ, RZ, 0, 1.847743988037109375e-06 ;  /* 0x0000001fff6e7435 */ /* 0x001fe200000001ff */
[----:B------:R-:W-:Y:S01]  /*71f0*/  IMAD.MOV.U32 R158, RZ, RZ, 0x10 ;  /* 0x00000010ff9e7424 */ /* 0x000fe200078e00ff */
[----:B------:R-:W-:Y:S02]  /*7200*/  MOV R169, 0xffffffff ;  /* 0xffffffff00a97802 */ /* 0x000fe40000000f00 */
[----:B------:R-:W-:-:S02]  /*7210*/  MOV R111, R159 ;  /* 0x0000009f006f7202 */ /* 0x000fc40000000f00 */
[----:B------:R-:W-:Y:S02]  /*7220*/  MOV R108, 0x7240 ;  /* 0x00007240006c7802 */ /* 0x000fe40000000f00 */
[----:B------:R-:W-:Y:S05]  /*7230*/  CALL.REL.NOINC `($__internal_66_$__cuda_sm70_shflsync_bfly_p) ;  /* 0x0000001000007944 */ /* 0x000fea0003c00000 */
[----:B01----:R-:W-:Y:S05]  /*7240*/  BRA `(.L_x_31719) ;  /* 0xffffe48000007947 */ /* 0x003fea000383ffff */
        .weak           $__internal_66_$__cuda_sm70_shflsync_bfly_p
        .type           $__internal_66_$__cuda_sm70_shflsync_bfly_p,@function
        .size           $__internal_66_$__cuda_sm70_shflsync_bfly_p,(.L_x_39510 - $__internal_66_$__cuda_sm70_shflsync_bfly_p)
$__internal_66_$__cuda_sm70_shflsync_bfly_p:
[----:B------:R-:W-:Y:S01]  /*7250*/  HFMA2.MMA R109, -RZ, RZ, 0, 0 ;  /* 0x00000000ff6d7435 */ /* 0x000fe200000001ff */
[----:B------:R-:W-:Y:S04]  /*7260*/  WARPSYNC R169 ;  /* 0x000000a900007348 */ /* 0x000fe80003800000 */
[----:B------:R0:W1:Y:S01]  /*7270*/  SHFL.BFLY PT, R158, R111, R158, R110 ;  /* 0x0c00009e6f9e7389 */ /* 0x00006200000e006e */
[----:B------:R-:W-:Y:S05]  /*7280*/  RET.REL.NODEC R108 `(_ZN10layer_norm31ln_parallel_residual_fwd_kernelINS_13Kernel_traitsI6__halfffffjLj1536ELj1ELj4ELj1ELj16ENS_18Kernel_traits_baseILj1536ES2_ffffjLj128EEEEELb0ELb1ELb0EEEvNS_9FwdParamsE) ;  /* 0xffff8d706c007950 */ /* 0x000fea0003c3ffff */
.L_x_31720:
        /* <DEDUP_REMOVED lines=15> */
.L_x_39510:


//--------------------- .text._ZN10layer_norm31ln_parallel_residual_fwd_kernelINS_13Kernel_traitsI6__halfffffjLj1536ELj1ELj4ELj1ELj16ENS_18Kernel_traits_baseILj1536ES2_ffffjLj128EEEEELb0ELb1ELb1EEEvNS_9FwdParamsE --------------------------
	.section	.text._ZN10layer_norm31ln_parallel_residual_fwd_kernelINS_13Kernel_traitsI6__halfffffjLj1536ELj1ELj4ELj1ELj16ENS_18Kernel_traits_baseILj1536ES2_ffffjLj128EEEEELb0ELb1ELb1EEEvNS_9FwdParamsE,"ax",@progbits
	.sectioninfo	@"SHI_REGISTERS=198"
	.align	128
        .global         _ZN10layer_norm31ln_parallel_residual_fwd_kernelINS_13Kernel_traitsI6__halfffffjLj1536ELj1ELj4ELj1ELj16ENS_18Kernel_traits_baseILj1536ES2_ffffjLj128EEEEELb0ELb1ELb1EEEvNS_9FwdParamsE
        .type           _ZN10layer_norm31ln_parallel_residual_fwd_kernelINS_13Kernel_traitsI6__halfffffjLj1536ELj1ELj4ELj1ELj16ENS_18Kernel_traits_baseILj1536ES2_ffffjLj128EEEEELb0ELb1ELb1EEEvNS_9FwdParamsE,@function
        .size           _ZN10layer_norm31ln_parallel_residual_fwd_kernelINS_13Kernel_traitsI6__halfffffjLj1536ELj1ELj4ELj1ELj16ENS_18Kernel_traits_baseILj1536ES2_ffffjLj128EEEEELb0ELb1ELb1EEEvNS_9FwdParamsE,(.L_x_39511 - _ZN10layer_norm31ln_parallel_residual_fwd_kernelINS_13Kernel_traitsI6__halfffffjLj1536ELj1ELj4ELj1ELj16ENS_18Kernel_traits_baseILj1536ES2_ffffjLj128EEEEELb0ELb1ELb1EEEvNS_9FwdParamsE)
        .other          _ZN10layer_norm31ln_parallel_residual_fwd_kernelINS_13Kernel_traitsI6__halfffffjLj1536ELj1ELj4ELj1ELj16ENS_18Kernel_traits_baseILj1536ES2_ffffjLj128EEEEELb0ELb1ELb1EEEvNS_9FwdParamsE,@"STO_CUDA_ENTRY STV_DEFAULT"
_ZN10layer_norm31ln_parallel_residual_fwd_kernelINS_13Kernel_traitsI6__halfffffjLj1536ELj1ELj4ELj1ELj16ENS_18Kernel_traits_baseILj1536ES2_ffffjLj128EEEEELb0ELb1ELb1EEEvNS_9FwdParamsE:
.text._ZN10layer_norm31ln_parallel_residual_fwd_kernelINS_13Kernel_traitsI6__halfffffjLj1536ELj1ELj4ELj1ELj16ENS_18Kernel_traits_baseILj1536ES2_ffffjLj128EEEEELb0ELb1ELb1EEEvNS_9FwdParamsE:
        /* <DEDUP_REMOVED lines=8> */
[----:B------:R-:W-:Y:S02]  /*0080*/  IADD3.X R5, RZ, c[0x0][0x21c], RZ, P0, !PT ;  /* 0x00008700ff057a10 */ /* 0x000fe400007fe4ff */
[----:B------:R-:W-:Y:S02]  /*0090*/  SHF.R.U32.HI R0, RZ, 0x5, R2 ;  /* 0x00000005ff007819 */ /* 0x000fe40000011602 */
[----:B------:R-:W-:Y:S01]  /*00a0*/  IADD3 R2, P2, R6, c[0x0][0x1b0], RZ ;  /* 0x00006c0006027a10 */ /* 0x000fe20007f5e0ff */
[----:B------:R0:W5:Y:S04]  /*00b0*/  @P1 LDG.E.64 R28, [R4.64] ;  /* 0x00000004041c1981 */ /* 0x000168000c1e1b00 */
[----:B------:R0:W5:Y:S04]  /*00c0*/  @P1 LDG.E.64 R26, [R4.64+0x100] ;  /* 0x00010004041a1981 */ /* 0x000168000c1e1b00 */
        /* <DEDUP_REMOVED lines=10> */
[----:B------:R-:W1:Y:S02]  /*0170*/  S2R R3, SR_CTAID.X ;  /* 0x0000000000037919 */ /* 0x000e640000002500 */
[----:B-1----:R-:W-:-:S04]  /*0180*/  LEA R114, R3, R0, 0x2 ;  /* 0x0000000003727211 */ /* 0x002fc800078e10ff */
[----:B------:R-:W-:Y:S02]  /*0190*/  ISETP.GE.AND P0, PT, R114, c[0x0][0x164], PT ;  /* 0x0000590072007a0c */ /* 0x000fe40003f06270 */
[----:B------:R-:W-:-:S11]  /*01a0*/  IADD3.X R3, RZ, c[0x0][0x1b4], RZ, P2, !PT ;  /* 0x00006d00ff037a10 */ /* 0x000fd600017fe4ff */
[----:B------:R-:W-:Y:S05]  /*01b0*/  @P0 EXIT ;  /* 0x000000000000094d */ /* 0x000fea0003800000 */
[----:B0-----:R-:W2:Y:S04]  /*01c0*/  LDG.E.64 R92, [R2.64] ;  /* 0x00000004025c7981 */ /* 0x001ea8000c1e1b00 */
[----:B------:R-:W3:Y:S04]  /*01d0*/  LDG.E.64 R94, [R2.64+0x100] ;  /* 0x00010004025e7981 */ /* 0x000ee8000c1e1b00 */
[----:B------:R-:W4:Y:S04]  /*01e0*/  LDG.E.64 R96, [R2.64+0x200] ;  /* 0x0002000402607981 */ /* 0x000f28000c1e1b00 */
        /* <DEDUP_REMOVED lines=8> */
[----:B------:R-:W4:Y:S01]  /*0270*/  LDG.E.64 R4, [R2.64+0xb00] ;  /* 0x000b000402047981 */ /* 0x000f22000c1e1b00 */
        /* <DEDUP_REMOVED lines=13> */
[----:B------:R-:W-:Y:S01]  /*0350*/  HADD2.F32 R68, -RZ, R29.H0_H0 ;  /* 0x2000001dff447230 */ /* 0x000fe20000004100 */
[--C-:B------:R-:W-:Y:S01]  /*0360*/  SHF.R.U64 R116, R28, 0x10, R29.reuse ;  /* 0x000000101c747819 */ /* 0x100fe2000000121d */
[----:B------:R-:W-:Y:S01]  /*0370*/  HADD2.F32 R69, -RZ, R26.H0_H0 ;  /* 0x2000001aff457230 */ /* 0x000fe20000004100 */
[----:B------:R-:W-:Y:S01]  /*0380*/  LOP3.LUT P0, RZ, R0, c[0x0][0x178], RZ, 0xfc, !PT ;  /* 0x00005e0000ff7a12 */ /* 0x000fe2000780fcff */
[----:B------:R-:W-:Y:S01]  /*0390*/  HADD2.F32 R70, -RZ, R27.H0_H0 ;  /* 0x2000001bff467230 */ /* 0x000fe20000004100 */
[----:B------:R-:W-:Y:S01]  /*03a0*/  MOV R0, c[0x0][0x184] ;  /* 0x0000610000007a02 */ /* 0x000fe20000000f00 */
        /* <DEDUP_REMOVED lines=47> */
[----:B------:R-:W-:Y:S01]  /*06a0*/  LOP3.LUT P0, RZ, R0, c[0x0][0x17c], RZ, 0xfc, P0 ;  /* 0x00005f0000ff7a12 */ /* 0x000fe2000000fcff */
        /* <DEDUP_REMOVED lines=22> */
[--C-:B--2---:R-:W-:Y:S01]  /*0810*/  SHF.R.U64 R141, R92, 0x10, R93.reuse ;  /* 0x000000105c8d7819 */ /* 0x104fe2000000125d */
[----:B------:R-:W-:Y:S01]  /*0820*/  HADD2.F32 R91, -RZ, R92.H0_H0 ;  /* 0x2000005cff5b7230 */ /* 0x000fe20000004100 */
[----:B------:R-:W-:Y:S01]  /*0830*/  SHF.R.U32.HI R140, RZ, 0x10, R93 ;  /* 0x00000010ff8c7819 */ /* 0x000fe2000001165d */
[----:B------:R-:W-:Y:S01]  /*0840*/  HADD2.F32 R93, -RZ, R93.H0_H0 ;  /* 0x2000005dff5d7230 */ /* 0x000fe20000004100 */
[--C-:B---3--:R-:W-:Y:S01]  /*0850*/  SHF.R.U64 R143, R94, 0x10, R95.reuse ;  /* 0x000000105e8f7819 */ /* 0x108fe2000000125f */
[----:B------:R-:W-:Y:S01]  /*0860*/  HADD2.F32 R92, -RZ, R94.H0_H0 ;  /* 0x2000005eff5c7230 */ /* 0x000fe20000004100 */
[----:B------:R-:W-:Y:S01]  /*0870*/  SHF.R.U32.HI R142, RZ, 0x10, R95 ;  /* 0x00000010ff8e7819 */ /* 0x000fe2000001165f */
[----:B------:R-:W-:Y:S01]  /*0880*/  HADD2.F32 R95, -RZ, R95.H0_H0 ;  /* 0x2000005fff5f7230 */ /* 0x000fe20000004100 */
[--C-:B----4-:R-:W-:Y:S01]  /*0890*/  SHF.R.U64 R145, R96, 0x10, R97.reuse ;  /* 0x0000001060917819 */ /* 0x110fe20000001261 */
        /* <DEDUP_REMOVED lines=63> */
.L_x_31916:
[----:B------:R-:W0:Y:S01]  /*0c90*/  S2R R172, SR_TID.X ;  /* 0x0000000000ac7919 */ /* 0x000e220000002100 */
[----:B------:R-:W-:Y:S01]  /*0ca0*/  ISETP.NE.U32.AND P1, PT, RZ, c[0x0][0x178], PT ;  /* 0x00005e00ff007a0c */ /* 0x000fe20003f25070 */
[----:B------:R-:W-:Y:S01]  /*0cb0*/  IMAD R2, R114, c[0x0][0x168], RZ ;  /* 0x00005a0072027a24 */ /* 0x000fe200078e02ff */
[----:B------:R-:W-:Y:S01]  /*0cc0*/  ISETP.NE.U32.AND P2, PT, RZ, c[0x0][0x180], PT ;  /* 0x00006000ff007a0c */ /* 0x000fe20003f45070 */
[----:B------:R-:W-:Y:S01]  /*0cd0*/  HFMA2.MMA R174, -RZ, RZ, 0, 9.5367431640625e-07 ;  /* 0x00000010ffae7435 */ /* 0x000fe200000001ff */
[----:B------:R-:W-:-:S02]  /*0ce0*/  ISETP.NE.AND.EX P1, PT, RZ, c[0x0][0x17c], PT, P1 ;  /* 0x00005f00ff007a0c */ /* 0x000fc40003f25310 */
[----:B------:R-:W-:Y:S02]  /*0cf0*/  ISETP.NE.AND.EX P2, PT, RZ, c[0x0][0x184], PT, P2 ;  /* 0x00006100ff007a0c */ /* 0x000fe40003f45320 */
[----:B------:R-:W-:-:S04]  /*0d00*/  SHF.R.S32.HI R3, RZ, 0x1f, R2 ;  /* 0x0000001fff037819 */ /* 0x000fc80000011402 */
        /* <DEDUP_REMOVED lines=19> */
.L_x_31722:
[----:B-----5:R-:W-:Y:S01]  /*0e40*/  FADD.FTZ R16, R8, R16 ;  /* 0x0000001008107221 */ /* 0x020fe20000010000 */
[----:B------:R-:W-:Y:S05]  /*0e50*/  BRA `(.L_x_31723) ;  /* 0x0000002000007947 */ /* 0x000fea0003800000 */
.L_x_31721:
[----:B0----5:R-:W-:-:S04]  /*0e60*/  FADD.FTZ R16, R4, R16 ;  /* 0x0000001004107221 */ /* 0x021fc80000010000 */
[----:B------:R-:W-:-:S05]  /*0e70*/  @P2 FADD.FTZ R16, R8, R16 ;  /* 0x0000001008102221 */ /* 0x000fca0000010000 */
.L_x_31723:
[----:B-----5:R-:W-:Y:S02]  /*0e80*/  MOV R12, R16 ;  /* 0x00000010000c7202 */ /* 0x020fe40000000f00 */
.L_x_31724:
[----:B------:R-:W-:Y:S05]  /*0e90*/  @P3 BRA `(.L_x_31725) ;  /* 0x0000007000003947 */ /* 0x000fea0003800000 */
[----:B------:R-:W-:-:S04]  /*0ea0*/  ISETP.NE.U32.AND P4, PT, RZ, c[0x0][0x180], PT ;  /* 0x00006000ff007a0c */ /* 0x000fc80003f85070 */
[----:B------:R-:W-:-:S13]  /*0eb0*/  ISETP.NE.AND.EX P4, PT, RZ, c[0x0][0x184], PT, P4 ;  /* 0x00006100ff007a0c */ /* 0x000fda0003f85340 */
[----:B------:R-:W-:Y:S05]  /*0ec0*/  @P4 BRA `(.L_x_31726) ;  /* 0x0000002000004947 */ /* 0x000fea0003800000 */
[----:B------:R-:W-:Y:S05]  /*0ed0*/  @P0 BRA `(.L_x_31727) ;  /* 0x0000005000000947 */ /* 0x000fea0003800000 */
[----:B------:R-:W-:Y:S05]  /*0ee0*/  BRA `(.L_x_31728) ;  /* 0x0000005000007947 */ /* 0x000fea0003800000 */
.L_x_31726:
[----:B-----5:R-:W-:Y:S01]  /*0ef0*/  FADD.FTZ R17, R9, R17 ;  /* 0x0000001109117221 */ /* 0x020fe20000010000 */
[----:B------:R-:W-:Y:S05]  /*0f00*/  BRA `(.L_x_31727) ;  /* 0x0000002000007947 */ /* 0x000fea0003800000 */
.L_x_31725:
[----:B-----5:R-:W-:-:S04]  /*0f10*/  FADD.FTZ R17, R5, R17 ;  /* 0x0000001105117221 */ /* 0x020fc80000010000 */
[----:B------:R-:W-:-:S05]  /*0f20*/  @P2 FADD.FTZ R17, R9, R17 ;  /* 0x0000001109112221 */ /* 0x000fca0000010000 */
.L_x_31727:
[----:B-----5:R-:W-:Y:S02]  /*0f30*/  MOV R13, R17 ;  /* 0x00000011000d7202 */ /* 0x020fe40000000f00 */
.L_x_31728:
[----:B------:R-:W-:Y:S05]  /*0f40*/  @P3 BRA `(.L_x_31729) ;  /* 0x0000007000003947 */ /* 0x000fea0003800000 */
[----:B------:R-:W-:-:S04]  /*0f50*/  ISETP.NE.U32.AND P4, PT, RZ, c[0x0][0x180], PT ;  /* 0x00006000ff007a0c */ /* 0x000fc80003f85070 */
[----:B------:R-:W-:-:S13]  /*0f60*/  ISETP.NE.AND.EX P4, PT, RZ, c[0x0][0x184], PT, P4 ;  /* 0x00006100ff007a0c */ /* 0x000fda0003f85340 */
[----:B------:R-:W-:Y:S05]  /*0f70*/  @P4 BRA `(.L_x_31730) ;  /* 0x0000002000004947 */ /* 0x000fea0003800000 */
[----:B------:R-:W-:Y:S05]  /*0f80*/  @P0 BRA `(.L_x_31731) ;  /* 0x0000005000000947 */ /* 0x000fea0003800000 */
[----:B------:R-:W-:Y:S05]  /*0f90*/  BRA `(.L_x_31732) ;  /* 0x0000005000007947 */ /* 0x000fea0003800000 */
.L_x_31730:
[----:B-----5:R-:W-:Y:S01]  /*0fa0*/  FADD.FTZ R18, R10, R18 ;  /* 0x000000120a127221 */ /* 0x020fe20000010000 */
[----:B------:R-:W-:Y:S05]  /*0fb0*/  BRA `(.L_x_31731) ;  /* 0x0000002000007947 */ /* 0x000fea0003800000 */
.L_x_31729:
[----:B-----5:R-:W-:-:S04]  /*0fc0*/  FADD.FTZ R18, R6, R18 ;  /* 0x0000001206127221 */ /* 0x020fc80000010000 */
[----:B------:R-:W-:-:S05]  /*0fd0*/  @P2 FADD.FTZ R18, R10, R18 ;  /* 0x000000120a122221 */ /* 0x000fca0000010000 */
.L_x_31731:
[----:B-----5:R-:W-:Y:S02]  /*0fe0*/  MOV R14, R18 ;  /* 0x00000012000e7202 */ /* 0x020fe40000000f00 */
.L_x_31732:
[----:B------:R-:W-:Y:S05]  /*0ff0*/  @P3 BRA `(.L_x_31733) ;  /* 0x0000007000003947 */ /* 0x000fea0003800000 */
[----:B------:R-:W-:-:S04]  /*1000*/  ISETP.NE.U32.AND P4, PT, RZ, c[0x0][0x180], PT ;  /* 0x00006000ff007a0c */ /* 0x000fc80003f85070 */
[----:B------:R-:W-:-:S13]  /*1010*/  ISETP.NE.AND.EX P4, PT, RZ, c[0x0][0x184], PT, P4 ;  /* 0x00006100ff007a0c */ /* 0x000fda0003f85340 */
[----:B------:R-:W-:Y:S05]  /*1020*/  @P4 BRA `(.L_x_31734) ;  /* 0x0000002000004947 */ /* 0x000fea0003800000 */
[----:B------:R-:W-:Y:S05]  /*1030*/  @P0 BRA `(.L_x_31735) ;  /* 0x0000005000000947 */ /* 0x000fea0003800000 */
[----:B------:R-:W-:Y:S05]  /*1040*/  BRA `(.L_x_31736) ;  /* 0x0000005000007947 */ /* 0x000fea0003800000 */
.L_x_31734:
[----:B-----5:R-:W-:Y:S01]  /*1050*/  FADD.FTZ R19, R11, R19 ;  /* 0x000000130b137221 */ /* 0x020fe20000010000 */
[----:B------:R-:W-:Y:S05]  /*1060*/  BRA `(.L_x_31735) ;  /* 0x0000002000007947 */ /* 0x000fea0003800000 */
.L_x_31733:
[----:B-----5:R-:W-:-:S04]  /*1070*/  FADD.FTZ R19, R7, R19 ;  /* 0x0000001307137221 */ /* 0x020fc80000010000 */
[----:B------:R-:W-:-:S05]  /*1080*/  @P2 FADD.FTZ R19, R11, R19 ;  /* 0x000000130b132221 */ /* 0x000fca0000010000 */
.L_x_31735:
[----:B-----5:R-:W-:Y:S02]  /*1090*/  MOV R15, R19 ;  /* 0x00000013000f7202 */ /* 0x020fe40000000f00 */
.L_x_31736:
        /* <DEDUP_REMOVED lines=16> */
.L_x_31738:
[----:B-----5:R-:W-:Y:S01]  /*11a0*/  FADD.FTZ R20, R8, R20 ;  /* 0x0000001408147221 */ /* 0x020fe20000010000 */
[----:B------:R-:W-:Y:S05]  /*11b0*/  BRA `(.L_x_31739) ;  /* 0x0000002000007947 */ /* 0x000fea0003800000 */
.L_x_31737:
[----:B-----5:R-:W-:-:S04]  /*11c0*/  FADD.FTZ R20, R4, R20 ;  /* 0x0000001404147221 */ /* 0x020fc80000010000 */
[----:B------:R-:W-:-:S05]  /*11d0*/  @P2 FADD.FTZ R20, R8, R20 ;  /* 0x0000001408142221 */ /* 0x000fca0000010000 */
.L_x_31739:
[----:B0----5:R-:W-:Y:S02]  /*11e0*/  MOV R12, R20 ;  /* 0x00000014000c7202 */ /* 0x021fe40000000f00 */
.L_x_31740:
[----:B------:R-:W-:Y:S05]  /*11f0*/  @P3 BRA `(.L_x_31741) ;  /* 0x0000007000003947 */ /* 0x000fea0003800000 */
[----:B------:R-:W-:-:S04]  /*1200*/  ISETP.NE.U32.AND P4, PT, RZ, c[0x0][0x180], PT ;  /* 0x00006000ff007a0c */ /* 0x000fc80003f85070 */
[----:B------:R-:W-:-:S13]  /*1210*/  ISETP.NE.AND.EX P4, PT, RZ, c[0x0][0x184], PT, P4 ;  /* 0x00006100ff007a0c */ /* 0x000fda0003f85340 */
[----:B------:R-:W-:Y:S05]  /*1220*/  @P4 BRA `(.L_x_31742) ;  /* 0x0000002000004947 */ /* 0x000fea0003800000 */
[----:B------:R-:W-:Y:S05]  /*1230*/  @P0 BRA `(.L_x_31743) ;  /* 0x0000005000000947 */ /* 0x000fea0003800000 */
[----:B------:R-:W-:Y:S05]  /*1240*/  BRA `(.L_x_31744) ;  /* 0x0000005000007947 */ /* 0x000fea0003800000 */
.L_x_31742:
[----:B-----5:R-:W-:Y:S01]  /*1250*/  FADD.FTZ R21, R9, R21 ;  /* 0x0000001509157221 */ /* 0x020fe20000010000 */
[----:B------:R-:W-:Y:S05]  /*1260*/  BRA `(.L_x_31743) ;  /* 0x0000002000007947 */ /* 0x000fea0003800000 */
.L_x_31741:
[----:B-----5:R-:W-:-:S04]  /*1270*/  FADD.FTZ R21, R5, R21 ;  /* 0x0000001505157221 */ /* 0x020fc80000010000 */
[----:B------:R-:W-:-:S05]  /*1280*/  @P2 FADD.FTZ R21, R9, R21 ;  /* 0x0000001509152221 */ /* 0x000fca0000010000 */
.L_x_31743:
[----:B0----5:R-:W-:Y:S02]  /*1290*/  MOV R13, R21 ;  /* 0x00000015000d7202 */ /* 0x021fe40000000f00 */
.L_x_31744:
[----:B------:R-:W-:Y:S05]  /*12a0*/  @P3 BRA `(.L_x_31745) ;  /* 0x0000007000003947 */ /* 0x000fea0003800000 */
[----:B------:R-:W-:-:S04]  /*12b0*/  ISETP.NE.U32.AND P4, PT, RZ, c[0x0][0x180], PT ;  /* 0x00006000ff007a0c */ /* 0x000fc80003f85070 */
[----:B------:R-:W-:-:S13]  /*12c0*/  ISETP.NE.AND.EX P4, PT, RZ, c[0x0][0x184], PT, P4 ;  /* 0x00006100ff007a0c */ /* 0x000fda0003f85340 */
[----:B------:R-:W-:Y:S05]  /*12d0*/  @P4 BRA `(.L_x_31746) ;  /* 0x0000002000004947 */ /* 0x000fea0003800000 */
[----:B------:R-:W-:Y:S05]  /*12e0*/  @P0 BRA `(.L_x_31747) ;  /* 0x0000005000000947 */ /* 0x000fea0003800000 */
[----:B------:R-:W-:Y:S05]  /*12f0*/  BRA `(.L_x_31748) ;  /* 0x0000005000007947 */ /* 0x000fea0003800000 */
.L_x_31746:
[----:B-----5:R-:W-:Y:S01]  /*1300*/  FADD.FTZ R22, R10, R22 ;  /* 0x000000160a167221 */ /* 0x020fe20000010000 */
[----:B------:R-:W-:Y:S05]  /*1310*/  BRA `(.L_x_31747) ;  /* 0x0000002000007947 */ /* 0x000fea0003800000 */
.L_x_31745:
[----:B-----5:R-:W-:-:S04]  /*1320*/  FADD.FTZ R22, R6, R22 ;  /* 0x0000001606167221 */ /* 0x020fc80000010000 */
[----:B------:R-:W-:-:S05]  /*1330*/  @P2 FADD.FTZ R22, R10, R22 ;  /* 0x000000160a162221 */ /* 0x000fca0000010000 */
.L_x_31747:
[----:B0----5:R-:W-:Y:S02]  /*1340*/  MOV R14, R22 ;  /* 0x00000016000e7202 */ /* 0x021fe40000000f00 */
.L_x_31748:
[----:B------:R-:W-:Y:S05]  /*1350*/  @P3 BRA `(.L_x_31749) ;  /* 0x0000007000003947 */ /* 0x000fea0003800000 */
[----:B------:R-:W-:-:S04]  /*1360*/  ISETP.NE.U32.AND P4, PT, RZ, c[0x0][0x180], PT ;  /* 0x00006000ff007a0c */ /* 0x000fc80003f85070 */
[----:B------:R-:W-:-:S13]  /*1370*/  ISETP.NE.AND.EX P4, PT, RZ, c[0x0][0x184], PT, P4 ;  /* 0x00006100ff007a0c */ /* 0x000fda0003f85340 */
[----:B------:R-:W-:Y:S05]  /*1380*/  @P4 BRA `(.L_x_31750) ;  /* 0x0000002000004947 */ /* 0x000fea0003800000 */
[----:B------:R-:W-:Y:S05]  /*1390*/  @P0 BRA `(.L_x_31751) ;  /* 0x0000005000000947 */ /* 0x000fea0003800000 */
[----:B------:R-:W-:Y:S05]  /*13a0*/  BRA `(.L_x_31752) ;  /* 0x0000005000007947 */ /* 0x000fea0003800000 */
.L_x_31750:
[----:B-----5:R-:W-:Y:S01]  /*13b0*/  FADD.FTZ R23, R11, R23 ;  /* 0x000000170b177221 */ /* 0x020fe20000010000 */
[----:B------:R-:W-:Y:S05]  /*13c0*/  BRA `(.L_x_31751) ;  /* 0x0000002000007947 */ /* 0x000fea0003800000 */
.L_x_31749:
[----:B-----5:R-:W-:-:S04]  /*13d0*/  FADD.FTZ R23, R7, R23 ;  /* 0x0000001707177221 */ /* 0x020fc80000010000 */
[----:B------:R-:W-:-:S05]  /*13e0*/  @P2 FADD.FTZ R23, R11, R23 ;  /* 0x000000170b172221 */ /* 0x000fca0000010000 */
.L_x_31751:
[----:B0----5:R-:W-:Y:S02]  /*13f0*/  MOV R15, R23 ;  /* 0x00000017000f7202 */ /* 0x021fe40000000f00 */
.L_x_31752:
        /* <DEDUP_REMOVED lines=15> */
.L_x_31754:
[----:B-----5:R-:W-:Y:S01]  /*14f0*/  FADD.FTZ R24, R8, R24 ;  /* 0x0000001808187221 */ /* 0x020fe20000010000 */
[----:B------:R-:W-:Y:S05]  /*1500*/  BRA `(.L_x_31755) ;  /* 0x0000002000007947 */ /* 0x000fea0003800000 */
.L_x_31753:
[----:B-----5:R-:W-:-:S04]  /*1510*/  FADD.FTZ R24, R4, R24 ;  /* 0x0000001804187221 */ /* 0x020fc80000010000 */
[----:B------:R-:W-:-:S05]  /*1520*/  @P2 FADD.FTZ R24, R8, R24 ;  /* 0x0000001808182221 */ /* 0x000fca0000010000 */
.L_x_31755:
[----:B0-----:R-:W-:Y:S02]  /*1530*/  MOV R12, R24 ;  /* 0x00000018000c7202 */ /* 0x001fe40000000f00 */
.L_x_31756:
[----:B------:R-:W-:Y:S05]  /*1540*/  @P3 BRA `(.L_x_31757) ;  /* 0x0000007000003947 */ /* 0x000fea0003800000 */
[----:B------:R-:W-:-:S04]  /*1550*/  ISETP.NE.U32.AND P4, PT, RZ, c[0x0][0x180], PT ;  /* 0x00006000ff007a0c */ /* 0x000fc80003f85070 */
[----:B------:R-:W-:-:S13]  /*1560*/  ISETP.NE.AND.EX P4, PT, RZ, c[0x0][0x184], PT, P4 ;  /* 0x00006100ff007a0c */ /* 0x000fda0003f85340 */
[----:B------:R-:W-:Y:S05]  /*1570*/  @P4 BRA `(.L_x_31758) ;  /* 0x0000002000004947 */ /* 0x000fea0003800000 */
[----:B------:R-:W-:Y:S05]  /*1580*/  @P0 BRA `(.L_x_31759) ;  /* 0x0000005000000947 */ /* 0x000fea0003800000 */
[----:B------:R-:W-:Y:S05]  /*1590*/  BRA `(.L_x_31760) ;  /* 0x0000005000007947 */ /* 0x000fea0003800000 */
.L_x_31758:
[----:B-----5:R-:W-:Y:S01]  /*15a0*/  FADD.FTZ R25, R9, R25 ;  /* 0x0000001909197221 */ /* 0x020fe20000010000 */
[----:B------:R-:W-:Y:S05]  /*15b0*/  BRA `(.L_x_31759) ;  /* 0x0000002000007947 */ /* 0x000fea0003800000 */
.L_x_31757:
[----:B-----5:R-:W-:-:S04]  /*15c0*/  FADD.FTZ R25, R5, R25 ;  /* 0x0000001905197221 */ /* 0x020fc80000010000 */
[----:B------:R-:W-:-:S05]  /*15d0*/  @P2 FADD.FTZ R25, R9, R25 ;  /* 0x0000001909192221 */ /* 0x000fca0000010000 */
.L_x_31759:
[----:B0-----:R-:W-:Y:S02]  /*15e0*/  MOV R13, R25 ;  /* 0x00000019000d7202 */ /* 0x001fe40000000f00 */
.L_x_31760:
[----:B------:R-:W-:Y:S05]  /*15f0*/  @P3 BRA `(.L_x_31761) ;  /* 0x0000007000003947 */ /* 0x000fea0003800000 */
[----:B------:R-:W-:-:S04]  /*1600*/  ISETP.NE.U32.AND P4, PT, RZ, c[0x0][0x180], PT ;  /* 0x00006000ff007a0c */ /* 0x000fc80003f85070 */
[----:B------:R-:W-:-:S13]  /*1610*/  ISETP.NE.AND.EX P4, PT, RZ, c[0x0][0x184], PT, P4 ;  /* 0x00006100ff007a0c */ /* 0x000fda0003f85340 */
[----:B------:R-:W-:Y:S05]  /*1620*/  @P4 BRA `(.L_x_31762) ;  /* 0x0000002000004947 */ /* 0x000fea0003800000 */
[----:B------:R-:W-:Y:S05]  /*1630*/  @P0 BRA `(.L_x_31763) ;  /* 0x0000005000000947 */ /* 0x000fea0003800000 */
[----:B------:R-:W-:Y:S05]  /*1640*/  BRA `(.L_x_31764) ;  /* 0x0000005000007947 */ /* 0x000fea0003800000 */
.L_x_31762:
[----:B-----5:R-:W-:Y:S01]  /*1650*/  FADD.FTZ R26, R10, R26 ;  /* 0x0000001a0a1a7221 */ /* 0x020fe20000010000 */
[----:B------:R-:W-:Y:S05]  /*1660*/  BRA `(.L_x_31763) ;  /* 0x0000002000007947 */ /* 0x000fea0003800000 */
.L_x_31761:
[----:B-----5:R-:W-:-:S04]  /*1670*/  FADD.FTZ R26, R6, R26 ;  /* 0x0000001a061a7221 */ /* 0x020fc80000010000 */
[----:B------:R-:W-:-:S05]  /*1680*/  @P2 FADD.FTZ R26, R10, R26 ;  /* 0x0000001a0a1a2221 */ /* 0x000fca0000010000 */
.L_x_31763:
[----:B0-----:R-:W-:Y:S02]  /*1690*/  MOV R14, R26 ;  /* 0x0000001a000e7202 */ /* 0x001fe40000000f00 */
.L_x_31764:
[----:B------:R-:W-:Y:S05]  /*16a0*/  @P3 BRA `(.L_x_31765) ;  /* 0x0000007000003947 */ /* 0x000fea0003800000 */
[----:B------:R-:W-:-:S04]  /*16b0*/  ISETP.NE.U32.AND P4, PT, RZ, c[0x0][0x180], PT ;  /* 0x00006000ff007a0c */ /* 0x000fc80003f85070 */
[----:B------:R-:W-:-:S13]  /*16c0*/  ISETP.NE.AND.EX P4, PT, RZ, c[0x0][0x184], PT, P4 ;  /* 0x00006100ff007a0c */ /* 0x000fda0003f85340 */
[----:B------:R-:W-:Y:S05]  /*16d0*/  @P4 BRA `(.L_x_31766) ;  /* 0x0000002000004947 */ /* 0x000fea0003800000 */
[----:B------:R-:W-:Y:S05]  /*16e0*/  @P0 BRA `(.L_x_31767) ;  /* 0x0000005000000947 */ /* 0x000fea0003800000 */
[----:B------:R-:W-:Y:S05]  /*16f0*/  BRA `(.L_x_31768) ;  /* 0x0000005000007947 */ /* 0x000fea0003800000 */
.L_x_31766:
[----:B-----5:R-:W-:Y:S01]  /*1700*/  FADD.FTZ R27, R11, R27 ;  /* 0x0000001b0b1b7221 */ /* 0x020fe20000010000 */
[----:B------:R-:W-:Y:S05]  /*1710*/  BRA `(.L_x_31767) ;  /* 0x0000002000007947 */ /* 0x000fea0003800000 */
.L_x_31765:
[----:B-----5:R-:W-:-:S04]  /*1720*/  FADD.FTZ R27, R7, R27 ;  /* 0x0000001b071b7221 */ /* 0x020fc80000010000 */
[----:B------:R-:W-:-:S05]  /*1730*/  @P2 FADD.FTZ R27, R11, R27 ;  /* 0x0000001b0b1b2221 */ /* 0x000fca0000010000 */
.L_x_31767:
[----:B0-----:R-:W-:Y:S02]  /*1740*/  MOV R15, R27 ;  /* 0x0000001b000f7202 */ /* 0x001fe40000000f00 */
.L_x_31768:
        /* <DEDUP_REMOVED lines=15> */
.L_x_31770:
[----:B-----5:R-:W-:Y:S01]  /*1840*/  FADD.FTZ R28, R8, R28 ;  /* 0x0000001c081c7221 */ /* 0x020fe20000010000 */
[----:B------:R-:W-:Y:S05]  /*1850*/  BRA `(.L_x_31771) ;  /* 0x0000002000007947 */ /* 0x000fea0003800000 */
.L_x_31769:
[----:B-----5:R-:W-:-:S04]  /*1860*/  FADD.FTZ R28, R4, R28 ;  /* 0x0000001c041c7221 */ /* 0x020fc80000010000 */
[----:B------:R-:W-:-:S05]  /*1870*/  @P2 FADD.FTZ R28, R8, R28 ;  /* 0x0000001c081c2221 */ /* 0x000fca0000010000 */
.L_x_31771:
[----:B0-----:R-:W-:Y:S02]  /*1880*/  MOV R12, R28 ;  /* 0x0000001c000c7202 */ /* 0x001fe40000000f00 */
.L_x_31772:
[----:B------:R-:W-:Y:S05]  /*1890*/  @P3 BRA `(.L_x_31773) ;  /* 0x0000007000003947 */ /* 0x000fea0003800000 */
[----:B------:R-:W-:-:S04]  /*18a0*/  ISETP.NE.U32.AND P4, PT, RZ, c[0x0][0x180], PT ;  /* 0x00006000ff007a0c */ /* 0x000fc80003f85070 */
[----:B------:R-:W-:-:S13]  /*18b0*/  ISETP.NE.AND.EX P4, PT, RZ, c[0x0][0x184], PT, P4 ;  /* 0x00006100ff007a0c */ /* 0x000fda0003f85340 */
[----:B------:R-:W-:Y:S05]  /*18c0*/  @P4 BRA `(.L_x_31774) ;  /* 0x0000002000004947 */ /* 0x000fea0003800000 */
[----:B------:R-:W-:Y:S05]  /*18d0*/  @P0 BRA `(.L_x_31775) ;  /* 0x0000005000000947 */ /* 0x000fea0003800000 */
[----:B------:R-:W-:Y:S05]  /*18e0*/  BRA `(.L_x_31776) ;  /* 0x0000005000007947 */ /* 0x000fea0003800000 */
.L_x_31774:
[----:B-----5:R-:W-:Y:S01]  /*18f0*/  FADD.FTZ R29, R9, R29 ;  /* 0x0000001d091d7221 */ /* 0x020fe20000010000 */
[----:B------:R-:W-:Y:S05]  /*1900*/  BRA `(.L_x_31775) ;  /* 0x0000002000007947 */ /* 0x000fea0003800000 */
.L_x_31773:
[----:B-----5:R-:W-:-:S04]  /*1910*/  FADD.FTZ R29, R5, R29 ;  /* 0x0000001d051d7221 */ /* 0x020fc80000010000 */
[----:B------:R-:W-:-:S05]  /*1920*/  @P2 FADD.FTZ R29, R9, R29 ;  /* 0x0000001d091d2221 */ /* 0x000fca0000010000 */
.L_x_31775:
[----:B0-----:R-:W-:Y:S02]  /*1930*/  MOV R13, R29 ;  /* 0x0000001d000d7202 */ /* 0x001fe40000000f00 */
.L_x_31776:
[----:B------:R-:W-:Y:S05]  /*1940*/  @P3 BRA `(.L_x_31777) ;  /* 0x0000007000003947 */ /* 0x000fea0003800000 */
[----:B------:R-:W-:-:S04]  /*1950*/  ISETP.NE.U32.AND P4, PT, RZ, c[0x0][0x180], PT ;  /* 0x00006000ff007a0c */ /* 0x000fc80003f85070 */
[----:B------:R-:W-:-:S13]  /*1960*/  ISETP.NE.AND.EX P4, PT, RZ, c[0x0][0x184], PT, P4 ;  /* 0x00006100ff007a0c */ /* 0x000fda0003f85340 */
[----:B------:R-:W-:Y:S05]  /*1970*/  @P4 BRA `(.L_x_31778) ;  /* 0x0000002000004947 */ /* 0x000fea0003800000 */
[----:B------:R-:W-:Y:S05]  /*1980*/  @P0 BRA `(.L_x_31779) ;  /* 0x0000005000000947 */ /* 0x000fea0003800000 */
[----:B------:R-:W-:Y:S05]  /*1990*/  BRA `(.L_x_31780) ;  /* 0x0000005000007947 */ /* 0x000fea0003800000 */
.L_x_31778:
[----:B-----5:R-:W-:Y:S01]  /*19a0*/  FADD.FTZ R30, R10, R30 ;  /* 0x0000001e0a1e7221 */ /* 0x020fe20000010000 */
[----:B------:R-:W-:Y:S05]  /*19b0*/  BRA `(.L_x_31779) ;  /* 0x0000002000007947 */ /* 0x000fea0003800000 */
.L_x_31777:
[----:B-----5:R-:W-:-:S04]  /*19c0*/  FADD.FTZ R30, R6, R30 ;  /* 0x0000001e061e7221 */ /* 0x020fc80000010000 */
[----:B------:R-:W-:-:S05]  /*19d0*/  @P2 FADD.FTZ R30, R10, R30 ;  /* 0x0000001e0a1e2221 */ /* 0x000fca0000010000 */
.L_x_31779:
[----:B0-----:R-:W-:Y:S02]  /*19e0*/  MOV R14, R30 ;  /* 0x0000001e000e7202 */ /* 0x001fe40000000f00 */
.L_x_31780:
[----:B------:R-:W-:Y:S05]  /*19f0*/  @P3 BRA `(.L_x_31781) ;  /* 0x0000007000003947 */ /* 0x000fea0003800000 */
[----:B------:R-:W-:-:S04]  /*1a00*/  ISETP.NE.U32.AND P4, PT, RZ, c[0x0][0x180], PT ;  /* 0x00006000ff007a0c */ /* 0x000fc80003f85070 */
[----:B------:R-:W-:-:S13]  /*1a10*/  ISETP.NE.AND.EX P4, PT, RZ, c[0x0][0x184], PT, P4 ;  /* 0x00006100ff007a0c */ /* 0x000fda0003f85340 */
[----:B------:R-:W-:Y:S05]  /*1a20*/  @P4 BRA `(.L_x_31782) ;  /* 0x0000002000004947 */ /* 0x000fea0003800000 */
[----:B------:R-:W-:Y:S05]  /*1a30*/  @P0 BRA `(.L_x_31783) ;  /* 0x0000005000000947 */ /* 0x000fea0003800000 */
[----:B------:R-:W-:Y:S05]  /*1a40*/  BRA `(.L_x_31784) ;  /* 0x0000005000007947 */ /* 0x000fea0003800000 */
.L_x_31782:
[----:B-----5:R-:W-:Y:S01]  /*1a50*/  FADD.FTZ R31, R11, R31 ;  /* 0x0000001f0b1f7221 */ /* 0x020fe20000010000 */
[----:B------:R-:W-:Y:S05]  /*1a60*/  BRA `(.L_x_31783) ;  /* 0x0000002000007947 */ /* 0x000fea0003800000 */
.L_x_31781:
[----:B-----5:R-:W-:-:S04]  /*1a70*/  FADD.FTZ R31, R7, R31 ;  /* 0x0000001f071f7221 */ /* 0x020fc80000010000 */
[----:B------:R-:W-:-:S05]  /*1a80*/  @P2 FADD.FTZ R31, R11, R31 ;  /* 0x0000001f0b1f2221 */ /* 0x000fca0000010000 */
.L_x_31783:
[----:B0-----:R-:W-:Y:S02]  /*1a90*/  MOV R15, R31 ;  /* 0x0000001f000f7202 */ /* 0x001fe40000000f00 */
.L_x_31784:
        /* <DEDUP_REMOVED lines=15> */
.L_x_31786:
[----:B-----5:R-:W-:Y:S01]  /*1b90*/  FADD.FTZ R32, R8, R32 ;  /* 0x0000002008207221 */ /* 0x020fe20000010000 */
[----:B------:R-:W-:Y:S05]  /*1ba0*/  BRA `(.L_x_31787) ;  /* 0x0000002000007947 */ /* 0x000fea0003800000 */
.L_x_31785:
[----:B-----5:R-:W-:-:S04]  /*1bb0*/  FADD.FTZ R32, R4, R32 ;  /* 0x0000002004207221 */ /* 0x020fc80000010000 */
[----:B------:R-:W-:-:S05]  /*1bc0*/  @P2 FADD.FTZ R32, R8, R32 ;  /* 0x0000002008202221 */ /* 0x000fca0000010000 */
.L_x_31787:
[----:B0-----:R-:W-:Y:S02]  /*1bd0*/  MOV R12, R32 ;  /* 0x00000020000c7202 */ /* 0x001fe40000000f00 */
.L_x_31788:
[----:B------:R-:W-:Y:S05]  /*1be0*/  @P3 BRA `(.L_x_31789) ;  /* 0x0000007000003947 */ /* 0x000fea0003800000 */
[----:B------:R-:W-:-:S04]  /*1bf0*/  ISETP.NE.U32.AND P4, PT, RZ, c[0x0][0x180], PT ;  /* 0x00006000ff007a0c */ /* 0x000fc80003f85070 */
[----:B------:R-:W-:-:S13]  /*1c00*/  ISETP.NE.AND.EX P4, PT, RZ, c[0x0][0x184], PT, P4 ;  /* 0x00006100ff007a0c */ /* 0x000fda0003f85340 */
[----:B------:R-:W-:Y:S05]  /*1c10*/  @P4 BRA `(.L_x_31790) ;  /* 0x0000002000004947 */ /* 0x000fea0003800000 */
[----:B------:R-:W-:Y:S05]  /*1c20*/  @P0 BRA `(.L_x_31791) ;  /* 0x0000005000000947 */ /* 0x000fea0003800000 */
[----:B------:R-:W-:Y:S05]  /*1c30*/  BRA `(.L_x_31792) ;  /* 0x0000005000007947 */ /* 0x000fea0003800000 */
.L_x_31790:
[----:B-----5:R-:W-:Y:S01]  /*1c40*/  FADD.FTZ R33, R9, R33 ;  /* 0x0000002109217221 */ /* 0x020fe20000010000 */
[----:B------:R-:W-:Y:S05]  /*1c50*/  BRA `(.L_x_31791) ;  /* 0x0000002000007947 */ /* 0x000fea0003800000 */
.L_x_31789:
[----:B-----5:R-:W-:-:S04]  /*1c60*/  FADD.FTZ R33, R5, R33 ;  /* 0x0000002105217221 */ /* 0x020fc80000010000 */
[----:B------:R-:W-:-:S05]  /*1c70*/  @P2 FADD.FTZ R33, R9, R33 ;  /* 0x0000002109212221 */ /* 0x000fca0000010000 */
.L_x_31791:
[----:B0-----:R-:W-:Y:S02]  /*1c80*/  MOV R13, R33 ;  /* 0x00000021000d7202 */ /* 0x001fe40000000f00 */
.L_x_31792:
[----:B------:R-:W-:Y:S05]  /*1c90*/  @P3 BRA `(.L_x_31793) ;  /* 0x0000007000003947 */ /* 0x000fea0003800000 */
[----:B------:R-:W-:-:S04]  /*1ca0*/  ISETP.NE.U32.AND P4, PT, RZ, c[0x0][0x180], PT ;  /* 0x00006000ff007a0c */ /* 0x000fc80003f85070 */
[----:B------:R-:W-:-:S13]  /*1cb0*/  ISETP.NE.AND.EX P4, PT, RZ, c[0x0][0x184], PT, P4 ;  /* 0x00006100ff007a0c */ /* 0x000fda0003f85340 */
[----:B------:R-:W-:Y:S05]  /*1cc0*/  @P4 BRA `(.L_x_31794) ;  /* 0x0000002000004947 */ /* 0x000fea0003800000 */
[----:B------:R-:W-:Y:S05]  /*1cd0*/  @P0 BRA `(.L_x_31795) ;  /* 0x0000005000000947 */ /* 0x000fea0003800000 */
[----:B------:R-:W-:Y:S05]  /*1ce0*/  BRA `(.L_x_31796) ;  /* 0x0000005000007947 */ /* 0x000fea0003800000 */
.L_x_31794:
[----:B-----5:R-:W-:Y:S01]  /*1cf0*/  FADD.FTZ R34, R10, R34 ;  /* 0x000000220a227221 */ /* 0x020fe20000010000 */
[----:B------:R-:W-:Y:S05]  /*1d00*/  BRA `(.L_x_31795) ;  /* 0x0000002000007947 */ /* 0x000fea0003800000 */
.L_x_31793:
[----:B-----5:R-:W-:-:S04]  /*1d10*/  FADD.FTZ R34, R6, R34 ;  /* 0x0000002206227221 */ /* 0x020fc80000010000 */
[----:B------:R-:W-:-:S05]  /*1d20*/  @P2 FADD.FTZ R34, R10, R34 ;  /* 0x000000220a222221 */ /* 0x000fca0000010000 */
.L_x_31795:
[----:B0-----:R-:W-:Y:S02]  /*1d30*/  MOV R14, R34 ;  /* 0x00000022000e7202 */ /* 0x001fe40000000f00 */
.L_x_31796:
[----:B------:R-:W-:Y:S05]  /*1d40*/  @P3 BRA `(.L_x_31797) ;  /* 0x0000007000003947 */ /* 0x000fea0003800000 */
[----:B------:R-:W-:-:S04]  /*1d50*/  ISETP.NE.U32.AND P4, PT, RZ, c[0x0][0x180], PT ;  /* 0x00006000ff007a0c */ /* 0x000fc80003f85070 */
[----:B------:R-:W-:-:S13]  /*1d60*/  ISETP.NE.AND.EX P4, PT, RZ, c[0x0][0x184], PT, P4 ;  /* 0x00006100ff007a0c */ /* 0x000fda0003f85340 */
[----:B------:R-:W-:Y:S05]  /*1d70*/  @P4 BRA `(.L_x_31798) ;  /* 0x0000002000004947 */ /* 0x000fea0003800000 */
[----:B------:R-:W-:Y:S05]  /*1d80*/  @P0 BRA `(.L_x_31799) ;  /* 0x0000005000000947 */ /* 0x000fea0003800000 */
[----:B------:R-:W-:Y:S05]  /*1d90*/  BRA `(.L_x_31800) ;  /* 0x0000005000007947 */ /* 0x000fea0003800000 */
.L_x_31798:
[----:B-----5:R-:W-:Y:S01]  /*1da0*/  FADD.FTZ R35, R11, R35 ;  /* 0x000000230b237221 */ /* 0x020fe20000010000 */
[----:B------:R-:W-:Y:S05]  /*1db0*/  BRA `(.L_x_31799) ;  /* 0x0000002000007947 */ /* 0x000fea0003800000 */
.L_x_31797:
[----:B-----5:R-:W-:-:S04]  /*1dc0*/  FADD.FTZ R35, R7, R35 ;  /* 0x0000002307237221 */ /* 0x020fc80000010000 */
[----:B------:R-:W-:-:S05]  /*1dd0*/  @P2 FADD.FTZ R35, R11, R35 ;  /* 0x000000230b232221 */ /* 0x000fca0000010000 */
.L_x_31799:
[----:B0-----:R-:W-:Y:S02]  /*1de0*/  MOV R15, R35 ;  /* 0x00000023000f7202 */ /* 0x001fe40000000f00 */
.L_x_31800:
        /* <DEDUP_REMOVED lines=15> */
.L_x_31802:
[----:B-----5:R-:W-:Y:S01]  /*1ee0*/  FADD.FTZ R36, R8, R36 ;  /* 0x0000002408247221 */ /* 0x020fe20000010000 */
[----:B------:R-:W-:Y:S05]  /*1ef0*/  BRA `(.L_x_31803) ;  /* 0x0000002000007947 */ /* 0x000fea0003800000 */
.L_x_31801:
[----:B-----5:R-:W-:-:S04]  /*1f00*/  FADD.FTZ R36, R4, R36 ;  /* 0x0000002404247221 */ /* 0x020fc80000010000 */
[----:B------:R-:W-:-:S05]  /*1f10*/  @P2 FADD.FTZ R36, R8, R36 ;  /* 0x0000002408242221 */ /* 0x000fca0000010000 */
.L_x_31803:
[----:B0-----:R-:W-:Y:S02]  /*1f20*/  MOV R12, R36 ;  /* 0x00000024000c7202 */ /* 0x001fe40000000f00 */
.L_x_31804:
[----:B------:R-:W-:Y:S05]  /*1f30*/  @P3 BRA `(.L_x_31805) ;  /* 0x0000007000003947 */ /* 0x000fea0003800000 */
[----:B------:R-:W-:-:S04]  /*1f40*/  ISETP.NE.U32.AND P4, PT, RZ, c[0x0][0x180], PT ;  /* 0x00006000ff007a0c */ /* 0x000fc80003f85070 */
[----:B------:R-:W-:-:S13]  /*1f50*/  ISETP.NE.AND.EX P4, PT, RZ, c[0x0][0x184], PT, P4 ;  /* 0x00006100ff007a0c */ /* 0x000fda0003f85340 */
[----:B------:R-:W-:Y:S05]  /*1f60*/  @P4 BRA `(.L_x_31806) ;  /* 0x0000002000004947 */ /* 0x000fea0003800000 */
[----:B------:R-:W-:Y:S05]  /*1f70*/  @P0 BRA `(.L_x_31807) ;  /* 0x0000005000000947 */ /* 0x000fea0003800000 */
[----:B------:R-:W-:Y:S05]  /*1f80*/  BRA `(.L_x_31808) ;  /* 0x0000005000007947 */ /* 0x000fea0003800000 */
.L_x_31806:
[----:B-----5:R-:W-:Y:S01]  /*1f90*/  FADD.FTZ R37, R9, R37 ;  /* 0x0000002509257221 */ /* 0x020fe20000010000 */
[----:B------:R-:W-:Y:S05]  /*1fa0*/  BRA `(.L_x_31807) ;  /* 0x0000002000007947 */ /* 0x000fea0003800000 */
.L_x_31805:
[----:B-----5:R-:W-:-:S04]  /*1fb0*/  FADD.FTZ R37, R5, R37 ;  /* 0x0000002505257221 */ /* 0x020fc80000010000 */
[----:B------:R-:W-:-:S05]  /*1fc0*/  @P2 FADD.FTZ R37, R9, R37 ;  /* 0x0000002509252221 */ /* 0x000fca0000010000 */
.L_x_31807:
[----:B0-----:R-:W-:Y:S02]  /*1fd0*/  MOV R13, R37 ;  /* 0x00000025000d7202 */ /* 0x001fe40000000f00 */
.L_x_31808:
[----:B------:R-:W-:Y:S05]  /*1fe0*/  @P3 BRA `(.L_x_31809) ;  /* 0x0000007000003947 */ /* 0x000fea0003800000 */
[----:B------:R-:W-:-:S04]  /*1ff0*/  ISETP.NE.U32.AND P4, PT, RZ, c[0x0][0x180], PT ;  /* 0x00006000ff007a0c */ /* 0x000fc80003f85070 */
[----:B------:R-:W-:-:S13]  /*2000*/  ISETP.NE.AND.EX P4, PT, RZ, c[0x0][0x184], PT, P4 ;  /* 0x00006100ff007a0c */ /* 0x000fda0003f85340 */
[----:B------:R-:W-:Y:S05]  /*2010*/  @P4 BRA `(.L_x_31810) ;  /* 0x0000002000004947 */ /* 0x000fea0003800000 */
[----:B------:R-:W-:Y:S05]  /*2020*/  @P0 BRA `(.L_x_31811) ;  /* 0x0000005000000947 */ /* 0x000fea0003800000 */
[----:B------:R-:W-:Y:S05]  /*2030*/  BRA `(.L_x_31812) ;  /* 0x0000005000007947 */ /* 0x000fea0003800000 */
.L_x_31810:
[----:B-----5:R-:W-:Y:S01]  /*2040*/  FADD.FTZ R38, R10, R38 ;  /* 0x000000260a267221 */ /* 0x020fe20000010000 */
[----:B------:R-:W-:Y:S05]  /*2050*/  BRA `(.L_x_31811) ;  /* 0x0000002000007947 */ /* 0x000fea0003800000 */
.L_x_31809:
[----:B-----5:R-:W-:-:S04]  /*2060*/  FADD.FTZ R38, R6, R38 ;  /* 0x0000002606267221 */ /* 0x020fc80000010000 */
[----:B------:R-:W-:-:S05]  /*2070*/  @P2 FADD.FTZ R38, R10, R38 ;  /* 0x000000260a262221 */ /* 0x000fca0000010000 */
.L_x_31811:
[----:B0-----:R-:W-:Y:S02]  /*2080*/  MOV R14, R38 ;  /* 0x00000026000e7202 */ /* 0x001fe40000000f00 */
.L_x_31812:
[----:B------:R-:W-:Y:S05]  /*2090*/  @P3 BRA `(.L_x_31813) ;  /* 0x0000007000003947 */ /* 0x000fea0003800000 */
[----:B------:R-:W-:-:S04]  /*20a0*/  ISETP.NE.U32.AND P4, PT, RZ, c[0x0][0x180], PT ;  /* 0x00006000ff007a0c */ /* 0x000fc80003f85070 */
[----:B------:R-:W-:-:S13]  /*20b0*/  ISETP.NE.AND.EX P4, PT, RZ, c[0x0][0x184], PT, P4 ;  /* 0x00006100ff007a0c */ /* 0x000fda0003f85340 */
[----:B------:R-:W-:Y:S05]  /*20c0*/  @P4 BRA `(.L_x_31814) ;  /* 0x0000002000004947 */ /* 0x000fea0003800000 */
[----:B------:R-:W-:Y:S05]  /*20d0*/  @P0 BRA `(.L_x_31815) ;  /* 0x0000005000000947 */ /* 0x000fea0003800000 */
[----:B------:R-:W-:Y:S05]  /*20e0*/  BRA `(.L_x_31816) ;  /* 0x0000005000007947 */ /* 0x000fea0003800000 */
.L_x_31814:
[----:B-----5:R-:W-:Y:S01]  /*20f0*/  FADD.FTZ R39, R11, R39 ;  /* 0x000000270b277221 */ /* 0x020fe20000010000 */
[----:B------:R-:W-:Y:S05]  /*2100*/  BRA `(.L_x_31815) ;  /* 0x0000002000007947 */ /* 0x000fea0003800000 */
.L_x_31813:
[----:B-----5:R-:W-:-:S04]  /*2110*/  FADD.FTZ R39, R7, R39 ;  /* 0x0000002707277221 */ /* 0x020fc80000010000 */
[----:B------:R-:W-:-:S05]  /*2120*/  @P2 FADD.FTZ R39, R11, R39 ;  /* 0x000000270b272221 */ /* 0x000fca0000010000 */
.L_x_31815:
[----:B0-----:R-:W-:Y:S02]  /*2130*/  MOV R15, R39 ;  /* 0x00000027000f7202 */ /* 0x001fe40000000f00 */
.L_x_31816:
        /* <DEDUP_REMOVED lines=15> */
.L_x_31818:
[----:B-----5:R-:W-:Y:S01]  /*2230*/  FADD.FTZ R40, R8, R40 ;  /* 0x0000002808287221 */ /* 0x020fe20000010000 */
[----:B------:R-:W-:Y:S05]  /*2240*/  BRA `(.L_x_31819) ;  /* 0x0000002000007947 */ /* 0x000fea0003800000 */
.L_x_31817:
[----:B-----5:R-:W-:-:S04]  /*2250*/  FADD.FTZ R40, R4, R40 ;  /* 0x0000002804287221 */ /* 0x020fc80000010000 */
[----:B------:R-:W-:-:S05]  /*2260*/  @P2 FADD.FTZ R40, R8, R40 ;  /* 0x0000002808282221 */ /* 0x000fca0000010000 */
.L_x_31819:
[----:B0-----:R-:W-:Y:S02]  /*2270*/  MOV R12, R40 ;  /* 0x00000028000c7202 */ /* 0x001fe40000000f00 */
.L_x_31820:
[----:B------:R-:W-:Y:S05]  /*2280*/  @P3 BRA `(.L_x_31821) ;  /* 0x0000007000003947 */ /* 0x000fea0003800000 */
[----:B------:R-:W-:-:S04]  /*2290*/  ISETP.NE.U32.AND P4, PT, RZ, c[0x0][0x180], PT ;  /* 0x00006000ff007a0c */ /* 0x000fc80003f85070 */
[----:B------:R-:W-:-:S13]  /*22a0*/  ISETP.NE.AND.EX P4, PT, RZ, c[0x0][0x184], PT, P4 ;  /* 0x00006100ff007a0c */ /* 0x000fda0003f85340 */
[----:B------:R-:W-:Y:S05]  /*22b0*/  @P4 BRA `(.L_x_31822) ;  /* 0x0000002000004947 */ /* 0x000fea0003800000 */
[----:B------:R-:W-:Y:S05]  /*22c0*/  @P0 BRA `(.L_x_31823) ;  /* 0x0000005000000947 */ /* 0x000fea0003800000 */
[----:B------:R-:W-:Y:S05]  /*22d0*/  BRA `(.L_x_31824) ;  /* 0x0000005000007947 */ /* 0x000fea0003800000 */
.L_x_31822:
[----:B-----5:R-:W-:Y:S01]  /*22e0*/  FADD.FTZ R41, R9, R41 ;  /* 0x0000002909297221 */ /* 0x020fe20000010000 */
[----:B------:R-:W-:Y:S05]  /*22f0*/  BRA `(.L_x_31823) ;  /* 0x0000002000007947 */ /* 0x000fea0003800000 */
.L_x_31821:
[----:B-----5:R-:W-:-:S04]  /*2300*/  FADD.FTZ R41, R5, R41 ;  /* 0x0000002905297221 */ /* 0x020fc80000010000 */
[----:B------:R-:W-:-:S05]  /*2310*/  @P2 FADD.FTZ R41, R9, R41 ;  /* 0x0000002909292221 */ /* 0x000fca0000010000 */
.L_x_31823:
[----:B0-----:R-:W-:Y:S02]  /*2320*/  MOV R13, R41 ;  /* 0x00000029000d7202 */ /* 0x001fe40000000f00 */
.L_x_31824:
[----:B------:R-:W-:Y:S05]  /*2330*/  @P3 BRA `(.L_x_31825) ;  /* 0x0000007000003947 */ /* 0x000fea0003800000 */
[----:B------:R-:W-:-:S04]  /*2340*/  ISETP.NE.U32.AND P4, PT, RZ, c[0x0][0x180], PT ;  /* 0x00006000ff007a0c */ /* 0x000fc80003f85070 */
[----:B------:R-:W-:-:S13]  /*2350*/  ISETP.NE.AND.EX P4, PT, RZ, c[0x0][0x184], PT, P4 ;  /* 0x00006100ff007a0c */ /* 0x000fda0003f85340 */
[----:B------:R-:W-:Y:S05]  /*2360*/  @P4 BRA `(.L_x_31826) ;  /* 0x0000002000004947 */ /* 0x000fea0003800000 */
[----:B------:R-:W-:Y:S05]  /*2370*/  @P0 BRA `(.L_x_31827) ;  /* 0x0000005000000947 */ /* 0x000fea0003800000 */
[----:B------:R-:W-:Y:S05]  /*2380*/  BRA `(.L_x_31828) ;  /* 0x0000005000007947 */ /* 0x000fea0003800000 */
.L_x_31826:
[----:B-----5:R-:W-:Y:S01]  /*2390*/  FADD.FTZ R42, R10, R42 ;  /* 0x0000002a0a2a7221 */ /* 0x020fe20000010000 */
[----:B------:R-:W-:Y:S05]  /*23a0*/  BRA `(.L_x_31827) ;  /* 0x0000002000007947 */ /* 0x000fea0003800000 */
.L_x_31825:
[----:B-----5:R-:W-:-:S04]  /*23b0*/  FADD.FTZ R42, R6, R42 ;  /* 0x0000002a062a7221 */ /* 0x020fc80000010000 */
[----:B------:R-:W-:-:S05]  /*23c0*/  @P2 FADD.FTZ R42, R10, R42 ;  /* 0x0000002a0a2a2221 */ /* 0x000fca0000010000 */
.L_x_31827:
[----:B0-----:R-:W-:Y:S02]  /*23d0*/  MOV R14, R42 ;  /* 0x0000002a000e7202 */ /* 0x001fe40000000f00 */
.L_x_31828:
[----:B------:R-:W-:Y:S05]  /*23e0*/  @P3 BRA `(.L_x_31829) ;  /* 0x0000007000003947 */ /* 0x000fea0003800000 */
[----:B------:R-:W-:-:S04]  /*23f0*/  ISETP.NE.U32.AND P4, PT, RZ, c[0x0][0x180], PT ;  /* 0x00006000ff007a0c */ /* 0x000fc80003f85070 */
[----:B------:R-:W-:-:S13]  /*2400*/  ISETP.NE.AND.EX P4, PT, RZ, c[0x0][0x184], PT, P4 ;  /* 0x00006100ff007a0c */ /* 0x000fda0003f85340 */
[----:B------:R-:W-:Y:S05]  /*2410*/  @P4 BRA `(.L_x_31830) ;  /* 0x0000002000004947 */ /* 0x000fea0003800000 */
[----:B------:R-:W-:Y:S05]  /*2420*/  @P0 BRA `(.L_x_31831) ;  /* 0x0000005000000947 */ /* 0x000fea0003800000 */
[----:B------:R-:W-:Y:S05]  /*2430*/  BRA `(.L_x_31832) ;  /* 0x0000005000007947 */ /* 0x000fea0003800000 */
.L_x_31830:
[----:B-----5:R-:W-:Y:S01]  /*2440*/  FADD.FTZ R43, R11, R43 ;  /* 0x0000002b0b2b7221 */ /* 0x020fe20000010000 */
[----:B------:R-:W-:Y:S05]  /*2450*/  BRA `(.L_x_31831) ;  /* 0x0000002000007947 */ /* 0x000fea0003800000 */
.L_x_31829:
[----:B-----5:R-:W-:-:S04]  /*2460*/  FADD.FTZ R43, R7, R43 ;  /* 0x0000002b072b7221 */ /* 0x020fc80000010000 */
[----:B------:R-:W-:-:S05]  /*2470*/  @P2 FADD.FTZ R43, R11, R43 ;  /* 0x0000002b0b2b2221 */ /* 0x000fca0000010000 */
.L_x_31831:
[----:B0-----:R-:W-:Y:S02]  /*2480*/  MOV R15, R43 ;  /* 0x0000002b000f7202 */ /* 0x001fe40000000f00 */
.L_x_31832:
        /* <DEDUP_REMOVED lines=15> */
.L_x_31834:
[----:B-----5:R-:W-:Y:S01]  /*2580*/  FADD.FTZ R44, R8, R44 ;  /* 0x0000002c082c7221 */ /* 0x020fe20000010000 */
[----:B------:R-:W-:Y:S05]  /*2590*/  BRA `(.L_x_31835) ;  /* 0x0000002000007947 */ /* 0x000fea0003800000 */
.L_x_31833:
[----:B-----5:R-:W-:-:S04]  /*25a0*/  FADD.FTZ R44, R4, R44 ;  /* 0x0000002c042c7221 */ /* 0x020fc80000010000 */
[----:B------:R-:W-:-:S05]  /*25b0*/  @P2 FADD.FTZ R44, R8, R44 ;  /* 0x0000002c082c2221 */ /* 0x000fca0000010000 */
.L_x_31835:
[----:B0-----:R-:W-:Y:S02]  /*25c0*/  MOV R12, R44 ;  /* 0x0000002c000c7202 */ /* 0x001fe40000000f00 */
.L_x_31836:
[----:B------:R-:W-:Y:S05]  /*25d0*/  @P3 BRA `(.L_x_31837) ;  /* 0x0000007000003947 */ /* 0x000fea0003800000 */
[----:B------:R-:W-:-:S04]  /*25e0*/  ISETP.NE.U32.AND P4, PT, RZ, c[0x0][0x180], PT ;  /* 0x00006000ff007a0c */ /* 0x000fc80003f85070 */
[----:B------:R-:W-:-:S13]  /*25f0*/  ISETP.NE.AND.EX P4, PT, RZ, c[0x0][0x184], PT, P4 ;  /* 0x00006100ff007a0c */ /* 0x000fda0003f85340 */
[----:B------:R-:W-:Y:S05]  /*2600*/  @P4 BRA `(.L_x_31838) ;  /* 0x0000002000004947 */ /* 0x000fea0003800000 */
[----:B------:R-:W-:Y:S05]  /*2610*/  @P0 BRA `(.L_x_31839) ;  /* 0x0000005000000947 */ /* 0x000fea0003800000 */
[----:B------:R-:W-:Y:S05]  /*2620*/  BRA `(.L_x_31840) ;  /* 0x0000005000007947 */ /* 0x000fea0003800000 */
.L_x_31838:
[----:B-----5:R-:W-:Y:S01]  /*2630*/  FADD.FTZ R45, R9, R45 ;  /* 0x0000002d092d7221 */ /* 0x020fe20000010000 */
[----:B------:R-:W-:Y:S05]  /*2640*/  BRA `(.L_x_31839) ;  /* 0x0000002000007947 */ /* 0x000fea0003800000 */
.L_x_31837:
[----:B-----5:R-:W-:-:S04]  /*2650*/  FADD.FTZ R45, R5, R45 ;  /* 0x0000002d052d7221 */ /* 0x020fc80000010000 */
[----:B------:R-:W-:-:S05]  /*2660*/  @P2 FADD.FTZ R45, R9, R45 ;  /* 0x0000002d092d2221 */ /* 0x000fca0000010000 */
.L_x_31839:
[----:B0-----:R-:W-:Y:S02]  /*2670*/  MOV R13, R45 ;  /* 0x0000002d000d7202 */ /* 0x001fe40000000f00 */
.L_x_31840:
[----:B------:R-:W-:Y:S05]  /*2680*/  @P3 BRA `(.L_x_31841) ;  /* 0x0000007000003947 */ /* 0x000fea0003800000 */
[----:B------:R-:W-:-:S04]  /*2690*/  ISETP.NE.U32.AND P4, PT, RZ, c[0x0][0x180], PT ;  /* 0x00006000ff007a0c */ /* 0x000fc80003f85070 */
[----:B------:R-:W-:-:S13]  /*26a0*/  ISETP.NE.AND.EX P4, PT, RZ, c[0x0][0x184], PT, P4 ;  /* 0x00006100ff007a0c */ /* 0x000fda0003f85340 */
[----:B------:R-:W-:Y:S05]  /*26b0*/  @P4 BRA `(.L_x_31842) ;  /* 0x0000002000004947 */ /* 0x000fea0003800000 */
[----:B------:R-:W-:Y:S05]  /*26c0*/  @P0 BRA `(.L_x_31843) ;  /* 0x0000005000000947 */ /* 0x000fea0003800000 */
[----:B------:R-:W-:Y:S05]  /*26d0*/  BRA `(.L_x_31844) ;  /* 0x0000005000007947 */ /* 0x000fea0003800000 */
.L_x_31842:
[----:B-----5:R-:W-:Y:S01]  /*26e0*/  FADD.FTZ R46, R10, R46 ;  /* 0x0000002e0a2e7221 */ /* 0x020fe20000010000 */
[----:B------:R-:W-:Y:S05]  /*26f0*/  BRA `(.L_x_31843) ;  /* 0x0000002000007947 */ /* 0x000fea0003800000 */
.L_x_31841:
[----:B-----5:R-:W-:-:S04]  /*2700*/  FADD.FTZ R46, R6, R46 ;  /* 0x0000002e062e7221 */ /* 0x020fc80000010000 */
[----:B------:R-:W-:-:S05]  /*2710*/  @P2 FADD.FTZ R46, R10, R46 ;  /* 0x0000002e0a2e2221 */ /* 0x000fca0000010000 */
.L_x_31843:
[----:B0-----:R-:W-:Y:S02]  /*2720*/  MOV R14, R46 ;  /* 0x0000002e000e7202 */ /* 0x001fe40000000f00 */
.L_x_31844:
[----:B------:R-:W-:Y:S05]  /*2730*/  @P3 BRA `(.L_x_31845) ;  /* 0x0000007000003947 */ /* 0x000fea0003800000 */
[----:B------:R-:W-:-:S04]  /*2740*/  ISETP.NE.U32.AND P4, PT, RZ, c[0x0][0x180], PT ;  /* 0x00006000ff007a0c */ /* 0x000fc80003f85070 */
[----:B------:R-:W-:-:S13]  /*2750*/  ISETP.NE.AND.EX P4, PT, RZ, c[0x0][0x184], PT, P4 ;  /* 0x00006100ff007a0c */ /* 0x000fda0003f85340 */
[----:B------:R-:W-:Y:S05]  /*2760*/  @P4 BRA `(.L_x_31846) ;  /* 0x0000002000004947 */ /* 0x000fea0003800000 */
[----:B------:R-:W-:Y:S05]  /*2770*/  @P0 BRA `(.L_x_31847) ;  /* 0x0000005000000947 */ /* 0x000fea0003800000 */
[----:B------:R-:W-:Y:S05]  /*2780*/  BRA `(.L_x_31848) ;  /* 0x0000005000007947 */ /* 0x000fea0003800000 */
.L_x_31846:
[----:B-----5:R-:W-:Y:S01]  /*2790*/  FADD.FTZ R47, R11, R47 ;  /* 0x0000002f0b2f7221 */ /* 0x020fe20000010000 */
[----:B------:R-:W-:Y:S05]  /*27a0*/  BRA `(.L_x_31847) ;  /* 0x0000002000007947 */ /* 0x000fea0003800000 */
.L_x_31845:
[----:B-----5:R-:W-:-:S04]  /*27b0*/  FADD.FTZ R47, R7, R47 ;  /* 0x0000002f072f7221 */ /* 0x020fc80000010000 */
[----:B------:R-:W-:-:S05]  /*27c0*/  @P2 FADD.FTZ R47, R11, R47 ;  /* 0x0000002f0b2f2221 */ /* 0x000fca0000010000 */
.L_x_31847:
[----:B0-----:R-:W-:Y:S02]  /*27d0*/  MOV R15, R47 ;  /* 0x0000002f000f7202 */ /* 0x001fe40000000f00 */
.L_x_31848:
        /* <DEDUP_REMOVED lines=15> */
.L_x_31850:
[----:B-----5:R-:W-:Y:S01]  /*28d0*/  FADD.FTZ R48, R8, R48 ;  /* 0x0000003008307221 */ /* 0x020fe20000010000 */
[----:B------:R-:W-:Y:S05]  /*28e0*/  BRA `(.L_x_31851) ;  /* 0x0000002000007947 */ /* 0x000fea0003800000 */
.L_x_31849:
[----:B-----5:R-:W-:-:S04]  /*28f0*/  FADD.FTZ R48, R4, R48 ;  /* 0x0000003004307221 */ /* 0x020fc80000010000 */
[----:B------:R-:W-:-:S05]  /*2900*/  @P2 FADD.FTZ R48, R8, R48 ;  /* 0x0000003008302221 */ /* 0x000fca0000010000 */
.L_x_31851:
[----:B0-----:R-:W-:Y:S02]  /*2910*/  MOV R12, R48 ;  /* 0x00000030000c7202 */ /* 0x001fe40000000f00 */
.L_x_31852:
[----:B------:R-:W-:Y:S05]  /*2920*/  @P3 BRA `(.L_x_31853) ;  /* 0x0000007000003947 */ /* 0x000fea0003800000 */
[----:B------:R-:W-:-:S04]  /*2930*/  ISETP.NE.U32.AND P4, PT, RZ, c[0x0][0x180], PT ;  /* 0x00006000ff007a0c */ /* 0x000fc80003f85070 */
[----:B------:R-:W-:-:S13]  /*2940*/  ISETP.NE.AND.EX P4, PT, RZ, c[0x0][0x184], PT, P4 ;  /* 0x00006100ff007a0c */ /* 0x000fda0003f85340 */
[----:B------:R-:W-:Y:S05]  /*2950*/  @P4 BRA `(.L_x_31854) ;  /* 0x0000002000004947 */ /* 0x000fea0003800000 */
[----:B------:R-:W-:Y:S05]  /*2960*/  @P0 BRA `(.L_x_31855) ;  /* 0x0000005000000947 */ /* 0x000fea0003800000 */
[----:B------:R-:W-:Y:S05]  /*2970*/  BRA `(.L_x_31856) ;  /* 0x0000005000007947 */ /* 0x000fea0003800000 */
.L_x_31854:
[----:B-----5:R-:W-:Y:S01]  /*2980*/  FADD.FTZ R49, R9, R49 ;  /* 0x0000003109317221 */ /* 0x020fe20000010000 */
[----:B------:R-:W-:Y:S05]  /*2990*/  BRA `(.L_x_31855) ;  /* 0x0000002000007947 */ /* 0x000fea0003800000 */
.L_x_31853:
[----:B-----5:R-:W-:-:S04]  /*29a0*/  FADD.FTZ R49, R5, R49 ;  /* 0x0000003105317221 */ /* 0x020fc80000010000 */
[----:B------:R-:W-:-:S05]  /*29b0*/  @P2 FADD.FTZ R49, R9, R49 ;  /* 0x0000003109312221 */ /* 0x000fca0000010000 */
.L_x_31855:
[----:B0-----:R-:W-:Y:S02]  /*29c0*/  MOV R13, R49 ;  /* 0x00000031000d7202 */ /* 0x001fe40000000f00 */
.L_x_31856:
[----:B------:R-:W-:Y:S05]  /*29d0*/  @P3 BRA `(.L_x_31857) ;  /* 0x0000007000003947 */ /* 0x000fea0003800000 */
[----:B------:R-:W-:-:S04]  /*29e0*/  ISETP.NE.U32.AND P4, PT, RZ, c[0x0][0x180], PT ;  /* 0x00006000ff007a0c */ /* 0x000fc80003f85070 */
[----:B------:R-:W-:-:S13]  /*29f0*/  ISETP.NE.AND.EX P4, PT, RZ, c[0x0][0x184], PT, P4 ;  /* 0x00006100ff007a0c */ /* 0x000fda0003f85340 */
[----:B------:R-:W-:Y:S05]  /*2a00*/  @P4 BRA `(.L_x_31858) ;  /* 0x0000002000004947 */ /* 0x000fea0003800000 */
[----:B------:R-:W-:Y:S05]  /*2a10*/  @P0 BRA `(.L_x_31859) ;  /* 0x0000005000000947 */ /* 0x000fea0003800000 */
[----:B------:R-:W-:Y:S05]  /*2a20*/  BRA `(.L_x_31860) ;  /* 0x0000005000007947 */ /* 0x000fea0003800000 */
.L_x_31858:
[----:B-----5:R-:W-:Y:S01]  /*2a30*/  FADD.FTZ R50, R10, R50 ;  /* 0x000000320a327221 */ /* 0x020fe20000010000 */
[----:B------:R-:W-:Y:S05]  /*2a40*/  BRA `(.L_x_31859) ;  /* 0x0000002000007947 */ /* 0x000fea0003800000 */
.L_x_31857:
[----:B-----5:R-:W-:-:S04]  /*2a50*/  FADD.FTZ R50, R6, R50 ;  /* 0x0000003206327221 */ /* 0x020fc80000010000 */
[----:B------:R-:W-:-:S05]  /*2a60*/  @P2 FADD.FTZ R50, R10, R50 ;  /* 0x000000320a322221 */ /* 0x000fca0000010000 */
.L_x_31859:
[----:B0-----:R-:W-:Y:S02]  /*2a70*/  MOV R14, R50 ;  /* 0x00000032000e7202 */ /* 0x001fe40000000f00 */
.L_x_31860:
[----:B------:R-:W-:Y:S05]  /*2a80*/  @P3 BRA `(.L_x_31861) ;  /* 0x0000007000003947 */ /* 0x000fea0003800000 */
[----:B------:R-:W-:-:S04]  /*2a90*/  ISETP.NE.U32.AND P4, PT, RZ, c[0x0][0x180], PT ;  /* 0x00006000ff007a0c */ /* 0x000fc80003f85070 */
[----:B------:R-:W-:-:S13]  /*2aa0*/  ISETP.NE.AND.EX P4, PT, RZ, c[0x0][0x184], PT, P4 ;  /* 0x00006100ff007a0c */ /* 0x000fda0003f85340 */
[----:B------:R-:W-:Y:S05]  /*2ab0*/  @P4 BRA `(.L_x_31862) ;  /* 0x0000002000004947 */ /* 0x000fea0003800000 */
[----:B------:R-:W-:Y:S05]  /*2ac0*/  @P0 BRA `(.L_x_31863) ;  /* 0x0000005000000947 */ /* 0x000fea0003800000 */
[----:B------:R-:W-:Y:S05]  /*2ad0*/  BRA `(.L_x_31864) ;  /* 0x0000005000007947 */ /* 0x000fea0003800000 */
.L_x_31862:
[----:B-----5:R-:W-:Y:S01]  /*2ae0*/  FADD.FTZ R51, R11, R51 ;  /* 0x000000330b337221 */ /* 0x020fe20000010000 */
[----:B------:R-:W-:Y:S05]  /*2af0*/  BRA `(.L_x_31863) ;  /* 0x0000002000007947 */ /* 0x000fea0003800000 */
.L_x_31861:
[----:B-----5:R-:W-:-:S04]  /*2b00*/  FADD.FTZ R51, R7, R51 ;  /* 0x0000003307337221 */ /* 0x020fc80000010000 */
[----:B------:R-:W-:-:S05]  /*2b10*/  @P2 FADD.FTZ R51, R11, R51 ;  /* 0x000000330b332221 */ /* 0x000fca0000010000 */
.L_x_31863:
[----:B0-----:R-:W-:Y:S02]  /*2b20*/  MOV R15, R51 ;  /* 0x00000033000f7202 */ /* 0x001fe40000000f00 */
.L_x_31864:
        /* <DEDUP_REMOVED lines=15> */
.L_x_31866:
[----:B-----5:R-:W-:Y:S01]  /*2c20*/  FADD.FTZ R52, R8, R52 ;  /* 0x0000003408347221 */ /* 0x020fe20000010000 */
[----:B------:R-:W-:Y:S05]  /*2c30*/  BRA `(.L_x_31867) ;  /* 0x0000002000007947 */ /* 0x000fea0003800000 */
.L_x_31865:
[----:B-----5:R-:W-:-:S04]  /*2c40*/  FADD.FTZ R52, R4, R52 ;  /* 0x0000003404347221 */ /* 0x020fc80000010000 */
[----:B------:R-:W-:-:S05]  /*2c50*/  @P2 FADD.FTZ R52, R8, R52 ;  /* 0x0000003408342221 */ /* 0x000fca0000010000 */
.L_x_31867:
[----:B0-----:R-:W-:Y:S02]  /*2c60*/  MOV R12, R52 ;  /* 0x00000034000c7202 */ /* 0x001fe40000000f00 */
.L_x_31868:
[----:B------:R-:W-:Y:S05]  /*2c70*/  @P3 BRA `(.L_x_31869) ;  /* 0x0000007000003947 */ /* 0x000fea0003800000 */
[----:B------:R-:W-:-:S04]  /*2c80*/  ISETP.NE.U32.AND P4, PT, RZ, c[0x0][0x180], PT ;  /* 0x00006000ff007a0c */ /* 0x000fc80003f85070 */
[----:B------:R-:W-:-:S13]  /*2c90*/  ISETP.NE.AND.EX P4, PT, RZ, c[0x0][0x184], PT, P4 ;  /* 0x00006100ff007a0c */ /* 0x000fda0003f85340 */
[----:B------:R-:W-:Y:S05]  /*2ca0*/  @P4 BRA `(.L_x_31870) ;  /* 0x0000002000004947 */ /* 0x000fea0003800000 */
[----:B------:R-:W-:Y:S05]  /*2cb0*/  @P0 BRA `(.L_x_31871) ;  /* 0x0000005000000947 */ /* 0x000fea0003800000 */
[----:B------:R-:W-:Y:S05]  /*2cc0*/  BRA `(.L_x_31872) ;  /* 0x0000005000007947 */ /* 0x000fea0003800000 */
.L_x_31870:
[----:B-----5:R-:W-:Y:S01]  /*2cd0*/  FADD.FTZ R53, R9, R53 ;  /* 0x0000003509357221 */ /* 0x020fe20000010000 */
[----:B------:R-:W-:Y:S05]  /*2ce0*/  BRA `(.L_x_31871) ;  /* 0x0000002000007947 */ /* 0x000fea0003800000 */
.L_x_31869:
[----:B-----5:R-:W-:-:S04]  /*2cf0*/  FADD.FTZ R53, R5, R53 ;  /* 0x0000003505357221 */ /* 0x020fc80000010000 */
[----:B------:R-:W-:-:S05]  /*2d00*/  @P2 FADD.FTZ R53, R9, R53 ;  /* 0x0000003509352221 */ /* 0x000fca0000010000 */
.L_x_31871:
[----:B0-----:R-:W-:Y:S02]  /*2d10*/  MOV R13, R53 ;  /* 0x00000035000d7202 */ /* 0x001fe40000000f00 */
.L_x_31872:
[----:B------:R-:W-:Y:S05]  /*2d20*/  @P3 BRA `(.L_x_31873) ;  /* 0x0000007000003947 */ /* 0x000fea0003800000 */
[----:B------:R-:W-:-:S04]  /*2d30*/  ISETP.NE.U32.AND P4, PT, RZ, c[0x0][0x180], PT ;  /* 0x00006000ff007a0c */ /* 0x000fc80003f85070 */
[----:B------:R-:W-:-:S13]  /*2d40*/  ISETP.NE.AND.EX P4, PT, RZ, c[0x0][0x184], PT, P4 ;  /* 0x00006100ff007a0c */ /* 0x000fda0003f85340 */
[----:B------:R-:W-:Y:S05]  /*2d50*/  @P4 BRA `(.L_x_31874) ;  /* 0x0000002000004947 */ /* 0x000fea0003800000 */
[----:B------:R-:W-:Y:S05]  /*2d60*/  @P0 BRA `(.L_x_31875) ;  /* 0x0000005000000947 */ /* 0x000fea0003800000 */
[----:B------:R-:W-:Y:S05]  /*2d70*/  BRA `(.L_x_31876) ;  /* 0x0000005000007947 */ /* 0x000fea0003800000 */
.L_x_31874:
[----:B-----5:R-:W-:Y:S01]  /*2d80*/  FADD.FTZ R54, R10, R54 ;  /* 0x000000360a367221 */ /* 0x020fe20000010000 */
[----:B------:R-:W-:Y:S05]  /*2d90*/  BRA `(.L_x_31875) ;  /* 0x0000002000007947 */ /* 0x000fea0003800000 */
.L_x_31873:
[----:B-----5:R-:W-:-:S04]  /*2da0*/  FADD.FTZ R54, R6, R54 ;  /* 0x0000003606367221 */ /* 0x020fc80000010000 */
[----:B------:R-:W-:-:S05]  /*2db0*/  @P2 FADD.FTZ R54, R10, R54 ;  /* 0x000000360a362221 */ /* 0x000fca0000010000 */
.L_x_31875:
[----:B0-----:R-:W-:Y:S02]  /*2dc0*/  MOV R14, R54 ;  /* 0x00000036000e7202 */ /* 0x001fe40000000f00 */
.L_x_31876:
[----:B------:R-:W-:Y:S05]  /*2dd0*/  @P3 BRA `(.L_x_31877) ;  /* 0x0000007000003947 */ /* 0x000fea0003800000 */
[----:B------:R-:W-:-:S04]  /*2de0*/  ISETP.NE.U32.AND P4, PT, RZ, c[0x0][0x180], PT ;  /* 0x00006000ff007a0c */ /* 0x000fc80003f85070 */
[----:B------:R-:W-:-:S13]  /*2df0*/  ISETP.NE.AND.EX P4, PT, RZ, c[0x0][0x184], PT, P4 ;  /* 0x00006100ff007a0c */ /* 0x000fda0003f85340 */
[----:B------:R-:W-:Y:S05]  /*2e00*/  @P4 BRA `(.L_x_31878) ;  /* 0x0000002000004947 */ /* 0x000fea0003800000 */
[----:B------:R-:W-:Y:S05]  /*2e10*/  @P0 BRA `(.L_x_31879) ;  /* 0x0000005000000947 */ /* 0x000fea0003800000 */
[----:B------:R-:W-:Y:S05]  /*2e20*/  BRA `(.L_x_31880) ;  /* 0x0000005000007947 */ /* 0x000fea0003800000 */
.L_x_31878:
[----:B-----5:R-:W-:Y:S01]  /*2e30*/  FADD.FTZ R55, R11, R55 ;  /* 0x000000370b377221 */ /* 0x020fe20000010000 */
[----:B------:R-:W-:Y:S05]  /*2e40*/  BRA `(.L_x_31879) ;  /* 0x0000002000007947 */ /* 0x000fea0003800000 */
.L_x_31877:
[----:B-----5:R-:W-:-:S04]  /*2e50*/  FADD.FTZ R55, R7, R55 ;  /* 0x0000003707377221 */ /* 0x020fc80000010000 */
[----:B------:R-:W-:-:S05]  /*2e60*/  @P2 FADD.FTZ R55, R11, R55 ;  /* 0x000000370b372221 */ /* 0x000fca0000010000 */
.L_x_31879:
[----:B0-----:R-:W-:Y:S02]  /*2e70*/  MOV R15, R55 ;  /* 0x00000037000f7202 */ /* 0x001fe40000000f00 */
.L_x_31880:
        /* <DEDUP_REMOVED lines=15> */
.L_x_31882:
[----:B-----5:R-:W-:Y:S01]  /*2f70*/  FADD.FTZ R56, R8, R56 ;  /* 0x0000003808387221 */ /* 0x020fe20000010000 */
[----:B------:R-:W-:Y:S05]  /*2f80*/  BRA `(.L_x_31883) ;  /* 0x0000002000007947 */ /* 0x000fea0003800000 */
.L_x_31881:
[----:B-----5:R-:W-:-:S04]  /*2f90*/  FADD.FTZ R56, R4, R56 ;  /* 0x0000003804387221 */ /* 0x020fc80000010000 */
[----:B------:R-:W-:-:S05]  /*2fa0*/  @P2 FADD.FTZ R56, R8, R56 ;  /* 0x0000003808382221 */ /* 0x000fca0000010000 */
.L_x_31883:
[----:B0-----:R-:W-:Y:S02]  /*2fb0*/  MOV R12, R56 ;  /* 0x00000038000c7202 */ /* 0x001fe40000000f00 */
.L_x_31884:
[----:B------:R-:W-:Y:S05]  /*2fc0*/  @P3 BRA `(.L_x_31885) ;  /* 0x0000007000003947 */ /* 0x000fea0003800000 */
[----:B------:R-:W-:-:S04]  /*2fd0*/  ISETP.NE.U32.AND P4, PT, RZ, c[0x0][0x180], PT ;  /* 0x00006000ff007a0c */ /* 0x000fc80003f85070 */
[----:B------:R-:W-:-:S13]  /*2fe0*/  ISETP.NE.AND.EX P4, PT, RZ, c[0x0][0x184], PT, P4 ;  /* 0x00006100ff007a0c */ /* 0x000fda0003f85340 */
[----:B------:R-:W-:Y:S05]  /*2ff0*/  @P4 BRA `(.L_x_31886) ;  /* 0x0000002000004947 */ /* 0x000fea0003800000 */
[----:B------:R-:W-:Y:S05]  /*3000*/  @P0 BRA `(.L_x_31887) ;  /* 0x0000005000000947 */ /* 0x000fea0003800000 */
[----:B------:R-:W-:Y:S05]  /*3010*/  BRA `(.L_x_31888) ;  /* 0x0000005000007947 */ /* 0x000fea0003800000 */
.L_x_31886:
[----:B-----5:R-:W-:Y:S01]  /*3020*/  FADD.FTZ R57, R9, R57 ;  /* 0x0000003909397221 */ /* 0x020fe20000010000 */
[----:B------:R-:W-:Y:S05]  /*3030*/  BRA `(.L_x_31887) ;  /* 0x0000002000007947 */ /* 0x000fea0003800000 */
.L_x_31885:
[----:B-----5:R-:W-:-:S04]  /*3040*/  FADD.FTZ R57, R5, R57 ;  /* 0x0000003905397221 */ /* 0x020fc80000010000 */
[----:B------:R-:W-:-:S05]  /*3050*/  @P2 FADD.FTZ R57, R9, R57 ;  /* 0x0000003909392221 */ /* 0x000fca0000010000 */
.L_x_31887:
[----:B0-----:R-:W-:Y:S02]  /*3060*/  MOV R13, R57 ;  /* 0x00000039000d7202 */ /* 0x001fe40000000f00 */
.L_x_31888:
[----:B------:R-:W-:Y:S05]  /*3070*/  @P3 BRA `(.L_x_31889) ;  /* 0x0000007000003947 */ /* 0x000fea0003800000 */
[----:B------:R-:W-:-:S04]  /*3080*/  ISETP.NE.U32.AND P4, PT, RZ, c[0x0][0x180], PT ;  /* 0x00006000ff007a0c */ /* 0x000fc80003f85070 */
[----:B------:R-:W-:-:S13]  /*3090*/  ISETP.NE.AND.EX P4, PT, RZ, c[0x0][0x184], PT, P4 ;  /* 0x00006100ff007a0c */ /* 0x000fda0003f85340 */
[----:B------:R-:W-:Y:S05]  /*30a0*/  @P4 BRA `(.L_x_31890) ;  /* 0x0000002000004947 */ /* 0x000fea0003800000 */
[----:B------:R-:W-:Y:S05]  /*30b0*/  @P0 BRA `(.L_x_31891) ;  /* 0x0000005000000947 */ /* 0x000fea0003800000 */
[----:B------:R-:W-:Y:S05]  /*30c0*/  BRA `(.L_x_31892) ;  /* 0x0000005000007947 */ /* 0x000fea0003800000 */
.L_x_31890:
[----:B-----5:R-:W-:Y:S01]  /*30d0*/  FADD.FTZ R58, R10, R58 ;  /* 0x0000003a0a3a7221 */ /* 0x020fe20000010000 */
[----:B------:R-:W-:Y:S05]  /*30e0*/  BRA `(.L_x_31891) ;  /* 0x0000002000007947 */ /* 0x000fea0003800000 */
.L_x_31889:
[----:B-----5:R-:W-:-:S04]  /*30f0*/  FADD.FTZ R58, R6, R58 ;  /* 0x0000003a063a7221 */ /* 0x020fc80000010000 */
[----:B------:R-:W-:-:S05]  /*3100*/  @P2 FADD.FTZ R58, R10, R58 ;  /* 0x0000003a0a3a2221 */ /* 0x000fca0000010000 */
.L_x_31891:
[----:B0-----:R-:W-:Y:S02]  /*3110*/  MOV R14, R58 ;  /* 0x0000003a000e7202 */ /* 0x001fe40000000f00 */
.L_x_31892:
[----:B------:R-:W-:Y:S05]  /*3120*/  @P3 BRA `(.L_x_31893) ;  /* 0x0000007000003947 */ /* 0x000fea0003800000 */
[----:B------:R-:W-:-:S04]  /*3130*/  ISETP.NE.U32.AND P4, PT, RZ, c[0x0][0x180], PT ;  /* 0x00006000ff007a0c */ /* 0x000fc80003f85070 */
[----:B------:R-:W-:-:S13]  /*3140*/  ISETP.NE.AND.EX P4, PT, RZ, c[0x0][0x184], PT, P4 ;  /* 0x00006100ff007a0c */ /* 0x000fda0003f85340 */
[----:B------:R-:W-:Y:S05]  /*3150*/  @P4 BRA `(.L_x_31894) ;  /* 0x0000002000004947 */ /* 0x000fea0003800000 */
[----:B------:R-:W-:Y:S05]  /*3160*/  @P0 BRA `(.L_x_31895) ;  /* 0x0000005000000947 */ /* 0x000fea0003800000 */
[----:B------:R-:W-:Y:S05]  /*3170*/  BRA `(.L_x_31896) ;  /* 0x0000005000007947 */ /* 0x000fea0003800000 */
.L_x_31894:
[----:B-----5:R-:W-:Y:S01]  /*3180*/  FADD.FTZ R59, R11, R59 ;  /* 0x0000003b0b3b7221 */ /* 0x020fe20000010000 */
[----:B------:R-:W-:Y:S05]  /*3190*/  BRA `(.L_x_31895) ;  /* 0x0000002000007947 */ /* 0x000fea0003800000 */
.L_x_31893:
[----:B-----5:R-:W-:-:S04]  /*31a0*/  FADD.FTZ R59, R7, R59 ;  /* 0x0000003b073b7221 */ /* 0x020fc80000010000 */
[----:B------:R-:W-:-:S05]  /*31b0*/  @P2 FADD.FTZ R59, R11, R59 ;  /* 0x0000003b0b3b2221 */ /* 0x000fca0000010000 */
.L_x_31895:
[----:B0-----:R-:W-:Y:S02]  /*31c0*/  MOV R15, R59 ;  /* 0x0000003b000f7202 */ /* 0x001fe40000000f00 */
.L_x_31896:
        /* <DEDUP_REMOVED lines=15> */
.L_x_31898:
[----:B-----5:R-:W-:Y:S01]  /*32c0*/  FADD.FTZ R60, R8, R60 ;  /* 0x0000003c083c7221 */ /* 0x020fe20000010000 */
[----:B------:R-:W-:Y:S05]  /*32d0*/  BRA `(.L_x_31899) ;  /* 0x0000002000007947 */ /* 0x000fea0003800000 */
.L_x_31897:
[----:B-----5:R-:W-:-:S04]  /*32e0*/  FADD.FTZ R60, R4, R60 ;  /* 0x0000003c043c7221 */ /* 0x020fc80000010000 */
[----:B------:R-:W-:-:S05]  /*32f0*/  @P2 FADD.FTZ R60, R8, R60 ;  /* 0x0000003c083c2221 */ /* 0x000fca0000010000 */
.L_x_31899:
[----:B0-----:R-:W-:Y:S02]  /*3300*/  MOV R12, R60 ;  /* 0x0000003c000c7202 */ /* 0x001fe40000000f00 */
.L_x_31900:
[----:B------:R-:W-:Y:S05]  /*3310*/  @P3 BRA `(.L_x_31901) ;  /* 0x0000007000003947 */ /* 0x000fea0003800000 */
[----:B------:R-:W-:-:S04]  /*3320*/  ISETP.NE.U32.AND P1, PT, RZ, c[0x0][0x180], PT ;  /* 0x00006000ff007a0c */ /* 0x000fc80003f25070 */
[----:B------:R-:W-:-:S13]  /*3330*/  ISETP.NE.AND.EX P1, PT, RZ, c[0x0][0x184], PT, P1 ;  /* 0x00006100ff007a0c */ /* 0x000fda0003f25310 */
[----:B------:R-:W-:Y:S05]  /*3340*/  @P1 BRA `(.L_x_31902) ;  /* 0x0000002000001947 */ /* 0x000fea0003800000 */
[----:B------:R-:W-:Y:S05]  /*3350*/  @P0 BRA `(.L_x_31903) ;  /* 0x0000005000000947 */ /* 0x000fea0003800000 */
[----:B------:R-:W-:Y:S05]  /*3360*/  BRA `(.L_x_31904) ;  /* 0x0000005000007947 */ /* 0x000fea0003800000 */
.L_x_31902:
[----:B-----5:R-:W-:Y:S01]  /*3370*/  FADD.FTZ R61, R9, R61 ;  /* 0x0000003d093d7221 */ /* 0x020fe20000010000 */
[----:B------:R-:W-:Y:S05]  /*3380*/  BRA `(.L_x_31903) ;  /* 0x0000002000007947 */ /* 0x000fea0003800000 */
.L_x_31901:
[----:B-----5:R-:W-:-:S04]  /*3390*/  FADD.FTZ R61, R5, R61 ;  /* 0x0000003d053d7221 */ /* 0x020fc80000010000 */
[----:B------:R-:W-:-:S05]  /*33a0*/  @P2 FADD.FTZ R61, R9, R61 ;  /* 0x0000003d093d2221 */ /* 0x000fca0000010000 */
.L_x_31903:
[----:B0-----:R-:W-:Y:S02]  /*33b0*/  MOV R13, R61 ;  /* 0x0000003d000d7202 */ /* 0x001fe40000000f00 */
.L_x_31904:
[----:B------:R-:W-:Y:S05]  /*33c0*/  @P3 BRA `(.L_x_31905) ;  /* 0x0000007000003947 */ /* 0x000fea0003800000 */
[----:B------:R-:W-:-:S04]  /*33d0*/  ISETP.NE.U32.AND P1, PT, RZ, c[0x0][0x180], PT ;  /* 0x00006000ff007a0c */ /* 0x000fc80003f25070 */
[----:B------:R-:W-:-:S13]  /*33e0*/  ISETP.NE.AND.EX P1, PT, RZ, c[0x0][0x184], PT, P1 ;  /* 0x00006100ff007a0c */ /* 0x000fda0003f25310 */
[----:B------:R-:W-:Y:S05]  /*33f0*/  @P1 BRA `(.L_x_31906) ;  /* 0x0000002000001947 */ /* 0x000fea0003800000 */
[----:B------:R-:W-:Y:S05]  /*3400*/  @P0 BRA `(.L_x_31907) ;  /* 0x0000005000000947 */ /* 0x000fea0003800000 */
[----:B------:R-:W-:Y:S05]  /*3410*/  BRA `(.L_x_31908) ;  /* 0x0000005000007947 */ /* 0x000fea0003800000 */
.L_x_31906:
[----:B-----5:R-:W-:Y:S01]  /*3420*/  FADD.FTZ R62, R10, R62 ;  /* 0x0000003e0a3e7221 */ /* 0x020fe20000010000 */
[----:B------:R-:W-:Y:S05]  /*3430*/  BRA `(.L_x_31907) ;  /* 0x0000002000007947 */ /* 0x000fea0003800000 */
.L_x_31905:
[----:B-----5:R-:W-:-:S04]  /*3440*/  FADD.FTZ R62, R6, R62 ;  /* 0x0000003e063e7221 */ /* 0x020fc80000010000 */
[----:B------:R-:W-:-:S05]  /*3450*/  @P2 FADD.FTZ R62, R10, R62 ;  /* 0x0000003e0a3e2221 */ /* 0x000fca0000010000 */
.L_x_31907:
[----:B0-----:R-:W-:Y:S02]  /*3460*/  MOV R14, R62 ;  /* 0x0000003e000e7202 */ /* 0x001fe40000000f00 */
.L_x_31908:
[----:B------:R-:W-:Y:S05]  /*3470*/  @P3 BRA `(.L_x_31909) ;  /* 0x0000007000003947 */ /* 0x000fea0003800000 */
[----:B------:R-:W-:-:S04]  /*3480*/  ISETP.NE.U32.AND P1, PT, RZ, c[0x0][0x180], PT ;  /* 0x00006000ff007a0c */ /* 0x000fc80003f25070 */
[----:B------:R-:W-:-:S13]  /*3490*/  ISETP.NE.AND.EX P1, PT, RZ, c[0x0][0x184], PT, P1 ;  /* 0x00006100ff007a0c */ /* 0x000fda0003f25310 */
[----:B------:R-:W-:Y:S05]  /*34a0*/  @P1 BRA `(.L_x_31910) ;  /* 0x0000002000001947 */ /* 0x000fea0003800000 */
[----:B------:R-:W-:Y:S05]  /*34b0*/  @P0 BRA `(.L_x_31911) ;  /* 0x0000005000000947 */ /* 0x000fea0003800000 */
[----:B------:R-:W-:Y:S05]  /*34c0*/  BRA `(.L_x_31912) ;  /* 0x0000005000007947 */ /* 0x000fea0003800000 */
.L_x_31910:
[----:B-----5:R-:W-:Y:S01]  /*34d0*/  FADD.FTZ R63, R11, R63 ;  /* 0x0000003f0b3f7221 */ /* 0x020fe20000010000 */
[----:B------:R-:W-:Y:S05]  /*34e0*/  BRA `(.L_x_31911) ;  /* 0x0000002000007947 */ /* 0x000fea0003800000 */
.L_x_31909:
[----:B-----5:R-:W-:-:S04]  /*34f0*/  FADD.FTZ R63, R7, R63 ;  /* 0x0000003f073f7221 */ /* 0x020fc80000010000 */
[----:B------:R-:W-:-:S05]  /*3500*/  @P2 FADD.FTZ R63, R11, R63 ;  /* 0x0000003f0b3f2221 */ /* 0x000fca0000010000 */
.L_x_31911:
[----:B0-----:R-:W-:Y:S02]  /*3510*/  MOV R15, R63 ;  /* 0x0000003f000f7202 */ /* 0x001fe40000000f00 */
.L_x_31912:
        /* <DEDUP_REMOVED lines=53> */
.L_x_31917:
        /* <DEDUP_REMOVED lines=116> */
.L_x_31918:
[----:B-1----:R-:W-:Y:S01]  /*3fb0*/  FADD.FTZ R181, R181, R64 ;  /* 0x00000040b5b57221 */ /* 0x002fe20000010000 */
[----:B0-----:R-:W-:Y:S01]  /*3fc0*/  MOV R64, c[0x0][0x1e0] ;  /* 0x0000780000407a02 */ /* 0x001fe20000000f00 */
[----:B------:R-:W-:Y:S01]  /*3fd0*/  FMUL.FTZ R66, R65, R65 ;  /* 0x0000004141427220 */ /* 0x000fe20000410000 */
[----:B------:R-:W-:Y:S01]  /*3fe0*/  ISETP.NE.AND P1, PT, RZ, UR6, PT ;  /* 0x00000006ff007c0c */ /* 0x000fe2000bf25270 */
[----:B------:R-:W-:Y:S02]  /*3ff0*/  HFMA2.MMA R67, -RZ, RZ, 0, 2.384185791015625e-07 ;  /* 0x00000004ff437435 */ /* 0x000fe400000001ff */
        /* <DEDUP_REMOVED lines=13> */
[C---:B------:R-:W-:Y:S02]  /*40d0*/  FADD.FTZ R22, -R66.reuse, R22 ;  /* 0x0000001642167221 */ /* 0x040fe40000010100 */
[C---:B------:R-:W-:Y:S02]  /*40e0*/  FADD.FTZ R23, -R66.reuse, R23 ;  /* 0x0000001742177221 */ /* 0x040fe40000010100 */
[----:B------:R-:W-:Y:S01]  /*40f0*/  FADD.FTZ R178, -R66, R28 ;  /* 0x0000001c42b27221 */ /* 0x000fe20000010100 */
[----:B------:R-:W-:Y:S01]  /*4100*/  LEA R28, P1, R168, c[0x0][0x208], 0x4 ;  /* 0x00008200a81c7a11 */ /* 0x000fe200078220ff */
[----:B0-----:R-:W-:-:S02]  /*4110*/  FMUL.FTZ R16, R195, R16 ;  /* 0x00000010c3107220 */ /* 0x001fc40000410000 */
[C---:B------:R-:W-:Y:S02]  /*4120*/  FMUL.FTZ R17, R195.reuse, R17 ;  /* 0x00000011c3117220 */ /* 0x040fe40000410000 */
[C---:B------:R-:W-:Y:S02]  /*4130*/  FMUL.FTZ R18, R195.reuse, R18 ;  /* 0x00000012c3127220 */ /* 0x040fe40000410000 */
[----:B------:R-:W-:Y:S02]  /*4140*/  FMUL.FTZ R19, R195, R19 ;  /* 0x00000013c3137220 */ /* 0x000fe40000410000 */
[C---:B------:R-:W-:Y:S02]  /*4150*/  FADD.FTZ R172, -R66.reuse, R24 ;  /* 0x0000001842ac7221 */ /* 0x040fe40000010100 */
[C---:B-1----:R-:W-:Y:S02]  /*4160*/  FADD.FTZ R65, -R66.reuse, R25 ;  /* 0x0000001942417221 */ /* 0x042fe40000010100 */
[----:B------:R-:W-:-:S02]  /*4170*/  FADD.FTZ R174, -R66, R26 ;  /* 0x0000001a42ae7221 */ /* 0x000fc40000010100 */
[C---:B------:R-:W-:Y:S02]  /*4180*/  FADD.FTZ R176, -R66.reuse, R27 ;  /* 0x0000001b42b07221 */ /* 0x040fe40000010100 */
[C---:B------:R-:W-:Y:S01]  /*4190*/  FADD.FTZ R189, -R66.reuse, R52 ;  /* 0x0000003442bd7221 */ /* 0x040fe20000010100 */
[----:B------:R-:W-:Y:S01]  /*41a0*/  MOV R52, 0x10 ;  /* 0x0000001000347802 */ /* 0x000fe20000000f00 */
[----:B------:R-:W-:Y:S01]  /*41b0*/  FADD.FTZ R180, -R66, R29 ;  /* 0x0000001d42b47221 */ /* 0x000fe20000010100 */
[----:B------:R-:W-:Y:S01]  /*41c0*/  LEA.HI.X R29, R168, c[0x0][0x20c], RZ, 0x4, P1 ;  /* 0x00008300a81d7a11 */ /* 0x000fe200008f24ff */
[C---:B------:R-:W-:Y:S02]  /*41d0*/  FADD.FTZ R181, -R66.reuse, R30 ;  /* 0x0000001e42b57221 */ /* 0x040fe40000010100 */
[----:B------:R-:W-:Y:S02]  /*41e0*/  FADD.FTZ R182, -R66, R31 ;  /* 0x0000001f42b67221 */ /* 0x000fe40000010100 */
[----:B------:R-:W-:-:S04]  /*41f0*/  @!P2 IMAD.WIDE R2, R114, R67, c[0x0][0x1a8] ;  /* 0x00006a007202a625 */ /* 0x000fc800078e0243 */
[C---:B------:R-:W-:Y:S01]  /*4200*/  FMUL.FTZ R24, R195.reuse, R20 ;  /* 0x00000014c3187220 */ /* 0x040fe20000410000 */
[----:B------:R0:W-:Y:S01]  /*4210*/  @!P2 STG.E [R2.64], R195 ;  /* 0x000000c30200a986 */ /* 0x0001e2000c101904 */
[C---:B------:R-:W-:Y:S02]  /*4220*/  FMUL.FTZ R25, R195.reuse, R21 ;  /* 0x00000015c3197220 */ /* 0x040fe40000410000 */
[C---:B------:R-:W-:Y:S02]  /*4230*/  FMUL.FTZ R26, R195.reuse, R22 ;  /* 0x00000016c31a7220 */ /* 0x040fe40000410000 */
[----:B------:R-:W-:Y:S02]  /*4240*/  FMUL.FTZ R27, R195, R23 ;  /* 0x00000017c31b7220 */ /* 0x000fe40000410000 */
[----:B------:R-:W-:Y:S02]  /*4250*/  FFMA.FTZ R23, R140, R19, R117 ;  /* 0x000000138c177223 */ /* 0x000fe40000010075 */
[----:B------:R-:W-:-:S02]  /*4260*/  FFMA.FTZ R22, R93, R18, R68 ;  /* 0x000000125d167223 */ /* 0x000fc40000010044 */
[----:B------:R-:W-:Y:S02]  /*4270*/  FFMA.FTZ R21, R141, R17, R116 ;  /* 0x000000118d157223 */ /* 0x000fe40000010074 */
[----:B------:R-:W-:Y:S02]  /*4280*/  FFMA.FTZ R20, R91, R16, R0 ;  /* 0x000000105b147223 */ /* 0x000fe40000010000 */
[C---:B------:R-:W-:Y:S02]  /*4290*/  FADD.FTZ R32, -R66.reuse, R32 ;  /* 0x0000002042207221 */ /* 0x040fe40000010100 */
[C---:B------:R-:W-:Y:S01]  /*42a0*/  FADD.FTZ R33, -R66.reuse, R33 ;  /* 0x0000002142217221 */ /* 0x040fe20000010100 */
[----:B------:R1:W-:Y:S01]  /*42b0*/  STG.E.128 [R28.64], R20 ;  /* 0x000000141c007986 */ /* 0x0003e2000c101d04 */
[C---:B------:R-:W-:Y:S02]  /*42c0*/  FADD.FTZ R34, -R66.reuse, R34 ;  /* 0x0000002242227221 */ /* 0x040fe40000010100 */
[----:B------:R-:W-:-:S02]  /*42d0*/  FADD.FTZ R35, -R66, R35 ;  /* 0x0000002342237221 */ /* 0x000fc40000010100 */
[C---:B------:R-:W-:Y:S02]  /*42e0*/  FADD.FTZ R36, -R66.reuse, R36 ;  /* 0x0000002442247221 */ /* 0x040fe40000010100 */
[----:B------:R-:W-:Y:S02]  /*42f0*/  FADD.FTZ R37, -R66, R37 ;  /* 0x0000002542257221 */ /* 0x000fe40000010100 */
[C---:B------:R-:W-:Y:S02]  /*4300*/  FMUL.FTZ R172, R195.reuse, R172 ;  /* 0x000000acc3ac7220 */ /* 0x040fe40000410000 */
[C---:B------:R-:W-:Y:S02]  /*4310*/  FMUL.FTZ R65, R195.reuse, R65 ;  /* 0x00000041c3417220 */ /* 0x040fe40000410000 */
[C---:B------:R-:W-:Y:S02]  /*4320*/  FMUL.FTZ R174, R195.reuse, R174 ;  /* 0x000000aec3ae7220 */ /* 0x040fe40000410000 */
[----:B------:R-:W-:-:S02]  /*4330*/  FMUL.FTZ R176, R195, R176 ;  /* 0x000000b0c3b07220 */ /* 0x000fc40000410000 */
[C---:B------:R-:W-:Y:S02]  /*4340*/  FADD.FTZ R183, -R66.reuse, R38 ;  /* 0x0000002642b77221 */ /* 0x040fe40000010100 */
[----:B------:R-:W-:Y:S02]  /*4350*/  FADD.FTZ R184, -R66, R39 ;  /* 0x0000002742b87221 */ /* 0x000fe40000010100 */
[C---:B------:R-:W-:Y:S02]  /*4360*/  FMUL.FTZ R178, R195.reuse, R178 ;  /* 0x000000b2c3b27220 */ /* 0x040fe40000410000 */
[C---:B------:R-:W-:Y:S02]  /*4370*/  FMUL.FTZ R180, R195.reuse, R180 ;  /* 0x000000b4c3b47220 */ /* 0x040fe40000410000 */
[C---:B------:R-:W-:Y:S02]  /*4380*/  FMUL.FTZ R181, R195.reuse, R181 ;  /* 0x000000b5c3b57220 */ /* 0x040fe40000410000 */
[----:B------:R-:W-:-:S02]  /*4390*/  FMUL.FTZ R182, R195, R182 ;  /* 0x000000b6c3b67220 */ /* 0x000fc40000410000 */
[C---:B------:R-:W-:Y:S02]  /*43a0*/  FADD.FTZ R40, -R66.reuse, R40 ;  /* 0x0000002842287221 */ /* 0x040fe40000010100 */
[C---:B------:R-:W-:Y:S02]  /*43b0*/  FADD.FTZ R41, -R66.reuse, R41 ;  /* 0x0000002942297221 */ /* 0x040fe40000010100 */
[C---:B------:R-:W-:Y:S02]  /*43c0*/  FADD.FTZ R42, -R66.reuse, R42 ;  /* 0x0000002a422a7221 */ /* 0x040fe40000010100 */
[----:B------:R-:W-:Y:S02]  /*43d0*/  FADD.FTZ R43, -R66, R43 ;  /* 0x0000002b422b7221 */ /* 0x000fe40000010100 */
[----:B------:R-:W-:-:S04]  /*43e0*/  IMAD.WIDE.U32 R30, R169, R52, c[0x0][0x208] ;  /* 0x00008200a91e7625 */ /* 0x000fc800078e0034 */
        /* <DEDUP_REMOVED lines=12> */
[----:B------:R-:W-:Y:S02]  /*44b0*/  FADD.FTZ R51, -R66, R51 ;  /* 0x0000003342337221 */ /* 0x000fe40000010100 */
[----:B------:R-:W-:-:S02]  /*44c0*/  FMUL.FTZ R32, R195, R32 ;  /* 0x00000020c3207220 */ /* 0x000fc40000410000 */
[C---:B------:R-:W-:Y:S02]  /*44d0*/  FMUL.FTZ R33, R195.reuse, R33 ;  /* 0x00000021c3217220 */ /* 0x040fe40000410000 */
[C---:B------:R-:W-:Y:S02]  /*44e0*/  FMUL.FTZ R34, R195.reuse, R34 ;  /* 0x00000022c3227220 */ /* 0x040fe40000410000 */
[C---:B------:R-:W-:Y:S02]  /*44f0*/  FMUL.FTZ R35, R195.reuse, R35 ;  /* 0x00000023c3237220 */ /* 0x040fe40000410000 */
[C---:B------:R-:W-:Y:S02]  /*4500*/  FMUL.FTZ R38, R195.reuse, R36 ;  /* 0x00000024c3267220 */ /* 0x040fe40000410000 */
[----:B------:R-:W-:Y:S02]  /*4510*/  FMUL.FTZ R39, R195, R37 ;  /* 0x00000025c3277220 */ /* 0x000fe40000410000 */
[----:B0-----:R-:W-:-:S04]  /*4520*/  IMAD.WIDE.U32 R2, R167, R52, c[0x0][0x208] ;  /* 0x00008200a7027625 */ /* 0x001fc800078e0034 */
[----:B------:R-:W-:Y:S02]  /*4530*/  FFMA.FTZ R19, R144, R176, R121 ;  /* 0x000000b090137223 */ /* 0x000fe40000010079 */
[----:B------:R-:W-:Y:S02]  /*4540*/  FFMA.FTZ R18, R97, R174, R72 ;  /* 0x000000ae61127223 */ /* 0x000fe40000010048 */
[----:B------:R-:W-:Y:S02]  /*4550*/  FFMA.FTZ R17, R145, R65, R120 ;  /* 0x0000004191117223 */ /* 0x000fe40000010078 */
[----:B------:R-:W-:Y:S02]  /*4560*/  FFMA.FTZ R16, R94, R172, R71 ;  /* 0x000000ac5e107223 */ /* 0x000fe40000010047 */
[C---:B------:R-:W-:Y:S02]  /*4570*/  FADD.FTZ R53, -R66.reuse, R53 ;  /* 0x0000003542357221 */ /* 0x040fe40000010100 */
[C---:B------:R-:W-:Y:S01]  /*4580*/  FADD.FTZ R190, -R66.reuse, R54 ;  /* 0x0000003642be7221 */ /* 0x040fe20000010100 */
[----:B------:R-:W-:Y:S01]  /*4590*/  STG.E.128 [R2.64], R16 ;  /* 0x0000001002007986 */ /* 0x000fe2000c101d04 */
[----:B------:R-:W-:-:S02]  /*45a0*/  FADD.FTZ R191, -R66, R55 ;  /* 0x0000003742bf7221 */ /* 0x000fc40000010100 */
[C---:B------:R-:W-:Y:S02]  /*45b0*/  FMUL.FTZ R183, R195.reuse, R183 ;  /* 0x000000b7c3b77220 */ /* 0x040fe40000410000 */
[----:B------:R-:W-:Y:S02]  /*45c0*/  FMUL.FTZ R184, R195, R184 ;  /* 0x000000b8c3b87220 */ /* 0x000fe40000410000 */
[----:B------:R-:W-:-:S04]  /*45d0*/  IMAD.WIDE.U32 R36, R170, R52, c[0x0][0x208] ;  /* 0x00008200aa247625 */ /* 0x000fc800078e0034 */
[----:B-1----:R-:W-:Y:S02]  /*45e0*/  FFMA.FTZ R23, R146, R182, R123 ;  /* 0x000000b692177223 */ /* 0x002fe4000001007b */
        /* <DEDUP_REMOVED lines=10> */
[----:B------:R-:W-:Y:S02]  /*4690*/  FADD.FTZ R62, -R66, R62 ;  /* 0x0000003e423e7221 */ /* 0x000fe40000010100 */
[C---:B------:R-:W-:Y:S02]  /*46a0*/  FMUL.FTZ R46, R195.reuse, R40 ;  /* 0x00000028c32e7220 */ /* 0x040fe40000410000 */
[----:B------:R-:W-:-:S02]  /*46b0*/  FMUL.FTZ R47, R195, R41 ;  /* 0x00000029c32f7220 */ /* 0x000fc40000410000 */
[C---:B------:R-:W-:Y:S02]  /*46c0*/  FMUL.FTZ R48, R195.reuse, R42 ;  /* 0x0000002ac3307220 */ /* 0x040fe40000410000 */
[C---:B------:R-:W-:Y:S02]  /*46d0*/  FMUL.FTZ R49, R195.reuse, R43 ;  /* 0x0000002bc3317220 */ /* 0x040fe40000410000 */
[----:B------:R-:W-:Y:S02]  /*46e0*/  FADD.FTZ R66, -R66, R63 ;  /* 0x0000003f42427221 */ /* 0x000fe40000010100 */
[C---:B------:R-:W-:Y:S02]  /*46f0*/  FMUL.FTZ R54, R195.reuse, R44 ;  /* 0x0000002cc3367220 */ /* 0x040fe40000410000 */
[C---:B------:R-:W-:Y:S02]  /*4700*/  FMUL.FTZ R55, R195.reuse, R45 ;  /* 0x0000002dc3377220 */ /* 0x040fe40000410000 */
[----:B------:R-:W-:-:S02]  /*4710*/  FMUL.FTZ R185, R195, R185 ;  /* 0x000000b9c3b97220 */ /* 0x000fc40000410000 */
[C---:B------:R-:W-:Y:S02]  /*4720*/  FMUL.FTZ R186, R195.reuse, R186 ;  /* 0x000000bac3ba7220 */ /* 0x040fe40000410000 */
[C---:B------:R-:W-:Y:S02]  /*4730*/  FMUL.FTZ R187, R195.reuse, R187 ;  /* 0x000000bbc3bb7220 */ /* 0x040fe40000410000 */
[C---:B------:R-:W-:Y:S02]  /*4740*/  FMUL.FTZ R188, R195.reuse, R188 ;  /* 0x000000bcc3bc7220 */ /* 0x040fe40000410000 */
[C---:B------:R-:W-:Y:S02]  /*4750*/  FMUL.FTZ R56, R195.reuse, R50 ;  /* 0x00000032c3387220 */ /* 0x040fe40000410000 */
[----:B------:R-:W-:Y:S02]  /*4760*/  FMUL.FTZ R57, R195, R51 ;  /* 0x00000033c3397220 */ /* 0x000fe40000410000 */
[----:B------:R-:W-:-:S04]  /*4770*/  IMAD.WIDE.U32 R40, R171, R52, c[0x0][0x208] ;  /* 0x00008200ab287625 */ /* 0x000fc800078e0034 */
[----:B--2---:R-:W-:Y:S02]  /*4780*/  FFMA.FTZ R27, R148, R35, R125 ;  /* 0x00000023941b7223 */ /* 0x004fe4000001007d */
[----:B------:R-:W-:Y:S02]  /*4790*/  FFMA.FTZ R26, R101, R34, R76 ;  /* 0x00000022651a7223 */ /* 0x000fe4000001004c */
[----:B------:R-:W-:Y:S02]  /*47a0*/  FFMA.FTZ R25, R149, R33, R124 ;  /* 0x0000002195197223 */ /* 0x000fe4000001007c */
[----:B------:R-:W-:Y:S02]  /*47b0*/  FFMA.FTZ R24, R98, R32, R75 ;  /* 0x0000002062187223 */ /* 0x000fe4000001004b */
[C---:B------:R-:W-:Y:S02]  /*47c0*/  FMUL.FTZ R189, R195.reuse, R189 ;  /* 0x000000bdc3bd7220 */ /* 0x040fe40000410000 */
[C---:B------:R-:W-:Y:S01]  /*47d0*/  FMUL.FTZ R58, R195.reuse, R53 ;  /* 0x00000035c33a7220 */ /* 0x040fe20000410000 */
[----:B------:R1:W-:Y:S01]  /*47e0*/  STG.E.128 [R40.64], R24 ;  /* 0x0000001828007986 */ /* 0x0003e2000c101d04 */
[----:B------:R-:W-:-:S02]  /*47f0*/  FMUL.FTZ R190, R195, R190 ;  /* 0x000000bec3be7220 */ /* 0x000fc40000410000 */
[----:B------:R-:W-:Y:S02]  /*4800*/  FMUL.FTZ R191, R195, R191 ;  /* 0x000000bfc3bf7220 */ /* 0x000fe40000410000 */
[----:B------:R-:W-:-:S04]  /*4810*/  IMAD.WIDE.U32 R42, R173, R52, c[0x0][0x208] ;  /* 0x00008200ad2a7625 */ /* 0x000fc800078e0034 */
[----:B------:R-:W-:Y:S02]  /*4820*/  FFMA.FTZ R31, R150, R184, R127 ;  /* 0x000000b8961f7223 */ /* 0x000fe4000001007f */
        /* <DEDUP_REMOVED lines=21> */
[----:B0-----:R-:W-:Y:S02]  /*4980*/  FFMA.FTZ R37, R155, R55, R130 ;  /* 0x000000379b257223 */ /* 0x001fe40000010082 */
[----:B------:R-:W-:Y:S02]  /*4990*/  FFMA.FTZ R36, R104, R54, R81 ;  /* 0x0000003668247223 */ /* 0x000fe40000010051 */
[----:B------:R-:W-:-:S03]  /*49a0*/  IMAD.WIDE.U32 R48, R165, R52, c[0x0][0x208] ;  /* 0x00008200a5307625 */ /* 0x000fc600078e0034 */
[----:B------:R3:W-:Y:S01]  /*49b0*/  STG.E.128 [R46.64], R36 ;  /* 0x000000242e007986 */ /* 0x0007e2000c101d04 */
[----:B------:R-:W-:Y:S02]  /*49c0*/  FFMA.FTZ R19, R156, R57, R133 ;  /* 0x000000399c137223 */ /* 0x000fe40000010085 */
[----:B------:R-:W-:Y:S02]  /*49d0*/  FFMA.FTZ R18, R109, R56, R84 ;  /* 0x000000386d127223 */ /* 0x000fe40000010054 */
[----:B------:R-:W-:Y:S02]  /*49e0*/  FFMA.FTZ R17, R157, R188, R132 ;  /* 0x000000bc9d117223 */ /* 0x000fe40000010084 */
        /* <DEDUP_REMOVED lines=9> */
[----:B-1----:R-:W-:Y:S02]  /*4a80*/  FFMA.FTZ R27, R160, R59, R137 ;  /* 0x0000003ba01b7223 */ /* 0x002fe40000010089 */
[----:B------:R-:W-:Y:S02]  /*4a90*/  FFMA.FTZ R26, R113, R194, R88 ;  /* 0x000000c2711a7223 */ /* 0x000fe40000010058 */
[----:B------:R-:W-:Y:S02]  /*4aa0*/  FFMA.FTZ R25, R161, R193, R136 ;  /* 0x000000c1a1197223 */ /* 0x000fe40000010088 */
[----:B------:R-:W-:Y:S02]  /*4ab0*/  FFMA.FTZ R24, R110, R192, R87 ;  /* 0x000000c06e187223 */ /* 0x000fe40000010057 */
[----:B------:R-:W-:-:S03]  /*4ac0*/  IMAD.WIDE.U32 R52, R179, R52, c[0x0][0x208] ;  /* 0x00008200b3347625 */ /* 0x000fc600078e0034 */
[----:B------:R3:W-:Y:S01]  /*4ad0*/  STG.E.128 [R50.64], R24 ;  /* 0x0000001832007986 */ /* 0x0007e2000c101d04 */
[----:B--2---:R-:W-:Y:S02]  /*4ae0*/  FFMA.FTZ R31, R162, R66, R139 ;  /* 0x00000042a21f7223 */ /* 0x004fe4000001008b */
[----:B------:R-:W-:Y:S02]  /*4af0*/  FFMA.FTZ R30, R115, R62, R90 ;  /* 0x0000003e731e7223 */ /* 0x000fe4000001005a */
[----:B------:R-:W-:Y:S02]  /*4b00*/  FFMA.FTZ R29, R163, R61, R138 ;  /* 0x0000003da31d7223 */ /* 0x000fe4000001008a */
[----:B------:R-:W-:Y:S02]  /*4b10*/  FFMA.FTZ R28, R112, R60, R89 ;  /* 0x0000003c701c7223 */ /* 0x000fe40000010059 */
[----:B------:R-:W-:-:S03]  /*4b20*/  IMAD R114, R67, c[0x0][0x160], R114 ;  /* 0x0000580043727a24 */ /* 0x000fc600078e0272 */
[----:B------:R3:W-:Y:S02]  /*4b30*/  STG.E.128 [R52.64], R28 ;  /* 0x0000001c34007986 */ /* 0x0007e4000c101d04 */
[----:B------:R-:W-:-:S13]  /*4b40*/  ISETP.GE.AND P1, PT, R114, c[0x0][0x164], PT ;  /* 0x0000590072007a0c */ /* 0x000fda0003f26270 */
[----:B---3-5:R-:W-:Y:S01]  /*4b50*/  @P1 CALL.REL.NOINC `(.L_x_31915) ;  /* 0x0000001000001944 */ /* 0x028fe20003c00000 */
[----:B------:R-:W-:Y:S05]  /*4b60*/  BRA `(.L_x_31916) ;  /* 0xffffc12000007947 */ /* 0x000fea000383ffff */
.L_x_31915:
[----:B------:R-:W-:Y:S05]  /*4b70*/  EXIT ;  /* 0x000000000000794d */ /* 0x000fea0003800000 */
.L_x_31913:
[----:B0-----:R-:W-:Y:S01]  /*4b80*/  HFMA2.MMA R181, -RZ, RZ, 0, 5.9604644775390625e-08 ;  /* 0x00000001ffb57435 */ /* 0x001fe200000001ff */
[----:B------:R-:W-:Y:S02]  /*4b90*/  MOV R66, 0x1f ;  /* 0x0000001f00427802 */ /* 0x000fe40000000f00 */
[----:B------:R-:W-:Y:S02]  /*4ba0*/  MOV R67, 0xffffffff ;  /* 0xffffffff00437802 */ /* 0x000fe40000000f00 */
[----:B------:R-:W-:Y:S02]  /*4bb0*/  MOV R2, 0x4bd0 ;  /* 0x00004bd000027802 */ /* 0x000fe40000000f00 */
[----:B-----5:R-:W-:Y:S05]  /*4bc0*/  CALL.REL.NOINC `($__internal_67_$__cuda_sm70_shflsync_bfly_p) ;  /* 0x000009a000007944 */ /* 0x020fea0003c00000 */
[----:B-1----:R-:W-:Y:S01]  /*4bd0*/  MOV R2, R181 ;  /* 0x000000b500027202 */ /* 0x002fe20000000f00 */
[----:B0-----:R-:W-:Y:S05]  /*4be0*/  BRA `(.L_x_31917) ;  /* 0xffffec8000007947 */ /* 0x001fea000383ffff */
.L_x_31914:
[----:B------:R-:W-:Y:S01]  /*4bf0*/  HFMA2.MMA R181, -RZ, RZ, 0, 1.1920928955078125e-07 ;  /* 0x00000002ffb57435 */ /* 0x000fe200000001ff */
[----:B0-----:R-:W-:Y:S02]  /*4c00*/  MOV R64, R172 ;  /* 0x000000ac00407202 */ /* 0x001fe40000000f00 */
[----:B------:R-:W-:Y:S02]  /*4c10*/  MOV R66, 0x1f ;  /* 0x0000001f00427802 */ /* 0x000fe40000000f00 */
[----:B------:R-:W-:-:S02]  /*4c20*/  MOV R67, 0xffffffff ;  /* 0xffffffff00437802 */ /* 0x000fc40000000f00 */
[----:B------:R-:W-:Y:S02]  /*4c30*/  MOV R2, 0x4c50 ;  /* 0x00004c5000027802 */ /* 0x000fe40000000f00 */
[----:B-----5:R-:W-:Y:S05]  /*4c40*/  CALL.REL.NOINC `($__internal_67_$__cuda_sm70_shflsync_bfly_p) ;  /* 0x0000092000007944 */ /* 0x020fea0003c00000 */
[----:B01----:R-:W-:Y:S01]  /*4c50*/  FADD.FTZ R64, R172, R181 ;  /* 0x000000b5ac407221 */ /* 0x003fe20000010000 */
[----:B------:R-:W-:Y:S01]  /*4c60*/  HFMA2.MMA R181, -RZ, RZ, 0, 2.384185791015625e-07 ;  /* 0x00000004ffb57435 */ /* 0x000fe200000001ff */
[----:B------:R-:W-:Y:S02]  /*4c70*/  MOV R66, 0x1f ;  /* 0x0000001f00427802 */ /* 0x000fe40000000f00 */
[----:B------:R-:W-:Y:S02]  /*4c80*/  MOV R67, 0xffffffff ;  /* 0xffffffff00437802 */ /* 0x000fe40000000f00 */
[----:B------:R-:W-:Y:S02]  /*4c90*/  MOV R2, 0x4cb0 ;  /* 0x00004cb000027802 */ /* 0x000fe40000000f00 */
[----:B------:R-:W-:Y:S05]  /*4ca0*/  CALL.REL.NOINC `($__internal_67_$__cuda_sm70_shflsync_bfly_p) ;  /* 0x000008c000007944 */ /* 0x000fea0003c00000 */
[----:B01----:R-:W-:Y:S01]  /*4cb0*/  FADD.FTZ R64, R64, R181 ;  /* 0x000000b540407221 */ /* 0x003fe20000010000 */
[----:B------:R-:W-:Y:S01]  /*4cc0*/  HFMA2.MMA R181, -RZ, RZ, 0, 4.76837158203125e-07 ;  /* 0x00000008ffb57435 */ /* 0x000fe200000001ff */
[----:B------:R-:W-:Y:S02]  /*4cd0*/  MOV R66, 0x1f ;  /* 0x0000001f00427802 */ /* 0x000fe40000000f00 */
[----:B------:R-:W-:-:S02]  /*4ce0*/  MOV R67, 0xffffffff ;  /* 0xffffffff00437802 */ /* 0x000fc40000000f00 */
[----:B------:R-:W-:Y:S02]  /*4cf0*/  MOV R2, 0x4d10 ;  /* 0x00004d1000027802 */ /* 0x000fe40000000f00 */
[----:B------:R-:W-:Y:S05]  /*4d00*/  CALL.REL.NOINC `($__internal_67_$__cuda_sm70_shflsync_bfly_p) ;  /* 0x0000086000007944 */ /* 0x000fea0003c00000 */
[----:B01----:R-:W-:Y:S01]  /*4d10*/  FADD.FTZ R64, R64, R181 ;  /* 0x000000b540407221 */ /* 0x003fe20000010000 */
[----:B------:R-:W-:Y:S01]  /*4d20*/  HFMA2.MMA R181, -RZ, RZ, 0, 9.5367431640625e-07 ;  /* 0x00000010ffb57435 */ /* 0x000fe200000001ff */
[----:B------:R-:W-:Y:S02]  /*4d30*/  MOV R66, 0x1f ;  /* 0x0000001f00427802 */ /* 0x000fe40000000f00 */
[----:B------:R-:W-:Y:S02]  /*4d40*/  MOV R67, 0xffffffff ;  /* 0xffffffff00437802 */ /* 0x000fe40000000f00 */
[----:B------:R-:W-:Y:S02]  /*4d50*/  MOV R2, 0x4d70 ;  /* 0x00004d7000027802 */ /* 0x000fe40000000f00 */
[----:B------:R-:W-:Y:S05]  /*4d60*/  CALL.REL.NOINC `($__internal_67_$__cuda_sm70_shflsync_bfly_p) ;  /* 0x0000080000007944 */ /* 0x000fea0003c00000 */
        /* <DEDUP_REMOVED lines=102> */
[----:B------:R-:W-:Y:S05]  /*53d0*/  CALL.REL.NOINC `($__internal_67_$__cuda_sm70_shflsync_bfly_p) ;  /* 0x0000019000007944 */ /* 0x000fea0003c00000 */
[----:B01----:R-:W-:Y:S01]  /*53e0*/  FADD.FTZ R64, R64, R181 ;  /* 0x000000b540407221 */ /* 0x003fe20000010000 */
[----:B------:R-:W-:Y:S01]  /*53f0*/  HFMA2.MMA R181, -RZ, RZ, 0, 1.1920928955078125e-07 ;  /* 0x00000002ffb57435 */ /* 0x000fe200000001ff */
[----:B------:R-:W-:Y:S02]  /*5400*/  MOV R66, 0x1f ;  /* 0x0000001f00427802 */ /* 0x000fe40000000f00 */
[----:B------:R-:W-:Y:S02]  /*5410*/  MOV R67, 0xffffffff ;  /* 0xffffffff00437802 */ /* 0x000fe40000000f00 */
[----:B------:R-:W-:Y:S02]  /*5420*/  MOV R2, 0x5440 ;  /* 0x0000544000027802 */ /* 0x000fe40000000f00 */
[----:B------:R-:W-:Y:S05]  /*5430*/  CALL.REL.NOINC `($__internal_67_$__cuda_sm70_shflsync_bfly_p) ;  /* 0x0000013000007944 */ /* 0x000fea0003c00000 */
[----:B01----:R-:W-:Y:S01]  /*5440*/  FADD.FTZ R64, R64, R181 ;  /* 0x000000b540407221 */ /* 0x003fe20000010000 */
[----:B------:R-:W-:Y:S01]  /*5450*/  HFMA2.MMA R181, -RZ, RZ, 0, 2.384185791015625e-07 ;  /* 0x00000004ffb57435 */ /* 0x000fe200000001ff */
[----:B------:R-:W-:Y:S02]  /*5460*/  MOV R66, 0x1f ;  /* 0x0000001f00427802 */ /* 0x000fe40000000f00 */
[----:B------:R-:W-:-:S02]  /*5470*/  MOV R67, 0xffffffff ;  /* 0xffffffff00437802 */ /* 0x000fc40000000f00 */
[----:B------:R-:W-:Y:S02]  /*5480*/  MOV R2, 0x54a0 ;  /* 0x000054a000027802 */ /* 0x000fe40000000f00 */
[----:B------:R-:W-:Y:S05]  /*5490*/  CALL.REL.NOINC `($__internal_67_$__cuda_sm70_shflsync_bfly_p) ;  /* 0x000000d000007944 */ /* 0x000fea0003c00000 */
[----:B01----:R-:W-:Y:S01]  /*54a0*/  FADD.FTZ R64, R64, R181 ;  /* 0x000000b540407221 */ /* 0x003fe20000010000 */
[----:B------:R-:W-:Y:S01]  /*54b0*/  HFMA2.MMA R181, -RZ, RZ, 0, 4.76837158203125e-07 ;  /* 0x00000008ffb57435 */ /* 0x000fe200000001ff */
[----:B------:R-:W-:Y:S02]  /*54c0*/  MOV R66, 0x1f ;  /* 0x0000001f00427802 */ /* 0x000fe40000000f00 */
[----:B------:R-:W-:Y:S02]  /*54d0*/  MOV R67, 0xffffffff ;  /* 0xffffffff00437802 */ /* 0x000fe40000000f00 */
[----:B------:R-:W-:Y:S02]  /*54e0*/  MOV R2, 0x5500 ;  /* 0x0000550000027802 */ /* 0x000fe40000000f00 */
[----:B------:R-:W-:Y:S05]  /*54f0*/  CALL.REL.NOINC `($__internal_67_$__cuda_sm70_shflsync_bfly_p) ;  /* 0x0000007000007944 */ /* 0x000fea0003c00000 */
[----:B01----:R-:W-:Y:S01]  /*5500*/  FADD.FTZ R64, R64, R181 ;  /* 0x000000b540407221 */ /* 0x003fe20000010000 */
[----:B------:R-:W-:Y:S01]  /*5510*/  HFMA2.MMA R181, -RZ, RZ, 0, 9.5367431640625e-07 ;  /* 0x00000010ffb57435 */ /* 0x000fe200000001ff */
[----:B------:R-:W-:Y:S02]  /*5520*/  MOV R66, 0x1f ;  /* 0x0000001f00427802 */ /* 0x000fe40000000f00 */
[----:B------:R-:W-:-:S02]  /*5530*/  MOV R67, 0xffffffff ;  /* 0xffffffff00437802 */ /* 0x000fc40000000f00 */
[----:B------:R-:W-:Y:S02]  /*5540*/  MOV R2, 0x5560 ;  /* 0x0000556000027802 */ /* 0x000fe40000000f00 */
[----:B------:R-:W-:Y:S05]  /*5550*/  CALL.REL.NOINC `($__internal_67_$__cuda_sm70_shflsync_bfly_p) ;  /* 0x0000001000007944 */ /* 0x000fea0003c00000 */
[----:B01----:R-:W-:Y:S05]  /*5560*/  BRA `(.L_x_31918) ;  /* 0xffffea4000007947 */ /* 0x003fea000383ffff */
        .weak           $__internal_67_$__cuda_sm70_shflsync_bfly_p
        .type           $__internal_67_$__cuda_sm70_shflsync_bfly_p,@function
        .size           $__internal_67_$__cuda_sm70_shflsync_bfly_p,(.L_x_39511 - $__internal_67_$__cuda_sm70_shflsync_bfly_p)
$__internal_67_$__cuda_sm70_shflsync_bfly_p:
[----:B------:R-:W-:Y:S01]  /*5570*/  HFMA2.MMA R3, -RZ, RZ, 0, 0 ;  /* 0x00000000ff037435 */ /* 0x000fe200000001ff */
[----:B------:R-:W-:Y:S04]  /*5580*/  WARPSYNC R67 ;  /* 0x0000004300007348 */ /* 0x000fe80003800000 */
[----:B------:R0:W1:Y:S01]  /*5590*/  SHFL.BFLY PT, R181, R64, R181, R66 ;  /* 0x0c0000b540b57389 */ /* 0x00006200000e0042 */
[----:B------:R-:W-:Y:S05]  /*55a0*/  RET.REL.NODEC R2 `(_ZN10layer_norm31ln_parallel_residual_fwd_kernelINS_13Kernel_traitsI6__halfffffjLj1536ELj1ELj4ELj1ELj16ENS_18Kernel_traits_baseILj1536ES2_ffffjLj128EEEEELb0ELb1ELb1EEEvNS_9FwdParamsE) ;  /* 0xffffaa5002007950 */ /* 0x000fea0003c3ffff */
.L_x_31919:
        /* <DEDUP_REMOVED lines=13> */
.L_x_39511:


//--------------------- .text._ZN10layer_norm31ln_parallel_residual_fwd_kernelINS_13Kernel_traitsI6__halfffffjLj1536ELj1ELj4ELj1ELj16ENS_18Kernel_traits_baseILj1536ES2_ffffjLj128EEEEELb1ELb0ELb0EEEvNS_9FwdParamsE --------------------------
	.section	.text._ZN10layer_norm31ln_parallel_residual_fwd_kernelINS_13Kernel_traitsI6__halfffffjLj1536ELj1ELj4ELj1ELj16ENS_18Kernel_traits_baseILj1536ES2_ffffjLj128EEEEELb1ELb0ELb0EEEvNS_9FwdParamsE,"ax",@progbits
	.sectioninfo	@"SHI_REGISTERS=255"
	.align	128
        .global         _ZN10layer_norm31ln_parallel_residual_fwd_kernelINS_13Kernel_traitsI6__halfffffjLj1536ELj1ELj4ELj1ELj16ENS_18Kernel_traits_baseILj1536ES2_ffffjLj128EEEEELb1ELb0ELb0EEEvNS_9FwdParamsE
        .type           _ZN10layer_norm31ln_parallel_residual_fwd_kernelINS_13Kernel_traitsI6__halfffffjLj1536ELj1ELj4ELj1ELj16ENS_18Kernel_traits_baseILj1536ES2_ffffjLj128EEEEELb1ELb0ELb0EEEvNS_9FwdParamsE,@function
        .size           _ZN10layer_norm31ln_parallel_residual_fwd_kernelINS_13Kernel_traitsI6__halfffffjLj1536ELj1ELj4ELj1ELj16ENS_18Kernel_traits_baseILj1536ES2_ffffjLj128EEEEELb1ELb0ELb0EEEvNS_9FwdParamsE,(.L_x_39512 - _ZN10layer_norm31ln_parallel_residual_fwd_kernelINS_13Kernel_traitsI6__halfffffjLj1536ELj1ELj4ELj1ELj16ENS_18Kernel_traits_baseILj1536ES2_ffffjLj128EEEEELb1ELb0ELb0EEEvNS_9FwdParamsE)
        .other          _ZN10layer_norm31ln_parallel_residual_fwd_kernelINS_13Kernel_traitsI6__halfffffjLj1536ELj1ELj4ELj1ELj16ENS_18Kernel_traits_baseILj1536ES2_ffffjLj128EEEEELb1ELb0ELb0EEEvNS_9FwdParamsE,@"STO_CUDA_ENTRY STV_DEFAULT"
_ZN10layer_norm31ln_parallel_residual_fwd_kernelINS_13Kernel_traitsI6__halfffffjLj1536ELj1ELj4ELj1ELj16ENS_18Kernel_traits_baseILj1536ES2_ffffjLj128EEEEELb1ELb0ELb0EEEvNS_9FwdParamsE:
.text._ZN10layer_norm31ln_parallel_residual_fwd_kernelINS_13Kernel_traitsI6__halfffffjLj1536ELj1ELj4ELj1ELj16ENS_18Kernel_traits_baseILj1536ES2_ffffjLj128EEEEELb1ELb0ELb0EEEvNS_9FwdParamsE:
        /* <DEDUP_REMOVED lines=19> */
[----:B-1----:R-:W-:-:S03]  /*0130*/  IMAD R8, R18, c[0x0][0x0], R17 ;  /* 0x0000000012087a24 */ /* 0x002fc600078e0211 */
[----:B------:R-:W-:Y:S01]  /*0140*/  LOP3.LUT R5, R9, 0x1f, RZ, 0x3c, !PT ;  /* 0x0000001f09057812 */ /* 0x000fe200078e3cff */
[----:B------:R-:W-:Y:S01]  /*0150*/  IMAD.WIDE.U32 R12, R8, -0x326172a9, RZ ;  /* 0xcd9e8d57080c7825 */ /* 0x000fe200078e00ff */
[----:B--2---:R-:W0:Y:S01]  /*0160*/  @P0 R2UR UR4, R2 ;  /* 0x00000000020403c2 */ /* 0x004e2200000e0000 */
[----:B---3--:R-:W-:-:S07]  /*0170*/  @P0 IADD3 R94, P1, R6, c[0x0][0x240], RZ ;  /* 0x00009000065e0a10 */ /* 0x008fce0007f3e0ff */
[----:B------:R1:W2:Y:S01]  /*0180*/  @P0 R2UR UR5, R3 ;  /* 0x00000000030503c2 */ /* 0x0002a200000e0000 */
[----:B------:R-:W-:-:S05]  /*0190*/  @P0 IMAD.X R95, RZ, RZ, R7, P1 ;  /* 0x000000ffff5f0224 */ /* 0x000fca00008e0607 */
[--C-:B------:R-:W-:Y:S02]  /*01a0*/  SHF.R.U32.HI R6, RZ, 0x2, R95.reuse ;  /* 0x00000002ff067819 */ /* 0x100fe4000001165f */
[----:B------:R-:W-:Y:S02]  /*01b0*/  SHF.R.U64 R7, R94, 0x2, R95 ;  /* 0x000000025e077819 */ /* 0x000fe4000000125f */
[----:B0-----:R-:W-:-:S03]  /*01c0*/  LOP3.LUT R0, R13, UR4, R6, 0x96, !PT ;  /* 0x000000040d007c12 */ /* 0x001fc6000f8e9606 */
[----:B------:R-:W-:Y:S01]  /*01d0*/  IMAD.WIDE.U32 R10, R7, -0x2daee0ad, RZ ;  /* 0xd2511f53070a7825 */ /* 0x000fe200078e00ff */
[----:B------:R-:W-:Y:S02]  /*01e0*/  UIADD3 UR9, UR4, -0x61c88647, URZ ;  /* 0x9e3779b904097890 */ /* 0x000fe4000fffe03f */
[----:B------:R-:W-:Y:S01]  /*01f0*/  UIADD3 UR11, UR4, 0x3c6ef372, URZ ;  /* 0x3c6ef372040b7890 */ /* 0x000fe2000fffe03f */
[----:B-1----:R-:W-:Y:S01]  /*0200*/  IMAD.WIDE.U32 R2, R0, -0x2daee0ad, RZ ;  /* 0xd2511f5300027825 */ /* 0x002fe200078e00ff */
[----:B------:R-:W-:Y:S02]  /*0210*/  UIADD3 UR13, UR4, -0x255992d5, URZ ;  /* 0xdaa66d2b040d7890 */ /* 0x000fe4000fffe03f */
[----:B------:R-:W-:Y:S01]  /*0220*/  UIADD3 UR15, UR4, 0x78dde6e4, URZ ;  /* 0x78dde6e4040f7890 */ /* 0x000fe2000fffe03f */
[----:B------:R-:W-:Y:S01]  /*0230*/  IMAD.MOV.U32 R0, RZ, RZ, c[0x0][0x168] ;  /* 0x00005a00ff007624 */ /* 0x000fe200078e00ff */
[----:B--2---:R-:W-:Y:S01]  /*0240*/  LOP3.LUT R14, R11, UR5, RZ, 0x3c, !PT ;  /* 0x000000050b0e7c12 */ /* 0x004fe2000f8e3cff */
[----:B------:R-:W-:-:S02]  /*0250*/  UIADD3 UR10, UR5, -0x4498517b, URZ ;  /* 0xbb67ae85050a7890 */ /* 0x000fc4000fffe03f */
[----:B------:R-:W-:Y:S01]  /*0260*/  UIADD3 UR12, UR5, 0x76cf5d0a, URZ ;  /* 0x76cf5d0a050c7890 */ /* 0x000fe2000fffe03f */
[----:B------:R-:W-:Y:S01]  /*0270*/  SHF.R.S32.HI R0, RZ, 0x1f, R0 ;  /* 0x0000001fff007819 */ /* 0x000fe20000011400 */
[----:B------:R-:W-:Y:S01]  /*0280*/  IMAD.WIDE.U32 R14, R14, -0x326172a9, RZ ;  /* 0xcd9e8d570e0e7825 */ /* 0x000fe200078e00ff */
[----:B------:R-:W-:Y:S01]  /*0290*/  UIADD3 UR14, UR5, 0x32370b8f, URZ ;  /* 0x32370b8f050e7890 */ /* 0x000fe2000fffe03f */
[----:B------:R-:W-:Y:S01]  /*02a0*/  LOP3.LUT R13, R3, UR10, R10, 0x96, !PT ;  /* 0x0000000a030d7c12 */ /* 0x000fe2000f8e960a */
[----:B------:R-:W-:Y:S01]  /*02b0*/  UIADD3 UR16, UR5, -0x126145ec, URZ ;  /* 0xed9eba1405107890 */ /* 0x000fe2000fffe03f */
[----:B------:R-:W-:Y:S01]  /*02c0*/  LEA.HI R0, R0, c[0x0][0x168], RZ, 0x2 ;  /* 0x00005a0000007a11 */ /* 0x000fe200078f10ff */
[----:B------:R-:W-:Y:S01]  /*02d0*/  UIADD3 UR17, UR4, 0x1715609d, URZ ;  /* 0x1715609d04117890 */ /* 0x000fe2000fffe03f */
[----:B------:R-:W-:Y:S01]  /*02e0*/  LOP3.LUT R10, R15, UR9, R12, 0x96, !PT ;  /* 0x000000090f0a7c12 */ /* 0x000fe2000f8e960c */
[----:B------:R-:W-:Y:S01]  /*02f0*/  IMAD.WIDE.U32 R12, R13, -0x326172a9, RZ ;  /* 0xcd9e8d570d0c7825 */ /* 0x000fe200078e00ff */
[----:B------:R-:W-:Y:S01]  /*0300*/  LEA.HI.SX32 R5, R0, R5, 0x1e ;  /* 0x0000000500057211 */ /* 0x000fe200078ff2ff */
[----:B------:R-:W-:-:S02]  /*0310*/  UIADD3 UR18, UR5, -0x56f99767, URZ ;  /* 0xa906689905127890 */ /* 0x000fc4000fffe03f */
[----:B------:R-:W-:Y:S01]  /*0320*/  IMAD.WIDE.U32 R10, R10, -0x2daee0ad, RZ ;  /* 0xd2511f530a0a7825 */ /* 0x000fe200078e00ff */
[C---:B------:R-:W-:Y:S01]  /*0330*/  LOP3.LUT P2, RZ, R5.reuse, 0xffffffe0, RZ, 0xc0, !PT ;  /* 0xffffffe005ff7812 */ /* 0x040fe2000784c0ff */
[----:B------:R-:W-:Y:S01]  /*0340*/  UIADD3 UR19, UR4, -0x4ab325aa, URZ ;  /* 0xb54cda5604137890 */ /* 0x000fe2000fffe03f */
[----:B------:R-:W-:Y:S01]  /*0350*/  ISETP.GE.U32.AND P5, PT, R5, 0x40, PT ;  /* 0x000000400500780c */ /* 0x000fe20003fa6070 */
[----:B------:R-:W-:Y:S01]  /*0360*/  UIADD3 UR20, UR5, 0x646e171e, URZ ;  /* 0x646e171e05147890 */ /* 0x000fe2000fffe03f */
[----:B------:R-:W-:Y:S01]  /*0370*/  LOP3.LUT R3, R13, UR11, R14, 0x96, !PT ;  /* 0x0000000b0d037c12 */ /* 0x000fe2000f8e960e */
[----:B------:R-:W-:Y:S01]  /*0380*/  UIADD3 UR21, UR4, 0x5384540f, URZ ;  /* 0x5384540f04157890 */ /* 0x000fe2000fffe03f */
[----:B------:R-:W-:Y:S01]  /*0390*/  LOP3.LUT R14, R11, UR12, R2, 0x96, !PT ;  /* 0x0000000c0b0e7c12 */ /* 0x000fe2000f8e9602 */
[----:B------:R-:W-:Y:S01]  /*03a0*/  UIADD3 UR22, UR5, 0x1fd5c5a3, URZ ;  /* 0x1fd5c5a305167890 */ /* 0x000fe2000fffe03f */
[----:B------:R-:W-:Y:S01]  /*03b0*/  ISETP.GE.U32.AND P4, PT, R5, 0x60, PT ;  /* 0x000000600500780c */ /* 0x000fe20003f86070 */
[----:B------:R-:W-:Y:S01]  /*03c0*/  IMAD.WIDE.U32 R2, R3, -0x2daee0ad, RZ ;  /* 0xd2511f5303027825 */ /* 0x000fe200078e00ff */
[----:B------:R-:W-:-:S03]  /*03d0*/  ISETP.GE.U32.AND P3, PT, R5, 0x80, PT ;  /* 0x000000800500780c */ /* 0x000fc60003f66070 */
[----:B------:R-:W-:Y:S01]  /*03e0*/  @P2 LOP3.LUT R4, R4, 0x20, RZ, 0xfc, !PT ;  /* 0x0000002004042812 */ /* 0x000fe200078efcff */
[----:B------:R-:W-:Y:S01]  /*03f0*/  IMAD.WIDE.U32 R14, R14, -0x326172a9, RZ ;  /* 0xcd9e8d570e0e7825 */ /* 0x000fe200078e00ff */
[----:B------:R-:W-:Y:S02]  /*0400*/  LOP3.LUT R13, R3, UR14, R10, 0x96, !PT ;  /* 0x0000000e030d7c12 */ /* 0x000fe4000f8e960a */
[----:B------:R-:W-:Y:S02]  /*0410*/  LOP3.LUT R4, R4, 0xfffeffff, RZ, 0xc0, !PT ;  /* 0xfffeffff04047812 */ /* 0x000fe400078ec0ff */
[----:B------:R-:W-:Y:S01]  /*0420*/  LOP3.LUT R10, R15, UR13, R12, 0x96, !PT ;  /* 0x0000000d0f0a7c12 */ /* 0x000fe2000f8e960c */
[----:B------:R-:W-:Y:S01]  /*0430*/  IMAD.WIDE.U32 R12, R13, -0x326172a9, RZ ;  /* 0xcd9e8d570d0c7825 */ /* 0x000fe200078e00ff */
[----:B------:R-:W-:-:S03]  /*0440*/  @P5 LOP3.LUT R4, R4, 0x10000, RZ, 0xfc, !PT ;  /* 0x0001000004045812 */ /* 0x000fc600078efcff */
[----:B------:R-:W-:Y:S01]  /*0450*/  IMAD.WIDE.U32 R10, R10, -0x2daee0ad, RZ ;  /* 0xd2511f530a0a7825 */ /* 0x000fe200078e00ff */
[----:B------:R-:W-:Y:S02]  /*0460*/  LOP3.LUT R4, R4, 0xffffbfff, RZ, 0xc0, !PT ;  /* 0xffffbfff04047812 */ /* 0x000fe400078ec0ff */
[----:B------:R-:W-:Y:S02]  /*0470*/  LOP3.LUT R0, R13, UR15, R14, 0x96, !PT ;  /* 0x0000000f0d007c12 */ /* 0x000fe4000f8e960e */
[----:B------:R-:W-:Y:S02]  /*0480*/  LOP3.LUT R4, R4, 0xffff7fff, RZ, 0xc0, !PT ;  /* 0xffff7fff04047812 */ /* 0x000fe400078ec0ff */
[----:B------:R-:W-:Y:S02]  /*0490*/  LOP3.LUT R16, R11, UR16, R2, 0x96, !PT ;  /* 0x000000100b107c12 */ /* 0x000fe4000f8e9602 */
[----:B------:R-:W-:-:S04]  /*04a0*/  @P4 LOP3.LUT R4, R4, 0x8000, RZ, 0xfc, !PT ;  /* 0x0000800004044812 */ /* 0x000fc800078efcff */
[----:B------:R-:W-:Y:S01]  /*04b0*/  @P3 LOP3.LUT R4, R4, 0x4000, RZ, 0xfc, !PT ;  /* 0x0000400004043812 */ /* 0x000fe200078efcff */
[----:B------:R-:W-:Y:S05]  /*04c0*/  @!P2 BRA `(.L_x_31921) ;  /* 0x000001500000a947 */ /* 0x000fea0003800000 */
[----:B------:R-:W-:Y:S01]  /*04d0*/  ISETP.NE.U32.AND P0, PT, RZ, c[0x0][0x218], PT ;  /* 0x00008600ff007a0c */ /* 0x000fe20003f05070 */
[C---:B------:R-:W-:Y:S01]  /*04e0*/  IMAD.SHL.U32 R78, R9.reuse, 0x8, RZ ;  /* 0x00000008094e7824 */ /* 0x040fe200078e00ff */
[----:B------:R-:W-:Y:S01]  /*04f0*/  ISETP.NE.U32.AND P1, PT, RZ, c[0x0][0x220], PT ;  /* 0x00008800ff007a0c */ /* 0x000fe20003f25070 */
[----:B------:R-:W-:Y:S01]  /*0500*/  IMAD.MOV.U32 R82, RZ, RZ, 0x8 ;  /* 0x00000008ff527424 */ /* 0x000fe200078e00ff */
[----:B------:R-:W-:Y:S02]  /*0510*/  ISETP.NE.AND.EX P0, PT, RZ, c[0x0][0x21c], PT, P0 ;  /* 0x00008700ff007a0c */ /* 0x000fe40003f05300 */
[----:B------:R-:W-:Y:S02]  /*0520*/  ISETP.NE.AND.EX P1, PT, RZ, c[0x0][0x224], PT, P1 ;  /* 0x00008900ff007a0c */ /* 0x000fe40003f25310 */
[----:B------:R-:W-:-:S09]  /*0530*/  SHF.L.U64.HI R19, R9, 0x3, RZ ;  /* 0x0000000309137819 */ /* 0x000fd200000102ff */
[----:B------:R-:W-:-:S04]  /*0540*/  @P0 LEA R2, P2, R9, c[0x0][0x218], 0x3 ;  /* 0x0000860009020a11 */ /* 0x000fc800078418ff */
[C---:B------:R-:W-:Y:S02]  /*0550*/  @P0 LEA.HI.X R3, R9.reuse, c[0x0][0x21c], RZ, 0x3, P2 ;  /* 0x0000870009030a11 */ /* 0x040fe400010f1cff */
[C---:B------:R-:W-:Y:S01]  /*0560*/  @P1 IADD3 R14, P2, R78.reuse, c[0x0][0x220], RZ ;  /* 0x000088004e0e1a10 */ /* 0x040fe20007f5e0ff */
        /* <DEDUP_REMOVED lines=11> */
.L_x_31921:
[----:B0-----:R-:W-:Y:S05]  /*0620*/  BSYNC B0 ;  /* 0x0000000000007941 */ /* 0x001fea0003800000 */
.L_x_31920:
[----:B------:R-:W-:Y:S01]  /*0630*/  BSSY B0, `(.L_x_31922) ;  /* 0x0000017000007945 */ /* 0x000fe20003800000 */
[----:B------:R-:W-:Y:S05]  /*0640*/  @!P5 BRA `(.L_x_31923) ;  /* 0x000001500000d947 */ /* 0x000fea0003800000 */
[----:B------:R-:W-:Y:S01]  /*0650*/  ISETP.NE.U32.AND P0, PT, RZ, c[0x0][0x218], PT ;  /* 0x00008600ff007a0c */ /* 0x000fe20003f05070 */
[----:B------:R-:W-:Y:S01]  /*0660*/  IMAD.SHL.U32 R116, R9, 0x8, RZ ;  /* 0x0000000809747824 */ /* 0x000fe200078e00ff */
[----:B------:R-:W-:Y:S01]  /*0670*/  ISETP.NE.U32.AND P1, PT, RZ, c[0x0][0x220], PT ;  /* 0x00008800ff007a0c */ /* 0x000fe20003f25070 */
[----:B------:R-:W-:Y:S01]  /*0680*/  IMAD.MOV.U32 R74, RZ, RZ, 0x8 ;  /* 0x00000008ff4a7424 */ /* 0x000fe200078e00ff */
[----:B------:R-:W-:-:S02]  /*0690*/  ISETP.NE.AND.EX P0, PT, RZ, c[0x0][0x21c], PT, P0 ;  /* 0x00008700ff007a0c */ /* 0x000fc40003f05300 */
        /* <DEDUP_REMOVED lines=16> */
.L_x_31923:
[----:B0-----:R-:W-:Y:S05]  /*07a0*/  BSYNC B0 ;  /* 0x0000000000007941 */ /* 0x001fea0003800000 */
.L_x_31922:
        /* <DEDUP_REMOVED lines=23> */
.L_x_31925:
[----:B0-----:R-:W-:Y:S05]  /*0920*/  BSYNC B0 ;  /* 0x0000000000007941 */ /* 0x001fea0003800000 */
.L_x_31924:
        /* <DEDUP_REMOVED lines=23> */
.L_x_31927:
[----:B0-----:R-:W-:Y:S05]  /*0aa0*/  BSYNC B0 ;  /* 0x0000000000007941 */ /* 0x001fea0003800000 */
.L_x_31926:
        /* <DEDUP_REMOVED lines=12> */
[----:B------:R-:W-:Y:S01]  /*0b70*/  SHF.L.U64.HI R19, R9, 0x3, RZ ;  /* 0x0000000309137819 */ /* 0x000fe200000102ff */
[----:B------:R-:W-:Y:S01]  /*0b80*/  IMAD.MOV.U32 R106, RZ, RZ, 0x8 ;  /* 0x00000008ff6a7424 */ /* 0x000fe200078e00ff */
[----:B------:R-:W-:-:S13]  /*0b90*/  ISETP.NE.AND.EX P1, PT, RZ, c[0x0][0x21c], PT, P1 ;  /* 0x00008700ff007a0c */ /* 0x000fda0003f25310 */
        /* <DEDUP_REMOVED lines=16> */
.L_x_31929:
[----:B0-----:R-:W-:Y:S05]  /*0ca0*/  BSYNC B0 ;  /* 0x0000000000007941 */ /* 0x001fea0003800000 */
.L_x_31928:
[----:B------:R-:W-:Y:S01]  /*0cb0*/  ISETP.GE.U32.AND P0, PT, R5, 0xc0, PT ;  /* 0x000000c00500780c */ /* 0x000fe20003f06070 */
[----:B------:R-:W-:Y:S01]  /*0cc0*/  IMAD.WIDE.U32 R12, R16, -0x326172a9, RZ ;  /* 0xcd9e8d57100c7825 */ /* 0x000fe200078e00ff */
[----:B------:R-:W-:Y:S01]  /*0cd0*/  LOP3.LUT R4, R4, 0xffffefff, RZ, 0xc0, !PT ;  /* 0xffffefff04047812 */ /* 0x000fe200078ec0ff */
[----:B------:R-:W-:Y:S01]  /*0ce0*/  UIADD3 UR24, UR5, -0x24c28bd8, URZ ;  /* 0xdb3d742805187890 */ /* 0x000fe2000fffe03f */
[----:B------:R-:W-:Y:S01]  /*0cf0*/  BSSY B0, `(.L_x_31930) ;  /* 0x000001d000007945 */ /* 0x000fe20003800000 */
[----:B------:R-:W-:Y:S01]  /*0d00*/  IMAD.WIDE.U32 R10, R0, -0x2daee0ad, RZ ;  /* 0xd2511f53000a7825 */ /* 0x000fe200078e00ff */
[----:B------:R-:W-:Y:S01]  /*0d10*/  UIADD3 UR25, UR4, -0x700cb87f, URZ ;  /* 0x8ff3478104197890 */ /* 0x000fe2000fffe03f */
[----:B------:R-:W-:-:S02]  /*0d20*/  LOP3.LUT R84, R13, UR19, R14, 0x96, !PT ;  /* 0x000000130d547c12 */ /* 0x000fc4000f8e960e */
[----:B------:R-:W-:Y:S02]  /*0d30*/  SHF.R.U32.HI R0, RZ, 0x5, R17 ;  /* 0x00000005ff007819 */ /* 0x000fe40000011611 */
[----:B------:R-:W-:Y:S02]  /*0d40*/  LOP3.LUT R20, R11, UR20, R2, 0x96, !PT ;  /* 0x000000140b147c12 */ /* 0x000fe4000f8e9602 */
[----:B------:R-:W-:Y:S01]  /*0d50*/  @P0 LOP3.LUT R4, R4, 0x1000, RZ, 0xfc, !PT ;  /* 0x0000100004040812 */ /* 0x000fe200078efcff */
[----:B------:R-:W-:Y:S05]  /*0d60*/  @!P0 BRA `(.L_x_31931) ;  /* 0x0000015000008947 */ /* 0x000fea0003800000 */
[C---:B------:R-:W-:Y:S01]  /*0d70*/  IMAD.SHL.U32 R14, R9.reuse, 0x8, RZ ;  /* 0x00000008090e7824 */ /* 0x040fe200078e00ff */
[----:B------:R-:W-:-:S04]  /*0d80*/  SHF.L.U64.HI R15, R9, 0x3, RZ ;  /* 0x00000003090f7819 */ /* 0x000fc800000102ff */
        /* <DEDUP_REMOVED lines=19> */
.L_x_31931:
[----:B0-----:R-:W-:Y:S05]  /*0ec0*/  BSYNC B0 ;  /* 0x0000000000007941 */ /* 0x001fea0003800000 */
.L_x_31930:
[----:B------:R-:W-:Y:S01]  /*0ed0*/  ISETP.GE.U32.AND P0, PT, R5, 0xe0, PT ;  /* 0x000000e00500780c */ /* 0x000fe20003f06070 */
[----:B------:R-:W-:Y:S01]  /*0ee0*/  IMAD.WIDE.U32 R84, R84, -0x2daee0ad, RZ ;  /* 0xd2511f5354547825 */ /* 0x000fe200078e00ff */
[----:B------:R-:W-:Y:S01]  /*0ef0*/  LOP3.LUT R4, R4, 0xfffff7ff, RZ, 0xc0, !PT ;  /* 0xfffff7ff04047812 */ /* 0x000fe200078ec0ff */
[----:B------:R-:W-:Y:S01]  /*0f00*/  UIADD3 UR26, UR5, -0x695add53, URZ ;  /* 0x96a522ad051a7890 */ /* 0x000fe2000fffe03f */
[----:B------:R-:W-:Y:S01]  /*0f10*/  BSSY B0, `(.L_x_31932) ;  /* 0x000001c000007945 */ /* 0x000fe20003800000 */
[----:B------:R-:W-:-:S04]  /*0f20*/  IMAD.WIDE.U32 R20, R20, -0x326172a9, RZ ;  /* 0xcd9e8d5714147825 */ /* 0x000fc800078e00ff */
[----:B------:R-:W-:Y:S01]  /*0f30*/  IMAD R3, R18, 0x4, R0 ;  /* 0x0000000412037824 */ /* 0x000fe200078e0200 */
[----:B------:R-:W-:Y:S02]  /*0f40*/  LOP3.LUT R0, R85, UR22, R10, 0x96, !PT ;  /* 0x0000001655007c12 */ /* 0x000fe4000f8e960a */
        /* <DEDUP_REMOVED lines=24> */
.L_x_31933:
[----:B0-----:R-:W-:Y:S05]  /*10d0*/  BSYNC B0 ;  /* 0x0000000000007941 */ /* 0x001fea0003800000 */
.L_x_31932:
[----:B------:R-:W-:Y:S01]  /*10e0*/  ISETP.GE.U32.AND P0, PT, R5, 0x100, PT ;  /* 0x000001000500780c */ /* 0x000fe20003f06070 */
[----:B------:R-:W-:Y:S01]  /*10f0*/  BSSY B0, `(.L_x_31934) ;  /* 0x0000019000007945 */ /* 0x000fe20003800000 */
[----:B------:R-:W-:-:S11]  /*1100*/  LOP3.LUT R4, R4, 0xfffffbff, RZ, 0xc0, !PT ;  /* 0xfffffbff04047812 */ /* 0x000fd600078ec0ff */
        /* <DEDUP_REMOVED lines=23> */
.L_x_31935:
[----:B0-----:R-:W-:Y:S05]  /*1280*/  BSYNC B0 ;  /* 0x0000000000007941 */ /* 0x001fea0003800000 */
.L_x_31934:
[----:B------:R-:W-:Y:S01]  /*1290*/  ISETP.GE.U32.AND P0, PT, R5, 0x120, PT ;  /* 0x000001200500780c */ /* 0x000fe20003f06070 */
[----:B------:R-:W-:Y:S01]  /*12a0*/  BSSY B0, `(.L_x_31936) ;  /* 0x000001a000007945 */ /* 0x000fe20003800000 */
[----:B------:R-:W-:Y:S01]  /*12b0*/  LOP3.LUT R4, R4, 0xfffffdff, RZ, 0xc0, !PT ;  /* 0xfffffdff04047812 */ /* 0x000fe200078ec0ff */
[----:B------:R-:W-:-:S10]  /*12c0*/  IMAD.HI.U32 R95, R0, -0x326172a9, RZ ;  /* 0xcd9e8d57005f7827 */ /* 0x000fd400078e00ff */
        /* <DEDUP_REMOVED lines=23> */
.L_x_31937:
[----:B0-----:R-:W-:Y:S05]  /*1440*/  BSYNC B0 ;  /* 0x0000000000007941 */ /* 0x001fea0003800000 */
.L_x_31936:
        /* <DEDUP_REMOVED lines=27> */
.L_x_31939:
[----:B0-----:R-:W-:Y:S05]  /*1600*/  BSYNC B0 ;  /* 0x0000000000007941 */ /* 0x001fea0003800000 */
.L_x_31938:
        /* <DEDUP_REMOVED lines=11> */
[----:B------:R-:W-:Y:S01]  /*16c0*/  HFMA2.MMA R26, -RZ, RZ, 0, 4.76837158203125e-07 ;  /* 0x00000008ff1a7435 */ /* 0x000fe200000001ff */
        /* <DEDUP_REMOVED lines=14> */
.L_x_31941:
[----:B0-----:R-:W-:Y:S05]  /*17b0*/  BSYNC B0 ;  /* 0x0000000000007941 */ /* 0x001fea0003800000 */
.L_x_31940:
[----:B------:R-:W-:Y:S01]  /*17c0*/  ISETP.GE.U32.AND P0, PT, R5, 0x180, PT ;  /* 0x000001800500780c */ /* 0x000fe20003f06070 */
[----:B------:R-:W-:Y:S01]  /*17d0*/  BSSY B0, `(.L_x_31942) ;  /* 0x0000018000007945 */ /* 0x000fe20003800000 */
[----:B------:R-:W-:-:S11]  /*17e0*/  LOP3.LUT R4, R4, 0xffffffbf, RZ, 0xc0, !PT ;  /* 0xffffffbf04047812 */ /* 0x000fd600078ec0ff */
        /* <DEDUP_REMOVED lines=22> */
.L_x_31943:
[----:B0-----:R-:W-:Y:S05]  /*1950*/  BSYNC B0 ;  /* 0x0000000000007941 */ /* 0x001fea0003800000 */
.L_x_31942:
[----:B------:R-:W-:Y:S02]  /*1960*/  ISETP.GE.AND P0, PT, R3, c[0x0][0x164], PT ;  /* 0x0000590003007a0c */ /* 0x000fe40003f06270 */
[----:B------:R-:W-:-:S02]  /*1970*/  LOP3.LUT R20, R95, UR23, R20, 0x96, !PT ;  /* 0x000000175f147c12 */ /* 0x000fc4000f8e9614 */
[----:B------:R-:W-:-:S09]  /*1980*/  LOP3.LUT R93, R93, UR24, R84, 0x96, !PT ;  /* 0x000000185d5d7c12 */ /* 0x000fd2000f8e9654 */
[----:B------:R-:W-:Y:S05]  /*1990*/  @P0 EXIT ;  /* 0x000000000000094d */ /* 0x000fea0003800000 */
[----:B------:R-:W-:Y:S01]  /*19a0*/  IMAD R9, R2, -0x2daee0ad, RZ ;  /* 0xd2511f5302097824 */ /* 0x000fe200078e02ff */
[--C-:B-----5:R-:W-:Y:S01]  /*19b0*/  SHF.R.U64 R91, R82, 0x10, R83.reuse ;  /* 0x00000010525b7819 */ /* 0x120fe20000001253 */
[--C-:B------:R-:W-:Y:S01]  /*19c0*/  IMAD.MOV.U32 R90, RZ, RZ, R83.reuse ;  /* 0x000000ffff5a7224 */ /* 0x100fe200078e0053 */
[----:B------:R-:W-:Y:S01]  /*19d0*/  SHF.R.U32.HI R89, RZ, 0x10, R83 ;  /* 0x00000010ff597819 */ /* 0x000fe20000011653 */
[----:B------:R-:W-:Y:S01]  /*19e0*/  IMAD R2, R0, -0x326172a9, RZ ;  /* 0xcd9e8d5700027824 */ /* 0x000fe200078e02ff */
[--C-:B------:R-:W-:Y:S01]  /*19f0*/  SHF.R.U64 R85, R78, 0x10, R79.reuse ;  /* 0x000000104e557819 */ /* 0x100fe2000000124f */
[----:B------:R-:W-:Y:S01]  /*1a00*/  IMAD.MOV.U32 R92, RZ, RZ, R82 ;  /* 0x000000ffff5c7224 */ /* 0x000fe200078e0052 */
[--C-:B------:R-:W-:Y:S01]  /*1a10*/  SHF.R.U32.HI R83, RZ, 0x10, R79.reuse ;  /* 0x00000010ff537819 */ /* 0x100fe2000001164f */
[----:B------:R-:W-:Y:S01]  /*1a20*/  IMAD.MOV.U32 R84, RZ, RZ, R79 ;  /* 0x000000ffff547224 */ /* 0x000fe200078e004f */
[----:B------:R-:W-:Y:S01]  /*1a30*/  SHF.R.U64 R79, R74, 0x10, R75 ;  /* 0x000000104a4f7819 */ /* 0x000fe2000000124b */
[----:B------:R-:W-:Y:S01]  /*1a40*/  IMAD.HI.U32 R0, R20, -0x2daee0ad, RZ ;  /* 0xd2511f5314007827 */ /* 0x000fe200078e00ff */
[----:B------:R-:W-:Y:S01]  /*1a50*/  SHF.R.U64 R239, R114, 0x10, R115 ;  /* 0x0000001072ef7819 */ /* 0x000fe20000001273 */
[----:B------:R-:W-:Y:S01]  /*1a60*/  HADD2.F32 R168, -RZ, R55.H0_H0 ;  /* 0x20000037ffa87230 */ /* 0x000fe20000004100 */
[----:B------:R-:W-:Y:S01]  /*1a70*/  SHF.R.U64 R119, R22, 0x10, R23 ;  /* 0x0000001016777819 */ /* 0x000fe20000001217 */
[----:B------:R-:W-:Y:S01]  /*1a80*/  IMAD.MOV.U32 R82, RZ, RZ, R74 ;  /* 0x000000ffff527224 */ /* 0x000fe200078e004a */
[--C-:B------:R-:W-:Y:S01]  /*1a90*/  SHF.R.U64 R74, R116, 0x10, R117.reuse ;  /* 0x00000010744a7819 */ /* 0x100fe20000001275 */
[----:B------:R-:W-:Y:S01]  /*1aa0*/  IMAD.MOV.U32 R243, RZ, RZ, R114 ;  /* 0x000000fffff37224 */ /* 0x000fe200078e0072 */
[----:B------:R-:W-:Y:S01]  /*1ab0*/  SHF.R.U32.HI R245, RZ, 0x10, R117 ;  /* 0x00000010fff57819 */ /* 0x000fe20000011675 */
[----:B------:R-:W-:Y:S01]  /*1ac0*/  IMAD.MOV.U32 R123, RZ, RZ, R22 ;  /* 0x000000ffff7b7224 */ /* 0x000fe200078e0016 */
[----:B------:R-:W-:Y:S01]  /*1ad0*/  SHF.R.U64 R121, R24, 0x10, R25 ;  /* 0x0000001018797819 */ /* 0x000fe20000001219 */
[----:B------:R-:W-:Y:S01]  /*1ae0*/  IMAD.MOV.U32 R249, RZ, RZ, R117 ;  /* 0x000000fffff97224 */ /* 0x000fe200078e0075 */
[----:B------:R-:W-:Y:S01]  /*1af0*/  SHF.R.U32.HI R22, RZ, 0x10, R23 ;  /* 0x00000010ff167819 */ /* 0x000fe20000011617 */
[----:B------:R-:W-:Y:S01]  /*1b00*/  IMAD.MOV.U32 R125, RZ, RZ, R24 ;  /* 0x000000ffff7d7224 */ /* 0x000fe200078e0018 */
[----:B------:R-:W-:Y:S01]  /*1b10*/  SHF.R.U32.HI R21, RZ, 0x10, R25 ;  /* 0x00000010ff157819 */ /* 0x000fe20000011619 */
[----:B------:R-:W-:Y:S01]  /*1b20*/  IMAD.MOV.U32 R114, RZ, RZ, R23 ;  /* 0x000000ffff727224 */ /* 0x000fe200078e0017 */
[----:B------:R-:W-:Y:S01]  /*1b30*/  SHF.R.U64 R24, R26, 0x10, R27 ;  /* 0x000000101a187819 */ /* 0x000fe2000000121b */
        /* <DEDUP_REMOVED lines=9> */
[----:B------:R-:W-:Y:S01]  /*1bd0*/  LOP3.LUT R0, R0, UR26, R9, 0x96, !PT ;  /* 0x0000001a00007c12 */ /* 0x000fe2000f8e9609 */
[----:B------:R-:W-:Y:S01]  /*1be0*/  IMAD.MOV.U32 R27, RZ, RZ, R30 ;  /* 0x000000ffff1b7224 */ /* 0x000fe200078e001e */
[----:B------:R-:W-:Y:S01]  /*1bf0*/  SHF.R.U64 R137, R32, 0x10, R33 ;  /* 0x0000001020897819 */ /* 0x000fe20000001221 */
[----:B------:R-:W-:Y:S01]  /*1c00*/  IMAD.MOV.U32 R141, RZ, RZ, R32 ;  /* 0x000000ffff8d7224 */ /* 0x000fe200078e0020 */
[--C-:B------:R-:W-:Y:S01]  /*1c10*/  SHF.R.U32.HI R30, RZ, 0x10, R31.reuse ;  /* 0x00000010ff1e7819 */ /* 0x100fe2000001161f */
[----:B------:R-:W-:Y:S01]  /*1c20*/  IMAD.MOV.U32 R29, RZ, RZ, R31 ;  /* 0x000000ffff1d7224 */ /* 0x000fe200078e001f */
[----:B------:R-:W-:Y:S01]  /*1c30*/  HADD2.F32 R9, -RZ, R86.H0_H0 ;  /* 0x20000056ff097230 */ /* 0x000fe20000004100 */
[--C-:B------:R-:W-:Y:S01]  /*1c40*/  IMAD.MOV.U32 R133, RZ, RZ, R33.reuse ;  /* 0x000000ffff857224 */ /* 0x100fe200078e0021 */
[----:B------:R-:W-:Y:S01]  /*1c50*/  SHF.R.U32.HI R129, RZ, 0x10, R33 ;  /* 0x00000010ff817819 */ /* 0x000fe20000011621 */
[----:B------:R-:W-:Y:S01]  /*1c60*/  IMAD.MOV.U32 R31, RZ, RZ, R34 ;  /* 0x000000ffff1f7224 */ /* 0x000fe200078e0022 */
[----:B------:R-:W-:Y:S01]  /*1c70*/  SHF.R.U64 R32, R34, 0x10, R35 ;  /* 0x0000001022207819 */ /* 0x000fe20000001223 */
[----:B------:R-:W-:Y:S01]  /*1c80*/  IMAD.MOV.U32 R159, RZ, RZ, R36 ;  /* 0x000000ffff9f7224 */ /* 0x000fe200078e0024 */
[--C-:B------:R-:W-:Y:S01]  /*1c90*/  SHF.R.U64 R151, R36, 0x10, R37.reuse ;  /* 0x0000001024977819 */ /* 0x100fe20000001225 */
[----:B------:R-:W-:Y:S01]  /*1ca0*/  IMAD.MOV.U32 R147, RZ, RZ, R37 ;  /* 0x000000ffff937224 */ /* 0x000fe200078e0025 */
[----:B------:R-:W-:Y:S01]  /*1cb0*/  MOV R33, R35 ;  /* 0x0000002300217202 */ /* 0x000fe20000000f00 */
[----:B------:R0:W-:Y:S01]  /*1cc0*/  STL [R1+0x64], R9 ;  /* 0x0000640901007387 */ /* 0x0001e20000100800 */
[----:B------:R-:W-:Y:S01]  /*1cd0*/  SHF.R.U32.HI R34, RZ, 0x10, R35 ;  /* 0x00000010ff227819 */ /* 0x000fe20000011623 */
[----:B------:R-:W-:Y:S01]  /*1ce0*/  IMAD.MOV.U32 R35, RZ, RZ, R38 ;  /* 0x000000ffff237224 */ /* 0x000fe200078e0026 */
[----:B------:R-:W-:Y:S01]  /*1cf0*/  SHF.R.U32.HI R143, RZ, 0x10, R37 ;  /* 0x00000010ff8f7819 */ /* 0x000fe20000011625 */
[--C-:B------:R-:W-:Y:S01]  /*1d00*/  IMAD.MOV.U32 R37, RZ, RZ, R39.reuse ;  /* 0x000000ffff257224 */ /* 0x100fe200078e0027 */
[--C-:B------:R-:W-:Y:S01]  /*1d10*/  SHF.R.U64 R36, R38, 0x10, R39.reuse ;  /* 0x0000001026247819 */ /* 0x100fe20000001227 */
[----:B------:R-:W-:Y:S01]  /*1d20*/  HADD2.F32 R176, -RZ, R54.H0_H0 ;  /* 0x20000036ffb07230 */ /* 0x000fe20000004100 */
[----:B------:R-:W-:Y:S01]  /*1d30*/  SHF.R.U32.HI R38, RZ, 0x10, R39 ;  /* 0x00000010ff267819 */ /* 0x000fe20000011627 */
[----:B------:R-:W-:Y:S01]  /*1d40*/  HADD2.F32 R39, -RZ, R87.H0_H0 ;  /* 0x20000057ff277230 */ /* 0x000fe20000004100 */
[--C-:B------:R-:W-:Y:S01]  /*1d50*/  SHF.R.U64 R172, R54, 0x10, R55.reuse ;  /* 0x0000001036ac7819 */ /* 0x100fe20000001237 */
[----:B0-----:R-:W-:Y:S01]  /*1d60*/  HADD2.F32 R9, -RZ, R48.H0_H0 ;  /* 0x20000030ff097230 */ /* 0x001fe20000004100 */
[----:B------:R-:W-:Y:S01]  /*1d70*/  SHF.R.U32.HI R164, RZ, 0x10, R55 ;  /* 0x00000010ffa47819 */ /* 0x000fe20000011637 */
[----:B------:R-:W-:Y:S01]  /*1d80*/  HADD2.F32 R55, -RZ, R92.H0_H0 ;  /* 0x2000005cff377230 */ /* 0x000fe20000004100 */
[----:B------:R0:W-:Y:S01]  /*1d90*/  STL [R1+0x60], R39 ;  /* 0x0000602701007387 */ /* 0x0001e20000100800 */
[----:B------:R-:W-:Y:S01]  /*1da0*/  HADD2.F32 R54, -RZ, R91.H0_H0 ;  /* 0x2000005bff367230 */ /* 0x000fe20000004100 */
[----:B------:R-:W-:Y:S01]  /*1db0*/  IMAD.MOV.U32 R88, RZ, RZ, R78 ;  /* 0x000000ffff587224 */ /* 0x000fe200078e004e */
[----:B------:R-:W-:Y:S01]  /*1dc0*/  SHF.R.U64 R174, R56, 0x10, R57 ;  /* 0x0000001038ae7819 */ /* 0x000fe20000001239 */
[----:B------:R1:W-:Y:S01]  /*1dd0*/  STL [R1+0x5c], R9 ;  /* 0x00005c0901007387 */ /* 0x0003e20000100800 */
[----:B------:R-:W-:Y:S01]  /*1de0*/  HADD2.F32 R178, -RZ, R56.H0_H0 ;  /* 0x20000038ffb27230 */ /* 0x000fe20000004100 */
[----:B------:R-:W-:Y:S01]  /*1df0*/  IMAD.MOV.U32 R78, RZ, RZ, R75 ;  /* 0x000000ffff4e7224 */ /* 0x000fe200078e004b */
[----:B------:R-:W-:Y:S01]  /*1e00*/  HADD2.F32 R56, -RZ, R90.H0_H0 ;  /* 0x2000005aff387230 */ /* 0x000fe20000004100 */
[----:B------:R-:W-:Y:S01]  /*1e10*/  SHF.R.U64 R155, R50, 0x10, R51 ;  /* 0x00000010329b7819 */ /* 0x000fe20000001233 */
[----:B------:R-:W-:Y:S01]  /*1e20*/  IMAD.MOV.U32 R169, RZ, RZ, R53 ;  /* 0x000000ffffa97224 */ /* 0x000fe200078e0035 */
[----:B0-----:R-:W-:Y:S01]  /*1e30*/  HADD2.F32 R39, -RZ, R49.H0_H0 ;  /* 0x20000031ff277230 */ /* 0x001fe20000004100 */
[----:B------:R-:W-:Y:S01]  /*1e40*/  MOV R149, R51 ;  /* 0x0000003300957202 */ /* 0x000fe20000000f00 */
[----:B------:R-:W-:Y:S01]  /*1e50*/  IMAD.MOV.U32 R177, RZ, RZ, R52 ;  /* 0x000000ffffb17224 */ /* 0x000fe200078e0034 */
[----:B------:R-:W-:Y:S01]  /*1e60*/  SHF.R.U32.HI R145, RZ, 0x10, R51 ;  /* 0x00000010ff917819 */ /* 0x000fe20000011633 */
[----:B-1----:R-:W-:Y:S01]  /*1e70*/  HADD2.F32 R9, -RZ, R80.H0_H0 ;  /* 0x20000050ff097230 */ /* 0x002fe20000004100 */
[----:B------:R0:W-:Y:S01]  /*1e80*/  STL [R1+0x38], R39 ;  /* 0x0000382701007387 */ /* 0x0001e20000100800 */
[----:B------:R-:W-:Y:S01]  /*1e90*/  IMAD.HI.U32 R51, R93, -0x326172a9, RZ ;  /* 0xcd9e8d575d337827 */ /* 0x000fe200078e00ff */
[----:B------:R-:W-:Y:S01]  /*1ea0*/  SHF.R.U32.HI R247, RZ, 0x10, R75 ;  /* 0x00000010fff77819 */ /* 0x000fe2000001164b */
[----:B------:R-:W-:Y:S01]  /*1eb0*/  HADD2.F32 R130, -RZ, R41.H0_H0 ;  /* 0x20000029ff827230 */ /* 0x000fe20000004100 */
[----:B------:R1:W-:Y:S01]  /*1ec0*/  STL [R1+0x20], R9 ;  /* 0x0000200901007387 */ /* 0x0003e20000100800 */
[----:B------:R-:W-:Y:S01]  /*1ed0*/  IMAD.MOV.U32 R75, RZ, RZ, R116 ;  /* 0x000000ffff4b7224 */ /* 0x000fe200078e0074 */
[--C-:B------:R-:W-:Y:S01]  /*1ee0*/  SHF.R.U64 R173, R52, 0x10, R53.reuse ;  /* 0x0000001034ad7819 */ /* 0x100fe20000001235 */
[----:B------:R-:W-:Y:S01]  /*1ef0*/  IMAD.MOV.U32 R161, RZ, RZ, R50 ;  /* 0x000000ffffa17224 */ /* 0x000fe200078e0032 */
[----:B------:R-:W-:Y:S01]  /*1f00*/  SHF.R.U32.HI R165, RZ, 0x10, R53 ;  /* 0x00000010ffa57819 */ /* 0x000fe20000011635 */
[----:B------:R-:W-:Y:S01]  /*1f10*/  HADD2.F32 R132, -RZ, R43.H0_H0 ;  /* 0x2000002bff847230 */ /* 0x000fe20000004100 */
[----:B------:R-:W-:Y:S01]  /*1f20*/  SHF.R.U64 R53, R86, 0x10, R87 ;  /* 0x0000001056357819 */ /* 0x000fe20000001257 */
[----:B0-----:R-:W-:Y:S01]  /*1f30*/  HADD2.F32 R39, -RZ, R81.H0_H0 ;  /* 0x20000051ff277230 */ /* 0x001fe20000004100 */
[----:B------:R-:W-:Y:S01]  /*1f40*/  LOP3.LUT R2, R51, UR25, R2, 0x96, !PT ;  /* 0x0000001933027c12 */ /* 0x000fe2000f8e9602 */
[----:B------:R-:W-:Y:S01]  /*1f50*/  HADD2.F32 R140, -RZ, R42.H0_H0 ;  /* 0x2000002aff8c7230 */ /* 0x000fe20000004100 */
[----:B------:R-:W-:Y:S01]  /*1f60*/  SHF.R.U64 R52, R48, 0x10, R49 ;  /* 0x0000001030347819 */ /* 0x000fe20000001231 */
[----:B-1----:R-:W-:Y:S01]  /*1f70*/  HADD2.F32 R9, -RZ, R76.H0_H0 ;  /* 0x2000004cff097230 */ /* 0x002fe20000004100 */
[----:B------:R-:W-:Y:S01]  /*1f80*/  STL [R1], R39 ;  /* 0x0000002701007387 */ /* 0x000fe20000100800 */
[----:B------:R-:W-:Y:S01]  /*1f90*/  SHF.R.U32.HI R51, RZ, 0x10, R87 ;  /* 0x00000010ff337819 */ /* 0x000fe20000011657 */
[----:B------:R-:W-:Y:S01]  /*1fa0*/  HADD2.F32 R53, -RZ, R53.H0_H0 ;  /* 0x20000035ff357230 */ /* 0x000fe20000004100 */
[----:B------:R-:W-:Y:S01]  /*1fb0*/  SHF.R.U32.HI R50, RZ, 0x10, R49 ;  /* 0x00000010ff327819 */ /* 0x000fe20000011631 */
[----:B------:R-:W-:Y:S01]  /*1fc0*/  STL [R1+0x18], R9 ;  /* 0x0000180901007387 */ /* 0x000fe20000100800 */
[----:B------:R-:W-:Y:S01]  /*1fd0*/  SHF.R.U64 R49, R80, 0x10, R81 ;  /* 0x0000001050317819 */ /* 0x000fe20000001251 */
[----:B------:R-:W-:Y:S01]  /*1fe0*/  HADD2.F32 R52, -RZ, R52.H0_H0 ;  /* 0x20000034ff347230 */ /* 0x000fe20000004100 */
[----:B------:R-:W-:Y:S01]  /*1ff0*/  SHF.R.U64 R48, R76, 0x10, R77 ;  /* 0x000000104c307819 */ /* 0x000fe2000000124d */
[----:B------:R0:W-:Y:S01]  /*2000*/  STL [R1+0x58], R55 ;  /* 0x0000583701007387 */ /* 0x0001e20000100800 */
[----:B------:R-:W-:Y:S01]  /*2010*/  HADD2.F32 R51, -RZ, R51.H0_H0 ;  /* 0x20000033ff337230 */ /* 0x000fe20000004100 */
[--C-:B------:R-:W-:Y:S01]  /*2020*/  SHF.R.U64 R134, R40, 0x10, R41.reuse ;  /* 0x0000001028867819 */ /* 0x100fe20000001229 */
[----:B------:R-:W-:Y:S01]  /*2030*/  HADD2.F32 R50, -RZ, R50.H0_H0 ;  /* 0x20000032ff327230 */ /* 0x000fe20000004100 */
[----:B------:R1:W-:Y:S01]  /*2040*/  STL [R1+0x50], R54 ;  /* 0x0000503601007387 */ /* 0x0003e20000100800 */
[----:B------:R-:W-:Y:S01]  /*2050*/  HADD2.F32 R49, -RZ, R49.H0_H0 ;  /* 0x20000031ff317230 */ /* 0x000fe20000004100 */
[----:B------:R-:W-:Y:S01]  /*2060*/  SHF.R.U32.HI R126, RZ, 0x10, R41 ;  /* 0x00000010ff7e7819 */ /* 0x000fe20000011629 */
[----:B------:R-:W-:Y:S01]  /*2070*/  HADD2.F32 R48, -RZ, R48.H0_H0 ;  /* 0x20000030ff307230 */ /* 0x000fe20000004100 */
[----:B------:R2:W-:Y:S01]  /*2080*/  STL [R1+0x40], R56 ;  /* 0x0000403801007387 */ /* 0x0005e20000100800 */
[--C-:B------:R-:W-:Y:S01]  /*2090*/  SHF.R.U64 R136, R42, 0x10, R43.reuse ;  /* 0x000000102a887819 */ /* 0x100fe2000000122b */
[----:B0-----:R-:W-:Y:S01]  /*20a0*/  HADD2.F32 R55, -RZ, R89.H0_H0 ;  /* 0x20000059ff377230 */ /* 0x001fe20000004100 */
[----:B------:R-:W-:Y:S01]  /*20b0*/  SHF.R.U32.HI R128, RZ, 0x10, R43 ;  /* 0x00000010ff807819 */ /* 0x000fe2000001162b */
[----:B------:R-:W-:Y:S01]  /*20c0*/  HADD2.F32 R9, -RZ, R10.H0_H0 ;  /* 0x2000000aff097230 */ /* 0x000fe20000004100 */
[--C-:B------:R-:W-:Y:S01]  /*20d0*/  SHF.R.U64 R41, R10, 0x10, R11.reuse ;  /* 0x000000100a297819 */ /* 0x100fe2000000120b */
[----:B-1----:R-:W-:Y:S01]  /*20e0*/  HADD2.F32 R54, -RZ, R88.H0_H0 ;  /* 0x20000058ff367230 */ /* 0x002fe20000004100 */
[----:B------:R0:W-:Y:S01]  /*20f0*/  STL [R1+0x34], R55 ;  /* 0x0000343701007387 */ /* 0x0001e20000100800 */
[----:B------:R-:W-:Y:S01]  /*2100*/  SHF.R.U32.HI R43, RZ, 0x10, R11 ;  /* 0x00000010ff2b7819 */ /* 0x000fe2000001160b */
[----:B------:R-:W-:Y:S01]  /*2110*/  HADD2.F32 R10, -RZ, R11.H0_H0 ;  /* 0x2000000bff0a7230 */ /* 0x000fe20000004100 */
[----:B------:R-:W-:Y:S01]  /*2120*/  IMAD.MOV.U32 R227, RZ, RZ, R108 ;  /* 0x000000ffffe37224 */ /* 0x000fe200078e006c */
[----:B--2---:R-:W-:Y:S01]  /*2130*/  HADD2.F32 R56, -RZ, R85.H0_H0 ;  /* 0x20000055ff387230 */ /* 0x004fe20000004100 */
[----:B------:R1:W-:Y:S01]  /*2140*/  STL [R1+0x54], R54 ;  /* 0x0000543601007387 */ /* 0x0003e20000100800 */
[----:B------:R-:W-:Y:S01]  /*2150*/  SHF.R.U64 R223, R108, 0x10, R109 ;  /* 0x000000106cdf7819 */ /* 0x000fe2000000126d */
[----:B------:R-:W-:Y:S01]  /*2160*/  HADD2.F32 R160, -RZ, R46.H0_H0 ;  /* 0x2000002effa07230 */ /* 0x000fe20000004100 */
[--C-:B------:R-:W-:Y:S01]  /*2170*/  SHF.R.U64 R152, R46, 0x10, R47.reuse ;  /* 0x000000102e987819 */ /* 0x100fe2000000122f */
[----:B------:R2:W-:Y:S01]  /*2180*/  STL [R1+0x48], R56 ;  /* 0x0000483801007387 */ /* 0x0005e20000100800 */
[----:B0-----:R-:W-:Y:S01]  /*2190*/  HADD2.F32 R55, -RZ, R84.H0_H0 ;  /* 0x20000054ff377230 */ /* 0x001fe20000004100 */
[----:B------:R-:W-:Y:S01]  /*21a0*/  SHF.R.U32.HI R144, RZ, 0x10, R47 ;  /* 0x00000010ff907819 */ /* 0x000fe2000001162f */
[----:B------:R-:W-:Y:S01]  /*21b0*/  HADD2.F32 R148, -RZ, R47.H0_H0 ;  /* 0x2000002fff947230 */ /* 0x000fe20000004100 */
[--C-:B------:R-:W-:Y:S01]  /*21c0*/  SHF.R.U64 R150, R44, 0x10, R45.reuse ;  /* 0x000000102c967819 */ /* 0x100fe2000000122d */
[----:B------:R-:W-:Y:S01]  /*21d0*/  HADD2.F32 R158, -RZ, R44.H0_H0 ;  /* 0x2000002cff9e7230 */ /* 0x000fe20000004100 */
[----:B------:R0:W-:Y:S01]  /*21e0*/  STL [R1+0x3c], R55 ;  /* 0x00003c3701007387 */ /* 0x0001e20000100800 */
[----:B-1----:R-:W-:Y:S01]  /*21f0*/  HADD2.F32 R54, -RZ, R83.H0_H0 ;  /* 0x20000053ff367230 */ /* 0x002fe20000004100 */
[----:B------:R-:W-:Y:S01]  /*2200*/  SHF.R.U32.HI R142, RZ, 0x10, R45 ;  /* 0x00000010ff8e7819 */ /* 0x000fe2000001162d */
[----:B------:R-:W-:Y:S01]  /*2210*/  HADD2.F32 R146, -RZ, R45.H0_H0 ;  /* 0x2000002dff927230 */ /* 0x000fe20000004100 */
[----:B------:R-:W-:Y:S01]  /*2220*/  SHF.R.U64 R42, R12, 0x10, R13 ;  /* 0x000000100c2a7819 */ /* 0x000fe2000000120d */
[----:B--2---:R-:W-:Y:S01]  /*2230*/  HADD2.F32 R56, -RZ, R82.H0_H0 ;  /* 0x20000052ff387230 */ /* 0x004fe20000004100 */
[----:B------:R1:W-:Y:S01]  /*2240*/  STL [R1+0x2c], R54 ;  /* 0x00002c3601007387 */ /* 0x0003e20000100800 */
[----:B------:R-:W-:Y:S01]  /*2250*/  HADD2.F32 R138, -RZ, R40.H0_H0 ;  /* 0x20000028ff8a7230 */ /* 0x000fe20000004100 */
[--C-:B------:R-:W-:Y:S01]  /*2260*/  IMAD.MOV.U32 R235, RZ, RZ, R115.reuse ;  /* 0x000000ffffeb7224 */ /* 0x100fe200078e0073 */
[----:B------:R-:W-:Y:S01]  /*2270*/  HADD2.F32 R11, -RZ, R12.H0_H0 ;  /* 0x2000000cff0b7230 */ /* 0x000fe20000004100 */
[----:B------:R-:W-:Y:S01]  /*2280*/  STL [R1+0x24], R56 ;  /* 0x0000243801007387 */ /* 0x000fe20000100800 */
[----:B0-----:R-:W-:Y:S01]  /*2290*/  HADD2.F32 R55, -RZ, R79.H0_H0 ;  /* 0x2000004fff377230 */ /* 0x001fe20000004100 */
[----:B------:R-:W-:Y:S01]  /*22a0*/  SHF.R.U32.HI R231, RZ, 0x10, R115 ;  /* 0x00000010ffe77819 */ /* 0x000fe20000011673 */
[----:B------:R-:W-:Y:S01]  /*22b0*/  IMAD.MOV.U32 R241, RZ, RZ, R110 ;  /* 0x000000fffff17224 */ /* 0x000fe200078e006e */
[--C-:B------:R-:W-:Y:S01]  /*22c0*/  SHF.R.U64 R237, R110, 0x10, R111.reuse ;  /* 0x000000106eed7819 */ /* 0x100fe2000000126f */
[--C-:B------:R-:W-:Y:S01]  /*22d0*/  IMAD.MOV.U32 R233, RZ, RZ, R111.reuse ;  /* 0x000000ffffe97224 */ /* 0x100fe200078e006f */
[----:B-1----:R-:W-:Y:S01]  /*22e0*/  HADD2.F32 R54, -RZ, R78.H0_H0 ;  /* 0x2000004eff367230 */ /* 0x002fe20000004100 */
[----:B------:R0:W-:Y:S01]  /*22f0*/  STL [R1+0x14], R55 ;  /* 0x0000143701007387 */ /* 0x0001e20000100800 */
[----:B------:R-:W-:Y:S01]  /*2300*/  SHF.R.U32.HI R229, RZ, 0x10, R111 ;  /* 0x00000010ffe57819 */ /* 0x000fe2000001166f */
[----:B------:R-:W-:Y:S01]  /*2310*/  IMAD.MOV.U32 R225, RZ, RZ, R104 ;  /* 0x000000ffffe17224 */ /* 0x000fe200078e0068 */
[----:B------:R-:W-:Y:S01]  /*2320*/  MOV R219, R109 ;  /* 0x0000006d00db7202 */ /* 0x000fe20000000f00 */
[----:B------:R1:W-:Y:S01]  /*2330*/  STL [R1+0x4], R54 ;  /* 0x0000043601007387 */ /* 0x0003e20000100800 */
[----:B------:R-:W-:Y:S01]  /*2340*/  SHF.R.U32.HI R215, RZ, 0x10, R109 ;  /* 0x00000010ffd77819 */ /* 0x000fe2000001166d */
[--C-:B------:R-:W-:Y:S01]  /*2350*/  IMAD.MOV.U32 R217, RZ, RZ, R105.reuse ;  /* 0x000000ffffd97224 */ /* 0x100fe200078e0069 */
[--C-:B------:R-:W-:Y:S01]  /*2360*/  SHF.R.U64 R221, R104, 0x10, R105.reuse ;  /* 0x0000001068dd7819 */ /* 0x100fe20000001269 */
[----:B------:R-:W-:Y:S01]  /*2370*/  IMAD.MOV.U32 R211, RZ, RZ, R106 ;  /* 0x000000ffffd37224 */ /* 0x000fe200078e006a */
[----:B------:R-:W-:Y:S01]  /*2380*/  SHF.R.U32.HI R213, RZ, 0x10, R105 ;  /* 0x00000010ffd57819 */ /* 0x000fe20000011669 */
[----:B0-----:R-:W-:Y:S01]  /*2390*/  HADD2.F32 R55, -RZ, R75.H0_H0 ;  /* 0x2000004bff377230 */ /* 0x001fe20000004100 */
[--C-:B------:R-:W-:Y:S01]  /*23a0*/  SHF.R.U64 R207, R106, 0x10, R107.reuse ;  /* 0x000000106acf7819 */ /* 0x100fe2000000126b */
[--C-:B------:R-:W-:Y:S01]  /*23b0*/  IMAD.MOV.U32 R203, RZ, RZ, R107.reuse ;  /* 0x000000ffffcb7224 */ /* 0x100fe200078e006b */
[----:B------:R-:W-:Y:S01]  /*23c0*/  SHF.R.U32.HI R199, RZ, 0x10, R107 ;  /* 0x00000010ffc77819 */ /* 0x000fe2000001166b */
[----:B-1----:R-:W-:Y:S01]  /*23d0*/  HADD2.F32 R54, -RZ, R74.H0_H0 ;  /* 0x2000004aff367230 */ /* 0x002fe20000004100 */
[----:B------:R0:W-:Y:S01]  /*23e0*/  STL [R1+0x1c], R55 ;  /* 0x00001c3701007387 */ /* 0x0001e20000100800 */
[----:B------:R-:W-:Y:S01]  /*23f0*/  IMAD.MOV.U32 R209, RZ, RZ, R100 ;  /* 0x000000ffffd17224 */ /* 0x000fe200078e0064 */
[--C-:B------:R-:W-:Y:S01]  /*2400*/  SHF.R.U64 R205, R100, 0x10, R101.reuse ;  /* 0x0000001064cd7819 */ /* 0x100fe20000001265 */
[--C-:B------:R-:W-:Y:S01]  /*2410*/  IMAD.MOV.U32 R201, RZ, RZ, R101.reuse ;  /* 0x000000ffffc97224 */ /* 0x100fe200078e0065 */
[----:B------:R0:W-:Y:S01]  /*2420*/  STL [R1+0xc], R54 ;  /* 0x00000c3601007387 */ /* 0x0001e20000100800 */
[----:B------:R-:W-:Y:S01]  /*2430*/  SHF.R.U32.HI R197, RZ, 0x10, R101 ;  /* 0x00000010ffc57819 */ /* 0x000fe20000011665 */
[----:B------:R-:W-:Y:S01]  /*2440*/  IMAD.MOV.U32 R195, RZ, RZ, R102 ;  /* 0x000000ffffc37224 */ /* 0x000fe200078e0066 */
[--C-:B------:R-:W-:Y:S01]  /*2450*/  SHF.R.U64 R191, R102, 0x10, R103.reuse ;  /* 0x0000001066bf7819 */ /* 0x100fe20000001267 */
[----:B------:R0:W-:Y:S01]  /*2460*/  STL [R1+0x4c], R53 ;  /* 0x00004c3501007387 */ /* 0x0001e20000100800 */
[--C-:B------:R-:W-:Y:S01]  /*2470*/  IMAD.MOV.U32 R187, RZ, RZ, R103.reuse ;  /* 0x000000ffffbb7224 */ /* 0x100fe200078e0067 */
[----:B------:R-:W-:Y:S01]  /*2480*/  SHF.R.U32.HI R183, RZ, 0x10, R103 ;  /* 0x00000010ffb77819 */ /* 0x000fe20000011667 */
[----:B------:R-:W-:Y:S01]  /*2490*/  IMAD.MOV.U32 R193, RZ, RZ, R96 ;  /* 0x000000ffffc17224 */ /* 0x000fe200078e0060 */
[----:B------:R0:W-:Y:S01]  /*24a0*/  STL [R1+0x44], R52 ;  /* 0x0000443401007387 */ /* 0x0001e20000100800 */
[--C-:B------:R-:W-:Y:S01]  /*24b0*/  SHF.R.U64 R189, R96, 0x10, R97.reuse ;  /* 0x0000001060bd7819 */ /* 0x100fe20000001261 */
[--C-:B------:R-:W-:Y:S01]  /*24c0*/  IMAD.MOV.U32 R185, RZ, RZ, R97.reuse ;  /* 0x000000ffffb97224 */ /* 0x100fe200078e0061 */
[----:B------:R-:W-:Y:S01]  /*24d0*/  SHF.R.U32.HI R181, RZ, 0x10, R97 ;  /* 0x00000010ffb57819 */ /* 0x000fe20000011661 */
[----:B------:R0:W-:Y:S01]  /*24e0*/  STL [R1+0x30], R51 ;  /* 0x0000303301007387 */ /* 0x0001e20000100800 */
[----:B------:R-:W-:Y:S01]  /*24f0*/  IMAD.MOV.U32 R179, RZ, RZ, R98 ;  /* 0x000000ffffb37224 */ /* 0x000fe200078e0062 */
[--C-:B------:R-:W-:Y:S01]  /*2500*/  SHF.R.U64 R175, R98, 0x10, R99.reuse ;  /* 0x0000001062af7819 */ /* 0x100fe20000001263 */
[--C-:B------:R-:W-:Y:S01]  /*2510*/  IMAD.MOV.U32 R171, RZ, RZ, R99.reuse ;  /* 0x000000ffffab7224 */ /* 0x100fe200078e0063 */
[----:B------:R0:W-:Y:S01]  /*2520*/  STL [R1+0x28], R50 ;  /* 0x0000283201007387 */ /* 0x0001e20000100800 */
[----:B------:R-:W-:Y:S01]  /*2530*/  SHF.R.U32.HI R167, RZ, 0x10, R99 ;  /* 0x00000010ffa77819 */ /* 0x000fe20000011663 */
[----:B------:R-:W-:Y:S01]  /*2540*/  HADD2.F32 R12, -RZ, R13.H0_H0 ;  /* 0x2000000dff0c7230 */ /* 0x000fe20000004100 */
[----:B------:R-:W-:Y:S01]  /*2550*/  SHF.R.U32.HI R246, RZ, 0x10, R81 ;  /* 0x00000010fff67819 */ /* 0x000fe20000011651 */
[----:B------:R0:W-:Y:S01]  /*2560*/  STL [R1+0x10], R49 ;  /* 0x0000103101007387 */ /* 0x0001e20000100800 */
[----:B------:R-:W-:Y:S01]  /*2570*/  SHF.R.U32.HI R244, RZ, 0x10, R77 ;  /* 0x00000010fff47819 */ /* 0x000fe2000001164d */
[----:B------:R-:W-:Y:S01]  /*2580*/  BSSY B0, `(.L_x_31944) ;  /* 0x0002567000007945 */ /* 0x000fe20003800000 */
[--C-:B------:R-:W-:Y:S01]  /*2590*/  SHF.R.U64 R238, R72, 0x10, R73.reuse ;  /* 0x0000001048ee7819 */ /* 0x100fe20000001249 */
[----:B------:R0:W-:Y:S01]  /*25a0*/  STL [R1+0x8], R48 ;  /* 0x0000083001007387 */ /* 0x0001e20000100800 */
        /* <DEDUP_REMOVED lines=50> */
[----:B------:R-:W-:Y:S01]  /*28d0*/  LOP3.LUT R17, R94, 0x3, RZ, 0xc0, !PT ;  /* 0x000000035e117812 */ /* 0x000fe200078ec0ff */
[----:B------:R-:W-:Y:S01]  /*28e0*/  HADD2.F32 R113, -RZ, R113.H0_H0 ;  /* 0x20000071ff717230 */ /* 0x000fe20000004100 */
[----:B------:R-:W-:Y:S01]  /*28f0*/  IMAD R18, R93, -0x326172a9, RZ ;  /* 0xcd9e8d575d127824 */ /* 0x000fe200078e02ff */
[----:B------:R-:W-:Y:S01]  /*2900*/  HADD2.F32 R247, -RZ, R247.H0_H0 ;  /* 0x200000f7fff77230 */ /* 0x000fe20000004100 */
[----:B------:R-:W-:Y:S01]  /*2910*/  IMAD R20, R20, -0x2daee0ad, RZ ;  /* 0xd2511f5314147824 */ /* 0x000fe200078e02ff */
[----:B------:R-:W-:Y:S01]  /*2920*/  HADD2.F32 R249, -RZ, R249.H0_H0 ;  /* 0x200000f9fff97230 */ /* 0x000fe20000004100 */
[----:B------:R-:W-:Y:S01]  /*2930*/  IMAD.MOV.U32 R19, RZ, RZ, RZ ;  /* 0x000000ffff137224 */ /* 0x000fe200078e00ff */
        /* <DEDUP_REMOVED lines=123> */
[----:B0-----:R-:W-:Y:S02]  /*30f0*/  HADD2.F32 R108, -RZ, R108.H0_H0 ;  /* 0x2000006cff6c7230 */ /* 0x001fe40000004100 */
.L_x_32775:
        /* <DEDUP_REMOVED lines=37> */
.L_x_31948:
[----:B------:R-:W-:Y:S02]  /*3350*/  IMAD.MOV.U32 R153, RZ, RZ, R18 ;  /* 0x000000ffff997224 */ /* 0x000fe400078e0012 */
.L_x_31949:
[----:B------:R-:W-:Y:S05]  /*3360*/  BSYNC B2 ;  /* 0x0000000000027941 */ /* 0x000fea0003800000 */
.L_x_31947:
        /* <DEDUP_REMOVED lines=16> */
.L_x_31953:
[----:B------:R-:W-:Y:S05]  /*3470*/  BSYNC B3 ;  /* 0x0000000000037941 */ /* 0x000fea0003800000 */
.L_x_31952:
        /* <DEDUP_REMOVED lines=44> */
.L_x_31951:
[----:B------:R-:W-:Y:S05]  /*3740*/  BSYNC B2 ;  /* 0x0000000000027941 */ /* 0x000fea0003800000 */
.L_x_31950:
[----:B------:R0:W1:Y:S01]  /*3750*/  I2F.U32 R17, R153 ;  /* 0x0000009900117306 */ /* 0x0000620000201000 */
[----:B------:R-:W-:Y:S01]  /*3760*/  ISETP.NE.U32.AND P1, PT, RZ, c[0x0][0x178], PT ;  /* 0x00005e00ff007a0c */ /* 0x000fe20003f25070 */
[----:B-----5:R-:W-:-:S03]  /*3770*/  FMUL.FTZ R56, R56, c[0x0][0x1e8] ;  /* 0x00007a0038387a20 */ /* 0x020fc60000410000 */
[----:B------:R-:W-:Y:S01]  /*3780*/  ISETP.NE.AND.EX P1, PT, RZ, c[0x0][0x17c], PT, P1 ;  /* 0x00005f00ff007a0c */ /* 0x000fe20003f25310 */
[----:B0-----:R-:W-:-:S10]  /*3790*/  HFMA2.MMA R153, -RZ, RZ, 0.1171875, 0 ;  /* 0x2f800000ff997435 */ /* 0x001fd400000001ff */
        /* <DEDUP_REMOVED lines=9> */
.L_x_31954:
        /* <DEDUP_REMOVED lines=12> */
.L_x_31957:
[----:B------:R-:W-:Y:S02]  /*38f0*/  IMAD.MOV.U32 R17, RZ, RZ, R18 ;  /* 0x000000ffff117224 */ /* 0x000fe400078e0012 */
.L_x_31958:
[----:B------:R-:W-:Y:S05]  /*3900*/  BSYNC B2 ;  /* 0x0000000000027941 */ /* 0x000fea0003800000 */
.L_x_31956:
        /* <DEDUP_REMOVED lines=16> */
.L_x_31962:
[----:B------:R-:W-:Y:S05]  /*3a10*/  BSYNC B3 ;  /* 0x0000000000037941 */ /* 0x000fea0003800000 */
.L_x_31961:
        /* <DEDUP_REMOVED lines=44> */
.L_x_31960:
[----:B------:R-:W-:Y:S05]  /*3ce0*/  BSYNC B2 ;  /* 0x0000000000027941 */ /* 0x000fea0003800000 */
.L_x_31959:
[----:B------:R-:W0:Y:S02]  /*3cf0*/  I2F.U32 R17, R17 ;  /* 0x0000001100117306 */ /* 0x000e240000201000 */
[----:B0-----:R-:W-:-:S05]  /*3d00*/  FFMA.FTZ R17, R17, R153, 1.1641532182693481445e-10 ;  /* 0x2f00000011117423 */ /* 0x001fca0000010099 */
[----:B------:R-:W-:Y:S01]  /*3d10*/  FSETP.GTU.FTZ.AND P3, PT, R17, c[0x0][0x1e4], PT ;  /* 0x0000790011007a0b */ /* 0x000fe20003f7c000 */
[----:B------:R-:W-:-:S03]  /*3d20*/  FMUL.FTZ R17, R48, c[0x0][0x1e8] ;  /* 0x00007a0030117a20 */ /* 0x000fc60000410000 */
[----:B------:R-:W-:Y:S02]  /*3d30*/  SEL R109, RZ, 0x1, P3 ;  /* 0x00000001ff6d7807 */ /* 0x000fe40001800000 */
[----:B------:R-:W-:-:S05]  /*3d40*/  FSEL R17, R17, RZ, !P3 ;  /* 0x000000ff11117208 */ /* 0x000fca0005800000 */
[----:B------:R-:W-:-:S04]  /*3d50*/  FADD.FTZ R56, R17, R56 ;  /* 0x0000003811387221 */ /* 0x000fc80000010000 */
[----:B------:R-:W-:Y:S02]  /*3d60*/  @P0 FADD.FTZ R56, R52, R56 ;  /* 0x0000003834380221 */ /* 0x000fe40000010000 */
.L_x_31955:
        /* <DEDUP_REMOVED lines=12> */
.L_x_31964:
[----:B------:R-:W-:Y:S02]  /*3e30*/  MOV R17, R18 ;  /* 0x0000001200117202 */ /* 0x000fe40000000f00 */
.L_x_31965:
[----:B------:R-:W-:Y:S05]  /*3e40*/  BSYNC B2 ;  /* 0x0000000000027941 */ /* 0x000fea0003800000 */
.L_x_31963:
        /* <DEDUP_REMOVED lines=16> */
.L_x_31969:
[----:B------:R-:W-:Y:S05]  /*3f50*/  BSYNC B3 ;  /* 0x0000000000037941 */ /* 0x000fea0003800000 */
.L_x_31968:
        /* <DEDUP_REMOVED lines=44> */
.L_x_31967:
[----:B------:R-:W-:Y:S05]  /*4220*/  BSYNC B2 ;  /* 0x0000000000027941 */ /* 0x000fea0003800000 */
.L_x_31966:
[----:B------:R-:W0:Y:S01]  /*4230*/  I2F.U32 R17, R17 ;  /* 0x0000001100117306 */ /* 0x000e220000201000 */
        /* <DEDUP_REMOVED lines=10> */
.L_x_31970:
        /* <DEDUP_REMOVED lines=12> */
.L_x_31973:
[----:B------:R-:W-:Y:S02]  /*43a0*/  IMAD.MOV.U32 R17, RZ, RZ, R18 ;  /* 0x000000ffff117224 */ /* 0x000fe400078e0012 */
.L_x_31974:
[----:B------:R-:W-:Y:S05]  /*43b0*/  BSYNC B2 ;  /* 0x0000000000027941 */ /* 0x000fea0003800000 */
.L_x_31972:
        /* <DEDUP_REMOVED lines=16> */
.L_x_31978:
[----:B------:R-:W-:Y:S05]  /*44c0*/  BSYNC B3 ;  /* 0x0000000000037941 */ /* 0x000fea0003800000 */
.L_x_31977:
        /* <DEDUP_REMOVED lines=44> */
.L_x_31976:
[----:B------:R-:W-:Y:S05]  /*4790*/  BSYNC B2 ;  /* 0x0000000000027941 */ /* 0x000fea0003800000 */
.L_x_31975:
        /* <DEDUP_REMOVED lines=8> */
.L_x_31971:
        /* <DEDUP_REMOVED lines=12> */
.L_x_31980:
[----:B------:R-:W-:Y:S02]  /*48e0*/  IMAD.MOV.U32 R17, RZ, RZ, R18 ;  /* 0x000000ffff117224 */ /* 0x000fe400078e0012 */
.L_x_31981:
[----:B------:R-:W-:Y:S05]  /*48f0*/  BSYNC B2 ;  /* 0x0000000000027941 */ /* 0x000fea0003800000 */
.L_x_31979:
        /* <DEDUP_REMOVED lines=16> */
.L_x_31985:
[----:B------:R-:W-:Y:S05]  /*4a00*/  BSYNC B3 ;  /* 0x0000000000037941 */ /* 0x000fea0003800000 */
.L_x_31984:
        /* <DEDUP_REMOVED lines=44> */
.L_x_31983:
[----:B------:R-:W-:Y:S05]  /*4cd0*/  BSYNC B2 ;  /* 0x0000000000027941 */ /* 0x000fea0003800000 */
.L_x_31982:
        /* <DEDUP_REMOVED lines=11> */
.L_x_31986:
        /* <DEDUP_REMOVED lines=12> */
.L_x_31989:
[----:B------:R-:W-:Y:S02]  /*4e50*/  IMAD.MOV.U32 R17, RZ, RZ, R18 ;  /* 0x000000ffff117224 */ /* 0x000fe400078e0012 */
.L_x_31990:
[----:B------:R-:W-:Y:S05]  /*4e60*/  BSYNC B2 ;  /* 0x0000000000027941 */ /* 0x000fea0003800000 */
.L_x_31988:
        /* <DEDUP_REMOVED lines=16> */
.L_x_31994:
[----:B------:R-:W-:Y:S05]  /*4f70*/  BSYNC B3 ;  /* 0x0000000000037941 */ /* 0x000fea0003800000 */
.L_x_31993:
        /* <DEDUP_REMOVED lines=44> */
.L_x_31992:
[----:B------:R-:W-:Y:S05]  /*5240*/  BSYNC B2 ;  /* 0x0000000000027941 */ /* 0x000fea0003800000 */
.L_x_31991:
        /* <DEDUP_REMOVED lines=8> */
.L_x_31987:
        /* <DEDUP_REMOVED lines=12> */
.L_x_31996:
[----:B------:R-:W-:Y:S02]  /*5390*/  IMAD.MOV.U32 R17, RZ, RZ, R18 ;  /* 0x000000ffff117224 */ /* 0x000fe400078e0012 */
.L_x_31997:
[----:B------:R-:W-:Y:S05]  /*53a0*/  BSYNC B2 ;  /* 0x0000000000027941 */ /* 0x000fea0003800000 */
.L_x_31995:
        /* <DEDUP_REMOVED lines=16> */
.L_x_32001:
[----:B------:R-:W-:Y:S05]  /*54b0*/  BSYNC B3 ;  /* 0x0000000000037941 */ /* 0x000fea0003800000 */
.L_x_32000:
        /* <DEDUP_REMOVED lines=44> */
.L_x_31999:
[----:B------:R-:W-:Y:S05]  /*5780*/  BSYNC B2 ;  /* 0x0000000000027941 */ /* 0x000fea0003800000 */
.L_x_31998:
        /* <DEDUP_REMOVED lines=11> */
.L_x_32002:
        /* <DEDUP_REMOVED lines=12> */
.L_x_32005:
[----:B------:R-:W-:Y:S02]  /*5900*/  IMAD.MOV.U32 R112, RZ, RZ, R18 ;  /* 0x000000ffff707224 */ /* 0x000fe400078e0012 */
.L_x_32006:
[----:B------:R-:W-:Y:S05]  /*5910*/  BSYNC B2 ;  /* 0x0000000000027941 */ /* 0x000fea0003800000 */
.L_x_32004:
        /* <DEDUP_REMOVED lines=16> */
.L_x_32010:
[----:B------:R-:W-:Y:S05]  /*5a20*/  BSYNC B3 ;  /* 0x0000000000037941 */ /* 0x000fea0003800000 */
.L_x_32009:
        /* <DEDUP_REMOVED lines=44> */
.L_x_32008:
[----:B------:R-:W-:Y:S05]  /*5cf0*/  BSYNC B2 ;  /* 0x0000000000027941 */ /* 0x000fea0003800000 */
.L_x_32007:
        /* <DEDUP_REMOVED lines=8> */
.L_x_32003:
[C---:B------:R-:W-:Y:S02]  /*5d80*/  LEA R104, P0, R116.reuse, c[0x0][0x188], 0x4 ;  /* 0x0000620074687a11 */ /* 0x040fe400078020ff */
[----:B------:R-:W-:Y:S02]  /*5d90*/  SEL R106, RZ, 0x100, P3 ;  /* 0x00000100ff6a7807 */ /* 0x000fe40001800000 */
[C---:B------:R-:W-:Y:S02]  /*5da0*/  LEA.HI.X R105, R116.reuse, c[0x0][0x18c], RZ, 0x4, P0 ;  /* 0x0000630074697a11 */ /* 0x040fe400000f24ff */
[----:B------:R-:W-:Y:S02]  /*5db0*/  SEL R153, RZ, 0x1, P2 ;  /* 0x00000001ff997807 */ /* 0x000fe40001000000 */
[----:B------:R-:W-:Y:S01]  /*5dc0*/  SHF.L.U32 R107, R116, 0x2, RZ ;  /* 0x00000002746b7819 */ /* 0x000fe200000006ff */
[----:B------:R0:W-:Y:S01]  /*5dd0*/  STG.E.128 [R104.64], R56 ;  /* 0x0000003868007986 */ /* 0x0001e2000c101d06 */
[----:B------:R-:W-:-:S02]  /*5de0*/  LOP3.LUT P1, RZ, R4, 0x1, RZ, 0xc0, !PT ;  /* 0x0000000104ff7812 */ /* 0x000fc4000782c0ff */
[----:B0-----:R-:W-:Y:S02]  /*5df0*/  SEL R104, RZ, 0x1000000, P5 ;  /* 0x01000000ff687807 */ /* 0x001fe40002800000 */
[----:B------:R-:W-:-:S04]  /*5e00*/  SEL R105, RZ, 0x10000, P4 ;  /* 0x00010000ff697807 */ /* 0x000fc80002000000 */
[----:B------:R-:W-:Y:S02]  /*5e10*/  IADD3 R104, R106, R104, R105 ;  /* 0x000000686a687210 */ /* 0x000fe40007ffe069 */
[----:B------:R-:W-:-:S03]  /*5e20*/  SHF.L.U64.HI R106, R116, 0x2, RZ ;  /* 0x00000002746a7819 */ /* 0x000fc600000102ff */
[----:B------:R-:W-:Y:S01]  /*5e30*/  IMAD.IADD R153, R104, 0x1, R153 ;  /* 0x0000000168997824 */ /* 0x000fe200078e0299 */
[----:B------:R-:W-:-:S04]  /*5e40*/  IADD3 R104, P0, R107, c[0x0][0x190], RZ ;  /* 0x000064006b687a10 */ /* 0x000fc80007f1e0ff */
[----:B------:R-:W-:-:S05]  /*5e50*/  IADD3.X R105, R106, c[0x0][0x194], RZ, P0, !PT ;  /* 0x000065006a697a10 */ /* 0x000fca00007fe4ff */
[----:B------:R0:W-:Y:S01]  /*5e60*/  STG.E [R104.64], R153 ;  /* 0x0000009968007986 */ /* 0x0001e2000c101906 */
[----:B------:R-:W-:Y:S05]  /*5e70*/  @!P1 BRA `(.L_x_32011) ;  /* 0x000000b000009947 */ /* 0x000fea0003800000 */
[----:B0-----:R-:W-:Y:S02]  /*5e80*/  IADD3 R104, P0, R107, c[0x0][0x198], RZ ;  /* 0x000066006b687a10 */ /* 0x001fe40007f1e0ff */
[----:B------:R-:W-:Y:S02]  /*5e90*/  LOP3.LUT R107, R112, 0xffff, RZ, 0xc0, !PT ;  /* 0x0000ffff706b7812 */ /* 0x000fe400078ec0ff */
[----:B------:R-:W-:Y:S01]  /*5ea0*/  IADD3.X R105, R106, c[0x0][0x19c], RZ, P0, !PT ;  /* 0x000067006a697a10 */ /* 0x000fe200007fe4ff */
[----:B------:R-:W-:-:S05]  /*5eb0*/  IMAD.U32 R106, R111, 0x10000, RZ ;  /* 0x000100006f6a7824 */ /* 0x000fca00078e00ff */
[----:B------:R-:W-:-:S05]  /*5ec0*/  LOP3.LUT R106, R106, 0xff0000, RZ, 0xc0, !PT ;  /* 0x00ff00006a6a7812 */ /* 0x000fca00078ec0ff */
[----:B------:R-:W-:Y:S01]  /*5ed0*/  IMAD R106, R107, 0x1000000, R106 ;  /* 0x010000006b6a7824 */ /* 0x000fe200078e026a */
[----:B------:R-:W-:-:S05]  /*5ee0*/  LOP3.LUT R107, R110, 0xff, RZ, 0xc0, !PT ;  /* 0x000000ff6e6b7812 */ /* 0x000fca00078ec0ff */
[----:B------:R-:W-:Y:S01]  /*5ef0*/  IMAD R106, R107, 0x100, R106 ;  /* 0x000001006b6a7824 */ /* 0x000fe200078e026a */
[----:B------:R-:W-:-:S05]  /*5f00*/  LOP3.LUT R107, R109, 0xff, RZ, 0xc0, !PT ;  /* 0x000000ff6d6b7812 */ /* 0x000fca00078ec0ff */
[----:B------:R-:W-:-:S05]  /*5f10*/  IMAD.IADD R106, R106, 0x1, R107 ;  /* 0x000000016a6a7824 */ /* 0x000fca00078e026b */
[----:B------:R0:W-:Y:S02]  /*5f20*/  STG.E [R104.64], R106 ;  /* 0x0000006a68007986 */ /* 0x0001e4000c101906 */
.L_x_32011:
[----:B0-----:R-:W-:Y:S02]  /*5f30*/  IADD3 R104, R116, 0x20, RZ ;  /* 0x0000002074687810 */ /* 0x001fe40007ffe0ff */
.L_x_31946:
[----:B------:R-:W-:Y:S05]  /*5f40*/  BSYNC B1 ;  /* 0x0000000000017941 */ /* 0x000fea0003800000 */
.L_x_31945:
        /* <DEDUP_REMOVED lines=30> */
.L_x_32015:
[----:B------:R-:W-:Y:S02]  /*6130*/  IMAD.MOV.U32 R105, RZ, RZ, R18 ;  /* 0x000000ffff697224 */ /* 0x000fe400078e0012 */
.L_x_32016:
[----:B------:R-:W-:Y:S05]  /*6140*/  BSYNC B2 ;  /* 0x0000000000027941 */ /* 0x000fea0003800000 */
.L_x_32014:
        /* <DEDUP_REMOVED lines=16> */
.L_x_32020:
[----:B------:R-:W-:Y:S05]  /*6250*/  BSYNC B3 ;  /* 0x0000000000037941 */ /* 0x000fea0003800000 */
.L_x_32019:
        /* <DEDUP_REMOVED lines=44> */
.L_x_32018:
[----:B------:R-:W-:Y:S05]  /*6520*/  BSYNC B2 ;  /* 0x0000000000027941 */ /* 0x000fea0003800000 */
.L_x_32017:
[----:B------:R0:W1:Y:S01]  /*6530*/  I2F.U32 R17, R105 ;  /* 0x0000006900117306 */ /* 0x0000620000201000 */
[----:B------:R-:W-:Y:S01]  /*6540*/  ISETP.NE.U32.AND P1, PT, RZ, c[0x0][0x178], PT ;  /* 0x00005e00ff007a0c */ /* 0x000fe20003f25070 */
[----:B-----5:R-:W-:-:S03]  /*6550*/  FMUL.FTZ R60, R60, c[0x0][0x1e8] ;  /* 0x00007a003c3c7a20 */ /* 0x020fc60000410000 */
[----:B------:R-:W-:Y:S01]  /*6560*/  ISETP.NE.AND.EX P1, PT, RZ, c[0x0][0x17c], PT, P1 ;  /* 0x00005f00ff007a0c */ /* 0x000fe20003f25310 */
[----:B0-----:R-:W-:-:S04]  /*6570*/  IMAD.MOV.U32 R105, RZ, RZ, 0x2f800000 ;  /* 0x2f800000ff697424 */ /* 0x001fc800078e00ff */
        /* <DEDUP_REMOVED lines=9> */
.L_x_32021:
        /* <DEDUP_REMOVED lines=12> */
.L_x_32024:
[----:B------:R-:W-:Y:S02]  /*66d0*/  IMAD.MOV.U32 R17, RZ, RZ, R18 ;  /* 0x000000ffff117224 */ /* 0x000fe400078e0012 */
.L_x_32025:
[----:B------:R-:W-:Y:S05]  /*66e0*/  BSYNC B2 ;  /* 0x0000000000027941 */ /* 0x000fea0003800000 */
.L_x_32023:
        /* <DEDUP_REMOVED lines=16> */
.L_x_32029:
[----:B------:R-:W-:Y:S05]  /*67f0*/  BSYNC B3 ;  /* 0x0000000000037941 */ /* 0x000fea0003800000 */
.L_x_32028:
        /* <DEDUP_REMOVED lines=44> */
.L_x_32027:
[----:B------:R-:W-:Y:S05]  /*6ac0*/  BSYNC B2 ;  /* 0x0000000000027941 */ /* 0x000fea0003800000 */
.L_x_32026:
        /* <DEDUP_REMOVED lines=8> */
.L_x_32022:
        /* <DEDUP_REMOVED lines=12> */
.L_x_32031:
[----:B------:R-:W-:Y:S02]  /*6c10*/  IMAD.MOV.U32 R17, RZ, RZ, R18 ;  /* 0x000000ffff117224 */ /* 0x000fe400078e0012 */
.L_x_32032:
[----:B------:R-:W-:Y:S05]  /*6c20*/  BSYNC B2 ;  /* 0x0000000000027941 */ /* 0x000fea0003800000 */
.L_x_32030:
        /* <DEDUP_REMOVED lines=16> */
.L_x_32036:
[----:B------:R-:W-:Y:S05]  /*6d30*/  BSYNC B3 ;  /* 0x0000000000037941 */ /* 0x000fea0003800000 */
.L_x_32035:
        /* <DEDUP_REMOVED lines=44> */
.L_x_32034:
[----:B------:R-:W-:Y:S05]  /*7000*/  BSYNC B2 ;  /* 0x0000000000027941 */ /* 0x000fea0003800000 */
.L_x_32033:
        /* <DEDUP_REMOVED lines=11> */
.L_x_32037:
        /* <DEDUP_REMOVED lines=12> */
.L_x_32040:
[----:B------:R-:W-:Y:S02]  /*7180*/  IMAD.MOV.U32 R17, RZ, RZ, R18 ;  /* 0x000000ffff117224 */ /* 0x000fe400078e0012 */
.L_x_32041:
[----:B------:R-:W-:Y:S05]  /*7190*/  BSYNC B2 ;  /* 0x0000000000027941 */ /* 0x000fea0003800000 */
.L_x_32039:
        /* <DEDUP_REMOVED lines=16> */
.L_x_32045:
[----:B------:R-:W-:Y:S05]  /*72a0*/  BSYNC B3 ;  /* 0x0000000000037941 */ /* 0x000fea0003800000 */
.L_x_32044:
        /* <DEDUP_REMOVED lines=44> */
.L_x_32043:
[----:B------:R-:W-:Y:S05]  /*7570*/  BSYNC B2 ;  /* 0x0000000000027941 */ /* 0x000fea0003800000 */
.L_x_32042:
        /* <DEDUP_REMOVED lines=8> */
.L_x_32038:
        /* <DEDUP_REMOVED lines=12> */
.L_x_32047:
[----:B------:R-:W-:Y:S02]  /*76c0*/  IMAD.MOV.U32 R17, RZ, RZ, R18 ;  /* 0x000000ffff117224 */ /* 0x000fe400078e0012 */
.L_x_32048:
[----:B------:R-:W-:Y:S05]  /*76d0*/  BSYNC B2 ;  /* 0x0000000000027941 */ /* 0x000fea0003800000 */
.L_x_32046:
        /* <DEDUP_REMOVED lines=16> */
.L_x_32052:
[----:B------:R-:W-:Y:S05]  /*77e0*/  BSYNC B3 ;  /* 0x0000000000037941 */ /* 0x000fea0003800000 */
.L_x_32051:
        /* <DEDUP_REMOVED lines=44> */
.L_x_32050:
[----:B------:R-:W-:Y:S05]  /*7ab0*/  BSYNC B2 ;  /* 0x0000000000027941 */ /* 0x000fea0003800000 */
.L_x_32049:
        /* <DEDUP_REMOVED lines=11> */
.L_x_32053:
        /* <DEDUP_REMOVED lines=12> */
.L_x_32056:
[----:B------:R-:W-:Y:S02]  /*7c30*/  IMAD.MOV.U32 R17, RZ, RZ, R18 ;  /* 0x000000ffff117224 */ /* 0x000fe400078e0012 */
.L_x_32057:
[----:B------:R-:W-:Y:S05]  /*7c40*/  BSYNC B2 ;  /* 0x0000000000027941 */ /* 0x000fea0003800000 */
.L_x_32055:
        /* <DEDUP_REMOVED lines=16> */
.L_x_32061:
[----:B------:R-:W-:Y:S05]  /*7d50*/  BSYNC B3 ;  /* 0x0000000000037941 */ /* 0x000fea0003800000 */
.L_x_32060:
        /* <DEDUP_REMOVED lines=44> */
.L_x_32059:
[----:B------:R-:W-:Y:S05]  /*8020*/  BSYNC B2 ;  /* 0x0000000000027941 */ /* 0x000fea0003800000 */
.L_x_32058:
        /* <DEDUP_REMOVED lines=8> */
.L_x_32054:
        /* <DEDUP_REMOVED lines=12> */
.L_x_32063:
[----:B------:R-:W-:Y:S02]  /*8170*/  IMAD.MOV.U32 R17, RZ, RZ, R18 ;  /* 0x000000ffff117224 */ /* 0x000fe400078e0012 */
.L_x_32064:
[----:B------:R-:W-:Y:S05]  /*8180*/  BSYNC B2 ;  /* 0x0000000000027941 */ /* 0x000fea0003800000 */
.L_x_32062:
        /* <DEDUP_REMOVED lines=16> */
.L_x_32068:
[----:B------:R-:W-:Y:S05]  /*8290*/  BSYNC B3 ;  /* 0x0000000000037941 */ /* 0x000fea0003800000 */
.L_x_32067:
        /* <DEDUP_REMOVED lines=44> */
.L_x_32066:
[----:B------:R-:W-:Y:S05]  /*8560*/  BSYNC B2 ;  /* 0x0000000000027941 */ /* 0x000fea0003800000 */
.L_x_32065:
        /* <DEDUP_REMOVED lines=11> */
.L_x_32069:
        /* <DEDUP_REMOVED lines=12> */
.L_x_32072:
[----:B------:R-:W-:Y:S02]  /*86e0*/  IMAD.MOV.U32 R112, RZ, RZ, R18 ;  /* 0x000000ffff707224 */ /* 0x000fe400078e0012 */
.L_x_32073:
[----:B------:R-:W-:Y:S05]  /*86f0*/  BSYNC B2 ;  /* 0x0000000000027941 */ /* 0x000fea0003800000 */
.L_x_32071:
        /* <DEDUP_REMOVED lines=16> */
.L_x_32077:
[----:B------:R-:W-:Y:S05]  /*8800*/  BSYNC B3 ;  /* 0x0000000000037941 */ /* 0x000fea0003800000 */
.L_x_32076:
        /* <DEDUP_REMOVED lines=44> */
.L_x_32075:
[----:B------:R-:W-:Y:S05]  /*8ad0*/  BSYNC B2 ;  /* 0x0000000000027941 */ /* 0x000fea0003800000 */
.L_x_32074:
[----:B------:R-:W0:Y:S02]  /*8ae0*/  I2F.U32 R106, R112 ;  /* 0x00000070006a7306 */ /* 0x000e240000201000 */
[----:B0-----:R-:W-:Y:S02]  /*8af0*/  FFMA.FTZ R106, R106, R105, 1.1641532182693481445e-10 ;  /* 0x2f0000006a6a7423 */ /* 0x001fe40000010069 */
[----:B------:R-:W-:-:S03]  /*8b00*/  FMUL.FTZ R105, R51, c[0x0][0x1e8] ;  /* 0x00007a0033697a20 */ /* 0x000fc60000410000 */
[----:B------:R-:W-:-:S04]  /*8b10*/  FSETP.GTU.FTZ.AND P1, PT, R106, c[0x0][0x1e4], PT ;  /* 0x000079006a007a0b */ /* 0x000fc80003f3c000 */
[----:B------:R-:W-:Y:S02]  /*8b20*/  FSEL R105, R105, RZ, !P1 ;  /* 0x000000ff69697208 */ /* 0x000fe40004800000 */
[----:B------:R-:W-:-:S03]  /*8b30*/  SEL R112, RZ, 0x1, P1 ;  /* 0x00000001ff707807 */ /* 0x000fc60000800000 */
[----:B------:R-:W-:-:S04]  /*8b40*/  FADD.FTZ R63, R105, R63 ;  /* 0x0000003f693f7221 */ /* 0x000fc80000010000 */
[----:B------:R-:W-:Y:S02]  /*8b50*/  @P0 FADD.FTZ R63, R55, R63 ;  /* 0x0000003f373f0221 */ /* 0x000fe40000010000 */
.L_x_32070:
[C---:B------:R-:W-:Y:S01]  /*8b60*/  LEA R106, P0, R104.reuse, c[0x0][0x188], 0x4 ;  /* 0x00006200686a7a11 */ /* 0x040fe200078020ff */
[C---:B------:R-:W-:Y:S01]  /*8b70*/  IMAD.SHL.U32 R153, R104.reuse, 0x4, RZ ;  /* 0x0000000468997824 */ /* 0x040fe200078e00ff */
[----:B------:R-:W-:Y:S02]  /*8b80*/  SEL R105, RZ, 0x1000000, P5 ;  /* 0x01000000ff697807 */ /* 0x000fe40002800000 */
[----:B------:R-:W-:Y:S02]  /*8b90*/  LEA.HI.X R107, R104, c[0x0][0x18c], RZ, 0x4, P0 ;  /* 0x00006300686b7a11 */ /* 0x000fe400000f24ff */
[----:B------:R-:W-:Y:S02]  /*8ba0*/  SEL R154, RZ, 0x1, P2 ;  /* 0x00000001ff9a7807 */ /* 0x000fe40001000000 */
[----:B------:R-:W-:Y:S01]  /*8bb0*/  LOP3.LUT P1, RZ, R4, 0x1, RZ, 0xc0, !PT ;  /* 0x0000000104ff7812 */ /* 0x000fe2000782c0ff */
[----:B------:R0:W-:Y:S02]  /*8bc0*/  STG.E.128 [R106.64], R60 ;  /* 0x0000003c6a007986 */ /* 0x0001e4000c101d06 */
[----:B0-----:R-:W-:-:S02]  /*8bd0*/  SEL R106, RZ, 0x10000, P4 ;  /* 0x00010000ff6a7807 */ /* 0x001fc40002000000 */
[----:B------:R-:W-:-:S04]  /*8be0*/  SEL R107, RZ, 0x100, P3 ;  /* 0x00000100ff6b7807 */ /* 0x000fc80001800000 */
[----:B------:R-:W-:Y:S02]  /*8bf0*/  IADD3 R105, R107, R105, R106 ;  /* 0x000000696b697210 */ /* 0x000fe40007ffe06a */
[----:B------:R-:W-:-:S03]  /*8c00*/  IADD3 R106, P0, R153, c[0x0][0x190], RZ ;  /* 0x00006400996a7a10 */ /* 0x000fc60007f1e0ff */
[----:B------:R-:W-:Y:S01]  /*8c10*/  IMAD.IADD R154, R105, 0x1, R154 ;  /* 0x00000001699a7824 */ /* 0x000fe200078e029a */
[----:B------:R-:W-:-:S04]  /*8c20*/  SHF.L.U64.HI R105, R104, 0x2, RZ ;  /* 0x0000000268697819 */ /* 0x000fc800000102ff */
        /* <DEDUP_REMOVED lines=14> */
.L_x_32078:
[----:B------:R-:W-:Y:S02]  /*8d10*/  IADD3 R104, R104, 0x20, RZ ;  /* 0x0000002068687810 */ /* 0x000fe40007ffe0ff */
.L_x_32013:
[----:B------:R-:W-:Y:S05]  /*8d20*/  BSYNC B1 ;  /* 0x0000000000017941 */ /* 0x000fea0003800000 */
.L_x_32012:
        /* <DEDUP_REMOVED lines=13> */
[----:B-1----:R-:W-:-:S12]  /*8e00*/  IMAD.MOV.U32 R64, RZ, RZ, 0x10 ;  /* 0x00000010ff407424 */ /* 0x002fd800078e00ff */
[C---:B------:R-:W-:Y:S01]  /*8e10*/  @P0 LEA R66, P1, R104.reuse, c[0x0][0x180], 0x4 ;  /* 0x0000600068420a11 */ /* 0x040fe200078220ff */
[----:B------:R-:W-:-:S03]  /*8e20*/  IMAD.WIDE.U32 R64, R104, R64, c[0x0][0x170] ;  /* 0x00005c0068407625 */ /* 0x000fc600078e0040 */
[----:B------:R-:W-:-:S05]  /*8e30*/  @P0 LEA.HI.X R67, R104, c[0x0][0x184], RZ, 0x4, P1 ;  /* 0x0000610068430a11 */ /* 0x000fca00008f24ff */
[----:B------:R1:W5:Y:S04]  /*8e40*/  @P0 LDG.E.128 R52, [R66.64] ;  /* 0x0000000642340981 */ /* 0x000368000c1e1d00 */
[----:B-1----:R-:W5:Y:S01]  /*8e50*/  LDG.E.128 R64, [R64.64] ;  /* 0x0000000640407981 */ /* 0x002f62000c1e1d00 */
[C---:B------:R-:W-:Y:S02]  /*8e60*/  ISETP.NE.AND P1, PT, R17.reuse, 0x1, PT ;  /* 0x000000011100780c */ /* 0x040fe40003f25270 */
        /* <DEDUP_REMOVED lines=10> */
.L_x_32082:
[----:B------:R-:W-:Y:S02]  /*8f10*/  MOV R105, R18 ;  /* 0x0000001200697202 */ /* 0x000fe40000000f00 */
.L_x_32083:
[----:B------:R-:W-:Y:S05]  /*8f20*/  BSYNC B2 ;  /* 0x0000000000027941 */ /* 0x000fea0003800000 */
.L_x_32081:
        /* <DEDUP_REMOVED lines=16> */
.L_x_32087:
[----:B------:R-:W-:Y:S05]  /*9030*/  BSYNC B3 ;  /* 0x0000000000037941 */ /* 0x000fea0003800000 */
.L_x_32086:
        /* <DEDUP_REMOVED lines=44> */
.L_x_32085:
[----:B------:R-:W-:Y:S05]  /*9300*/  BSYNC B2 ;  /* 0x0000000000027941 */ /* 0x000fea0003800000 */
.L_x_32084:
        /* <DEDUP_REMOVED lines=14> */
.L_x_32088:
        /* <DEDUP_REMOVED lines=12> */
.L_x_32091:
[----:B------:R-:W-:Y:S02]  /*94b0*/  IMAD.MOV.U32 R17, RZ, RZ, R18 ;  /* 0x000000ffff117224 */ /* 0x000fe400078e0012 */
.L_x_32092:
[----:B------:R-:W-:Y:S05]  /*94c0*/  BSYNC B2 ;  /* 0x0000000000027941 */ /* 0x000fea0003800000 */
.L_x_32090:
        /* <DEDUP_REMOVED lines=16> */
.L_x_32096:
[----:B------:R-:W-:Y:S05]  /*95d0*/  BSYNC B3 ;  /* 0x0000000000037941 */ /* 0x000fea0003800000 */
.L_x_32095:
        /* <DEDUP_REMOVED lines=44> */
.L_x_32094:
[----:B------:R-:W-:Y:S05]  /*98a0*/  BSYNC B2 ;  /* 0x0000000000027941 */ /* 0x000fea0003800000 */
.L_x_32093:
        /* <DEDUP_REMOVED lines=8> */
.L_x_32089:
        /* <DEDUP_REMOVED lines=12> */
.L_x_32098:
[----:B------:R-:W-:Y:S02]  /*99f0*/  IMAD.MOV.U32 R17, RZ, RZ, R18 ;  /* 0x000000ffff117224 */ /* 0x000fe400078e0012 */
.L_x_32099:
[----:B------:R-:W-:Y:S05]  /*9a00*/  BSYNC B2 ;  /* 0x0000000000027941 */ /* 0x000fea0003800000 */
.L_x_32097:
        /* <DEDUP_REMOVED lines=16> */
.L_x_32103:
[----:B------:R-:W-:Y:S05]  /*9b10*/  BSYNC B3 ;  /* 0x0000000000037941 */ /* 0x000fea0003800000 */
.L_x_32102:
        /* <DEDUP_REMOVED lines=44> */
.L_x_32101:
[----:B------:R-:W-:Y:S05]  /*9de0*/  BSYNC B2 ;  /* 0x0000000000027941 */ /* 0x000fea0003800000 */
.L_x_32100:
[----:B------:R-:W0:Y:S01]  /*9df0*/  I2F.U32 R17, R17 ;  /* 0x0000001100117306 */ /* 0x000e220000201000 */
        /* <DEDUP_REMOVED lines=10> */
.L_x_32104:
        /* <DEDUP_REMOVED lines=12> */
.L_x_32107:
[----:B------:R-:W-:Y:S02]  /*9f60*/  IMAD.MOV.U32 R17, RZ, RZ, R18 ;  /* 0x000000ffff117224 */ /* 0x000fe400078e0012 */
.L_x_32108:
[----:B------:R-:W-:Y:S05]  /*9f70*/  BSYNC B2 ;  /* 0x0000000000027941 */ /* 0x000fea0003800000 */
.L_x_32106:
        /* <DEDUP_REMOVED lines=16> */
.L_x_32112:
[----:B------:R-:W-:Y:S05]  /*a080*/  BSYNC B3 ;  /* 0x0000000000037941 */ /* 0x000fea0003800000 */
.L_x_32111:
        /* <DEDUP_REMOVED lines=44> */
.L_x_32110:
[----:B------:R-:W-:Y:S05]  /*a350*/  BSYNC B2 ;  /* 0x0000000000027941 */ /* 0x000fea0003800000 */
.L_x_32109:
        /* <DEDUP_REMOVED lines=8> */
.L_x_32105:
        /* <DEDUP_REMOVED lines=12> */
.L_x_32114:
[----:B------:R-:W-:Y:S02]  /*a4a0*/  MOV R17, R18 ;  /* 0x0000001200117202 */ /* 0x000fe40000000f00 */
.L_x_32115:
[----:B------:R-:W-:Y:S05]  /*a4b0*/  BSYNC B2 ;  /* 0x0000000000027941 */ /* 0x000fea0003800000 */
.L_x_32113:
        /* <DEDUP_REMOVED lines=16> */
.L_x_32119:
[----:B------:R-:W-:Y:S05]  /*a5c0*/  BSYNC B3 ;  /* 0x0000000000037941 */ /* 0x000fea0003800000 */
.L_x_32118:
        /* <DEDUP_REMOVED lines=44> */
.L_x_32117:
[----:B------:R-:W-:Y:S05]  /*a890*/  BSYNC B2 ;  /* 0x0000000000027941 */ /* 0x000fea0003800000 */
.L_x_32116:
        /* <DEDUP_REMOVED lines=11> */
.L_x_32120:
        /* <DEDUP_REMOVED lines=12> */
.L_x_32123:
[----:B------:R-:W-:Y:S02]  /*aa10*/  IMAD.MOV.U32 R17, RZ, RZ, R18 ;  /* 0x000000ffff117224 */ /* 0x000fe400078e0012 */
.L_x_32124:
[----:B------:R-:W-:Y:S05]  /*aa20*/  BSYNC B2 ;  /* 0x0000000000027941 */ /* 0x000fea0003800000 */
.L_x_32122:
        /* <DEDUP_REMOVED lines=16> */
.L_x_32128:
[----:B------:R-:W-:Y:S05]  /*ab30*/  BSYNC B3 ;  /* 0x0000000000037941 */ /* 0x000fea0003800000 */
.L_x_32127:
        /* <DEDUP_REMOVED lines=44> */
.L_x_32126:
[----:B------:R-:W-:Y:S05]  /*ae00*/  BSYNC B2 ;  /* 0x0000000000027941 */ /* 0x000fea0003800000 */
.L_x_32125:
        /* <DEDUP_REMOVED lines=8> */
.L_x_32121:
        /* <DEDUP_REMOVED lines=12> */
.L_x_32130:
[----:B------:R-:W-:Y:S02]  /*af50*/  IMAD.MOV.U32 R17, RZ, RZ, R18 ;  /* 0x000000ffff117224 */ /* 0x000fe400078e0012 */
.L_x_32131:
[----:B------:R-:W-:Y:S05]  /*af60*/  BSYNC B2 ;  /* 0x0000000000027941 */ /* 0x000fea0003800000 */
.L_x_32129:
        /* <DEDUP_REMOVED lines=16> */
.L_x_32135:
[----:B------:R-:W-:Y:S05]  /*b070*/  BSYNC B3 ;  /* 0x0000000000037941 */ /* 0x000fea0003800000 */
.L_x_32134:
        /* <DEDUP_REMOVED lines=44> */
.L_x_32133:
[----:B------:R-:W-:Y:S05]  /*b340*/  BSYNC B2 ;  /* 0x0000000000027941 */ /* 0x000fea0003800000 */
.L_x_32132:
        /* <DEDUP_REMOVED lines=11> */
.L_x_32136:
        /* <DEDUP_REMOVED lines=12> */
.L_x_32139:
[----:B------:R-:W-:Y:S02]  /*b4c0*/  IMAD.MOV.U32 R112, RZ, RZ, R18 ;  /* 0x000000ffff707224 */ /* 0x000fe400078e0012 */
.L_x_32140:
[----:B------:R-:W-:Y:S05]  /*b4d0*/  BSYNC B2 ;  /* 0x0000000000027941 */ /* 0x000fea0003800000 */
.L_x_32138:
        /* <DEDUP_REMOVED lines=16> */
.L_x_32144:
[----:B------:R-:W-:Y:S05]  /*b5e0*/  BSYNC B3 ;  /* 0x0000000000037941 */ /* 0x000fea0003800000 */
.L_x_32143:
        /* <DEDUP_REMOVED lines=44> */
.L_x_32142:
[----:B------:R-:W-:Y:S05]  /*b8b0*/  BSYNC B2 ;  /* 0x0000000000027941 */ /* 0x000fea0003800000 */
.L_x_32141:
        /* <DEDUP_REMOVED lines=8> */
.L_x_32137:
        /* <DEDUP_REMOVED lines=22> */
[----:B------:R-:W-:-:S04]  /*baa0*/  LOP3.LUT R153, R110, 0xff, RZ, 0xc0, !PT ;  /* 0x000000ff6e997812 */ /* 0x000fc800078ec0ff */
[----:B------:R-:W-:Y:S02]  /*bab0*/  LEA R105, R153, R105, 0x8 ;  /* 0x0000006999697211 */ /* 0x000fe400078e40ff */
[----:B------:R-:W-:-:S05]  /*bac0*/  LOP3.LUT R153, R109, 0xff, RZ, 0xc0, !PT ;  /* 0x000000ff6d997812 */ /* 0x000fca00078ec0ff */
[----:B------:R-:W-:-:S05]  /*bad0*/  IMAD.IADD R105, R105, 0x1, R153 ;  /* 0x0000000169697824 */ /* 0x000fca00078e0299 */
[----:B------:R0:W-:Y:S02]  /*bae0*/  STG.E [R106.64], R105 ;  /* 0x000000696a007986 */ /* 0x0001e4000c101906 */
.L_x_32145:
[----:B------:R-:W-:Y:S02]  /*baf0*/  IADD3 R104, R104, 0x20, RZ ;  /* 0x0000002068687810 */ /* 0x000fe40007ffe0ff */
.L_x_32080:
[----:B------:R-:W-:Y:S05]  /*bb00*/  BSYNC B1 ;  /* 0x0000000000017941 */ /* 0x000fea0003800000 */
.L_x_32079:
        /* <DEDUP_REMOVED lines=30> */
.L_x_32149:
[----:B------:R-:W-:Y:S02]  /*bcf0*/  IMAD.MOV.U32 R105, RZ, RZ, R18 ;  /* 0x000000ffff697224 */ /* 0x000fe400078e0012 */
.L_x_32150:
[----:B------:R-:W-:Y:S05]  /*bd00*/  BSYNC B2 ;  /* 0x0000000000027941 */ /* 0x000fea0003800000 */
.L_x_32148:
        /* <DEDUP_REMOVED lines=16> */
.L_x_32154:
[----:B------:R-:W-:Y:S05]  /*be10*/  BSYNC B3 ;  /* 0x0000000000037941 */ /* 0x000fea0003800000 */
.L_x_32153:
        /* <DEDUP_REMOVED lines=44> */
.L_x_32152:
[----:B------:R-:W-:Y:S05]  /*c0e0*/  BSYNC B2 ;  /* 0x0000000000027941 */ /* 0x000fea0003800000 */
.L_x_32151:
        /* <DEDUP_REMOVED lines=14> */
.L_x_32155:
        /* <DEDUP_REMOVED lines=12> */
.L_x_32158:
[----:B------:R-:W-:Y:S02]  /*c290*/  IMAD.MOV.U32 R17, RZ, RZ, R18 ;  /* 0x000000ffff117224 */ /* 0x000fe400078e0012 */
.L_x_32159:
[----:B------:R-:W-:Y:S05]  /*c2a0*/  BSYNC B2 ;  /* 0x0000000000027941 */ /* 0x000fea0003800000 */
.L_x_32157:
        /* <DEDUP_REMOVED lines=16> */
.L_x_32163:
[----:B------:R-:W-:Y:S05]  /*c3b0*/  BSYNC B3 ;  /* 0x0000000000037941 */ /* 0x000fea0003800000 */
.L_x_32162:
        /* <DEDUP_REMOVED lines=44> */
.L_x_32161:
[----:B------:R-:W-:Y:S05]  /*c680*/  BSYNC B2 ;  /* 0x0000000000027941 */ /* 0x000fea0003800000 */
.L_x_32160:
        /* <DEDUP_REMOVED lines=8> */
.L_x_32156:
        /* <DEDUP_REMOVED lines=12> */
.L_x_32165:
[----:B------:R-:W-:Y:S02]  /*c7d0*/  IMAD.MOV.U32 R17, RZ, RZ, R18 ;  /* 0x000000ffff117224 */ /* 0x000fe400078e0012 */
.L_x_32166:
[----:B------:R-:W-:Y:S05]  /*c7e0*/  BSYNC B2 ;  /* 0x0000000000027941 */ /* 0x000fea0003800000 */
.L_x_32164:
        /* <DEDUP_REMOVED lines=16> */
.L_x_32170:
[----:B------:R-:W-:Y:S05]  /*c8f0*/  BSYNC B3 ;  /* 0x0000000000037941 */ /* 0x000fea0003800000 */
.L_x_32169:
        /* <DEDUP_REMOVED lines=44> */
.L_x_32168:
[----:B------:R-:W-:Y:S05]  /*cbc0*/  BSYNC B2 ;  /* 0x0000000000027941 */ /* 0x000fea0003800000 */
.L_x_32167:
        /* <DEDUP_REMOVED lines=11> */
.L_x_32171:
        /* <DEDUP_REMOVED lines=12> */
.L_x_32174:
[----:B------:R-:W-:Y:S02]  /*cd40*/  IMAD.MOV.U32 R17, RZ, RZ, R18 ;  /* 0x000000ffff117224 */ /* 0x000fe400078e0012 */
.L_x_32175:
[----:B------:R-:W-:Y:S05]  /*cd50*/  BSYNC B2 ;  /* 0x0000000000027941 */ /* 0x000fea0003800000 */
.L_x_32173:
        /* <DEDUP_REMOVED lines=16> */
.L_x_32179:
[----:B------:R-:W-:Y:S05]  /*ce60*/  BSYNC B3 ;  /* 0x0000000000037941 */ /* 0x000fea0003800000 */
.L_x_32178:
        /* <DEDUP_REMOVED lines=44> */
.L_x_32177:
[----:B------:R-:W-:Y:S05]  /*d130*/  BSYNC B2 ;  /* 0x0000000000027941 */ /* 0x000fea0003800000 */
.L_x_32176:
        /* <DEDUP_REMOVED lines=8> */
.L_x_32172:
        /* <DEDUP_REMOVED lines=12> */
.L_x_32181:
[----:B------:R-:W-:Y:S02]  /*d280*/  IMAD.MOV.U32 R17, RZ, RZ, R18 ;  /* 0x000000ffff117224 */ /* 0x000fe400078e0012 */
.L_x_32182:
[----:B------:R-:W-:Y:S05]  /*d290*/  BSYNC B2 ;  /* 0x0000000000027941 */ /* 0x000fea0003800000 */
.L_x_32180:
        /* <DEDUP_REMOVED lines=16> */
.L_x_32186:
[----:B------:R-:W-:Y:S05]  /*d3a0*/  BSYNC B3 ;  /* 0x0000000000037941 */ /* 0x000fea0003800000 */
.L_x_32185:
        /* <DEDUP_REMOVED lines=44> */
.L_x_32184:
[----:B------:R-:W-:Y:S05]  /*d670*/  BSYNC B2 ;  /* 0x0000000000027941 */ /* 0x000fea0003800000 */
.L_x_32183:
        /* <DEDUP_REMOVED lines=11> */
.L_x_32187:
        /* <DEDUP_REMOVED lines=12> */
.L_x_32190:
[----:B------:R-:W-:Y:S02]  /*d7f0*/  IMAD.MOV.U32 R17, RZ, RZ, R18 ;  /* 0x000000ffff117224 */ /* 0x000fe400078e0012 */
.L_x_32191:
[----:B------:R-:W-:Y:S05]  /*d800*/  BSYNC B2 ;  /* 0x0000000000027941 */ /* 0x000fea0003800000 */
.L_x_32189:
        /* <DEDUP_REMOVED lines=16> */
.L_x_32195:
[----:B------:R-:W-:Y:S05]  /*d910*/  BSYNC B3 ;  /* 0x0000000000037941 */ /* 0x000fea0003800000 */
.L_x_32194:
        /* <DEDUP_REMOVED lines=44> */
.L_x_32193:
[----:B------:R-:W-:Y:S05]  /*dbe0*/  BSYNC B2 ;  /* 0x0000000000027941 */ /* 0x000fea0003800000 */
.L_x_32192:
        /* <DEDUP_REMOVED lines=8> */
.L_x_32188:
        /* <DEDUP_REMOVED lines=12> */
.L_x_32197:
[----:B------:R-:W-:Y:S02]  /*dd30*/  IMAD.MOV.U32 R17, RZ, RZ, R18 ;  /* 0x000000ffff117224 */ /* 0x000fe400078e0012 */
.L_x_32198:
[----:B------:R-:W-:Y:S05]  /*dd40*/  BSYNC B2 ;  /* 0x0000000000027941 */ /* 0x000fea0003800000 */
.L_x_32196:
        /* <DEDUP_REMOVED lines=16> */
.L_x_32202:
[----:B------:R-:W-:Y:S05]  /*de50*/  BSYNC B3 ;  /* 0x0000000000037941 */ /* 0x000fea0003800000 */
.L_x_32201:
        /* <DEDUP_REMOVED lines=44> */
.L_x_32200:
[----:B------:R-:W-:Y:S05]  /*e120*/  BSYNC B2 ;  /* 0x0000000000027941 */ /* 0x000fea0003800000 */
.L_x_32199:
        /* <DEDUP_REMOVED lines=11> */
.L_x_32203:
        /* <DEDUP_REMOVED lines=12> */
.L_x_32206:
[----:B------:R-:W-:Y:S02]  /*e2a0*/  IMAD.MOV.U32 R112, RZ, RZ, R18 ;  /* 0x000000ffff707224 */ /* 0x000fe400078e0012 */
.L_x_32207:
[----:B------:R-:W-:Y:S05]  /*e2b0*/  BSYNC B2 ;  /* 0x0000000000027941 */ /* 0x000fea0003800000 */
.L_x_32205:
        /* <DEDUP_REMOVED lines=16> */
.L_x_32211:
[----:B------:R-:W-:Y:S05]  /*e3c0*/  BSYNC B3 ;  /* 0x0000000000037941 */ /* 0x000fea0003800000 */
.L_x_32210:
        /* <DEDUP_REMOVED lines=44> */
.L_x_32209:
[----:B------:R-:W-:Y:S05]  /*e690*/  BSYNC B2 ;  /* 0x0000000000027941 */ /* 0x000fea0003800000 */
.L_x_32208:
        /* <DEDUP_REMOVED lines=8> */
.L_x_32204:
        /* <DEDUP_REMOVED lines=27> */
.L_x_32212:
[----:B------:R-:W-:Y:S02]  /*e8d0*/  IADD3 R104, R104, 0x20, RZ ;  /* 0x0000002068687810 */ /* 0x000fe40007ffe0ff */
.L_x_32147:
[----:B------:R-:W-:Y:S05]  /*e8e0*/  BSYNC B1 ;  /* 0x0000000000017941 */ /* 0x000fea0003800000 */
.L_x_32146:
        /* <DEDUP_REMOVED lines=30> */
.L_x_32216:
[----:B------:R-:W-:Y:S02]  /*ead0*/  IMAD.MOV.U32 R105, RZ, RZ, R18 ;  /* 0x000000ffff697224 */ /* 0x000fe400078e0012 */
.L_x_32217:
[----:B------:R-:W-:Y:S05]  /*eae0*/  BSYNC B2 ;  /* 0x0000000000027941 */ /* 0x000fea0003800000 */
.L_x_32215:
        /* <DEDUP_REMOVED lines=16> */
.L_x_32221:
[----:B------:R-:W-:Y:S05]  /*ebf0*/  BSYNC B3 ;  /* 0x0000000000037941 */ /* 0x000fea0003800000 */
.L_x_32220:
        /* <DEDUP_REMOVED lines=44> */
.L_x_32219:
[----:B------:R-:W-:Y:S05]  /*eec0*/  BSYNC B2 ;  /* 0x0000000000027941 */ /* 0x000fea0003800000 */
.L_x_32218:
        /* <DEDUP_REMOVED lines=14> */
.L_x_32222:
        /* <DEDUP_REMOVED lines=12> */
.L_x_32225:
[----:B------:R-:W-:Y:S02]  /*f070*/  IMAD.MOV.U32 R17, RZ, RZ, R18 ;  /* 0x000000ffff117224 */ /* 0x000fe400078e0012 */
.L_x_32226:
[----:B------:R-:W-:Y:S05]  /*f080*/  BSYNC B2 ;  /* 0x0000000000027941 */ /* 0x000fea0003800000 */
.L_x_32224:
        /* <DEDUP_REMOVED lines=16> */
.L_x_32230:
[----:B------:R-:W-:Y:S05]  /*f190*/  BSYNC B3 ;  /* 0x0000000000037941 */ /* 0x000fea0003800000 */
.L_x_32229:
        /* <DEDUP_REMOVED lines=44> */
.L_x_32228:
[----:B------:R-:W-:Y:S05]  /*f460*/  BSYNC B2 ;  /* 0x0000000000027941 */ /* 0x000fea0003800000 */
.L_x_32227:
        /* <DEDUP_REMOVED lines=8> */
.L_x_32223:
        /* <DEDUP_REMOVED lines=12> */
.L_x_32232:
[----:B------:R-:W-:Y:S02]  /*f5b0*/  IMAD.MOV.U32 R17, RZ, RZ, R18 ;  /* 0x000000ffff117224 */ /* 0x000fe400078e0012 */
.L_x_32233:
[----:B------:R-:W-:Y:S05]  /*f5c0*/  BSYNC B2 ;  /* 0x0000000000027941 */ /* 0x000fea0003800000 */
.L_x_32231:
        /* <DEDUP_REMOVED lines=16> */
.L_x_32237:
[----:B------:R-:W-:Y:S05]  /*f6d0*/  BSYNC B3 ;  /* 0x0000000000037941 */ /* 0x000fea0003800000 */
.L_x_32236:
        /* <DEDUP_REMOVED lines=44> */
.L_x_32235:
[----:B------:R-:W-:Y:S05]  /*f9a0*/  BSYNC B2 ;  /* 0x0000000000027941 */ /* 0x000fea0003800000 */
.L_x_32234:
        /* <DEDUP_REMOVED lines=11> */
.L_x_32238:
        /* <DEDUP_REMOVED lines=12> */
.L_x_32241:
[----:B------:R-:W-:Y:S02]  /*fb20*/  IMAD.MOV.U32 R17, RZ, RZ, R18 ;  /* 0x000000ffff117224 */ /* 0x000fe400078e0012 */
.L_x_32242:
[----:B------:R-:W-:Y:S05]  /*fb30*/  BSYNC B2 ;  /* 0x0000000000027941 */ /* 0x000fea0003800000 */
.L_x_32240:
        /* <DEDUP_REMOVED lines=16> */
.L_x_32246:
[----:B------:R-:W-:Y:S05]  /*fc40*/  BSYNC B3 ;  /* 0x0000000000037941 */ /* 0x000fea0003800000 */
.L_x_32245:
        /* <DEDUP_REMOVED lines=44> */
.L_x_32244:
[----:B------:R-:W-:Y:S05]  /*ff10*/  BSYNC B2 ;  /* 0x0000000000027941 */ /* 0x000fea0003800000 */
.L_x_32243:
        /* <DEDUP_REMOVED lines=8> */
.L_x_32239:
        /* <DEDUP_REMOVED lines=12> */
.L_x_32248:
[----:B------:R-:W-:Y:S02]  /*10060*/  IMAD.MOV.U32 R17, RZ, RZ, R18 ;  /* 0x000000ffff117224 */ /* 0x000fe400078e0012 */
.L_x_32249:
[----:B------:R-:W-:Y:S05]  /*10070*/  BSYNC B2 ;  /* 0x0000000000027941 */ /* 0x000fea0003800000 */
.L_x_32247:
        /* <DEDUP_REMOVED lines=16> */
.L_x_32253:
[----:B------:R-:W-:Y:S05]  /*10180*/  BSYNC B3 ;  /* 0x0000000000037941 */ /* 0x000fea0003800000 */
.L_x_32252:
        /* <DEDUP_REMOVED lines=44> */
.L_x_32251:
[----:B------:R-:W-:Y:S05]  /*10450*/  BSYNC B2 ;  /* 0x0000000000027941 */ /* 0x000fea0003800000 */
.L_x_32250:
        /* <DEDUP_REMOVED lines=11> */
.L_x_32254:
        /* <DEDUP_REMOVED lines=12> */
.L_x_32257:
[----:B------:R-:W-:Y:S02]  /*105d0*/  IMAD.MOV.U32 R17, RZ, RZ, R18 ;  /* 0x000000ffff117224 */ /* 0x000fe400078e0012 */
.L_x_32258:
[----:B------:R-:W-:Y:S05]  /*105e0*/  BSYNC B2 ;  /* 0x0000000000027941 */ /* 0x000fea0003800000 */
.L_x_32256:
        /* <DEDUP_REMOVED lines=16> */
.L_x_32262:
[----:B------:R-:W-:Y:S05]  /*106f0*/  BSYNC B3 ;  /* 0x0000000000037941 */ /* 0x000fea0003800000 */
.L_x_32261:
        /* <DEDUP_REMOVED lines=44> */
.L_x_32260:
[----:B------:R-:W-:Y:S05]  /*109c0*/  BSYNC B2 ;  /* 0x0000000000027941 */ /* 0x000fea0003800000 */
.L_x_32259:
        /* <DEDUP_REMOVED lines=8> */
.L_x_32255:
        /* <DEDUP_REMOVED lines=12> */
.L_x_32264:
[----:B------:R-:W-:Y:S02]  /*10b10*/  IMAD.MOV.U32 R17, RZ, RZ, R18 ;  /* 0x000000ffff117224 */ /* 0x000fe400078e0012 */
.L_x_32265:
[----:B------:R-:W-:Y:S05]  /*10b20*/  BSYNC B2 ;  /* 0x0000000000027941 */ /* 0x000fea0003800000 */
.L_x_32263:
        /* <DEDUP_REMOVED lines=16> */
.L_x_32269:
[----:B------:R-:W-:Y:S05]  /*10c30*/  BSYNC B3 ;  /* 0x0000000000037941 */ /* 0x000fea0003800000 */
.L_x_32268:
        /* <DEDUP_REMOVED lines=44> */
.L_x_32267:
[----:B------:R-:W-:Y:S05]  /*10f00*/  BSYNC B2 ;  /* 0x0000000000027941 */ /* 0x000fea0003800000 */
.L_x_32266:
        /* <DEDUP_REMOVED lines=11> */
.L_x_32270:
        /* <DEDUP_REMOVED lines=12> */
.L_x_32273:
[----:B------:R-:W-:Y:S02]  /*11080*/  IMAD.MOV.U32 R112, RZ, RZ, R18 ;  /* 0x000000ffff707224 */ /* 0x000fe400078e0012 */
.L_x_32274:
[----:B------:R-:W-:Y:S05]  /*11090*/  BSYNC B2 ;  /* 0x0000000000027941 */ /* 0x000fea0003800000 */
.L_x_32272:
        /* <DEDUP_REMOVED lines=16> */
.L_x_32278:
[----:B------:R-:W-:Y:S05]  /*111a0*/  BSYNC B3 ;  /* 0x0000000000037941 */ /* 0x000fea0003800000 */
.L_x_32277:
        /* <DEDUP_REMOVED lines=44> */
.L_x_32276:
[----:B------:R-:W-:Y:S05]  /*11470*/  BSYNC B2 ;  /* 0x0000000000027941 */ /* 0x000fea0003800000 */
.L_x_32275:
        /* <DEDUP_REMOVED lines=8> */
.L_x_32271:
        /* <DEDUP_REMOVED lines=27> */
.L_x_32279:
[----:B------:R-:W-:Y:S02]  /*116b0*/  IADD3 R104, R104, 0x20, RZ ;  /* 0x0000002068687810 */ /* 0x000fe40007ffe0ff */
.L_x_32214:
[----:B------:R-:W-:Y:S05]  /*116c0*/  BSYNC B1 ;  /* 0x0000000000017941 */ /* 0x000fea0003800000 */
.L_x_32213:
        /* <DEDUP_REMOVED lines=30> */
.L_x_32283:
[----:B------:R-:W-:Y:S02]  /*118b0*/  IMAD.MOV.U32 R105, RZ, RZ, R18 ;  /* 0x000000ffff697224 */ /* 0x000fe400078e0012 */
.L_x_32284:
[----:B------:R-:W-:Y:S05]  /*118c0*/  BSYNC B2 ;  /* 0x0000000000027941 */ /* 0x000fea0003800000 */
.L_x_32282:
        /* <DEDUP_REMOVED lines=16> */
.L_x_32288:
[----:B------:R-:W-:Y:S05]  /*119d0*/  BSYNC B3 ;  /* 0x0000000000037941 */ /* 0x000fea0003800000 */
.L_x_32287:
        /* <DEDUP_REMOVED lines=44> */
.L_x_32286:
[----:B------:R-:W-:Y:S05]  /*11ca0*/  BSYNC B2 ;  /* 0x0000000000027941 */ /* 0x000fea0003800000 */
.L_x_32285:
        /* <DEDUP_REMOVED lines=14> */
.L_x_32289:
        /* <DEDUP_REMOVED lines=12> */
.L_x_32292:
[----:B------:R-:W-:Y:S02]  /*11e50*/  IMAD.MOV.U32 R17, RZ, RZ, R18 ;  /* 0x000000ffff117224 */ /* 0x000fe400078e0012 */
.L_x_32293:
[----:B------:R-:W-:Y:S05]  /*11e60*/  BSYNC B2 ;  /* 0x0000000000027941 */ /* 0x000fea0003800000 */
.L_x_32291:
        /* <DEDUP_REMOVED lines=16> */
.L_x_32297:
[----:B------:R-:W-:Y:S05]  /*11f70*/  BSYNC B3 ;  /* 0x0000000000037941 */ /* 0x000fea0003800000 */
.L_x_32296:
        /* <DEDUP_REMOVED lines=44> */
.L_x_32295:
[----:B------:R-:W-:Y:S05]  /*12240*/  BSYNC B2 ;  /* 0x0000000000027941 */ /* 0x000fea0003800000 */
.L_x_32294:
        /* <DEDUP_REMOVED lines=8> */
.L_x_32290:
        /* <DEDUP_REMOVED lines=12> */
.L_x_32299:
[----:B------:R-:W-:Y:S02]  /*12390*/  IMAD.MOV.U32 R17, RZ, RZ, R18 ;  /* 0x000000ffff117224 */ /* 0x000fe400078e0012 */
.L_x_32300:
[----:B------:R-:W-:Y:S05]  /*123a0*/  BSYNC B2 ;  /* 0x0000000000027941 */ /* 0x000fea0003800000 */
.L_x_32298:
        /* <DEDUP_REMOVED lines=16> */
.L_x_32304:
[----:B------:R-:W-:Y:S05]  /*124b0*/  BSYNC B3 ;  /* 0x0000000000037941 */ /* 0x000fea0003800000 */
.L_x_32303:
        /* <DEDUP_REMOVED lines=44> */
.L_x_32302:
[----:B------:R-:W-:Y:S05]  /*12780*/  BSYNC B2 ;  /* 0x0000000000027941 */ /* 0x000fea0003800000 */
.L_x_32301:
        /* <DEDUP_REMOVED lines=11> */
.L_x_32305:
        /* <DEDUP_REMOVED lines=12> */
.L_x_32308:
[----:B------:R-:W-:Y:S02]  /*12900*/  IMAD.MOV.U32 R17, RZ, RZ, R18 ;  /* 0x000000ffff117224 */ /* 0x000fe400078e0012 */
.L_x_32309:
[----:B------:R-:W-:Y:S05]  /*12910*/  BSYNC B2 ;  /* 0x0000000000027941 */ /* 0x000fea0003800000 */
.L_x_32307:
        /* <DEDUP_REMOVED lines=16> */
.L_x_32313:
[----:B------:R-:W-:Y:S05]  /*12a20*/  BSYNC B3 ;  /* 0x0000000000037941 */ /* 0x000fea0003800000 */
.L_x_32312:
        /* <DEDUP_REMOVED lines=44> */
.L_x_32311:
[----:B------:R-:W-:Y:S05]  /*12cf0*/  BSYNC B2 ;  /* 0x0000000000027941 */ /* 0x000fea0003800000 */
.L_x_32310:
        /* <DEDUP_REMOVED lines=8> */
.L_x_32306:
        /* <DEDUP_REMOVED lines=12> */
.L_x_32315:
[----:B------:R-:W-:Y:S02]  /*12e40*/  IMAD.MOV.U32 R17, RZ, RZ, R18 ;  /* 0x000000ffff117224 */ /* 0x000fe400078e0012 */
.L_x_32316:
[----:B------:R-:W-:Y:S05]  /*12e50*/  BSYNC B2 ;  /* 0x0000000000027941 */ /* 0x000fea0003800000 */
.L_x_32314:
        /* <DEDUP_REMOVED lines=16> */
.L_x_32320:
[----:B------:R-:W-:Y:S05]  /*12f60*/  BSYNC B3 ;  /* 0x0000000000037941 */ /* 0x000fea0003800000 */
.L_x_32319:
        /* <DEDUP_REMOVED lines=44> */
.L_x_32318:
[----:B------:R-:W-:Y:S05]  /*13230*/  BSYNC B2 ;  /* 0x0000000000027941 */ /* 0x000fea0003800000 */
.L_x_32317:
        /* <DEDUP_REMOVED lines=11> */
.L_x_32321:
        /* <DEDUP_REMOVED lines=12> */
.L_x_32324:
[----:B------:R-:W-:Y:S02]  /*133b0*/  MOV R17, R18 ;  /* 0x0000001200117202 */ /* 0x000fe40000000f00 */
.L_x_32325:
[----:B------:R-:W-:Y:S05]  /*133c0*/  BSYNC B2 ;  /* 0x0000000000027941 */ /* 0x000fea0003800000 */
.L_x_32323:
        /* <DEDUP_REMOVED lines=16> */
.L_x_32329:
[----:B------:R-:W-:Y:S05]  /*134d0*/  BSYNC B3 ;  /* 0x0000000000037941 */ /* 0x000fea0003800000 */
.L_x_32328:
        /* <DEDUP_REMOVED lines=44> */
.L_x_32327:
[----:B------:R-:W-:Y:S05]  /*137a0*/  BSYNC B2 ;  /* 0x0000000000027941 */ /* 0x000fea0003800000 */
.L_x_32326:
        /* <DEDUP_REMOVED lines=8> */
.L_x_32322:
        /* <DEDUP_REMOVED lines=12> */
.L_x_32331:
[----:B------:R-:W-:Y:S02]  /*138f0*/  IMAD.MOV.U32 R17, RZ, RZ, R18 ;  /* 0x000000ffff117224 */ /* 0x000fe400078e0012 */
.L_x_32332:
[----:B------:R-:W-:Y:S05]  /*13900*/  BSYNC B2 ;  /* 0x0000000000027941 */ /* 0x000fea0003800000 */
.L_x_32330:
        /* <DEDUP_REMOVED lines=16> */
.L_x_32336:
[----:B------:R-:W-:Y:S05]  /*13a10*/  BSYNC B3 ;  /* 0x0000000000037941 */ /* 0x000fea0003800000 */
.L_x_32335:
        /* <DEDUP_REMOVED lines=44> */
.L_x_32334:
[----:B------:R-:W-:Y:S05]  /*13ce0*/  BSYNC B2 ;  /* 0x0000000000027941 */ /* 0x000fea0003800000 */
.L_x_32333:
        /* <DEDUP_REMOVED lines=11> */
.L_x_32337:
        /* <DEDUP_REMOVED lines=12> */
.L_x_32340:
[----:B------:R-:W-:Y:S02]  /*13e60*/  IMAD.MOV.U32 R112, RZ, RZ, R18 ;  /* 0x000000ffff707224 */ /* 0x000fe400078e0012 */
.L_x_32341:
[----:B------:R-:W-:Y:S05]  /*13e70*/  BSYNC B2 ;  /* 0x0000000000027941 */ /* 0x000fea0003800000 */
.L_x_32339:
        /* <DEDUP_REMOVED lines=16> */
.L_x_32345:
[----:B------:R-:W-:Y:S05]  /*13f80*/  BSYNC B3 ;  /* 0x0000000000037941 */ /* 0x000fea0003800000 */
.L_x_32344:
        /* <DEDUP_REMOVED lines=44> */
.L_x_32343:
[----:B------:R-:W-:Y:S05]  /*14250*/  BSYNC B2 ;  /* 0x0000000000027941 */ /* 0x000fea0003800000 */
.L_x_32342:
        /* <DEDUP_REMOVED lines=8> */
.L_x_32338:
        /* <DEDUP_REMOVED lines=27> */
.L_x_32346:
[----:B------:R-:W-:Y:S02]  /*14490*/  IADD3 R104, R104, 0x20, RZ ;  /* 0x0000002068687810 */ /* 0x000fe40007ffe0ff */
.L_x_32281:
[----:B------:R-:W-:Y:S05]  /*144a0*/  BSYNC B1 ;  /* 0x0000000000017941 */ /* 0x000fea0003800000 */
.L_x_32280:
        /* <DEDUP_REMOVED lines=30> */
.L_x_32350:
[----:B------:R-:W-:Y:S02]  /*14690*/  IMAD.MOV.U32 R105, RZ, RZ, R18 ;  /* 0x000000ffff697224 */ /* 0x000fe400078e0012 */
.L_x_32351:
[----:B------:R-:W-:Y:S05]  /*146a0*/  BSYNC B2 ;  /* 0x0000000000027941 */ /* 0x000fea0003800000 */
.L_x_32349:
        /* <DEDUP_REMOVED lines=16> */
.L_x_32355:
[----:B------:R-:W-:Y:S05]  /*147b0*/  BSYNC B3 ;  /* 0x0000000000037941 */ /* 0x000fea0003800000 */
.L_x_32354:
        /* <DEDUP_REMOVED lines=44> */
.L_x_32353:
[----:B------:R-:W-:Y:S05]  /*14a80*/  BSYNC B2 ;  /* 0x0000000000027941 */ /* 0x000fea0003800000 */
.L_x_32352:
        /* <DEDUP_REMOVED lines=14> */
.L_x_32356:
        /* <DEDUP_REMOVED lines=12> */
.L_x_32359:
[----:B------:R-:W-:Y:S02]  /*14c30*/  IMAD.MOV.U32 R17, RZ, RZ, R18 ;  /* 0x000000ffff117224 */ /* 0x000fe400078e0012 */
.L_x_32360:
[----:B------:R-:W-:Y:S05]  /*14c40*/  BSYNC B2 ;  /* 0x0000000000027941 */ /* 0x000fea0003800000 */
.L_x_32358:
        /* <DEDUP_REMOVED lines=16> */
.L_x_32364:
[----:B------:R-:W-:Y:S05]  /*14d50*/  BSYNC B3 ;  /* 0x0000000000037941 */ /* 0x000fea0003800000 */
.L_x_32363:
        /* <DEDUP_REMOVED lines=44> */
.L_x_32362:
[----:B------:R-:W-:Y:S05]  /*15020*/  BSYNC B2 ;  /* 0x0000000000027941 */ /* 0x000fea0003800000 */
.L_x_32361:
        /* <DEDUP_REMOVED lines=8> */
.L_x_32357:
        /* <DEDUP_REMOVED lines=12> */
.L_x_32366:
[----:B------:R-:W-:Y:S02]  /*15170*/  IMAD.MOV.U32 R17, RZ, RZ, R18 ;  /* 0x000000ffff117224 */ /* 0x000fe400078e0012 */
.L_x_32367:
[----:B------:R-:W-:Y:S05]  /*15180*/  BSYNC B2 ;  /* 0x0000000000027941 */ /* 0x000fea0003800000 */
.L_x_32365:
        /* <DEDUP_REMOVED lines=16> */
.L_x_32371:
[----:B------:R-:W-:Y:S05]  /*15290*/  BSYNC B3 ;  /* 0x0000000000037941 */ /* 0x000fea0003800000 */
.L_x_32370:
        /* <DEDUP_REMOVED lines=44> */
.L_x_32369:
[----:B------:R-:W-:Y:S05]  /*15560*/  BSYNC B2 ;  /* 0x0000000000027941 */ /* 0x000fea0003800000 */
.L_x_32368:
        /* <DEDUP_REMOVED lines=11> */
.L_x_32372:
        /* <DEDUP_REMOVED lines=12> */
.L_x_32375:
[----:B------:R-:W-:Y:S02]  /*156e0*/  IMAD.MOV.U32 R17, RZ, RZ, R18 ;  /* 0x000000ffff117224 */ /* 0x000fe400078e0012 */
.L_x_32376:
[----:B------:R-:W-:Y:S05]  /*156f0*/  BSYNC B2 ;  /* 0x0000000000027941 */ /* 0x000fea0003800000 */
.L_x_32374:
        /* <DEDUP_REMOVED lines=16> */
.L_x_32380:
[----:B------:R-:W-:Y:S05]  /*15800*/  BSYNC B3 ;  /* 0x0000000000037941 */ /* 0x000fea0003800000 */
.L_x_32379:
        /* <DEDUP_REMOVED lines=44> */
.L_x_32378:
[----:B------:R-:W-:Y:S05]  /*15ad0*/  BSYNC B2 ;  /* 0x0000000000027941 */ /* 0x000fea0003800000 */
.L_x_32377:
        /* <DEDUP_REMOVED lines=8> */
.L_x_32373:
        /* <DEDUP_REMOVED lines=12> */
.L_x_32382:
[----:B------:R-:W-:Y:S02]  /*15c20*/  IMAD.MOV.U32 R17, RZ, RZ, R18 ;  /* 0x000000ffff117224 */ /* 0x000fe400078e0012 */
.L_x_32383:
[----:B------:R-:W-:Y:S05]  /*15c30*/  BSYNC B2 ;  /* 0x0000000000027941 */ /* 0x000fea0003800000 */
.L_x_32381:
        /* <DEDUP_REMOVED lines=16> */
.L_x_32387:
[----:B------:R-:W-:Y:S05]  /*15d40*/  BSYNC B3 ;  /* 0x0000000000037941 */ /* 0x000fea0003800000 */
.L_x_32386:
        /* <DEDUP_REMOVED lines=44> */
.L_x_32385:
[----:B------:R-:W-:Y:S05]  /*16010*/  BSYNC B2 ;  /* 0x0000000000027941 */ /* 0x000fea0003800000 */
.L_x_32384:
        /* <DEDUP_REMOVED lines=11> */
.L_x_32388:
        /* <DEDUP_REMOVED lines=12> */
.L_x_32391:
[----:B------:R-:W-:Y:S02]  /*16190*/  IMAD.MOV.U32 R17, RZ, RZ, R18 ;  /* 0x000000ffff117224 */ /* 0x000fe400078e0012 */
.L_x_32392:
[----:B------:R-:W-:Y:S05]  /*161a0*/  BSYNC B2 ;  /* 0x0000000000027941 */ /* 0x000fea0003800000 */
.L_x_32390:
        /* <DEDUP_REMOVED lines=16> */
.L_x_32396:
[----:B------:R-:W-:Y:S05]  /*162b0*/  BSYNC B3 ;  /* 0x0000000000037941 */ /* 0x000fea0003800000 */
.L_x_32395:
        /* <DEDUP_REMOVED lines=44> */
.L_x_32394:
[----:B------:R-:W-:Y:S05]  /*16580*/  BSYNC B2 ;  /* 0x0000000000027941 */ /* 0x000fea0003800000 */
.L_x_32393:
        /* <DEDUP_REMOVED lines=8> */
.L_x_32389:
        /* <DEDUP_REMOVED lines=12> */
.L_x_32398:
[----:B------:R-:W-:Y:S02]  /*166d0*/  IMAD.MOV.U32 R17, RZ, RZ, R18 ;  /* 0x000000ffff117224 */ /* 0x000fe400078e0012 */
.L_x_32399:
[----:B------:R-:W-:Y:S05]  /*166e0*/  BSYNC B2 ;  /* 0x0000000000027941 */ /* 0x000fea0003800000 */
.L_x_32397:
        /* <DEDUP_REMOVED lines=16> */
.L_x_32403:
[----:B------:R-:W-:Y:S05]  /*167f0*/  BSYNC B3 ;  /* 0x0000000000037941 */ /* 0x000fea0003800000 */
.L_x_32402:
        /* <DEDUP_REMOVED lines=44> */
.L_x_32401:
[----:B------:R-:W-:Y:S05]  /*16ac0*/  BSYNC B2 ;  /* 0x0000000000027941 */ /* 0x000fea0003800000 */
.L_x_32400:
        /* <DEDUP_REMOVED lines=11> */
.L_x_32404:
        /* <DEDUP_REMOVED lines=12> */
.L_x_32407:
[----:B------:R-:W-:Y:S02]  /*16c40*/  IMAD.MOV.U32 R112, RZ, RZ, R18 ;  /* 0x000000ffff707224 */ /* 0x000fe400078e0012 */
.L_x_32408:
[----:B------:R-:W-:Y:S05]  /*16c50*/  BSYNC B2 ;  /* 0x0000000000027941 */ /* 0x000fea0003800000 */
.L_x_32406:
        /* <DEDUP_REMOVED lines=16> */
.L_x_32412:
[----:B------:R-:W-:Y:S05]  /*16d60*/  BSYNC B3 ;  /* 0x0000000000037941 */ /* 0x000fea0003800000 */
.L_x_32411:
        /* <DEDUP_REMOVED lines=44> */
.L_x_32410:
[----:B------:R-:W-:Y:S05]  /*17030*/  BSYNC B2 ;  /* 0x0000000000027941 */ /* 0x000fea0003800000 */
.L_x_32409:
        /* <DEDUP_REMOVED lines=8> */
.L_x_32405:
        /* <DEDUP_REMOVED lines=27> */
.L_x_32413:
[----:B------:R-:W-:Y:S02]  /*17270*/  IADD3 R104, R104, 0x20, RZ ;  /* 0x0000002068687810 */ /* 0x000fe40007ffe0ff */
.L_x_32348:
[----:B------:R-:W-:Y:S05]  /*17280*/  BSYNC B1 ;  /* 0x0000000000017941 */ /* 0x000fea0003800000 */
.L_x_32347:
        /* <DEDUP_REMOVED lines=30> */
.L_x_32417:
[----:B------:R-:W-:Y:S02]  /*17470*/  MOV R105, R18 ;  /* 0x0000001200697202 */ /* 0x000fe40000000f00 */
.L_x_32418:
[----:B------:R-:W-:Y:S05]  /*17480*/  BSYNC B2 ;  /* 0x0000000000027941 */ /* 0x000fea0003800000 */
.L_x_32416:
        /* <DEDUP_REMOVED lines=16> */
.L_x_32422:
[----:B------:R-:W-:Y:S05]  /*17590*/  BSYNC B3 ;  /* 0x0000000000037941 */ /* 0x000fea0003800000 */
.L_x_32421:
        /* <DEDUP_REMOVED lines=44> */
.L_x_32420:
[----:B------:R-:W-:Y:S05]  /*17860*/  BSYNC B2 ;  /* 0x0000000000027941 */ /* 0x000fea0003800000 */
.L_x_32419:
        /* <DEDUP_REMOVED lines=14> */
.L_x_32423:
        /* <DEDUP_REMOVED lines=12> */
.L_x_32426:
[----:B------:R-:W-:Y:S02]  /*17a10*/  IMAD.MOV.U32 R17, RZ, RZ, R18 ;  /* 0x000000ffff117224 */ /* 0x000fe400078e0012 */
.L_x_32427:
[----:B------:R-:W-:Y:S05]  /*17a20*/  BSYNC B2 ;  /* 0x0000000000027941 */ /* 0x000fea0003800000 */
.L_x_32425:
        /* <DEDUP_REMOVED lines=16> */
.L_x_32431:
[----:B------:R-:W-:Y:S05]  /*17b30*/  BSYNC B3 ;  /* 0x0000000000037941 */ /* 0x000fea0003800000 */
.L_x_32430:
        /* <DEDUP_REMOVED lines=44> */
.L_x_32429:
[----:B------:R-:W-:Y:S05]  /*17e00*/  BSYNC B2 ;  /* 0x0000000000027941 */ /* 0x000fea0003800000 */
.L_x_32428:
        /* <DEDUP_REMOVED lines=8> */
.L_x_32424:
        /* <DEDUP_REMOVED lines=12> */
.L_x_32433:
[----:B------:R-:W-:Y:S02]  /*17f50*/  IMAD.MOV.U32 R17, RZ, RZ, R18 ;  /* 0x000000ffff117224 */ /* 0x000fe400078e0012 */
.L_x_32434:
[----:B------:R-:W-:Y:S05]  /*17f60*/  BSYNC B2 ;  /* 0x0000000000027941 */ /* 0x000fea0003800000 */
.L_x_32432:
        /* <DEDUP_REMOVED lines=16> */
.L_x_32438:
[----:B------:R-:W-:Y:S05]  /*18070*/  BSYNC B3 ;  /* 0x0000000000037941 */ /* 0x000fea0003800000 */
.L_x_32437:
        /* <DEDUP_REMOVED lines=44> */
.L_x_32436:
[----:B------:R-:W-:Y:S05]  /*18340*/  BSYNC B2 ;  /* 0x0000000000027941 */ /* 0x000fea0003800000 */
.L_x_32435:
        /* <DEDUP_REMOVED lines=11> */
.L_x_32439:
        /* <DEDUP_REMOVED lines=12> */
.L_x_32442:
[----:B------:R-:W-:Y:S02]  /*184c0*/  IMAD.MOV.U32 R17, RZ, RZ, R18 ;  /* 0x000000ffff117224 */ /* 0x000fe400078e0012 */
.L_x_32443:
[----:B------:R-:W-:Y:S05]  /*184d0*/  BSYNC B2 ;  /* 0x0000000000027941 */ /* 0x000fea0003800000 */
.L_x_32441:
        /* <DEDUP_REMOVED lines=16> */
.L_x_32447:
[----:B------:R-:W-:Y:S05]  /*185e0*/  BSYNC B3 ;  /* 0x0000000000037941 */ /* 0x000fea0003800000 */
.L_x_32446:
        /* <DEDUP_REMOVED lines=44> */
.L_x_32445:
[----:B------:R-:W-:Y:S05]  /*188b0*/  BSYNC B2 ;  /* 0x0000000000027941 */ /* 0x000fea0003800000 */
.L_x_32444:
        /* <DEDUP_REMOVED lines=8> */
.L_x_32440:
        /* <DEDUP_REMOVED lines=12> */
.L_x_32449:
[----:B------:R-:W-:Y:S02]  /*18a00*/  MOV R17, R18 ;  /* 0x0000001200117202 */ /* 0x000fe40000000f00 */
.L_x_32450:
[----:B------:R-:W-:Y:S05]  /*18a10*/  BSYNC B2 ;  /* 0x0000000000027941 */ /* 0x000fea0003800000 */
.L_x_32448:
        /* <DEDUP_REMOVED lines=16> */
.L_x_32454:
[----:B------:R-:W-:Y:S05]  /*18b20*/  BSYNC B3 ;  /* 0x0000000000037941 */ /* 0x000fea0003800000 */
.L_x_32453:
        /* <DEDUP_REMOVED lines=44> */
.L_x_32452:
[----:B------:R-:W-:Y:S05]  /*18df0*/  BSYNC B2 ;  /* 0x0000000000027941 */ /* 0x000fea0003800000 */
.L_x_32451:
        /* <DEDUP_REMOVED lines=11> */
.L_x_32455:
        /* <DEDUP_REMOVED lines=12> */
.L_x_32458:
[----:B------:R-:W-:Y:S02]  /*18f70*/  IMAD.MOV.U32 R17, RZ, RZ, R18 ;  /* 0x000000ffff117224 */ /* 0x000fe400078e0012 */
.L_x_32459:
[----:B------:R-:W-:Y:S05]  /*18f80*/  BSYNC B2 ;  /* 0x0000000000027941 */ /* 0x000fea0003800000 */
.L_x_32457:
        /* <DEDUP_REMOVED lines=16> */
.L_x_32463:
[----:B------:R-:W-:Y:S05]  /*19090*/  BSYNC B3 ;  /* 0x0000000000037941 */ /* 0x000fea0003800000 */
.L_x_32462:
        /* <DEDUP_REMOVED lines=44> */
.L_x_32461:
[----:B------:R-:W-:Y:S05]  /*19360*/  BSYNC B2 ;  /* 0x0000000000027941 */ /* 0x000fea0003800000 */
.L_x_32460:
        /* <DEDUP_REMOVED lines=8> */
.L_x_32456:
        /* <DEDUP_REMOVED lines=12> */
.L_x_32465:
[----:B------:R-:W-:Y:S02]  /*194b0*/  IMAD.MOV.U32 R17, RZ, RZ, R18 ;  /* 0x000000ffff117224 */ /* 0x000fe400078e0012 */
.L_x_32466:
[----:B------:R-:W-:Y:S05]  /*194c0*/  BSYNC B2 ;  /* 0x0000000000027941 */ /* 0x000fea0003800000 */
.L_x_32464:
        /* <DEDUP_REMOVED lines=16> */
.L_x_32470:
[----:B------:R-:W-:Y:S05]  /*195d0*/  BSYNC B3 ;  /* 0x0000000000037941 */ /* 0x000fea0003800000 */
.L_x_32469:
        /* <DEDUP_REMOVED lines=44> */
.L_x_32468:
[----:B------:R-:W-:Y:S05]  /*198a0*/  BSYNC B2 ;  /* 0x0000000000027941 */ /* 0x000fea0003800000 */
.L_x_32467:
        /* <DEDUP_REMOVED lines=11> */
.L_x_32471:
        /* <DEDUP_REMOVED lines=12> */
.L_x_32474:
[----:B------:R-:W-:Y:S02]  /*19a20*/  IMAD.MOV.U32 R112, RZ, RZ, R18 ;  /* 0x000000ffff707224 */ /* 0x000fe400078e0012 */
.L_x_32475:
[----:B------:R-:W-:Y:S05]  /*19a30*/  BSYNC B2 ;  /* 0x0000000000027941 */ /* 0x000fea0003800000 */
.L_x_32473:
        /* <DEDUP_REMOVED lines=16> */
.L_x_32479:
[----:B------:R-:W-:Y:S05]  /*19b40*/  BSYNC B3 ;  /* 0x0000000000037941 */ /* 0x000fea0003800000 */
.L_x_32478:
        /* <DEDUP_REMOVED lines=44> */
.L_x_32477:
[----:B------:R-:W-:Y:S05]  /*19e10*/  BSYNC B2 ;  /* 0x0000000000027941 */ /* 0x000fea0003800000 */
.L_x_32476:
        /* <DEDUP_REMOVED lines=8> */
.L_x_32472:
        /* <DEDUP_REMOVED lines=27> */
.L_x_32480:
[----:B------:R-:W-:Y:S02]  /*1a050*/  IADD3 R104, R104, 0x20, RZ ;  /* 0x0000002068687810 */ /* 0x000fe40007ffe0ff */
.L_x_32415:
[----:B------:R-:W-:Y:S05]  /*1a060*/  BSYNC B1 ;  /* 0x0000000000017941 */ /* 0x000fea0003800000 */
.L_x_32414:
        /* <DEDUP_REMOVED lines=30> */
.L_x_32484:
[----:B------:R-:W-:Y:S02]  /*1a250*/  IMAD.MOV.U32 R105, RZ, RZ, R18 ;  /* 0x000000ffff697224 */ /* 0x000fe400078e0012 */
.L_x_32485:
[----:B------:R-:W-:Y:S05]  /*1a260*/  BSYNC B2 ;  /* 0x0000000000027941 */ /* 0x000fea0003800000 */
.L_x_32483:
        /* <DEDUP_REMOVED lines=16> */
.L_x_32489:
[----:B------:R-:W-:Y:S05]  /*1a370*/  BSYNC B3 ;  /* 0x0000000000037941 */ /* 0x000fea0003800000 */
.L_x_32488:
        /* <DEDUP_REMOVED lines=44> */
.L_x_32487:
[----:B------:R-:W-:Y:S05]  /*1a640*/  BSYNC B2 ;  /* 0x0000000000027941 */ /* 0x000fea0003800000 */
.L_x_32486:
        /* <DEDUP_REMOVED lines=14> */
.L_x_32490:
        /* <DEDUP_REMOVED lines=12> */
.L_x_32493:
[----:B------:R-:W-:Y:S02]  /*1a7f0*/  IMAD.MOV.U32 R17, RZ, RZ, R18 ;  /* 0x000000ffff117224 */ /* 0x000fe400078e0012 */
.L_x_32494:
[----:B------:R-:W-:Y:S05]  /*1a800*/  BSYNC B2 ;  /* 0x0000000000027941 */ /* 0x000fea0003800000 */
.L_x_32492:
        /* <DEDUP_REMOVED lines=16> */
.L_x_32498:
[----:B------:R-:W-:Y:S05]  /*1a910*/  BSYNC B3 ;  /* 0x0000000000037941 */ /* 0x000fea0003800000 */
.L_x_32497:
        /* <DEDUP_REMOVED lines=44> */
.L_x_32496:
[----:B------:R-:W-:Y:S05]  /*1abe0*/  BSYNC B2 ;  /* 0x0000000000027941 */ /* 0x000fea0003800000 */
.L_x_32495:
        /* <DEDUP_REMOVED lines=8> */
.L_x_32491:
        /* <DEDUP_REMOVED lines=12> */
.L_x_32500:
[----:B------:R-:W-:Y:S02]  /*1ad30*/  IMAD.MOV.U32 R17, RZ, RZ, R18 ;  /* 0x000000ffff117224 */ /* 0x000fe400078e0012 */
.L_x_32501:
[----:B------:R-:W-:Y:S05]  /*1ad40*/  BSYNC B2 ;  /* 0x0000000000027941 */ /* 0x000fea0003800000 */
.L_x_32499:
        /* <DEDUP_REMOVED lines=16> */
.L_x_32505:
[----:B------:R-:W-:Y:S05]  /*1ae50*/  BSYNC B3 ;  /* 0x0000000000037941 */ /* 0x000fea0003800000 */
.L_x_32504:
        /* <DEDUP_REMOVED lines=44> */
.L_x_32503:
[----:B------:R-:W-:Y:S05]  /*1b120*/  BSYNC B2 ;  /* 0x0000000000027941 */ /* 0x000fea0003800000 */
.L_x_32502:
        /* <DEDUP_REMOVED lines=11> */
.L_x_32506:
        /* <DEDUP_REMOVED lines=12> */
.L_x_32509:
[----:B------:R-:W-:Y:S02]  /*1b2a0*/  IMAD.MOV.U32 R17, RZ, RZ, R18 ;  /* 0x000000ffff117224 */ /* 0x000fe400078e0012 */
.L_x_32510:
[----:B------:R-:W-:Y:S05]  /*1b2b0*/  BSYNC B2 ;  /* 0x0000000000027941 */ /* 0x000fea0003800000 */
.L_x_32508:
        /* <DEDUP_REMOVED lines=16> */
.L_x_32514:
[----:B------:R-:W-:Y:S05]  /*1b3c0*/  BSYNC B3 ;  /* 0x0000000000037941 */ /* 0x000fea0003800000 */
.L_x_32513:
        /* <DEDUP_REMOVED lines=44> */
.L_x_32512:
[----:B------:R-:W-:Y:S05]  /*1b690*/  BSYNC B2 ;  /* 0x0000000000027941 */ /* 0x000fea0003800000 */
.L_x_32511:
        /* <DEDUP_REMOVED lines=8> */
.L_x_32507:
        /* <DEDUP_REMOVED lines=12> */
.L_x_32516:
[----:B------:R-:W-:Y:S02]  /*1b7e0*/  IMAD.MOV.U32 R17, RZ, RZ, R18 ;  /* 0x000000ffff117224 */ /* 0x000fe400078e0012 */
.L_x_32517:
[----:B------:R-:W-:Y:S05]  /*1b7f0*/  BSYNC B2 ;  /* 0x0000000000027941 */ /* 0x000fea0003800000 */
.L_x_32515:
        /* <DEDUP_REMOVED lines=16> */
.L_x_32521:
[----:B------:R-:W-:Y:S05]  /*1b900*/  BSYNC B3 ;  /* 0x0000000000037941 */ /* 0x000fea0003800000 */
.L_x_32520:
        /* <DEDUP_REMOVED lines=44> */
.L_x_32519:
[----:B------:R-:W-:Y:S05]  /*1bbd0*/  BSYNC B2 ;  /* 0x0000000000027941 */ /* 0x000fea0003800000 */
.L_x_32518:
        /* <DEDUP_REMOVED lines=11> */
.L_x_32522:
        /* <DEDUP_REMOVED lines=12> */
.L_x_32525:
[----:B------:R-:W-:Y:S02]  /*1bd50*/  IMAD.MOV.U32 R17, RZ, RZ, R18 ;  /* 0x000000ffff117224 */ /* 0x000fe400078e0012 */
.L_x_32526:
[----:B------:R-:W-:Y:S05]  /*1bd60*/  BSYNC B2 ;  /* 0x0000000000027941 */ /* 0x000fea0003800000 */
.L_x_32524:
        /* <DEDUP_REMOVED lines=16> */
.L_x_32530:
[----:B------:R-:W-:Y:S05]  /*1be70*/  BSYNC B3 ;  /* 0x0000000000037941 */ /* 0x000fea0003800000 */
.L_x_32529:
        /* <DEDUP_REMOVED lines=44> */
.L_x_32528:
[----:B------:R-:W-:Y:S05]  /*1c140*/  BSYNC B2 ;  /* 0x0000000000027941 */ /* 0x000fea0003800000 */
.L_x_32527:
        /* <DEDUP_REMOVED lines=8> */
.L_x_32523:
        /* <DEDUP_REMOVED lines=12> */
.L_x_32532:
[----:B------:R-:W-:Y:S02]  /*1c290*/  IMAD.MOV.U32 R17, RZ, RZ, R18 ;  /* 0x000000ffff117224 */ /* 0x000fe400078e0012 */
.L_x_32533:
[----:B------:R-:W-:Y:S05]  /*1c2a0*/  BSYNC B2 ;  /* 0x0000000000027941 */ /* 0x000fea0003800000 */
.L_x_32531:
        /* <DEDUP_REMOVED lines=16> */
.L_x_32537:
[----:B------:R-:W-:Y:S05]  /*1c3b0*/  BSYNC B3 ;  /* 0x0000000000037941 */ /* 0x000fea0003800000 */
.L_x_32536:
        /* <DEDUP_REMOVED lines=44> */
.L_x_32535:
[----:B------:R-:W-:Y:S05]  /*1c680*/  BSYNC B2 ;  /* 0x0000000000027941 */ /* 0x000fea0003800000 */
.L_x_32534:
        /* <DEDUP_REMOVED lines=11> */
.L_x_32538:
        /* <DEDUP_REMOVED lines=12> */
.L_x_32541:
[----:B------:R-:W-:Y:S02]  /*1c800*/  IMAD.MOV.U32 R112, RZ, RZ, R18 ;  /* 0x000000ffff707224 */ /* 0x000fe400078e0012 */
.L_x_32542:
[----:B------:R-:W-:Y:S05]  /*1c810*/  BSYNC B2 ;  /* 0x0000000000027941 */ /* 0x000fea0003800000 */
.L_x_32540:
        /* <DEDUP_REMOVED lines=16> */
.L_x_32546:
[----:B------:R-:W-:Y:S05]  /*1c920*/  BSYNC B3 ;  /* 0x0000000000037941 */ /* 0x000fea0003800000 */
.L_x_32545:
        /* <DEDUP_REMOVED lines=44> */
.L_x_32544:
[----:B------:R-:W-:Y:S05]  /*1cbf0*/  BSYNC B2 ;  /* 0x0000000000027941 */ /* 0x000fea0003800000 */
.L_x_32543:
        /* <DEDUP_REMOVED lines=8> */
.L_x_32539:
        /* <DEDUP_REMOVED lines=27> */
.L_x_32547:
[----:B------:R-:W-:Y:S02]  /*1ce30*/  IADD3 R104, R104, 0x20, RZ ;  /* 0x0000002068687810 */ /* 0x000fe40007ffe0ff */
.L_x_32482:
[----:B------:R-:W-:Y:S05]  /*1ce40*/  BSYNC B1 ;  /* 0x0000000000017941 */ /* 0x000fea0003800000 */
.L_x_32481:
        /* <DEDUP_REMOVED lines=30> */
.L_x_32551:
[----:B------:R-:W-:Y:S02]  /*1d030*/  IMAD.MOV.U32 R105, RZ, RZ, R18 ;  /* 0x000000ffff697224 */ /* 0x000fe400078e0012 */
.L_x_32552:
[----:B------:R-:W-:Y:S05]  /*1d040*/  BSYNC B2 ;  /* 0x0000000000027941 */ /* 0x000fea0003800000 */
.L_x_32550:
        /* <DEDUP_REMOVED lines=16> */
.L_x_32556:
[----:B------:R-:W-:Y:S05]  /*1d150*/  BSYNC B3 ;  /* 0x0000000000037941 */ /* 0x000fea0003800000 */
.L_x_32555:
        /* <DEDUP_REMOVED lines=44> */
.L_x_32554:
[----:B------:R-:W-:Y:S05]  /*1d420*/  BSYNC B2 ;  /* 0x0000000000027941 */ /* 0x000fea0003800000 */
.L_x_32553:
        /* <DEDUP_REMOVED lines=14> */
.L_x_32557:
        /* <DEDUP_REMOVED lines=12> */
.L_x_32560:
[----:B------:R-:W-:Y:S02]  /*1d5d0*/  IMAD.MOV.U32 R17, RZ, RZ, R18 ;  /* 0x000000ffff117224 */ /* 0x000fe400078e0012 */
.L_x_32561:
[----:B------:R-:W-:Y:S05]  /*1d5e0*/  BSYNC B2 ;  /* 0x0000000000027941 */ /* 0x000fea0003800000 */
.L_x_32559:
        /* <DEDUP_REMOVED lines=16> */
.L_x_32565:
[----:B------:R-:W-:Y:S05]  /*1d6f0*/  BSYNC B3 ;  /* 0x0000000000037941 */ /* 0x000fea0003800000 */
.L_x_32564:
        /* <DEDUP_REMOVED lines=44> */
.L_x_32563:
[----:B------:R-:W-:Y:S05]  /*1d9c0*/  BSYNC B2 ;  /* 0x0000000000027941 */ /* 0x000fea0003800000 */
.L_x_32562:
        /* <DEDUP_REMOVED lines=8> */
.L_x_32558:
        /* <DEDUP_REMOVED lines=12> */
.L_x_32567:
[----:B------:R-:W-:Y:S02]  /*1db10*/  IMAD.MOV.U32 R17, RZ, RZ, R18 ;  /* 0x000000ffff117224 */ /* 0x000fe400078e0012 */
.L_x_32568:
[----:B------:R-:W-:Y:S05]  /*1db20*/  BSYNC B2 ;  /* 0x0000000000027941 */ /* 0x000fea0003800000 */
.L_x_32566:
        /* <DEDUP_REMOVED lines=16> */
.L_x_32572:
[----:B------:R-:W-:Y:S05]  /*1dc30*/  BSYNC B3 ;  /* 0x0000000000037941 */ /* 0x000fea0003800000 */
.L_x_32571:
        /* <DEDUP_REMOVED lines=44> */
.L_x_32570:
[----:B------:R-:W-:Y:S05]  /*1df00*/  BSYNC B2 ;  /* 0x0000000000027941 */ /* 0x000fea0003800000 */
.L_x_32569:
        /* <DEDUP_REMOVED lines=11> */
.L_x_32573:
        /* <DEDUP_REMOVED lines=12> */
.L_x_32576:
[----:B------:R-:W-:Y:S02]  /*1e080*/  IMAD.MOV.U32 R17, RZ, RZ, R18 ;  /* 0x000000ffff117224 */ /* 0x000fe400078e0012 */
.L_x_32577:
[----:B------:R-:W-:Y:S05]  /*1e090*/  BSYNC B2 ;  /* 0x0000000000027941 */ /* 0x000fea0003800000 */
.L_x_32575:
        /* <DEDUP_REMOVED lines=16> */
.L_x_32581:
[----:B------:R-:W-:Y:S05]  /*1e1a0*/  BSYNC B3 ;  /* 0x0000000000037941 */ /* 0x000fea0003800000 */
.L_x_32580:
        /* <DEDUP_REMOVED lines=44> */
.L_x_32579:
[----:B------:R-:W-:Y:S05]  /*1e470*/  BSYNC B2 ;  /* 0x0000000000027941 */ /* 0x000fea0003800000 */
.L_x_32578:
        /* <DEDUP_REMOVED lines=8> */
.L_x_32574:
        /* <DEDUP_REMOVED lines=12> */
.L_x_32583:
[----:B------:R-:W-:Y:S02]  /*1e5c0*/  IMAD.MOV.U32 R17, RZ, RZ, R18 ;  /* 0x000000ffff117224 */ /* 0x000fe400078e0012 */
.L_x_32584:
[----:B------:R-:W-:Y:S05]  /*1e5d0*/  BSYNC B2 ;  /* 0x0000000000027941 */ /* 0x000fea0003800000 */
.L_x_32582:
        /* <DEDUP_REMOVED lines=16> */
.L_x_32588:
[----:B------:R-:W-:Y:S05]  /*1e6e0*/  BSYNC B3 ;  /* 0x0000000000037941 */ /* 0x000fea0003800000 */
.L_x_32587:
        /* <DEDUP_REMOVED lines=44> */
.L_x_32586:
[----:B------:R-:W-:Y:S05]  /*1e9b0*/  BSYNC B2 ;  /* 0x0000000000027941 */ /* 0x000fea0003800000 */
.L_x_32585:
        /* <DEDUP_REMOVED lines=11> */
.L_x_32589:
        /* <DEDUP_REMOVED lines=12> */
.L_x_32592:
[----:B------:R-:W-:Y:S02]  /*1eb30*/  IMAD.MOV.U32 R17, RZ, RZ, R18 ;  /* 0x000000ffff117224 */ /* 0x000fe400078e0012 */
.L_x_32593:
[----:B------:R-:W-:Y:S05]  /*1eb40*/  BSYNC B2 ;  /* 0x0000000000027941 */ /* 0x000fea0003800000 */
.L_x_32591:
        /* <DEDUP_REMOVED lines=16> */
.L_x_32597:
[----:B------:R-:W-:Y:S05]  /*1ec50*/  BSYNC B3 ;  /* 0x0000000000037941 */ /* 0x000fea0003800000 */
.L_x_32596:
        /* <DEDUP_REMOVED lines=44> */
.L_x_32595:
[----:B------:R-:W-:Y:S05]  /*1ef20*/  BSYNC B2 ;  /* 0x0000000000027941 */ /* 0x000fea0003800000 */
.L_x_32594:
        /* <DEDUP_REMOVED lines=8> */
.L_x_32590:
        /* <DEDUP_REMOVED lines=12> */
.L_x_32599:
[----:B------:R-:W-:Y:S02]  /*1f070*/  IMAD.MOV.U32 R17, RZ, RZ, R18 ;  /* 0x000000ffff117224 */ /* 0x000fe400078e0012 */
.L_x_32600:
[----:B------:R-:W-:Y:S05]  /*1f080*/  BSYNC B2 ;  /* 0x0000000000027941 */ /* 0x000fea0003800000 */
.L_x_32598:
        /* <DEDUP_REMOVED lines=16> */
.L_x_32604:
[----:B------:R-:W-:Y:S05]  /*1f190*/  BSYNC B3 ;  /* 0x0000000000037941 */ /* 0x000fea0003800000 */
.L_x_32603:
        /* <DEDUP_REMOVED lines=44> */
.L_x_32602:
[----:B------:R-:W-:Y:S05]  /*1f460*/  BSYNC B2 ;  /* 0x0000000000027941 */ /* 0x000fea0003800000 */
.L_x_32601:
        /* <DEDUP_REMOVED lines=11> */
.L_x_32605:
        /* <DEDUP_REMOVED lines=12> */
.L_x_32608:
[----:B------:R-:W-:Y:S02]  /*1f5e0*/  IMAD.MOV.U32 R112, RZ, RZ, R18 ;  /* 0x000000ffff707224 */ /* 0x000fe400078e0012 */
.L_x_32609:
[----:B------:R-:W-:Y:S05]  /*1f5f0*/  BSYNC B2 ;  /* 0x0000000000027941 */ /* 0x000fea0003800000 */
.L_x_32607:
        /* <DEDUP_REMOVED lines=16> */
.L_x_32613:
[----:B------:R-:W-:Y:S05]  /*1f700*/  BSYNC B3 ;  /* 0x0000000000037941 */ /* 0x000fea0003800000 */
.L_x_32612:
        /* <DEDUP_REMOVED lines=44> */
.L_x_32611:
[----:B------:R-:W-:Y:S05]  /*1f9d0*/  BSYNC B2 ;  /* 0x0000000000027941 */ /* 0x000fea0003800000 */
.L_x_32610:
        /* <DEDUP_REMOVED lines=8> */
.L_x_32606:
        /* <DEDUP_REMOVED lines=27> */
.L_x_32614:
[----:B------:R-:W-:Y:S02]  /*1fc10*/  IADD3 R104, R104, 0x20, RZ ;  /* 0x0000002068687810 */ /* 0x000fe40007ffe0ff */
.L_x_32549:
[----:B------:R-:W-:Y:S05]  /*1fc20*/  BSYNC B1 ;  /* 0x0000000000017941 */ /* 0x000fea0003800000 */
.L_x_32548:
        /* <DEDUP_REMOVED lines=30> */
.L_x_32618:
[----:B------:R-:W-:Y:S02]  /*1fe10*/  IMAD.MOV.U32 R105, RZ, RZ, R18 ;  /* 0x000000ffff697224 */ /* 0x000fe400078e0012 */
.L_x_32619:
[----:B------:R-:W-:Y:S05]  /*1fe20*/  BSYNC B2 ;  /* 0x0000000000027941 */ /* 0x000fea0003800000 */
.L_x_32617:
        /* <DEDUP_REMOVED lines=16> */
.L_x_32623:
[----:B------:R-:W-:Y:S05]  /*1ff30*/  BSYNC B3 ;  /* 0x0000000000037941 */ /* 0x000fea0003800000 */
.L_x_32622:
        /* <DEDUP_REMOVED lines=44> */
.L_x_32621:
[----:B------:R-:W-:Y:S05]  /*20200*/  BSYNC B2 ;  /* 0x0000000000027941 */ /* 0x000fea0003800000 */
.L_x_32620:
        /* <DEDUP_REMOVED lines=14> */
.L_x_32624:
        /* <DEDUP_REMOVED lines=12> */
.L_x_32627:
[----:B------:R-:W-:Y:S02]  /*203b0*/  IMAD.MOV.U32 R17, RZ, RZ, R18 ;  /* 0x000000ffff117224 */ /* 0x000fe400078e0012 */
.L_x_32628:
[----:B------:R-:W-:Y:S05]  /*203c0*/  BSYNC B2 ;  /* 0x0000000000027941 */ /* 0x000fea0003800000 */
.L_x_32626:
        /* <DEDUP_REMOVED lines=16> */
.L_x_32632:
[----:B------:R-:W-:Y:S05]  /*204d0*/  BSYNC B3 ;  /* 0x0000000000037941 */ /* 0x000fea0003800000 */
.L_x_32631:
        /* <DEDUP_REMOVED lines=44> */
.L_x_32630:
[----:B------:R-:W-:Y:S05]  /*207a0*/  BSYNC B2 ;  /* 0x0000000000027941 */ /* 0x000fea0003800000 */
.L_x_32629:
        /* <DEDUP_REMOVED lines=8> */
.L_x_32625:
        /* <DEDUP_REMOVED lines=12> */
.L_x_32634:
[----:B------:R-:W-:Y:S02]  /*208f0*/  IMAD.MOV.U32 R17, RZ, RZ, R18 ;  /* 0x000000ffff117224 */ /* 0x000fe400078e0012 */
.L_x_32635:
[----:B------:R-:W-:Y:S05]  /*20900*/  BSYNC B2 ;  /* 0x0000000000027941 */ /* 0x000fea0003800000 */
.L_x_32633:
        /* <DEDUP_REMOVED lines=16> */
.L_x_32639:
[----:B------:R-:W-:Y:S05]  /*20a10*/  BSYNC B3 ;  /* 0x0000000000037941 */ /* 0x000fea0003800000 */
.L_x_32638:
        /* <DEDUP_REMOVED lines=44> */
.L_x_32637:
[----:B------:R-:W-:Y:S05]  /*20ce0*/  BSYNC B2 ;  /* 0x0000000000027941 */ /* 0x000fea0003800000 */
.L_x_32636:
        /* <DEDUP_REMOVED lines=11> */
.L_x_32640:
        /* <DEDUP_REMOVED lines=12> */
.L_x_32643:
[----:B------:R-:W-:Y:S02]  /*20e60*/  IMAD.MOV.U32 R17, RZ, RZ, R18 ;  /* 0x000000ffff117224 */ /* 0x000fe400078e0012 */
.L_x_32644:
[----:B------:R-:W-:Y:S05]  /*20e70*/  BSYNC B2 ;  /* 0x0000000000027941 */ /* 0x000fea0003800000 */
.L_x_32642:
        /* <DEDUP_REMOVED lines=16> */
.L_x_32648:
[----:B------:R-:W-:Y:S05]  /*20f80*/  BSYNC B3 ;  /* 0x0000000000037941 */ /* 0x000fea0003800000 */
.L_x_32647:
        /* <DEDUP_REMOVED lines=44> */
.L_x_32646:
[----:B------:R-:W-:Y:S05]  /*21250*/  BSYNC B2 ;  /* 0x0000000000027941 */ /* 0x000fea0003800000 */
.L_x_32645:
        /* <DEDUP_REMOVED lines=8> */
.L_x_32641:
        /* <DEDUP_REMOVED lines=12> */
.L_x_32650:
[----:B------:R-:W-:Y:S02]  /*213a0*/  IMAD.MOV.U32 R17, RZ, RZ, R18 ;  /* 0x000000ffff117224 */ /* 0x000fe400078e0012 */
.L_x_32651:
[----:B------:R-:W-:Y:S05]  /*213b0*/  BSYNC B2 ;  /* 0x0000000000027941 */ /* 0x000fea0003800000 */
.L_x_32649:
        /* <DEDUP_REMOVED lines=16> */
.L_x_32655:
[----:B------:R-:W-:Y:S05]  /*214c0*/  BSYNC B3 ;  /* 0x0000000000037941 */ /* 0x000fea0003800000 */
.L_x_32654:
        /* <DEDUP_REMOVED lines=44> */
.L_x_32653:
[----:B------:R-:W-:Y:S05]  /*21790*/  BSYNC B2 ;  /* 0x0000000000027941 */ /* 0x000fea0003800000 */
.L_x_32652:
        /* <DEDUP_REMOVED lines=11> */
.L_x_32656:
        /* <DEDUP_REMOVED lines=12> */
.L_x_32659:
[----:B------:R-:W-:Y:S02]  /*21910*/  MOV R17, R18 ;  /* 0x0000001200117202 */ /* 0x000fe40000000f00 */
.L_x_32660:
[----:B------:R-:W-:Y:S05]  /*21920*/  BSYNC B2 ;  /* 0x0000000000027941 */ /* 0x000fea0003800000 */
.L_x_32658:
        /* <DEDUP_REMOVED lines=16> */
.L_x_32664:
[----:B------:R-:W-:Y:S05]  /*21a30*/  BSYNC B3 ;  /* 0x0000000000037941 */ /* 0x000fea0003800000 */
.L_x_32663:
        /* <DEDUP_REMOVED lines=44> */
.L_x_32662:
[----:B------:R-:W-:Y:S05]  /*21d00*/  BSYNC B2 ;  /* 0x0000000000027941 */ /* 0x000fea0003800000 */
.L_x_32661:
        /* <DEDUP_REMOVED lines=8> */
.L_x_32657:
        /* <DEDUP_REMOVED lines=12> */
.L_x_32666:
[----:B------:R-:W-:Y:S02]  /*21e50*/  IMAD.MOV.U32 R17, RZ, RZ, R18 ;  /* 0x000000ffff117224 */ /* 0x000fe400078e0012 */
.L_x_32667:
[----:B------:R-:W-:Y:S05]  /*21e60*/  BSYNC B2 ;  /* 0x0000000000027941 */ /* 0x000fea0003800000 */
.L_x_32665:
        /* <DEDUP_REMOVED lines=16> */
.L_x_32671:
[----:B------:R-:W-:Y:S05]  /*21f70*/  BSYNC B3 ;  /* 0x0000000000037941 */ /* 0x000fea0003800000 */
.L_x_32670:
        /* <DEDUP_REMOVED lines=44> */
.L_x_32669:
[----:B------:R-:W-:Y:S05]  /*22240*/  BSYNC B2 ;  /* 0x0000000000027941 */ /* 0x000fea0003800000 */
.L_x_32668:
        /* <DEDUP_REMOVED lines=11> */
.L_x_32672:
        /* <DEDUP_REMOVED lines=12> */
.L_x_32675:
[----:B------:R-:W-:Y:S02]  /*223c0*/  IMAD.MOV.U32 R112, RZ, RZ, R18 ;  /* 0x000000ffff707224 */ /* 0x000fe400078e0012 */
.L_x_32676:
[----:B------:R-:W-:Y:S05]  /*223d0*/  BSYNC B2 ;  /* 0x0000000000027941 */ /* 0x000fea0003800000 */
.L_x_32674:
        /* <DEDUP_REMOVED lines=16> */
.L_x_32680:
[----:B------:R-:W-:Y:S05]  /*224e0*/  BSYNC B3 ;  /* 0x0000000000037941 */ /* 0x000fea0003800000 */
.L_x_32679:
        /* <DEDUP_REMOVED lines=44> */
.L_x_32678:
[----:B------:R-:W-:Y:S05]  /*227b0*/  BSYNC B2 ;  /* 0x0000000000027941 */ /* 0x000fea0003800000 */
.L_x_32677:
        /* <DEDUP_REMOVED lines=8> */
.L_x_32673:
        /* <DEDUP_REMOVED lines=27> */
.L_x_32681:
[----:B------:R-:W-:Y:S02]  /*229f0*/  IADD3 R104, R104, 0x20, RZ ;  /* 0x0000002068687810 */ /* 0x000fe40007ffe0ff */
.L_x_32616:
[----:B------:R-:W-:Y:S05]  /*22a00*/  BSYNC B1 ;  /* 0x0000000000017941 */ /* 0x000fea0003800000 */
.L_x_32615:
        /* <DEDUP_REMOVED lines=30> */
.L_x_32685:
[----:B------:R-:W-:Y:S02]  /*22bf0*/  IMAD.MOV.U32 R105, RZ, RZ, R18 ;  /* 0x000000ffff697224 */ /* 0x000fe400078e0012 */
.L_x_32686:
[----:B------:R-:W-:Y:S05]  /*22c00*/  BSYNC B2 ;  /* 0x0000000000027941 */ /* 0x000fea0003800000 */
.L_x_32684:
        /* <DEDUP_REMOVED lines=16> */
.L_x_32690:
[----:B------:R-:W-:Y:S05]  /*22d10*/  BSYNC B3 ;  /* 0x0000000000037941 */ /* 0x000fea0003800000 */
.L_x_32689:
        /* <DEDUP_REMOVED lines=44> */
.L_x_32688:
[----:B------:R-:W-:Y:S05]  /*22fe0*/  BSYNC B2 ;  /* 0x0000000000027941 */ /* 0x000fea0003800000 */
.L_x_32687:
        /* <DEDUP_REMOVED lines=14> */
.L_x_32691:
        /* <DEDUP_REMOVED lines=12> */
.L_x_32694:
[----:B------:R-:W-:Y:S02]  /*23190*/  IMAD.MOV.U32 R17, RZ, RZ, R18 ;  /* 0x000000ffff117224 */ /* 0x000fe400078e0012 */
.L_x_32695:
[----:B------:R-:W-:Y:S05]  /*231a0*/  BSYNC B2 ;  /* 0x0000000000027941 */ /* 0x000fea0003800000 */
.L_x_32693:
        /* <DEDUP_REMOVED lines=16> */
.L_x_32699:
[----:B------:R-:W-:Y:S05]  /*232b0*/  BSYNC B3 ;  /* 0x0000000000037941 */ /* 0x000fea0003800000 */
.L_x_32698:
        /* <DEDUP_REMOVED lines=44> */
.L_x_32697:
[----:B------:R-:W-:Y:S05]  /*23580*/  BSYNC B2 ;  /* 0x0000000000027941 */ /* 0x000fea0003800000 */
.L_x_32696:
        /* <DEDUP_REMOVED lines=8> */
.L_x_32692:
        /* <DEDUP_REMOVED lines=12> */
.L_x_32701:
[----:B------:R-:W-:Y:S02]  /*236d0*/  IMAD.MOV.U32 R17, RZ, RZ, R18 ;  /* 0x000000ffff117224 */ /* 0x000fe400078e0012 */
.L_x_32702:
[----:B------:R-:W-:Y:S05]  /*236e0*/  BSYNC B2 ;  /* 0x0000000000027941 */ /* 0x000fea0003800000 */
.L_x_32700:
        /* <DEDUP_REMOVED lines=16> */
.L_x_32706:
[----:B------:R-:W-:Y:S05]  /*237f0*/  BSYNC B3 ;  /* 0x0000000000037941 */ /* 0x000fea0003800000 */
.L_x_32705:
        /* <DEDUP_REMOVED lines=44> */
.L_x_32704:
[----:B------:R-:W-:Y:S05]  /*23ac0*/  BSYNC B2 ;  /* 0x0000000000027941 */ /* 0x000fea0003800000 */
.L_x_32703:
        /* <DEDUP_REMOVED lines=11> */
.L_x_32707:
        /* <DEDUP_REMOVED lines=12> */
.L_x_32710:
[----:B------:R-:W-:Y:S02]  /*23c40*/  IMAD.MOV.U32 R17, RZ, RZ, R18 ;  /* 0x000000ffff117224 */ /* 0x000fe400078e0012 */
.L_x_32711:
[----:B------:R-:W-:Y:S05]  /*23c50*/  BSYNC B2 ;  /* 0x0000000000027941 */ /* 0x000fea0003800000 */
.L_x_32709:
        /* <DEDUP_REMOVED lines=16> */
.L_x_32715:
[----:B------:R-:W-:Y:S05]  /*23d60*/  BSYNC B3 ;  /* 0x0000000000037941 */ /* 0x000fea0003800000 */
.L_x_32714:
        /* <DEDUP_REMOVED lines=44> */
.L_x_32713:
[----:B------:R-:W-:Y:S05]  /*24030*/  BSYNC B2 ;  /* 0x0000000000027941 */ /* 0x000fea0003800000 */
.L_x_32712:
        /* <DEDUP_REMOVED lines=8> */
.L_x_32708:
        /* <DEDUP_REMOVED lines=12> */
.L_x_32717:
[----:B------:R-:W-:Y:S02]  /*24180*/  IMAD.MOV.U32 R17, RZ, RZ, R18 ;  /* 0x000000ffff117224 */ /* 0x000fe400078e0012 */
.L_x_32718:
[----:B------:R-:W-:Y:S05]  /*24190*/  BSYNC B2 ;  /* 0x0000000000027941 */ /* 0x000fea0003800000 */
.L_x_32716:
        /* <DEDUP_REMOVED lines=16> */
.L_x_32722:
[----:B------:R-:W-:Y:S05]  /*242a0*/  BSYNC B3 ;  /* 0x0000000000037941 */ /* 0x000fea0003800000 */
.L_x_32721:
        /* <DEDUP_REMOVED lines=44> */
.L_x_32720:
[----:B------:R-:W-:Y:S05]  /*24570*/  BSYNC B2 ;  /* 0x0000000000027941 */ /* 0x000fea0003800000 */
.L_x_32719:
        /* <DEDUP_REMOVED lines=11> */
.L_x_32723:
        /* <DEDUP_REMOVED lines=12> */
.L_x_32726:
[----:B------:R-:W-:Y:S02]  /*246f0*/  IMAD.MOV.U32 R17, RZ, RZ, R18 ;  /* 0x000000ffff117224 */ /* 0x000fe400078e0012 */
.L_x_32727:
[----:B------:R-:W-:Y:S05]  /*24700*/  BSYNC B2 ;  /* 0x0000000000027941 */ /* 0x000fea0003800000 */
.L_x_32725:
        /* <DEDUP_REMOVED lines=16> */
.L_x_32731:
[----:B------:R-:W-:Y:S05]  /*24810*/  BSYNC B3 ;  /* 0x0000000000037941 */ /* 0x000fea0003800000 */
.L_x_32730:
        /* <DEDUP_REMOVED lines=44> */
.L_x_32729:
[----:B------:R-:W-:Y:S05]  /*24ae0*/  BSYNC B2 ;  /* 0x0000000000027941 */ /* 0x000fea0003800000 */
.L_x_32728:
        /* <DEDUP_REMOVED lines=8> */
.L_x_32724:
        /* <DEDUP_REMOVED lines=12> */
.L_x_32733:
[----:B------:R-:W-:Y:S02]  /*24c30*/  IMAD.MOV.U32 R17, RZ, RZ, R18 ;  /* 0x000000ffff117224 */ /* 0x000fe400078e0012 */
.L_x_32734:
[----:B------:R-:W-:Y:S05]  /*24c40*/  BSYNC B2 ;  /* 0x0000000000027941 */ /* 0x000fea0003800000 */
.L_x_32732:
        /* <DEDUP_REMOVED lines=16> */
.L_x_32738:
[----:B------:R-:W-:Y:S05]  /*24d50*/  BSYNC B3 ;  /* 0x0000000000037941 */ /* 0x000fea0003800000 */
.L_x_32737:
        /* <DEDUP_REMOVED lines=44> */
.L_x_32736:
[----:B------:R-:W-:Y:S05]  /*25020*/  BSYNC B2 ;  /* 0x0000000000027941 */ /* 0x000fea0003800000 */
.L_x_32735:
        /* <DEDUP_REMOVED lines=11> */
.L_x_32739:
        /* <DEDUP_REMOVED lines=12> */
.L_x_32742:
[----:B------:R-:W-:Y:S02]  /*251a0*/  IMAD.MOV.U32 R112, RZ, RZ, R18 ;  /* 0x000000ffff707224 */ /* 0x000fe400078e0012 */
.L_x_32743:
[----:B------:R-:W-:Y:S05]  /*251b0*/  BSYNC B2 ;  /* 0x0000000000027941 */ /* 0x000fea0003800000 */
.L_x_32741:
        /* <DEDUP_REMOVED lines=16> */
.L_x_32747:
[----:B------:R-:W-:Y:S05]  /*252c0*/  BSYNC B3 ;  /* 0x0000000000037941 */ /* 0x000fea0003800000 */
.L_x_32746:
        /* <DEDUP_REMOVED lines=44> */
.L_x_32745:
[----:B------:R-:W-:Y:S05]  /*25590*/  BSYNC B2 ;  /* 0x0000000000027941 */ /* 0x000fea0003800000 */
.L_x_32744:
        /* <DEDUP_REMOVED lines=8> */
.L_x_32740:
[C---:B------:R-:W-:Y:S02]  /*25620*/  LEA R106, P0, R104.reuse, c[0x0][0x188], 0x4 ;  /* 0x00006200686a7a11 */ /* 0x040fe400078020ff */
[----:B------:R-:W-:Y:S02]  /*25630*/  SEL R105, RZ, 0x1000000, P5 ;  /* 0x01000000ff697807 */ /* 0x000fe40002800000 */
[----:B------:R-:W-:Y:S02]  /*25640*/  LEA.HI.X R107, R104, c[0x0][0x18c], RZ, 0x4, P0 ;  /* 0x00006300686b7a11 */ /* 0x000fe400000f24ff */
[----:B------:R-:W-:Y:S02]  /*25650*/  SEL R153, RZ, 0x1, P2 ;  /* 0x00000001ff997807 */ /* 0x000fe40001000000 */
[----:B------:R-:W-:Y:S01]  /*25660*/  LOP3.LUT P1, RZ, R4, 0x1, RZ, 0xc0, !PT ;  /* 0x0000000104ff7812 */ /* 0x000fe2000782c0ff */
[----:B------:R0:W-:Y:S02]  /*25670*/  STG.E.128 [R106.64], R100 ;  /* 0x000000646a007986 */ /* 0x0001e4000c101d06 */
[----:B0-----:R-:W-:-:S02]  /*25680*/  SEL R106, RZ, 0x10000, P4 ;  /* 0x00010000ff6a7807 */ /* 0x001fc40002000000 */
[----:B------:R-:W-:-:S04]  /*25690*/  SEL R107, RZ, 0x100, P3 ;  /* 0x00000100ff6b7807 */ /* 0x000fc80001800000 */
[----:B------:R-:W-:Y:S01]  /*256a0*/  IADD3 R105, R107, R105, R106 ;  /* 0x000000696b697210 */ /* 0x000fe20007ffe06a */
[----:B------:R-:W-:Y:S01]  /*256b0*/  IMAD.SHL.U32 R107, R104, 0x4, RZ ;  /* 0x00000004686b7824 */ /* 0x000fe200078e00ff */
[----:B------:R-:W-:-:S03]  /*256c0*/  SHF.R.U32.HI R106, RZ, 0x1e, R104 ;  /* 0x0000001eff6a7819 */ /* 0x000fc60000011668 */
        /* <DEDUP_REMOVED lines=16> */
.L_x_32683:
[----:B------:R-:W-:Y:S05]  /*257d0*/  BSYNC B1 ;  /* 0x0000000000017941 */ /* 0x000fea0003800000 */
.L_x_32682:
[----:B0-----:R-:W-:Y:S01]  /*257e0*/  FADD.FTZ R104, RZ, R56 ;  /* 0x00000038ff687221 */ /* 0x001fe20000010000 */
[C---:B------:R-:W-:Y:S02]  /*257f0*/  LOP3.LUT P0, RZ, R4.reuse, 0x20, RZ, 0xc0, !PT ;  /* 0x0000002004ff7812 */ /* 0x040fe4000780c0ff */
[----:B------:R-:W-:Y:S01]  /*25800*/  LOP3.LUT R4, R4, 0xffffffef, RZ, 0xc0, !PT ;  /* 0xffffffef04047812 */ /* 0x000fe200078ec0ff */
[----:B------:R-:W-:Y:S01]  /*25810*/  FADD.FTZ R104, R57, R104 ;  /* 0x0000006839687221 */ /* 0x000fe20000010000 */
[C---:B------:R-:W-:Y:S02]  /*25820*/  ISETP.GT.U32.AND P1, PT, R5.reuse, 0xff, PT ;  /* 0x000000ff0500780c */ /* 0x040fe40003f24070 */
[C---:B------:R-:W-:Y:S01]  /*25830*/  ISETP.GT.U32.AND P2, PT, R5.reuse, 0x11f, PT ;  /* 0x0000011f0500780c */ /* 0x040fe20003f44070 */
[----:B------:R-:W-:Y:S01]  /*25840*/  FADD.FTZ R104, R58, R104 ;  /* 0x000000683a687221 */ /* 0x000fe20000010000 */
[C---:B------:R-:W-:Y:S02]  /*25850*/  ISETP.GT.U32.AND P3, PT, R5.reuse, 0x13f, PT ;  /* 0x0000013f0500780c */ /* 0x040fe40003f64070 */
[----:B------:R-:W-:Y:S01]  /*25860*/  ISETP.GT.U32.AND P4, PT, R5, 0x15f, PT ;  /* 0x0000015f0500780c */ /* 0x000fe20003f84070 */
[----:B------:R-:W-:Y:S01]  /*25870*/  FADD.FTZ R104, R59, R104 ;  /* 0x000000683b687221 */ /* 0x000fe20000010000 */
[----:B------:R-:W-:-:S02]  /*25880*/  ISETP.GT.U32.AND P5, PT, R5, 0x17f, PT ;  /* 0x0000017f0500780c */ /* 0x000fc40003fa4070 */
[----:B------:R-:W-:Y:S02]  /*25890*/  ISETP.NE.AND P6, PT, R250, RZ, PT ;  /* 0x000000fffa00720c */ /* 0x000fe40003fc5270 */
[----:B------:R-:W-:Y:S02]  /*258a0*/  FSEL R107, R104, RZ, P0 ;  /* 0x000000ff686b7208 */ /* 0x000fe40000000000 */
        /* <DEDUP_REMOVED lines=61> */
.L_x_32776:
[----:B01----:R-:W-:Y:S01]  /*25c80*/  FADD.FTZ R107, R107, R106 ;  /* 0x0000006a6b6b7221 */ /* 0x003fe20000010000 */
[----:B------:R-:W-:Y:S05]  /*25c90*/  BRA.DIV ~URZ, `(.L_x_32749) ;  /* 0x00001fd27f007947 */ /* 0x000fea000b800000 */
[----:B------:R-:W0:Y:S01]  /*25ca0*/  SHFL.BFLY PT, R104, R107, 0x2, 0x1f ;  /* 0x0c401f006b687f89 */ /* 0x000e2200000e0000 */
[----:B------:R-:W-:-:S04]  /*25cb0*/  LOP3.LUT R4, R4, 0xfff7ffff, RZ, 0xc0, !PT ;  /* 0xfff7ffff04047812 */ /* 0x000fc800078ec0ff */
[----:B------:R-:W-:-:S04]  /*25cc0*/  @P4 LOP3.LUT R4, R4, 0x80000, RZ, 0xfc, !PT ;  /* 0x0008000004044812 */ /* 0x000fc800078efcff */
[C---:B------:R-:W-:Y:S02]  /*25cd0*/  LOP3.LUT P4, RZ, R4.reuse, 0x10, RZ, 0xc0, !PT ;  /* 0x0000001004ff7812 */ /* 0x040fe4000788c0ff */
[----:B------:R-:W-:-:S04]  /*25ce0*/  LOP3.LUT R4, R4, 0xfffbffff, RZ, 0xc0, !PT ;  /* 0xfffbffff04047812 */ /* 0x000fc800078ec0ff */
[----:B------:R-:W-:-:S04]  /*25cf0*/  @P5 LOP3.LUT R4, R4, 0x40000, RZ, 0xfc, !PT ;  /* 0x0004000004045812 */ /* 0x000fc800078efcff */
[C---:B------:R-:W-:Y:S02]  /*25d00*/  LOP3.LUT P5, RZ, R4.reuse, 0x20, RZ, 0xc0, !PT ;  /* 0x0000002004ff7812 */ /* 0x040fe400078ac0ff */
[----:B------:R-:W-:Y:S01]  /*25d10*/  LOP3.LUT R4, R4, 0xfffdffff, RZ, 0xc0, !PT ;  /* 0xfffdffff04047812 */ /* 0x000fe200078ec0ff */
[----:B0-----:R-:W-:-:S03]  /*25d20*/  FADD.FTZ R104, R107, R104 ;  /* 0x000000686b687221 */ /* 0x001fc60000010000 */
[----:B------:R-:W-:Y:S02]  /*25d30*/  @P6 LOP3.LUT R4, R4, 0x20000, RZ, 0xfc, !PT ;  /* 0x0002000004046812 */ /* 0x000fe400078efcff */
[----:B------:R-:W0:Y:S02]  /*25d40*/  SHFL.BFLY PT, R105, R104, 0x4, 0x1f ;  /* 0x0c801f0068697f89 */ /* 0x000e2400000e0000 */
[----:B------:R-:W-:Y:S01]  /*25d50*/  LOP3.LUT P6, RZ, R4, 0x1, RZ, 0xc0, !PT ;  /* 0x0000000104ff7812 */ /* 0x000fe200078cc0ff */
        /* <DEDUP_REMOVED lines=16> */
[----:B------:R-:W-:Y:S02]  /*25e60*/  FSEL R104, R104, RZ, P5 ;  /* 0x000000ff68687208 */ /* 0x000fe40002800000 */
[----:B------:R-:W-:-:S03]  /*25e70*/  LOP3.LUT P5, RZ, R4, 0x8, RZ, 0xc0, !PT ;  /* 0x0000000804ff7812 */ /* 0x000fc600078ac0ff */
        /* <DEDUP_REMOVED lines=100> */
.L_x_32777:
        /* <DEDUP_REMOVED lines=19> */
[----:B------:R-:W2:Y:S04]  /*265f0*/  LDL R106, [R1+0x40] ;  /* 0x00004000016a7983 */ /* 0x000ea80000100800 */
[----:B0-----:R-:W3:Y:S04]  /*26600*/  LDL R104, [R1+0x4c] ;  /* 0x00004c0001687983 */ /* 0x001ee80000100800 */
[----:B------:R-:W3:Y:S04]  /*26610*/  LDL R105, [R1+0x50] ;  /* 0x0000500001697983 */ /* 0x000ee80000100800 */
[----:B------:R-:W4:Y:S04]  /*26620*/  LDL R157, [R1+0x64] ;  /* 0x00006400019d7983 */ /* 0x000f280000100800 */
[----:B------:R-:W4:Y:S04]  /*26630*/  LDL R156, [R1+0x58] ;  /* 0x00005800019c7983 */ /* 0x000f280000100800 */
[----:B-1----:R-:W4:Y:S04]  /*26640*/  LDL R0, [R1+0x30] ;  /* 0x0000300001007983 */ /* 0x002f280000100800 */
[----:B------:R-:W4:Y:S01]  /*26650*/  LDL R107, [R1+0x34] ;  /* 0x00003400016b7983 */ /* 0x000f220000100800 */
        /* <DEDUP_REMOVED lines=9> */
[----:B--2---:R-:W-:Y:S02]  /*266f0*/  FFMA.FTZ R106, R106, R251, R162 ;  /* 0x000000fb6a6a7223 */ /* 0x004fe400000100a2 */
[----:B------:R-:W-:Y:S02]  /*26700*/  IMAD.MOV.U32 R162, RZ, RZ, 0x10 ;  /* 0x00000010ffa27424 */ /* 0x000fe400078e00ff */
[----:B---3--:R-:W-:Y:S02]  /*26710*/  FFMA.FTZ R105, R105, R250, R104 ;  /* 0x000000fa69697223 */ /* 0x008fe40000010068 */
[----:B----4-:R-:W-:-:S02]  /*26720*/  FFMA.FTZ R104, R156, R163, R157 ;  /* 0x000000a39c687223 */ /* 0x010fc4000001009d */
[----:B------:R-:W-:-:S04]  /*26730*/  IMAD.WIDE.U32 R156, R116, R162, c[0x0][0x208] ;  /* 0x00008200749c7625 */ /* 0x000fc800078e00a2 */
[-C--:B------:R-:W-:Y:S02]  /*26740*/  FFMA.FTZ R107, R107, R252.reuse, R0 ;  /* 0x000000fc6b6b7223 */ /* 0x080fe40000010000 */
[----:B------:R0:W5:Y:S04]  /*26750*/  LDL.LU R0, [R1+0x68] ;  /* 0x0000680001007983 */ /* 0x0001680000300800 */
[----:B------:R1:W-:Y:S04]  /*26760*/  STG.E.128 [R156.64], R104 ;  /* 0x000000689c007986 */ /* 0x0003e8000c101d06 */
[----:B------:R-:W2:Y:S04]  /*26770*/  LDL R162, [R1+0x28] ;  /* 0x0000280001a27983 */ /* 0x000ea80000100800 */
[----:B-1----:R-:W2:Y:S04]  /*26780*/  LDL R107, [R1+0x2c] ;  /* 0x00002c00016b7983 */ /* 0x002ea80000100800 */
[----:B------:R-:W3:Y:S04]  /*26790*/  LDL R104, [R1+0x44] ;  /* 0x0000440001687983 */ /* 0x000ee80000100800 */
[----:B------:R-:W3:Y:S04]  /*267a0*/  LDL R105, [R1+0x48] ;  /* 0x0000480001697983 */ /* 0x000ee80000100800 */
[----:B------:R-:W4:Y:S04]  /*267b0*/  LDL R156, [R1+0x5c] ;  /* 0x00005c00019c7983 */ /* 0x000f280000100800 */
[----:B------:R-:W4:Y:S04]  /*267c0*/  LDL R157, [R1+0x54] ;  /* 0x00005400019d7983 */ /* 0x000f280000100800 */
[----:B------:R-:W4:Y:S01]  /*267d0*/  LDL R106, [R1+0x3c] ;  /* 0x00003c00016a7983 */ /* 0x000f220000100800 */
[----:B--2---:R-:W-:-:S03]  /*267e0*/  FFMA.FTZ R107, R107, R252, R162 ;  /* 0x000000fc6b6b7223 */ /* 0x004fc600000100a2 */
[----:B------:R-:W2:Y:S01]  /*267f0*/  LDL R252, [R1+0x38] ;  /* 0x0000380001fc7983 */ /* 0x000ea20000100800 */
[----:B------:R-:W-:Y:S01]  /*26800*/  HFMA2.MMA R162, -RZ, RZ, 0, 9.5367431640625e-07 ;  /* 0x00000010ffa27435 */ /* 0x000fe200000001ff */
[----:B---3--:R-:W-:Y:S02]  /*26810*/  FFMA.FTZ R105, R105, R250, R104 ;  /* 0x000000fa69697223 */ /* 0x008fe40000010068 */
[----:B----4-:R-:W-:-:S07]  /*26820*/  FFMA.FTZ R104, R157, R163, R156 ;  /* 0x000000a39d687223 */ /* 0x010fce000001009c */
[C---:B------:R-:W-:Y:S01]  /*26830*/  IMAD.WIDE.U32 R156, R116.reuse, R162, c[0x0][0x210] ;  /* 0x00008400749c7625 */ /* 0x040fe200078e00a2 */
[----:B------:R-:W-:-:S03]  /*26840*/  IADD3 R116, R116, 0x20, RZ ;  /* 0x0000002074747810 */ /* 0x000fc60007ffe0ff */
[----:B--2---:R-:W-:-:S05]  /*26850*/  FFMA.FTZ R106, R106, R251, R252 ;  /* 0x000000fb6a6a7223 */ /* 0x004fca00000100fc */
[----:B------:R0:W-:Y:S02]  /*26860*/  STG.E.128 [R156.64], R104 ;  /* 0x000000689c007986 */ /* 0x0001e4000c101d06 */
.L_x_32751:
[----:B------:R-:W-:Y:S05]  /*26870*/  BSYNC B1 ;  /* 0x0000000000017941 */ /* 0x000fea0003800000 */
.L_x_32750:
[----:B------:R-:W-:Y:S01]  /*26880*/  LOP3.LUT P1, RZ, R4, 0x10000, RZ, 0xc0, !PT ;  /* 0x0001000004ff7812 */ /* 0x000fe2000782c0ff */
[----:B------:R-:W-:-:S12]  /*26890*/  BSSY B1, `(.L_x_32752) ;  /* 0x0000023000017945 */ /* 0x000fd80003800000 */
[----:B------:R-:W-:Y:S05]  /*268a0*/  @!P1 BRA `(.L_x_32753) ;  /* 0x0000021000009947 */ /* 0x000fea0003800000 */
[----:B------:R-:W2:Y:S04]  /*268b0*/  LDL R162, [R1] ;  /* 0x0000000001a27983 */ /* 0x000ea80000100800 */
[----:B0-----:R-:W2:Y:S04]  /*268c0*/  LDL R106, [R1+0x4] ;  /* 0x00000400016a7983 */ /* 0x001ea80000100800 */
[----:B------:R-:W3:Y:S04]  /*268d0*/  LDL R157, [R1+0x10] ;  /* 0x00001000019d7983 */ /* 0x000ee80000100800 */
[----:B------:R-:W3:Y:S04]  /*268e0*/  LDL R105, [R1+0x14] ;  /* 0x0000140001697983 */ /* 0x000ee80000100800 */
[----:B------:R-:W4:Y:S04]  /*268f0*/  LDL R156, [R1+0x20] ;  /* 0x00002000019c7983 */ /* 0x000f280000100800 */
        /* <DEDUP_REMOVED lines=9> */
[----:B------:R-:W-:-:S04]  /*26990*/  FMUL.FTZ R252, R153, R252 ;  /* 0x000000fc99fc7220 */ /* 0x000fc80000410000 */
[----:B------:R-:W-:Y:S02]  /*269a0*/  FFMA.FTZ R107, R247, R252, R246 ;  /* 0x000000fcf76b7223 */ /* 0x000fe400000100f6 */
[----:B--2---:R-:W-:Y:S02]  /*269b0*/  FFMA.FTZ R106, R106, R251, R162 ;  /* 0x000000fb6a6a7223 */ /* 0x004fe400000100a2 */
[----:B------:R-:W-:Y:S02]  /*269c0*/  IMAD.MOV.U32 R162, RZ, RZ, 0x10 ;  /* 0x00000010ffa27424 */ /* 0x000fe400078e00ff */
[----:B---3--:R-:W-:Y:S02]  /*269d0*/  FFMA.FTZ R105, R105, R250, R157 ;  /* 0x000000fa69697223 */ /* 0x008fe4000001009d */
[----:B----4-:R-:W-:Y:S02]  /*269e0*/  FFMA.FTZ R104, R104, R163, R156 ;  /* 0x000000a368687223 */ /* 0x010fe4000001009c */
[----:B------:R-:W-:-:S05]  /*269f0*/  IMAD.WIDE.U32 R156, R116, R162, c[0x0][0x208] ;  /* 0x00008200749c7625 */ /* 0x000fca00078e00a2 */
[----:B------:R0:W-:Y:S04]  /*26a00*/  STG.E.128 [R156.64], R104 ;  /* 0x000000689c007986 */ /* 0x0001e8000c101d06 */
[----:B0-----:R-:W2:Y:S04]  /*26a10*/  LDL R104, [R1+0x8] ;  /* 0x0000080001687983 */ /* 0x001ea80000100800 */
[----:B------:R-:W2:Y:S04]  /*26a20*/  LDL R105, [R1+0xc] ;  /* 0x00000c0001697983 */ /* 0x000ea80000100800 */
[----:B------:R-:W3:Y:S04]  /*26a30*/  LDL R156, [R1+0x18] ;  /* 0x00001800019c7983 */ /* 0x000ee80000100800 */
[----:B------:R-:W3:Y:S01]  /*26a40*/  LDL R157, [R1+0x1c] ;  /* 0x00001c00019d7983 */ /* 0x000ee20000100800 */
[----:B------:R-:W-:-:S02]  /*26a50*/  FFMA.FTZ R107, R245, R252, R244 ;  /* 0x000000fcf56b7223 */ /* 0x000fc400000100f4 */
[----:B------:R-:W-:Y:S02]  /*26a60*/  FFMA.FTZ R106, R249, R251, R248 ;  /* 0x000000fbf96a7223 */ /* 0x000fe400000100f8 */
[----:B--2---:R-:W-:Y:S02]  /*26a70*/  FFMA.FTZ R105, R105, R250, R104 ;  /* 0x000000fa69697223 */ /* 0x004fe40000010068 */
[----:B---3--:R-:W-:Y:S02]  /*26a80*/  FFMA.FTZ R104, R157, R163, R156 ;  /* 0x000000a39d687223 */ /* 0x008fe4000001009c */
[C---:B------:R-:W-:Y:S01]  /*26a90*/  IMAD.WIDE.U32 R156, R116.reuse, R162, c[0x0][0x210] ;  /* 0x00008400749c7625 */ /* 0x040fe200078e00a2 */
[----:B------:R-:W-:-:S04]  /*26aa0*/  IADD3 R116, R116, 0x20, RZ ;  /* 0x0000002074747810 */ /* 0x000fc80007ffe0ff */
[----:B------:R0:W-:Y:S03]  /*26ab0*/  STG.E.128 [R156.64], R104 ;  /* 0x000000689c007986 */ /* 0x0001e6000c101d06 */
.L_x_32753:
[----:B------:R-:W-:Y:S05]  /*26ac0*/  BSYNC B1 ;  /* 0x0000000000017941 */ /* 0x000fea0003800000 */
.L_x_32752:
[----:B------:R-:W-:Y:S01]  /*26ad0*/  LOP3.LUT P1, RZ, R4, 0x8000, RZ, 0xc0, !PT ;  /* 0x0000800004ff7812 */ /* 0x000fe2000782c0ff */
[----:B------:R-:W-:-:S12]  /*26ae0*/  BSSY B1, `(.L_x_32754) ;  /* 0x0000019000017945 */ /* 0x000fd80003800000 */
[----:B------:R-:W-:Y:S05]  /*26af0*/  @!P1 BRA `(.L_x_32755) ;  /* 0x0000017000009947 */ /* 0x000fea0003800000 */
[----:B------:R-:W-:Y:S01]  /*26b00*/  FSEL R250, R154, RZ, !P0 ;  /* 0x000000ff9afa7208 */ /* 0x000fe20004000000 */
[----:B------:R-:W-:-:S04]  /*26b10*/  IMAD.MOV.U32 R162, RZ, RZ, 0x10 ;  /* 0x00000010ffa27424 */ /* 0x000fc800078e00ff */
        /* <DEDUP_REMOVED lines=8> */
[----:B0-----:R-:W-:Y:S02]  /*26ba0*/  FFMA.FTZ R107, R231, R252, R230 ;  /* 0x000000fce76b7223 */ /* 0x001fe400000100e6 */
[----:B------:R-:W-:Y:S02]  /*26bb0*/  FFMA.FTZ R106, R235, R251, R234 ;  /* 0x000000fbeb6a7223 */ /* 0x000fe400000100ea */
[----:B------:R-:W-:Y:S02]  /*26bc0*/  FFMA.FTZ R105, R239, R250, R238 ;  /* 0x000000faef697223 */ /* 0x000fe400000100ee */
[----:B------:R-:W-:-:S02]  /*26bd0*/  FFMA.FTZ R104, R243, R163, R242 ;  /* 0x000000a3f3687223 */ /* 0x000fc400000100f2 */
[----:B------:R-:W-:-:S05]  /*26be0*/  IMAD.WIDE.U32 R156, R116, R162, c[0x0][0x208] ;  /* 0x00008200749c7625 */ /* 0x000fca00078e00a2 */
[----:B------:R0:W-:Y:S02]  /*26bf0*/  STG.E.128 [R156.64], R104 ;  /* 0x000000689c007986 */ /* 0x0001e4000c101d06 */
[----:B0-----:R-:W-:Y:S02]  /*26c00*/  FFMA.FTZ R107, R229, R252, R228 ;  /* 0x000000fce56b7223 */ /* 0x001fe400000100e4 */
[----:B------:R-:W-:Y:S02]  /*26c10*/  FFMA.FTZ R106, R233, R251, R232 ;  /* 0x000000fbe96a7223 */ /* 0x000fe400000100e8 */
[----:B------:R-:W-:Y:S02]  /*26c20*/  FFMA.FTZ R105, R237, R250, R236 ;  /* 0x000000faed697223 */ /* 0x000fe400000100ec */
[----:B------:R-:W-:Y:S02]  /*26c30*/  FFMA.FTZ R104, R241, R163, R240 ;  /* 0x000000a3f1687223 */ /* 0x000fe400000100f0 */
[C---:B------:R-:W-:Y:S01]  /*26c40*/  IMAD.WIDE.U32 R156, R116.reuse, R162, c[0x0][0x210] ;  /* 0x00008400749c7625 */ /* 0x040fe200078e00a2 */
[----:B------:R-:W-:-:S04]  /*26c50*/  IADD3 R116, R116, 0x20, RZ ;  /* 0x0000002074747810 */ /* 0x000fc80007ffe0ff */
[----:B------:R0:W-:Y:S03]  /*26c60*/  STG.E.128 [R156.64], R104 ;  /* 0x000000689c007986 */ /* 0x0001e6000c101d06 */
.L_x_32755:
[----:B------:R-:W-:Y:S05]  /*26c70*/  BSYNC B1 ;  /* 0x0000000000017941 */ /* 0x000fea0003800000 */
.L_x_32754:
        /* <DEDUP_REMOVED lines=26> */
.L_x_32757:
[----:B------:R-:W-:Y:S05]  /*26e20*/  BSYNC B1 ;  /* 0x0000000000017941 */ /* 0x000fea0003800000 */
.L_x_32756:
        /* <DEDUP_REMOVED lines=26> */
.L_x_32759:
[----:B------:R-:W-:Y:S05]  /*26fd0*/  BSYNC B1 ;  /* 0x0000000000017941 */ /* 0x000fea0003800000 */
.L_x_32758:
        /* <DEDUP_REMOVED lines=26> */
.L_x_32761:
[----:B------:R-:W-:Y:S05]  /*27180*/  BSYNC B1 ;  /* 0x0000000000017941 */ /* 0x000fea0003800000 */
.L_x_32760:
        /* <DEDUP_REMOVED lines=26> */
.L_x_32763:
[----:B------:R-:W-:Y:S05]  /*27330*/  BSYNC B1 ;  /* 0x0000000000017941 */ /* 0x000fea0003800000 */
.L_x_32762:
        /* <DEDUP_REMOVED lines=26> */
.L_x_32765:
[----:B------:R-:W-:Y:S05]  /*274e0*/  BSYNC B1 ;  /* 0x0000000000017941 */ /* 0x000fea0003800000 */
.L_x_32764:
        /* <DEDUP_REMOVED lines=26> */
.L_x_32767:
[----:B------:R-:W-:Y:S05]  /*27690*/  BSYNC B1 ;  /* 0x0000000000017941 */ /* 0x000fea0003800000 */
.L_x_32766:
        /* <DEDUP_REMOVED lines=26> */
.L_x_32769:
[----:B------:R-:W-:Y:S05]  /*27840*/  BSYNC B1 ;  /* 0x0000000000017941 */ /* 0x000fea0003800000 */
.L_x_32768:
        /* <DEDUP_REMOVED lines=26> */
.L_x_32771:
[----:B------:R-:W-:Y:S05]  /*279f0*/  BSYNC B1 ;  /* 0x0000000000017941 */ /* 0x000fea0003800000 */
.L_x_32770:
[----:B------:R-:W-:Y:S01]  /*27a00*/  LOP3.LUT P1, RZ, R4, 0x40, RZ, 0xc0, !PT ;  /* 0x0000004004ff7812 */ /* 0x000fe2000782c0ff */
[----:B------:R-:W-:-:S12]  /*27a10*/  BSSY B1, `(.L_x_32772) ;  /* 0x0000018000017945 */ /* 0x000fd80003800000 */
[----:B------:R-:W-:Y:S05]  /*27a20*/  @!P1 BRA `(.L_x_32773) ;  /* 0x0000016000009947 */ /* 0x000fea0003800000 */
[----:B0-----:R-:W-:Y:S01]  /*27a30*/  FSEL R104, R154, RZ, !P0 ;  /* 0x000000ff9a687208 */ /* 0x001fe20004000000 */
        /* <DEDUP_REMOVED lines=15> */
[----:B0-----:R-:W-:-:S04]  /*27b30*/  IMAD.WIDE.U32 R156, R116, R250, c[0x0][0x210] ;  /* 0x00008400749c7625 */ /* 0x001fc800078e00fa */
[----:B------:R-:W-:Y:S02]  /*27b40*/  FFMA.FTZ R107, R38, R163, R108 ;  /* 0x000000a3266b7223 */ /* 0x000fe4000001006c */
[----:B------:R-:W-:Y:S02]  /*27b50*/  FFMA.FTZ R106, R37, R162, R16 ;  /* 0x000000a2256a7223 */ /* 0x000fe40000010010 */
[----:B------:R-:W-:Y:S02]  /*27b60*/  FFMA.FTZ R105, R36, R153, R46 ;  /* 0x0000009924697223 */ /* 0x000fe4000001002e */
[----:B------:R-:W-:-:S05]  /*27b70*/  FFMA.FTZ R104, R35, R154, R15 ;  /* 0x0000009a23687223 */ /* 0x000fca000001000f */
[----:B------:R0:W-:Y:S02]  /*27b80*/  STG.E.128 [R156.64], R104 ;  /* 0x000000689c007986 */ /* 0x0001e4000c101d06 */
.L_x_32773:
[----:B------:R-:W-:Y:S05]  /*27b90*/  BSYNC B1 ;  /* 0x0000000000017941 */ /* 0x000fea0003800000 */
.L_x_32772:
[----:B0-----:R-:W-:-:S04]  /*27ba0*/  IMAD.MOV.U32 R104, RZ, RZ, 0x4 ;  /* 0x00000004ff687424 */ /* 0x001fc800078e00ff */
[----:B------:R-:W-:-:S05]  /*27bb0*/  IMAD R3, R104, c[0x0][0x160], R3 ;  /* 0x0000580068037a24 */ /* 0x000fca00078e0203 */
[----:B------:R-:W-:-:S13]  /*27bc0*/  ISETP.GE.AND P0, PT, R3, c[0x0][0x164], PT ;  /* 0x0000590003007a0c */ /* 0x000fda0003f06270 */
[----:B-----5:R-:W-:Y:S01]  /*27bd0*/  @P0 CALL.REL.NOINC `(.L_x_32774) ;  /* 0x0000001000000944 */ /* 0x020fe20003c00000 */
[----:B------:R-:W-:Y:S05]  /*27be0*/  BRA `(.L_x_32775) ;  /* 0xfffdb51000007947 */ /* 0x000fea000383ffff */
.L_x_32774:
[----:B------:R-:W-:Y:S05]  /*27bf0*/  BSYNC B0 ;  /* 0x0000000000007941 */ /* 0x000fea0003800000 */
.L_x_31944:
[----:B------:R-:W-:Y:S05]  /*27c00*/  EXIT ;  /* 0x000000000000794d */ /* 0x000fea0003800000 */
.L_x_32748:
[----:B------:R-:W-:Y:S01]  /*27c10*/  IMAD.MOV.U32 R106, RZ, RZ, 0x1 ;  /* 0x00000001ff6a7424 */ /* 0x000fe200078e00ff */
[----:B------:R-:W-:Y:S01]  /*27c20*/  MOV R105, 0xffffffff ;  /* 0xffffffff00697802 */ /* 0x000fe20000000f00 */
[----:B------:R-:W-:Y:S01]  /*27c30*/  IMAD.MOV.U32 R153, RZ, RZ, 0x1f ;  /* 0x0000001fff997424 */ /* 0x000fe200078e00ff */
[----:B------:R-:W-:Y:S02]  /*27c40*/  MOV R104, 0x27c60 ;  /* 0x00027c6000687802 */ /* 0x000fe40000000f00 */
[----:B------:R-:W-:Y:S05]  /*27c50*/  CALL.REL.NOINC `($__internal_68_$__cuda_sm70_shflsync_bfly_p) ;  /* 0x00000a8000007944 */ /* 0x000fea0003c00000 */
[----:B-1----:R-:W-:Y:S05]  /*27c60*/  BRA `(.L_x_32776) ;  /* 0xffffe01000007947 */ /* 0x002fea000383ffff */
.L_x_32749:
[----:B------:R-:W-:Y:S01]  /*27c70*/  IMAD.MOV.U32 R106, RZ, RZ, 0x2 ;  /* 0x00000002ff6a7424 */ /* 0x000fe200078e00ff */
[----:B------:R-:W-:Y:S01]  /*27c80*/  MOV R104, 0x27cc0 ;  /* 0x00027cc000687802 */ /* 0x000fe20000000f00 */
[----:B------:R-:W-:Y:S02]  /*27c90*/  IMAD.MOV.U32 R153, RZ, RZ, 0x1f ;  /* 0x0000001fff997424 */ /* 0x000fe400078e00ff */
[----:B------:R-:W-:Y:S02]  /*27ca0*/  IMAD.MOV.U32 R105, RZ, RZ, -0x1 ;  /* 0xffffffffff697424 */ /* 0x000fe400078e00ff */
[----:B------:R-:W-:Y:S05]  /*27cb0*/  CALL.REL.NOINC `($__internal_68_$__cuda_sm70_shflsync_bfly_p) ;  /* 0x00000a2000007944 */ /* 0x000fea0003c00000 */
[----:B-1----:R-:W-:Y:S01]  /*27cc0*/  FADD.FTZ R107, R107, R106 ;  /* 0x0000006a6b6b7221 */ /* 0x002fe20000010000 */
[----:B------:R-:W-:Y:S01]  /*27cd0*/  MOV R104, 0x27d20 ;  /* 0x00027d2000687802 */ /* 0x000fe20000000f00 */
[----:B------:R-:W-:Y:S02]  /*27ce0*/  IMAD.MOV.U32 R106, RZ, RZ, 0x4 ;  /* 0x00000004ff6a7424 */ /* 0x000fe400078e00ff */
[----:B------:R-:W-:-:S02]  /*27cf0*/  IMAD.MOV.U32 R153, RZ, RZ, 0x1f ;  /* 0x0000001fff997424 */ /* 0x000fc400078e00ff */
[----:B------:R-:W-:Y:S02]  /*27d00*/  IMAD.MOV.U32 R105, RZ, RZ, -0x1 ;  /* 0xffffffffff697424 */ /* 0x000fe400078e00ff */
[----:B------:R-:W-:Y:S05]  /*27d10*/  CALL.REL.NOINC `($__internal_68_$__cuda_sm70_shflsync_bfly_p) ;  /* 0x000009c000007944 */ /* 0x000fea0003c00000 */
[----:B-1----:R-:W-:Y:S01]  /*27d20*/  FADD.FTZ R107, R107, R106 ;  /* 0x0000006a6b6b7221 */ /* 0x002fe20000010000 */
[----:B------:R-:W-:Y:S01]  /*27d30*/  MOV R104, 0x27d80 ;  /* 0x00027d8000687802 */ /* 0x000fe20000000f00 */
[----:B------:R-:W-:Y:S02]  /*27d40*/  IMAD.MOV.U32 R106, RZ, RZ, 0x8 ;  /* 0x00000008ff6a7424 */ /* 0x000fe400078e00ff */
        /* <DEDUP_REMOVED lines=10> */
[----:B------:R-:W-:Y:S01]  /*27df0*/  LOP3.LUT R4, R4, 0xfff7ffff, RZ, 0xc0, !PT ;  /* 0xfff7ffff04047812 */ /* 0x000fe200078ec0ff */
[----:B------:R-:W-:Y:S02]  /*27e00*/  IMAD.MOV.U32 R153, RZ, RZ, 0x1f ;  /* 0x0000001fff997424 */ /* 0x000fe400078e00ff */
[----:B------:R-:W-:Y:S01]  /*27e10*/  FMUL.FTZ R154, R106, c[0x0][0x1e0] ;  /* 0x000078006a9a7a20 */ /* 0x000fe20000410000 */
[----:B------:R-:W-:Y:S01]  /*27e20*/  @P4 LOP3.LUT R4, R4, 0x80000, RZ, 0xfc, !PT ;  /* 0x0008000004044812 */ /* 0x000fe200078efcff */
[----:B------:R-:W-:Y:S02]  /*27e30*/  IMAD.MOV.U32 R106, RZ, RZ, 0x1 ;  /* 0x00000001ff6a7424 */ /* 0x000fe400078e00ff */
[--C-:B------:R-:W-:Y:S01]  /*27e40*/  FADD.FTZ R104, R56, -R154.reuse ;  /* 0x8000009a38687221 */ /* 0x100fe20000010000 */
[C---:B------:R-:W-:Y:S01]  /*27e50*/  LOP3.LUT P4, RZ, R4.reuse, 0x10, RZ, 0xc0, !PT ;  /* 0x0000001004ff7812 */ /* 0x040fe2000788c0ff */
[----:B------:R-:W-:Y:S01]  /*27e60*/  FADD.FTZ R105, R57, -R154 ;  /* 0x8000009a39697221 */ /* 0x000fe20000010000 */
[----:B------:R-:W-:Y:S01]  /*27e70*/  LOP3.LUT R4, R4, 0xfffbffff, RZ, 0xc0, !PT ;  /* 0xfffbffff04047812 */ /* 0x000fe200078ec0ff */
[----:B------:R-:W-:-:S03]  /*27e80*/  FFMA.FTZ R104, R104, R104, RZ ;  /* 0x0000006868687223 */ /* 0x000fc600000100ff */
[----:B------:R-:W-:Y:S01]  /*27e90*/  @P5 LOP3.LUT R4, R4, 0x40000, RZ, 0xfc, !PT ;  /* 0x0004000004045812 */ /* 0x000fe200078efcff */
[----:B------:R-:W-:Y:S02]  /*27ea0*/  FFMA.FTZ R104, R105, R105, R104 ;  /* 0x0000006969687223 */ /* 0x000fe40000010068 */
[----:B------:R-:W-:Y:S01]  /*27eb0*/  FADD.FTZ R105, R58, -R154 ;  /* 0x8000009a3a697221 */ /* 0x000fe20000010000 */
[C---:B------:R-:W-:Y:S02]  /*27ec0*/  LOP3.LUT P5, RZ, R4.reuse, 0x20, RZ, 0xc0, !PT ;  /* 0x0000002004ff7812 */ /* 0x040fe400078ac0ff */
[----:B------:R-:W-:Y:S01]  /*27ed0*/  LOP3.LUT R4, R4, 0xfffdffff, RZ, 0xc0, !PT ;  /* 0xfffdffff04047812 */ /* 0x000fe200078ec0ff */
[----:B------:R-:W-:Y:S02]  /*27ee0*/  FFMA.FTZ R104, R105, R105, R104 ;  /* 0x0000006969687223 */ /* 0x000fe40000010068 */
[----:B------:R-:W-:Y:S01]  /*27ef0*/  FADD.FTZ R105, R59, -R154 ;  /* 0x8000009a3b697221 */ /* 0x000fe20000010000 */
[----:B------:R-:W-:-:S03]  /*27f00*/  @P6 LOP3.LUT R4, R4, 0x20000, RZ, 0xfc, !PT ;  /* 0x0002000004046812 */ /* 0x000fc600078efcff */
[----:B------:R-:W-:Y:S01]  /*27f10*/  FFMA.FTZ R104, R105, R105, R104 ;  /* 0x0000006969687223 */ /* 0x000fe20000010068 */
[----:B------:R-:W-:Y:S01]  /*27f20*/  LOP3.LUT P6, RZ, R4, 0x1, RZ, 0xc0, !PT ;  /* 0x0000000104ff7812 */ /* 0x000fe200078cc0ff */
[----:B------:R-:W-:-:S03]  /*27f30*/  FADD.FTZ R105, R61, -R154 ;  /* 0x8000009a3d697221 */ /* 0x000fc60000010000 */
[----:B------:R-:W-:Y:S01]  /*27f40*/  FSEL R107, R104, RZ, P5 ;  /* 0x000000ff686b7208 */ /* 0x000fe20002800000 */
[----:B------:R-:W-:Y:S01]  /*27f50*/  FADD.FTZ R104, R60, -R154 ;  /* 0x8000009a3c687221 */ /* 0x000fe20000010000 */
        /* <DEDUP_REMOVED lines=103> */
[----:B------:R-:W-:-:S02]  /*285d0*/  IMAD.MOV.U32 R106, RZ, RZ, 0x4 ;  /* 0x00000004ff6a7424 */ /* 0x000fc400078e00ff */
[----:B------:R-:W-:Y:S02]  /*285e0*/  IMAD.MOV.U32 R153, RZ, RZ, 0x1f ;  /* 0x0000001fff997424 */ /* 0x000fe400078e00ff */
        /* <DEDUP_REMOVED lines=14> */
[----:B-1----:R-:W-:Y:S05]  /*286d0*/  BRA `(.L_x_32777) ;  /* 0xffffdde000007947 */ /* 0x002fea000383ffff */
        .weak           $__internal_68_$__cuda_sm70_shflsync_bfly_p
        .type           $__internal_68_$__cuda_sm70_shflsync_bfly_p,@function
        .size           $__internal_68_$__cuda_sm70_shflsync_bfly_p,(.L_x_39512 - $__internal_68_$__cuda_sm70_shflsync_bfly_p)
$__internal_68_$__cuda_sm70_shflsync_bfly_p:
[----:B------:R-:W-:Y:S04]  /*286e0*/  WARPSYNC R105 ;  /* 0x0000006900007348 */ /* 0x000fe80003800000 */
[----:B------:R0:W1:Y:S02]  /*286f0*/  SHFL.BFLY PT, R106, R107, R106, R153 ;  /* 0x0c00006a6b6a7389 */ /* 0x00006400000e0099 */
[----:B0-----:R-:W-:-:S04]  /*28700*/  IMAD.MOV.U32 R105, RZ, RZ, 0x0 ;  /* 0x00000000ff697424 */ /* 0x001fc800078e00ff */
[----:B------:R-:W-:Y:S05]  /*28710*/  RET.REL.NODEC R104 `(_ZN10layer_norm31ln_parallel_residual_fwd_kernelINS_13Kernel_traitsI6__halfffffjLj1536ELj1ELj4ELj1ELj16ENS_18Kernel_traits_baseILj1536ES2_ffffjLj128EEEEELb1ELb0ELb0EEEvNS_9FwdParamsE) ;  /* 0xfffd78e068007950 */ /* 0x000fea0003c3ffff */
.L_x_32778:
        /* <DEDUP_REMOVED lines=14> */
.L_x_39512:


//--------------------- .text._ZN10layer_norm31ln_parallel_residual_fwd_kernelINS_13Kernel_traitsI6__halfffffjLj1536ELj1ELj4ELj1ELj16ENS_18Kernel_traits_baseILj1536ES2_ffffjLj128EEEEELb1ELb0ELb1EEEvNS_9FwdParamsE --------------------------
	.section	.text._ZN10layer_norm31ln_parallel_residual_fwd_kernelINS_13Kernel_traitsI6__halfffffjLj1536ELj1ELj4ELj1ELj16ENS_18Kernel_traits_baseILj1536ES2_ffffjLj128EEEEELb1ELb0ELb1EEEvNS_9FwdParamsE,"ax",@progbits
	.sectioninfo	@"SHI_REGISTERS=255"
	.align	128
        .global         _ZN10layer_norm31ln_parallel_residual_fwd_kernelINS_13Kernel_traitsI6__halfffffjLj1536ELj1ELj4ELj1ELj16ENS_18Kernel_traits_baseILj1536ES2_ffffjLj128EEEEELb1ELb0ELb1EEEvNS_9FwdParamsE
        .type           _ZN10layer_norm31ln_parallel_residual_fwd_kernelINS_13Kernel_traitsI6__halfffffjLj1536ELj1ELj4ELj1ELj16ENS_18Kernel_traits_baseILj1536ES2_ffffjLj128EEEEELb1ELb0ELb1EEEvNS_9FwdParamsE,@function
        .size           _ZN10layer_norm31ln_parallel_residual_fwd_kernelINS_13Kernel_traitsI6__halfffffjLj1536ELj1ELj4ELj1ELj16ENS_18Kernel_traits_baseILj1536ES2_ffffjLj128EEEEELb1ELb0ELb1EEEvNS_9FwdParamsE,(.L_x_39513 - _ZN10layer_norm31ln_parallel_residual_fwd_kernelINS_13Kernel_traitsI6__halfffffjLj1536ELj1ELj4ELj1ELj16ENS_18Kernel_traits_baseILj1536ES2_ffffjLj128EEEEELb1ELb0ELb1EEEvNS_9FwdParamsE)
        .other          _ZN10layer_norm31ln_parallel_residual_fwd_kernelINS_13Kernel_traitsI6__halfffffjLj1536ELj1ELj4ELj1ELj16ENS_18Kernel_traits_baseILj1536ES2_ffffjLj128EEEEELb1ELb0ELb1EEEvNS_9FwdParamsE,@"STO_CUDA_ENTRY STV_DEFAULT"
_ZN10layer_norm31ln_parallel_residual_fwd_kernelINS_13Kernel_traitsI6__halfffffjLj1536ELj1ELj4ELj1ELj16ENS_18Kernel_traits_baseILj1536ES2_ffffjLj128EEEEELb1ELb0ELb1EEEvNS_9FwdParamsE:
.text._ZN10layer_norm31ln_parallel_residual_fwd_kernelINS_13Kernel_traitsI6__halfffffjLj1536ELj1ELj4ELj1ELj16ENS_18Kernel_traits_baseILj1536ES2_ffffjLj128EEEEELb1ELb0ELb1EEEvNS_9FwdParamsE:
        /* <DEDUP_REMOVED lines=8> */
[----:B------:R-:W-:Y:S01]  /*0080*/  IMAD.U32 R3, RZ, RZ, UR5 ;  /* 0x00000005ff037e24 */ /* 0x000fe2000f8e00ff */
[----:B------:R-:W-:-:S07]  /*0090*/  MOV R141, c[0x0][0x23c] ;  /* 0x00008f00008d7a02 */ /* 0x000fce0000000f00 */
[----:B------:R-:W2:Y:S01]  /*00a0*/  @P0 LDG.E.64 R2, [R2.64] ;  /* 0x0000000602020981 */ /* 0x000ea2000c1e1b00 */
[----:B------:R-:W-:Y:S02]  /*00b0*/  @P0 IMAD.MOV.U32 R8, RZ, RZ, R140 ;  /* 0x000000ffff080224 */ /* 0x000fe400078e008c */
[----:B------:R-:W-:-:S05]  /*00c0*/  @P0 IMAD.MOV.U32 R9, RZ, RZ, R141 ;  /* 0x000000ffff090224 */ /* 0x000fca00078e008d */
[----:B------:R-:W3:Y:S04]  /*00d0*/  @P0 LDG.E.64 R4, [R8.64] ;  /* 0x0000000608040981 */ /* 0x000ee8000c1e1b00 */
[----:B------:R-:W0:Y:S04]  /*00e0*/  S2R R10, SR_TID.X ;  /* 0x00000000000a7919 */ /* 0x000e280000002100 */
[----:B------:R-:W1:Y:S01]  /*00f0*/  S2R R11, SR_CTAID.X ;  /* 0x00000000000b7919 */ /* 0x000e620000002500 */
[----:B0-----:R-:W-:Y:S02]  /*0100*/  LOP3.LUT R93, R10, 0x1f, RZ, 0xc0, !PT ;  /* 0x0000001f0a5d7812 */ /* 0x001fe400078ec0ff */
[--C-:B------:R-:W-:Y:S01]  /*0110*/  SHF.R.U32.HI R114, RZ, 0x5, R10.reuse ;  /* 0x00000005ff727819 */ /* 0x100fe2000001160a */
[----:B-1----:R-:W-:Y:S01]  /*0120*/  IMAD R91, R11, c[0x0][0x0], R10 ;  /* 0x000000000b5b7a24 */ /* 0x002fe200078e020a */
[----:B------:R-:W-:-:S02]  /*0130*/  LOP3.LUT R58, R93, 0x20, RZ, 0xfc, !PT ;  /* 0x000000205d3a7812 */ /* 0x000fc400078efcff */
[----:B------:R-:W-:Y:S01]  /*0140*/  LOP3.LUT R54, R93, 0x40, RZ, 0xfc, !PT ;  /* 0x000000405d367812 */ /* 0x000fe200078efcff */
[----:B------:R-:W-:Y:S01]  /*0150*/  IMAD.WIDE.U32 R6, R91, -0x326172a9, RZ ;  /* 0xcd9e8d575b067825 */ /* 0x000fe200078e00ff */
[C---:B------:R-:W-:Y:S02]  /*0160*/  LOP3.LUT R52, R93.reuse, 0x60, RZ, 0xfc, !PT ;  /* 0x000000605d347812 */ /* 0x040fe400078efcff */
[C---:B------:R-:W-:Y:S01]  /*0170*/  LOP3.LUT R82, R93.reuse, 0x80, RZ, 0xfc, !PT ;  /* 0x000000805d527812 */ /* 0x040fe200078efcff */
[----:B------:R-:W-:Y:S01]  /*0180*/  IMAD.SHL.U32 R56, R58, 0x8, RZ ;  /* 0x000000083a387824 */ /* 0x000fe200078e00ff */
[----:B------:R-:W-:Y:S01]  /*0190*/  SHF.L.U32 R86, R54, 0x3, RZ ;  /* 0x0000000336567819 */ /* 0x000fe200000006ff */
[----:B------:R-:W-:Y:S01]  /*01a0*/  IMAD.SHL.U32 R84, R52, 0x8, RZ ;  /* 0x0000000834547824 */ /* 0x000fe200078e00ff */
[C---:B------:R-:W-:Y:S01]  /*01b0*/  SHF.L.U32 R60, R93.reuse, 0x3, RZ ;  /* 0x000000035d3c7819 */ /* 0x040fe200000006ff */
[----:B------:R-:W-:Y:S01]  /*01c0*/  IMAD.SHL.U32 R80, R82, 0x8, RZ ;  /* 0x0000000852507824 */ /* 0x000fe200078e00ff */
[----:B------:R-:W-:Y:S01]  /*01d0*/  LOP3.LUT R76, R93, 0xa0, RZ, 0xfc, !PT ;  /* 0x000000a05d4c7812 */ /* 0x000fe200078efcff */
[----:B------:R-:W-:Y:S01]  /*01e0*/  IMAD R114, R11, 0x4, R114 ;  /* 0x000000040b727824 */ /* 0x000fe200078e0272 */
[----:B------:R-:W-:-:S02]  /*01f0*/  LOP3.LUT R66, R93, 0xc0, RZ, 0xfc, !PT ;  /* 0x000000c05d427812 */ /* 0x000fc400078efcff */
[----:B------:R-:W-:Y:S02]  /*0200*/  SHF.L.U32 R70, R76, 0x3, RZ ;  /* 0x000000034c467819 */ /* 0x000fe400000006ff */
[C---:B------:R-:W-:Y:S01]  /*0210*/  LOP3.LUT R218, R93.reuse, 0xe0, RZ, 0xfc, !PT ;  /* 0x000000e05dda7812 */ /* 0x040fe200078efcff */
[----:B------:R-:W-:Y:S01]  /*0220*/  IMAD.SHL.U32 R38, R66, 0x8, RZ ;  /* 0x0000000842267824 */ /* 0x000fe200078e00ff */
[----:B------:R-:W-:-:S03]  /*0230*/  LOP3.LUT R210, R93, 0x100, RZ, 0xfc, !PT ;  /* 0x000001005dd27812 */ /* 0x000fc600078efcff */
[----:B------:R-:W-:Y:S01]  /*0240*/  IMAD.SHL.U32 R36, R218, 0x8, RZ ;  /* 0x00000008da247824 */ /* 0x000fe200078e00ff */
[C---:B------:R-:W-:Y:S01]  /*0250*/  LOP3.LUT R202, R93.reuse, 0x120, RZ, 0xfc, !PT ;  /* 0x000001205dca7812 */ /* 0x040fe200078efcff */
[----:B------:R-:W-:Y:S01]  /*0260*/  IMAD.SHL.U32 R34, R210, 0x8, RZ ;  /* 0x00000008d2227824 */ /* 0x000fe200078e00ff */
[----:B------:R-:W-:-:S03]  /*0270*/  LOP3.LUT R194, R93, 0x140, RZ, 0xfc, !PT ;  /* 0x000001405dc27812 */ /* 0x000fc600078efcff */
[----:B------:R-:W-:Y:S01]  /*0280*/  IMAD.SHL.U32 R32, R202, 0x8, RZ ;  /* 0x00000008ca207824 */ /* 0x000fe200078e00ff */
[----:B------:R-:W-:Y:S01]  /*0290*/  LOP3.LUT R186, R93, 0x160, RZ, 0xfc, !PT ;  /* 0x000001605dba7812 */ /* 0x000fe200078efcff */
[----:B------:R-:W-:-:S04]  /*02a0*/  IMAD.SHL.U32 R78, R194, 0x8, RZ ;  /* 0x00000008c24e7824 */ /* 0x000fc800078e00ff */
[----:B------:R-:W-:Y:S01]  /*02b0*/  IMAD.SHL.U32 R92, R186, 0x8, RZ ;  /* 0x00000008ba5c7824 */ /* 0x000fe200078e00ff */
[----:B--2---:R-:W0:Y:S08]  /*02c0*/  @P0 R2UR UR4, R2 ;  /* 0x00000000020403c2 */ /* 0x004e3000000e0000 */
[----:B------:R1:W2:Y:S01]  /*02d0*/  @P0 R2UR UR5, R3 ;  /* 0x00000000030503c2 */ /* 0x0002a200000e0000 */
[----:B---3--:R-:W-:-:S05]  /*02e0*/  @P0 IADD3 R140, P1, R4, c[0x0][0x240], RZ ;  /* 0x00009000048c0a10 */ /* 0x008fca0007f3e0ff */
[----:B------:R-:W-:Y:S01]  /*02f0*/  @P0 IMAD.X R141, RZ, RZ, R5, P1 ;  /* 0x000000ffff8d0224 */ /* 0x000fe200008e0605 */
[----:B------:R-:W-:Y:S02]  /*0300*/  ISETP.NE.U32.AND P0, PT, RZ, c[0x0][0x218], PT ;  /* 0x00008600ff007a0c */ /* 0x000fe40003f05070 */
[----:B------:R-:W-:Y:S02]  /*0310*/  ISETP.NE.U32.AND P1, PT, RZ, c[0x0][0x220], PT ;  /* 0x00008800ff007a0c */ /* 0x000fe40003f25070 */
[--C-:B------:R-:W-:Y:S02]  /*0320*/  SHF.R.U64 R90, R140, 0x2, R141.reuse ;  /* 0x000000028c5a7819 */ /* 0x100fe4000000128d */
[----:B------:R-:W-:Y:S02]  /*0330*/  SHF.R.U32.HI R89, RZ, 0x2, R141 ;  /* 0x00000002ff597819 */ /* 0x000fe4000001168d */
[----:B------:R-:W-:Y:S01]  /*0340*/  ISETP.NE.AND.EX P0, PT, RZ, c[0x0][0x21c], PT, P0 ;  /* 0x00008700ff007a0c */ /* 0x000fe20003f05300 */
[----:B------:R-:W-:Y:S01]  /*0350*/  IMAD.WIDE.U32 R4, R90, -0x2daee0ad, RZ ;  /* 0xd2511f535a047825 */ /* 0x000fe200078e00ff */
[----:B0-----:R-:W-:Y:S01]  /*0360*/  LOP3.LUT R0, R7, UR4, R89, 0x96, !PT ;  /* 0x0000000407007c12 */ /* 0x001fe2000f8e9659 */
[----:B------:R-:W-:Y:S01]  /*0370*/  UIADD3 UR9, UR4, -0x61c88647, URZ ;  /* 0x9e3779b904097890 */ /* 0x000fe2000fffe03f */
[----:B------:R-:W-:Y:S01]  /*0380*/  ISETP.NE.AND.EX P1, PT, RZ, c[0x0][0x224], PT, P1 ;  /* 0x00008900ff007a0c */ /* 0x000fe20003f25310 */
[----:B------:R-:W-:-:S02]  /*0390*/  UIADD3 UR11, UR4, 0x3c6ef372, URZ ;  /* 0x3c6ef372040b7890 */ /* 0x000fc4000fffe03f */
[----:B-1----:R-:W-:Y:S01]  /*03a0*/  IMAD.WIDE.U32 R2, R0, -0x2daee0ad, RZ ;  /* 0xd2511f5300027825 */ /* 0x002fe200078e00ff */
[----:B------:R-:W-:Y:S01]  /*03b0*/  UIADD3 UR13, UR4, -0x255992d5, URZ ;  /* 0xdaa66d2b040d7890 */ /* 0x000fe2000fffe03f */
[----:B--2---:R-:W-:Y:S01]  /*03c0*/  LOP3.LUT R8, R5, UR5, RZ, 0x3c, !PT ;  /* 0x0000000505087c12 */ /* 0x004fe2000f8e3cff */
[----:B------:R-:W-:Y:S02]  /*03d0*/  UIADD3 UR10, UR5, -0x4498517b, URZ ;  /* 0xbb67ae85050a7890 */ /* 0x000fe4000fffe03f */
[----:B------:R-:W-:Y:S01]  /*03e0*/  UIADD3 UR12, UR5, 0x76cf5d0a, URZ ;  /* 0x76cf5d0a050c7890 */ /* 0x000fe2000fffe03f */
[----:B------:R-:W-:Y:S01]  /*03f0*/  @P0 LEA R72, P2, R93, c[0x0][0x218], 0x3 ;  /* 0x000086005d480a11 */ /* 0x000fe200078418ff */
[----:B------:R-:W-:Y:S01]  /*0400*/  IMAD.WIDE.U32 R8, R8, -0x326172a9, RZ ;  /* 0xcd9e8d5708087825 */ /* 0x000fe200078e00ff */
[----:B------:R-:W-:Y:S01]  /*0410*/  UIADD3 UR14, UR5, 0x32370b8f, URZ ;  /* 0x32370b8f050e7890 */ /* 0x000fe2000fffe03f */
[----:B------:R-:W-:Y:S01]  /*0420*/  LOP3.LUT R7, R3, UR10, R4, 0x96, !PT ;  /* 0x0000000a03077c12 */ /* 0x000fe2000f8e9604 */
[----:B------:R-:W-:Y:S01]  /*0430*/  UIADD3 UR15, UR4, 0x78dde6e4, URZ ;  /* 0x78dde6e4040f7890 */ /* 0x000fe2000fffe03f */
[----:B------:R-:W-:Y:S01]  /*0440*/  @P0 IMAD.X R73, RZ, RZ, c[0x0][0x21c], P2 ;  /* 0x00008700ff490624 */ /* 0x000fe200010e06ff */
[----:B------:R-:W-:Y:S01]  /*0450*/  LOP3.LUT R4, R9, UR9, R6, 0x96, !PT ;  /* 0x0000000909047c12 */ /* 0x000fe2000f8e9606 */
[----:B------:R-:W-:Y:S01]  /*0460*/  UIADD3 UR16, UR5, -0x126145ec, URZ ;  /* 0xed9eba1405107890 */ /* 0x000fe2000fffe03f */
[----:B------:R-:W-:Y:S01]  /*0470*/  IMAD.WIDE.U32 R6, R7, -0x326172a9, RZ ;  /* 0xcd9e8d5707067825 */ /* 0x000fe200078e00ff */
[----:B------:R-:W-:-:S02]  /*0480*/  @P0 LEA R64, P2, R58, c[0x0][0x218], 0x3 ;  /* 0x000086003a400a11 */ /* 0x000fc400078418ff */
[----:B------:R-:W-:Y:S01]  /*0490*/  @P1 IADD3 R68, P3, R60, c[0x0][0x220], RZ ;  /* 0x000088003c441a10 */ /* 0x000fe20007f7e0ff */
[----:B------:R-:W-:Y:S01]  /*04a0*/  IMAD.WIDE.U32 R4, R4, -0x2daee0ad, RZ ;  /* 0xd2511f5304047825 */ /* 0x000fe200078e00ff */
[----:B------:R-:W-:Y:S01]  /*04b0*/  LOP3.LUT R3, R7, UR11, R8, 0x96, !PT ;  /* 0x0000000b07037c12 */ /* 0x000fe2000f8e9608 */
[----:B------:R-:W-:Y:S02]  /*04c0*/  UIADD3 UR18, UR5, -0x56f99767, URZ ;  /* 0xa906689905127890 */ /* 0x000fe4000fffe03f */
[----:B------:R-:W-:Y:S01]  /*04d0*/  UIADD3 UR19, UR4, -0x4ab325aa, URZ ;  /* 0xb54cda5604137890 */ /* 0x000fe2000fffe03f */
[----:B------:R-:W-:Y:S01]  /*04e0*/  @P0 IMAD.X R65, RZ, RZ, c[0x0][0x21c], P2 ;  /* 0x00008700ff410624 */ /* 0x000fe200010e06ff */
[----:B------:R-:W-:Y:S01]  /*04f0*/  @P1 IADD3 R62, P2, R56, c[0x0][0x220], RZ ;  /* 0x00008800383e1a10 */ /* 0x000fe20007f5e0ff */
[----:B------:R-:W-:Y:S01]  /*0500*/  @P1 IMAD.X R69, RZ, RZ, c[0x0][0x224], P3 ;  /* 0x00008900ff451624 */ /* 0x000fe200018e06ff */
[----:B------:R-:W-:Y:S01]  /*0510*/  LOP3.LUT R8, R5, UR12, R2, 0x96, !PT ;  /* 0x0000000c05087c12 */ /* 0x000fe2000f8e9602 */
[----:B------:R-:W-:Y:S01]  /*0520*/  IMAD.WIDE.U32 R2, R3, -0x2daee0ad, RZ ;  /* 0xd2511f5303027825 */ /* 0x000fe200078e00ff */
[----:B------:R-:W-:-:S02]  /*0530*/  UIADD3 UR17, UR4, 0x1715609d, URZ ;  /* 0x1715609d04117890 */ /* 0x000fc4000fffe03f */
[----:B------:R-:W-:Y:S01]  /*0540*/  UIADD3 UR20, UR5, 0x646e171e, URZ ;  /* 0x646e171e05147890 */ /* 0x000fe2000fffe03f */
[----:B------:R-:W-:Y:S01]  /*0550*/  @P1 IMAD.X R63, RZ, RZ, c[0x0][0x224], P2 ;  /* 0x00008900ff3f1624 */ /* 0x000fe200010e06ff */
[----:B------:R-:W-:Y:S01]  /*0560*/  @P1 IADD3 R48, P2, R86, c[0x0][0x220], RZ ;  /* 0x0000880056301a10 */ /* 0x000fe20007f5e0ff */
[----:B------:R-:W-:Y:S01]  /*0570*/  IMAD.WIDE.U32 R8, R8, -0x326172a9, RZ ;  /* 0xcd9e8d5708087825 */ /* 0x000fe200078e00ff */
[----:B------:R-:W-:Y:S01]  /*0580*/  LOP3.LUT R7, R3, UR14, R4, 0x96, !PT ;  /* 0x0000000e03077c12 */ /* 0x000fe2000f8e9604 */
[----:B------:R-:W-:Y:S01]  /*0590*/  UIADD3 UR22, UR5, 0x1fd5c5a3, URZ ;  /* 0x1fd5c5a305167890 */ /* 0x000fe2000fffe03f */
[----:B------:R-:W-:Y:S01]  /*05a0*/  @P0 LEA R50, P3, R54, c[0x0][0x218], 0x3 ;  /* 0x0000860036320a11 */ /* 0x000fe200078618ff */
[----:B------:R-:W-:Y:S01]  /*05b0*/  @P1 IMAD.X R49, RZ, RZ, c[0x0][0x224], P2 ;  /* 0x00008900ff311624 */ /* 0x000fe200010e06ff */
[----:B------:R-:W-:Y:S01]  /*05c0*/  LOP3.LUT R4, R9, UR13, R6, 0x96, !PT ;  /* 0x0000000d09047c12 */ /* 0x000fe2000f8e9606 */
[----:B------:R-:W-:Y:S01]  /*05d0*/  IMAD.WIDE.U32 R6, R7, -0x326172a9, RZ ;  /* 0xcd9e8d5707067825 */ /* 0x000fe200078e00ff */
[----:B------:R-:W-:Y:S01]  /*05e0*/  @P1 IADD3 R46, P2, R84, c[0x0][0x220], RZ ;  /* 0x00008800542e1a10 */ /* 0x000fe20007f5e0ff */
[----:B------:R-:W-:Y:S01]  /*05f0*/  UIADD3 UR21, UR4, 0x5384540f, URZ ;  /* 0x5384540f04157890 */ /* 0x000fe2000fffe03f */
[----:B------:R-:W-:Y:S01]  /*0600*/  @P0 LEA R136, P4, R52, c[0x0][0x218], 0x3 ;  /* 0x0000860034880a11 */ /* 0x000fe200078818ff */
[----:B------:R-:W-:Y:S01]  /*0610*/  IMAD.WIDE.U32 R4, R4, -0x2daee0ad, RZ ;  /* 0xd2511f5304047825 */ /* 0x000fe200078e00ff */
[----:B------:R-:W-:Y:S01]  /*0620*/  LOP3.LUT R3, R7, UR15, R8, 0x96, !PT ;  /* 0x0000000f07037c12 */ /* 0x000fe2000f8e9608 */
[----:B------:R-:W-:Y:S01]  /*0630*/  UIADD3 UR23, UR4, -0xe443238, URZ ;  /* 0xf1bbcdc804177890 */ /* 0x000fe2000fffe03f */
[----:B------:R-:W5:Y:S01]  /*0640*/  @P0 LDG.E.64 R72, [R72.64] ;  /* 0x0000000648480981 */ /* 0x000f62000c1e1b00 */
[----:B------:R-:W-:Y:S01]  /*0650*/  @P1 IMAD.X R47, RZ, RZ, c[0x0][0x224], P2 ;  /* 0x00008900ff2f1624 */ /* 0x000fe200010e06ff */
[----:B------:R-:W-:-:S02]  /*0660*/  @P1 IADD3 R44, P2, R80, c[0x0][0x220], RZ ;  /* 0x00008800502c1a10 */ /* 0x000fc40007f5e0ff */
[----:B------:R-:W-:Y:S01]  /*0670*/  LOP3.LUT R5, R5, UR16, R2, 0x96, !PT ;  /* 0x0000001005057c12 */ /* 0x000fe2000f8e9602 */
[----:B------:R-:W-:Y:S01]  /*0680*/  IMAD.WIDE.U32 R2, R3, -0x2daee0ad, RZ ;  /* 0xd2511f5303027825 */ /* 0x000fe200078e00ff */
[----:B------:R-:W5:Y:S03]  /*0690*/  @P1 LDG.E.64 R68, [R68.64] ;  /* 0x0000000644441981 */ /* 0x000f66000c1e1b00 */
[----:B------:R-:W-:Y:S01]  /*06a0*/  @P1 IMAD.X R45, RZ, RZ, c[0x0][0x224], P2 ;  /* 0x00008900ff2d1624 */ /* 0x000fe200010e06ff */
[----:B------:R-:W-:Y:S01]  /*06b0*/  @P1 IADD3 R42, P2, R70, c[0x0][0x220], RZ ;  /* 0x00008800462a1a10 */ /* 0x000fe20007f5e0ff */
[----:B------:R-:W-:Y:S01]  /*06c0*/  @P0 IMAD.X R51, RZ, RZ, c[0x0][0x21c], P3 ;  /* 0x00008700ff330624 */ /* 0x000fe200018e06ff */
[----:B------:R-:W-:Y:S01]  /*06d0*/  @P0 LEA R128, P3, R82, c[0x0][0x218], 0x3 ;  /* 0x0000860052800a11 */ /* 0x000fe200078618ff */
[----:B------:R-:W5:Y:S01]  /*06e0*/  @P0 LDG.E.64 R64, [R64.64] ;  /* 0x0000000640400981 */ /* 0x000f62000c1e1b00 */
[----:B------:R-:W-:Y:S01]  /*06f0*/  LOP3.LUT R16, R3, UR18, R4, 0x96, !PT ;  /* 0x0000001203107c12 */ /* 0x000fe2000f8e9604 */
[----:B------:R-:W-:Y:S01]  /*0700*/  @P1 IMAD.X R43, RZ, RZ, c[0x0][0x224], P2 ;  /* 0x00008900ff2b1624 */ /* 0x000fe200010e06ff */
[----:B------:R-:W-:Y:S01]  /*0710*/  @P1 IADD3 R40, P2, R38, c[0x0][0x220], RZ ;  /* 0x0000880026281a10 */ /* 0x000fe20007f5e0ff */
[----:B------:R-:W-:Y:S01]  /*0720*/  @P0 IMAD.X R129, RZ, RZ, c[0x0][0x21c], P3 ;  /* 0x00008700ff810624 */ /* 0x000fe200018e06ff */
[----:B------:R-:W-:Y:S01]  /*0730*/  @P0 LEA R120, P3, R76, c[0x0][0x218], 0x3 ;  /* 0x000086004c780a11 */ /* 0x000fe200078618ff */
[----:B------:R-:W-:Y:S01]  /*0740*/  IMAD.WIDE.U32 R4, R5, -0x326172a9, RZ ;  /* 0xcd9e8d5705047825 */ /* 0x000fe200078e00ff */
[----:B------:R-:W-:Y:S01]  /*0750*/  @P1 IADD3.X R41, RZ, c[0x0][0x224], RZ, P2, !PT ;  /* 0x00008900ff291a10 */ /* 0x000fe200017fe4ff */
[----:B------:R-:W5:Y:S02]  /*0760*/  @P1 LDG.E.64 R62, [R62.64] ;  /* 0x000000063e3e1981 */ /* 0x000f64000c1e1b00 */
[----:B------:R-:W-:Y:S01]  /*0770*/  IMAD.WIDE.U32 R16, R16, -0x326172a9, RZ ;  /* 0xcd9e8d5710107825 */ /* 0x000fe200078e00ff */
[----:B------:R-:W-:Y:S01]  /*0780*/  @P1 IADD3 R8, P2, R36, c[0x0][0x220], RZ ;  /* 0x0000880024081a10 */ /* 0x000fe20007f5e0ff */
[----:B------:R-:W5:Y:S02]  /*0790*/  @P0 LDG.E.64 R50, [R50.64] ;  /* 0x0000000632320981 */ /* 0x000f64000c1e1b00 */
[----:B------:R-:W-:Y:S01]  /*07a0*/  @P0 IMAD.X R121, RZ, RZ, c[0x0][0x21c], P3 ;  /* 0x00008700ff790624 */ /* 0x000fe200018e06ff */
[----:B------:R-:W-:Y:S01]  /*07b0*/  LOP3.LUT R3, R17, UR19, R4, 0x96, !PT ;  /* 0x0000001311037c12 */ /* 0x000fe2000f8e9604 */
[----:B------:R-:W-:Y:S01]  /*07c0*/  @P1 IMAD.X R9, RZ, RZ, c[0x0][0x224], P2 ;  /* 0x00008900ff091624 */ /* 0x000fe200010e06ff */
[----:B------:R-:W-:Y:S01]  /*07d0*/  @P0 LEA R4, P3, R66, c[0x0][0x218], 0x3 ;  /* 0x0000860042040a11 */ /* 0x000fe200078618ff */
[----:B------:R-:W5:Y:S01]  /*07e0*/  @P1 LDG.E.64 R48, [R48.64] ;  /* 0x0000000630301981 */ /* 0x000f62000c1e1b00 */
[----:B------:R-:W-:-:S02]  /*07f0*/  LOP3.LUT R12, R5, UR17, R6, 0x96, !PT ;  /* 0x00000011050c7c12 */ /* 0x000fc4000f8e9606 */
[----:B------:R-:W-:Y:S01]  /*0800*/  @P1 IADD3 R18, P2, R34, c[0x0][0x220], RZ ;  /* 0x0000880022121a10 */ /* 0x000fe20007f5e0ff */
[----:B------:R-:W-:Y:S01]  /*0810*/  @P0 IMAD.X R5, RZ, RZ, c[0x0][0x21c], P3 ;  /* 0x00008700ff050624 */ /* 0x000fe200018e06ff */
[----:B------:R-:W-:Y:S01]  /*0820*/  @P0 LEA R6, P3, R218, c[0x0][0x218], 0x3 ;  /* 0x00008600da060a11 */ /* 0x000fe200078618ff */
[----:B------:R-:W-:Y:S01]  /*0830*/  IMAD.WIDE.U32 R12, R12, -0x2daee0ad, RZ ;  /* 0xd2511f530c0c7825 */ /* 0x000fe200078e00ff */
[----:B------:R-:W-:Y:S01]  /*0840*/  @P0 IADD3.X R137, RZ, c[0x0][0x21c], RZ, P4, !PT ;  /* 0x00008700ff890a10 */ /* 0x000fe200027fe4ff */
[----:B------:R-:W5:Y:S02]  /*0850*/  @P1 LDG.E.64 R46, [R46.64] ;  /* 0x000000062e2e1981 */ /* 0x000f64000c1e1b00 */
[----:B------:R-:W-:Y:S01]  /*0860*/  @P1 IMAD.X R19, RZ, RZ, c[0x0][0x224], P2 ;  /* 0x00008900ff131624 */ /* 0x000fe200010e06ff */
[----:B------:R-:W-:Y:S01]  /*0870*/  @P1 IADD3 R22, P2, R32, c[0x0][0x220], RZ ;  /* 0x0000880020161a10 */ /* 0x000fe20007f5e0ff */
[----:B------:R-:W-:Y:S01]  /*0880*/  @P0 IMAD.X R7, RZ, RZ, c[0x0][0x21c], P3 ;  /* 0x00008700ff070624 */ /* 0x000fe200018e06ff */
[----:B------:R-:W-:Y:S01]  /*0890*/  LOP3.LUT R20, R13, UR20, R2, 0x96, !PT ;  /* 0x000000140d147c12 */ /* 0x000fe2000f8e9602 */
[----:B------:R-:W-:Y:S01]  /*08a0*/  IMAD.WIDE.U32 R2, R3, -0x2daee0ad, RZ ;  /* 0xd2511f5303027825 */ /* 0x000fe200078e00ff */
[----:B------:R-:W-:Y:S01]  /*08b0*/  @P0 LEA R10, P3, R210, c[0x0][0x218], 0x3 ;  /* 0x00008600d20a0a11 */ /* 0x000fe200078618ff */
[----:B------:R-:W5:Y:S01]  /*08c0*/  @P0 LDG.E.64 R136, [R136.64] ;  /* 0x0000000688880981 */ /* 0x000f62000c1e1b00 */
[----:B------:R-:W-:-:S02]  /*08d0*/  @P0 LEA R14, P4, R202, c[0x0][0x218], 0x3 ;  /* 0x00008600ca0e0a11 */ /* 0x000fc400078818ff */
[----:B------:R-:W-:Y:S01]  /*08e0*/  @P1 IADD3.X R23, RZ, c[0x0][0x224], RZ, P2, !PT ;  /* 0x00008900ff171a10 */ /* 0x000fe200017fe4ff */
[----:B------:R-:W5:Y:S01]  /*08f0*/  @P0 LDG.E.64 R128, [R128.64] ;  /* 0x0000000680800981 */ /* 0x000f62000c1e1b00 */
[----:B------:R-:W-:Y:S01]  /*0900*/  @P1 IADD3 R26, P2, R78, c[0x0][0x220], RZ ;  /* 0x000088004e1a1a10 */ /* 0x000fe20007f5e0ff */
[----:B------:R-:W-:Y:S01]  /*0910*/  @P0 IMAD.X R15, RZ, RZ, c[0x0][0x21c], P4 ;  /* 0x00008700ff0f0624 */ /* 0x000fe200020e06ff */
[----:B------:R-:W-:Y:S01]  /*0920*/  @P0 IADD3.X R11, RZ, c[0x0][0x21c], RZ, P3, !PT ;  /* 0x00008700ff0b0a10 */ /* 0x000fe20001ffe4ff */
[----:B------:R-:W5:Y:S01]  /*0930*/  @P1 LDG.E.64 R44, [R44.64] ;  /* 0x000000062c2c1981 */ /* 0x000f62000c1e1b00 */
[----:B------:R-:W-:Y:S01]  /*0940*/  LOP3.LUT R74, R3, UR22, R12, 0x96, !PT ;  /* 0x00000016034a7c12 */ /* 0x000fe2000f8e960c */
[----:B------:R-:W-:Y:S01]  /*0950*/  @P1 IMAD.X R27, RZ, RZ, c[0x0][0x224], P2 ;  /* 0x00008900ff1b1624 */ /* 0x000fe200010e06ff */
[----:B------:R-:W-:Y:S01]  /*0960*/  @P0 LEA R24, P3, R194, c[0x0][0x218], 0x3 ;  /* 0x00008600c2180a11 */ /* 0x000fe200078618ff */
[----:B------:R-:W-:Y:S01]  /*0970*/  IMAD.WIDE.U32 R20, R20, -0x326172a9, RZ ;  /* 0xcd9e8d5714147825 */ /* 0x000fe200078e00ff */
[----:B------:R-:W-:Y:S01]  /*0980*/  @P0 LEA R28, P4, R186, c[0x0][0x218], 0x3 ;  /* 0x00008600ba1c0a11 */ /* 0x000fe200078818ff */
[----:B------:R0:W5:Y:S01]  /*0990*/  @P1 LDG.E.64 R12, [R18.64] ;  /* 0x00000006120c1981 */ /* 0x000162000c1e1b00 */
[----:B------:R-:W-:Y:S01]  /*09a0*/  @P1 IADD3 R30, P2, R92, c[0x0][0x220], RZ ;  /* 0x000088005c1e1a10 */ /* 0x000fe20007f5e0ff */
[----:B------:R-:W-:-:S02]  /*09b0*/  @P0 IMAD.X R25, RZ, RZ, c[0x0][0x21c], P3 ;  /* 0x00008700ff190624 */ /* 0x000fc400018e06ff */
[----:B------:R-:W-:Y:S01]  /*09c0*/  IMAD.HI.U32 R79, R74, -0x326172a9, RZ ;  /* 0xcd9e8d574a4f7827 */ /* 0x000fe200078e00ff */
[----:B------:R-:W-:Y:S01]  /*09d0*/  @P1 IADD3.X R31, RZ, c[0x0][0x224], RZ, P2, !PT ;  /* 0x00008900ff1f1a10 */ /* 0x000fe200017fe4ff */
[----:B------:R-:W5:Y:S02]  /*09e0*/  @P0 LDG.E.64 R120, [R120.64] ;  /* 0x0000000678780981 */ /* 0x000f64000c1e1b00 */
[----:B------:R-:W-:Y:S01]  /*09f0*/  @P0 IMAD.X R29, RZ, RZ, c[0x0][0x21c], P4 ;  /* 0x00008700ff1d0624 */ /* 0x000fe200020e06ff */
[----:B------:R-:W-:Y:S01]  /*0a00*/  LOP3.LUT R0, R21, UR21, R16, 0x96, !PT ;  /* 0x0000001515007c12 */ /* 0x000fe2000f8e9610 */
[----:B0-----:R0:W5:Y:S01]  /*0a10*/  @P0 LDG.E.64 R18, [R24.64] ;  /* 0x0000000618120981 */ /* 0x001162000c1e1b00 */
[----:B------:R-:W-:-:S03]  /*0a20*/  LOP3.LUT R79, R79, UR23, R20, 0x96, !PT ;  /* 0x000000174f4f7c12 */ /* 0x000fc6000f8e9614 */
[----:B------:R1:W5:Y:S04]  /*0a30*/  @P1 LDG.E.64 R16, [R22.64] ;  /* 0x0000000616101981 */ /* 0x000368000c1e1b00 */
[----:B------:R-:W5:Y:S04]  /*0a40*/  @P1 LDG.E.64 R42, [R42.64] ;  /* 0x000000062a2a1981 */ /* 0x000f68000c1e1b00 */
[----:B------:R-:W5:Y:S04]  /*0a50*/  @P0 LDG.E.64 R4, [R4.64] ;  /* 0x0000000604040981 */ /* 0x000f68000c1e1b00 */
[----:B------:R-:W5:Y:S04]  /*0a60*/  @P1 LDG.E.64 R40, [R40.64] ;  /* 0x0000000628281981 */ /* 0x000f68000c1e1b00 */
[----:B------:R-:W5:Y:S04]  /*0a70*/  @P0 LDG.E.64 R6, [R6.64] ;  /* 0x0000000606060981 */ /* 0x000f68000c1e1b00 */
[----:B------:R-:W5:Y:S04]  /*0a80*/  @P1 LDG.E.64 R8, [R8.64] ;  /* 0x0000000608081981 */ /* 0x000f68000c1e1b00 */
[----:B------:R-:W5:Y:S04]  /*0a90*/  @P0 LDG.E.64 R10, [R10.64] ;  /* 0x000000060a0a0981 */ /* 0x000f68000c1e1b00 */
[----:B------:R-:W5:Y:S04]  /*0aa0*/  @P0 LDG.E.64 R14, [R14.64] ;  /* 0x000000060e0e0981 */ /* 0x000f68000c1e1b00 */
[----:B------:R2:W5:Y:S04]  /*0ab0*/  @P1 LDG.E.64 R20, [R26.64] ;  /* 0x000000061a141981 */ /* 0x000568000c1e1b00 */
[----:B-1----:R2:W5:Y:S04]  /*0ac0*/  @P0 LDG.E.64 R22, [R28.64] ;  /* 0x000000061c160981 */ /* 0x002568000c1e1b00 */
[----:B0-----:R2:W5:Y:S01]  /*0ad0*/  @P1 LDG.E.64 R24, [R30.64] ;  /* 0x000000061e181981 */ /* 0x001562000c1e1b00 */
[----:B------:R-:W-:Y:S01]  /*0ae0*/  ISETP.GE.AND P2, PT, R114, c[0x0][0x164], PT ;  /* 0x0000590072007a0c */ /* 0x000fe20003f46270 */
[----:B------:R-:W-:Y:S01]  /*0af0*/  UIADD3 UR24, UR5, -0x24c28bd8, URZ ;  /* 0xdb3d742805187890 */ /* 0x000fe2000fffe03f */
[----:B------:R-:W-:Y:S01]  /*0b00*/  IADD3 R60, P3, R60, c[0x0][0x1b8], RZ ;  /* 0x00006e003c3c7a10 */ /* 0x000fe20007f7e0ff */
[----:B------:R-:W-:-:S04]  /*0b10*/  IMAD.HI.U32 R3, R0, -0x2daee0ad, RZ ;  /* 0xd2511f5300037827 */ /* 0x000fc800078e00ff */
[----:B------:R-:W-:Y:S01]  /*0b20*/  IMAD.MOV.U32 R75, RZ, RZ, 0x8 ;  /* 0x00000008ff4b7424 */ /* 0x000fe200078e00ff */
[----:B------:R-:W-:Y:S01]  /*0b30*/  LOP3.LUT R88, R3, UR24, R2, 0x96, !PT ;  /* 0x0000001803587c12 */ /* 0x000fe2000f8e9602 */
[----:B------:R-:W-:Y:S01]  /*0b40*/  IMAD.X R61, RZ, RZ, c[0x0][0x1bc], P3 ;  /* 0x00006f00ff3d7624 */ /* 0x000fe200018e06ff */
[----:B------:R-:W-:Y:S01]  /*0b50*/  IADD3 R56, P3, R56, c[0x0][0x1b8], RZ ;  /* 0x00006e0038387a10 */ /* 0x000fe20007f7e0ff */
[----:B------:R-:W-:Y:S02]  /*0b60*/  IMAD.WIDE.U32 R58, R58, R75, c[0x0][0x1b0] ;  /* 0x00006c003a3a7625 */ /* 0x000fe400078e004b */
[----:B------:R-:W-:Y:S10]  /*0b70*/  @P2 EXIT ;  /* 0x000000000000294d */ /* 0x000ff40003800000 */
[----:B--2---:R-:W-:Y:S01]  /*0b80*/  IADD3 R86, P2, R86, c[0x0][0x1b8], RZ ;  /* 0x00006e0056567a10 */ /* 0x004fe20007f5e0ff */
[----:B------:R-:W2:Y:S01]  /*0b90*/  LDG.E.64 R60, [R60.64] ;  /* 0x000000063c3c7981 */ /* 0x000ea2000c1e1b00 */
[----:B------:R-:W-:-:S03]  /*0ba0*/  IMAD.X R57, RZ, RZ, c[0x0][0x1bc], P3 ;  /* 0x00006f00ff397624 */ /* 0x000fc600018e06ff */
[----:B------:R-:W-:Y:S01]  /*0bb0*/  IMAD.X R87, RZ, RZ, c[0x0][0x1bc], P2 ;  /* 0x00006f00ff577624 */ /* 0x000fe200010e06ff */
[----:B------:R-:W-:Y:S01]  /*0bc0*/  IADD3 R84, P2, R84, c[0x0][0x1b8], RZ ;  /* 0x00006e0054547a10 */ /* 0x000fe20007f5e0ff */
[----:B------:R-:W3:Y:S01]  /*0bd0*/  LDG.E.64 R58, [R58.64] ;  /* 0x000000063a3a7981 */ /* 0x000ee2000c1e1b00 */
[----:B------:R-:W-:Y:S02]  /*0be0*/  IMAD.WIDE.U32 R54, R54, R75, c[0x0][0x1b0] ;  /* 0x00006c0036367625 */ /* 0x000fe400078e004b */
[----:B------:R-:W-:Y:S01]  /*0bf0*/  IADD3.X R85, RZ, c[0x0][0x1bc], RZ, P2, !PT ;  /* 0x00006f00ff557a10 */ /* 0x000fe200017fe4ff */
[----:B------:R-:W4:Y:S01]  /*0c00*/  LDG.E.64 R56, [R56.64] ;  /* 0x0000000638387981 */ /* 0x000f22000c1e1b00 */
[----:B------:R-:W-:-:S03]  /*0c10*/  IADD3 R80, P2, R80, c[0x0][0x1b8], RZ ;  /* 0x00006e0050507a10 */ /* 0x000fc60007f5e0ff */
[----:B------:R-:W4:Y:S01]  /*0c20*/  LDG.E.64 R54, [R54.64] ;  /* 0x0000000636367981 */ /* 0x000f22000c1e1b00 */
[----:B------:R-:W-:-:S03]  /*0c30*/  IMAD.WIDE.U32 R52, R52, R75, c[0x0][0x1b0] ;  /* 0x00006c0034347625 */ /* 0x000fc600078e004b */
[----:B------:R-:W4:Y:S01]  /*0c40*/  LDG.E.64 R86, [R86.64] ;  /* 0x0000000656567981 */ /* 0x000f22000c1e1b00 */
[----:B------:R-:W-:Y:S01]  /*0c50*/  IMAD.X R81, RZ, RZ, c[0x0][0x1bc], P2 ;  /* 0x00006f00ff517624 */ /* 0x000fe200010e06ff */
[----:B------:R-:W-:Y:S02]  /*0c60*/  IADD3 R70, P2, R70, c[0x0][0x1b8], RZ ;  /* 0x00006e0046467a10 */ /* 0x000fe40007f5e0ff */
[----:B------:R-:W4:Y:S01]  /*0c70*/  LDG.E.64 R52, [R52.64] ;  /* 0x0000000634347981 */ /* 0x000f22000c1e1b00 */
[----:B------:R-:W-:-:S03]  /*0c80*/  IMAD.WIDE.U32 R82, R82, R75, c[0x0][0x1b0] ;  /* 0x00006c0052527625 */ /* 0x000fc600078e004b */
[----:B------:R-:W4:Y:S01]  /*0c90*/  LDG.E.64 R84, [R84.64] ;  /* 0x0000000654547981 */ /* 0x000f22000c1e1b00 */
[----:B------:R-:W-:Y:S01]  /*0ca0*/  IMAD.X R71, RZ, RZ, c[0x0][0x1bc], P2 ;  /* 0x00006f00ff477624 */ /* 0x000fe200010e06ff */
[----:B------:R-:W-:Y:S01]  /*0cb0*/  IADD3 R38, P2, R38, c[0x0][0x1b8], RZ ;  /* 0x00006e0026267a10 */ /* 0x000fe20007f5e0ff */
[-C--:B------:R-:W-:Y:S01]  /*0cc0*/  IMAD.WIDE.U32 R26, R93, R75.reuse, c[0x0][0x1b0] ;  /* 0x00006c005d1a7625 */ /* 0x080fe200078e004b */
[----:B------:R-:W4:Y:S03]  /*0cd0*/  LDG.E.64 R82, [R82.64] ;  /* 0x0000000652527981 */ /* 0x000f26000c1e1b00 */
[----:B------:R-:W-:Y:S01]  /*0ce0*/  IMAD.X R39, RZ, RZ, c[0x0][0x1bc], P2 ;  /* 0x00006f00ff277624 */ /* 0x000fe200010e06ff */
[----:B------:R-:W-:Y:S01]  /*0cf0*/  IADD3 R36, P2, R36, c[0x0][0x1b8], RZ ;  /* 0x00006e0024247a10 */ /* 0x000fe20007f5e0ff */
[----:B------:R-:W4:Y:S01]  /*0d00*/  LDG.E.64 R26, [R26.64] ;  /* 0x000000061a1a7981 */ /* 0x000f22000c1e1b00 */
[----:B------:R-:W-:-:S03]  /*0d10*/  IMAD.WIDE.U32 R76, R76, R75, c[0x0][0x1b0] ;  /* 0x00006c004c4c7625 */ /* 0x000fc600078e004b */
[----:B------:R-:W4:Y:S01]  /*0d20*/  LDG.E.64 R80, [R80.64] ;  /* 0x0000000650507981 */ /* 0x000f22000c1e1b00 */
[----:B------:R-:W-:Y:S01]  /*0d30*/  IMAD.X R37, RZ, RZ, c[0x0][0x1bc], P2 ;  /* 0x00006f00ff257624 */ /* 0x000fe200010e06ff */
[----:B------:R-:W-:Y:S01]  /*0d40*/  IADD3 R34, P2, R34, c[0x0][0x1b8], RZ ;  /* 0x00006e0022227a10 */ /* 0x000fe20007f5e0ff */
[-C--:B------:R-:W-:Y:S01]  /*0d50*/  IMAD.WIDE.U32 R66, R66, R75.reuse, c[0x0][0x1b0] ;  /* 0x00006c0042427625 */ /* 0x080fe200078e004b */
[----:B------:R-:W4:Y:S02]  /*0d60*/  LDG.E.64 R76, [R76.64] ;  /* 0x000000064c4c7981 */ /* 0x000f24000c1e1b00 */
[----:B------:R-:W-:Y:S02]  /*0d70*/  IADD3.X R35, RZ, c[0x0][0x1bc], RZ, P2, !PT ;  /* 0x00006f00ff237a10 */ /* 0x000fe400017fe4ff */
[----:B------:R-:W-:Y:S01]  /*0d80*/  IADD3 R32, P2, R32, c[0x0][0x1b8], RZ ;  /* 0x00006e0020207a10 */ /* 0x000fe20007f5e0ff */
[-C--:B------:R-:W-:Y:S01]  /*0d90*/  IMAD.WIDE.U32 R218, R218, R75.reuse, c[0x0][0x1b0] ;  /* 0x00006c00dada7625 */ /* 0x080fe200078e004b */
[----:B------:R-:W4:Y:S03]  /*0da0*/  LDG.E.64 R70, [R70.64] ;  /* 0x0000000646467981 */ /* 0x000f26000c1e1b00 */
[----:B------:R-:W-:Y:S01]  /*0db0*/  IMAD.X R33, RZ, RZ, c[0x0][0x1bc], P2 ;  /* 0x00006f00ff217624 */ /* 0x000fe200010e06ff */
        /* <DEDUP_REMOVED lines=8> */
[----:B------:R-:W4:Y:S01]  /*0e40*/  LDG.E.64 R218, [R218.64] ;  /* 0x00000006dada7981 */ /* 0x000f22000c1e1b00 */
[----:B------:R-:W-:-:S03]  /*0e50*/  IMAD.WIDE.U32 R194, R194, R75, c[0x0][0x1b0] ;  /* 0x00006c00c2c27625 */ /* 0x000fc600078e004b */
[----:B------:R-:W4:Y:S04]  /*0e60*/  LDG.E.64 R36, [R36.64] ;  /* 0x0000000624247981 */ /* 0x000f28000c1e1b00 */
[----:B------:R-:W4:Y:S01]  /*0e70*/  LDG.E.64 R28, [R28.64] ;  /* 0x000000061c1c7981 */ /* 0x000f22000c1e1b00 */
[----:B------:R-:W-:-:S03]  /*0e80*/  IMAD.WIDE.U32 R186, R186, R75, c[0x0][0x1b0] ;  /* 0x00006c00baba7625 */ /* 0x000fc600078e004b */
[----:B------:R-:W4:Y:S04]  /*0e90*/  LDG.E.64 R210, [R210.64] ;  /* 0x00000006d2d27981 */ /* 0x000f28000c1e1b00 */
[----:B------:R-:W4:Y:S04]  /*0ea0*/  LDG.E.64 R34, [R34.64] ;  /* 0x0000000622227981 */ /* 0x000f28000c1e1b00 */
[----:B------:R-:W4:Y:S04]  /*0eb0*/  LDG.E.64 R202, [R202.64] ;  /* 0x00000006caca7981 */ /* 0x000f28000c1e1b00 */
[----:B------:R-:W4:Y:S04]  /*0ec0*/  LDG.E.64 R32, [R32.64] ;  /* 0x0000000620207981 */ /* 0x000f28000c1e1b00 */
[----:B------:R-:W4:Y:S04]  /*0ed0*/  LDG.E.64 R194, [R194.64] ;  /* 0x00000006c2c27981 */ /* 0x000f28000c1e1b00 */
[----:B------:R-:W4:Y:S04]  /*0ee0*/  LDG.E.64 R30, [R30.64] ;  /* 0x000000061e1e7981 */ /* 0x000f28000c1e1b00 */
[----:B------:R-:W4:Y:S01]  /*0ef0*/  LDG.E.64 R186, [R186.64] ;  /* 0x00000006baba7981 */ /* 0x000f22000c1e1b00 */
[----:B------:R-:W-:Y:S01]  /*0f00*/  UIADD3 UR26, UR5, -0x695add53, URZ ;  /* 0x96a522ad051a7890 */ /* 0x000fe2000fffe03f */
[----:B------:R-:W-:Y:S01]  /*0f10*/  IMAD R3, R0, -0x2daee0ad, RZ ;  /* 0xd2511f5300037824 */ /* 0x000fe200078e02ff */
[----:B-----5:R-:W-:Y:S01]  /*0f20*/  @!P0 CS2R R72, SRZ ;  /* 0x0000000000488805 */ /* 0x020fe2000001ff00 */
[----:B------:R-:W-:Y:S01]  /*0f30*/  IMAD.HI.U32 R0, R79, -0x2daee0ad, RZ ;  /* 0xd2511f534f007827 */ /* 0x000fe200078e00ff */
[----:B------:R-:W-:-:S04]  /*0f40*/  @!P0 CS2R R64, SRZ ;  /* 0x0000000000408805 */ /* 0x000fc8000001ff00 */
[----:B------:R-:W-:Y:S01]  /*0f50*/  LOP3.LUT R3, R0, UR26, R3, 0x96, !PT ;  /* 0x0000001a00037c12 */ /* 0x000fe2000f8e9603 */
[----:B------:R-:W-:Y:S01]  /*0f60*/  HADD2.F32 R0, -RZ, R72.H0_H0 ;  /* 0x20000048ff007230 */ /* 0x000fe20000004100 */
[----:B------:R-:W-:Y:S01]  /*0f70*/  @!P1 CS2R R62, SRZ ;  /* 0x00000000003e9805 */ /* 0x000fe2000001ff00 */
[----:B------:R-:W-:Y:S01]  /*0f80*/  SHF.R.U64 R174, R64, 0x10, R65 ;  /* 0x0000001040ae7819 */ /* 0x000fe20000001241 */
[----:B------:R-:W-:Y:S02]  /*0f90*/  HADD2.F32 R176, -RZ, R64.H0_H0 ;  /* 0x20000040ffb07230 */ /* 0x000fe40000004100 */
[----:B------:R0:W-:Y:S02]  /*0fa0*/  STL [R1+0x78], R0 ;  /* 0x0000780001007387 */ /* 0x0001e40000100800 */
[--C-:B------:R-:W-:Y:S01]  /*0fb0*/  SHF.R.U64 R173, R62, 0x10, R63.reuse ;  /* 0x000000103ead7819 */ /* 0x100fe2000000123f */
[----:B------:R-:W-:Y:S01]  /*0fc0*/  HADD2.F32 R175, -RZ, R62.H0_H0 ;  /* 0x2000003effaf7230 */ /* 0x000fe20000004100 */
[----:B------:R-:W-:Y:S01]  /*0fd0*/  SHF.R.U32.HI R169, RZ, 0x10, R63 ;  /* 0x00000010ffa97819 */ /* 0x000fe2000001163f */
[----:B------:R-:W-:Y:S01]  /*0fe0*/  HADD2.F32 R171, -RZ, R63.H0_H0 ;  /* 0x2000003fffab7230 */ /* 0x000fe20000004100 */
[----:B------:R-:W-:Y:S01]  /*0ff0*/  UIADD3 UR25, UR4, -0x700cb87f, URZ ;  /* 0x8ff3478104197890 */ /* 0x000fe2000fffe03f */
[----:B------:R-:W-:Y:S01]  /*1000*/  @!P0 CS2R R4, SRZ ;  /* 0x0000000000048805 */ /* 0x000fe2000001ff00 */
[----:B------:R-:W-:Y:S01]  /*1010*/  IMAD R2, R74, -0x326172a9, RZ ;  /* 0xcd9e8d574a027824 */ /* 0x000fe200078e02ff */
[----:B------:R-:W-:Y:S01]  /*1020*/  @!P0 CS2R R136, SRZ ;  /* 0x0000000000888805 */ /* 0x000fe2000001ff00 */
[----:B------:R-:W-:Y:S01]  /*1030*/  IMAD.HI.U32 R75, R88, -0x326172a9, RZ ;  /* 0xcd9e8d57584b7827 */ /* 0x000fe200078e00ff */
        /* <DEDUP_REMOVED lines=19> */
[----:B------:R-:W-:Y:S01]  /*1170*/  LOP3.LUT R2, R75, UR25, R2, 0x96, !PT ;  /* 0x000000194b027c12 */ /* 0x000fe2000f8e9602 */
[----:B------:R-:W-:Y:S01]  /*1180*/  HADD2.F32 R117, -RZ, R4.H0_H0 ;  /* 0x20000004ff757230 */ /* 0x000fe20000004100 */
[----:B------:R-:W-:Y:S01]  /*1190*/  SHF.R.U64 R115, R4, 0x10, R5 ;  /* 0x0000001004737819 */ /* 0x000fe20000001205 */
[----:B------:R-:W-:Y:S01]  /*11a0*/  HADD2.F32 R160, -RZ, R136.H0_H0 ;  /* 0x20000088ffa07230 */ /* 0x000fe20000004100 */
[----:B------:R-:W-:Y:S01]  /*11b0*/  SHF.R.U64 R139, R136, 0x10, R137 ;  /* 0x00000010888b7819 */ /* 0x000fe20000001289 */
[----:B------:R-:W-:Y:S01]  /*11c0*/  HADD2.F32 R133, -RZ, R128.H0_H0 ;  /* 0x20000080ff857230 */ /* 0x000fe20000004100 */
        /* <DEDUP_REMOVED lines=36> */
[----:B------:R-:W-:-:S02]  /*1410*/  SHF.R.U64 R78, R40, 0x10, R41 ;  /* 0x00000010284e7819 */ /* 0x000fc40000001229 */
[----:B------:R-:W-:Y:S02]  /*1420*/  SHF.R.U32.HI R74, RZ, 0x10, R41 ;  /* 0x00000010ff4a7819 */ /* 0x000fe40000011629 */
[----:B------:R-:W-:Y:S02]  /*1430*/  SHF.R.U32.HI R135, RZ, 0x10, R137 ;  /* 0x00000010ff877819 */ /* 0x000fe40000011689 */
[----:B------:R-:W-:Y:S02]  /*1440*/  SHF.R.U32.HI R127, RZ, 0x10, R129 ;  /* 0x00000010ff7f7819 */ /* 0x000fe40000011681 */
[----:B------:R-:W-:Y:S02]  /*1450*/  SHF.R.U32.HI R119, RZ, 0x10, R121 ;  /* 0x00000010ff777819 */ /* 0x000fe40000011679 */
[--C-:B------:R-:W-:Y:S02]  /*1460*/  SHF.R.U64 R73, R6, 0x10, R7.reuse ;  /* 0x0000001006497819 */ /* 0x100fe40000001207 */
[----:B------:R-:W-:-:S02]  /*1470*/  SHF.R.U32.HI R69, RZ, 0x10, R7 ;  /* 0x00000010ff457819 */ /* 0x000fc40000011607 */
[--C-:B------:R-:W-:Y:S02]  /*1480*/  SHF.R.U64 R72, R8, 0x10, R9.reuse ;  /* 0x0000001008487819 */ /* 0x100fe40000001209 */
[----:B------:R-:W-:Y:S02]  /*1490*/  SHF.R.U32.HI R68, RZ, 0x10, R9 ;  /* 0x00000010ff447819 */ /* 0x000fe40000011609 */
[--C-:B------:R-:W-:Y:S02]  /*14a0*/  SHF.R.U64 R65, R10, 0x10, R11.reuse ;  /* 0x000000100a417819 */ /* 0x100fe4000000120b */
        /* <DEDUP_REMOVED lines=9> */
[----:B--2---:R-:W-:Y:S01]  /*1540*/  SHF.R.U64 R64, R60, 0x10, R61 ;  /* 0x000000103c407819 */ /* 0x004fe2000000123d */
[----:B------:R-:W-:Y:S02]  /*1550*/  HADD2.F32 R60, -RZ, R60.H0_H0 ;  /* 0x2000003cff3c7230 */ /* 0x000fe40000004100 */
[----:B0-----:R-:W-:-:S03]  /*1560*/  HADD2.F32 R0, -RZ, R61.H0_H0 ;  /* 0x2000003dff007230 */ /* 0x001fc60000004100 */
[----:B------:R4:W-:Y:S01]  /*1570*/  STL [R1+0x70], R60 ;  /* 0x0000703c01007387 */ /* 0x0009e20000100800 */
[----:B---3--:R-:W-:Y:S01]  /*1580*/  SHF.R.U64 R62, R58, 0x10, R59 ;  /* 0x000000103a3e7819 */ /* 0x008fe2000000123b */
[----:B------:R-:W-:Y:S02]  /*1590*/  HADD2.F32 R58, -RZ, R58.H0_H0 ;  /* 0x2000003aff3a7230 */ /* 0x000fe40000004100 */
[----:B------:R0:W-:Y:S04]  /*15a0*/  STL [R1+0x60], R0 ;  /* 0x0000600001007387 */ /* 0x0001e80000100800 */
[----:B------:R1:W-:Y:S01]  /*15b0*/  STL [R1+0x54], R58 ;  /* 0x0000543a01007387 */ /* 0x0003e20000100800 */
[----:B----4-:R-:W-:Y:S01]  /*15c0*/  SHF.R.U64 R60, R56, 0x10, R57 ;  /* 0x00000010383c7819 */ /* 0x010fe20000001239 */
[----:B0-----:R-:W-:-:S02]  /*15d0*/  HADD2.F32 R0, -RZ, R59.H0_H0 ;  /* 0x2000003bff007230 */ /* 0x001fc40000004100 */
[----:B------:R-:W-:Y:S01]  /*15e0*/  HADD2.F32 R56, -RZ, R56.H0_H0 ;  /* 0x20000038ff387230 */ /* 0x000fe20000004100 */
[----:B-1----:R-:W-:Y:S02]  /*15f0*/  SHF.R.U64 R58, R54, 0x10, R55 ;  /* 0x00000010363a7819 */ /* 0x002fe40000001237 */
[----:B------:R0:W-:Y:S01]  /*1600*/  STL [R1+0x44], R0 ;  /* 0x0000440001007387 */ /* 0x0001e20000100800 */
[----:B------:R-:W-:-:S03]  /*1610*/  HADD2.F32 R54, -RZ, R54.H0_H0 ;  /* 0x20000036ff367230 */ /* 0x000fc60000004100 */
[----:B------:R-:W-:Y:S01]  /*1620*/  STL [R1+0x50], R56 ;  /* 0x0000503801007387 */ /* 0x000fe20000100800 */
[----:B0-----:R-:W-:-:S05]  /*1630*/  HADD2.F32 R0, -RZ, R57.H0_H0 ;  /* 0x20000039ff007230 */ /* 0x001fca0000004100 */
[----:B------:R0:W-:Y:S04]  /*1640*/  STL [R1+0x40], R0 ;  /* 0x0000400001007387 */ /* 0x0001e80000100800 */
[----:B------:R1:W-:Y:S01]  /*1650*/  STL [R1+0x34], R54 ;  /* 0x0000343601007387 */ /* 0x0003e20000100800 */
[----:B0-----:R-:W-:Y:S02]  /*1660*/  HADD2.F32 R0, -RZ, R55.H0_H0 ;  /* 0x20000037ff007230 */ /* 0x001fe40000004100 */
[----:B-1----:R-:W-:-:S03]  /*1670*/  HADD2.F32 R54, -RZ, R86.H0_H0 ;  /* 0x20000056ff367230 */ /* 0x002fc60000004100 */
[----:B------:R0:W-:Y:S04]  /*1680*/  STL [R1+0x24], R0 ;  /* 0x0000240001007387 */ /* 0x0001e80000100800 */
[----:B------:R1:W-:Y:S01]  /*1690*/  STL [R1+0x30], R54 ;  /* 0x0000303601007387 */ /* 0x0003e20000100800 */
[----:B0-----:R-:W-:Y:S01]  /*16a0*/  HADD2.F32 R0, -RZ, R87.H0_H0 ;  /* 0x20000057ff007230 */ /* 0x001fe20000004100 */
[----:B-1----:R-:W-:Y:S01]  /*16b0*/  SHF.R.U64 R54, R52, 0x10, R53 ;  /* 0x0000001034367819 */ /* 0x002fe20000001235 */
[----:B------:R-:W-:-:S03]  /*16c0*/  HADD2.F32 R52, -RZ, R52.H0_H0 ;  /* 0x20000034ff347230 */ /* 0x000fc60000004100 */
[----:B------:R0:W-:Y:S04]  /*16d0*/  STL [R1+0x20], R0 ;  /* 0x0000200001007387 */ /* 0x0001e80000100800 */
[----:B------:R1:W-:Y:S01]  /*16e0*/  STL [R1+0x14], R52 ;  /* 0x0000143401007387 */ /* 0x0003e20000100800 */
[----:B0-----:R-:W-:Y:S02]  /*16f0*/  HADD2.F32 R0, -RZ, R53.H0_H0 ;  /* 0x20000035ff007230 */ /* 0x001fe40000004100 */
[----:B-1----:R-:W-:-:S03]  /*1700*/  HADD2.F32 R52, -RZ, R84.H0_H0 ;  /* 0x20000054ff347230 */ /* 0x002fc60000004100 */
[----:B------:R0:W-:Y:S01]  /*1710*/  STL [R1+0x4], R0 ;  /* 0x0000040001007387 */ /* 0x0001e20000100800 */
[----:B------:R-:W-:Y:S01]  /*1720*/  SHF.R.U32.HI R63, RZ, 0x10, R61 ;  /* 0x00000010ff3f7819 */ /* 0x000fe2000001163d */
[----:B------:R-:W-:Y:S02]  /*1730*/  HADD2.F32 R190, -RZ, R28.H0_H0 ;  /* 0x2000001cffbe7230 */ /* 0x000fe40000004100 */
[----:B------:R1:W-:Y:S01]  /*1740*/  STL [R1+0x10], R52 ;  /* 0x0000103401007387 */ /* 0x0003e20000100800 */
[----:B------:R-:W-:Y:S02]  /*1750*/  SHF.R.U32.HI R61, RZ, 0x10, R59 ;  /* 0x00000010ff3d7819 */ /* 0x000fe4000001163b */
[----:B------:R-:W-:Y:S01]  /*1760*/  SHF.R.U64 R188, R28, 0x10, R29 ;  /* 0x000000101cbc7819 */ /* 0x000fe2000000121d */
[----:B------:R-:W-:Y:S02]  /*1770*/  HADD2.F32 R28, -RZ, R27.H0_H0 ;  /* 0x2000001bff1c7230 */ /* 0x000fe40000004100 */
[----:B0-----:R-:W-:Y:S01]  /*1780*/  HADD2.F32 R0, -RZ, R85.H0_H0 ;  /* 0x20000055ff007230 */ /* 0x001fe20000004100 */
[----:B------:R-:W-:-:S02]  /*1790*/  SHF.R.U32.HI R59, RZ, 0x10, R57 ;  /* 0x00000010ff3b7819 */ /* 0x000fc40000011639 */
[----:B-1----:R-:W-:Y:S01]  /*17a0*/  SHF.R.U64 R52, R26, 0x10, R27 ;  /* 0x000000101a347819 */ /* 0x002fe2000000121b */
[----:B------:R-:W-:Y:S02]  /*17b0*/  HADD2.F32 R26, -RZ, R26.H0_H0 ;  /* 0x2000001aff1a7230 */ /* 0x000fe40000004100 */
[----:B------:R-:W-:Y:S01]  /*17c0*/  HADD2.F32 R64, -RZ, R64.H0_H0 ;  /* 0x20000040ff407230 */ /* 0x000fe20000004100 */
[----:B------:R-:W-:Y:S01]  /*17d0*/  SHF.R.U32.HI R57, RZ, 0x10, R55 ;  /* 0x00000010ff397819 */ /* 0x000fe20000011637 */
[----:B------:R-:W-:Y:S01]  /*17e0*/  HADD2.F32 R63, -RZ, R63.H0_H0 ;  /* 0x2000003fff3f7230 */ /* 0x000fe20000004100 */
[----:B------:R0:W-:Y:S01]  /*17f0*/  STL [R1], R0 ;  /* 0x0000000001007387 */ /* 0x0001e20000100800 */
[----:B------:R-:W-:Y:S01]  /*1800*/  HADD2.F32 R62, -RZ, R62.H0_H0 ;  /* 0x2000003eff3e7230 */ /* 0x000fe20000004100 */
[--C-:B------:R-:W-:Y:S01]  /*1810*/  SHF.R.U64 R56, R86, 0x10, R87.reuse ;  /* 0x0000001056387819 */ /* 0x100fe20000001257 */
[----:B------:R-:W-:Y:S01]  /*1820*/  HADD2.F32 R61, -RZ, R61.H0_H0 ;  /* 0x2000003dff3d7230 */ /* 0x000fe20000004100 */
[----:B------:R1:W-:Y:S01]  /*1830*/  STL [R1+0x74], R26 ;  /* 0x0000741a01007387 */ /* 0x0003e20000100800 */
[----:B------:R-:W-:Y:S01]  /*1840*/  SHF.R.U32.HI R55, RZ, 0x10, R87 ;  /* 0x00000010ff377819 */ /* 0x000fe20000011657 */
[----:B------:R-:W-:Y:S01]  /*1850*/  HADD2.F32 R60, -RZ, R60.H0_H0 ;  /* 0x2000003cff3c7230 */ /* 0x000fe20000004100 */
[----:B------:R-:W-:Y:S01]  /*1860*/  SHF.R.U32.HI R251, RZ, 0x10, R53 ;  /* 0x00000010fffb7819 */ /* 0x000fe20000011635 */
[----:B------:R2:W-:Y:S01]  /*1870*/  STL [R1+0x64], R28 ;  /* 0x0000641c01007387 */ /* 0x0005e20000100800 */
[----:B------:R-:W-:Y:S01]  /*1880*/  HADD2.F32 R59, -RZ, R59.H0_H0 ;  /* 0x2000003bff3b7230 */ /* 0x000fe20000004100 */
[----:B------:R-:W-:Y:S01]  /*1890*/  SHF.R.U64 R53, R84, 0x10, R85 ;  /* 0x0000001054357819 */ /* 0x000fe20000001255 */
[----:B------:R-:W-:Y:S01]  /*18a0*/  HADD2.F32 R58, -RZ, R58.H0_H0 ;  /* 0x2000003aff3a7230 */ /* 0x000fe20000004100 */
[----:B------:R3:W-:Y:S01]  /*18b0*/  STL [R1+0x68], R64 ;  /* 0x0000684001007387 */ /* 0x0007e20000100800 */
[----:B------:R-:W-:Y:S01]  /*18c0*/  HADD2.F32 R57, -RZ, R57.H0_H0 ;  /* 0x20000039ff397230 */ /* 0x000fe20000004100 */
[----:B0-----:R-:W-:-:S02]  /*18d0*/  SHF.R.U32.HI R0, RZ, 0x10, R27 ;  /* 0x00000010ff007819 */ /* 0x001fc4000001161b */
[----:B------:R3:W-:Y:S01]  /*18e0*/  STL [R1+0x58], R63 ;  /* 0x0000583f01007387 */ /* 0x0007e20000100800 */
[----:B------:R-:W-:-:S03]  /*18f0*/  HADD2.F32 R56, -RZ, R56.H0_H0 ;  /* 0x20000038ff387230 */ /* 0x000fc60000004100 */
        /* <DEDUP_REMOVED lines=10> */
[----:B------:R3:W-:Y:S04]  /*19a0*/  STL [R1+0x1c], R57 ;  /* 0x00001c3901007387 */ /* 0x0007e80000100800 */
[----:B------:R3:W-:Y:S04]  /*19b0*/  STL [R1+0x28], R56 ;  /* 0x0000283801007387 */ /* 0x0007e80000100800 */
[----:B------:R3:W-:Y:S04]  /*19c0*/  STL [R1+0x18], R55 ;  /* 0x0000183701007387 */ /* 0x0007e80000100800 */
[----:B------:R3:W-:Y:S04]  /*19d0*/  STL [R1+0xc], R54 ;  /* 0x00000c3601007387 */ /* 0x0007e80000100800 */
[----:B------:R3:W-:Y:S04]  /*19e0*/  STL [R1+0x8], R53 ;  /* 0x0000083501007387 */ /* 0x0007e80000100800 */
[----:B------:R3:W-:Y:S04]  /*19f0*/  STL [R1+0x6c], R52 ;  /* 0x00006c3401007387 */ /* 0x0007e80000100800 */
[----:B------:R3:W-:Y:S01]  /*1a00*/  STL [R1+0x5c], R0 ;  /* 0x00005c0001007387 */ /* 0x0007e20000100800 */
[----:B------:R-:W-:-:S02]  /*1a10*/  SHF.R.U64 R48, R20, 0x10, R21 ;  /* 0x0000001014307819 */ /* 0x000fc40000001215 */
[----:B------:R-:W-:Y:S02]  /*1a20*/  SHF.R.U32.HI R50, RZ, 0x10, R21 ;  /* 0x00000010ff327819 */ /* 0x000fe40000011615 */
[--C-:B------:R-:W-:Y:S02]  /*1a30*/  SHF.R.U64 R51, R22, 0x10, R23.reuse ;  /* 0x0000001016337819 */ /* 0x100fe40000001217 */
[----:B------:R-:W-:Y:S02]  /*1a40*/  SHF.R.U32.HI R109, RZ, 0x10, R23 ;  /* 0x00000010ff6d7819 */ /* 0x000fe40000011617 */
[--C-:B------:R-:W-:Y:S02]  /*1a50*/  SHF.R.U64 R108, R24, 0x10, R25.reuse ;  /* 0x00000010186c7819 */ /* 0x100fe40000001219 */
[----:B------:R-:W-:Y:S02]  /*1a60*/  SHF.R.U32.HI R110, RZ, 0x10, R25 ;  /* 0x00000010ff6e7819 */ /* 0x000fe40000011619 */
        /* <DEDUP_REMOVED lines=31> */
[----:B------:R-:W-:Y:S01]  /*1c60*/  SHF.R.U32.HI R184, RZ, 0x10, R29 ;  /* 0x00000010ffb87819 */ /* 0x000fe2000001161d */
[----:B------:R-:W-:Y:S01]  /*1c70*/  HADD2.F32 R224, -RZ, R218.H0_H0 ;  /* 0x200000daffe07230 */ /* 0x000fe20000004100 */
[----:B------:R-:W-:Y:S01]  /*1c80*/  BSSY B0, `(.L_x_32779) ;  /* 0x00023fa000007945 */ /* 0x000fe20003800000 */
[----:B------:R-:W-:Y:S02]  /*1c90*/  HADD2.F32 R215, -RZ, R210.H0_H0 ;  /* 0x200000d2ffd77230 */ /* 0x000fe40000004100 */
[----:B------:R-:W-:Y:S02]  /*1ca0*/  HADD2.F32 R207, -RZ, R202.H0_H0 ;  /* 0x200000caffcf7230 */ /* 0x000fe40000004100 */
[----:B------:R-:W-:Y:S02]  /*1cb0*/  HADD2.F32 R199, -RZ, R194.H0_H0 ;  /* 0x200000c2ffc77230 */ /* 0x000fe40000004100 */
[----:B------:R-:W-:Y:S01]  /*1cc0*/  HADD2.F32 R191, -RZ, R186.H0_H0 ;  /* 0x200000baffbf7230 */ /* 0x000fe20000004100 */
[----:B-1----:R-:W-:Y:S01]  /*1cd0*/  IMAD.MOV.U32 R26, RZ, RZ, R91 ;  /* 0x000000ffff1a7224 */ /* 0x002fe200078e005b */
[----:B------:R-:W-:Y:S01]  /*1ce0*/  HADD2.F32 R231, -RZ, R38.H0_H0 ;  /* 0x20000026ffe77230 */ /* 0x000fe20000004100 */
[----:B------:R-:W-:Y:S01]  /*1cf0*/  MOV R27, R90 ;  /* 0x0000005a001b7202 */ /* 0x000fe20000000f00 */
[----:B------:R-:W-:Y:S01]  /*1d00*/  HADD2.F32 R227, -RZ, R39.H0_H0 ;  /* 0x20000027ffe37230 */ /* 0x000fe20000004100 */
[----:B--2---:R-:W-:Y:S01]  /*1d10*/  IMAD.MOV.U32 R28, RZ, RZ, R89 ;  /* 0x000000ffff1c7224 */ /* 0x004fe200078e0059 */
[----:B------:R-:W-:Y:S01]  /*1d20*/  HADD2.F32 R223, -RZ, R36.H0_H0 ;  /* 0x20000024ffdf7230 */ /* 0x000fe20000004100 */
[----:B------:R-:W-:Y:S01]  /*1d30*/  LOP3.LUT R140, R140, 0x3, RZ, 0xc0, !PT ;  /* 0x000000038c8c7812 */ /* 0x000fe200078ec0ff */
[----:B------:R-:W-:-:S02]  /*1d40*/  HADD2.F32 R218, -RZ, R37.H0_H0 ;  /* 0x20000025ffda7230 */ /* 0x000fc40000004100 */
[----:B------:R-:W-:Y:S02]  /*1d50*/  HADD2.F32 R214, -RZ, R34.H0_H0 ;  /* 0x20000022ffd67230 */ /* 0x000fe40000004100 */
[----:B------:R-:W-:Y:S02]  /*1d60*/  HADD2.F32 R210, -RZ, R35.H0_H0 ;  /* 0x20000023ffd27230 */ /* 0x000fe40000004100 */
[----:B------:R-:W-:Y:S01]  /*1d70*/  HADD2.F32 R206, -RZ, R32.H0_H0 ;  /* 0x20000020ffce7230 */ /* 0x000fe20000004100 */
[----:B------:R-:W-:Y:S01]  /*1d80*/  IMAD R32, R79, -0x2daee0ad, RZ ;  /* 0xd2511f534f207824 */ /* 0x000fe200078e02ff */
[----:B------:R-:W-:Y:S02]  /*1d90*/  HADD2.F32 R202, -RZ, R33.H0_H0 ;  /* 0x20000021ffca7230 */ /* 0x000fe40000004100 */
[----:B------:R-:W-:Y:S01]  /*1da0*/  HADD2.F32 R198, -RZ, R30.H0_H0 ;  /* 0x2000001effc67230 */ /* 0x000fe20000004100 */
[----:B------:R-:W-:Y:S01]  /*1db0*/  IMAD R30, R88, -0x326172a9, RZ ;  /* 0xcd9e8d57581e7824 */ /* 0x000fe200078e02ff */
[----:B------:R-:W-:-:S02]  /*1dc0*/  HADD2.F32 R194, -RZ, R31.H0_H0 ;  /* 0x2000001fffc27230 */ /* 0x000fc40000004100 */
[----:B------:R-:W-:Y:S01]  /*1dd0*/  HADD2.F32 R186, -RZ, R29.H0_H0 ;  /* 0x2000001dffba7230 */ /* 0x000fe20000004100 */
[----:B------:R-:W-:Y:S01]  /*1de0*/  IMAD.MOV.U32 R29, RZ, RZ, RZ ;  /* 0x000000ffff1d7224 */ /* 0x000fe200078e00ff */
        /* <DEDUP_REMOVED lines=120> */
[----:B---3--:R-:W-:Y:S02]  /*2570*/  ULDC.U8 UR8, c[0x0][0x1f0] ;  /* 0x00007c0000087ab9 */ /* 0x008fe40000000000 */
.L_x_33563:
[----:B------:R-:W0:Y:S01]  /*2580*/  S2R R252, SR_TID.X ;  /* 0x0000000000fc7919 */ /* 0x000e220000002100 */
[----:B------:R-:W-:Y:S01]  /*2590*/  ISETP.NE.U32.AND P0, PT, RZ, c[0x0][0x178], PT ;  /* 0x00005e00ff007a0c */ /* 0x000fe20003f05070 */
[----:B------:R-:W-:Y:S01]  /*25a0*/  IMAD R52, R114, c[0x0][0x168], RZ ;  /* 0x00005a0072347a24 */ /* 0x000fe200078e02ff */
[----:B------:R-:W-:Y:S01]  /*25b0*/  ISETP.NE.U32.AND P1, PT, RZ, c[0x0][0x180], PT ;  /* 0x00006000ff007a0c */ /* 0x000fe20003f25070 */
[----:B------:R-:W-:Y:S01]  /*25c0*/  IMAD.MOV.U32 R152, RZ, RZ, 0x10 ;  /* 0x00000010ff987424 */ /* 0x000fe200078e00ff */
[----:B------:R-:W-:Y:S02]  /*25d0*/  ISETP.NE.AND.EX P3, PT, RZ, c[0x0][0x17c], PT, P0 ;  /* 0x00005f00ff007a0c */ /* 0x000fe40003f65300 */
[----:B------:R-:W-:Y:S02]  /*25e0*/  ISETP.NE.AND.EX P0, PT, RZ, c[0x0][0x184], PT, P1 ;  /* 0x00006100ff007a0c */ /* 0x000fe40003f05310 */
[----:B------:R-:W-:Y:S01]  /*25f0*/  SHF.R.S32.HI R53, RZ, 0x1f, R52 ;  /* 0x0000001fff357819 */ /* 0x000fe20000011434 */
[----:B------:R-:W-:Y:S01]  /*2600*/  BSSY B1, `(.L_x_32780) ;  /* 0x0000019000017945 */ /* 0x000fe20003800000 */
[----:B------:R-:W-:-:S02]  /*2610*/  P2R R156, PR, RZ, 0x8 ;  /* 0x00000008ff9c7803 */ /* 0x000fc40000000000 */
        /* <DEDUP_REMOVED lines=22> */
.L_x_32781:
[----:B0-----:R-:W-:Y:S02]  /*2780*/  IMAD.MOV.U32 R62, RZ, RZ, R30 ;  /* 0x000000ffff3e7224 */ /* 0x001fe400078e001e */
.L_x_32782:
[----:B------:R-:W-:Y:S05]  /*2790*/  BSYNC B1 ;  /* 0x0000000000017941 */ /* 0x000fea0003800000 */
.L_x_32780:
        /* <DEDUP_REMOVED lines=16> */
.L_x_32786:
[----:B------:R-:W-:Y:S05]  /*28a0*/  BSYNC B2 ;  /* 0x0000000000027941 */ /* 0x000fea0003800000 */
.L_x_32785:
        /* <DEDUP_REMOVED lines=44> */
.L_x_32784:
[----:B------:R-:W-:Y:S05]  /*2b70*/  BSYNC B1 ;  /* 0x0000000000017941 */ /* 0x000fea0003800000 */
.L_x_32783:
[----:B------:R-:W0:Y:S01]  /*2b80*/  I2F.U32 R56, R62 ;  /* 0x0000003e00387306 */ /* 0x000e220000201000 */
[----:B------:R-:W-:Y:S01]  /*2b90*/  ISETP.NE.U32.AND P1, PT, RZ, c[0x0][0x178], PT ;  /* 0x00005e00ff007a0c */ /* 0x000fe20003f25070 */
[----:B------:R-:W-:Y:S02]  /*2ba0*/  IMAD.MOV.U32 R153, RZ, RZ, 0x2f800000 ;  /* 0x2f800000ff997424 */ /* 0x000fe400078e00ff */
[----:B-----5:R-:W-:Y:S01]  /*2bb0*/  FMUL.FTZ R52, R52, c[0x0][0x1e8] ;  /* 0x00007a0034347a20 */ /* 0x020fe20000410000 */
[----:B------:R-:W-:-:S04]  /*2bc0*/  ISETP.NE.AND.EX P6, PT, RZ, c[0x0][0x17c], PT, P1 ;  /* 0x00005f00ff007a0c */ /* 0x000fc80003fc5310 */
[----:B------:R-:W-:Y:S01]  /*2bd0*/  P2R R140, PR, RZ, 0x40 ;  /* 0x00000040ff8c7803 */ /* 0x000fe20000000000 */
        /* <DEDUP_REMOVED lines=9> */
.L_x_32787:
        /* <DEDUP_REMOVED lines=12> */
.L_x_32790:
[----:B------:R-:W-:Y:S02]  /*2d30*/  MOV R52, R30 ;  /* 0x0000001e00347202 */ /* 0x000fe40000000f00 */
.L_x_32791:
[----:B------:R-:W-:Y:S05]  /*2d40*/  BSYNC B1 ;  /* 0x0000000000017941 */ /* 0x000fea0003800000 */
.L_x_32789:
        /* <DEDUP_REMOVED lines=16> */
.L_x_32795:
[----:B------:R-:W-:Y:S05]  /*2e50*/  BSYNC B2 ;  /* 0x0000000000027941 */ /* 0x000fea0003800000 */
.L_x_32794:
        /* <DEDUP_REMOVED lines=44> */
.L_x_32793:
[----:B------:R-:W-:Y:S05]  /*3120*/  BSYNC B1 ;  /* 0x0000000000017941 */ /* 0x000fea0003800000 */
.L_x_32792:
[----:B------:R-:W0:Y:S01]  /*3130*/  I2F.U32 R52, R52 ;  /* 0x0000003400347306 */ /* 0x000e220000201000 */
[----:B------:R-:W-:Y:S02]  /*3140*/  FMUL.FTZ R58, R100, c[0x0][0x1e8] ;  /* 0x00007a00643a7a20 */ /* 0x000fe40000410000 */
[----:B0-----:R-:W-:-:S05]  /*3150*/  FFMA.FTZ R57, R52, R153, 1.1641532182693481445e-10 ;  /* 0x2f00000034397423 */ /* 0x001fca0000010099 */
[----:B------:R-:W-:-:S04]  /*3160*/  FSETP.GTU.FTZ.AND P2, PT, R57, c[0x0][0x1e4], PT ;  /* 0x0000790039007a0b */ /* 0x000fc80003f5c000 */
[----:B------:R-:W-:Y:S02]  /*3170*/  FSEL R57, R58, RZ, !P2 ;  /* 0x000000ff3a397208 */ /* 0x000fe40005000000 */
[----:B------:R-:W-:-:S03]  /*3180*/  SEL R111, RZ, 0x1, P2 ;  /* 0x00000001ff6f7807 */ /* 0x000fc60001000000 */
[----:B------:R-:W-:-:S04]  /*3190*/  FADD.FTZ R92, R92, R57 ;  /* 0x000000395c5c7221 */ /* 0x000fc80000010000 */
[----:B------:R-:W-:Y:S02]  /*31a0*/  @P0 FADD.FTZ R92, R96, R92 ;  /* 0x0000005c605c0221 */ /* 0x000fe40000010000 */
.L_x_32788:
        /* <DEDUP_REMOVED lines=12> */
.L_x_32797:
[----:B------:R-:W-:Y:S02]  /*3270*/  MOV R52, R30 ;  /* 0x0000001e00347202 */ /* 0x000fe40000000f00 */
.L_x_32798:
[----:B------:R-:W-:Y:S05]  /*3280*/  BSYNC B1 ;  /* 0x0000000000017941 */ /* 0x000fea0003800000 */
.L_x_32796:
        /* <DEDUP_REMOVED lines=16> */
.L_x_32802:
[----:B------:R-:W-:Y:S05]  /*3390*/  BSYNC B2 ;  /* 0x0000000000027941 */ /* 0x000fea0003800000 */
.L_x_32801:
        /* <DEDUP_REMOVED lines=44> */
.L_x_32800:
[----:B------:R-:W-:Y:S05]  /*3660*/  BSYNC B1 ;  /* 0x0000000000017941 */ /* 0x000fea0003800000 */
.L_x_32799:
        /* <DEDUP_REMOVED lines=11> */
.L_x_32803:
        /* <DEDUP_REMOVED lines=12> */
.L_x_32806:
[----:B------:R-:W-:Y:S02]  /*37e0*/  IMAD.MOV.U32 R60, RZ, RZ, R30 ;  /* 0x000000ffff3c7224 */ /* 0x000fe400078e001e */
.L_x_32807:
[----:B------:R-:W-:Y:S05]  /*37f0*/  BSYNC B1 ;  /* 0x0000000000017941 */ /* 0x000fea0003800000 */
.L_x_32805:
        /* <DEDUP_REMOVED lines=16> */
.L_x_32811:
[----:B------:R-:W-:Y:S05]  /*3900*/  BSYNC B2 ;  /* 0x0000000000027941 */ /* 0x000fea0003800000 */
.L_x_32810:
        /* <DEDUP_REMOVED lines=44> */
.L_x_32809:
[----:B------:R-:W-:Y:S05]  /*3bd0*/  BSYNC B1 ;  /* 0x0000000000017941 */ /* 0x000fea0003800000 */
.L_x_32808:
        /* <DEDUP_REMOVED lines=8> */
.L_x_32804:
        /* <DEDUP_REMOVED lines=12> */
.L_x_32813:
[----:B------:R-:W-:Y:S02]  /*3d20*/  IMAD.MOV.U32 R60, RZ, RZ, R30 ;  /* 0x000000ffff3c7224 */ /* 0x000fe400078e001e */
.L_x_32814:
[----:B------:R-:W-:Y:S05]  /*3d30*/  BSYNC B1 ;  /* 0x0000000000017941 */ /* 0x000fea0003800000 */
.L_x_32812:
        /* <DEDUP_REMOVED lines=16> */
.L_x_32818:
[----:B------:R-:W-:Y:S05]  /*3e40*/  BSYNC B2 ;  /* 0x0000000000027941 */ /* 0x000fea0003800000 */
.L_x_32817:
        /* <DEDUP_REMOVED lines=44> */
.L_x_32816:
[----:B------:R-:W-:Y:S05]  /*4110*/  BSYNC B1 ;  /* 0x0000000000017941 */ /* 0x000fea0003800000 */
.L_x_32815:
        /* <DEDUP_REMOVED lines=11> */
.L_x_32819:
        /* <DEDUP_REMOVED lines=12> */
.L_x_32822:
[----:B------:R-:W-:Y:S02]  /*4290*/  IMAD.MOV.U32 R54, RZ, RZ, R30 ;  /* 0x000000ffff367224 */ /* 0x000fe400078e001e */
.L_x_32823:
[----:B------:R-:W-:Y:S05]  /*42a0*/  BSYNC B1 ;  /* 0x0000000000017941 */ /* 0x000fea0003800000 */
.L_x_32821:
        /* <DEDUP_REMOVED lines=16> */
.L_x_32827:
[----:B------:R-:W-:Y:S05]  /*43b0*/  BSYNC B2 ;  /* 0x0000000000027941 */ /* 0x000fea0003800000 */
.L_x_32826:
        /* <DEDUP_REMOVED lines=44> */
.L_x_32825:
[----:B------:R-:W-:Y:S05]  /*4680*/  BSYNC B1 ;  /* 0x0000000000017941 */ /* 0x000fea0003800000 */
.L_x_32824:
        /* <DEDUP_REMOVED lines=8> */
.L_x_32820:
        /* <DEDUP_REMOVED lines=12> */
.L_x_32829:
[----:B------:R-:W-:Y:S02]  /*47d0*/  IMAD.MOV.U32 R54, RZ, RZ, R30 ;  /* 0x000000ffff367224 */ /* 0x000fe400078e001e */
.L_x_32830:
[----:B------:R-:W-:Y:S05]  /*47e0*/  BSYNC B1 ;  /* 0x0000000000017941 */ /* 0x000fea0003800000 */
.L_x_32828:
        /* <DEDUP_REMOVED lines=16> */
.L_x_32834:
[----:B------:R-:W-:Y:S05]  /*48f0*/  BSYNC B2 ;  /* 0x0000000000027941 */ /* 0x000fea0003800000 */
.L_x_32833:
        /* <DEDUP_REMOVED lines=44> */
.L_x_32832:
[----:B------:R-:W-:Y:S05]  /*4bc0*/  BSYNC B1 ;  /* 0x0000000000017941 */ /* 0x000fea0003800000 */
.L_x_32831:
        /* <DEDUP_REMOVED lines=11> */
.L_x_32835:
        /* <DEDUP_REMOVED lines=12> */
.L_x_32838:
[----:B------:R-:W-:Y:S02]  /*4d40*/  IMAD.MOV.U32 R0, RZ, RZ, R30 ;  /* 0x000000ffff007224 */ /* 0x000fe400078e001e */
.L_x_32839:
[----:B------:R-:W-:Y:S05]  /*4d50*/  BSYNC B1 ;  /* 0x0000000000017941 */ /* 0x000fea0003800000 */
.L_x_32837:
        /* <DEDUP_REMOVED lines=16> */
.L_x_32843:
[----:B------:R-:W-:Y:S05]  /*4e60*/  BSYNC B2 ;  /* 0x0000000000027941 */ /* 0x000fea0003800000 */
.L_x_32842:
        /* <DEDUP_REMOVED lines=44> */
.L_x_32841:
[----:B------:R-:W-:Y:S05]  /*5130*/  BSYNC B1 ;  /* 0x0000000000017941 */ /* 0x000fea0003800000 */
.L_x_32840:
[----:B------:R-:W0:Y:S01]  /*5140*/  I2F.U32 R0, R0 ;  /* 0x0000000000007306 */ /* 0x000e220000201000 */
        /* <DEDUP_REMOVED lines=8> */
.L_x_32836:
[----:B------:R-:W-:Y:S01]  /*51d0*/  SEL R53, RZ, 0x1000000, P4 ;  /* 0x01000000ff357807 */ /* 0x000fe20002000000 */
[----:B------:R-:W-:Y:S01]  /*51e0*/  IMAD.SHL.U32 R61, R143, 0x4, RZ ;  /* 0x000000048f3d7824 */ /* 0x000fe200078e00ff */
[----:B------:R-:W-:Y:S02]  /*51f0*/  SEL R54, RZ, 0x10000, P3 ;  /* 0x00010000ff367807 */ /* 0x000fe40001800000 */
[----:B------:R-:W-:Y:S02]  /*5200*/  SEL R55, RZ, 0x100, P2 ;  /* 0x00000100ff377807 */ /* 0x000fe40001000000 */
[----:B------:R-:W-:Y:S02]  /*5210*/  ISETP.NE.AND P5, PT, R156, RZ, PT ;  /* 0x000000ff9c00720c */ /* 0x000fe40003fa5270 */
[----:B------:R-:W-:Y:S02]  /*5220*/  IADD3 R54, R55, R53, R54 ;  /* 0x0000003537367210 */ /* 0x000fe40007ffe036 */
[----:B------:R-:W-:-:S02]  /*5230*/  LEA R52, P2, R143, c[0x0][0x188], 0x4 ;  /* 0x000062008f347a11 */ /* 0x000fc400078420ff */
[----:B------:R-:W-:Y:S02]  /*5240*/  SEL R55, RZ, 0x1, P1 ;  /* 0x00000001ff377807 */ /* 0x000fe40000800000 */
[----:B------:R-:W-:Y:S02]  /*5250*/  SHF.R.U32.HI R63, RZ, 0x1e, R143 ;  /* 0x0000001eff3f7819 */ /* 0x000fe4000001168f */
[----:B------:R-:W-:Y:S01]  /*5260*/  IADD3 R56, P1, R61, c[0x0][0x190], RZ ;  /* 0x000064003d387a10 */ /* 0x000fe20007f3e0ff */
[----:B------:R-:W-:Y:S01]  /*5270*/  IMAD.IADD R59, R54, 0x1, R55 ;  /* 0x00000001363b7824 */ /* 0x000fe200078e0237 */
[----:B------:R-:W-:Y:S02]  /*5280*/  LEA.HI.X R53, R143, c[0x0][0x18c], RZ, 0x4, P2 ;  /* 0x000063008f357a11 */ /* 0x000fe400010f24ff */
[----:B------:R-:W-:Y:S02]  /*5290*/  IADD3.X R57, R63, c[0x0][0x194], RZ, P1, !PT ;  /* 0x000065003f397a10 */ /* 0x000fe40000ffe4ff */
[----:B------:R-:W-:Y:S01]  /*52a0*/  IADD3 R151, R143, 0x20, RZ ;  /* 0x000000208f977810 */ /* 0x000fe20007ffe0ff */
[----:B------:R-:W-:Y:S04]  /*52b0*/  STG.E.128 [R52.64], R92 ;  /* 0x0000005c34007986 */ /* 0x000fe8000c101d06 */
[----:B------:R0:W-:Y:S01]  /*52c0*/  STG.E [R56.64], R59 ;  /* 0x0000003b38007986 */ /* 0x0001e2000c101906 */
[----:B------:R-:W-:-:S04]  /*52d0*/  @P0 IMAD.WIDE.U32 R54, R151, R152, c[0x0][0x180] ;  /* 0x0000600097360625 */ /* 0x000fc800078e0098 */
[----:B0-----:R-:W-:-:S04]  /*52e0*/  IMAD.WIDE.U32 R56, R151, R152, c[0x0][0x170] ;  /* 0x00005c0097387625 */ /* 0x001fc800078e0098 */
[----:B------:R-:W-:Y:S01]  /*52f0*/  @P5 IMAD.WIDE.U32 R52, R151, R152, c[0x0][0x178] ;  /* 0x00005e0097345625 */ /* 0x000fe200078e0098 */
[----:B------:R-:W-:Y:S05]  /*5300*/  @!P5 BRA `(.L_x_32844) ;  /* 0x000000b00000d947 */ /* 0x000fea0003800000 */
[----:B------:R-:W-:Y:S02]  /*5310*/  SHF.L.U32 R59, R113, 0x10, RZ ;  /* 0x00000010713b7819 */ /* 0x000fe400000006ff */
[----:B------:R-:W-:Y:S02]  /*5320*/  LOP3.LUT R58, R0, 0xffff, RZ, 0xc0, !PT ;  /* 0x0000ffff003a7812 */ /* 0x000fe400078ec0ff */
[----:B------:R-:W-:Y:S02]  /*5330*/  LOP3.LUT R59, R59, 0xff0000, RZ, 0xc0, !PT ;  /* 0x00ff00003b3b7812 */ /* 0x000fe400078ec0ff */
[----:B------:R-:W-:-:S03]  /*5340*/  LOP3.LUT R62, R112, 0xff, RZ, 0xc0, !PT ;  /* 0x000000ff703e7812 */ /* 0x000fc600078ec0ff */
[----:B------:R-:W-:Y:S01]  /*5350*/  IMAD R59, R58, 0x1000000, R59 ;  /* 0x010000003a3b7824 */ /* 0x000fe200078e023b */
[----:B------:R-:W-:Y:S02]  /*5360*/  IADD3 R58, P1, R61, c[0x0][0x198], RZ ;  /* 0x000066003d3a7a10 */ /* 0x000fe40007f3e0ff */
[----:B------:R-:W-:Y:S01]  /*5370*/  LOP3.LUT R61, R111, 0xff, RZ, 0xc0, !PT ;  /* 0x000000ff6f3d7812 */ /* 0x000fe200078ec0ff */
[----:B------:R-:W-:Y:S01]  /*5380*/  IMAD R62, R62, 0x100, R59 ;  /* 0x000001003e3e7824 */ /* 0x000fe200078e023b */
[----:B------:R-:W-:-:S03]  /*5390*/  IADD3.X R59, R63, c[0x0][0x19c], RZ, P1, !PT ;  /* 0x000067003f3b7a10 */ /* 0x000fc60000ffe4ff */
[----:B------:R-:W-:-:S05]  /*53a0*/  IMAD.IADD R61, R62, 0x1, R61 ;  /* 0x000000013e3d7824 */ /* 0x000fca00078e023d */
[----:B------:R0:W-:Y:S02]  /*53b0*/  STG.E [R58.64], R61 ;  /* 0x0000003d3a007986 */ /* 0x0001e4000c101906 */
.L_x_32844:
[----:B------:R1:W5:Y:S04]  /*53c0*/  @P5 LDG.E.128 R100, [R52.64] ;  /* 0x0000000634645981 */ /* 0x000368000c1e1d00 */
[----:B------:R1:W5:Y:S04]  /*53d0*/  @P0 LDG.E.128 R96, [R54.64] ;  /* 0x0000000636600981 */ /* 0x000368000c1e1d00 */
        /* <DEDUP_REMOVED lines=13> */
.L_x_32846:
[----:B-1----:R-:W-:Y:S02]  /*54b0*/  IMAD.MOV.U32 R62, RZ, RZ, R30 ;  /* 0x000000ffff3e7224 */ /* 0x002fe400078e001e */
.L_x_32847:
[----:B------:R-:W-:Y:S05]  /*54c0*/  BSYNC B1 ;  /* 0x0000000000017941 */ /* 0x000fea0003800000 */
.L_x_32845:
        /* <DEDUP_REMOVED lines=16> */
.L_x_32851:
[----:B------:R-:W-:Y:S05]  /*55d0*/  BSYNC B2 ;  /* 0x0000000000027941 */ /* 0x000fea0003800000 */
.L_x_32850:
        /* <DEDUP_REMOVED lines=44> */
.L_x_32849:
[----:B------:R-:W-:Y:S05]  /*58a0*/  BSYNC B1 ;  /* 0x0000000000017941 */ /* 0x000fea0003800000 */
.L_x_32848:
[----:B------:R-:W0:Y:S01]  /*58b0*/  I2F.U32 R56, R62 ;  /* 0x0000003e00387306 */ /* 0x000e220000201000 */
[----:B------:R-:W-:Y:S01]  /*58c0*/  ISETP.NE.AND P6, PT, R140, RZ, PT ;  /* 0x000000ff8c00720c */ /* 0x000fe20003fc5270 */
[----:B-----5:R-:W-:Y:S02]  /*58d0*/  FMUL.FTZ R52, R52, c[0x0][0x1e8] ;  /* 0x00007a0034347a20 */ /* 0x020fe40000410000 */
        /* <DEDUP_REMOVED lines=9> */
.L_x_32852:
        /* <DEDUP_REMOVED lines=12> */
.L_x_32855:
[----:B------:R-:W-:Y:S02]  /*5a30*/  IMAD.MOV.U32 R52, RZ, RZ, R30 ;  /* 0x000000ffff347224 */ /* 0x000fe400078e001e */
.L_x_32856:
[----:B------:R-:W-:Y:S05]  /*5a40*/  BSYNC B1 ;  /* 0x0000000000017941 */ /* 0x000fea0003800000 */
.L_x_32854:
        /* <DEDUP_REMOVED lines=16> */
.L_x_32860:
[----:B------:R-:W-:Y:S05]  /*5b50*/  BSYNC B2 ;  /* 0x0000000000027941 */ /* 0x000fea0003800000 */
.L_x_32859:
        /* <DEDUP_REMOVED lines=44> */
.L_x_32858:
[----:B------:R-:W-:Y:S05]  /*5e20*/  BSYNC B1 ;  /* 0x0000000000017941 */ /* 0x000fea0003800000 */
.L_x_32857:
        /* <DEDUP_REMOVED lines=8> */
.L_x_32853:
        /* <DEDUP_REMOVED lines=12> */
.L_x_32862:
[----:B------:R-:W-:Y:S02]  /*5f70*/  IMAD.MOV.U32 R52, RZ, RZ, R30 ;  /* 0x000000ffff347224 */ /* 0x000fe400078e001e */
.L_x_32863:
[----:B------:R-:W-:Y:S05]  /*5f80*/  BSYNC B1 ;  /* 0x0000000000017941 */ /* 0x000fea0003800000 */
.L_x_32861:
        /* <DEDUP_REMOVED lines=16> */
.L_x_32867:
[----:B------:R-:W-:Y:S05]  /*6090*/  BSYNC B2 ;  /* 0x0000000000027941 */ /* 0x000fea0003800000 */
.L_x_32866:
        /* <DEDUP_REMOVED lines=44> */
.L_x_32865:
[----:B------:R-:W-:Y:S05]  /*6360*/  BSYNC B1 ;  /* 0x0000000000017941 */ /* 0x000fea0003800000 */
.L_x_32864:
        /* <DEDUP_REMOVED lines=11> */
.L_x_32868:
        /* <DEDUP_REMOVED lines=12> */
.L_x_32871:
[----:B------:R-:W-:Y:S02]  /*64e0*/  IMAD.MOV.U32 R60, RZ, RZ, R30 ;  /* 0x000000ffff3c7224 */ /* 0x000fe400078e001e */
.L_x_32872:
[----:B------:R-:W-:Y:S05]  /*64f0*/  BSYNC B1 ;  /* 0x0000000000017941 */ /* 0x000fea0003800000 */
.L_x_32870:
        /* <DEDUP_REMOVED lines=16> */
.L_x_32876:
[----:B------:R-:W-:Y:S05]  /*6600*/  BSYNC B2 ;  /* 0x0000000000027941 */ /* 0x000fea0003800000 */
.L_x_32875:
        /* <DEDUP_REMOVED lines=44> */
.L_x_32874:
[----:B------:R-:W-:Y:S05]  /*68d0*/  BSYNC B1 ;  /* 0x0000000000017941 */ /* 0x000fea0003800000 */
.L_x_32873:
        /* <DEDUP_REMOVED lines=8> */
.L_x_32869:
        /* <DEDUP_REMOVED lines=12> */
.L_x_32878:
[----:B------:R-:W-:Y:S02]  /*6a20*/  IMAD.MOV.U32 R60, RZ, RZ, R30 ;  /* 0x000000ffff3c7224 */ /* 0x000fe400078e001e */
.L_x_32879:
[----:B------:R-:W-:Y:S05]  /*6a30*/  BSYNC B1 ;  /* 0x0000000000017941 */ /* 0x000fea0003800000 */
.L_x_32877:
        /* <DEDUP_REMOVED lines=16> */
.L_x_32883:
[----:B------:R-:W-:Y:S05]  /*6b40*/  BSYNC B2 ;  /* 0x0000000000027941 */ /* 0x000fea0003800000 */
.L_x_32882:
        /* <DEDUP_REMOVED lines=44> */
.L_x_32881:
[----:B------:R-:W-:Y:S05]  /*6e10*/  BSYNC B1 ;  /* 0x0000000000017941 */ /* 0x000fea0003800000 */
.L_x_32880:
        /* <DEDUP_REMOVED lines=11> */
.L_x_32884:
        /* <DEDUP_REMOVED lines=12> */
.L_x_32887:
[----:B------:R-:W-:Y:S02]  /*6f90*/  IMAD.MOV.U32 R54, RZ, RZ, R30 ;  /* 0x000000ffff367224 */ /* 0x000fe400078e001e */
.L_x_32888:
[----:B------:R-:W-:Y:S05]  /*6fa0*/  BSYNC B1 ;  /* 0x0000000000017941 */ /* 0x000fea0003800000 */
.L_x_32886:
        /* <DEDUP_REMOVED lines=16> */
.L_x_32892:
[----:B------:R-:W-:Y:S05]  /*70b0*/  BSYNC B2 ;  /* 0x0000000000027941 */ /* 0x000fea0003800000 */
.L_x_32891:
        /* <DEDUP_REMOVED lines=44> */
.L_x_32890:
[----:B------:R-:W-:Y:S05]  /*7380*/  BSYNC B1 ;  /* 0x0000000000017941 */ /* 0x000fea0003800000 */
.L_x_32889:
        /* <DEDUP_REMOVED lines=8> */
.L_x_32885:
        /* <DEDUP_REMOVED lines=12> */
.L_x_32894:
[----:B------:R-:W-:Y:S02]  /*74d0*/  IMAD.MOV.U32 R54, RZ, RZ, R30 ;  /* 0x000000ffff367224 */ /* 0x000fe400078e001e */
.L_x_32895:
[----:B------:R-:W-:Y:S05]  /*74e0*/  BSYNC B1 ;  /* 0x0000000000017941 */ /* 0x000fea0003800000 */
.L_x_32893:
        /* <DEDUP_REMOVED lines=16> */
.L_x_32899:
[----:B------:R-:W-:Y:S05]  /*75f0*/  BSYNC B2 ;  /* 0x0000000000027941 */ /* 0x000fea0003800000 */
.L_x_32898:
        /* <DEDUP_REMOVED lines=44> */
.L_x_32897:
[----:B------:R-:W-:Y:S05]  /*78c0*/  BSYNC B1 ;  /* 0x0000000000017941 */ /* 0x000fea0003800000 */
.L_x_32896:
        /* <DEDUP_REMOVED lines=11> */
.L_x_32900:
        /* <DEDUP_REMOVED lines=12> */
.L_x_32903:
[----:B------:R-:W-:Y:S02]  /*7a40*/  MOV R0, R30 ;  /* 0x0000001e00007202 */ /* 0x000fe40000000f00 */
.L_x_32904:
[----:B------:R-:W-:Y:S05]  /*7a50*/  BSYNC B1 ;  /* 0x0000000000017941 */ /* 0x000fea0003800000 */
.L_x_32902:
        /* <DEDUP_REMOVED lines=16> */
.L_x_32908:
[----:B------:R-:W-:Y:S05]  /*7b60*/  BSYNC B2 ;  /* 0x0000000000027941 */ /* 0x000fea0003800000 */
.L_x_32907:
        /* <DEDUP_REMOVED lines=44> */
.L_x_32906:
[----:B------:R-:W-:Y:S05]  /*7e30*/  BSYNC B1 ;  /* 0x0000000000017941 */ /* 0x000fea0003800000 */
.L_x_32905:
        /* <DEDUP_REMOVED lines=9> */
.L_x_32901:
[----:B------:R-:W-:Y:S01]  /*7ed0*/  SEL R52, RZ, 0x1000000, P4 ;  /* 0x01000000ff347807 */ /* 0x000fe20002000000 */
[----:B------:R-:W-:Y:S01]  /*7ee0*/  IMAD.MOV.U32 R250, RZ, RZ, 0x4 ;  /* 0x00000004fffa7424 */ /* 0x000fe200078e00ff */
[----:B------:R-:W-:Y:S02]  /*7ef0*/  SEL R53, RZ, 0x10000, P3 ;  /* 0x00010000ff357807 */ /* 0x000fe40001800000 */
[----:B------:R-:W-:Y:S02]  /*7f00*/  SEL R54, RZ, 0x100, P2 ;  /* 0x00000100ff367807 */ /* 0x000fe40001000000 */
[----:B------:R-:W-:Y:S02]  /*7f10*/  ISETP.NE.AND P5, PT, R156, RZ, PT ;  /* 0x000000ff9c00720c */ /* 0x000fe40003fa5270 */
[----:B------:R-:W-:Y:S02]  /*7f20*/  SEL R55, RZ, 0x1, P1 ;  /* 0x00000001ff377807 */ /* 0x000fe40000800000 */
[----:B------:R-:W-:Y:S01]  /*7f30*/  IADD3 R54, R54, R52, R53 ;  /* 0x0000003436367210 */ /* 0x000fe20007ffe035 */
[----:B------:R-:W-:Y:S01]  /*7f40*/  IMAD.WIDE.U32 R52, R151, R152, c[0x0][0x188] ;  /* 0x0000620097347625 */ /* 0x000fe200078e0098 */
[----:B------:R-:W-:-:S03]  /*7f50*/  IADD3 R150, R143, 0x40, RZ ;  /* 0x000000408f967810 */ /* 0x000fc60007ffe0ff */
[----:B------:R-:W-:Y:S01]  /*7f60*/  IMAD.IADD R57, R54, 0x1, R55 ;  /* 0x0000000136397824 */ /* 0x000fe200078e0237 */
[----:B------:R-:W-:Y:S01]  /*7f70*/  STG.E.128 [R52.64], R88 ;  /* 0x0000005834007986 */ /* 0x000fe2000c101d06 */
[----:B------:R-:W-:-:S05]  /*7f80*/  IMAD.WIDE.U32 R54, R151, R250, c[0x0][0x190] ;  /* 0x0000640097367625 */ /* 0x000fca00078e00fa */
[----:B------:R0:W-:Y:S02]  /*7f90*/  STG.E [R54.64], R57 ;  /* 0x0000003936007986 */ /* 0x0001e4000c101906 */
[----:B0-----:R-:W-:-:S04]  /*7fa0*/  @P5 IMAD.WIDE.U32 R54, R150, R152, c[0x0][0x178] ;  /* 0x00005e0096365625 */ /* 0x001fc800078e0098 */
[----:B------:R-:W-:Y:S01]  /*7fb0*/  @P0 IMAD.WIDE.U32 R52, R150, R152, c[0x0][0x180] ;  /* 0x0000600096340625 */ /* 0x000fe200078e0098 */
[----:B------:R-:W-:Y:S05]  /*7fc0*/  @!P5 BRA `(.L_x_32909) ;  /* 0x000000a00000d947 */ /* 0x000fea0003800000 */
[----:B------:R-:W-:-:S05]  /*7fd0*/  IMAD.U32 R56, R113, 0x10000, RZ ;  /* 0x0001000071387824 */ /* 0x000fca00078e00ff */
[----:B------:R-:W-:Y:S02]  /*7fe0*/  LOP3.LUT R57, R56, 0xff0000, RZ, 0xc0, !PT ;  /* 0x00ff000038397812 */ /* 0x000fe400078ec0ff */
[----:B------:R-:W-:-:S04]  /*7ff0*/  LOP3.LUT R56, R0, 0xffff, RZ, 0xc0, !PT ;  /* 0x0000ffff00387812 */ /* 0x000fc800078ec0ff */
[----:B------:R-:W-:Y:S02]  /*8000*/  LEA R56, R56, R57, 0x18 ;  /* 0x0000003938387211 */ /* 0x000fe400078ec0ff */
[----:B------:R-:W-:-:S05]  /*8010*/  LOP3.LUT R57, R112, 0xff, RZ, 0xc0, !PT ;  /* 0x000000ff70397812 */ /* 0x000fca00078ec0ff */
[----:B------:R-:W-:Y:S01]  /*8020*/  IMAD R56, R57, 0x100, R56 ;  /* 0x0000010039387824 */ /* 0x000fe200078e0238 */
[----:B------:R-:W-:-:S05]  /*8030*/  LOP3.LUT R57, R111, 0xff, RZ, 0xc0, !PT ;  /* 0x000000ff6f397812 */ /* 0x000fca00078ec0ff */
[----:B------:R-:W-:Y:S02]  /*8040*/  IMAD.IADD R59, R56, 0x1, R57 ;  /* 0x00000001383b7824 */ /* 0x000fe400078e0239 */
[----:B------:R-:W-:-:S05]  /*8050*/  IMAD.WIDE.U32 R56, R151, R250, c[0x0][0x198] ;  /* 0x0000660097387625 */ /* 0x000fca00078e00fa */
[----:B------:R0:W-:Y:S02]  /*8060*/  STG.E [R56.64], R59 ;  /* 0x0000003b38007986 */ /* 0x0001e4000c101906 */
.L_x_32909:
[----:B0-----:R-:W-:Y:S01]  /*8070*/  IMAD.WIDE.U32 R56, R150, R152, c[0x0][0x170] ;  /* 0x00005c0096387625 */ /* 0x001fe200078e0098 */
[----:B------:R0:W5:Y:S04]  /*8080*/  @P5 LDG.E.128 R100, [R54.64] ;  /* 0x0000000636645981 */ /* 0x000168000c1e1d00 */
[----:B------:R0:W5:Y:S04]  /*8090*/  @P0 LDG.E.128 R96, [R52.64] ;  /* 0x0000000634600981 */ /* 0x000168000c1e1d00 */
[----:B0-----:R0:W5:Y:S01]  /*80a0*/  LDG.E.128 R52, [R56.64] ;  /* 0x0000000638347981 */ /* 0x001162000c1e1d00 */
        /* <DEDUP_REMOVED lines=12> */
.L_x_32911:
[----:B0-----:R-:W-:Y:S02]  /*8170*/  IMAD.MOV.U32 R60, RZ, RZ, R30 ;  /* 0x000000ffff3c7224 */ /* 0x001fe400078e001e */
.L_x_32912:
[----:B------:R-:W-:Y:S05]  /*8180*/  BSYNC B1 ;  /* 0x0000000000017941 */ /* 0x000fea0003800000 */
.L_x_32910:
        /* <DEDUP_REMOVED lines=16> */
.L_x_32916:
[----:B------:R-:W-:Y:S05]  /*8290*/  BSYNC B2 ;  /* 0x0000000000027941 */ /* 0x000fea0003800000 */
.L_x_32915:
        /* <DEDUP_REMOVED lines=38> */
[----:B------:R-:W-:-:S05]  /*8500*/  IMAD.WIDE.U32 R56, R57, -0x326172a9, RZ ;  /* 0xcd9e8d5739387825 */ /* 0x000fca00078e00ff */
[----:B------:R-:W-:Y:S02]  /*8510*/  LOP3.LUT R2, R57, UR25, R2, 0x96, !PT ;  /* 0x0000001939027c12 */ /* 0x000fe4000f8e9602 */
[----:B------:R-:W-:Y:S01]  /*8520*/  MOV R30, R56 ;  /* 0x00000038001e7202 */ /* 0x000fe20000000f00 */
[----:B------:R-:W-:-:S04]  /*8530*/  IMAD.WIDE.U32 R56, R3, -0x2daee0ad, RZ ;  /* 0xd2511f5303387825 */ /* 0x000fc800078e00ff */
[----:B------:R-:W-:Y:S01]  /*8540*/  IMAD.MOV.U32 R32, RZ, RZ, R56 ;  /* 0x000000ffff207224 */ /* 0x000fe200078e0038 */
[----:B------:R-:W-:Y:S02]  /*8550*/  LOP3.LUT R3, R57, UR26, R58, 0x96, !PT ;  /* 0x0000001a39037c12 */ /* 0x000fe4000f8e963a */
.L_x_32914:
[----:B------:R-:W-:Y:S05]  /*8560*/  BSYNC B1 ;  /* 0x0000000000017941 */ /* 0x000fea0003800000 */
.L_x_32913:
        /* <DEDUP_REMOVED lines=12> */
.L_x_32917:
        /* <DEDUP_REMOVED lines=12> */
.L_x_32920:
[----:B------:R-:W-:Y:S02]  /*86f0*/  IMAD.MOV.U32 R52, RZ, RZ, R30 ;  /* 0x000000ffff347224 */ /* 0x000fe400078e001e */
.L_x_32921:
[----:B------:R-:W-:Y:S05]  /*8700*/  BSYNC B1 ;  /* 0x0000000000017941 */ /* 0x000fea0003800000 */
.L_x_32919:
        /* <DEDUP_REMOVED lines=16> */
.L_x_32925:
[----:B------:R-:W-:Y:S05]  /*8810*/  BSYNC B2 ;  /* 0x0000000000027941 */ /* 0x000fea0003800000 */
.L_x_32924:
        /* <DEDUP_REMOVED lines=44> */
.L_x_32923:
[----:B------:R-:W-:Y:S05]  /*8ae0*/  BSYNC B1 ;  /* 0x0000000000017941 */ /* 0x000fea0003800000 */
.L_x_32922:
        /* <DEDUP_REMOVED lines=8> */
.L_x_32918:
        /* <DEDUP_REMOVED lines=12> */
.L_x_32927:
[----:B------:R-:W-:Y:S02]  /*8c30*/  IMAD.MOV.U32 R52, RZ, RZ, R30 ;  /* 0x000000ffff347224 */ /* 0x000fe400078e001e */
.L_x_32928:
[----:B------:R-:W-:Y:S05]  /*8c40*/  BSYNC B1 ;  /* 0x0000000000017941 */ /* 0x000fea0003800000 */
.L_x_32926:
        /* <DEDUP_REMOVED lines=16> */
.L_x_32932:
[----:B------:R-:W-:Y:S05]  /*8d50*/  BSYNC B2 ;  /* 0x0000000000027941 */ /* 0x000fea0003800000 */
.L_x_32931:
        /* <DEDUP_REMOVED lines=44> */
.L_x_32930:
[----:B------:R-:W-:Y:S05]  /*9020*/  BSYNC B1 ;  /* 0x0000000000017941 */ /* 0x000fea0003800000 */
.L_x_32929:
        /* <DEDUP_REMOVED lines=11> */
.L_x_32933:
        /* <DEDUP_REMOVED lines=12> */
.L_x_32936:
[----:B------:R-:W-:Y:S02]  /*91a0*/  MOV R60, R30 ;  /* 0x0000001e003c7202 */ /* 0x000fe40000000f00 */
.L_x_32937:
[----:B------:R-:W-:Y:S05]  /*91b0*/  BSYNC B1 ;  /* 0x0000000000017941 */ /* 0x000fea0003800000 */
.L_x_32935:
        /* <DEDUP_REMOVED lines=16> */
.L_x_32941:
[----:B------:R-:W-:Y:S05]  /*92c0*/  BSYNC B2 ;  /* 0x0000000000027941 */ /* 0x000fea0003800000 */
.L_x_32940:
        /* <DEDUP_REMOVED lines=44> */
.L_x_32939:
[----:B------:R-:W-:Y:S05]  /*9590*/  BSYNC B1 ;  /* 0x0000000000017941 */ /* 0x000fea0003800000 */
.L_x_32938:
        /* <DEDUP_REMOVED lines=8> */
.L_x_32934:
        /* <DEDUP_REMOVED lines=12> */
.L_x_32943:
[----:B------:R-:W-:Y:S02]  /*96e0*/  MOV R58, R30 ;  /* 0x0000001e003a7202 */ /* 0x000fe40000000f00 */
.L_x_32944:
[----:B------:R-:W-:Y:S05]  /*96f0*/  BSYNC B1 ;  /* 0x0000000000017941 */ /* 0x000fea0003800000 */
.L_x_32942:
        /* <DEDUP_REMOVED lines=16> */
.L_x_32948:
[----:B------:R-:W-:Y:S05]  /*9800*/  BSYNC B2 ;  /* 0x0000000000027941 */ /* 0x000fea0003800000 */
.L_x_32947:
        /* <DEDUP_REMOVED lines=44> */
.L_x_32946:
[----:B------:R-:W-:Y:S05]  /*9ad0*/  BSYNC B1 ;  /* 0x0000000000017941 */ /* 0x000fea0003800000 */
.L_x_32945:
        /* <DEDUP_REMOVED lines=11> */
.L_x_32949:
        /* <DEDUP_REMOVED lines=12> */
.L_x_32952:
[----:B------:R-:W-:Y:S02]  /*9c50*/  IMAD.MOV.U32 R54, RZ, RZ, R30 ;  /* 0x000000ffff367224 */ /* 0x000fe400078e001e */
.L_x_32953:
[----:B------:R-:W-:Y:S05]  /*9c60*/  BSYNC B1 ;  /* 0x0000000000017941 */ /* 0x000fea0003800000 */
.L_x_32951:
        /* <DEDUP_REMOVED lines=16> */
.L_x_32957:
[----:B------:R-:W-:Y:S05]  /*9d70*/  BSYNC B2 ;  /* 0x0000000000027941 */ /* 0x000fea0003800000 */
.L_x_32956:
        /* <DEDUP_REMOVED lines=44> */
.L_x_32955:
[----:B------:R-:W-:Y:S05]  /*a040*/  BSYNC B1 ;  /* 0x0000000000017941 */ /* 0x000fea0003800000 */
.L_x_32954:
        /* <DEDUP_REMOVED lines=8> */
.L_x_32950:
        /* <DEDUP_REMOVED lines=12> */
.L_x_32959:
[----:B------:R-:W-:Y:S02]  /*a190*/  IMAD.MOV.U32 R54, RZ, RZ, R30 ;  /* 0x000000ffff367224 */ /* 0x000fe400078e001e */
.L_x_32960:
[----:B------:R-:W-:Y:S05]  /*a1a0*/  BSYNC B1 ;  /* 0x0000000000017941 */ /* 0x000fea0003800000 */
.L_x_32958:
        /* <DEDUP_REMOVED lines=16> */
.L_x_32964:
[----:B------:R-:W-:Y:S05]  /*a2b0*/  BSYNC B2 ;  /* 0x0000000000027941 */ /* 0x000fea0003800000 */
.L_x_32963:
        /* <DEDUP_REMOVED lines=44> */
.L_x_32962:
[----:B------:R-:W-:Y:S05]  /*a580*/  BSYNC B1 ;  /* 0x0000000000017941 */ /* 0x000fea0003800000 */
.L_x_32961:
        /* <DEDUP_REMOVED lines=11> */
.L_x_32965:
        /* <DEDUP_REMOVED lines=12> */
.L_x_32968:
[----:B------:R-:W-:Y:S02]  /*a700*/  IMAD.MOV.U32 R0, RZ, RZ, R30 ;  /* 0x000000ffff007224 */ /* 0x000fe400078e001e */
.L_x_32969:
[----:B------:R-:W-:Y:S05]  /*a710*/  BSYNC B1 ;  /* 0x0000000000017941 */ /* 0x000fea0003800000 */
.L_x_32967:
        /* <DEDUP_REMOVED lines=16> */
.L_x_32973:
[----:B------:R-:W-:Y:S05]  /*a820*/  BSYNC B2 ;  /* 0x0000000000027941 */ /* 0x000fea0003800000 */
.L_x_32972:
        /* <DEDUP_REMOVED lines=39> */
[----:B------:R-:W-:Y:S01]  /*aaa0*/  HFMA2.MMA R56, -RZ, RZ, 0, 0 ;  /* 0x00000000ff387435 */ /* 0x000fe200000001ff */
[----:B------:R-:W-:Y:S01]  /*aab0*/  IMAD.WIDE.U32 R52, R52, -0x2daee0ad, RZ ;  /* 0xd2511f5334347825 */ /* 0x000fe200078e00ff */
[----:B------:R-:W-:-:S03]  /*aac0*/  LOP3.LUT R2, R57, UR25, R2, 0x96, !PT ;  /* 0x0000001939027c12 */ /* 0x000fc6000f8e9602 */
[----:B------:R-:W-:Y:S01]  /*aad0*/  IMAD.MOV.U32 R32, RZ, RZ, R52 ;  /* 0x000000ffff207224 */ /* 0x000fe200078e0034 */
[----:B------:R-:W-:Y:S02]  /*aae0*/  LOP3.LUT R3, R53, UR26, R54, 0x96, !PT ;  /* 0x0000001a35037c12 */ /* 0x000fe4000f8e9636 */
.L_x_32971:
[----:B------:R-:W-:Y:S05]  /*aaf0*/  BSYNC B1 ;  /* 0x0000000000017941 */ /* 0x000fea0003800000 */
.L_x_32970:
        /* <DEDUP_REMOVED lines=9> */
.L_x_32966:
[----:B------:R-:W-:Y:S01]  /*ab90*/  SEL R54, RZ, 0x1000000, P4 ;  /* 0x01000000ff367807 */ /* 0x000fe20002000000 */
[----:B------:R-:W-:Y:S01]  /*aba0*/  IMAD.WIDE.U32 R52, R150, R152, c[0x0][0x188] ;  /* 0x0000620096347625 */ /* 0x000fe200078e0098 */
[----:B------:R-:W-:Y:S02]  /*abb0*/  SEL R55, RZ, 0x10000, P3 ;  /* 0x00010000ff377807 */ /* 0x000fe40001800000 */
[----:B------:R-:W-:Y:S02]  /*abc0*/  SEL R57, RZ, 0x100, P2 ;  /* 0x00000100ff397807 */ /* 0x000fe40001000000 */
[----:B------:R-:W-:Y:S01]  /*abd0*/  ISETP.NE.AND P5, PT, R156, RZ, PT ;  /* 0x000000ff9c00720c */ /* 0x000fe20003fa5270 */
[----:B------:R0:W-:Y:S01]  /*abe0*/  STG.E.128 [R52.64], R84 ;  /* 0x0000005434007986 */ /* 0x0001e2000c101d06 */
[----:B------:R-:W-:Y:S02]  /*abf0*/  IADD3 R54, R57, R54, R55 ;  /* 0x0000003639367210 */ /* 0x000fe40007ffe037 */
[----:B------:R-:W-:-:S02]  /*ac00*/  SEL R55, RZ, 0x1, P1 ;  /* 0x00000001ff377807 */ /* 0x000fc40000800000 */
[----:B------:R-:W-:-:S03]  /*ac10*/  IADD3 R147, R143, 0x60, RZ ;  /* 0x000000608f937810 */ /* 0x000fc60007ffe0ff */
[----:B------:R-:W-:Y:S02]  /*ac20*/  IMAD.IADD R55, R54, 0x1, R55 ;  /* 0x0000000136377824 */ /* 0x000fe400078e0237 */
[----:B0-----:R-:W-:-:S05]  /*ac30*/  IMAD.WIDE.U32 R52, R150, R250, c[0x0][0x190] ;  /* 0x0000640096347625 */ /* 0x001fca00078e00fa */
[----:B------:R0:W-:Y:S02]  /*ac40*/  STG.E [R52.64], R55 ;  /* 0x0000003734007986 */ /* 0x0001e4000c101906 */
[----:B0-----:R-:W-:Y:S01]  /*ac50*/  @P5 IMAD.WIDE.U32 R52, R147, R152, c[0x0][0x178] ;  /* 0x00005e0093345625 */ /* 0x001fe200078e0098 */
[----:B------:R-:W-:Y:S05]  /*ac60*/  @!P5 BRA `(.L_x_32974) ;  /* 0x000000a00000d947 */ /* 0x000fea0003800000 */
[----:B------:R-:W-:-:S05]  /*ac70*/  IMAD.U32 R54, R113, 0x10000, RZ ;  /* 0x0001000071367824 */ /* 0x000fca00078e00ff */
[----:B------:R-:W-:Y:S02]  /*ac80*/  LOP3.LUT R55, R54, 0xff0000, RZ, 0xc0, !PT ;  /* 0x00ff000036377812 */ /* 0x000fe400078ec0ff */
[----:B------:R-:W-:-:S05]  /*ac90*/  LOP3.LUT R54, R0, 0xffff, RZ, 0xc0, !PT ;  /* 0x0000ffff00367812 */ /* 0x000fca00078ec0ff */
[----:B------:R-:W-:Y:S01]  /*aca0*/  IMAD R54, R54, 0x1000000, R55 ;  /* 0x0100000036367824 */ /* 0x000fe200078e0237 */
[----:B------:R-:W-:-:S05]  /*acb0*/  LOP3.LUT R55, R112, 0xff, RZ, 0xc0, !PT ;  /* 0x000000ff70377812 */ /* 0x000fca00078ec0ff */
[----:B------:R-:W-:Y:S01]  /*acc0*/  IMAD R54, R55, 0x100, R54 ;  /* 0x0000010037367824 */ /* 0x000fe200078e0236 */
[----:B------:R-:W-:-:S04]  /*acd0*/  LOP3.LUT R55, R111, 0xff, RZ, 0xc0, !PT ;  /* 0x000000ff6f377812 */ /* 0x000fc800078ec0ff */
[----:B------:R-:W-:Y:S01]  /*ace0*/  IADD3 R57, R54, R55, RZ ;  /* 0x0000003736397210 */ /* 0x000fe20007ffe0ff */
[----:B------:R-:W-:-:S05]  /*acf0*/  IMAD.WIDE.U32 R54, R150, R250, c[0x0][0x198] ;  /* 0x0000660096367625 */ /* 0x000fca00078e00fa */
[----:B------:R0:W-:Y:S02]  /*ad00*/  STG.E [R54.64], R57 ;  /* 0x0000003936007986 */ /* 0x0001e4000c101906 */
.L_x_32974:
[----:B------:R1:W5:Y:S02]  /*ad10*/  @P5 LDG.E.128 R100, [R52.64] ;  /* 0x0000000634645981 */ /* 0x000364000c1e1d00 */
[----:B-1----:R-:W-:-:S05]  /*ad20*/  @P0 IMAD.WIDE.U32 R52, R147, R152, c[0x0][0x180] ;  /* 0x0000600093340625 */ /* 0x002fca00078e0098 */
[----:B------:R1:W5:Y:S02]  /*ad30*/  @P0 LDG.E.128 R96, [R52.64] ;  /* 0x0000000634600981 */ /* 0x000364000c1e1d00 */
[----:B-1----:R-:W-:-:S06]  /*ad40*/  IMAD.WIDE.U32 R52, R147, R152, c[0x0][0x170] ;  /* 0x00005c0093347625 */ /* 0x002fcc00078e0098 */
[----:B0-----:R-:W5:Y:S01]  /*ad50*/  LDG.E.128 R52, [R52.64] ;  /* 0x0000000634347981 */ /* 0x001f62000c1e1d00 */
        /* <DEDUP_REMOVED lines=12> */
.L_x_32976:
[----:B------:R-:W-:Y:S02]  /*ae20*/  IMAD.MOV.U32 R60, RZ, RZ, R30 ;  /* 0x000000ffff3c7224 */ /* 0x000fe400078e001e */
.L_x_32977:
[----:B------:R-:W-:Y:S05]  /*ae30*/  BSYNC B1 ;  /* 0x0000000000017941 */ /* 0x000fea0003800000 */
.L_x_32975:
        /* <DEDUP_REMOVED lines=16> */
.L_x_32981:
[----:B------:R-:W-:Y:S05]  /*af40*/  BSYNC B2 ;  /* 0x0000000000027941 */ /* 0x000fea0003800000 */
.L_x_32980:
        /* <DEDUP_REMOVED lines=44> */
.L_x_32979:
[----:B------:R-:W-:Y:S05]  /*b210*/  BSYNC B1 ;  /* 0x0000000000017941 */ /* 0x000fea0003800000 */
.L_x_32978:
        /* <DEDUP_REMOVED lines=12> */
.L_x_32982:
        /* <DEDUP_REMOVED lines=12> */
.L_x_32985:
[----:B------:R-:W-:Y:S02]  /*b3a0*/  IMAD.MOV.U32 R52, RZ, RZ, R30 ;  /* 0x000000ffff347224 */ /* 0x000fe400078e001e */
.L_x_32986:
[----:B------:R-:W-:Y:S05]  /*b3b0*/  BSYNC B1 ;  /* 0x0000000000017941 */ /* 0x000fea0003800000 */
.L_x_32984:
        /* <DEDUP_REMOVED lines=16> */
.L_x_32990:
[----:B------:R-:W-:Y:S05]  /*b4c0*/  BSYNC B2 ;  /* 0x0000000000027941 */ /* 0x000fea0003800000 */
.L_x_32989:
        /* <DEDUP_REMOVED lines=44> */
.L_x_32988:
[----:B------:R-:W-:Y:S05]  /*b790*/  BSYNC B1 ;  /* 0x0000000000017941 */ /* 0x000fea0003800000 */
.L_x_32987:
        /* <DEDUP_REMOVED lines=8> */
.L_x_32983:
        /* <DEDUP_REMOVED lines=12> */
.L_x_32992:
[----:B------:R-:W-:Y:S02]  /*b8e0*/  IMAD.MOV.U32 R52, RZ, RZ, R30 ;  /* 0x000000ffff347224 */ /* 0x000fe400078e001e */
.L_x_32993:
[----:B------:R-:W-:Y:S05]  /*b8f0*/  BSYNC B1 ;  /* 0x0000000000017941 */ /* 0x000fea0003800000 */
.L_x_32991:
        /* <DEDUP_REMOVED lines=16> */
.L_x_32997:
[----:B------:R-:W-:Y:S05]  /*ba00*/  BSYNC B2 ;  /* 0x0000000000027941 */ /* 0x000fea0003800000 */
.L_x_32996:
        /* <DEDUP_REMOVED lines=44> */
.L_x_32995:
[----:B------:R-:W-:Y:S05]  /*bcd0*/  BSYNC B1 ;  /* 0x0000000000017941 */ /* 0x000fea0003800000 */
.L_x_32994:
        /* <DEDUP_REMOVED lines=11> */
.L_x_32998:
        /* <DEDUP_REMOVED lines=12> */
.L_x_33001:
[----:B------:R-:W-:Y:S02]  /*be50*/  IMAD.MOV.U32 R58, RZ, RZ, R30 ;  /* 0x000000ffff3a7224 */ /* 0x000fe400078e001e */
.L_x_33002:
[----:B------:R-:W-:Y:S05]  /*be60*/  BSYNC B1 ;  /* 0x0000000000017941 */ /* 0x000fea0003800000 */
.L_x_33000:
        /* <DEDUP_REMOVED lines=16> */
.L_x_33006:
[----:B------:R-:W-:Y:S05]  /*bf70*/  BSYNC B2 ;  /* 0x0000000000027941 */ /* 0x000fea0003800000 */
.L_x_33005:
        /* <DEDUP_REMOVED lines=44> */
.L_x_33004:
[----:B------:R-:W-:Y:S05]  /*c240*/  BSYNC B1 ;  /* 0x0000000000017941 */ /* 0x000fea0003800000 */
.L_x_33003:
        /* <DEDUP_REMOVED lines=8> */
.L_x_32999:
        /* <DEDUP_REMOVED lines=12> */
.L_x_33008:
[----:B------:R-:W-:Y:S02]  /*c390*/  IMAD.MOV.U32 R58, RZ, RZ, R30 ;  /* 0x000000ffff3a7224 */ /* 0x000fe400078e001e */
.L_x_33009:
[----:B------:R-:W-:Y:S05]  /*c3a0*/  BSYNC B1 ;  /* 0x0000000000017941 */ /* 0x000fea0003800000 */
.L_x_33007:
        /* <DEDUP_REMOVED lines=16> */
.L_x_33013:
[----:B------:R-:W-:Y:S05]  /*c4b0*/  BSYNC B2 ;  /* 0x0000000000027941 */ /* 0x000fea0003800000 */
.L_x_33012:
        /* <DEDUP_REMOVED lines=44> */
.L_x_33011:
[----:B------:R-:W-:Y:S05]  /*c780*/  BSYNC B1 ;  /* 0x0000000000017941 */ /* 0x000fea0003800000 */
.L_x_33010:
        /* <DEDUP_REMOVED lines=11> */
.L_x_33014:
        /* <DEDUP_REMOVED lines=12> */
.L_x_33017:
[----:B------:R-:W-:Y:S02]  /*c900*/  IMAD.MOV.U32 R54, RZ, RZ, R30 ;  /* 0x000000ffff367224 */ /* 0x000fe400078e001e */
.L_x_33018:
[----:B------:R-:W-:Y:S05]  /*c910*/  BSYNC B1 ;  /* 0x0000000000017941 */ /* 0x000fea0003800000 */
.L_x_33016:
        /* <DEDUP_REMOVED lines=16> */
.L_x_33022:
[----:B------:R-:W-:Y:S05]  /*ca20*/  BSYNC B2 ;  /* 0x0000000000027941 */ /* 0x000fea0003800000 */
.L_x_33021:
        /* <DEDUP_REMOVED lines=44> */
.L_x_33020:
[----:B------:R-:W-:Y:S05]  /*ccf0*/  BSYNC B1 ;  /* 0x0000000000017941 */ /* 0x000fea0003800000 */
.L_x_33019:
        /* <DEDUP_REMOVED lines=8> */
.L_x_33015:
        /* <DEDUP_REMOVED lines=12> */
.L_x_33024:
[----:B------:R-:W-:Y:S02]  /*ce40*/  IMAD.MOV.U32 R54, RZ, RZ, R30 ;  /* 0x000000ffff367224 */ /* 0x000fe400078e001e */
.L_x_33025:
[----:B------:R-:W-:Y:S05]  /*ce50*/  BSYNC B1 ;  /* 0x0000000000017941 */ /* 0x000fea0003800000 */
.L_x_33023:
        /* <DEDUP_REMOVED lines=16> */
.L_x_33029:
[----:B------:R-:W-:Y:S05]  /*cf60*/  BSYNC B2 ;  /* 0x0000000000027941 */ /* 0x000fea0003800000 */
.L_x_33028:
        /* <DEDUP_REMOVED lines=44> */
.L_x_33027:
[----:B------:R-:W-:Y:S05]  /*d230*/  BSYNC B1 ;  /* 0x0000000000017941 */ /* 0x000fea0003800000 */
.L_x_33026:
        /* <DEDUP_REMOVED lines=11> */
.L_x_33030:
        /* <DEDUP_REMOVED lines=12> */
.L_x_33033:
[----:B------:R-:W-:Y:S02]  /*d3b0*/  IMAD.MOV.U32 R0, RZ, RZ, R30 ;  /* 0x000000ffff007224 */ /* 0x000fe400078e001e */
.L_x_33034:
[----:B------:R-:W-:Y:S05]  /*d3c0*/  BSYNC B1 ;  /* 0x0000000000017941 */ /* 0x000fea0003800000 */
.L_x_33032:
        /* <DEDUP_REMOVED lines=16> */
.L_x_33038:
[----:B------:R-:W-:Y:S05]  /*d4d0*/  BSYNC B2 ;  /* 0x0000000000027941 */ /* 0x000fea0003800000 */
.L_x_33037:
        /* <DEDUP_REMOVED lines=44> */
.L_x_33036:
[----:B------:R-:W-:Y:S05]  /*d7a0*/  BSYNC B1 ;  /* 0x0000000000017941 */ /* 0x000fea0003800000 */
.L_x_33035:
        /* <DEDUP_REMOVED lines=9> */
.L_x_33031:
        /* <DEDUP_REMOVED lines=24> */
.L_x_33039:
        /* <DEDUP_REMOVED lines=17> */
.L_x_33041:
[----:B------:R-:W-:Y:S02]  /*dad0*/  IMAD.MOV.U32 R60, RZ, RZ, R30 ;  /* 0x000000ffff3c7224 */ /* 0x000fe400078e001e */
.L_x_33042:
[----:B------:R-:W-:Y:S05]  /*dae0*/  BSYNC B1 ;  /* 0x0000000000017941 */ /* 0x000fea0003800000 */
.L_x_33040:
        /* <DEDUP_REMOVED lines=16> */
.L_x_33046:
[----:B------:R-:W-:Y:S05]  /*dbf0*/  BSYNC B2 ;  /* 0x0000000000027941 */ /* 0x000fea0003800000 */
.L_x_33045:
        /* <DEDUP_REMOVED lines=44> */
.L_x_33044:
[----:B------:R-:W-:Y:S05]  /*dec0*/  BSYNC B1 ;  /* 0x0000000000017941 */ /* 0x000fea0003800000 */
.L_x_33043:
        /* <DEDUP_REMOVED lines=12> */
.L_x_33047:
        /* <DEDUP_REMOVED lines=12> */
.L_x_33050:
[----:B------:R-:W-:Y:S02]  /*e050*/  IMAD.MOV.U32 R52, RZ, RZ, R30 ;  /* 0x000000ffff347224 */ /* 0x000fe400078e001e */
.L_x_33051:
[----:B------:R-:W-:Y:S05]  /*e060*/  BSYNC B1 ;  /* 0x0000000000017941 */ /* 0x000fea0003800000 */
.L_x_33049:
        /* <DEDUP_REMOVED lines=16> */
.L_x_33055:
[----:B------:R-:W-:Y:S05]  /*e170*/  BSYNC B2 ;  /* 0x0000000000027941 */ /* 0x000fea0003800000 */
.L_x_33054:
        /* <DEDUP_REMOVED lines=44> */
.L_x_33053:
[----:B------:R-:W-:Y:S05]  /*e440*/  BSYNC B1 ;  /* 0x0000000000017941 */ /* 0x000fea0003800000 */
.L_x_33052:
        /* <DEDUP_REMOVED lines=8> */
.L_x_33048:
        /* <DEDUP_REMOVED lines=12> */
.L_x_33057:
[----:B------:R-:W-:Y:S02]  /*e590*/  MOV R52, R30 ;  /* 0x0000001e00347202 */ /* 0x000fe40000000f00 */
.L_x_33058:
[----:B------:R-:W-:Y:S05]  /*e5a0*/  BSYNC B1 ;  /* 0x0000000000017941 */ /* 0x000fea0003800000 */
.L_x_33056:
        /* <DEDUP_REMOVED lines=16> */
.L_x_33062:
[----:B------:R-:W-:Y:S05]  /*e6b0*/  BSYNC B2 ;  /* 0x0000000000027941 */ /* 0x000fea0003800000 */
.L_x_33061:
        /* <DEDUP_REMOVED lines=44> */
.L_x_33060:
[----:B------:R-:W-:Y:S05]  /*e980*/  BSYNC B1 ;  /* 0x0000000000017941 */ /* 0x000fea0003800000 */
.L_x_33059:
        /* <DEDUP_REMOVED lines=11> */
.L_x_33063:
        /* <DEDUP_REMOVED lines=12> */
.L_x_33066:
[----:B------:R-:W-:Y:S02]  /*eb00*/  MOV R58, R30 ;  /* 0x0000001e003a7202 */ /* 0x000fe40000000f00 */
.L_x_33067:
[----:B------:R-:W-:Y:S05]  /*eb10*/  BSYNC B1 ;  /* 0x0000000000017941 */ /* 0x000fea0003800000 */
.L_x_33065:
        /* <DEDUP_REMOVED lines=16> */
.L_x_33071:
[----:B------:R-:W-:Y:S05]  /*ec20*/  BSYNC B2 ;  /* 0x0000000000027941 */ /* 0x000fea0003800000 */
.L_x_33070:
        /* <DEDUP_REMOVED lines=44> */
.L_x_33069:
[----:B------:R-:W-:Y:S05]  /*eef0*/  BSYNC B1 ;  /* 0x0000000000017941 */ /* 0x000fea0003800000 */
.L_x_33068:
        /* <DEDUP_REMOVED lines=8> */
.L_x_33064:
        /* <DEDUP_REMOVED lines=12> */
.L_x_33073:
[----:B------:R-:W-:Y:S02]  /*f040*/  IMAD.MOV.U32 R58, RZ, RZ, R30 ;  /* 0x000000ffff3a7224 */ /* 0x000fe400078e001e */
.L_x_33074:
[----:B------:R-:W-:Y:S05]  /*f050*/  BSYNC B1 ;  /* 0x0000000000017941 */ /* 0x000fea0003800000 */
.L_x_33072:
        /* <DEDUP_REMOVED lines=16> */
.L_x_33078:
[----:B------:R-:W-:Y:S05]  /*f160*/  BSYNC B2 ;  /* 0x0000000000027941 */ /* 0x000fea0003800000 */
.L_x_33077:
        /* <DEDUP_REMOVED lines=44> */
.L_x_33076:
[----:B------:R-:W-:Y:S05]  /*f430*/  BSYNC B1 ;  /* 0x0000000000017941 */ /* 0x000fea0003800000 */
.L_x_33075:
        /* <DEDUP_REMOVED lines=11> */
.L_x_33079:
        /* <DEDUP_REMOVED lines=12> */
.L_x_33082:
[----:B------:R-:W-:Y:S02]  /*f5b0*/  IMAD.MOV.U32 R54, RZ, RZ, R30 ;  /* 0x000000ffff367224 */ /* 0x000fe400078e001e */
.L_x_33083:
[----:B------:R-:W-:Y:S05]  /*f5c0*/  BSYNC B1 ;  /* 0x0000000000017941 */ /* 0x000fea0003800000 */
.L_x_33081:
        /* <DEDUP_REMOVED lines=16> */
.L_x_33087:
[----:B------:R-:W-:Y:S05]  /*f6d0*/  BSYNC B2 ;  /* 0x0000000000027941 */ /* 0x000fea0003800000 */
.L_x_33086:
        /* <DEDUP_REMOVED lines=44> */
.L_x_33085:
[----:B------:R-:W-:Y:S05]  /*f9a0*/  BSYNC B1 ;  /* 0x0000000000017941 */ /* 0x000fea0003800000 */
.L_x_33084:
        /* <DEDUP_REMOVED lines=8> */
.L_x_33080:
        /* <DEDUP_REMOVED lines=12> */
.L_x_33089:
[----:B------:R-:W-:Y:S02]  /*faf0*/  MOV R54, R30 ;  /* 0x0000001e00367202 */ /* 0x000fe40000000f00 */
.L_x_33090:
[----:B------:R-:W-:Y:S05]  /*fb00*/  BSYNC B1 ;  /* 0x0000000000017941 */ /* 0x000fea0003800000 */
.L_x_33088:
        /* <DEDUP_REMOVED lines=16> */
.L_x_33094:
[----:B------:R-:W-:Y:S05]  /*fc10*/  BSYNC B2 ;  /* 0x0000000000027941 */ /* 0x000fea0003800000 */
.L_x_33093:
        /* <DEDUP_REMOVED lines=44> */
.L_x_33092:
[----:B------:R-:W-:Y:S05]  /*fee0*/  BSYNC B1 ;  /* 0x0000000000017941 */ /* 0x000fea0003800000 */
.L_x_33091:
        /* <DEDUP_REMOVED lines=11> */
.L_x_33095:
        /* <DEDUP_REMOVED lines=12> */
.L_x_33098:
[----:B------:R-:W-:Y:S02]  /*10060*/  MOV R0, R30 ;  /* 0x0000001e00007202 */ /* 0x000fe40000000f00 */
.L_x_33099:
[----:B------:R-:W-:Y:S05]  /*10070*/  BSYNC B1 ;  /* 0x0000000000017941 */ /* 0x000fea0003800000 */
.L_x_33097:
        /* <DEDUP_REMOVED lines=16> */
.L_x_33103:
[----:B------:R-:W-:Y:S05]  /*10180*/  BSYNC B2 ;  /* 0x0000000000027941 */ /* 0x000fea0003800000 */
.L_x_33102:
        /* <DEDUP_REMOVED lines=44> */
.L_x_33101:
[----:B------:R-:W-:Y:S05]  /*10450*/  BSYNC B1 ;  /* 0x0000000000017941 */ /* 0x000fea0003800000 */
.L_x_33100:
        /* <DEDUP_REMOVED lines=9> */
.L_x_33096:
        /* <DEDUP_REMOVED lines=14> */
[----:B------:R-:W-:-:S04]  /*105d0*/  SHF.L.U32 R54, R113, 0x10, RZ ;  /* 0x0000001071367819 */ /* 0x000fc800000006ff */
[----:B------:R-:W-:Y:S02]  /*105e0*/  LOP3.LUT R55, R54, 0xff0000, RZ, 0xc0, !PT ;  /* 0x00ff000036377812 */ /* 0x000fe400078ec0ff */
[----:B------:R-:W-:-:S05]  /*105f0*/  LOP3.LUT R54, R0, 0xffff, RZ, 0xc0, !PT ;  /* 0x0000ffff00367812 */ /* 0x000fca00078ec0ff */
[----:B------:R-:W-:Y:S01]  /*10600*/  IMAD R54, R54, 0x1000000, R55 ;  /* 0x0100000036367824 */ /* 0x000fe200078e0237 */
[----:B------:R-:W-:-:S05]  /*10610*/  LOP3.LUT R55, R112, 0xff, RZ, 0xc0, !PT ;  /* 0x000000ff70377812 */ /* 0x000fca00078ec0ff */
[----:B------:R-:W-:Y:S01]  /*10620*/  IMAD R54, R55, 0x100, R54 ;  /* 0x0000010037367824 */ /* 0x000fe200078e0236 */
[----:B------:R-:W-:-:S05]  /*10630*/  LOP3.LUT R55, R111, 0xff, RZ, 0xc0, !PT ;  /* 0x000000ff6f377812 */ /* 0x000fca00078ec0ff */
[----:B------:R-:W-:Y:S02]  /*10640*/  IMAD.IADD R57, R54, 0x1, R55 ;  /* 0x0000000136397824 */ /* 0x000fe400078e0237 */
[----:B------:R-:W-:-:S05]  /*10650*/  IMAD.WIDE.U32 R54, R148, R250, c[0x0][0x198] ;  /* 0x0000660094367625 */ /* 0x000fca00078e00fa */
[----:B------:R0:W-:Y:S02]  /*10660*/  STG.E [R54.64], R57 ;  /* 0x0000003936007986 */ /* 0x0001e4000c101906 */
.L_x_33104:
        /* <DEDUP_REMOVED lines=17> */
.L_x_33106:
[----:B------:R-:W-:Y:S02]  /*10780*/  IMAD.MOV.U32 R60, RZ, RZ, R30 ;  /* 0x000000ffff3c7224 */ /* 0x000fe400078e001e */
.L_x_33107:
[----:B------:R-:W-:Y:S05]  /*10790*/  BSYNC B1 ;  /* 0x0000000000017941 */ /* 0x000fea0003800000 */
.L_x_33105:
        /* <DEDUP_REMOVED lines=16> */
.L_x_33111:
[----:B------:R-:W-:Y:S05]  /*108a0*/  BSYNC B2 ;  /* 0x0000000000027941 */ /* 0x000fea0003800000 */
.L_x_33110:
        /* <DEDUP_REMOVED lines=44> */
.L_x_33109:
[----:B------:R-:W-:Y:S05]  /*10b70*/  BSYNC B1 ;  /* 0x0000000000017941 */ /* 0x000fea0003800000 */
.L_x_33108:
        /* <DEDUP_REMOVED lines=12> */
.L_x_33112:
        /* <DEDUP_REMOVED lines=12> */
.L_x_33115:
[----:B------:R-:W-:Y:S02]  /*10d00*/  IMAD.MOV.U32 R52, RZ, RZ, R30 ;  /* 0x000000ffff347224 */ /* 0x000fe400078e001e */
.L_x_33116:
[----:B------:R-:W-:Y:S05]  /*10d10*/  BSYNC B1 ;  /* 0x0000000000017941 */ /* 0x000fea0003800000 */
.L_x_33114:
        /* <DEDUP_REMOVED lines=16> */
.L_x_33120:
[----:B------:R-:W-:Y:S05]  /*10e20*/  BSYNC B2 ;  /* 0x0000000000027941 */ /* 0x000fea0003800000 */
.L_x_33119:
        /* <DEDUP_REMOVED lines=44> */
.L_x_33118:
[----:B------:R-:W-:Y:S05]  /*110f0*/  BSYNC B1 ;  /* 0x0000000000017941 */ /* 0x000fea0003800000 */
.L_x_33117:
        /* <DEDUP_REMOVED lines=8> */
.L_x_33113:
        /* <DEDUP_REMOVED lines=12> */
.L_x_33122:
[----:B------:R-:W-:Y:S02]  /*11240*/  IMAD.MOV.U32 R52, RZ, RZ, R30 ;  /* 0x000000ffff347224 */ /* 0x000fe400078e001e */
.L_x_33123:
[----:B------:R-:W-:Y:S05]  /*11250*/  BSYNC B1 ;  /* 0x0000000000017941 */ /* 0x000fea0003800000 */
.L_x_33121:
        /* <DEDUP_REMOVED lines=16> */
.L_x_33127:
[----:B------:R-:W-:Y:S05]  /*11360*/  BSYNC B2 ;  /* 0x0000000000027941 */ /* 0x000fea0003800000 */
.L_x_33126:
        /* <DEDUP_REMOVED lines=44> */
.L_x_33125:
[----:B------:R-:W-:Y:S05]  /*11630*/  BSYNC B1 ;  /* 0x0000000000017941 */ /* 0x000fea0003800000 */
.L_x_33124:
        /* <DEDUP_REMOVED lines=11> */
.L_x_33128:
        /* <DEDUP_REMOVED lines=12> */
.L_x_33131:
[----:B------:R-:W-:Y:S02]  /*117b0*/  IMAD.MOV.U32 R58, RZ, RZ, R30 ;  /* 0x000000ffff3a7224 */ /* 0x000fe400078e001e */
.L_x_33132:
[----:B------:R-:W-:Y:S05]  /*117c0*/  BSYNC B1 ;  /* 0x0000000000017941 */ /* 0x000fea0003800000 */
.L_x_33130:
        /* <DEDUP_REMOVED lines=16> */
.L_x_33136:
[----:B------:R-:W-:Y:S05]  /*118d0*/  BSYNC B2 ;  /* 0x0000000000027941 */ /* 0x000fea0003800000 */
.L_x_33135:
        /* <DEDUP_REMOVED lines=44> */
.L_x_33134:
[----:B------:R-:W-:Y:S05]  /*11ba0*/  BSYNC B1 ;  /* 0x0000000000017941 */ /* 0x000fea0003800000 */
.L_x_33133:
        /* <DEDUP_REMOVED lines=8> */
.L_x_33129:
        /* <DEDUP_REMOVED lines=12> */
.L_x_33138:
[----:B------:R-:W-:Y:S02]  /*11cf0*/  IMAD.MOV.U32 R58, RZ, RZ, R30 ;  /* 0x000000ffff3a7224 */ /* 0x000fe400078e001e */
.L_x_33139:
[----:B------:R-:W-:Y:S05]  /*11d00*/  BSYNC B1 ;  /* 0x0000000000017941 */ /* 0x000fea0003800000 */
.L_x_33137:
        /* <DEDUP_REMOVED lines=16> */
.L_x_33143:
[----:B------:R-:W-:Y:S05]  /*11e10*/  BSYNC B2 ;  /* 0x0000000000027941 */ /* 0x000fea0003800000 */
.L_x_33142:
        /* <DEDUP_REMOVED lines=44> */
.L_x_33141:
[----:B------:R-:W-:Y:S05]  /*120e0*/  BSYNC B1 ;  /* 0x0000000000017941 */ /* 0x000fea0003800000 */
.L_x_33140:
        /* <DEDUP_REMOVED lines=11> */
.L_x_33144:
        /* <DEDUP_REMOVED lines=12> */
.L_x_33147:
[----:B------:R-:W-:Y:S02]  /*12260*/  IMAD.MOV.U32 R54, RZ, RZ, R30 ;  /* 0x000000ffff367224 */ /* 0x000fe400078e001e */
.L_x_33148:
[----:B------:R-:W-:Y:S05]  /*12270*/  BSYNC B1 ;  /* 0x0000000000017941 */ /* 0x000fea0003800000 */
.L_x_33146:
        /* <DEDUP_REMOVED lines=16> */
.L_x_33152:
[----:B------:R-:W-:Y:S05]  /*12380*/  BSYNC B2 ;  /* 0x0000000000027941 */ /* 0x000fea0003800000 */
.L_x_33151:
        /* <DEDUP_REMOVED lines=44> */
.L_x_33150:
[----:B------:R-:W-:Y:S05]  /*12650*/  BSYNC B1 ;  /* 0x0000000000017941 */ /* 0x000fea0003800000 */
.L_x_33149:
        /* <DEDUP_REMOVED lines=8> */
.L_x_33145:
        /* <DEDUP_REMOVED lines=12> */
.L_x_33154:
[----:B------:R-:W-:Y:S02]  /*127a0*/  IMAD.MOV.U32 R54, RZ, RZ, R30 ;  /* 0x000000ffff367224 */ /* 0x000fe400078e001e */
.L_x_33155:
[----:B------:R-:W-:Y:S05]  /*127b0*/  BSYNC B1 ;  /* 0x0000000000017941 */ /* 0x000fea0003800000 */
.L_x_33153:
        /* <DEDUP_REMOVED lines=16> */
.L_x_33159:
[----:B------:R-:W-:Y:S05]  /*128c0*/  BSYNC B2 ;  /* 0x0000000000027941 */ /* 0x000fea0003800000 */
.L_x_33158:
        /* <DEDUP_REMOVED lines=44> */
.L_x_33157:
[----:B------:R-:W-:Y:S05]  /*12b90*/  BSYNC B1 ;  /* 0x0000000000017941 */ /* 0x000fea0003800000 */
.L_x_33156:
        /* <DEDUP_REMOVED lines=11> */
.L_x_33160:
        /* <DEDUP_REMOVED lines=12> */
.L_x_33163:
[----:B------:R-:W-:Y:S02]  /*12d10*/  IMAD.MOV.U32 R0, RZ, RZ, R30 ;  /* 0x000000ffff007224 */ /* 0x000fe400078e001e */
.L_x_33164:
[----:B------:R-:W-:Y:S05]  /*12d20*/  BSYNC B1 ;  /* 0x0000000000017941 */ /* 0x000fea0003800000 */
.L_x_33162:
        /* <DEDUP_REMOVED lines=16> */
.L_x_33168:
[----:B------:R-:W-:Y:S05]  /*12e30*/  BSYNC B2 ;  /* 0x0000000000027941 */ /* 0x000fea0003800000 */
.L_x_33167:
        /* <DEDUP_REMOVED lines=44> */
.L_x_33166:
[----:B------:R-:W-:Y:S05]  /*13100*/  BSYNC B1 ;  /* 0x0000000000017941 */ /* 0x000fea0003800000 */
.L_x_33165:
        /* <DEDUP_REMOVED lines=9> */
.L_x_33161:
[----:B------:R-:W-:Y:S01]  /*131a0*/  IMAD.WIDE.U32 R52, R145, R152, c[0x0][0x188] ;  /* 0x0000620091347625 */ /* 0x000fe200078e0098 */
[----:B------:R-:W-:Y:S02]  /*131b0*/  ISETP.NE.AND P5, PT, R156, RZ, PT ;  /* 0x000000ff9c00720c */ /* 0x000fe40003fa5270 */
[----:B------:R-:W-:Y:S02]  /*131c0*/  SEL R54, RZ, 0x100, P2 ;  /* 0x00000100ff367807 */ /* 0x000fe40001000000 */
[----:B------:R0:W-:Y:S01]  /*131d0*/  STG.E.128 [R52.64], R72 ;  /* 0x0000004834007986 */ /* 0x0001e2000c101d06 */
[----:B------:R-:W-:Y:S02]  /*131e0*/  SEL R55, RZ, 0x1, P1 ;  /* 0x00000001ff377807 */ /* 0x000fe40000800000 */
[----:B------:R-:W-:Y:S02]  /*131f0*/  IADD3 R149, R143, 0xc0, RZ ;  /* 0x000000c08f957810 */ /* 0x000fe40007ffe0ff */
[----:B0-----:R-:W-:-:S02]  /*13200*/  SEL R52, RZ, 0x1000000, P4 ;  /* 0x01000000ff347807 */ /* 0x001fc40002000000 */
[----:B------:R-:W-:-:S04]  /*13210*/  SEL R53, RZ, 0x10000, P3 ;  /* 0x00010000ff357807 */ /* 0x000fc80001800000 */
[----:B------:R-:W-:Y:S01]  /*13220*/  IADD3 R54, R54, R52, R53 ;  /* 0x0000003436367210 */ /* 0x000fe20007ffe035 */
[----:B------:R-:W-:-:S03]  /*13230*/  IMAD.WIDE.U32 R52, R145, R250, c[0x0][0x190] ;  /* 0x0000640091347625 */ /* 0x000fc600078e00fa */
[----:B------:R-:W-:-:S05]  /*13240*/  IADD3 R54, R54, R55, RZ ;  /* 0x0000003736367210 */ /* 0x000fca0007ffe0ff */
[----:B------:R0:W-:Y:S02]  /*13250*/  STG.E [R52.64], R54 ;  /* 0x0000003634007986 */ /* 0x0001e4000c101906 */
[----:B0-----:R-:W-:Y:S01]  /*13260*/  @P5 IMAD.WIDE.U32 R52, R149, R152, c[0x0][0x178] ;  /* 0x00005e0095345625 */ /* 0x001fe200078e0098 */
[----:B------:R-:W-:Y:S05]  /*13270*/  @!P5 BRA `(.L_x_33169) ;  /* 0x000000a00000d947 */ /* 0x000fea0003800000 */
[----:B------:R-:W-:Y:S01]  /*13280*/  IMAD.U32 R54, R113, 0x10000, RZ ;  /* 0x0001000071367824 */ /* 0x000fe200078e00ff */
[----:B------:R-:W-:Y:S02]  /*13290*/  LOP3.LUT R55, R0, 0xffff, RZ, 0xc0, !PT ;  /* 0x0000ffff00377812 */ /* 0x000fe400078ec0ff */
[----:B------:R-:W-:Y:S02]  /*132a0*/  LOP3.LUT R57, R111, 0xff, RZ, 0xc0, !PT ;  /* 0x000000ff6f397812 */ /* 0x000fe400078ec0ff */
[----:B------:R-:W-:-:S05]  /*132b0*/  LOP3.LUT R54, R54, 0xff0000, RZ, 0xc0, !PT ;  /* 0x00ff000036367812 */ /* 0x000fca00078ec0ff */
[----:B------:R-:W-:Y:S01]  /*132c0*/  IMAD R54, R55, 0x1000000, R54 ;  /* 0x0100000037367824 */ /* 0x000fe200078e0236 */
[----:B------:R-:W-:-:S05]  /*132d0*/  LOP3.LUT R55, R112, 0xff, RZ, 0xc0, !PT ;  /* 0x000000ff70377812 */ /* 0x000fca00078ec0ff */
[----:B------:R-:W-:-:S05]  /*132e0*/  IMAD R54, R55, 0x100, R54 ;  /* 0x0000010037367824 */ /* 0x000fca00078e0236 */
[----:B------:R-:W-:Y:S01]  /*132f0*/  IADD3 R57, R54, R57, RZ ;  /* 0x0000003936397210 */ /* 0x000fe20007ffe0ff */
[----:B------:R-:W-:-:S05]  /*13300*/  IMAD.WIDE.U32 R54, R145, R250, c[0x0][0x198] ;  /* 0x0000660091367625 */ /* 0x000fca00078e00fa */
[----:B------:R0:W-:Y:S02]  /*13310*/  STG.E [R54.64], R57 ;  /* 0x0000003936007986 */ /* 0x0001e4000c101906 */
.L_x_33169:
        /* <DEDUP_REMOVED lines=17> */
.L_x_33171:
[----:B------:R-:W-:Y:S02]  /*13430*/  MOV R60, R30 ;  /* 0x0000001e003c7202 */ /* 0x000fe40000000f00 */
.L_x_33172:
[----:B------:R-:W-:Y:S05]  /*13440*/  BSYNC B1 ;  /* 0x0000000000017941 */ /* 0x000fea0003800000 */
.L_x_33170:
        /* <DEDUP_REMOVED lines=16> */
.L_x_33176:
[----:B------:R-:W-:Y:S05]  /*13550*/  BSYNC B2 ;  /* 0x0000000000027941 */ /* 0x000fea0003800000 */
.L_x_33175:
        /* <DEDUP_REMOVED lines=44> */
.L_x_33174:
[----:B------:R-:W-:Y:S05]  /*13820*/  BSYNC B1 ;  /* 0x0000000000017941 */ /* 0x000fea0003800000 */
.L_x_33173:
        /* <DEDUP_REMOVED lines=12> */
.L_x_33177:
        /* <DEDUP_REMOVED lines=12> */
.L_x_33180:
[----:B------:R-:W-:Y:S02]  /*139b0*/  MOV R52, R30 ;  /* 0x0000001e00347202 */ /* 0x000fe40000000f00 */
.L_x_33181:
[----:B------:R-:W-:Y:S05]  /*139c0*/  BSYNC B1 ;  /* 0x0000000000017941 */ /* 0x000fea0003800000 */
.L_x_33179:
        /* <DEDUP_REMOVED lines=16> */
.L_x_33185:
[----:B------:R-:W-:Y:S05]  /*13ad0*/  BSYNC B2 ;  /* 0x0000000000027941 */ /* 0x000fea0003800000 */
.L_x_33184:
        /* <DEDUP_REMOVED lines=44> */
.L_x_33183:
[----:B------:R-:W-:Y:S05]  /*13da0*/  BSYNC B1 ;  /* 0x0000000000017941 */ /* 0x000fea0003800000 */
.L_x_33182:
        /* <DEDUP_REMOVED lines=8> */
.L_x_33178:
        /* <DEDUP_REMOVED lines=12> */
.L_x_33187:
[----:B------:R-:W-:Y:S02]  /*13ef0*/  IMAD.MOV.U32 R52, RZ, RZ, R30 ;  /* 0x000000ffff347224 */ /* 0x000fe400078e001e */
.L_x_33188:
[----:B------:R-:W-:Y:S05]  /*13f00*/  BSYNC B1 ;  /* 0x0000000000017941 */ /* 0x000fea0003800000 */
.L_x_33186:
        /* <DEDUP_REMOVED lines=16> */
.L_x_33192:
[----:B------:R-:W-:Y:S05]  /*14010*/  BSYNC B2 ;  /* 0x0000000000027941 */ /* 0x000fea0003800000 */
.L_x_33191:
        /* <DEDUP_REMOVED lines=44> */
.L_x_33190:
[----:B------:R-:W-:Y:S05]  /*142e0*/  BSYNC B1 ;  /* 0x0000000000017941 */ /* 0x000fea0003800000 */
.L_x_33189:
        /* <DEDUP_REMOVED lines=11> */
.L_x_33193:
        /* <DEDUP_REMOVED lines=12> */
.L_x_33196:
[----:B------:R-:W-:Y:S02]  /*14460*/  IMAD.MOV.U32 R58, RZ, RZ, R30 ;  /* 0x000000ffff3a7224 */ /* 0x000fe400078e001e */
.L_x_33197:
[----:B------:R-:W-:Y:S05]  /*14470*/  BSYNC B1 ;  /* 0x0000000000017941 */ /* 0x000fea0003800000 */
.L_x_33195:
        /* <DEDUP_REMOVED lines=16> */
.L_x_33201:
[----:B------:R-:W-:Y:S05]  /*14580*/  BSYNC B2 ;  /* 0x0000000000027941 */ /* 0x000fea0003800000 */
.L_x_33200:
        /* <DEDUP_REMOVED lines=44> */
.L_x_33199:
[----:B------:R-:W-:Y:S05]  /*14850*/  BSYNC B1 ;  /* 0x0000000000017941 */ /* 0x000fea0003800000 */
.L_x_33198:
        /* <DEDUP_REMOVED lines=8> */
.L_x_33194:
        /* <DEDUP_REMOVED lines=12> */
.L_x_33203:
[----:B------:R-:W-:Y:S02]  /*149a0*/  MOV R58, R30 ;  /* 0x0000001e003a7202 */ /* 0x000fe40000000f00 */
.L_x_33204:
[----:B------:R-:W-:Y:S05]  /*149b0*/  BSYNC B1 ;  /* 0x0000000000017941 */ /* 0x000fea0003800000 */
.L_x_33202:
        /* <DEDUP_REMOVED lines=16> */
.L_x_33208:
[----:B------:R-:W-:Y:S05]  /*14ac0*/  BSYNC B2 ;  /* 0x0000000000027941 */ /* 0x000fea0003800000 */
.L_x_33207:
        /* <DEDUP_REMOVED lines=44> */
.L_x_33206:
[----:B------:R-:W-:Y:S05]  /*14d90*/  BSYNC B1 ;  /* 0x0000000000017941 */ /* 0x000fea0003800000 */
.L_x_33205:
        /* <DEDUP_REMOVED lines=11> */
.L_x_33209:
        /* <DEDUP_REMOVED lines=12> */
.L_x_33212:
[----:B------:R-:W-:Y:S02]  /*14f10*/  MOV R54, R30 ;  /* 0x0000001e00367202 */ /* 0x000fe40000000f00 */
.L_x_33213:
[----:B------:R-:W-:Y:S05]  /*14f20*/  BSYNC B1 ;  /* 0x0000000000017941 */ /* 0x000fea0003800000 */
.L_x_33211:
        /* <DEDUP_REMOVED lines=16> */
.L_x_33217:
[----:B------:R-:W-:Y:S05]  /*15030*/  BSYNC B2 ;  /* 0x0000000000027941 */ /* 0x000fea0003800000 */
.L_x_33216:
        /* <DEDUP_REMOVED lines=44> */
.L_x_33215:
[----:B------:R-:W-:Y:S05]  /*15300*/  BSYNC B1 ;  /* 0x0000000000017941 */ /* 0x000fea0003800000 */
.L_x_33214:
        /* <DEDUP_REMOVED lines=8> */
.L_x_33210:
        /* <DEDUP_REMOVED lines=12> */
.L_x_33219:
[----:B------:R-:W-:Y:S02]  /*15450*/  IMAD.MOV.U32 R54, RZ, RZ, R30 ;  /* 0x000000ffff367224 */ /* 0x000fe400078e001e */
.L_x_33220:
[----:B------:R-:W-:Y:S05]  /*15460*/  BSYNC B1 ;  /* 0x0000000000017941 */ /* 0x000fea0003800000 */
.L_x_33218:
        /* <DEDUP_REMOVED lines=16> */
.L_x_33224:
[----:B------:R-:W-:Y:S05]  /*15570*/  BSYNC B2 ;  /* 0x0000000000027941 */ /* 0x000fea0003800000 */
.L_x_33223:
        /* <DEDUP_REMOVED lines=44> */
.L_x_33222:
[----:B------:R-:W-:Y:S05]  /*15840*/  BSYNC B1 ;  /* 0x0000000000017941 */ /* 0x000fea0003800000 */
.L_x_33221:
        /* <DEDUP_REMOVED lines=11> */
.L_x_33225:
        /* <DEDUP_REMOVED lines=12> */
.L_x_33228:
[----:B------:R-:W-:Y:S02]  /*159c0*/  IMAD.MOV.U32 R0, RZ, RZ, R30 ;  /* 0x000000ffff007224 */ /* 0x000fe400078e001e */
.L_x_33229:
[----:B------:R-:W-:Y:S05]  /*159d0*/  BSYNC B1 ;  /* 0x0000000000017941 */ /* 0x000fea0003800000 */
.L_x_33227:
        /* <DEDUP_REMOVED lines=16> */
.L_x_33233:
[----:B------:R-:W-:Y:S05]  /*15ae0*/  BSYNC B2 ;  /* 0x0000000000027941 */ /* 0x000fea0003800000 */
.L_x_33232:
        /* <DEDUP_REMOVED lines=44> */
.L_x_33231:
[----:B------:R-:W-:Y:S05]  /*15db0*/  BSYNC B1 ;  /* 0x0000000000017941 */ /* 0x000fea0003800000 */
.L_x_33230:
[----:B------:R-:W0:Y:S02]  /*15dc0*/  I2F.U32 R0, R0 ;  /* 0x0000000000007306 */ /* 0x000e240000201000 */
[----:B0-----:R-:W-:-:S05]  /*15dd0*/  FFMA.FTZ R0, R0, R153, 1.1641532182693481445e-10 ;  /* 0x2f00000000007423 */ /* 0x001fca0000010099 */
[----:B------:R-:W-:Y:S01]  /*15de0*/  FSETP.GTU.FTZ.AND P5, PT, R0, c[0x0][0x1e4], PT ;  /* 0x0000790000007a0b */ /* 0x000fe20003fbc000 */
[----:B------:R-:W-:-:S05]  /*15df0*/  FMUL.FTZ R0, R103, c[0x0][0x1e8] ;  /* 0x00007a0067007a20 */ /* 0x000fca0000410000 */
[----:B------:R-:W-:-:S05]  /*15e00*/  FSEL R0, R0, RZ, !P5 ;  /* 0x000000ff00007208 */ /* 0x000fca0006800000 */
[----:B------:R-:W-:Y:S01]  /*15e10*/  FADD.FTZ R71, R71, R0 ;  /* 0x0000000047477221 */ /* 0x000fe20000010000 */
[----:B------:R-:W-:-:S03]  /*15e20*/  SEL R0, RZ, 0x1, P5 ;  /* 0x00000001ff007807 */ /* 0x000fc60002800000 */
[----:B------:R-:W-:Y:S02]  /*15e30*/  @P0 FADD.FTZ R71, R99, R71 ;  /* 0x0000004763470221 */ /* 0x000fe40000010000 */
.L_x_33226:
[----:B------:R-:W-:Y:S01]  /*15e40*/  IMAD.WIDE.U32 R52, R149, R152, c[0x0][0x188] ;  /* 0x0000620095347625 */ /* 0x000fe200078e0098 */
[----:B------:R-:W-:Y:S02]  /*15e50*/  SEL R54, RZ, 0x100, P2 ;  /* 0x00000100ff367807 */ /* 0x000fe40001000000 */
[----:B------:R-:W-:Y:S02]  /*15e60*/  ISETP.NE.AND P5, PT, R156, RZ, PT ;  /* 0x000000ff9c00720c */ /* 0x000fe40003fa5270 */
[----:B------:R0:W-:Y:S01]  /*15e70*/  STG.E.128 [R52.64], R68 ;  /* 0x0000004434007986 */ /* 0x0001e2000c101d06 */
[----:B------:R-:W-:Y:S02]  /*15e80*/  IADD3 R144, R143, 0xe0, RZ ;  /* 0x000000e08f907810 */ /* 0x000fe40007ffe0ff */
[----:B0-----:R-:W-:Y:S02]  /*15e90*/  SEL R52, RZ, 0x1000000, P4 ;  /* 0x01000000ff347807 */ /* 0x001fe40002000000 */
[----:B------:R-:W-:-:S04]  /*15ea0*/  SEL R53, RZ, 0x10000, P3 ;  /* 0x00010000ff357807 */ /* 0x000fc80001800000 */
[----:B------:R-:W-:Y:S02]  /*15eb0*/  IADD3 R54, R54, R52, R53 ;  /* 0x0000003436367210 */ /* 0x000fe40007ffe035 */
[----:B------:R-:W-:-:S05]  /*15ec0*/  SEL R52, RZ, 0x1, P1 ;  /* 0x00000001ff347807 */ /* 0x000fca0000800000 */
[----:B------:R-:W-:Y:S02]  /*15ed0*/  IMAD.IADD R54, R54, 0x1, R52 ;  /* 0x0000000136367824 */ /* 0x000fe400078e0234 */
[----:B------:R-:W-:-:S05]  /*15ee0*/  IMAD.WIDE.U32 R52, R149, R250, c[0x0][0x190] ;  /* 0x0000640095347625 */ /* 0x000fca00078e00fa */
        /* <DEDUP_REMOVED lines=8> */
[----:B------:R-:W-:-:S04]  /*15f70*/  LOP3.LUT R55, R112, 0xff, RZ, 0xc0, !PT ;  /* 0x000000ff70377812 */ /* 0x000fc800078ec0ff */
[----:B------:R-:W-:-:S05]  /*15f80*/  LEA R54, R55, R54, 0x8 ;  /* 0x0000003637367211 */ /* 0x000fca00078e40ff */
[----:B------:R-:W-:Y:S02]  /*15f90*/  IMAD.IADD R57, R54, 0x1, R57 ;  /* 0x0000000136397824 */ /* 0x000fe400078e0239 */
[----:B------:R-:W-:-:S05]  /*15fa0*/  IMAD.WIDE.U32 R54, R149, R250, c[0x0][0x198] ;  /* 0x0000660095367625 */ /* 0x000fca00078e00fa */
[----:B------:R0:W-:Y:S02]  /*15fb0*/  STG.E [R54.64], R57 ;  /* 0x0000003936007986 */ /* 0x0001e4000c101906 */
.L_x_33234:
        /* <DEDUP_REMOVED lines=17> */
.L_x_33236:
[----:B------:R-:W-:Y:S02]  /*160d0*/  IMAD.MOV.U32 R60, RZ, RZ, R30 ;  /* 0x000000ffff3c7224 */ /* 0x000fe400078e001e */
.L_x_33237:
[----:B------:R-:W-:Y:S05]  /*160e0*/  BSYNC B1 ;  /* 0x0000000000017941 */ /* 0x000fea0003800000 */
.L_x_33235:
        /* <DEDUP_REMOVED lines=16> */
.L_x_33241:
[----:B------:R-:W-:Y:S05]  /*161f0*/  BSYNC B2 ;  /* 0x0000000000027941 */ /* 0x000fea0003800000 */
.L_x_33240:
        /* <DEDUP_REMOVED lines=44> */
.L_x_33239:
[----:B------:R-:W-:Y:S05]  /*164c0*/  BSYNC B1 ;  /* 0x0000000000017941 */ /* 0x000fea0003800000 */
.L_x_33238:
[----:B------:R-:W0:Y:S01]  /*164d0*/  I2F.U32 R56, R60 ;  /* 0x0000003c00387306 */ /* 0x000e220000201000 */
[----:B------:R-:W-:Y:S01]  /*164e0*/  ISETP.NE.AND P6, PT, R140, RZ, PT ;  /* 0x000000ff8c00720c */ /* 0x000fe20003fc5270 */
[----:B-----5:R-:W-:Y:S02]  /*164f0*/  FMUL.FTZ R52, R52, c[0x0][0x1e8] ;  /* 0x00007a0034347a20 */ /* 0x020fe40000410000 */
        /* <DEDUP_REMOVED lines=9> */
.L_x_33242:
        /* <DEDUP_REMOVED lines=12> */
.L_x_33245:
[----:B------:R-:W-:Y:S02]  /*16650*/  IMAD.MOV.U32 R52, RZ, RZ, R30 ;  /* 0x000000ffff347224 */ /* 0x000fe400078e001e */
.L_x_33246:
[----:B------:R-:W-:Y:S05]  /*16660*/  BSYNC B1 ;  /* 0x0000000000017941 */ /* 0x000fea0003800000 */
.L_x_33244:
        /* <DEDUP_REMOVED lines=16> */
.L_x_33250:
[----:B------:R-:W-:Y:S05]  /*16770*/  BSYNC B2 ;  /* 0x0000000000027941 */ /* 0x000fea0003800000 */
.L_x_33249:
        /* <DEDUP_REMOVED lines=44> */
.L_x_33248:
[----:B------:R-:W-:Y:S05]  /*16a40*/  BSYNC B1 ;  /* 0x0000000000017941 */ /* 0x000fea0003800000 */
.L_x_33247:
        /* <DEDUP_REMOVED lines=8> */
.L_x_33243:
        /* <DEDUP_REMOVED lines=12> */
.L_x_33252:
[----:B------:R-:W-:Y:S02]  /*16b90*/  IMAD.MOV.U32 R52, RZ, RZ, R30 ;  /* 0x000000ffff347224 */ /* 0x000fe400078e001e */
.L_x_33253:
[----:B------:R-:W-:Y:S05]  /*16ba0*/  BSYNC B1 ;  /* 0x0000000000017941 */ /* 0x000fea0003800000 */
.L_x_33251:
        /* <DEDUP_REMOVED lines=16> */
.L_x_33257:
[----:B------:R-:W-:Y:S05]  /*16cb0*/  BSYNC B2 ;  /* 0x0000000000027941 */ /* 0x000fea0003800000 */
.L_x_33256:
        /* <DEDUP_REMOVED lines=44> */
.L_x_33255:
[----:B------:R-:W-:Y:S05]  /*16f80*/  BSYNC B1 ;  /* 0x0000000000017941 */ /* 0x000fea0003800000 */
.L_x_33254:
        /* <DEDUP_REMOVED lines=11> */
.L_x_33258:
        /* <DEDUP_REMOVED lines=12> */
.L_x_33261:
[----:B------:R-:W-:Y:S02]  /*17100*/  IMAD.MOV.U32 R58, RZ, RZ, R30 ;  /* 0x000000ffff3a7224 */ /* 0x000fe400078e001e */
.L_x_33262:
[----:B------:R-:W-:Y:S05]  /*17110*/  BSYNC B1 ;  /* 0x0000000000017941 */ /* 0x000fea0003800000 */
.L_x_33260:
        /* <DEDUP_REMOVED lines=16> */
.L_x_33266:
[----:B------:R-:W-:Y:S05]  /*17220*/  BSYNC B2 ;  /* 0x0000000000027941 */ /* 0x000fea0003800000 */
.L_x_33265:
        /* <DEDUP_REMOVED lines=44> */
.L_x_33264:
[----:B------:R-:W-:Y:S05]  /*174f0*/  BSYNC B1 ;  /* 0x0000000000017941 */ /* 0x000fea0003800000 */
.L_x_33263:
        /* <DEDUP_REMOVED lines=8> */
.L_x_33259:
        /* <DEDUP_REMOVED lines=12> */
.L_x_33268:
[----:B------:R-:W-:Y:S02]  /*17640*/  IMAD.MOV.U32 R58, RZ, RZ, R30 ;  /* 0x000000ffff3a7224 */ /* 0x000fe400078e001e */
.L_x_33269:
[----:B------:R-:W-:Y:S05]  /*17650*/  BSYNC B1 ;  /* 0x0000000000017941 */ /* 0x000fea0003800000 */
.L_x_33267:
        /* <DEDUP_REMOVED lines=16> */
.L_x_33273:
[----:B------:R-:W-:Y:S05]  /*17760*/  BSYNC B2 ;  /* 0x0000000000027941 */ /* 0x000fea0003800000 */
.L_x_33272:
        /* <DEDUP_REMOVED lines=44> */
.L_x_33271:
[----:B------:R-:W-:Y:S05]  /*17a30*/  BSYNC B1 ;  /* 0x0000000000017941 */ /* 0x000fea0003800000 */
.L_x_33270:
        /* <DEDUP_REMOVED lines=11> */
.L_x_33274:
        /* <DEDUP_REMOVED lines=12> */
.L_x_33277:
[----:B------:R-:W-:Y:S02]  /*17bb0*/  IMAD.MOV.U32 R54, RZ, RZ, R30 ;  /* 0x000000ffff367224 */ /* 0x000fe400078e001e */
.L_x_33278:
[----:B------:R-:W-:Y:S05]  /*17bc0*/  BSYNC B1 ;  /* 0x0000000000017941 */ /* 0x000fea0003800000 */
.L_x_33276:
        /* <DEDUP_REMOVED lines=16> */
.L_x_33282:
[----:B------:R-:W-:Y:S05]  /*17cd0*/  BSYNC B2 ;  /* 0x0000000000027941 */ /* 0x000fea0003800000 */
.L_x_33281:
        /* <DEDUP_REMOVED lines=44> */
.L_x_33280:
[----:B------:R-:W-:Y:S05]  /*17fa0*/  BSYNC B1 ;  /* 0x0000000000017941 */ /* 0x000fea0003800000 */
.L_x_33279:
        /* <DEDUP_REMOVED lines=8> */
.L_x_33275:
        /* <DEDUP_REMOVED lines=12> */
.L_x_33284:
[----:B------:R-:W-:Y:S02]  /*180f0*/  IMAD.MOV.U32 R54, RZ, RZ, R30 ;  /* 0x000000ffff367224 */ /* 0x000fe400078e001e */
.L_x_33285:
[----:B------:R-:W-:Y:S05]  /*18100*/  BSYNC B1 ;  /* 0x0000000000017941 */ /* 0x000fea0003800000 */
.L_x_33283:
        /* <DEDUP_REMOVED lines=16> */
.L_x_33289:
[----:B------:R-:W-:Y:S05]  /*18210*/  BSYNC B2 ;  /* 0x0000000000027941 */ /* 0x000fea0003800000 */
.L_x_33288:
        /* <DEDUP_REMOVED lines=44> */
.L_x_33287:
[----:B------:R-:W-:Y:S05]  /*184e0*/  BSYNC B1 ;  /* 0x0000000000017941 */ /* 0x000fea0003800000 */
.L_x_33286:
        /* <DEDUP_REMOVED lines=11> */
.L_x_33290:
        /* <DEDUP_REMOVED lines=12> */
.L_x_33293:
[----:B------:R-:W-:Y:S02]  /*18660*/  IMAD.MOV.U32 R0, RZ, RZ, R30 ;  /* 0x000000ffff007224 */ /* 0x000fe400078e001e */
.L_x_33294:
[----:B------:R-:W-:Y:S05]  /*18670*/  BSYNC B1 ;  /* 0x0000000000017941 */ /* 0x000fea0003800000 */
.L_x_33292:
        /* <DEDUP_REMOVED lines=16> */
.L_x_33298:
[----:B------:R-:W-:Y:S05]  /*18780*/  BSYNC B2 ;  /* 0x0000000000027941 */ /* 0x000fea0003800000 */
.L_x_33297:
        /* <DEDUP_REMOVED lines=44> */
.L_x_33296:
[----:B------:R-:W-:Y:S05]  /*18a50*/  BSYNC B1 ;  /* 0x0000000000017941 */ /* 0x000fea0003800000 */
.L_x_33295:
        /* <DEDUP_REMOVED lines=8> */
.L_x_33291:
        /* <DEDUP_REMOVED lines=17> */
[----:B------:R-:W-:-:S04]  /*18bf0*/  LOP3.LUT R54, R54, 0xff0000, RZ, 0xc0, !PT ;  /* 0x00ff000036367812 */ /* 0x000fc800078ec0ff */
[----:B------:R-:W-:Y:S02]  /*18c00*/  LEA R54, R55, R54, 0x18 ;  /* 0x0000003637367211 */ /* 0x000fe400078ec0ff */
[----:B------:R-:W-:-:S05]  /*18c10*/  LOP3.LUT R55, R112, 0xff, RZ, 0xc0, !PT ;  /* 0x000000ff70377812 */ /* 0x000fca00078ec0ff */
[----:B------:R-:W-:-:S04]  /*18c20*/  IMAD R54, R55, 0x100, R54 ;  /* 0x0000010037367824 */ /* 0x000fc800078e0236 */
[----:B------:R-:W-:Y:S02]  /*18c30*/  IMAD.IADD R57, R54, 0x1, R57 ;  /* 0x0000000136397824 */ /* 0x000fe400078e0239 */
[----:B------:R-:W-:-:S05]  /*18c40*/  IMAD.WIDE.U32 R54, R144, R250, c[0x0][0x198] ;  /* 0x0000660090367625 */ /* 0x000fca00078e00fa */
[----:B------:R0:W-:Y:S02]  /*18c50*/  STG.E [R54.64], R57 ;  /* 0x0000003936007986 */ /* 0x0001e4000c101906 */
.L_x_33299:
        /* <DEDUP_REMOVED lines=17> */
.L_x_33301:
[----:B------:R-:W-:Y:S02]  /*18d70*/  IMAD.MOV.U32 R60, RZ, RZ, R30 ;  /* 0x000000ffff3c7224 */ /* 0x000fe400078e001e */
.L_x_33302:
[----:B------:R-:W-:Y:S05]  /*18d80*/  BSYNC B1 ;  /* 0x0000000000017941 */ /* 0x000fea0003800000 */
.L_x_33300:
        /* <DEDUP_REMOVED lines=16> */
.L_x_33306:
[----:B------:R-:W-:Y:S05]  /*18e90*/  BSYNC B2 ;  /* 0x0000000000027941 */ /* 0x000fea0003800000 */
.L_x_33305:
        /* <DEDUP_REMOVED lines=44> */
.L_x_33304:
[----:B------:R-:W-:Y:S05]  /*19160*/  BSYNC B1 ;  /* 0x0000000000017941 */ /* 0x000fea0003800000 */
.L_x_33303:
        /* <DEDUP_REMOVED lines=12> */
.L_x_33307:
        /* <DEDUP_REMOVED lines=12> */
.L_x_33310:
[----:B------:R-:W-:Y:S02]  /*192f0*/  IMAD.MOV.U32 R52, RZ, RZ, R30 ;  /* 0x000000ffff347224 */ /* 0x000fe400078e001e */
.L_x_33311:
[----:B------:R-:W-:Y:S05]  /*19300*/  BSYNC B1 ;  /* 0x0000000000017941 */ /* 0x000fea0003800000 */
.L_x_33309:
        /* <DEDUP_REMOVED lines=16> */
.L_x_33315:
[----:B------:R-:W-:Y:S05]  /*19410*/  BSYNC B2 ;  /* 0x0000000000027941 */ /* 0x000fea0003800000 */
.L_x_33314:
        /* <DEDUP_REMOVED lines=44> */
.L_x_33313:
[----:B------:R-:W-:Y:S05]  /*196e0*/  BSYNC B1 ;  /* 0x0000000000017941 */ /* 0x000fea0003800000 */
.L_x_33312:
        /* <DEDUP_REMOVED lines=8> */
.L_x_33308:
        /* <DEDUP_REMOVED lines=12> */
.L_x_33317:
[----:B------:R-:W-:Y:S02]  /*19830*/  MOV R52, R30 ;  /* 0x0000001e00347202 */ /* 0x000fe40000000f00 */
.L_x_33318:
[----:B------:R-:W-:Y:S05]  /*19840*/  BSYNC B1 ;  /* 0x0000000000017941 */ /* 0x000fea0003800000 */
.L_x_33316:
        /* <DEDUP_REMOVED lines=16> */
.L_x_33322:
[----:B------:R-:W-:Y:S05]  /*19950*/  BSYNC B2 ;  /* 0x0000000000027941 */ /* 0x000fea0003800000 */
.L_x_33321:
        /* <DEDUP_REMOVED lines=44> */
.L_x_33320:
[----:B------:R-:W-:Y:S05]  /*19c20*/  BSYNC B1 ;  /* 0x0000000000017941 */ /* 0x000fea0003800000 */
.L_x_33319:
        /* <DEDUP_REMOVED lines=11> */
.L_x_33323:
        /* <DEDUP_REMOVED lines=12> */
.L_x_33326:
[----:B------:R-:W-:Y:S02]  /*19da0*/  MOV R58, R30 ;  /* 0x0000001e003a7202 */ /* 0x000fe40000000f00 */
.L_x_33327:
[----:B------:R-:W-:Y:S05]  /*19db0*/  BSYNC B1 ;  /* 0x0000000000017941 */ /* 0x000fea0003800000 */
.L_x_33325:
        /* <DEDUP_REMOVED lines=16> */
.L_x_33331:
[----:B------:R-:W-:Y:S05]  /*19ec0*/  BSYNC B2 ;  /* 0x0000000000027941 */ /* 0x000fea0003800000 */
.L_x_33330:
        /* <DEDUP_REMOVED lines=44> */
.L_x_33329:
[----:B------:R-:W-:Y:S05]  /*1a190*/  BSYNC B1 ;  /* 0x0000000000017941 */ /* 0x000fea0003800000 */
.L_x_33328:
        /* <DEDUP_REMOVED lines=8> */
.L_x_33324:
        /* <DEDUP_REMOVED lines=12> */
.L_x_33333:
[----:B------:R-:W-:Y:S02]  /*1a2e0*/  IMAD.MOV.U32 R58, RZ, RZ, R30 ;  /* 0x000000ffff3a7224 */ /* 0x000fe400078e001e */
.L_x_33334:
[----:B------:R-:W-:Y:S05]  /*1a2f0*/  BSYNC B1 ;  /* 0x0000000000017941 */ /* 0x000fea0003800000 */
.L_x_33332:
        /* <DEDUP_REMOVED lines=16> */
.L_x_33338:
[----:B------:R-:W-:Y:S05]  /*1a400*/  BSYNC B2 ;  /* 0x0000000000027941 */ /* 0x000fea0003800000 */
.L_x_33337:
        /* <DEDUP_REMOVED lines=44> */
.L_x_33336:
[----:B------:R-:W-:Y:S05]  /*1a6d0*/  BSYNC B1 ;  /* 0x0000000000017941 */ /* 0x000fea0003800000 */
.L_x_33335:
        /* <DEDUP_REMOVED lines=11> */
.L_x_33339:
        /* <DEDUP_REMOVED lines=12> */
.L_x_33342:
[----:B------:R-:W-:Y:S02]  /*1a850*/  IMAD.MOV.U32 R54, RZ, RZ, R30 ;  /* 0x000000ffff367224 */ /* 0x000fe400078e001e */
.L_x_33343:
[----:B------:R-:W-:Y:S05]  /*1a860*/  BSYNC B1 ;  /* 0x0000000000017941 */ /* 0x000fea0003800000 */
.L_x_33341:
        /* <DEDUP_REMOVED lines=16> */
.L_x_33347:
[----:B------:R-:W-:Y:S05]  /*1a970*/  BSYNC B2 ;  /* 0x0000000000027941 */ /* 0x000fea0003800000 */
.L_x_33346:
        /* <DEDUP_REMOVED lines=44> */
.L_x_33345:
[----:B------:R-:W-:Y:S05]  /*1ac40*/  BSYNC B1 ;  /* 0x0000000000017941 */ /* 0x000fea0003800000 */
.L_x_33344:
        /* <DEDUP_REMOVED lines=8> */
.L_x_33340:
        /* <DEDUP_REMOVED lines=12> */
.L_x_33349:
[----:B------:R-:W-:Y:S02]  /*1ad90*/  MOV R54, R30 ;  /* 0x0000001e00367202 */ /* 0x000fe40000000f00 */
.L_x_33350:
[----:B------:R-:W-:Y:S05]  /*1ada0*/  BSYNC B1 ;  /* 0x0000000000017941 */ /* 0x000fea0003800000 */
.L_x_33348:
        /* <DEDUP_REMOVED lines=16> */
.L_x_33354:
[----:B------:R-:W-:Y:S05]  /*1aeb0*/  BSYNC B2 ;  /* 0x0000000000027941 */ /* 0x000fea0003800000 */
.L_x_33353:
        /* <DEDUP_REMOVED lines=44> */
.L_x_33352:
[----:B------:R-:W-:Y:S05]  /*1b180*/  BSYNC B1 ;  /* 0x0000000000017941 */ /* 0x000fea0003800000 */
.L_x_33351:
        /* <DEDUP_REMOVED lines=11> */
.L_x_33355:
        /* <DEDUP_REMOVED lines=12> */
.L_x_33358:
[----:B------:R-:W-:Y:S02]  /*1b300*/  MOV R0, R30 ;  /* 0x0000001e00007202 */ /* 0x000fe40000000f00 */
.L_x_33359:
[----:B------:R-:W-:Y:S05]  /*1b310*/  BSYNC B1 ;  /* 0x0000000000017941 */ /* 0x000fea0003800000 */
.L_x_33357:
        /* <DEDUP_REMOVED lines=16> */
.L_x_33363:
[----:B------:R-:W-:Y:S05]  /*1b420*/  BSYNC B2 ;  /* 0x0000000000027941 */ /* 0x000fea0003800000 */
.L_x_33362:
        /* <DEDUP_REMOVED lines=44> */
.L_x_33361:
[----:B------:R-:W-:Y:S05]  /*1b6f0*/  BSYNC B1 ;  /* 0x0000000000017941 */ /* 0x000fea0003800000 */
.L_x_33360:
        /* <DEDUP_REMOVED lines=8> */
.L_x_33356:
        /* <DEDUP_REMOVED lines=14> */
[----:B------:R-:W-:Y:S02]  /*1b860*/  SHF.L.U32 R54, R113, 0x10, RZ ;  /* 0x0000001071367819 */ /* 0x000fe400000006ff */
[----:B------:R-:W-:Y:S02]  /*1b870*/  LOP3.LUT R55, R0, 0xffff, RZ, 0xc0, !PT ;  /* 0x0000ffff00377812 */ /* 0x000fe400078ec0ff */
[----:B------:R-:W-:Y:S02]  /*1b880*/  LOP3.LUT R54, R54, 0xff0000, RZ, 0xc0, !PT ;  /* 0x00ff000036367812 */ /* 0x000fe400078ec0ff */
[----:B------:R-:W-:-:S03]  /*1b890*/  LOP3.LUT R57, R111, 0xff, RZ, 0xc0, !PT ;  /* 0x000000ff6f397812 */ /* 0x000fc600078ec0ff */
[----:B------:R-:W-:Y:S01]  /*1b8a0*/  IMAD R54, R55, 0x1000000, R54 ;  /* 0x0100000037367824 */ /* 0x000fe200078e0236 */
[----:B------:R-:W-:-:S05]  /*1b8b0*/  LOP3.LUT R55, R112, 0xff, RZ, 0xc0, !PT ;  /* 0x000000ff70377812 */ /* 0x000fca00078ec0ff */
[----:B------:R-:W-:-:S04]  /*1b8c0*/  IMAD R54, R55, 0x100, R54 ;  /* 0x0000010037367824 */ /* 0x000fc800078e0236 */
[----:B------:R-:W-:Y:S02]  /*1b8d0*/  IMAD.IADD R57, R54, 0x1, R57 ;  /* 0x0000000136397824 */ /* 0x000fe400078e0239 */
[----:B------:R-:W-:-:S05]  /*1b8e0*/  IMAD.WIDE.U32 R54, R146, R250, c[0x0][0x198] ;  /* 0x0000660092367625 */ /* 0x000fca00078e00fa */
[----:B------:R0:W-:Y:S02]  /*1b8f0*/  STG.E [R54.64], R57 ;  /* 0x0000003936007986 */ /* 0x0001e4000c101906 */
.L_x_33364:
        /* <DEDUP_REMOVED lines=17> */
.L_x_33366:
[----:B------:R-:W-:Y:S02]  /*1ba10*/  IMAD.MOV.U32 R104, RZ, RZ, R30 ;  /* 0x000000ffff687224 */ /* 0x000fe400078e001e */
.L_x_33367:
[----:B------:R-:W-:Y:S05]  /*1ba20*/  BSYNC B1 ;  /* 0x0000000000017941 */ /* 0x000fea0003800000 */
.L_x_33365:
        /* <DEDUP_REMOVED lines=16> */
.L_x_33371:
[----:B------:R-:W-:Y:S05]  /*1bb30*/  BSYNC B2 ;  /* 0x0000000000027941 */ /* 0x000fea0003800000 */
.L_x_33370:
        /* <DEDUP_REMOVED lines=44> */
.L_x_33369:
[----:B------:R-:W-:Y:S05]  /*1be00*/  BSYNC B1 ;  /* 0x0000000000017941 */ /* 0x000fea0003800000 */
.L_x_33368:
        /* <DEDUP_REMOVED lines=12> */
.L_x_33372:
        /* <DEDUP_REMOVED lines=12> */
.L_x_33375:
[----:B------:R-:W-:Y:S02]  /*1bf90*/  IMAD.MOV.U32 R52, RZ, RZ, R30 ;  /* 0x000000ffff347224 */ /* 0x000fe400078e001e */
.L_x_33376:
[----:B------:R-:W-:Y:S05]  /*1bfa0*/  BSYNC B1 ;  /* 0x0000000000017941 */ /* 0x000fea0003800000 */
.L_x_33374:
        /* <DEDUP_REMOVED lines=16> */
.L_x_33380:
[----:B------:R-:W-:Y:S05]  /*1c0b0*/  BSYNC B2 ;  /* 0x0000000000027941 */ /* 0x000fea0003800000 */
.L_x_33379:
        /* <DEDUP_REMOVED lines=44> */
.L_x_33378:
[----:B------:R-:W-:Y:S05]  /*1c380*/  BSYNC B1 ;  /* 0x0000000000017941 */ /* 0x000fea0003800000 */
.L_x_33377:
        /* <DEDUP_REMOVED lines=8> */
.L_x_33373:
        /* <DEDUP_REMOVED lines=12> */
.L_x_33382:
[----:B------:R-:W-:Y:S02]  /*1c4d0*/  IMAD.MOV.U32 R52, RZ, RZ, R30 ;  /* 0x000000ffff347224 */ /* 0x000fe400078e001e */
.L_x_33383:
[----:B------:R-:W-:Y:S05]  /*1c4e0*/  BSYNC B1 ;  /* 0x0000000000017941 */ /* 0x000fea0003800000 */
.L_x_33381:
        /* <DEDUP_REMOVED lines=16> */
.L_x_33387:
[----:B------:R-:W-:Y:S05]  /*1c5f0*/  BSYNC B2 ;  /* 0x0000000000027941 */ /* 0x000fea0003800000 */
.L_x_33386:
        /* <DEDUP_REMOVED lines=44> */
.L_x_33385:
[----:B------:R-:W-:Y:S05]  /*1c8c0*/  BSYNC B1 ;  /* 0x0000000000017941 */ /* 0x000fea0003800000 */
.L_x_33384:
        /* <DEDUP_REMOVED lines=11> */
.L_x_33388:
        /* <DEDUP_REMOVED lines=12> */
.L_x_33391:
[----:B------:R-:W-:Y:S02]  /*1ca40*/  IMAD.MOV.U32 R104, RZ, RZ, R30 ;  /* 0x000000ffff687224 */ /* 0x000fe400078e001e */
.L_x_33392:
[----:B------:R-:W-:Y:S05]  /*1ca50*/  BSYNC B1 ;  /* 0x0000000000017941 */ /* 0x000fea0003800000 */
.L_x_33390:
        /* <DEDUP_REMOVED lines=16> */
.L_x_33396:
[----:B------:R-:W-:Y:S05]  /*1cb60*/  BSYNC B2 ;  /* 0x0000000000027941 */ /* 0x000fea0003800000 */
.L_x_33395:
        /* <DEDUP_REMOVED lines=44> */
.L_x_33394:
[----:B------:R-:W-:Y:S05]  /*1ce30*/  BSYNC B1 ;  /* 0x0000000000017941 */ /* 0x000fea0003800000 */
.L_x_33393:
        /* <DEDUP_REMOVED lines=8> */
.L_x_33389:
        /* <DEDUP_REMOVED lines=12> */
.L_x_33398:
[----:B------:R-:W-:Y:S02]  /*1cf80*/  IMAD.MOV.U32 R104, RZ, RZ, R30 ;  /* 0x000000ffff687224 */ /* 0x000fe400078e001e */
.L_x_33399:
[----:B------:R-:W-:Y:S05]  /*1cf90*/  BSYNC B1 ;  /* 0x0000000000017941 */ /* 0x000fea0003800000 */
.L_x_33397:
        /* <DEDUP_REMOVED lines=16> */
.L_x_33403:
[----:B------:R-:W-:Y:S05]  /*1d0a0*/  BSYNC B2 ;  /* 0x0000000000027941 */ /* 0x000fea0003800000 */
.L_x_33402:
        /* <DEDUP_REMOVED lines=44> */
.L_x_33401:
[----:B------:R-:W-:Y:S05]  /*1d370*/  BSYNC B1 ;  /* 0x0000000000017941 */ /* 0x000fea0003800000 */
.L_x_33400:
        /* <DEDUP_REMOVED lines=11> */
.L_x_33404:
        /* <DEDUP_REMOVED lines=12> */
.L_x_33407:
[----:B------:R-:W-:Y:S02]  /*1d4f0*/  IMAD.MOV.U32 R54, RZ, RZ, R30 ;  /* 0x000000ffff367224 */ /* 0x000fe400078e001e */
.L_x_33408:
[----:B------:R-:W-:Y:S05]  /*1d500*/  BSYNC B1 ;  /* 0x0000000000017941 */ /* 0x000fea0003800000 */
.L_x_33406:
        /* <DEDUP_REMOVED lines=16> */
.L_x_33412:
[----:B------:R-:W-:Y:S05]  /*1d610*/  BSYNC B2 ;  /* 0x0000000000027941 */ /* 0x000fea0003800000 */
.L_x_33411:
        /* <DEDUP_REMOVED lines=44> */
.L_x_33410:
[----:B------:R-:W-:Y:S05]  /*1d8e0*/  BSYNC B1 ;  /* 0x0000000000017941 */ /* 0x000fea0003800000 */
.L_x_33409:
        /* <DEDUP_REMOVED lines=8> */
.L_x_33405:
        /* <DEDUP_REMOVED lines=12> */
.L_x_33414:
[----:B------:R-:W-:Y:S02]  /*1da30*/  IMAD.MOV.U32 R54, RZ, RZ, R30 ;  /* 0x000000ffff367224 */ /* 0x000fe400078e001e */
.L_x_33415:
[----:B------:R-:W-:Y:S05]  /*1da40*/  BSYNC B1 ;  /* 0x0000000000017941 */ /* 0x000fea0003800000 */
.L_x_33413:
        /* <DEDUP_REMOVED lines=16> */
.L_x_33419:
[----:B------:R-:W-:Y:S05]  /*1db50*/  BSYNC B2 ;  /* 0x0000000000027941 */ /* 0x000fea0003800000 */
.L_x_33418:
        /* <DEDUP_REMOVED lines=44> */
.L_x_33417:
[----:B------:R-:W-:Y:S05]  /*1de20*/  BSYNC B1 ;  /* 0x0000000000017941 */ /* 0x000fea0003800000 */
.L_x_33416:
        /* <DEDUP_REMOVED lines=11> */
.L_x_33420:
        /* <DEDUP_REMOVED lines=12> */
.L_x_33423:
[----:B------:R-:W-:Y:S02]  /*1dfa0*/  IMAD.MOV.U32 R0, RZ, RZ, R30 ;  /* 0x000000ffff007224 */ /* 0x000fe400078e001e */
.L_x_33424:
[----:B------:R-:W-:Y:S05]  /*1dfb0*/  BSYNC B1 ;  /* 0x0000000000017941 */ /* 0x000fea0003800000 */
.L_x_33422:
        /* <DEDUP_REMOVED lines=16> */
.L_x_33428:
[----:B------:R-:W-:Y:S05]  /*1e0c0*/  BSYNC B2 ;  /* 0x0000000000027941 */ /* 0x000fea0003800000 */
.L_x_33427:
        /* <DEDUP_REMOVED lines=44> */
.L_x_33426:
[----:B------:R-:W-:Y:S05]  /*1e390*/  BSYNC B1 ;  /* 0x0000000000017941 */ /* 0x000fea0003800000 */
.L_x_33425:
        /* <DEDUP_REMOVED lines=8> */
.L_x_33421:
        /* <DEDUP_REMOVED lines=8> */
[----:B------:R-:W-:-:S04]  /*1e4a0*/  SEL R52, RZ, 0x1, P1 ;  /* 0x00000001ff347807 */ /* 0x000fc80000800000 */
[----:B------:R-:W-:Y:S01]  /*1e4b0*/  IADD3 R54, R54, R52, RZ ;  /* 0x0000003436367210 */ /* 0x000fe20007ffe0ff */
        /* <DEDUP_REMOVED lines=14> */
.L_x_33429:
        /* <DEDUP_REMOVED lines=17> */
.L_x_33431:
[----:B------:R-:W-:Y:S02]  /*1e6b0*/  MOV R154, R30 ;  /* 0x0000001e009a7202 */ /* 0x000fe40000000f00 */
.L_x_33432:
[----:B------:R-:W-:Y:S05]  /*1e6c0*/  BSYNC B1 ;  /* 0x0000000000017941 */ /* 0x000fea0003800000 */
.L_x_33430:
        /* <DEDUP_REMOVED lines=16> */
.L_x_33436:
[----:B------:R-:W-:Y:S05]  /*1e7d0*/  BSYNC B2 ;  /* 0x0000000000027941 */ /* 0x000fea0003800000 */
.L_x_33435:
        /* <DEDUP_REMOVED lines=44> */
.L_x_33434:
[----:B------:R-:W-:Y:S05]  /*1eaa0*/  BSYNC B1 ;  /* 0x0000000000017941 */ /* 0x000fea0003800000 */
.L_x_33433:
        /* <DEDUP_REMOVED lines=12> */
.L_x_33437:
        /* <DEDUP_REMOVED lines=12> */
.L_x_33440:
[----:B------:R-:W-:Y:S02]  /*1ec30*/  MOV R111, R30 ;  /* 0x0000001e006f7202 */ /* 0x000fe40000000f00 */
.L_x_33441:
[----:B------:R-:W-:Y:S05]  /*1ec40*/  BSYNC B1 ;  /* 0x0000000000017941 */ /* 0x000fea0003800000 */
.L_x_33439:
        /* <DEDUP_REMOVED lines=16> */
.L_x_33445:
[----:B------:R-:W-:Y:S05]  /*1ed50*/  BSYNC B2 ;  /* 0x0000000000027941 */ /* 0x000fea0003800000 */
.L_x_33444:
        /* <DEDUP_REMOVED lines=44> */
.L_x_33443:
[----:B------:R-:W-:Y:S05]  /*1f020*/  BSYNC B1 ;  /* 0x0000000000017941 */ /* 0x000fea0003800000 */
.L_x_33442:
        /* <DEDUP_REMOVED lines=8> */
.L_x_33438:
        /* <DEDUP_REMOVED lines=12> */
.L_x_33447:
[----:B------:R-:W-:Y:S02]  /*1f170*/  IMAD.MOV.U32 R154, RZ, RZ, R30 ;  /* 0x000000ffff9a7224 */ /* 0x000fe400078e001e */
.L_x_33448:
[----:B------:R-:W-:Y:S05]  /*1f180*/  BSYNC B1 ;  /* 0x0000000000017941 */ /* 0x000fea0003800000 */
.L_x_33446:
        /* <DEDUP_REMOVED lines=16> */
.L_x_33452:
[----:B------:R-:W-:Y:S05]  /*1f290*/  BSYNC B2 ;  /* 0x0000000000027941 */ /* 0x000fea0003800000 */
.L_x_33451:
        /* <DEDUP_REMOVED lines=44> */
.L_x_33450:
[----:B------:R-:W-:Y:S05]  /*1f560*/  BSYNC B1 ;  /* 0x0000000000017941 */ /* 0x000fea0003800000 */
.L_x_33449:
        /* <DEDUP_REMOVED lines=11> */
.L_x_33453:
        /* <DEDUP_REMOVED lines=12> */
.L_x_33456:
[----:B------:R-:W-:Y:S02]  /*1f6e0*/  IMAD.MOV.U32 R112, RZ, RZ, R30 ;  /* 0x000000ffff707224 */ /* 0x000fe400078e001e */
.L_x_33457:
[----:B------:R-:W-:Y:S05]  /*1f6f0*/  BSYNC B1 ;  /* 0x0000000000017941 */ /* 0x000fea0003800000 */
.L_x_33455:
        /* <DEDUP_REMOVED lines=16> */
.L_x_33461:
[----:B------:R-:W-:Y:S05]  /*1f800*/  BSYNC B2 ;  /* 0x0000000000027941 */ /* 0x000fea0003800000 */
.L_x_33460:
        /* <DEDUP_REMOVED lines=44> */
.L_x_33459:
[----:B------:R-:W-:Y:S05]  /*1fad0*/  BSYNC B1 ;  /* 0x0000000000017941 */ /* 0x000fea0003800000 */
.L_x_33458:
        /* <DEDUP_REMOVED lines=8> */
.L_x_33454:
        /* <DEDUP_REMOVED lines=12> */
.L_x_33463:
[----:B------:R-:W-:Y:S02]  /*1fc20*/  MOV R154, R30 ;  /* 0x0000001e009a7202 */ /* 0x000fe40000000f00 */
.L_x_33464:
[----:B------:R-:W-:Y:S05]  /*1fc30*/  BSYNC B1 ;  /* 0x0000000000017941 */ /* 0x000fea0003800000 */
.L_x_33462:
        /* <DEDUP_REMOVED lines=16> */
.L_x_33468:
[----:B------:R-:W-:Y:S05]  /*1fd40*/  BSYNC B2 ;  /* 0x0000000000027941 */ /* 0x000fea0003800000 */
.L_x_33467:
        /* <DEDUP_REMOVED lines=44> */
.L_x_33466:
[----:B------:R-:W-:Y:S05]  /*20010*/  BSYNC B1 ;  /* 0x0000000000017941 */ /* 0x000fea0003800000 */
.L_x_33465:
        /* <DEDUP_REMOVED lines=11> */
.L_x_33469:
        /* <DEDUP_REMOVED lines=12> */
.L_x_33472:
[----:B------:R-:W-:Y:S02]  /*20190*/  MOV R113, R30 ;  /* 0x0000001e00717202 */ /* 0x000fe40000000f00 */
.L_x_33473:
[----:B------:R-:W-:Y:S05]  /*201a0*/  BSYNC B1 ;  /* 0x0000000000017941 */ /* 0x000fea0003800000 */
.L_x_33471:
        /* <DEDUP_REMOVED lines=16> */
.L_x_33477:
[----:B------:R-:W-:Y:S05]  /*202b0*/  BSYNC B2 ;  /* 0x0000000000027941 */ /* 0x000fea0003800000 */
.L_x_33476:
        /* <DEDUP_REMOVED lines=44> */
.L_x_33475:
[----:B------:R-:W-:Y:S05]  /*20580*/  BSYNC B1 ;  /* 0x0000000000017941 */ /* 0x000fea0003800000 */
.L_x_33474:
        /* <DEDUP_REMOVED lines=8> */
.L_x_33470:
        /* <DEDUP_REMOVED lines=12> */
.L_x_33479:
[----:B------:R-:W-:Y:S02]  /*206d0*/  IMAD.MOV.U32 R154, RZ, RZ, R30 ;  /* 0x000000ffff9a7224 */ /* 0x000fe400078e001e */
.L_x_33480:
[----:B------:R-:W-:Y:S05]  /*206e0*/  BSYNC B1 ;  /* 0x0000000000017941 */ /* 0x000fea0003800000 */
.L_x_33478:
        /* <DEDUP_REMOVED lines=16> */
.L_x_33484:
[----:B------:R-:W-:Y:S05]  /*207f0*/  BSYNC B2 ;  /* 0x0000000000027941 */ /* 0x000fea0003800000 */
.L_x_33483:
        /* <DEDUP_REMOVED lines=44> */
.L_x_33482:
[----:B------:R-:W-:Y:S05]  /*20ac0*/  BSYNC B1 ;  /* 0x0000000000017941 */ /* 0x000fea0003800000 */
.L_x_33481:
        /* <DEDUP_REMOVED lines=11> */
.L_x_33485:
        /* <DEDUP_REMOVED lines=12> */
.L_x_33488:
[----:B------:R-:W-:Y:S02]  /*20c40*/  IMAD.MOV.U32 R0, RZ, RZ, R30 ;  /* 0x000000ffff007224 */ /* 0x000fe400078e001e */
.L_x_33489:
[----:B------:R-:W-:Y:S05]  /*20c50*/  BSYNC B1 ;  /* 0x0000000000017941 */ /* 0x000fea0003800000 */
.L_x_33487:
        /* <DEDUP_REMOVED lines=16> */
.L_x_33493:
[----:B------:R-:W-:Y:S05]  /*20d60*/  BSYNC B2 ;  /* 0x0000000000027941 */ /* 0x000fea0003800000 */
.L_x_33492:
        /* <DEDUP_REMOVED lines=44> */
.L_x_33491:
[----:B------:R-:W-:Y:S05]  /*21030*/  BSYNC B1 ;  /* 0x0000000000017941 */ /* 0x000fea0003800000 */
.L_x_33490:
        /* <DEDUP_REMOVED lines=8> */
.L_x_33486:
        /* <DEDUP_REMOVED lines=24> */
.L_x_33494:
        /* <DEDUP_REMOVED lines=17> */
.L_x_33496:
[----:B------:R-:W-:Y:S02]  /*21350*/  IMAD.MOV.U32 R220, RZ, RZ, R30 ;  /* 0x000000ffffdc7224 */ /* 0x000fe400078e001e */
.L_x_33497:
[----:B------:R-:W-:Y:S05]  /*21360*/  BSYNC B1 ;  /* 0x0000000000017941 */ /* 0x000fea0003800000 */
.L_x_33495:
        /* <DEDUP_REMOVED lines=16> */
.L_x_33501:
[----:B------:R-:W-:Y:S05]  /*21470*/  BSYNC B2 ;  /* 0x0000000000027941 */ /* 0x000fea0003800000 */
.L_x_33500:
        /* <DEDUP_REMOVED lines=44> */
.L_x_33499:
[----:B------:R-:W-:Y:S05]  /*21740*/  BSYNC B1 ;  /* 0x0000000000017941 */ /* 0x000fea0003800000 */
.L_x_33498:
[----:B------:R-:W-:Y:S01]  /*21750*/  ISETP.NE.AND P6, PT, R140, RZ, PT ;  /* 0x000000ff8c00720c */ /* 0x000fe20003fc5270 */
[----:B-----5:R-:W-:Y:S01]  /*21760*/  FMUL.FTZ R104, R104, c[0x0][0x1e8] ;  /* 0x00007a0068687a20 */ /* 0x020fe20000410000 */
[----:B------:R-:W0:Y:S02]  /*21770*/  I2F.U32 R140, R220 ;  /* 0x000000dc008c7306 */ /* 0x000e240000201000 */
        /* <DEDUP_REMOVED lines=9> */
.L_x_33502:
        /* <DEDUP_REMOVED lines=12> */
.L_x_33505:
[----:B------:R-:W-:Y:S02]  /*218d0*/  IMAD.MOV.U32 R111, RZ, RZ, R30 ;  /* 0x000000ffff6f7224 */ /* 0x000fe400078e001e */
.L_x_33506:
[----:B------:R-:W-:Y:S05]  /*218e0*/  BSYNC B1 ;  /* 0x0000000000017941 */ /* 0x000fea0003800000 */
.L_x_33504:
        /* <DEDUP_REMOVED lines=16> */
.L_x_33510:
[----:B------:R-:W-:Y:S05]  /*219f0*/  BSYNC B2 ;  /* 0x0000000000027941 */ /* 0x000fea0003800000 */
.L_x_33509:
        /* <DEDUP_REMOVED lines=44> */
.L_x_33508:
[----:B------:R-:W-:Y:S05]  /*21cc0*/  BSYNC B1 ;  /* 0x0000000000017941 */ /* 0x000fea0003800000 */
.L_x_33507:
        /* <DEDUP_REMOVED lines=8> */
.L_x_33503:
        /* <DEDUP_REMOVED lines=12> */
.L_x_33512:
[----:B------:R-:W-:Y:S02]  /*21e10*/  IMAD.MOV.U32 R140, RZ, RZ, R30 ;  /* 0x000000ffff8c7224 */ /* 0x000fe400078e001e */
.L_x_33513:
[----:B------:R-:W-:Y:S05]  /*21e20*/  BSYNC B1 ;  /* 0x0000000000017941 */ /* 0x000fea0003800000 */
.L_x_33511:
        /* <DEDUP_REMOVED lines=16> */
.L_x_33517:
[----:B------:R-:W-:Y:S05]  /*21f30*/  BSYNC B2 ;  /* 0x0000000000027941 */ /* 0x000fea0003800000 */
.L_x_33516:
        /* <DEDUP_REMOVED lines=44> */
.L_x_33515:
[----:B------:R-:W-:Y:S05]  /*22200*/  BSYNC B1 ;  /* 0x0000000000017941 */ /* 0x000fea0003800000 */
.L_x_33514:
        /* <DEDUP_REMOVED lines=11> */
.L_x_33518:
        /* <DEDUP_REMOVED lines=12> */
.L_x_33521:
[----:B------:R-:W-:Y:S02]  /*22380*/  IMAD.MOV.U32 R112, RZ, RZ, R30 ;  /* 0x000000ffff707224 */ /* 0x000fe400078e001e */
.L_x_33522:
[----:B------:R-:W-:Y:S05]  /*22390*/  BSYNC B1 ;  /* 0x0000000000017941 */ /* 0x000fea0003800000 */
.L_x_33520:
        /* <DEDUP_REMOVED lines=16> */
.L_x_33526:
[----:B------:R-:W-:Y:S05]  /*224a0*/  BSYNC B2 ;  /* 0x0000000000027941 */ /* 0x000fea0003800000 */
.L_x_33525:
        /* <DEDUP_REMOVED lines=44> */
.L_x_33524:
[----:B------:R-:W-:Y:S05]  /*22770*/  BSYNC B1 ;  /* 0x0000000000017941 */ /* 0x000fea0003800000 */
.L_x_33523:
        /* <DEDUP_REMOVED lines=8> */
.L_x_33519:
        /* <DEDUP_REMOVED lines=12> */
.L_x_33528:
[----:B------:R-:W-:Y:S02]  /*228c0*/  IMAD.MOV.U32 R140, RZ, RZ, R30 ;  /* 0x000000ffff8c7224 */ /* 0x000fe400078e001e */
.L_x_33529:
[----:B------:R-:W-:Y:S05]  /*228d0*/  BSYNC B1 ;  /* 0x0000000000017941 */ /* 0x000fea0003800000 */
.L_x_33527:
        /* <DEDUP_REMOVED lines=16> */
.L_x_33533:
[----:B------:R-:W-:Y:S05]  /*229e0*/  BSYNC B2 ;  /* 0x0000000000027941 */ /* 0x000fea0003800000 */
.L_x_33532:
        /* <DEDUP_REMOVED lines=44> */
.L_x_33531:
[----:B------:R-:W-:Y:S05]  /*22cb0*/  BSYNC B1 ;  /* 0x0000000000017941 */ /* 0x000fea0003800000 */
.L_x_33530:
        /* <DEDUP_REMOVED lines=11> */
.L_x_33534:
        /* <DEDUP_REMOVED lines=12> */
.L_x_33537:
[----:B------:R-:W-:Y:S02]  /*22e30*/  IMAD.MOV.U32 R113, RZ, RZ, R30 ;  /* 0x000000ffff717224 */ /* 0x000fe400078e001e */
.L_x_33538:
[----:B------:R-:W-:Y:S05]  /*22e40*/  BSYNC B1 ;  /* 0x0000000000017941 */ /* 0x000fea0003800000 */
.L_x_33536:
        /* <DEDUP_REMOVED lines=16> */
.L_x_33542:
[----:B------:R-:W-:Y:S05]  /*22f50*/  BSYNC B2 ;  /* 0x0000000000027941 */ /* 0x000fea0003800000 */
.L_x_33541:
        /* <DEDUP_REMOVED lines=44> */
.L_x_33540:
[----:B------:R-:W-:Y:S05]  /*23220*/  BSYNC B1 ;  /* 0x0000000000017941 */ /* 0x000fea0003800000 */
.L_x_33539:
        /* <DEDUP_REMOVED lines=8> */
.L_x_33535:
        /* <DEDUP_REMOVED lines=12> */
.L_x_33544:
[----:B------:R-:W-:Y:S02]  /*23370*/  IMAD.MOV.U32 R140, RZ, RZ, R30 ;  /* 0x000000ffff8c7224 */ /* 0x000fe400078e001e */
.L_x_33545:
[----:B------:R-:W-:Y:S05]  /*23380*/  BSYNC B1 ;  /* 0x0000000000017941 */ /* 0x000fea0003800000 */
.L_x_33543:
        /* <DEDUP_REMOVED lines=16> */
.L_x_33549:
[----:B------:R-:W-:Y:S05]  /*23490*/  BSYNC B2 ;  /* 0x0000000000027941 */ /* 0x000fea0003800000 */
.L_x_33548:
        /* <DEDUP_REMOVED lines=44> */
.L_x_33547:
[----:B------:R-:W-:Y:S05]  /*23760*/  BSYNC B1 ;  /* 0x0000000000017941 */ /* 0x000fea0003800000 */
.L_x_33546:
        /* <DEDUP_REMOVED lines=11> */
.L_x_33550:
        /* <DEDUP_REMOVED lines=12> */
.L_x_33553:
[----:B------:R-:W-:Y:S02]  /*238e0*/  IMAD.MOV.U32 R0, RZ, RZ, R30 ;  /* 0x000000ffff007224 */ /* 0x000fe400078e001e */
.L_x_33554:
[----:B------:R-:W-:Y:S05]  /*238f0*/  BSYNC B1 ;  /* 0x0000000000017941 */ /* 0x000fea0003800000 */
.L_x_33552:
        /* <DEDUP_REMOVED lines=16> */
.L_x_33558:
[----:B------:R-:W-:Y:S05]  /*23a00*/  BSYNC B2 ;  /* 0x0000000000027941 */ /* 0x000fea0003800000 */
.L_x_33557:
        /* <DEDUP_REMOVED lines=44> */
.L_x_33556:
[----:B------:R-:W-:Y:S05]  /*23cd0*/  BSYNC B1 ;  /* 0x0000000000017941 */ /* 0x000fea0003800000 */
.L_x_33555:
        /* <DEDUP_REMOVED lines=8> */
.L_x_33551:
[----:B------:R-:W-:Y:S01]  /*23d60*/  IMAD.WIDE.U32 R152, R143, R152, c[0x0][0x188] ;  /* 0x000062008f987625 */ /* 0x000fe200078e0098 */
[----:B------:R-:W-:Y:S02]  /*23d70*/  SEL R154, RZ, 0x100, P2 ;  /* 0x00000100ff9a7807 */ /* 0x000fe40001000000 */
[----:B------:R-:W-:Y:S02]  /*23d80*/  ISETP.NE.AND P0, PT, R156, RZ, PT ;  /* 0x000000ff9c00720c */ /* 0x000fe40003f05270 */
[----:B------:R0:W-:Y:S02]  /*23d90*/  STG.E.128 [R152.64], R104 ;  /* 0x0000006898007986 */ /* 0x0001e4000c101d06 */
[----:B0-----:R-:W-:Y:S02]  /*23da0*/  SEL R152, RZ, 0x1000000, P4 ;  /* 0x01000000ff987807 */ /* 0x001fe40002000000 */
[----:B------:R-:W-:-:S04]  /*23db0*/  SEL R153, RZ, 0x10000, P3 ;  /* 0x00010000ff997807 */ /* 0x000fc80001800000 */
[----:B------:R-:W-:Y:S02]  /*23dc0*/  IADD3 R154, R154, R152, R153 ;  /* 0x000000989a9a7210 */ /* 0x000fe40007ffe099 */
[----:B------:R-:W-:-:S05]  /*23dd0*/  SEL R152, RZ, 0x1, P1 ;  /* 0x00000001ff987807 */ /* 0x000fca0000800000 */
[----:B------:R-:W-:Y:S02]  /*23de0*/  IMAD.IADD R154, R154, 0x1, R152 ;  /* 0x000000019a9a7824 */ /* 0x000fe400078e0298 */
[----:B------:R-:W-:-:S05]  /*23df0*/  IMAD.WIDE.U32 R152, R143, R250, c[0x0][0x190] ;  /* 0x000064008f987625 */ /* 0x000fca00078e00fa */
[----:B------:R0:W-:Y:S01]  /*23e00*/  STG.E [R152.64], R154 ;  /* 0x0000009a98007986 */ /* 0x0001e2000c101906 */
[----:B------:R-:W-:Y:S05]  /*23e10*/  @!P0 BRA `(.L_x_33559) ;  /* 0x000000a000008947 */ /* 0x000fea0003800000 */
[----:B0-----:R-:W-:Y:S01]  /*23e20*/  IMAD.U32 R152, R113, 0x10000, RZ ;  /* 0x0001000071987824 */ /* 0x001fe200078e00ff */
        /* <DEDUP_REMOVED lines=9> */
.L_x_33559:
        /* <DEDUP_REMOVED lines=51> */
.L_x_33564:
        /* <DEDUP_REMOVED lines=116> */
.L_x_33565:
[----:B------:R-:W-:Y:S01]  /*24930*/  FMUL.FTZ R152, R159, R159 ;  /* 0x0000009f9f987220 */ /* 0x000fe20000410000 */
[----:B------:R-:W-:Y:S01]  /*24940*/  ISETP.NE.AND P0, PT, RZ, UR8, PT ;  /* 0x00000008ff007c0c */ /* 0x000fe2000bf05270 */
[----:B-1----:R-:W-:Y:S01]  /*24950*/  FADD.FTZ R153, R154, R155 ;  /* 0x0000009b9a997221 */ /* 0x002fe20000010000 */
[----:B------:R-:W-:Y:S01]  /*24960*/  HFMA2.MMA R156, -RZ, RZ, 0, 2.384185791015625e-07 ;  /* 0x00000004ff9c7435 */ /* 0x000fe200000001ff */
[----:B------:R-:W-:Y:S01]  /*24970*/  IMAD.MOV.U32 R154, RZ, RZ, c[0x0][0x1e0] ;  /* 0x00007800ff9a7624 */ /* 0x000fe200078e00ff */
[----:B------:R-:W-:Y:S01]  /*24980*/  FSEL R152, R152, RZ, P0 ;  /* 0x000000ff98987208 */ /* 0x000fe20000000000 */
[----:B------:R1:W-:Y:S02]  /*24990*/  STL [R1+0x7c], R0 ;  /* 0x00007c0001007387 */ /* 0x0003e40000100800 */
[----:B------:R-:W-:-:S04]  /*249a0*/  FFMA.FTZ R153, R153, R154, c[0x0][0x228] ;  /* 0x00008a0099997623 */ /* 0x000fc8000001009a */
[----:B------:R-:W-:Y:S01]  /*249b0*/  FADD.FTZ R152, R153, R152 ;  /* 0x0000009899987221 */ /* 0x000fe20000010000 */
[----:B0-----:R-:W-:-:S03]  /*249c0*/  FSEL R155, R159, RZ, !P0 ;  /* 0x000000ff9f9b7208 */ /* 0x001fc60004000000 */
[----:B------:R0:W2:Y:S01]  /*249d0*/  MUFU.RSQ R154, R152 ;  /* 0x00000098009a7308 */ /* 0x0000a20000001400 */
[----:B-1----:R-:W3:Y:S01]  /*249e0*/  LDL R0, [R1+0x78] ;  /* 0x0000780001007983 */ /* 0x002ee20000100800 */
[C---:B------:R-:W-:Y:S02]  /*249f0*/  FADD.FTZ R220, -R155.reuse, R94 ;  /* 0x0000005e9bdc7221 */ /* 0x040fe40000010100 */
[----:B------:R-:W-:Y:S01]  /*24a00*/  FADD.FTZ R250, -R155, R95 ;  /* 0x0000005f9bfa7221 */ /* 0x000fe20000010100 */
[----:B------:R-:W4:Y:S01]  /*24a10*/  LDL R94, [R1+0x64] ;  /* 0x00006400015e7983 */ /* 0x000f220000100800 */
[----:B0-----:R-:W-:-:S03]  /*24a20*/  @!P1 IMAD.WIDE R152, R114, R156, c[0x0][0x1a0] ;  /* 0x0000680072989625 */ /* 0x001fc600078e029c */
[----:B------:R-:W3:Y:S04]  /*24a30*/  LDL R95, [R1+0x5c] ;  /* 0x00005c00015f7983 */ /* 0x000ee80000100800 */
[----:B------:R0:W-:Y:S02]  /*24a40*/  @!P1 STG.E [R152.64], R159 ;  /* 0x0000009f98009986 */ /* 0x0001e4000c101906 */
[----:B0-----:R-:W-:-:S04]  /*24a50*/  @!P1 IMAD.WIDE R152, R114, R156, c[0x0][0x1a8] ;  /* 0x00006a0072989625 */ /* 0x001fc800078e029c */
[C---:B------:R-:W-:Y:S02]  /*24a60*/  FADD.FTZ R156, -R155.reuse, R92 ;  /* 0x0000005c9b9c7221 */ /* 0x040fe40000010100 */
[----:B------:R-:W-:Y:S01]  /*24a70*/  FADD.FTZ R159, -R155, R93 ;  /* 0x0000005d9b9f7221 */ /* 0x000fe20000010100 */
[----:B------:R-:W3:Y:S04]  /*24a80*/  LDL R92, [R1+0x74] ;  /* 0x00007400015c7983 */ /* 0x000ee80000100800 */
[----:B------:R-:W3:Y:S04]  /*24a90*/  LDL R93, [R1+0x6c] ;  /* 0x00006c00015d7983 */ /* 0x000ee80000100800 */
[----:B------:R-:W0:Y:S01]  /*24aa0*/  S2R R252, SR_TID.X ;  /* 0x0000000000fc7919 */ /* 0x000e220000002100 */
[----:B------:R-:W-:-:S03]  /*24ab0*/  IMAD R158, R114, c[0x0][0x168], RZ ;  /* 0x00005a00729e7a24 */ /* 0x000fc600078e02ff */
[----:B--2---:R1:W-:Y:S02]  /*24ac0*/  @!P1 STG.E [R152.64], R154 ;  /* 0x0000009a98009986 */ /* 0x0043e4000c101906 */
[----:B-1----:R-:W-:-:S04]  /*24ad0*/  SHF.R.S32.HI R152, RZ, 0x1f, R158 ;  /* 0x0000001fff987819 */ /* 0x002fc8000001149e */
[----:B------:R-:W-:Y:S02]  /*24ae0*/  LEA.HI R158, R152, R158, RZ, 0x2 ;  /* 0x0000009e989e7211 */ /* 0x000fe400078f10ff */
[----:B0-----:R-:W-:-:S04]  /*24af0*/  LOP3.LUT R252, R252, 0x1f, RZ, 0xc0, !PT ;  /* 0x0000001ffcfc7812 */ /* 0x001fc800078ec0ff */
[----:B------:R-:W-:-:S05]  /*24b00*/  LEA.HI.SX32 R158, R158, R252, 0x1e ;  /* 0x000000fc9e9e7211 */ /* 0x000fca00078ff2ff */
[----:B------:R-:W-:Y:S01]  /*24b10*/  IMAD.SHL.U32 R252, R158, 0x10, RZ ;  /* 0x000000109efc7824 */ /* 0x000fe200078e00ff */
[----:B------:R-:W-:Y:S01]  /*24b20*/  SHF.R.U32.HI R158, RZ, 0x1c, R158 ;  /* 0x0000001cff9e7819 */ /* 0x000fe2000001169e */
[C---:B------:R-:W-:Y:S02]  /*24b30*/  FMUL.FTZ R156, R154.reuse, R156 ;  /* 0x0000009c9a9c7220 */ /* 0x040fe40000410000 */
[----:B------:R-:W-:Y:S01]  /*24b40*/  FMUL.FTZ R159, R154, R159 ;  /* 0x0000009f9a9f7220 */ /* 0x000fe20000410000 */
[----:B------:R-:W-:Y:S01]  /*24b50*/  IADD3 R152, P0, R252, c[0x0][0x208], RZ ;  /* 0x00008200fc987a10 */ /* 0x000fe20007f1e0ff */
[C---:B------:R-:W-:Y:S02]  /*24b60*/  FMUL.FTZ R250, R154.reuse, R250 ;  /* 0x000000fa9afa7220 */ /* 0x040fe40000410000 */
[----:B------:R-:W-:Y:S01]  /*24b70*/  FMUL.FTZ R220, R154, R220 ;  /* 0x000000dc9adc7220 */ /* 0x000fe20000410000 */
[----:B------:R-:W-:-:S03]  /*24b80*/  IADD3.X R153, R158, c[0x0][0x20c], RZ, P0, !PT ;  /* 0x000083009e997a10 */ /* 0x000fc600007fe4ff */
[----:B----4-:R-:W-:Y:S02]  /*24b90*/  FFMA.FTZ R94, R94, R220, R180 ;  /* 0x000000dc5e5e7223 */ /* 0x010fe400000100b4 */
[----:B---3--:R-:W-:Y:S02]  /*24ba0*/  FFMA.FTZ R95, R95, R250, R178 ;  /* 0x000000fa5f5f7223 */ /* 0x008fe400000100b2 */
[----:B------:R-:W-:Y:S02]  /*24bb0*/  FFMA.FTZ R92, R92, R156, R0 ;  /* 0x0000009c5c5c7223 */ /* 0x000fe40000010000 */
[----:B------:R0:W5:Y:S01]  /*24bc0*/  LDL.LU R0, [R1+0x7c] ;  /* 0x00007c0001007983 */ /* 0x0001620000300800 */
[----:B------:R-:W-:-:S05]  /*24bd0*/  FFMA.FTZ R93, R93, R159, R182 ;  /* 0x0000009f5d5d7223 */ /* 0x000fca00000100b6 */
[----:B------:R1:W-:Y:S04]  /*24be0*/  STG.E.128 [R152.64], R92 ;  /* 0x0000005c98007986 */ /* 0x0003e8000c101d06 */
[----:B-1----:R-:W2:Y:S04]  /*24bf0*/  LDL R95, [R1+0x58] ;  /* 0x00005800015f7983 */ /* 0x002ea80000100800 */
[----:B------:R-:W3:Y:S04]  /*24c00*/  LDL R94, [R1+0x60] ;  /* 0x00006000015e7983 */ /* 0x000ee80000100800 */
[----:B------:R-:W4:Y:S04]  /*24c10*/  LDL R93, [R1+0x68] ;  /* 0x00006800015d7983 */ /* 0x000f280000100800 */
[----:B------:R-:W4:Y:S01]  /*24c20*/  LDL R92, [R1+0x70] ;  /* 0x00007000015c7983 */ /* 0x000f220000100800 */
[----:B------:R-:W-:-:S03]  /*24c30*/  IADD3 R152, P0, R252, c[0x0][0x210], RZ ;  /* 0x00008400fc987a10 */ /* 0x000fc60007f1e0ff */
[----:B------:R-:W4:Y:S01]  /*24c40*/  LDL R252, [R1+0x54] ;  /* 0x0000540001fc7983 */ /* 0x000f220000100800 */
[----:B------:R-:W-:-:S03]  /*24c50*/  IADD3.X R153, R158, c[0x0][0x214], RZ, P0, !PT ;  /* 0x000085009e997a10 */ /* 0x000fc600007fe4ff */
[----:B------:R-:W4:Y:S01]  /*24c60*/  LDL R158, [R1+0x50] ;  /* 0x00005000019e7983 */ /* 0x000f220000100800 */
[----:B--2---:R-:W-:-:S03]  /*24c70*/  FFMA.FTZ R95, R95, R250, R177 ;  /* 0x000000fa5f5f7223 */ /* 0x004fc600000100b1 */
[----:B------:R-:W2:Y:S01]  /*24c80*/  LDL R250, [R1+0x38] ;  /* 0x0000380001fa7983 */ /* 0x000ea20000100800 */
[----:B---3--:R-:W-:-:S03]  /*24c90*/  FFMA.FTZ R94, R94, R220, R179 ;  /* 0x000000dc5e5e7223 */ /* 0x008fc600000100b3 */
[----:B------:R-:W3:Y:S01]  /*24ca0*/  LDL R220, [R1+0x40] ;  /* 0x0000400001dc7983 */ /* 0x000ee20000100800 */
[----:B----4-:R-:W-:-:S03]  /*24cb0*/  FFMA.FTZ R93, R93, R159, R181 ;  /* 0x0000009f5d5d7223 */ /* 0x010fc600000100b5 */
[----:B------:R-:W4:Y:S01]  /*24cc0*/  LDL R159, [R1+0x48] ;  /* 0x00004800019f7983 */ /* 0x000f220000100800 */
[----:B------:R-:W-:-:S05]  /*24cd0*/  FFMA.FTZ R92, R92, R156, R183 ;  /* 0x0000009c5c5c7223 */ /* 0x000fca00000100b7 */
[----:B------:R1:W-:Y:S02]  /*24ce0*/  STG.E.128 [R152.64], R92 ;  /* 0x0000005c98007986 */ /* 0x0003e4000c101d06 */
[C---:B-1----:R-:W-:Y:S02]  /*24cf0*/  FADD.FTZ R95, -R155.reuse, R88 ;  /* 0x000000589b5f7221 */ /* 0x042fe40000010100 */
[----:B------:R-:W2:Y:S04]  /*24d00*/  LDL R92, [R1+0x44] ;  /* 0x00004400015c7983 */ /* 0x000ea80000100800 */
[----:B------:R-:W3:Y:S04]  /*24d10*/  LDL R93, [R1+0x4c] ;  /* 0x00004c00015d7983 */ /* 0x000ee80000100800 */
[----:B------:R-:W4:Y:S01]  /*24d20*/  LDL R88, [R1+0x3c] ;  /* 0x00003c0001587983 */ /* 0x000f220000100800 */
[----:B------:R-:W-:-:S02]  /*24d30*/  FADD.FTZ R156, -R155, R91 ;  /* 0x0000005b9b9c7221 */ /* 0x000fc40000010100 */
[C---:B------:R-:W-:Y:S02]  /*24d40*/  FADD.FTZ R153, -R155.reuse, R90 ;  /* 0x0000005a9b997221 */ /* 0x040fe40000010100 */
[----:B------:R-:W-:Y:S02]  /*24d50*/  FADD.FTZ R152, -R155, R89 ;  /* 0x000000599b987221 */ /* 0x000fe40000010100 */
[C---:B------:R-:W-:Y:S02]  /*24d60*/  FMUL.FTZ R156, R154.reuse, R156 ;  /* 0x0000009c9a9c7220 */ /* 0x040fe40000410000 */
[C---:B------:R-:W-:Y:S02]  /*24d70*/  FMUL.FTZ R153, R154.reuse, R153 ;  /* 0x000000999a997220 */ /* 0x040fe40000410000 */
[C---:B------:R-:W-:Y:S02]  /*24d80*/  FMUL.FTZ R152, R154.reuse, R152 ;  /* 0x000000989a987220 */ /* 0x040fe40000410000 */
[----:B------:R-:W-:-:S02]  /*24d90*/  FMUL.FTZ R95, R154, R95 ;  /* 0x0000005f9a5f7220 */ /* 0x000fc40000410000 */
[----:B------:R-:W-:Y:S02]  /*24da0*/  IMAD.MOV.U32 R94, RZ, RZ, 0x10 ;  /* 0x00000010ff5e7424 */ /* 0x000fe400078e00ff */
[----:B--2---:R-:W-:Y:S02]  /*24db0*/  FFMA.FTZ R90, R92, R153, R172 ;  /* 0x000000995c5a7223 */ /* 0x004fe400000100ac */
[----:B---3--:R-:W-:Y:S02]  /*24dc0*/  FFMA.FTZ R89, R93, R152, R174 ;  /* 0x000000985d597223 */ /* 0x008fe400000100ae */
[----:B------:R-:W-:-:S04]  /*24dd0*/  IMAD.WIDE.U32 R92, R151, R94, c[0x0][0x208] ;  /* 0x00008200975c7625 */ /* 0x000fc800078e005e */
[-C--:B----4-:R-:W-:Y:S02]  /*24de0*/  FFMA.FTZ R91, R88, R156.reuse, R170 ;  /* 0x0000009c585b7223 */ /* 0x090fe400000100aa */
[----:B------:R-:W-:Y:S02]  /*24df0*/  FFMA.FTZ R88, R252, R95, R176 ;  /* 0x0000005ffc587223 */ /* 0x000fe400000100b0 */
[----:B------:R-:W2:Y:S04]  /*24e00*/  LDL R252, [R1+0x20] ;  /* 0x0000200001fc7983 */ /* 0x000ea80000100800 */
[----:B------:R1:W-:Y:S02]  /*24e10*/  STG.E.128 [R92.64], R88 ;  /* 0x000000585c007986 */ /* 0x0003e4000c101d06 */
[----:B-1----:R-:W-:-:S02]  /*24e20*/  FFMA.FTZ R91, R250, R156, R169 ;  /* 0x0000009cfa5b7223 */ /* 0x002fc400000100a9 */
[----:B------:R-:W-:Y:S01]  /*24e30*/  FFMA.FTZ R90, R220, R153, R171 ;  /* 0x00000099dc5a7223 */ /* 0x000fe200000100ab */
[----:B------:R-:W3:Y:S01]  /*24e40*/  LDL R156, [R1+0x2c] ;  /* 0x00002c00019c7983 */ /* 0x000ee20000100800 */
[----:B------:R-:W-:Y:S02]  /*24e50*/  FFMA.FTZ R89, R159, R152, R173 ;  /* 0x000000989f597223 */ /* 0x000fe400000100ad */
[----:B------:R-:W-:Y:S01]  /*24e60*/  FFMA.FTZ R88, R158, R95, R175 ;  /* 0x0000005f9e587223 */ /* 0x000fe200000100af */
[----:B------:R-:W4:Y:S04]  /*24e70*/  LDL R159, [R1+0x1c] ;  /* 0x00001c00019f7983 */ /* 0x000f280000100800 */
[----:B------:R-:W2:Y:S04]  /*24e80*/  LDL R158, [R1+0x24] ;  /* 0x00002400019e7983 */ /* 0x000ea80000100800 */
[----:B------:R-:W2:Y:S04]  /*24e90*/  LDL R153, [R1+0x34] ;  /* 0x0000340001997983 */ /* 0x000ea80000100800 */
[----:B------:R-:W2:Y:S01]  /*24ea0*/  LDL R152, [R1+0x18] ;  /* 0x0000180001987983 */ /* 0x000ea20000100800 */
[----:B------:R-:W-:-:S03]  /*24eb0*/  IMAD.WIDE.U32 R92, R151, R94, c[0x0][0x210] ;  /* 0x00008400975c7625 */ /* 0x000fc600078e005e */
[----:B------:R-:W2:Y:S04]  /*24ec0*/  LDL R250, [R1+0x28] ;  /* 0x0000280001fa7983 */ /* 0x000ea80000100800 */
[----:B------:R-:W2:Y:S04]  /*24ed0*/  LDL R220, [R1+0x30] ;  /* 0x0000300001dc7983 */ /* 0x000ea80000100800 */
[----:B------:R1:W-:Y:S04]  /*24ee0*/  STG.E.128 [R92.64], R88 ;  /* 0x000000585c007986 */ /* 0x0003e8000c101d06 */
[----:B------:R-:W2:Y:S01]  /*24ef0*/  LDL R95, [R1+0x10] ;  /* 0x00001000015f7983 */ /* 0x000ea20000100800 */
[----:B-1----:R-:W-:-:S02]  /*24f00*/  FADD.FTZ R93, -R155, R87 ;  /* 0x000000579b5d7221 */ /* 0x002fc40000010100 */
[C---:B------:R-:W-:Y:S02]  /*24f10*/  FADD.FTZ R92, -R155.reuse, R86 ;  /* 0x000000569b5c7221 */ /* 0x040fe40000010100 */
[C---:B------:R-:W-:Y:S02]  /*24f20*/  FADD.FTZ R91, -R155.reuse, R85 ;  /* 0x000000559b5b7221 */ /* 0x040fe40000010100 */
[----:B------:R-:W-:Y:S02]  /*24f30*/  FADD.FTZ R90, -R155, R84 ;  /* 0x000000549b5a7221 */ /* 0x000fe40000010100 */
[C---:B------:R-:W-:Y:S02]  /*24f40*/  FMUL.FTZ R93, R154.reuse, R93 ;  /* 0x0000005d9a5d7220 */ /* 0x040fe40000410000 */
[C---:B------:R-:W-:Y:S02]  /*24f50*/  FMUL.FTZ R92, R154.reuse, R92 ;  /* 0x0000005c9a5c7220 */ /* 0x040fe40000410000 */
[----:B------:R-:W-:-:S02]  /*24f60*/  FMUL.FTZ R91, R154, R91 ;  /* 0x0000005b9a5b7220 */ /* 0x000fc40000410000 */
[----:B------:R-:W-:Y:S02]  /*24f70*/  FMUL.FTZ R90, R154, R90 ;  /* 0x0000005a9a5a7220 */ /* 0x000fe40000410000 */
[----:B------:R-:W-:-:S04]  /*24f80*/  IMAD.WIDE.U32 R88, R150, R94, c[0x0][0x208] ;  /* 0x0000820096587625 */ /* 0x000fc800078e005e */
[----:B---3--:R-:W-:Y:S02]  /*24f90*/  FFMA.FTZ R85, R156, R91, R166 ;  /* 0x0000005b9c557223 */ /* 0x008fe400000100a6 */
[----:B------:R-:W3:Y:S01]  /*24fa0*/  LDL R156, [R1+0x14] ;  /* 0x00001400019c7983 */ /* 0x000ee20000100800 */
[----:B----4-:R-:W-:-:S03]  /*24fb0*/  FFMA.FTZ R87, R159, R93, R162 ;  /* 0x0000005d9f577223 */ /* 0x010fc600000100a2 */
[----:B------:R-:W4:Y:S01]  /*24fc0*/  LDL R159, [R1+0x4] ;  /* 0x00000400019f7983 */ /* 0x000f220000100800 */
[----:B--2---:R-:W-:-:S03]  /*24fd0*/  FFMA.FTZ R86, R158, R92, R164 ;  /* 0x0000005c9e567223 */ /* 0x004fc600000100a4 */
[----:B------:R-:W2:Y:S01]  /*24fe0*/  LDL R158, [R1+0xc] ;  /* 0x00000c00019e7983 */ /* 0x000ea20000100800 */
[----:B------:R-:W-:-:S03]  /*24ff0*/  FFMA.FTZ R84, R153, R90, R168 ;  /* 0x0000005a99547223 */ /* 0x000fc600000100a8 */
[----:B------:R-:W2:Y:S04]  /*25000*/  LDL R153, [R1] ;  /* 0x0000000001997983 */ /* 0x000ea80000100800 */
[----:B------:R1:W-:Y:S02]  /*25010*/  STG.E.128 [R88.64], R84 ;  /* 0x0000005458007986 */ /* 0x0003e4000c101d06 */
[----:B-1----:R-:W-:Y:S02]  /*25020*/  FFMA.FTZ R87, R152, R93, R161 ;  /* 0x0000005d98577223 */ /* 0x002fe400000100a1 */
[----:B------:R-:W2:Y:S01]  /*25030*/  LDL R152, [R1+0x8] ;  /* 0x0000080001987983 */ /* 0x000ea20000100800 */
[----:B------:R-:W-:Y:S02]  /*25040*/  FFMA.FTZ R86, R252, R92, R163 ;  /* 0x0000005cfc567223 */ /* 0x000fe400000100a3 */
[----:B------:R-:W-:-:S02]  /*25050*/  FFMA.FTZ R85, R250, R91, R165 ;  /* 0x0000005bfa557223 */ /* 0x000fc400000100a5 */
[----:B------:R-:W-:Y:S02]  /*25060*/  FFMA.FTZ R84, R220, R90, R167 ;  /* 0x0000005adc547223 */ /* 0x000fe400000100a7 */
[----:B------:R-:W-:-:S04]  /*25070*/  IMAD.WIDE.U32 R150, R150, R94, c[0x0][0x210] ;  /* 0x0000840096967625 */ /* 0x000fc800078e005e */
[C---:B------:R-:W-:Y:S01]  /*25080*/  FADD.FTZ R89, -R155.reuse, R83 ;  /* 0x000000539b597221 */ /* 0x040fe20000010100 */
[----:B------:R1:W-:Y:S01]  /*25090*/  STG.E.128 [R150.64], R84 ;  /* 0x0000005496007986 */ /* 0x0003e2000c101d06 */
[----:B------:R-:W-:Y:S02]  /*250a0*/  FADD.FTZ R88, -R155, R82 ;  /* 0x000000529b587221 */ /* 0x000fe40000010100 */
[C---:B------:R-:W-:Y:S02]  /*250b0*/  FMUL.FTZ R89, R154.reuse, R89 ;  /* 0x000000599a597220 */ /* 0x040fe40000410000 */
[----:B------:R-:W-:Y:S02]  /*250c0*/  FMUL.FTZ R88, R154, R88 ;  /* 0x000000589a587220 */ /* 0x000fe40000410000 */
[----:B------:R-:W-:Y:S02]  /*250d0*/  FFMA.FTZ R83, R251, R89, R135 ;  /* 0x00000059fb537223 */ /* 0x000fe40000010087 */
[----:B-1----:R-:W-:-:S02]  /*250e0*/  FADD.FTZ R87, -R155, R81 ;  /* 0x000000519b577221 */ /* 0x002fc40000010100 */
[----:B------:R-:W-:Y:S02]  /*250f0*/  FADD.FTZ R86, -R155, R80 ;  /* 0x000000509b567221 */ /* 0x000fe40000010100 */
[C---:B------:R-:W-:Y:S02]  /*25100*/  FMUL.FTZ R87, R154.reuse, R87 ;  /* 0x000000579a577220 */ /* 0x040fe40000410000 */
[----:B------:R-:W-:Y:S02]  /*25110*/  FMUL.FTZ R86, R154, R86 ;  /* 0x000000569a567220 */ /* 0x000fe40000410000 */
[----:B------:R-:W-:-:S04]  /*25120*/  IMAD.WIDE.U32 R84, R147, R94, c[0x0][0x208] ;  /* 0x0000820093547625 */ /* 0x000fc800078e005e */
[C---:B------:R-:W-:Y:S02]  /*25130*/  FADD.FTZ R90, -R155.reuse, R59 ;  /* 0x0000003b9b5a7221 */ /* 0x040fe40000010100 */
[C---:B------:R-:W-:Y:S02]  /*25140*/  FADD.FTZ R70, -R155.reuse, R70 ;  /* 0x000000469b467221 */ /* 0x040fe40000010100 */
[C---:B------:R-:W-:Y:S02]  /*25150*/  FADD.FTZ R71, -R155.reuse, R71 ;  /* 0x000000479b477221 */ /* 0x040fe40000010100 */
[C---:B------:R-:W-:Y:S02]  /*25160*/  FADD.FTZ R91, -R155.reuse, R64 ;  /* 0x000000409b5b7221 */ /* 0x040fe40000010100 */
[C---:B------:R-:W-:Y:S02]  /*25170*/  FADD.FTZ R92, -R155.reuse, R65 ;  /* 0x000000419b5c7221 */ /* 0x040fe40000010100 */
[----:B------:R-:W-:-:S02]  /*25180*/  FADD.FTZ R93, -R155, R66 ;  /* 0x000000429b5d7221 */ /* 0x000fc40000010100 */
[----:B------:R-:W-:-:S04]  /*25190*/  IMAD.WIDE.U32 R64, R145, R94, c[0x0][0x210] ;  /* 0x0000840091407625 */ /* 0x000fc800078e005e */
[C---:B------:R-:W-:Y:S02]  /*251a0*/  FMUL.FTZ R91, R154.reuse, R91 ;  /* 0x0000005b9a5b7220 */ /* 0x040fe40000410000 */
[C---:B------:R-:W-:Y:S02]  /*251b0*/  FMUL.FTZ R92, R154.reuse, R92 ;  /* 0x0000005c9a5c7220 */ /* 0x040fe40000410000 */
[C---:B------:R-:W-:Y:S02]  /*251c0*/  FMUL.FTZ R93, R154.reuse, R93 ;  /* 0x0000005d9a5d7220 */ /* 0x040fe40000410000 */
[----:B------:R-:W-:Y:S02]  /*251d0*/  FMUL.FTZ R90, R154, R90 ;  /* 0x0000005a9a5a7220 */ /* 0x000fe40000410000 */
[----:B------:R-:W-:Y:S02]  /*251e0*/  FADD.FTZ R107, -R155, R107 ;  /* 0x0000006b9b6b7221 */ /* 0x000fe40000010100 */
[----:B------:R-:W-:-:S04]  /*251f0*/  IMAD.MOV.U32 R252, RZ, RZ, 0x4 ;  /* 0x00000004fffc7424 */ /* 0x000fc800078e00ff */
[----:B------:R-:W-:-:S05]  /*25200*/  IMAD R114, R252, c[0x0][0x160], R114 ;  /* 0x00005800fc727a24 */ /* 0x000fca00078e0272 */
[----:B------:R-:W-:Y:S01]  /*25210*/  ISETP.GE.AND P0, PT, R114, c[0x0][0x164], PT ;  /* 0x0000590072007a0c */ /* 0x000fe20003f06270 */
[----:B---3--:R-:W-:Y:S02]  /*25220*/  FFMA.FTZ R80, R156, R86, R160 ;  /* 0x000000569c507223 */ /* 0x008fe400000100a0 */
[----:B----4-:R-:W-:Y:S02]  /*25230*/  FFMA.FTZ R82, R159, R88, R137 ;  /* 0x000000589f527223 */ /* 0x010fe40000010089 */
[----:B--2---:R-:W-:-:S05]  /*25240*/  FFMA.FTZ R81, R158, R87, R139 ;  /* 0x000000579e517223 */ /* 0x004fca000001008b */
[----:B------:R1:W-:Y:S02]  /*25250*/  STG.E.128 [R84.64], R80 ;  /* 0x0000005054007986 */ /* 0x0003e4000c101d06 */
[----:B-1----:R-:W-:Y:S02]  /*25260*/  FFMA.FTZ R83, R249, R89, R134 ;  /* 0x00000059f9537223 */ /* 0x002fe40000010086 */
[----:B------:R-:W-:Y:S02]  /*25270*/  FFMA.FTZ R82, R153, R88, R136 ;  /* 0x0000005899527223 */ /* 0x000fe40000010088 */
[----:B------:R-:W-:Y:S02]  /*25280*/  FFMA.FTZ R80, R95, R86, R157 ;  /* 0x000000565f507223 */ /* 0x000fe4000001009d */
[----:B------:R-:W-:Y:S02]  /*25290*/  FFMA.FTZ R81, R152, R87, R138 ;  /* 0x0000005798517223 */ /* 0x000fe4000001008a */
[----:B------:R-:W-:-:S05]  /*252a0*/  IMAD.WIDE.U32 R84, R147, R94, c[0x0][0x210] ;  /* 0x0000840093547625 */ /* 0x000fca00078e005e */
[----:B------:R1:W-:Y:S01]  /*252b0*/  STG.E.128 [R84.64], R80 ;  /* 0x0000005054007986 */ /* 0x0003e2000c101d06 */
[C---:B------:R-:W-:Y:S02]  /*252c0*/  FADD.FTZ R95, -R155.reuse, R75 ;  /* 0x0000004b9b5f7221 */ /* 0x040fe40000010100 */
[C---:B------:R-:W-:Y:S02]  /*252d0*/  FADD.FTZ R75, -R155.reuse, R60 ;  /* 0x0000003c9b4b7221 */ /* 0x040fe40000010100 */
[C---:B-1----:R-:W-:Y:S02]  /*252e0*/  FADD.FTZ R82, -R155.reuse, R76 ;  /* 0x0000004c9b527221 */ /* 0x042fe40000010100 */
[C---:B------:R-:W-:Y:S02]  /*252f0*/  FADD.FTZ R85, -R155.reuse, R79 ;  /* 0x0000004f9b557221 */ /* 0x040fe40000010100 */
[C---:B------:R-:W-:Y:S02]  /*25300*/  FADD.FTZ R84, -R155.reuse, R78 ;  /* 0x0000004e9b547221 */ /* 0x040fe40000010100 */
[----:B------:R-:W-:-:S02]  /*25310*/  FADD.FTZ R83, -R155, R77 ;  /* 0x0000004d9b537221 */ /* 0x000fc40000010100 */
[C---:B------:R-:W-:Y:S02]  /*25320*/  FMUL.FTZ R85, R154.reuse, R85 ;  /* 0x000000559a557220 */ /* 0x040fe40000410000 */
[C---:B------:R-:W-:Y:S02]  /*25330*/  FMUL.FTZ R84, R154.reuse, R84 ;  /* 0x000000549a547220 */ /* 0x040fe40000410000 */
[C---:B------:R-:W-:Y:S02]  /*25340*/  FMUL.FTZ R83, R154.reuse, R83 ;  /* 0x000000539a537220 */ /* 0x040fe40000410000 */
[----:B------:R-:W-:Y:S02]  /*25350*/  FMUL.FTZ R82, R154, R82 ;  /* 0x000000529a527220 */ /* 0x000fe40000410000 */
        /* <DEDUP_REMOVED lines=9> */
[----:B------:R-:W-:Y:S02]  /*253f0*/  FFMA.FTZ R59, R241, R85, R126 ;  /* 0x00000055f13b7223 */ /* 0x000fe4000001007e */
[----:B------:R-:W-:Y:S02]  /*25400*/  FFMA.FTZ R58, R243, R84, R128 ;  /* 0x00000054f33a7223 */ /* 0x000fe40000010080 */
[----:B------:R-:W-:Y:S02]  /*25410*/  FFMA.FTZ R57, R245, R83, R130 ;  /* 0x00000053f5397223 */ /* 0x000fe40000010082 */
[----:B------:R-:W-:Y:S02]  /*25420*/  FFMA.FTZ R56, R247, R82, R132 ;  /* 0x00000052f7387223 */ /* 0x000fe40000010084 */
[----:B-1----:R-:W-:Y:S02]  /*25430*/  FADD.FTZ R76, -R155, R61 ;  /* 0x0000003d9b4c7221 */ /* 0x002fe40000010100 */
[----:B------:R-:W-:-:S04]  /*25440*/  IMAD.WIDE.U32 R60, R148, R94, c[0x0][0x210] ;  /* 0x00008400943c7625 */ /* 0x000fc800078e005e */
[C---:B------:R-:W-:Y:S02]  /*25450*/  FADD.FTZ R77, -R155.reuse, R72 ;  /* 0x000000489b4d7221 */ /* 0x040fe40000010100 */
[C---:B------:R-:W-:Y:S02]  /*25460*/  FADD.FTZ R80, -R155.reuse, R73 ;  /* 0x000000499b507221 */ /* 0x040fe40000010100 */
[C---:B------:R-:W-:Y:S01]  /*25470*/  FADD.FTZ R81, -R155.reuse, R74 ;  /* 0x0000004a9b517221 */ /* 0x040fe20000010100 */
[----:B------:R1:W-:Y:S01]  /*25480*/  STG.E.128 [R60.64], R56 ;  /* 0x000000383c007986 */ /* 0x0003e2000c101d06 */
[C---:B------:R-:W-:Y:S02]  /*25490*/  FADD.FTZ R72, -R155.reuse, R68 ;  /* 0x000000449b487221 */ /* 0x040fe40000010100 */
[C---:B------:R-:W-:Y:S02]  /*254a0*/  FADD.FTZ R73, -R155.reuse, R69 ;  /* 0x000000459b497221 */ /* 0x040fe40000010100 */
[----:B------:R-:W-:-:S02]  /*254b0*/  FADD.FTZ R83, -R155, R52 ;  /* 0x000000349b537221 */ /* 0x000fc40000010100 */
[C---:B------:R-:W-:Y:S02]  /*254c0*/  FADD.FTZ R84, -R155.reuse, R53 ;  /* 0x000000359b547221 */ /* 0x040fe40000010100 */
[C---:B------:R-:W-:Y:S02]  /*254d0*/  FADD.FTZ R85, -R155.reuse, R54 ;  /* 0x000000369b557221 */ /* 0x040fe40000010100 */
[----:B------:R-:W-:Y:S02]  /*254e0*/  FADD.FTZ R86, -R155, R55 ;  /* 0x000000379b567221 */ /* 0x000fe40000010100 */
[C---:B-1----:R-:W-:Y:S02]  /*254f0*/  FMUL.FTZ R61, R154.reuse, R95 ;  /* 0x0000005f9a3d7220 */ /* 0x042fe40000410000 */
[C---:B------:R-:W-:Y:S02]  /*25500*/  FMUL.FTZ R60, R154.reuse, R81 ;  /* 0x000000519a3c7220 */ /* 0x040fe40000410000 */
[----:B------:R-:W-:-:S02]  /*25510*/  FMUL.FTZ R59, R154, R80 ;  /* 0x000000509a3b7220 */ /* 0x000fc40000410000 */
[----:B------:R-:W-:Y:S02]  /*25520*/  FMUL.FTZ R58, R154, R77 ;  /* 0x0000004d9a3a7220 */ /* 0x000fe40000410000 */
[----:B------:R-:W-:-:S04]  /*25530*/  IMAD.WIDE.U32 R56, R145, R94, c[0x0][0x208] ;  /* 0x0000820091387625 */ /* 0x000fc800078e005e */
[----:B------:R-:W-:Y:S02]  /*25540*/  FFMA.FTZ R55, R234, R61, R119 ;  /* 0x0000003dea377223 */ /* 0x000fe40000010077 */
[----:B------:R-:W-:Y:S02]  /*25550*/  FFMA.FTZ R54, R236, R60, R121 ;  /* 0x0000003cec367223 */ /* 0x000fe40000010079 */
[----:B------:R-:W-:Y:S02]  /*25560*/  FFMA.FTZ R53, R238, R59, R123 ;  /* 0x0000003bee357223 */ /* 0x000fe4000001007b */
[----:B------:R-:W-:Y:S02]  /*25570*/  FFMA.FTZ R52, R240, R58, R125 ;  /* 0x0000003af0347223 */ /* 0x000fe4000001007d */
[C---:B------:R-:W-:Y:S02]  /*25580*/  FADD.FTZ R78, -R155.reuse, R62 ;  /* 0x0000003e9b4e7221 */ /* 0x040fe40000010100 */
[----:B------:R-:W-:-:S02]  /*25590*/  FADD.FTZ R79, -R155, R63 ;  /* 0x0000003f9b4f7221 */ /* 0x000fc40000010100 */
[C---:B------:R-:W-:Y:S02]  /*255a0*/  FMUL.FTZ R72, R154.reuse, R72 ;  /* 0x000000489a487220 */ /* 0x040fe40000410000 */
[C---:B------:R-:W-:Y:S02]  /*255b0*/  FMUL.FTZ R73, R154.reuse, R73 ;  /* 0x000000499a497220 */ /* 0x040fe40000410000 */
[C---:B------:R-:W-:Y:S02]  /*255c0*/  FMUL.FTZ R62, R154.reuse, R70 ;  /* 0x000000469a3e7220 */ /* 0x040fe40000410000 */
[----:B------:R-:W-:Y:S01]  /*255d0*/  FMUL.FTZ R63, R154, R71 ;  /* 0x000000479a3f7220 */ /* 0x000fe20000410000 */
[----:B------:R1:W-:Y:S01]  /*255e0*/  STG.E.128 [R56.64], R52 ;  /* 0x0000003438007986 */ /* 0x0003e2000c101d06 */
[----:B------:R-:W-:Y:S02]  /*255f0*/  FADD.FTZ R74, -R155, R67 ;  /* 0x000000439b4a7221 */ /* 0x000fe40000010100 */
[----:B------:R-:W-:-:S04]  /*25600*/  IMAD.WIDE.U32 R66, R149, R94, c[0x0][0x208] ;  /* 0x0000820095427625 */ /* 0x000fc800078e005e */
[----:B------:R-:W-:-:S04]  /*25610*/  IMAD.WIDE.U32 R68, R149, R94, c[0x0][0x210] ;  /* 0x0000840095447625 */ /* 0x000fc800078e005e */
[C---:B------:R-:W-:Y:S02]  /*25620*/  FMUL.FTZ R95, R154.reuse, R74 ;  /* 0x0000004a9a5f7220 */ /* 0x040fe40000410000 */
[----:B------:R-:W-:Y:S02]  /*25630*/  FMUL.FTZ R70, R154, R75 ;  /* 0x0000004b9a467220 */ /* 0x000fe40000410000 */
[----:B-1----:R-:W-:Y:S02]  /*25640*/  FFMA.FTZ R55, R233, R61, R118 ;  /* 0x0000003de9377223 */ /* 0x002fe40000010076 */
        /* <DEDUP_REMOVED lines=10> */
[----:B------:R-:W-:Y:S01]  /*256f0*/  FFMA.FTZ R60, R231, R72, R116 ;  /* 0x00000048e73c7223 */ /* 0x000fe20000010074 */
[----:B------:R1:W-:Y:S01]  /*25700*/  STG.E.128 [R64.64], R52 ;  /* 0x0000003440007986 */ /* 0x0003e2000c101d06 */
[C---:B------:R-:W-:Y:S02]  /*25710*/  FMUL.FTZ R71, R154.reuse, R76 ;  /* 0x0000004c9a477220 */ /* 0x040fe40000410000 */
[C---:B------:R-:W-:Y:S02]  /*25720*/  FMUL.FTZ R78, R154.reuse, R78 ;  /* 0x0000004e9a4e7220 */ /* 0x040fe40000410000 */
[C---:B------:R-:W-:Y:S01]  /*25730*/  FMUL.FTZ R79, R154.reuse, R79 ;  /* 0x0000004f9a4f7220 */ /* 0x040fe20000410000 */
[----:B------:R2:W-:Y:S01]  /*25740*/  STG.E.128 [R66.64], R56 ;  /* 0x0000003842007986 */ /* 0x0005e2000c101d06 */
[----:B------:R-:W-:-:S02]  /*25750*/  FMUL.FTZ R87, R154, R87 ;  /* 0x000000579a577220 */ /* 0x000fc40000410000 */
[C---:B------:R-:W-:Y:S01]  /*25760*/  FMUL.FTZ R88, R154.reuse, R88 ;  /* 0x000000589a587220 */ /* 0x040fe20000410000 */
[----:B------:R3:W-:Y:S01]  /*25770*/  STG.E.128 [R68.64], R60 ;  /* 0x0000003c44007986 */ /* 0x0007e2000c101d06 */
[----:B------:R-:W-:Y:S02]  /*25780*/  FMUL.FTZ R89, R154, R89 ;  /* 0x000000599a597220 */ /* 0x000fe40000410000 */
[----:B------:R-:W-:-:S04]  /*25790*/  IMAD.WIDE.U32 R72, R144, R94, c[0x0][0x208] ;  /* 0x0000820090487625 */ /* 0x000fc800078e005e */
[----:B------:R-:W-:-:S04]  /*257a0*/  IMAD.WIDE.U32 R144, R144, R94, c[0x0][0x210] ;  /* 0x0000840090907625 */ /* 0x000fc800078e005e */
[----:B-1----:R-:W-:Y:S02]  /*257b0*/  FFMA.FTZ R55, R217, R95, R37 ;  /* 0x0000005fd9377223 */ /* 0x002fe40000010025 */
[----:B------:R-:W-:Y:S02]  /*257c0*/  FFMA.FTZ R54, R219, R93, R7 ;  /* 0x0000005ddb367223 */ /* 0x000fe40000010007 */
[----:B------:R-:W-:Y:S02]  /*257d0*/  FFMA.FTZ R53, R222, R92, R35 ;  /* 0x0000005cde357223 */ /* 0x000fe40000010023 */
[----:B------:R-:W-:Y:S02]  /*257e0*/  FFMA.FTZ R52, R224, R91, R6 ;  /* 0x0000005be0347223 */ /* 0x000fe40000010006 */
[----:B--2---:R-:W-:Y:S02]  /*257f0*/  FFMA.FTZ R59, R216, R95, R38 ;  /* 0x0000005fd83b7223 */ /* 0x004fe40000010026 */
[----:B------:R-:W-:-:S02]  /*25800*/  FFMA.FTZ R58, R218, R93, R9 ;  /* 0x0000005dda3a7223 */ /* 0x000fc40000010009 */
[----:B------:R-:W-:Y:S02]  /*25810*/  FFMA.FTZ R57, R221, R92, R36 ;  /* 0x0000005cdd397223 */ /* 0x000fe40000010024 */
[----:B------:R-:W-:Y:S02]  /*25820*/  FFMA.FTZ R56, R223, R91, R8 ;  /* 0x0000005bdf387223 */ /* 0x000fe40000010008 */
[C---:B------:R-:W-:Y:S02]  /*25830*/  FADD.FTZ R80, -R155.reuse, R104 ;  /* 0x000000689b507221 */ /* 0x040fe40000010100 */
[C---:B------:R-:W-:Y:S02]  /*25840*/  FADD.FTZ R81, -R155.reuse, R105 ;  /* 0x000000699b517221 */ /* 0x040fe40000010100 */
[----:B------:R-:W-:Y:S02]  /*25850*/  FADD.FTZ R82, -R155, R106 ;  /* 0x0000006a9b527221 */ /* 0x000fe40000010100 */
[----:B------:R-:W-:Y:S01]  /*25860*/  IMAD.WIDE.U32 R74, R146, R94, c[0x0][0x208] ;  /* 0x00008200924a7625 */ /* 0x000fe200078e005e */
[----:B------:R1:W-:Y:S03]  /*25870*/  STG.E.128 [R72.64], R52 ;  /* 0x0000003448007986 */ /* 0x0003e6000c101d06 */
[----:B---3--:R-:W-:-:S02]  /*25880*/  FFMA.FTZ R63, R209, R79, R41 ;  /* 0x0000004fd13f7223 */ /* 0x008fc40000010029 */
        /* <DEDUP_REMOVED lines=19> */
[C---:B------:R-:W-:Y:S02]  /*259c0*/  FMUL.FTZ R80, R154.reuse, R80 ;  /* 0x000000509a507220 */ /* 0x040fe40000410000 */
[C---:B------:R-:W-:Y:S02]  /*259d0*/  FMUL.FTZ R81, R154.reuse, R81 ;  /* 0x000000519a517220 */ /* 0x040fe40000410000 */
[C---:B------:R-:W-:Y:S01]  /*259e0*/  FMUL.FTZ R82, R154.reuse, R82 ;  /* 0x000000529a527220 */ /* 0x040fe20000410000 */
[----:B------:R-:W-:Y:S01]  /*259f0*/  STG.E.128 [R146.64], R64 ;  /* 0x0000004092007986 */ /* 0x000fe2000c101d06 */
[----:B------:R-:W-:Y:S02]  /*25a00*/  FMUL.FTZ R154, R154, R107 ;  /* 0x0000006b9a9a7220 */ /* 0x000fe40000410000 */
[----:B-1----:R-:W-:Y:S01]  /*25a10*/  IMAD.WIDE.U32 R72, R141, R94, c[0x0][0x210] ;  /* 0x000084008d487625 */ /* 0x002fe200078e005e */
[----:B------:R1:W-:Y:S03]  /*25a20*/  STG.E.128 [R76.64], R68 ;  /* 0x000000444c007986 */ /* 0x0003e6000c101d06 */
[----:B------:R-:W-:-:S02]  /*25a30*/  FFMA.FTZ R55, R200, R90, R46 ;  /* 0x0000005ac8377223 */ /* 0x000fc4000001002e */
[----:B------:R-:W-:Y:S02]  /*25a40*/  FFMA.FTZ R54, R202, R89, R17 ;  /* 0x00000059ca367223 */ /* 0x000fe40000010011 */
[----:B------:R-:W-:Y:S02]  /*25a50*/  FFMA.FTZ R53, R204, R88, R44 ;  /* 0x00000058cc357223 */ /* 0x000fe4000001002c */
[----:B------:R-:W-:Y:S02]  /*25a60*/  FFMA.FTZ R52, R206, R87, R16 ;  /* 0x00000057ce347223 */ /* 0x000fe40000010010 */
[----:B--2---:R-:W-:-:S04]  /*25a70*/  IMAD.WIDE.U32 R74, R142, R94, c[0x0][0x208] ;  /* 0x000082008e4a7625 */ /* 0x004fc800078e005e */
[----:B------:R-:W-:Y:S02]  /*25a80*/  FFMA.FTZ R59, R193, R86, R49 ;  /* 0x00000056c13b7223 */ /* 0x000fe40000010031 */
[----:B------:R-:W-:Y:S02]  /*25a90*/  FFMA.FTZ R58, R195, R85, R19 ;  /* 0x00000055c33a7223 */ /* 0x000fe40000010013 */
[----:B------:R-:W-:Y:S02]  /*25aa0*/  FFMA.FTZ R57, R197, R84, R47 ;  /* 0x00000054c5397223 */ /* 0x000fe4000001002f */
[----:B------:R-:W-:Y:S02]  /*25ab0*/  FFMA.FTZ R56, R199, R83, R18 ;  /* 0x00000053c7387223 */ /* 0x000fe40000010012 */
[----:B-1----:R-:W-:Y:S01]  /*25ac0*/  IMAD.WIDE.U32 R76, R142, R94, c[0x0][0x210] ;  /* 0x000084008e4c7625 */ /* 0x002fe200078e005e */
        /* <DEDUP_REMOVED lines=19> */
[----:B0----5:R-:W-:Y:S01]  /*25c00*/  @P0 CALL.REL.NOINC `(.L_x_33562) ;  /* 0x0000001000000944 */ /* 0x021fe20003c00000 */
[----:B------:R-:W-:Y:S05]  /*25c10*/  BRA `(.L_x_33563) ;  /* 0xfffdc96000007947 */ /* 0x000fea000383ffff */
.L_x_33562:
[----:B------:R-:W-:Y:S05]  /*25c20*/  BSYNC B0 ;  /* 0x0000000000007941 */ /* 0x000fea0003800000 */
.L_x_32779:
[----:B------:R-:W-:Y:S05]  /*25c30*/  EXIT ;  /* 0x000000000000794d */ /* 0x000fea0003800000 */
.L_x_33560:
[----:B------:R-:W-:Y:S01]  /*25c40*/  MOV R154, 0x1 ;  /* 0x00000001009a7802 */ /* 0x000fe20000000f00 */
[----:B------:R-:W-:Y:S01]  /*25c50*/  IMAD.MOV.U32 R156, RZ, RZ, 0x1f ;  /* 0x0000001fff9c7424 */ /* 0x000fe200078e00ff */
[----:B------:R-:W-:Y:S01]  /*25c60*/  MOV R152, 0x25c90 ;  /* 0x00025c9000987802 */ /* 0x000fe20000000f00 */
[----:B------:R-:W-:-:S02]  /*25c70*/  IMAD.MOV.U32 R153, RZ, RZ, -0x1 ;  /* 0xffffffffff997424 */ /* 0x000fc400078e00ff */
[----:B------:R-:W-:Y:S05]  /*25c80*/  CALL.REL.NOINC `($__internal_69_$__cuda_sm70_shflsync_bfly_p) ;  /* 0x0000098000007944 */ /* 0x000fea0003c00000 */
[----:B-1----:R-:W-:Y:S05]  /*25c90*/  BRA `(.L_x_33564) ;  /* 0xffffe55000007947 */ /* 0x002fea000383ffff */
.L_x_33561:
[----:B------:R-:W-:Y:S01]  /*25ca0*/  HFMA2.MMA R156, -RZ, RZ, 0, 1.847743988037109375e-06 ;  /* 0x0000001fff9c7435 */ /* 0x000fe200000001ff */
[----:B------:R-:W-:Y:S01]  /*25cb0*/  IMAD.MOV.U32 R154, RZ, RZ, 0x2 ;  /* 0x00000002ff9a7424 */ /* 0x000fe200078e00ff */
[----:B------:R-:W-:Y:S01]  /*25cc0*/  MOV R152, 0x25cf0 ;  /* 0x00025cf000987802 */ /* 0x000fe20000000f00 */
[----:B------:R-:W-:-:S03]  /*25cd0*/  IMAD.MOV.U32 R153, RZ, RZ, -0x1 ;  /* 0xffffffffff997424 */ /* 0x000fc600078e00ff */
[----:B------:R-:W-:Y:S05]  /*25ce0*/  CALL.REL.NOINC `($__internal_69_$__cuda_sm70_shflsync_bfly_p) ;  /* 0x0000092000007944 */ /* 0x000fea0003c00000 */
[----:B-1----:R-:W-:Y:S01]  /*25cf0*/  FADD.FTZ R155, R155, R154 ;  /* 0x0000009a9b9b7221 */ /* 0x002fe20000010000 */
[----:B------:R-:W-:Y:S01]  /*25d00*/  MOV R153, 0xffffffff ;  /* 0xffffffff00997802 */ /* 0x000fe20000000f00 */
[----:B------:R-:W-:Y:S01]  /*25d10*/  IMAD.MOV.U32 R154, RZ, RZ, 0x4 ;  /* 0x00000004ff9a7424 */ /* 0x000fe200078e00ff */
[----:B------:R-:W-:Y:S01]  /*25d20*/  MOV R152, 0x25d50 ;  /* 0x00025d5000987802 */ /* 0x000fe20000000f00 */
[----:B------:R-:W-:-:S02]  /*25d30*/  IMAD.MOV.U32 R156, RZ, RZ, 0x1f ;  /* 0x0000001fff9c7424 */ /* 0x000fc400078e00ff */
[----:B------:R-:W-:Y:S05]  /*25d40*/  CALL.REL.NOINC `($__internal_69_$__cuda_sm70_shflsync_bfly_p) ;  /* 0x000008c000007944 */ /* 0x000fea0003c00000 */
[----:B-1----:R-:W-:Y:S01]  /*25d50*/  FADD.FTZ R155, R155, R154 ;  /* 0x0000009a9b9b7221 */ /* 0x002fe20000010000 */
[----:B------:R-:W-:Y:S01]  /*25d60*/  MOV R152, 0x25db0 ;  /* 0x00025db000987802 */ /* 0x000fe20000000f00 */
[----:B------:R-:W-:-:S02]  /*25d70*/  IMAD.MOV.U32 R154, RZ, RZ, 0x8 ;  /* 0x00000008ff9a7424 */ /* 0x000fc400078e00ff */
[----:B------:R-:W-:Y:S02]  /*25d80*/  IMAD.MOV.U32 R156, RZ, RZ, 0x1f ;  /* 0x0000001fff9c7424 */ /* 0x000fe400078e00ff */
[----:B------:R-:W-:Y:S02]  /*25d90*/  IMAD.MOV.U32 R153, RZ, RZ, -0x1 ;  /* 0xffffffffff997424 */ /* 0x000fe400078e00ff */
[----:B------:R-:W-:Y:S05]  /*25da0*/  CALL.REL.NOINC `($__internal_69_$__cuda_sm70_shflsync_bfly_p) ;  /* 0x0000086000007944 */ /* 0x000fea0003c00000 */
[----:B-1----:R-:W-:Y:S01]  /*25db0*/  FADD.FTZ R155, R155, R154 ;  /* 0x0000009a9b9b7221 */ /* 0x002fe20000010000 */
[----:B------:R-:W-:Y:S01]  /*25dc0*/  HFMA2.MMA R154, -RZ, RZ, 0, 9.5367431640625e-07 ;  /* 0x00000010ff9a7435 */ /* 0x000fe200000001ff */
[----:B------:R-:W-:Y:S01]  /*25dd0*/  IMAD.MOV.U32 R156, RZ, RZ, 0x1f ;  /* 0x0000001fff9c7424 */ /* 0x000fe200078e00ff */
[----:B------:R-:W-:Y:S01]  /*25de0*/  MOV R152, 0x25e10 ;  /* 0x00025e1000987802 */ /* 0x000fe20000000f00 */
[----:B------:R-:W-:-:S03]  /*25df0*/  IMAD.MOV.U32 R153, RZ, RZ, -0x1 ;  /* 0xffffffffff997424 */ /* 0x000fc600078e00ff */
[----:B------:R-:W-:Y:S05]  /*25e00*/  CALL.REL.NOINC `($__internal_69_$__cuda_sm70_shflsync_bfly_p) ;  /* 0x0000080000007944 */ /* 0x000fea0003c00000 */
[----:B-1----:R-:W-:Y:S01]  /*25e10*/  FADD.FTZ R154, R155, R154 ;  /* 0x0000009a9b9a7221 */ /* 0x002fe20000010000 */
[----:B------:R-:W-:-:S03]  /*25e20*/  MOV R156, 0x1f ;  /* 0x0000001f009c7802 */ /* 0x000fc60000000f00 */
        /* <DEDUP_REMOVED lines=100> */
[----:B------:R-:W-:Y:S05]  /*26470*/  CALL.REL.NOINC `($__internal_69_$__cuda_sm70_shflsync_bfly_p) ;  /* 0x0000019000007944 */ /* 0x000fea0003c00000 */
[----:B-1----:R-:W-:Y:S01]  /*26480*/  FADD.FTZ R155, R155, R154 ;  /* 0x0000009a9b9b7221 */ /* 0x002fe20000010000 */
[----:B------:R-:W-:Y:S01]  /*26490*/  MOV R153, 0xffffffff ;  /* 0xffffffff00997802 */ /* 0x000fe20000000f00 */
[----:B------:R-:W-:Y:S01]  /*264a0*/  IMAD.MOV.U32 R154, RZ, RZ, 0x2 ;  /* 0x00000002ff9a7424 */ /* 0x000fe200078e00ff */
[----:B------:R-:W-:Y:S01]  /*264b0*/  MOV R152, 0x264e0 ;  /* 0x000264e000987802 */ /* 0x000fe20000000f00 */
[----:B------:R-:W-:Y:S02]  /*264c0*/  IMAD.MOV.U32 R156, RZ, RZ, 0x1f ;  /* 0x0000001fff9c7424 */ /* 0x000fe400078e00ff */
        /* <DEDUP_REMOVED lines=8> */
[----:B------:R-:W-:Y:S01]  /*26550*/  HFMA2.MMA R154, -RZ, RZ, 0, 4.76837158203125e-07 ;  /* 0x00000008ff9a7435 */ /* 0x000fe200000001ff */
        /* <DEDUP_REMOVED lines=8> */
[----:B------:R-:W-:-:S02]  /*265e0*/  IMAD.MOV.U32 R153, RZ, RZ, -0x1 ;  /* 0xffffffffff997424 */ /* 0x000fc400078e00ff */
[----:B------:R-:W-:Y:S05]  /*265f0*/  CALL.REL.NOINC `($__internal_69_$__cuda_sm70_shflsync_bfly_p) ;  /* 0x0000001000007944 */ /* 0x000fea0003c00000 */
[----:B-1----:R-:W-:Y:S05]  /*26600*/  BRA `(.L_x_33565) ;  /* 0xffffe32000007947 */ /* 0x002fea000383ffff */
        .weak           $__internal_69_$__cuda_sm70_shflsync_bfly_p
        .type           $__internal_69_$__cuda_sm70_shflsync_bfly_p,@function
        .size           $__internal_69_$__cuda_sm70_shflsync_bfly_p,(.L_x_39513 - $__internal_69_$__cuda_sm70_shflsync_bfly_p)
$__internal_69_$__cuda_sm70_shflsync_bfly_p:
[----:B------:R-:W-:Y:S04]  /*26610*/  WARPSYNC R153 ;  /* 0x0000009900007348 */ /* 0x000fe80003800000 */
[----:B------:R0:W1:Y:S02]  /*26620*/  SHFL.BFLY PT, R154, R155, R154, R156 ;  /* 0x0c00009a9b9a7389 */ /* 0x00006400000e009c */
[----:B0-----:R-:W-:-:S04]  /*26630*/  IMAD.MOV.U32 R153, RZ, RZ, 0x0 ;  /* 0x00000000ff997424 */ /* 0x001fc800078e00ff */
[----:B------:R-:W-:Y:S05]  /*26640*/  RET.REL.NODEC R152 `(_ZN10layer_norm31ln_parallel_residual_fwd_kernelINS_13Kernel_traitsI6__halfffffjLj1536ELj1ELj4ELj1ELj16ENS_18Kernel_traits_baseILj1536ES2_ffffjLj128EEEEELb1ELb0ELb1EEEvNS_9FwdParamsE) ;  /* 0xfffd99b098007950 */ /* 0x000fea0003c3ffff */
.L_x_33566:
        /* <DEDUP_REMOVED lines=11> */
.L_x_39513:


//--------------------- .text._ZN10layer_norm31ln_parallel_residual_fwd_kernelINS_13Kernel_traitsI6__halfffffjLj1536ELj1ELj4ELj1ELj16ENS_18Kernel_traits_baseILj1536ES2_ffffjLj128EEEEELb1ELb1ELb0EEEvNS_9FwdParamsE --------------------------
	.section	.text._ZN10layer_norm31ln_parallel_residual_fwd_kernelINS_13Kernel_traitsI6__halfffffjLj1536ELj1ELj4ELj1ELj16ENS_18Kernel_traits_baseILj1536ES2_ffffjLj128EEEEELb1ELb1ELb0EEEvNS_9FwdParamsE,"ax",@progbits
	.sectioninfo	@"SHI_REGISTERS=204"
	.align	128
        .global         _ZN10layer_norm31ln_parallel_residual_fwd_kernelINS_13Kernel_traitsI6__halfffffjLj1536ELj1ELj4ELj1ELj16ENS_18Kernel_traits_baseILj1536ES2_ffffjLj128EEEEELb1ELb1ELb0EEEvNS_9FwdParamsE
        .type           _ZN10layer_norm31ln_parallel_residual_fwd_kernelINS_13Kernel_traitsI6__halfffffjLj1536ELj1ELj4ELj1ELj16ENS_18Kernel_traits_baseILj1536ES2_ffffjLj128EEEEELb1ELb1ELb0EEEvNS_9FwdParamsE,@function
        .size           _ZN10layer_norm31ln_parallel_residual_fwd_kernelINS_13Kernel_traitsI6__halfffffjLj1536ELj1ELj4ELj1ELj16ENS_18Kernel_traits_baseILj1536ES2_ffffjLj128EEEEELb1ELb1ELb0EEEvNS_9FwdParamsE,(.L_x_39514 - _ZN10layer_norm31ln_parallel_residual_fwd_kernelINS_13Kernel_traitsI6__halfffffjLj1536ELj1ELj4ELj1ELj16ENS_18Kernel_traits_baseILj1536ES2_ffffjLj128EEEEELb1ELb1ELb0EEEvNS_9FwdParamsE)
        .other          _ZN10layer_norm31ln_parallel_residual_fwd_kernelINS_13Kernel_traitsI6__halfffffjLj1536ELj1ELj4ELj1ELj16ENS_18Kernel_traits_baseILj1536ES2_ffffjLj128EEEEELb1ELb1ELb0EEEvNS_9FwdParamsE,@"STO_CUDA_ENTRY STV_DEFAULT"
_ZN10layer_norm31ln_parallel_residual_fwd_kernelINS_13Kernel_traitsI6__halfffffjLj1536ELj1ELj4ELj1ELj16ENS_18Kernel_traits_baseILj1536ES2_ffffjLj128EEEEELb1ELb1ELb0EEEvNS_9FwdParamsE:
.text._ZN10layer_norm31ln_parallel_residual_fwd_kernelINS_13Kernel_traitsI6__halfffffjLj1536ELj1ELj4ELj1ELj16ENS_18Kernel_traits_baseILj1536ES2_ffffjLj128EEEEELb1ELb1ELb0EEEvNS_9FwdParamsE:
        /* <DEDUP_REMOVED lines=17> */
[----:B------:R-:W0:Y:S02]  /*0110*/  S2R R24, SR_CTAID.X ;  /* 0x0000000000187919 */ /* 0x000e240000002500 */
[----:B------:R-:W-:Y:S01]  /*0120*/  LEA.HI R0, R0, c[0x0][0x168], RZ, 0x2 ;  /* 0x00005a0000007a11 */ /* 0x000fe200078f10ff */
[----:B0-----:R-:W-:-:S04]  /*0130*/  IMAD R188, R24, c[0x0][0x0], R189 ;  /* 0x0000000018bc7a24 */ /* 0x001fc800078e02bd */
[----:B------:R-:W-:Y:S01]  /*0140*/  IMAD.WIDE.U32 R4, R188, -0x326172a9, RZ ;  /* 0xcd9e8d57bc047825 */ /* 0x000fe200078e00ff */
[----:B--2---:R-:W-:-:S05]  /*0150*/  @P0 IADD3 R30, P1, R2, c[0x0][0x240], RZ ;  /* 0x00009000021e0a10 */ /* 0x004fca0007f3e0ff */
[----:B------:R-:W-:Y:S01]  /*0160*/  @P0 IMAD.X R31, RZ, RZ, R3, P1 ;  /* 0x000000ffff1f0224 */ /* 0x000fe200008e0603 */
[----:B---3--:R-:W-:-:S04]  /*0170*/  IADD3 R174, R193, -0x4498517b, RZ ;  /* 0xbb67ae85c1ae7810 */ /* 0x008fc80007ffe0ff */
[--C-:B------:R-:W-:Y:S02]  /*0180*/  SHF.R.U64 R187, R30, 0x2, R31.reuse ;  /* 0x000000021ebb7819 */ /* 0x100fe4000000121f */
[----:B------:R-:W-:Y:S02]  /*0190*/  SHF.R.U32.HI R185, RZ, 0x2, R31 ;  /* 0x00000002ffb97819 */ /* 0x000fe4000001161f */
[C---:B------:R-:W-:Y:S01]  /*01a0*/  IADD3 R175, R192.reuse, -0x61c88647, RZ ;  /* 0x9e3779b9c0af7810 */ /* 0x040fe20007ffe0ff */
        /* <DEDUP_REMOVED lines=19> */
[----:B------:R-:W-:Y:S02]  /*02e0*/  LOP3.LUT R3, R189, 0x1f, RZ, 0xc0, !PT ;  /* 0x0000001fbd037812 */ /* 0x000fe400078ec0ff */
[----:B------:R-:W-:Y:S01]  /*02f0*/  IADD3 R167, R192, 0x1715609d, RZ ;  /* 0x1715609dc0a77810 */ /* 0x000fe20007ffe0ff */
[----:B------:R-:W-:Y:S01]  /*0300*/  IMAD.WIDE.U32 R8, R8, -0x326172a9, RZ ;  /* 0xcd9e8d5708087825 */ /* 0x000fe200078e00ff */
[----:B------:R-:W-:Y:S02]  /*0310*/  LOP3.LUT R10, R7, R2, R170, 0x96, !PT ;  /* 0x00000002070a7212 */ /* 0x000fe400078e96aa */
[----:B------:R-:W-:-:S02]  /*0320*/  LOP3.LUT R7, R3, 0x1f, RZ, 0x3c, !PT ;  /* 0x0000001f03077812 */ /* 0x000fc400078e3cff */
[----:B------:R-:W-:Y:S01]  /*0330*/  LOP3.LUT R4, R9, R4, R171, 0x96, !PT ;  /* 0x0000000409047212 */ /* 0x000fe200078e96ab */
[----:B------:R-:W-:Y:S01]  /*0340*/  IMAD.WIDE.U32 R10, R10, -0x326172a9, RZ ;  /* 0xcd9e8d570a0a7825 */ /* 0x000fe200078e00ff */
[----:B------:R-:W-:Y:S02]  /*0350*/  LEA.HI.SX32 R2, R0, R7, 0x1e ;  /* 0x0000000700027211 */ /* 0x000fe400078ff2ff */
[----:B------:R-:W-:Y:S01]  /*0360*/  IADD3 R165, R192, -0x4ab325aa, RZ ;  /* 0xb54cda56c0a57810 */ /* 0x000fe20007ffe0ff */
[----:B------:R-:W-:Y:S01]  /*0370*/  IMAD.WIDE.U32 R4, R4, -0x2daee0ad, RZ ;  /* 0xd2511f5304047825 */ /* 0x000fe200078e00ff */
[C---:B------:R-:W-:Y:S02]  /*0380*/  LOP3.LUT P6, RZ, R2.reuse, 0xffffffe0, RZ, 0xc0, !PT ;  /* 0xffffffe002ff7812 */ /* 0x040fe400078cc0ff */
[C---:B------:R-:W-:Y:S02]  /*0390*/  ISETP.GE.U32.AND P5, PT, R2.reuse, 0x40, PT ;  /* 0x000000400200780c */ /* 0x040fe40003fa6070 */
[----:B------:R-:W-:-:S02]  /*03a0*/  ISETP.GE.U32.AND P4, PT, R2, 0x60, PT ;  /* 0x000000600200780c */ /* 0x000fc40003f86070 */
[C---:B------:R-:W-:Y:S02]  /*03b0*/  ISETP.GE.U32.AND P3, PT, R2.reuse, 0x80, PT ;  /* 0x000000800200780c */ /* 0x040fe40003f66070 */
[----:B------:R-:W-:Y:S02]  /*03c0*/  ISETP.GE.U32.AND P2, PT, R2, 0xa0, PT ;  /* 0x000000a00200780c */ /* 0x000fe40003f46070 */
[----:B------:R-:W-:Y:S02]  /*03d0*/  LOP3.LUT R16, R11, R8, R169, 0x96, !PT ;  /* 0x000000080b107212 */ /* 0x000fe400078e96a9 */
[----:B------:R-:W-:Y:S02]  /*03e0*/  LOP3.LUT R18, R5, R6, R168, 0x96, !PT ;  /* 0x0000000605127212 */ /* 0x000fe400078e96a8 */
[----:B------:R-:W-:Y:S01]  /*03f0*/  @P6 LOP3.LUT R190, R190, 0x20, RZ, 0xfc, !PT ;  /* 0x00000020bebe6812 */ /* 0x000fe200078efcff */
[----:B------:R-:W-:-:S03]  /*0400*/  IMAD.WIDE.U32 R16, R16, -0x2daee0ad, RZ ;  /* 0xd2511f5310107825 */ /* 0x000fc600078e00ff */
[----:B------:R-:W-:Y:S01]  /*0410*/  LOP3.LUT R190, R190, 0xfffeffff, RZ, 0xc0, !PT ;  /* 0xfffeffffbebe7812 */ /* 0x000fe200078ec0ff */
[----:B------:R-:W-:Y:S01]  /*0420*/  IMAD.WIDE.U32 R18, R18, -0x326172a9, RZ ;  /* 0xcd9e8d5712127825 */ /* 0x000fe200078e00ff */
[----:B------:R-:W-:Y:S02]  /*0430*/  LOP3.LUT R22, R17, R4, R166, 0x96, !PT ;  /* 0x0000000411167212 */ /* 0x000fe400078e96a6 */
[----:B------:R-:W-:Y:S02]  /*0440*/  @P5 LOP3.LUT R190, R190, 0x10000, RZ, 0xfc, !PT ;  /* 0x00010000bebe5812 */ /* 0x000fe400078efcff */
[----:B------:R-:W-:Y:S02]  /*0450*/  LOP3.LUT R0, R19, R10, R167, 0x96, !PT ;  /* 0x0000000a13007212 */ /* 0x000fe400078e96a7 */
        /* <DEDUP_REMOVED lines=15> */
[----:B------:R-:W-:Y:S01]  /*0550*/  LOP3.LUT R3, R3, 0x20, RZ, 0xfc, !PT ;  /* 0x0000002003037812 */ /* 0x000fe200078efcff */
[----:B------:R-:W-:Y:S02]  /*0560*/  @!P0 CS2R R6, SRZ ;  /* 0x0000000000068805 */ /* 0x000fe4000001ff00 */
.L_x_33568:
[----:B0-----:R-:W-:Y:S05]  /*0570*/  BSYNC B0 ;  /* 0x0000000000007941 */ /* 0x001fea0003800000 */
.L_x_33567:
        /* <DEDUP_REMOVED lines=12> */
.L_x_33570:
[----:B0-----:R-:W-:Y:S05]  /*0640*/  BSYNC B0 ;  /* 0x0000000000007941 */ /* 0x001fea0003800000 */
.L_x_33569:
        /* <DEDUP_REMOVED lines=12> */
.L_x_33572:
[----:B0-----:R-:W-:Y:S05]  /*0710*/  BSYNC B0 ;  /* 0x0000000000007941 */ /* 0x001fea0003800000 */
.L_x_33571:
        /* <DEDUP_REMOVED lines=12> */
.L_x_33574:
[----:B0-----:R-:W-:Y:S05]  /*07e0*/  BSYNC B0 ;  /* 0x0000000000007941 */ /* 0x001fea0003800000 */
.L_x_33573:
        /* <DEDUP_REMOVED lines=12> */
.L_x_33576:
[----:B0-----:R-:W-:Y:S05]  /*08b0*/  BSYNC B0 ;  /* 0x0000000000007941 */ /* 0x001fea0003800000 */
.L_x_33575:
[----:B------:R-:W-:Y:S01]  /*08c0*/  ISETP.GE.U32.AND P0, PT, R2, 0xc0, PT ;  /* 0x000000c00200780c */ /* 0x000fe20003f06070 */
[----:B------:R-:W-:Y:S01]  /*08d0*/  IMAD.WIDE.U32 R20, R22, -0x326172a9, RZ ;  /* 0xcd9e8d5716147825 */ /* 0x000fe200078e00ff */
[----:B------:R-:W-:Y:S01]  /*08e0*/  IADD3 R164, R193, 0x646e171e, RZ ;  /* 0x646e171ec1a47810 */ /* 0x000fe20007ffe0ff */
[----:B------:R-:W-:Y:S01]  /*08f0*/  BSSY B0, `(.L_x_33577) ;  /* 0x0000013000007945 */ /* 0x000fe20003800000 */
[----:B------:R-:W-:Y:S01]  /*0900*/  LOP3.LUT R190, R190, 0xffffefff, RZ, 0xc0, !PT ;  /* 0xffffefffbebe7812 */ /* 0x000fe200078ec0ff */
[----:B------:R-:W-:Y:S01]  /*0910*/  IMAD.WIDE.U32 R4, R0, -0x2daee0ad, RZ ;  /* 0xd2511f5300047825 */ /* 0x000fe200078e00ff */
[----:B------:R-:W-:Y:S02]  /*0920*/  LOP3.LUT R32, R21, R18, R165, 0x96, !PT ;  /* 0x0000001215207212 */ /* 0x000fe400078e96a5 */
[----:B------:R-:W-:-:S02]  /*0930*/  SHF.R.U32.HI R189, RZ, 0x5, R189 ;  /* 0x00000005ffbd7819 */ /* 0x000fc400000116bd */
[----:B------:R-:W-:Y:S02]  /*0940*/  LOP3.LUT R34, R5, R16, R164, 0x96, !PT ;  /* 0x0000001005227212 */ /* 0x000fe400078e96a4 */
[----:B------:R-:W-:Y:S02]  /*0950*/  IADD3 R162, R193, 0x1fd5c5a3, RZ ;  /* 0x1fd5c5a3c1a27810 */ /* 0x000fe40007ffe0ff */
        /* <DEDUP_REMOVED lines=12> */
.L_x_33578:
[----:B0-----:R-:W-:Y:S05]  /*0a20*/  BSYNC B0 ;  /* 0x0000000000007941 */ /* 0x001fea0003800000 */
.L_x_33577:
[----:B------:R-:W-:Y:S01]  /*0a30*/  ISETP.GE.U32.AND P0, PT, R2, 0xe0, PT ;  /* 0x000000e00200780c */ /* 0x000fe20003f06070 */
[----:B------:R-:W-:Y:S01]  /*0a40*/  IMAD.WIDE.U32 R32, R32, -0x2daee0ad, RZ ;  /* 0xd2511f5320207825 */ /* 0x000fe200078e00ff */
[----:B------:R-:W-:Y:S01]  /*0a50*/  IADD3 R163, R192, 0x5384540f, RZ ;  /* 0x5384540fc0a37810 */ /* 0x000fe20007ffe0ff */
[----:B------:R-:W-:Y:S01]  /*0a60*/  BSSY B0, `(.L_x_33579) ;  /* 0x0000014000007945 */ /* 0x000fe20003800000 */
[----:B------:R-:W-:Y:S01]  /*0a70*/  LOP3.LUT R190, R190, 0xfffff7ff, RZ, 0xc0, !PT ;  /* 0xfffff7ffbebe7812 */ /* 0x000fe200078ec0ff */
[----:B------:R-:W-:Y:S01]  /*0a80*/  IMAD.WIDE.U32 R34, R34, -0x326172a9, RZ ;  /* 0xcd9e8d5722227825 */ /* 0x000fe200078e00ff */
[----:B------:R-:W-:Y:S02]  /*0a90*/  LOP3.LUT R68, R33, R4, R162, 0x96, !PT ;  /* 0x0000000421447212 */ /* 0x000fe400078e96a2 */
[----:B------:R-:W-:Y:S01]  /*0aa0*/  IADD3 R0, R193, -0x24c28bd8, RZ ;  /* 0xdb3d7428c1007810 */ /* 0x000fe20007ffe0ff */
[----:B------:R-:W-:Y:S01]  /*0ab0*/  IMAD R189, R24, 0x4, R189 ;  /* 0x0000000418bd7824 */ /* 0x000fe200078e02bd */
[----:B------:R-:W-:-:S02]  /*0ac0*/  LOP3.LUT R67, R35, R20, R163, 0x96, !PT ;  /* 0x0000001423437212 */ /* 0x000fc400078e96a3 */
[----:B------:R-:W-:Y:S02]  /*0ad0*/  IADD3 R161, R192, -0xe443238, RZ ;  /* 0xf1bbcdc8c0a17810 */ /* 0x000fe40007ffe0ff */
        /* <DEDUP_REMOVED lines=12> */
.L_x_33580:
[----:B0-----:R-:W-:Y:S05]  /*0ba0*/  BSYNC B0 ;  /* 0x0000000000007941 */ /* 0x001fea0003800000 */
.L_x_33579:
        /* <DEDUP_REMOVED lines=15> */
.L_x_33582:
[----:B0-----:R-:W-:Y:S05]  /*0ca0*/  BSYNC B0 ;  /* 0x0000000000007941 */ /* 0x001fea0003800000 */
.L_x_33581:
[----:B------:R-:W-:Y:S01]  /*0cb0*/  ISETP.GE.U32.AND P0, PT, R2, 0x120, PT ;  /* 0x000001200200780c */ /* 0x000fe20003f06070 */
[----:B------:R-:W-:Y:S01]  /*0cc0*/  BSSY B0, `(.L_x_33583) ;  /* 0x000000f000007945 */ /* 0x000fe20003800000 */
[----:B------:R-:W-:Y:S01]  /*0cd0*/  LOP3.LUT R190, R190, 0xfffffdff, RZ, 0xc0, !PT ;  /* 0xfffffdffbebe7812 */ /* 0x000fe200078ec0ff */
[----:B------:R-:W-:-:S10]  /*0ce0*/  IMAD.HI.U32 R62, R68, -0x326172a9, RZ ;  /* 0xcd9e8d57443e7827 */ /* 0x000fd400078e00ff */
        /* <DEDUP_REMOVED lines=12> */
.L_x_33584:
[----:B0-----:R-:W-:Y:S05]  /*0db0*/  BSYNC B0 ;  /* 0x0000000000007941 */ /* 0x001fea0003800000 */
.L_x_33583:
        /* <DEDUP_REMOVED lines=16> */
.L_x_33586:
[----:B0-----:R-:W-:Y:S05]  /*0ec0*/  BSYNC B0 ;  /* 0x0000000000007941 */ /* 0x001fea0003800000 */
.L_x_33585:
        /* <DEDUP_REMOVED lines=15> */
.L_x_33588:
[----:B0-----:R-:W-:Y:S05]  /*0fc0*/  BSYNC B0 ;  /* 0x0000000000007941 */ /* 0x001fea0003800000 */
.L_x_33587:
        /* <DEDUP_REMOVED lines=13> */
[----:B------:R-:W-:-:S03]  /*10a0*/  @!P0 CS2R R28, SRZ ;  /* 0x00000000001c8805 */ /* 0x000fc6000001ff00 */
.L_x_33590:
[----:B0-----:R-:W-:Y:S05]  /*10b0*/  BSYNC B0 ;  /* 0x0000000000007941 */ /* 0x001fea0003800000 */
.L_x_33589:
[----:B------:R-:W-:Y:S02]  /*10c0*/  ISETP.GE.AND P0, PT, R189, c[0x0][0x164], PT ;  /* 0x00005900bd007a0c */ /* 0x000fe40003f06270 */
[----:B------:R-:W-:Y:S02]  /*10d0*/  LOP3.LUT R184, R62, R34, R161, 0x96, !PT ;  /* 0x000000223eb87212 */ /* 0x000fe400078e96a1 */
[----:B------:R-:W-:-:S09]  /*10e0*/  LOP3.LUT R186, R31, R32, R0, 0x96, !PT ;  /* 0x000000201fba7212 */ /* 0x000fd200078e9600 */
[----:B------:R-:W-:Y:S05]  /*10f0*/  @P0 EXIT ;  /* 0x000000000000094d */ /* 0x000fea0003800000 */
[----:B------:R-:W-:Y:S01]  /*1100*/  IMAD R5, R67, -0x2daee0ad, RZ ;  /* 0xd2511f5343057824 */ /* 0x000fe200078e02ff */
[----:B------:R-:W-:Y:S01]  /*1110*/  IADD3 R4, R193, -0x695add53, RZ ;  /* 0x96a522adc1047810 */ /* 0x000fe20007ffe0ff */
[----:B------:R-:W-:Y:S01]  /*1120*/  IMAD.HI.U32 R182, R184, -0x2daee0ad, RZ ;  /* 0xd2511f53b8b67827 */ /* 0x000fe200078e00ff */
[--C-:B-----5:R-:W-:Y:S01]  /*1130*/  SHF.R.U64 R138, R6, 0x10, R7.reuse ;  /* 0x00000010068a7819 */ /* 0x120fe20000001207 */
[----:B------:R-:W-:Y:S01]  /*1140*/  ULDC.U8 UR6, c[0x0][0x1f0] ;  /* 0x00007c0000067ab9 */ /* 0x000fe20000000000 */
[----:B------:R-:W-:Y:S01]  /*1150*/  SHF.R.U32.HI R137, RZ, 0x10, R7 ;  /* 0x00000010ff897819 */ /* 0x000fe20000011607 */
[----:B------:R-:W-:Y:S01]  /*1160*/  IMAD.MOV.U32 R31, RZ, RZ, R38 ;  /* 0x000000ffff1f7224 */ /* 0x000fe200078e0026 */
[----:B------:R-:W-:Y:S01]  /*1170*/  LOP3.LUT R182, R182, R5, R4, 0x96, !PT ;  /* 0x00000005b6b67212 */ /* 0x000fe200078e9604 */
        /* <DEDUP_REMOVED lines=29> */
[----:B------:R-:W-:Y:S01]  /*1350*/  SHF.R.U64 R66, R38, 0x10, R39 ;  /* 0x0000001026427819 */ /* 0x000fe20000001227 */
[----:B------:R-:W-:Y:S01]  /*1360*/  HADD2.F32 R20, -RZ, R21.H0_H0 ;  /* 0x20000015ff147230 */ /* 0x000fe20000004100 */
[----:B------:R-:W-:Y:S01]  /*1370*/  SHF.R.U64 R154, R22, 0x10, R23 ;  /* 0x00000010169a7819 */ /* 0x000fe20000001217 */
[----:B------:R-:W-:Y:S01]  /*1380*/  HADD2.F32 R21, -RZ, R22.H0_H0 ;  /* 0x20000016ff157230 */ /* 0x000fe20000004100 */
[--C-:B------:R-:W-:Y:S01]  /*1390*/  IMAD.MOV.U32 R32, RZ, RZ, R39.reuse ;  /* 0x000000ffff207224 */ /* 0x100fe200078e0027 */
[----:B------:R-:W-:Y:S01]  /*13a0*/  SHF.R.U32.HI R65, RZ, 0x10, R39 ;  /* 0x00000010ff417819 */ /* 0x000fe20000011627 */
[----:B------:R-:W-:Y:S01]  /*13b0*/  IMAD.MOV.U32 R34, RZ, RZ, R42 ;  /* 0x000000ffff227224 */ /* 0x000fe200078e002a */
[--C-:B------:R-:W-:Y:S01]  /*13c0*/  SHF.R.U64 R33, R42, 0x10, R43.reuse ;  /* 0x000000102a217819 */ /* 0x100fe2000000122b */
[----:B------:R-:W-:Y:S01]  /*13d0*/  IMAD.MOV.U32 R38, RZ, RZ, R44 ;  /* 0x000000ffff267224 */ /* 0x000fe200078e002c */
[----:B------:R-:W-:Y:S01]  /*13e0*/  MOV R35, R43 ;  /* 0x0000002b00237202 */ /* 0x000fe20000000f00 */
[----:B------:R-:W-:Y:S01]  /*13f0*/  HADD2.F32 R22, -RZ, R23.H0_H0 ;  /* 0x20000017ff167230 */ /* 0x000fe20000004100 */
[----:B------:R-:W-:Y:S01]  /*1400*/  SHF.R.U32.HI R64, RZ, 0x10, R43 ;  /* 0x00000010ff407819 */ /* 0x000fe2000001162b */
[--C-:B------:R-:W-:Y:S01]  /*1410*/  IMAD.MOV.U32 R39, RZ, RZ, R45.reuse ;  /* 0x000000ffff277224 */ /* 0x100fe200078e002d */
[----:B------:R-:W-:Y:S01]  /*1420*/  SHF.R.U64 R37, R44, 0x10, R45 ;  /* 0x000000102c257819 */ /* 0x000fe2000000122d */
[----:B------:R-:W-:Y:S01]  /*1430*/  IMAD.MOV.U32 R42, RZ, RZ, R46 ;  /* 0x000000ffff2a7224 */ /* 0x000fe200078e002e */
[----:B------:R-:W-:Y:S01]  /*1440*/  SHF.R.U32.HI R153, RZ, 0x10, R23 ;  /* 0x00000010ff997819 */ /* 0x000fe20000011617 */
[----:B------:R-:W-:Y:S01]  /*1450*/  IMAD.MOV.U32 R43, RZ, RZ, R47 ;  /* 0x000000ffff2b7224 */ /* 0x000fe200078e002f */
[----:B------:R-:W-:Y:S01]  /*1460*/  SHF.R.U32.HI R63, RZ, 0x10, R45 ;  /* 0x00000010ff3f7819 */ /* 0x000fe2000001162d */
[----:B------:R-:W-:Y:S01]  /*1470*/  IMAD R36, R68, -0x326172a9, RZ ;  /* 0xcd9e8d5744247824 */ /* 0x000fe200078e02ff */
[--C-:B------:R-:W-:Y:S01]  /*1480*/  SHF.R.U64 R62, R46, 0x10, R47.reuse ;  /* 0x000000102e3e7819 */ /* 0x100fe2000000122f */
[----:B------:R-:W-:Y:S01]  /*1490*/  IMAD.HI.U32 R181, R186, -0x326172a9, RZ ;  /* 0xcd9e8d57bab57827 */ /* 0x000fe200078e00ff */
[----:B------:R-:W-:Y:S01]  /*14a0*/  SHF.R.U32.HI R44, RZ, 0x10, R47 ;  /* 0x00000010ff2c7819 */ /* 0x000fe2000001162f */
[----:B------:R-:W-:Y:S01]  /*14b0*/  HADD2.F32 R23, -RZ, R24.H0_H0 ;  /* 0x20000018ff177230 */ /* 0x000fe20000004100 */
[----:B------:R-:W-:Y:S01]  /*14c0*/  SHF.R.U64 R156, R24, 0x10, R25 ;  /* 0x00000010189c7819 */ /* 0x000fe20000001219 */
[----:B------:R-:W-:Y:S01]  /*14d0*/  IMAD.MOV.U32 R46, RZ, RZ, R48 ;  /* 0x000000ffff2e7224 */ /* 0x000fe200078e0030 */
[--C-:B------:R-:W-:Y:S01]  /*14e0*/  SHF.R.U64 R45, R48, 0x10, R49.reuse ;  /* 0x00000010302d7819 */ /* 0x100fe20000001231 */
[--C-:B------:R-:W-:Y:S01]  /*14f0*/  IMAD.MOV.U32 R47, RZ, RZ, R49.reuse ;  /* 0x000000ffff2f7224 */ /* 0x100fe200078e0031 */
[----:B------:R-:W-:Y:S01]  /*1500*/  SHF.R.U32.HI R108, RZ, 0x10, R49 ;  /* 0x00000010ff6c7819 */ /* 0x000fe20000011631 */
        /* <DEDUP_REMOVED lines=12> */
[--C-:B------:R-:W-:Y:S01]  /*15d0*/  IMAD.MOV.U32 R123, RZ, RZ, R57.reuse ;  /* 0x000000ffff7b7224 */ /* 0x100fe200078e0039 */
[----:B------:R-:W-:Y:S01]  /*15e0*/  MOV R122, R56 ;  /* 0x00000038007a7202 */ /* 0x000fe20000000f00 */
[----:B------:R-:W-:Y:S01]  /*15f0*/  IMAD.MOV.U32 R126, RZ, RZ, R58 ;  /* 0x000000ffff7e7224 */ /* 0x000fe200078e003a */
[----:B------:R-:W-:Y:S01]  /*1600*/  SHF.R.U64 R121, R56, 0x10, R57 ;  /* 0x0000001038797819 */ /* 0x000fe20000001239 */
[----:B------:R-:W-:Y:S01]  /*1610*/  IMAD.MOV.U32 R127, RZ, RZ, R59 ;  /* 0x000000ffff7f7224 */ /* 0x000fe200078e003b */
[----:B------:R-:W-:Y:S01]  /*1620*/  SHF.R.U32.HI R124, RZ, 0x10, R57 ;  /* 0x00000010ff7c7819 */ /* 0x000fe20000011639 */
        /* <DEDUP_REMOVED lines=8> */
[----:B------:R-:W-:Y:S01]  /*16b0*/  HADD2.F32 R24, -RZ, R25.H0_H0 ;  /* 0x20000019ff187230 */ /* 0x000fe20000004100 */
[----:B------:R-:W-:Y:S01]  /*16c0*/  IADD3 R3, R192, -0x700cb87f, RZ ;  /* 0x8ff34781c0037810 */ /* 0x000fe20007ffe0ff */
[----:B------:R-:W-:Y:S01]  /*16d0*/  IMAD R186, R186, -0x326172a9, RZ ;  /* 0xcd9e8d57baba7824 */ /* 0x000fe200078e02ff */
[--C-:B------:R-:W-:Y:S01]  /*16e0*/  SHF.R.U64 R133, R40, 0x10, R41.reuse ;  /* 0x0000001028857819 */ /* 0x100fe20000001229 */
[----:B------:R-:W-:Y:S01]  /*16f0*/  IMAD R184, R184, -0x2daee0ad, RZ ;  /* 0xd2511f53b8b87824 */ /* 0x000fe200078e02ff */
[----:B------:R-:W-:Y:S01]  /*1700*/  SHF.R.U32.HI R136, RZ, 0x10, R41 ;  /* 0x00000010ff887819 */ /* 0x000fe20000011629 */
[----:B------:R-:W-:Y:S01]  /*1710*/  IMAD.MOV.U32 R180, RZ, RZ, RZ ;  /* 0x000000ffffb47224 */ /* 0x000fe200078e00ff */
        /* <DEDUP_REMOVED lines=12> */
[----:B------:R-:W-:Y:S01]  /*17e0*/  LOP3.LUT R181, R181, R36, R3, 0x96, !PT ;  /* 0x00000024b5b57212 */ /* 0x000fe200078e9603 */
        /* <DEDUP_REMOVED lines=70> */
.L_x_34421:
        /* <DEDUP_REMOVED lines=37> */
.L_x_33594:
[----:B0-----:R-:W-:Y:S02]  /*1ea0*/  IMAD.MOV.U32 R198, RZ, RZ, R186 ;  /* 0x000000ffffc67224 */ /* 0x001fe400078e00ba */
.L_x_33595:
[----:B------:R-:W-:Y:S05]  /*1eb0*/  BSYNC B1 ;  /* 0x0000000000017941 */ /* 0x000fea0003800000 */
.L_x_33593:
        /* <DEDUP_REMOVED lines=16> */
.L_x_33599:
[----:B------:R-:W-:Y:S05]  /*1fc0*/  BSYNC B2 ;  /* 0x0000000000027941 */ /* 0x000fea0003800000 */
.L_x_33598:
        /* <DEDUP_REMOVED lines=44> */
.L_x_33597:
[----:B------:R-:W-:Y:S05]  /*2290*/  BSYNC B1 ;  /* 0x0000000000017941 */ /* 0x000fea0003800000 */
.L_x_33596:
[----:B------:R-:W0:Y:S01]  /*22a0*/  I2F.U32 R104, R198 ;  /* 0x000000c600687306 */ /* 0x000e220000201000 */
[----:B------:R-:W-:Y:S01]  /*22b0*/  ISETP.NE.U32.AND P1, PT, RZ, c[0x0][0x178], PT ;  /* 0x00005e00ff007a0c */ /* 0x000fe20003f25070 */
[----:B------:R-:W-:Y:S02]  /*22c0*/  IMAD.MOV.U32 R195, RZ, RZ, 0x2f800000 ;  /* 0x2f800000ffc37424 */ /* 0x000fe400078e00ff */
[----:B-----5:R-:W-:Y:S01]  /*22d0*/  FMUL.FTZ R56, R56, c[0x0][0x1e8] ;  /* 0x00007a0038387a20 */ /* 0x020fe20000410000 */
[----:B------:R-:W-:Y:S01]  /*22e0*/  ISETP.NE.AND.EX P1, PT, RZ, c[0x0][0x17c], PT, P1 ;  /* 0x00005f00ff007a0c */ /* 0x000fe20003f25310 */
[----:B0-----:R-:W-:-:S05]  /*22f0*/  FFMA.FTZ R104, R104, R195, 1.1641532182693481445e-10 ;  /* 0x2f00000068687423 */ /* 0x001fca00000100c3 */
[----:B------:R-:W-:-:S04]  /*2300*/  FSETP.GTU.FTZ.AND P2, PT, R104, c[0x0][0x1e4], PT ;  /* 0x0000790068007a0b */ /* 0x000fc80003f5c000 */
[----:B------:R-:W-:-:S03]  /*2310*/  FSEL R56, R56, RZ, !P2 ;  /* 0x000000ff38387208 */ /* 0x000fc60005000000 */
[----:B------:R-:W-:Y:S05]  /*2320*/  @P1 BRA `(.L_x_33600) ;  /* 0x0000005000001947 */ /* 0x000fea0003800000 */
[----:B------:R-:W-:Y:S01]  /*2330*/  IMAD.MOV.U32 R104, RZ, RZ, R196 ;  /* 0x000000ffff687224 */ /* 0x000fe200078e00c4 */
[----:B------:R-:W-:Y:S05]  /*2340*/  @!P0 BRA `(.L_x_33601) ;  /* 0x0000057000008947 */ /* 0x000fea0003800000 */
[----:B------:R-:W-:Y:S02]  /*2350*/  IMAD.MOV.U32 R104, RZ, RZ, R196 ;  /* 0x000000ffff687224 */ /* 0x000fe400078e00c4 */
[----:B------:R-:W-:Y:S01]  /*2360*/  FADD.FTZ R56, R52, R56 ;  /* 0x0000003834387221 */ /* 0x000fe20000010000 */
[----:B------:R-:W-:Y:S05]  /*2370*/  BRA `(.L_x_33601) ;  /* 0x0000054000007947 */ /* 0x000fea0003800000 */
.L_x_33600:
        /* <DEDUP_REMOVED lines=12> */
.L_x_33603:
[----:B------:R-:W-:Y:S02]  /*2440*/  IMAD.MOV.U32 R198, RZ, RZ, R186 ;  /* 0x000000ffffc67224 */ /* 0x000fe400078e00ba */
.L_x_33604:
[----:B------:R-:W-:Y:S05]  /*2450*/  BSYNC B1 ;  /* 0x0000000000017941 */ /* 0x000fea0003800000 */
.L_x_33602:
        /* <DEDUP_REMOVED lines=16> */
.L_x_33608:
[----:B------:R-:W-:Y:S05]  /*2560*/  BSYNC B2 ;  /* 0x0000000000027941 */ /* 0x000fea0003800000 */
.L_x_33607:
        /* <DEDUP_REMOVED lines=44> */
.L_x_33606:
[----:B------:R-:W-:Y:S05]  /*2830*/  BSYNC B1 ;  /* 0x0000000000017941 */ /* 0x000fea0003800000 */
.L_x_33605:
        /* <DEDUP_REMOVED lines=8> */
.L_x_33601:
        /* <DEDUP_REMOVED lines=12> */
.L_x_33610:
[----:B------:R-:W-:Y:S02]  /*2980*/  IMAD.MOV.U32 R198, RZ, RZ, R186 ;  /* 0x000000ffffc67224 */ /* 0x000fe400078e00ba */
.L_x_33611:
[----:B------:R-:W-:Y:S05]  /*2990*/  BSYNC B1 ;  /* 0x0000000000017941 */ /* 0x000fea0003800000 */
.L_x_33609:
        /* <DEDUP_REMOVED lines=16> */
.L_x_33615:
[----:B------:R-:W-:Y:S05]  /*2aa0*/  BSYNC B2 ;  /* 0x0000000000027941 */ /* 0x000fea0003800000 */
.L_x_33614:
        /* <DEDUP_REMOVED lines=44> */
.L_x_33613:
[----:B------:R-:W-:Y:S05]  /*2d70*/  BSYNC B1 ;  /* 0x0000000000017941 */ /* 0x000fea0003800000 */
.L_x_33612:
        /* <DEDUP_REMOVED lines=11> */
.L_x_33616:
        /* <DEDUP_REMOVED lines=12> */
.L_x_33619:
[----:B------:R-:W-:Y:S02]  /*2ef0*/  IMAD.MOV.U32 R198, RZ, RZ, R186 ;  /* 0x000000ffffc67224 */ /* 0x000fe400078e00ba */
.L_x_33620:
[----:B------:R-:W-:Y:S05]  /*2f00*/  BSYNC B1 ;  /* 0x0000000000017941 */ /* 0x000fea0003800000 */
.L_x_33618:
        /* <DEDUP_REMOVED lines=16> */
.L_x_33624:
[----:B------:R-:W-:Y:S05]  /*3010*/  BSYNC B2 ;  /* 0x0000000000027941 */ /* 0x000fea0003800000 */
.L_x_33623:
        /* <DEDUP_REMOVED lines=44> */
.L_x_33622:
[----:B------:R-:W-:Y:S05]  /*32e0*/  BSYNC B1 ;  /* 0x0000000000017941 */ /* 0x000fea0003800000 */
.L_x_33621:
        /* <DEDUP_REMOVED lines=8> */
.L_x_33617:
        /* <DEDUP_REMOVED lines=12> */
.L_x_33626:
[----:B------:R-:W-:Y:S02]  /*3430*/  IMAD.MOV.U32 R198, RZ, RZ, R186 ;  /* 0x000000ffffc67224 */ /* 0x000fe400078e00ba */
.L_x_33627:
[----:B------:R-:W-:Y:S05]  /*3440*/  BSYNC B1 ;  /* 0x0000000000017941 */ /* 0x000fea0003800000 */
.L_x_33625:
        /* <DEDUP_REMOVED lines=16> */
.L_x_33631:
[----:B------:R-:W-:Y:S05]  /*3550*/  BSYNC B2 ;  /* 0x0000000000027941 */ /* 0x000fea0003800000 */
.L_x_33630:
        /* <DEDUP_REMOVED lines=44> */
.L_x_33629:
[----:B------:R-:W-:Y:S05]  /*3820*/  BSYNC B1 ;  /* 0x0000000000017941 */ /* 0x000fea0003800000 */
.L_x_33628:
        /* <DEDUP_REMOVED lines=11> */
.L_x_33632:
        /* <DEDUP_REMOVED lines=12> */
.L_x_33635:
[----:B------:R-:W-:Y:S02]  /*39a0*/  IMAD.MOV.U32 R198, RZ, RZ, R186 ;  /* 0x000000ffffc67224 */ /* 0x000fe400078e00ba */
.L_x_33636:
[----:B------:R-:W-:Y:S05]  /*39b0*/  BSYNC B1 ;  /* 0x0000000000017941 */ /* 0x000fea0003800000 */
.L_x_33634:
        /* <DEDUP_REMOVED lines=16> */
.L_x_33640:
[----:B------:R-:W-:Y:S05]  /*3ac0*/  BSYNC B2 ;  /* 0x0000000000027941 */ /* 0x000fea0003800000 */
.L_x_33639:
        /* <DEDUP_REMOVED lines=44> */
.L_x_33638:
[----:B------:R-:W-:Y:S05]  /*3d90*/  BSYNC B1 ;  /* 0x0000000000017941 */ /* 0x000fea0003800000 */
.L_x_33637:
        /* <DEDUP_REMOVED lines=8> */
.L_x_33633:
        /* <DEDUP_REMOVED lines=12> */
.L_x_33642:
[----:B------:R-:W-:Y:S02]  /*3ee0*/  IMAD.MOV.U32 R198, RZ, RZ, R186 ;  /* 0x000000ffffc67224 */ /* 0x000fe400078e00ba */
.L_x_33643:
[----:B------:R-:W-:Y:S05]  /*3ef0*/  BSYNC B1 ;  /* 0x0000000000017941 */ /* 0x000fea0003800000 */
.L_x_33641:
        /* <DEDUP_REMOVED lines=16> */
.L_x_33647:
[----:B------:R-:W-:Y:S05]  /*4000*/  BSYNC B2 ;  /* 0x0000000000027941 */ /* 0x000fea0003800000 */
.L_x_33646:
        /* <DEDUP_REMOVED lines=44> */
.L_x_33645:
[----:B------:R-:W-:Y:S05]  /*42d0*/  BSYNC B1 ;  /* 0x0000000000017941 */ /* 0x000fea0003800000 */
.L_x_33644:
        /* <DEDUP_REMOVED lines=11> */
.L_x_33648:
        /* <DEDUP_REMOVED lines=12> */
.L_x_33651:
[----:B------:R-:W-:Y:S02]  /*4450*/  IMAD.MOV.U32 R198, RZ, RZ, R186 ;  /* 0x000000ffffc67224 */ /* 0x000fe400078e00ba */
.L_x_33652:
[----:B------:R-:W-:Y:S05]  /*4460*/  BSYNC B1 ;  /* 0x0000000000017941 */ /* 0x000fea0003800000 */
.L_x_33650:
        /* <DEDUP_REMOVED lines=16> */
.L_x_33656:
[----:B------:R-:W-:Y:S05]  /*4570*/  BSYNC B2 ;  /* 0x0000000000027941 */ /* 0x000fea0003800000 */
.L_x_33655:
        /* <DEDUP_REMOVED lines=44> */
.L_x_33654:
[----:B------:R-:W-:Y:S05]  /*4840*/  BSYNC B1 ;  /* 0x0000000000017941 */ /* 0x000fea0003800000 */
.L_x_33653:
        /* <DEDUP_REMOVED lines=8> */
.L_x_33649:
[----:B------:R-:W-:Y:S01]  /*48d0*/  SEL R195, RZ, 0x1000000, P5 ;  /* 0x01000000ffc37807 */ /* 0x000fe20002800000 */
[C---:B------:R-:W-:Y:S01]  /*48e0*/  IMAD.SHL.U32 R199, R191.reuse, 0x4, RZ ;  /* 0x00000004bfc77824 */ /* 0x040fe200078e00ff */
[----:B------:R-:W-:Y:S02]  /*48f0*/  SEL R196, RZ, 0x10000, P4 ;  /* 0x00010000ffc47807 */ /* 0x000fe40002000000 */
[----:B------:R-:W-:Y:S02]  /*4900*/  SEL R197, RZ, 0x100, P3 ;  /* 0x00000100ffc57807 */ /* 0x000fe40001800000 */
[C---:B------:R-:W-:Y:S02]  /*4910*/  LEA R106, P0, R191.reuse, c[0x0][0x188], 0x4 ;  /* 0x00006200bf6a7a11 */ /* 0x040fe400078020ff */
[----:B------:R-:W-:Y:S02]  /*4920*/  SEL R198, RZ, 0x1, P2 ;  /* 0x00000001ffc67807 */ /* 0x000fe40001000000 */
[----:B------:R-:W-:-:S02]  /*4930*/  LEA.HI.X R107, R191, c[0x0][0x18c], RZ, 0x4, P0 ;  /* 0x00006300bf6b7a11 */ /* 0x000fc400000f24ff */
[----:B------:R-:W-:Y:S02]  /*4940*/  IADD3 R195, R197, R195, R196 ;  /* 0x000000c3c5c37210 */ /* 0x000fe40007ffe0c4 */
[----:B------:R-:W-:Y:S01]  /*4950*/  SHF.L.U64.HI R200, R191, 0x2, RZ ;  /* 0x00000002bfc87819 */ /* 0x000fe200000102ff */
[----:B------:R0:W-:Y:S01]  /*4960*/  STG.E.128 [R106.64], R56 ;  /* 0x000000386a007986 */ /* 0x0001e2000c101d04 */
[----:B------:R-:W-:Y:S01]  /*4970*/  IADD3 R104, P0, R199, c[0x0][0x190], RZ ;  /* 0x00006400c7687a10 */ /* 0x000fe20007f1e0ff */
[----:B------:R-:W-:Y:S01]  /*4980*/  IMAD.IADD R195, R195, 0x1, R198 ;  /* 0x00000001c3c37824 */ /* 0x000fe200078e02c6 */
[----:B------:R-:W-:Y:S02]  /*4990*/  LOP3.LUT P1, RZ, R190, 0x1, RZ, 0xc0, !PT ;  /* 0x00000001beff7812 */ /* 0x000fe4000782c0ff */
[----:B------:R-:W-:-:S05]  /*49a0*/  IADD3.X R105, R200, c[0x0][0x194], RZ, P0, !PT ;  /* 0x00006500c8697a10 */ /* 0x000fca00007fe4ff */
[----:B------:R0:W-:Y:S06]  /*49b0*/  STG.E [R104.64], R195 ;  /* 0x000000c368007986 */ /* 0x0001ec000c101904 */
[----:B------:R-:W-:Y:S05]  /*49c0*/  @!P1 BRA `(.L_x_33657) ;  /* 0x000000b000009947 */ /* 0x000fea0003800000 */
[----:B0-----:R-:W-:Y:S01]  /*49d0*/  IMAD.U32 R107, R177, 0x10000, RZ ;  /* 0x00010000b16b7824 */ /* 0x001fe200078e00ff */
[----:B------:R-:W-:Y:S02]  /*49e0*/  LOP3.LUT R106, R176, 0xffff, RZ, 0xc0, !PT ;  /* 0x0000ffffb06a7812 */ /* 0x000fe400078ec0ff */
[----:B------:R-:W-:Y:S02]  /*49f0*/  LOP3.LUT R195, R178, 0xff, RZ, 0xc0, !PT ;  /* 0x000000ffb2c37812 */ /* 0x000fe400078ec0ff */
[----:B------:R-:W-:-:S02]  /*4a00*/  LOP3.LUT R107, R107, 0xff0000, RZ, 0xc0, !PT ;  /* 0x00ff00006b6b7812 */ /* 0x000fc400078ec0ff */
[----:B------:R-:W-:-:S03]  /*4a10*/  IADD3 R104, P0, R199, c[0x0][0x198], RZ ;  /* 0x00006600c7687a10 */ /* 0x000fc60007f1e0ff */
[----:B------:R-:W-:Y:S01]  /*4a20*/  IMAD R106, R106, 0x1000000, R107 ;  /* 0x010000006a6a7824 */ /* 0x000fe200078e026b */
[----:B------:R-:W-:Y:S02]  /*4a30*/  LOP3.LUT R107, R179, 0xff, RZ, 0xc0, !PT ;  /* 0x000000ffb36b7812 */ /* 0x000fe400078ec0ff */
[----:B------:R-:W-:Y:S02]  /*4a40*/  IADD3.X R105, R200, c[0x0][0x19c], RZ, P0, !PT ;  /* 0x00006700c8697a10 */ /* 0x000fe400007fe4ff */
[----:B------:R-:W-:-:S05]  /*4a50*/  LEA R106, R195, R106, 0x8 ;  /* 0x0000006ac36a7211 */ /* 0x000fca00078e40ff */
[----:B------:R-:W-:-:S05]  /*4a60*/  IMAD.IADD R107, R106, 0x1, R107 ;  /* 0x000000016a6b7824 */ /* 0x000fca00078e026b */
[----:B------:R0:W-:Y:S02]  /*4a70*/  STG.E [R104.64], R107 ;  /* 0x0000006b68007986 */ /* 0x0001e4000c101904 */
.L_x_33657:
[----:B0-----:R-:W-:Y:S02]  /*4a80*/  IADD3 R195, R191, 0x20, RZ ;  /* 0x00000020bfc37810 */ /* 0x001fe40007ffe0ff */
.L_x_33592:
[----:B------:R-:W-:Y:S05]  /*4a90*/  BSYNC B0 ;  /* 0x0000000000007941 */ /* 0x000fea0003800000 */
.L_x_33591:
        /* <DEDUP_REMOVED lines=30> */
.L_x_33661:
[----:B0-----:R-:W-:Y:S02]  /*4c80*/  IMAD.MOV.U32 R199, RZ, RZ, R186 ;  /* 0x000000ffffc77224 */ /* 0x001fe400078e00ba */
.L_x_33662:
[----:B------:R-:W-:Y:S05]  /*4c90*/  BSYNC B1 ;  /* 0x0000000000017941 */ /* 0x000fea0003800000 */
.L_x_33660:
        /* <DEDUP_REMOVED lines=16> */
.L_x_33666:
[----:B------:R-:W-:Y:S05]  /*4da0*/  BSYNC B2 ;  /* 0x0000000000027941 */ /* 0x000fea0003800000 */
.L_x_33665:
        /* <DEDUP_REMOVED lines=44> */
.L_x_33664:
[----:B------:R-:W-:Y:S05]  /*5070*/  BSYNC B1 ;  /* 0x0000000000017941 */ /* 0x000fea0003800000 */
.L_x_33663:
[----:B------:R-:W0:Y:S01]  /*5080*/  I2F.U32 R105, R199 ;  /* 0x000000c700697306 */ /* 0x000e220000201000 */
[----:B------:R-:W-:Y:S01]  /*5090*/  HFMA2.MMA R198, -RZ, RZ, 0.1171875, 0 ;  /* 0x2f800000ffc67435 */ /* 0x000fe200000001ff */
[----:B------:R-:W-:Y:S01]  /*50a0*/  ISETP.NE.U32.AND P1, PT, RZ, c[0x0][0x178], PT ;  /* 0x00005e00ff007a0c */ /* 0x000fe20003f25070 */
[----:B-----5:R-:W-:-:S03]  /*50b0*/  FMUL.FTZ R60, R60, c[0x0][0x1e8] ;  /* 0x00007a003c3c7a20 */ /* 0x020fc60000410000 */
[----:B------:R-:W-:-:S05]  /*50c0*/  ISETP.NE.AND.EX P1, PT, RZ, c[0x0][0x17c], PT, P1 ;  /* 0x00005f00ff007a0c */ /* 0x000fca0003f25310 */
        /* <DEDUP_REMOVED lines=9> */
.L_x_33667:
        /* <DEDUP_REMOVED lines=12> */
.L_x_33670:
[----:B------:R-:W-:Y:S02]  /*5220*/  IMAD.MOV.U32 R199, RZ, RZ, R186 ;  /* 0x000000ffffc77224 */ /* 0x000fe400078e00ba */
.L_x_33671:
[----:B------:R-:W-:Y:S05]  /*5230*/  BSYNC B1 ;  /* 0x0000000000017941 */ /* 0x000fea0003800000 */
.L_x_33669:
        /* <DEDUP_REMOVED lines=16> */
.L_x_33675:
[----:B------:R-:W-:Y:S05]  /*5340*/  BSYNC B2 ;  /* 0x0000000000027941 */ /* 0x000fea0003800000 */
.L_x_33674:
        /* <DEDUP_REMOVED lines=44> */
.L_x_33673:
[----:B------:R-:W-:Y:S05]  /*5610*/  BSYNC B1 ;  /* 0x0000000000017941 */ /* 0x000fea0003800000 */
.L_x_33672:
        /* <DEDUP_REMOVED lines=8> */
.L_x_33668:
        /* <DEDUP_REMOVED lines=12> */
.L_x_33677:
[----:B------:R-:W-:Y:S02]  /*5760*/  IMAD.MOV.U32 R199, RZ, RZ, R186 ;  /* 0x000000ffffc77224 */ /* 0x000fe400078e00ba */
.L_x_33678:
[----:B------:R-:W-:Y:S05]  /*5770*/  BSYNC B1 ;  /* 0x0000000000017941 */ /* 0x000fea0003800000 */
.L_x_33676:
        /* <DEDUP_REMOVED lines=16> */
.L_x_33682:
[----:B------:R-:W-:Y:S05]  /*5880*/  BSYNC B2 ;  /* 0x0000000000027941 */ /* 0x000fea0003800000 */
.L_x_33681:
        /* <DEDUP_REMOVED lines=44> */
.L_x_33680:
[----:B------:R-:W-:Y:S05]  /*5b50*/  BSYNC B1 ;  /* 0x0000000000017941 */ /* 0x000fea0003800000 */
.L_x_33679:
        /* <DEDUP_REMOVED lines=11> */
.L_x_33683:
        /* <DEDUP_REMOVED lines=12> */
.L_x_33686:
[----:B------:R-:W-:Y:S02]  /*5cd0*/  IMAD.MOV.U32 R199, RZ, RZ, R186 ;  /* 0x000000ffffc77224 */ /* 0x000fe400078e00ba */
.L_x_33687:
[----:B------:R-:W-:Y:S05]  /*5ce0*/  BSYNC B1 ;  /* 0x0000000000017941 */ /* 0x000fea0003800000 */
.L_x_33685:
        /* <DEDUP_REMOVED lines=16> */
.L_x_33691:
[----:B------:R-:W-:Y:S05]  /*5df0*/  BSYNC B2 ;  /* 0x0000000000027941 */ /* 0x000fea0003800000 */
.L_x_33690:
        /* <DEDUP_REMOVED lines=44> */
.L_x_33689:
[----:B------:R-:W-:Y:S05]  /*60c0*/  BSYNC B1 ;  /* 0x0000000000017941 */ /* 0x000fea0003800000 */
.L_x_33688:
        /* <DEDUP_REMOVED lines=8> */
.L_x_33684:
        /* <DEDUP_REMOVED lines=12> */
.L_x_33693:
[----:B------:R-:W-:Y:S02]  /*6210*/  IMAD.MOV.U32 R199, RZ, RZ, R186 ;  /* 0x000000ffffc77224 */ /* 0x000fe400078e00ba */
.L_x_33694:
[----:B------:R-:W-:Y:S05]  /*6220*/  BSYNC B1 ;  /* 0x0000000000017941 */ /* 0x000fea0003800000 */
.L_x_33692:
        /* <DEDUP_REMOVED lines=16> */
.L_x_33698:
[----:B------:R-:W-:Y:S05]  /*6330*/  BSYNC B2 ;  /* 0x0000000000027941 */ /* 0x000fea0003800000 */
.L_x_33697:
        /* <DEDUP_REMOVED lines=44> */
.L_x_33696:
[----:B------:R-:W-:Y:S05]  /*6600*/  BSYNC B1 ;  /* 0x0000000000017941 */ /* 0x000fea0003800000 */
.L_x_33695:
        /* <DEDUP_REMOVED lines=11> */
.L_x_33699:
        /* <DEDUP_REMOVED lines=12> */
.L_x_33702:
[----:B------:R-:W-:Y:S02]  /*6780*/  IMAD.MOV.U32 R199, RZ, RZ, R186 ;  /* 0x000000ffffc77224 */ /* 0x000fe400078e00ba */
.L_x_33703:
[----:B------:R-:W-:Y:S05]  /*6790*/  BSYNC B1 ;  /* 0x0000000000017941 */ /* 0x000fea0003800000 */
.L_x_33701:
        /* <DEDUP_REMOVED lines=16> */
.L_x_33707:
[----:B------:R-:W-:Y:S05]  /*68a0*/  BSYNC B2 ;  /* 0x0000000000027941 */ /* 0x000fea0003800000 */
.L_x_33706:
        /* <DEDUP_REMOVED lines=44> */
.L_x_33705:
[----:B------:R-:W-:Y:S05]  /*6b70*/  BSYNC B1 ;  /* 0x0000000000017941 */ /* 0x000fea0003800000 */
.L_x_33704:
        /* <DEDUP_REMOVED lines=8> */
.L_x_33700:
        /* <DEDUP_REMOVED lines=12> */
.L_x_33709:
[----:B------:R-:W-:Y:S02]  /*6cc0*/  IMAD.MOV.U32 R199, RZ, RZ, R186 ;  /* 0x000000ffffc77224 */ /* 0x000fe400078e00ba */
.L_x_33710:
[----:B------:R-:W-:Y:S05]  /*6cd0*/  BSYNC B1 ;  /* 0x0000000000017941 */ /* 0x000fea0003800000 */
.L_x_33708:
        /* <DEDUP_REMOVED lines=16> */
.L_x_33714:
[----:B------:R-:W-:Y:S05]  /*6de0*/  BSYNC B2 ;  /* 0x0000000000027941 */ /* 0x000fea0003800000 */
.L_x_33713:
        /* <DEDUP_REMOVED lines=44> */
.L_x_33712:
[----:B------:R-:W-:Y:S05]  /*70b0*/  BSYNC B1 ;  /* 0x0000000000017941 */ /* 0x000fea0003800000 */
.L_x_33711:
        /* <DEDUP_REMOVED lines=11> */
.L_x_33715:
        /* <DEDUP_REMOVED lines=12> */
.L_x_33718:
[----:B------:R-:W-:Y:S02]  /*7230*/  IMAD.MOV.U32 R199, RZ, RZ, R186 ;  /* 0x000000ffffc77224 */ /* 0x000fe400078e00ba */
.L_x_33719:
[----:B------:R-:W-:Y:S05]  /*7240*/  BSYNC B1 ;  /* 0x0000000000017941 */ /* 0x000fea0003800000 */
.L_x_33717:
        /* <DEDUP_REMOVED lines=16> */
.L_x_33723:
[----:B------:R-:W-:Y:S05]  /*7350*/  BSYNC B2 ;  /* 0x0000000000027941 */ /* 0x000fea0003800000 */
.L_x_33722:
        /* <DEDUP_REMOVED lines=44> */
.L_x_33721:
[----:B------:R-:W-:Y:S05]  /*7620*/  BSYNC B1 ;  /* 0x0000000000017941 */ /* 0x000fea0003800000 */
.L_x_33720:
        /* <DEDUP_REMOVED lines=8> */
.L_x_33716:
        /* <DEDUP_REMOVED lines=23> */
[----:B------:R-:W-:Y:S01]  /*7820*/  IADD3.X R105, R201, c[0x0][0x19c], RZ, P0, !PT ;  /* 0x00006700c9697a10 */ /* 0x000fe200007fe4ff */
[----:B------:R-:W-:-:S04]  /*7830*/  IMAD R106, R197, 0x100, R106 ;  /* 0x00000100c56a7824 */ /* 0x000fc800078e026a */
[----:B------:R-:W-:-:S05]  /*7840*/  IMAD.IADD R107, R106, 0x1, R107 ;  /* 0x000000016a6b7824 */ /* 0x000fca00078e026b */
[----:B------:R0:W-:Y:S02]  /*7850*/  STG.E [R104.64], R107 ;  /* 0x0000006b68007986 */ /* 0x0001e4000c101904 */
.L_x_33724:
[----:B------:R-:W-:Y:S02]  /*7860*/  IADD3 R195, R195, 0x20, RZ ;  /* 0x00000020c3c37810 */ /* 0x000fe40007ffe0ff */
.L_x_33659:
[----:B------:R-:W-:Y:S05]  /*7870*/  BSYNC B0 ;  /* 0x0000000000007941 */ /* 0x000fea0003800000 */
.L_x_33658:
        /* <DEDUP_REMOVED lines=9> */
[C---:B0-----:R-:W-:Y:S01]  /*7910*/  @P2 LEA R106, P0, R195.reuse, c[0x0][0x178], 0x4 ;  /* 0x00005e00c36a2a11 */ /* 0x041fe200078020ff */
        /* <DEDUP_REMOVED lines=20> */
.L_x_33728:
[----:B0-----:R-:W-:Y:S02]  /*7a60*/  IMAD.MOV.U32 R199, RZ, RZ, R186 ;  /* 0x000000ffffc77224 */ /* 0x001fe400078e00ba */
.L_x_33729:
[----:B------:R-:W-:Y:S05]  /*7a70*/  BSYNC B1 ;  /* 0x0000000000017941 */ /* 0x000fea0003800000 */
.L_x_33727:
        /* <DEDUP_REMOVED lines=16> */
.L_x_33733:
[----:B------:R-:W-:Y:S05]  /*7b80*/  BSYNC B2 ;  /* 0x0000000000027941 */ /* 0x000fea0003800000 */
.L_x_33732:
        /* <DEDUP_REMOVED lines=44> */
.L_x_33731:
[----:B------:R-:W-:Y:S05]  /*7e50*/  BSYNC B1 ;  /* 0x0000000000017941 */ /* 0x000fea0003800000 */
.L_x_33730:
        /* <DEDUP_REMOVED lines=14> */
.L_x_33734:
        /* <DEDUP_REMOVED lines=12> */
.L_x_33737:
[----:B------:R-:W-:Y:S02]  /*8000*/  IMAD.MOV.U32 R199, RZ, RZ, R186 ;  /* 0x000000ffffc77224 */ /* 0x000fe400078e00ba */
.L_x_33738:
[----:B------:R-:W-:Y:S05]  /*8010*/  BSYNC B1 ;  /* 0x0000000000017941 */ /* 0x000fea0003800000 */
.L_x_33736:
        /* <DEDUP_REMOVED lines=16> */
.L_x_33742:
[----:B------:R-:W-:Y:S05]  /*8120*/  BSYNC B2 ;  /* 0x0000000000027941 */ /* 0x000fea0003800000 */
.L_x_33741:
        /* <DEDUP_REMOVED lines=44> */
.L_x_33740:
[----:B------:R-:W-:Y:S05]  /*83f0*/  BSYNC B1 ;  /* 0x0000000000017941 */ /* 0x000fea0003800000 */
.L_x_33739:
        /* <DEDUP_REMOVED lines=8> */
.L_x_33735:
        /* <DEDUP_REMOVED lines=12> */
.L_x_33744:
[----:B------:R-:W-:Y:S02]  /*8540*/  IMAD.MOV.U32 R199, RZ, RZ, R186 ;  /* 0x000000ffffc77224 */ /* 0x000fe400078e00ba */
.L_x_33745:
[----:B------:R-:W-:Y:S05]  /*8550*/  BSYNC B1 ;  /* 0x0000000000017941 */ /* 0x000fea0003800000 */
.L_x_33743:
        /* <DEDUP_REMOVED lines=16> */
.L_x_33749:
[----:B------:R-:W-:Y:S05]  /*8660*/  BSYNC B2 ;  /* 0x0000000000027941 */ /* 0x000fea0003800000 */
.L_x_33748:
        /* <DEDUP_REMOVED lines=44> */
.L_x_33747:
[----:B------:R-:W-:Y:S05]  /*8930*/  BSYNC B1 ;  /* 0x0000000000017941 */ /* 0x000fea0003800000 */
.L_x_33746:
        /* <DEDUP_REMOVED lines=11> */
.L_x_33750:
        /* <DEDUP_REMOVED lines=12> */
.L_x_33753:
[----:B------:R-:W-:Y:S02]  /*8ab0*/  IMAD.MOV.U32 R199, RZ, RZ, R186 ;  /* 0x000000ffffc77224 */ /* 0x000fe400078e00ba */
.L_x_33754:
[----:B------:R-:W-:Y:S05]  /*8ac0*/  BSYNC B1 ;  /* 0x0000000000017941 */ /* 0x000fea0003800000 */
.L_x_33752:
        /* <DEDUP_REMOVED lines=16> */
.L_x_33758:
[----:B------:R-:W-:Y:S05]  /*8bd0*/  BSYNC B2 ;  /* 0x0000000000027941 */ /* 0x000fea0003800000 */
.L_x_33757:
        /* <DEDUP_REMOVED lines=44> */
.L_x_33756:
[----:B------:R-:W-:Y:S05]  /*8ea0*/  BSYNC B1 ;  /* 0x0000000000017941 */ /* 0x000fea0003800000 */
.L_x_33755:
        /* <DEDUP_REMOVED lines=8> */
.L_x_33751:
        /* <DEDUP_REMOVED lines=12> */
.L_x_33760:
[----:B------:R-:W-:Y:S02]  /*8ff0*/  IMAD.MOV.U32 R199, RZ, RZ, R186 ;  /* 0x000000ffffc77224 */ /* 0x000fe400078e00ba */
.L_x_33761:
[----:B------:R-:W-:Y:S05]  /*9000*/  BSYNC B1 ;  /* 0x0000000000017941 */ /* 0x000fea0003800000 */
.L_x_33759:
        /* <DEDUP_REMOVED lines=16> */
.L_x_33765:
[----:B------:R-:W-:Y:S05]  /*9110*/  BSYNC B2 ;  /* 0x0000000000027941 */ /* 0x000fea0003800000 */
.L_x_33764:
        /* <DEDUP_REMOVED lines=44> */
.L_x_33763:
[----:B------:R-:W-:Y:S05]  /*93e0*/  BSYNC B1 ;  /* 0x0000000000017941 */ /* 0x000fea0003800000 */
.L_x_33762:
        /* <DEDUP_REMOVED lines=11> */
.L_x_33766:
        /* <DEDUP_REMOVED lines=12> */
.L_x_33769:
[----:B------:R-:W-:Y:S02]  /*9560*/  IMAD.MOV.U32 R199, RZ, RZ, R186 ;  /* 0x000000ffffc77224 */ /* 0x000fe400078e00ba */
.L_x_33770:
[----:B------:R-:W-:Y:S05]  /*9570*/  BSYNC B1 ;  /* 0x0000000000017941 */ /* 0x000fea0003800000 */
.L_x_33768:
        /* <DEDUP_REMOVED lines=16> */
.L_x_33774:
[----:B------:R-:W-:Y:S05]  /*9680*/  BSYNC B2 ;  /* 0x0000000000027941 */ /* 0x000fea0003800000 */
.L_x_33773:
        /* <DEDUP_REMOVED lines=44> */
.L_x_33772:
[----:B------:R-:W-:Y:S05]  /*9950*/  BSYNC B1 ;  /* 0x0000000000017941 */ /* 0x000fea0003800000 */
.L_x_33771:
        /* <DEDUP_REMOVED lines=8> */
.L_x_33767:
        /* <DEDUP_REMOVED lines=12> */
.L_x_33776:
[----:B------:R-:W-:Y:S02]  /*9aa0*/  MOV R199, R186 ;  /* 0x000000ba00c77202 */ /* 0x000fe40000000f00 */
.L_x_33777:
[----:B------:R-:W-:Y:S05]  /*9ab0*/  BSYNC B1 ;  /* 0x0000000000017941 */ /* 0x000fea0003800000 */
.L_x_33775:
        /* <DEDUP_REMOVED lines=16> */
.L_x_33781:
[----:B------:R-:W-:Y:S05]  /*9bc0*/  BSYNC B2 ;  /* 0x0000000000027941 */ /* 0x000fea0003800000 */
.L_x_33780:
        /* <DEDUP_REMOVED lines=44> */
.L_x_33779:
[----:B------:R-:W-:Y:S05]  /*9e90*/  BSYNC B1 ;  /* 0x0000000000017941 */ /* 0x000fea0003800000 */
.L_x_33778:
        /* <DEDUP_REMOVED lines=11> */
.L_x_33782:
        /* <DEDUP_REMOVED lines=12> */
.L_x_33785:
[----:B------:R-:W-:Y:S02]  /*a010*/  IMAD.MOV.U32 R199, RZ, RZ, R186 ;  /* 0x000000ffffc77224 */ /* 0x000fe400078e00ba */
.L_x_33786:
[----:B------:R-:W-:Y:S05]  /*a020*/  BSYNC B1 ;  /* 0x0000000000017941 */ /* 0x000fea0003800000 */
.L_x_33784:
        /* <DEDUP_REMOVED lines=16> */
.L_x_33790:
[----:B------:R-:W-:Y:S05]  /*a130*/  BSYNC B2 ;  /* 0x0000000000027941 */ /* 0x000fea0003800000 */
.L_x_33789:
        /* <DEDUP_REMOVED lines=44> */
.L_x_33788:
[----:B------:R-:W-:Y:S05]  /*a400*/  BSYNC B1 ;  /* 0x0000000000017941 */ /* 0x000fea0003800000 */
.L_x_33787:
        /* <DEDUP_REMOVED lines=8> */
.L_x_33783:
        /* <DEDUP_REMOVED lines=27> */
.L_x_33791:
[----:B------:R-:W-:Y:S02]  /*a640*/  IADD3 R195, R195, 0x20, RZ ;  /* 0x00000020c3c37810 */ /* 0x000fe40007ffe0ff */
.L_x_33726:
[----:B------:R-:W-:Y:S05]  /*a650*/  BSYNC B0 ;  /* 0x0000000000007941 */ /* 0x000fea0003800000 */
.L_x_33725:
        /* <DEDUP_REMOVED lines=30> */
.L_x_33795:
[----:B0-----:R-:W-:Y:S02]  /*a840*/  IMAD.MOV.U32 R199, RZ, RZ, R186 ;  /* 0x000000ffffc77224 */ /* 0x001fe400078e00ba */
.L_x_33796:
[----:B------:R-:W-:Y:S05]  /*a850*/  BSYNC B1 ;  /* 0x0000000000017941 */ /* 0x000fea0003800000 */
.L_x_33794:
        /* <DEDUP_REMOVED lines=16> */
.L_x_33800:
[----:B------:R-:W-:Y:S05]  /*a960*/  BSYNC B2 ;  /* 0x0000000000027941 */ /* 0x000fea0003800000 */
.L_x_33799:
        /* <DEDUP_REMOVED lines=44> */
.L_x_33798:
[----:B------:R-:W-:Y:S05]  /*ac30*/  BSYNC B1 ;  /* 0x0000000000017941 */ /* 0x000fea0003800000 */
.L_x_33797:
        /* <DEDUP_REMOVED lines=14> */
.L_x_33801:
        /* <DEDUP_REMOVED lines=12> */
.L_x_33804:
[----:B------:R-:W-:Y:S02]  /*ade0*/  IMAD.MOV.U32 R199, RZ, RZ, R186 ;  /* 0x000000ffffc77224 */ /* 0x000fe400078e00ba */
.L_x_33805:
[----:B------:R-:W-:Y:S05]  /*adf0*/  BSYNC B1 ;  /* 0x0000000000017941 */ /* 0x000fea0003800000 */
.L_x_33803:
        /* <DEDUP_REMOVED lines=16> */
.L_x_33809:
[----:B------:R-:W-:Y:S05]  /*af00*/  BSYNC B2 ;  /* 0x0000000000027941 */ /* 0x000fea0003800000 */
.L_x_33808:
        /* <DEDUP_REMOVED lines=44> */
.L_x_33807:
[----:B------:R-:W-:Y:S05]  /*b1d0*/  BSYNC B1 ;  /* 0x0000000000017941 */ /* 0x000fea0003800000 */
.L_x_33806:
        /* <DEDUP_REMOVED lines=8> */
.L_x_33802:
        /* <DEDUP_REMOVED lines=12> */
.L_x_33811:
[----:B------:R-:W-:Y:S02]  /*b320*/  MOV R199, R186 ;  /* 0x000000ba00c77202 */ /* 0x000fe40000000f00 */
.L_x_33812:
[----:B------:R-:W-:Y:S05]  /*b330*/  BSYNC B1 ;  /* 0x0000000000017941 */ /* 0x000fea0003800000 */
.L_x_33810:
        /* <DEDUP_REMOVED lines=16> */
.L_x_33816:
[----:B------:R-:W-:Y:S05]  /*b440*/  BSYNC B2 ;  /* 0x0000000000027941 */ /* 0x000fea0003800000 */
.L_x_33815:
        /* <DEDUP_REMOVED lines=44> */
.L_x_33814:
[----:B------:R-:W-:Y:S05]  /*b710*/  BSYNC B1 ;  /* 0x0000000000017941 */ /* 0x000fea0003800000 */
.L_x_33813:
        /* <DEDUP_REMOVED lines=11> */
.L_x_33817:
        /* <DEDUP_REMOVED lines=12> */
.L_x_33820:
[----:B------:R-:W-:Y:S02]  /*b890*/  IMAD.MOV.U32 R199, RZ, RZ, R186 ;  /* 0x000000ffffc77224 */ /* 0x000fe400078e00ba */
.L_x_33821:
[----:B------:R-:W-:Y:S05]  /*b8a0*/  BSYNC B1 ;  /* 0x0000000000017941 */ /* 0x000fea0003800000 */
.L_x_33819:
        /* <DEDUP_REMOVED lines=16> */
.L_x_33825:
[----:B------:R-:W-:Y:S05]  /*b9b0*/  BSYNC B2 ;  /* 0x0000000000027941 */ /* 0x000fea0003800000 */
.L_x_33824:
        /* <DEDUP_REMOVED lines=44> */
.L_x_33823:
[----:B------:R-:W-:Y:S05]  /*bc80*/  BSYNC B1 ;  /* 0x0000000000017941 */ /* 0x000fea0003800000 */
.L_x_33822:
        /* <DEDUP_REMOVED lines=8> */
.L_x_33818:
        /* <DEDUP_REMOVED lines=12> */
.L_x_33827:
[----:B------:R-:W-:Y:S02]  /*bdd0*/  IMAD.MOV.U32 R199, RZ, RZ, R186 ;  /* 0x000000ffffc77224 */ /* 0x000fe400078e00ba */
.L_x_33828:
[----:B------:R-:W-:Y:S05]  /*bde0*/  BSYNC B1 ;  /* 0x0000000000017941 */ /* 0x000fea0003800000 */
.L_x_33826:
        /* <DEDUP_REMOVED lines=16> */
.L_x_33832:
[----:B------:R-:W-:Y:S05]  /*bef0*/  BSYNC B2 ;  /* 0x0000000000027941 */ /* 0x000fea0003800000 */
.L_x_33831:
        /* <DEDUP_REMOVED lines=44> */
.L_x_33830:
[----:B------:R-:W-:Y:S05]  /*c1c0*/  BSYNC B1 ;  /* 0x0000000000017941 */ /* 0x000fea0003800000 */
.L_x_33829:
        /* <DEDUP_REMOVED lines=11> */
.L_x_33833:
        /* <DEDUP_REMOVED lines=12> */
.L_x_33836:
[----:B------:R-:W-:Y:S02]  /*c340*/  IMAD.MOV.U32 R199, RZ, RZ, R186 ;  /* 0x000000ffffc77224 */ /* 0x000fe400078e00ba */
.L_x_33837:
[----:B------:R-:W-:Y:S05]  /*c350*/  BSYNC B1 ;  /* 0x0000000000017941 */ /* 0x000fea0003800000 */
.L_x_33835:
        /* <DEDUP_REMOVED lines=16> */
.L_x_33841:
[----:B------:R-:W-:Y:S05]  /*c460*/  BSYNC B2 ;  /* 0x0000000000027941 */ /* 0x000fea0003800000 */
.L_x_33840:
        /* <DEDUP_REMOVED lines=44> */
.L_x_33839:
[----:B------:R-:W-:Y:S05]  /*c730*/  BSYNC B1 ;  /* 0x0000000000017941 */ /* 0x000fea0003800000 */
.L_x_33838:
        /* <DEDUP_REMOVED lines=8> */
.L_x_33834:
        /* <DEDUP_REMOVED lines=12> */
.L_x_33843:
[----:B------:R-:W-:Y:S02]  /*c880*/  IMAD.MOV.U32 R199, RZ, RZ, R186 ;  /* 0x000000ffffc77224 */ /* 0x000fe400078e00ba */
.L_x_33844:
[----:B------:R-:W-:Y:S05]  /*c890*/  BSYNC B1 ;  /* 0x0000000000017941 */ /* 0x000fea0003800000 */
.L_x_33842:
        /* <DEDUP_REMOVED lines=16> */
.L_x_33848:
[----:B------:R-:W-:Y:S05]  /*c9a0*/  BSYNC B2 ;  /* 0x0000000000027941 */ /* 0x000fea0003800000 */
.L_x_33847:
        /* <DEDUP_REMOVED lines=44> */
.L_x_33846:
[----:B------:R-:W-:Y:S05]  /*cc70*/  BSYNC B1 ;  /* 0x0000000000017941 */ /* 0x000fea0003800000 */
.L_x_33845:
        /* <DEDUP_REMOVED lines=11> */
.L_x_33849:
        /* <DEDUP_REMOVED lines=12> */
.L_x_33852:
[----:B------:R-:W-:Y:S02]  /*cdf0*/  IMAD.MOV.U32 R199, RZ, RZ, R186 ;  /* 0x000000ffffc77224 */ /* 0x000fe400078e00ba */
.L_x_33853:
[----:B------:R-:W-:Y:S05]  /*ce00*/  BSYNC B1 ;  /* 0x0000000000017941 */ /* 0x000fea0003800000 */
.L_x_33851:
        /* <DEDUP_REMOVED lines=16> */
.L_x_33857:
[----:B------:R-:W-:Y:S05]  /*cf10*/  BSYNC B2 ;  /* 0x0000000000027941 */ /* 0x000fea0003800000 */
.L_x_33856:
        /* <DEDUP_REMOVED lines=44> */
.L_x_33855:
[----:B------:R-:W-:Y:S05]  /*d1e0*/  BSYNC B1 ;  /* 0x0000000000017941 */ /* 0x000fea0003800000 */
.L_x_33854:
        /* <DEDUP_REMOVED lines=8> */
.L_x_33850:
        /* <DEDUP_REMOVED lines=16> */
[----:B0-----:R-:W-:Y:S02]  /*d370*/  SHF.L.U32 R107, R177, 0x10, RZ ;  /* 0x00000010b16b7819 */ /* 0x001fe400000006ff */
[----:B------:R-:W-:Y:S02]  /*d380*/  LOP3.LUT R106, R176, 0xffff, RZ, 0xc0, !PT ;  /* 0x0000ffffb06a7812 */ /* 0x000fe400078ec0ff */
[----:B------:R-:W-:-:S02]  /*d390*/  LOP3.LUT R107, R107, 0xff0000, RZ, 0xc0, !PT ;  /* 0x00ff00006b6b7812 */ /* 0x000fc400078ec0ff */
[----:B------:R-:W-:Y:S02]  /*d3a0*/  LOP3.LUT R197, R178, 0xff, RZ, 0xc0, !PT ;  /* 0x000000ffb2c57812 */ /* 0x000fe400078ec0ff */
[----:B------:R-:W-:Y:S01]  /*d3b0*/  IADD3 R104, P0, R200, c[0x0][0x198], RZ ;  /* 0x00006600c8687a10 */ /* 0x000fe20007f1e0ff */
[----:B------:R-:W-:Y:S01]  /*d3c0*/  IMAD R106, R106, 0x1000000, R107 ;  /* 0x010000006a6a7824 */ /* 0x000fe200078e026b */
[----:B------:R-:W-:Y:S02]  /*d3d0*/  LOP3.LUT R107, R179, 0xff, RZ, 0xc0, !PT ;  /* 0x000000ffb36b7812 */ /* 0x000fe400078ec0ff */
[----:B------:R-:W-:Y:S01]  /*d3e0*/  IADD3.X R105, R201, c[0x0][0x19c], RZ, P0, !PT ;  /* 0x00006700c9697a10 */ /* 0x000fe200007fe4ff */
[----:B------:R-:W-:-:S04]  /*d3f0*/  IMAD R106, R197, 0x100, R106 ;  /* 0x00000100c56a7824 */ /* 0x000fc800078e026a */
[----:B------:R-:W-:-:S05]  /*d400*/  IMAD.IADD R107, R106, 0x1, R107 ;  /* 0x000000016a6b7824 */ /* 0x000fca00078e026b */
[----:B------:R0:W-:Y:S02]  /*d410*/  STG.E [R104.64], R107 ;  /* 0x0000006b68007986 */ /* 0x0001e4000c101904 */
.L_x_33858:
[----:B------:R-:W-:Y:S02]  /*d420*/  IADD3 R195, R195, 0x20, RZ ;  /* 0x00000020c3c37810 */ /* 0x000fe40007ffe0ff */
.L_x_33793:
[----:B------:R-:W-:Y:S05]  /*d430*/  BSYNC B0 ;  /* 0x0000000000007941 */ /* 0x000fea0003800000 */
.L_x_33792:
        /* <DEDUP_REMOVED lines=30> */
.L_x_33862:
[----:B0-----:R-:W-:Y:S02]  /*d620*/  IMAD.MOV.U32 R199, RZ, RZ, R186 ;  /* 0x000000ffffc77224 */ /* 0x001fe400078e00ba */
.L_x_33863:
[----:B------:R-:W-:Y:S05]  /*d630*/  BSYNC B1 ;  /* 0x0000000000017941 */ /* 0x000fea0003800000 */
.L_x_33861:
        /* <DEDUP_REMOVED lines=16> */
.L_x_33867:
[----:B------:R-:W-:Y:S05]  /*d740*/  BSYNC B2 ;  /* 0x0000000000027941 */ /* 0x000fea0003800000 */
.L_x_33866:
        /* <DEDUP_REMOVED lines=44> */
.L_x_33865:
[----:B------:R-:W-:Y:S05]  /*da10*/  BSYNC B1 ;  /* 0x0000000000017941 */ /* 0x000fea0003800000 */
.L_x_33864:
        /* <DEDUP_REMOVED lines=14> */
.L_x_33868:
        /* <DEDUP_REMOVED lines=12> */
.L_x_33871:
[----:B------:R-:W-:Y:S02]  /*dbc0*/  IMAD.MOV.U32 R199, RZ, RZ, R186 ;  /* 0x000000ffffc77224 */ /* 0x000fe400078e00ba */
.L_x_33872:
[----:B------:R-:W-:Y:S05]  /*dbd0*/  BSYNC B1 ;  /* 0x0000000000017941 */ /* 0x000fea0003800000 */
.L_x_33870:
        /* <DEDUP_REMOVED lines=16> */
.L_x_33876:
[----:B------:R-:W-:Y:S05]  /*dce0*/  BSYNC B2 ;  /* 0x0000000000027941 */ /* 0x000fea0003800000 */
.L_x_33875:
        /* <DEDUP_REMOVED lines=44> */
.L_x_33874:
[----:B------:R-:W-:Y:S05]  /*dfb0*/  BSYNC B1 ;  /* 0x0000000000017941 */ /* 0x000fea0003800000 */
.L_x_33873:
        /* <DEDUP_REMOVED lines=8> */
.L_x_33869:
        /* <DEDUP_REMOVED lines=12> */
.L_x_33878:
[----:B------:R-:W-:Y:S02]  /*e100*/  IMAD.MOV.U32 R199, RZ, RZ, R186 ;  /* 0x000000ffffc77224 */ /* 0x000fe400078e00ba */
.L_x_33879:
[----:B------:R-:W-:Y:S05]  /*e110*/  BSYNC B1 ;  /* 0x0000000000017941 */ /* 0x000fea0003800000 */
.L_x_33877:
        /* <DEDUP_REMOVED lines=16> */
.L_x_33883:
[----:B------:R-:W-:Y:S05]  /*e220*/  BSYNC B2 ;  /* 0x0000000000027941 */ /* 0x000fea0003800000 */
.L_x_33882:
        /* <DEDUP_REMOVED lines=44> */
.L_x_33881:
[----:B------:R-:W-:Y:S05]  /*e4f0*/  BSYNC B1 ;  /* 0x0000000000017941 */ /* 0x000fea0003800000 */
.L_x_33880:
        /* <DEDUP_REMOVED lines=11> */
.L_x_33884:
        /* <DEDUP_REMOVED lines=12> */
.L_x_33887:
[----:B------:R-:W-:Y:S02]  /*e670*/  IMAD.MOV.U32 R199, RZ, RZ, R186 ;  /* 0x000000ffffc77224 */ /* 0x000fe400078e00ba */
.L_x_33888:
[----:B------:R-:W-:Y:S05]  /*e680*/  BSYNC B1 ;  /* 0x0000000000017941 */ /* 0x000fea0003800000 */
.L_x_33886:
        /* <DEDUP_REMOVED lines=16> */
.L_x_33892:
[----:B------:R-:W-:Y:S05]  /*e790*/  BSYNC B2 ;  /* 0x0000000000027941 */ /* 0x000fea0003800000 */
.L_x_33891:
        /* <DEDUP_REMOVED lines=44> */
.L_x_33890:
[----:B------:R-:W-:Y:S05]  /*ea60*/  BSYNC B1 ;  /* 0x0000000000017941 */ /* 0x000fea0003800000 */
.L_x_33889:
        /* <DEDUP_REMOVED lines=8> */
.L_x_33885:
        /* <DEDUP_REMOVED lines=12> */
.L_x_33894:
[----:B------:R-:W-:Y:S02]  /*ebb0*/  IMAD.MOV.U32 R199, RZ, RZ, R186 ;  /* 0x000000ffffc77224 */ /* 0x000fe400078e00ba */
.L_x_33895:
[----:B------:R-:W-:Y:S05]  /*ebc0*/  BSYNC B1 ;  /* 0x0000000000017941 */ /* 0x000fea0003800000 */
.L_x_33893:
        /* <DEDUP_REMOVED lines=16> */
.L_x_33899:
[----:B------:R-:W-:Y:S05]  /*ecd0*/  BSYNC B2 ;  /* 0x0000000000027941 */ /* 0x000fea0003800000 */
.L_x_33898:
        /* <DEDUP_REMOVED lines=44> */
.L_x_33897:
[----:B------:R-:W-:Y:S05]  /*efa0*/  BSYNC B1 ;  /* 0x0000000000017941 */ /* 0x000fea0003800000 */
.L_x_33896:
        /* <DEDUP_REMOVED lines=11> */
.L_x_33900:
        /* <DEDUP_REMOVED lines=12> */
.L_x_33903:
[----:B------:R-:W-:Y:S02]  /*f120*/  MOV R199, R186 ;  /* 0x000000ba00c77202 */ /* 0x000fe40000000f00 */
.L_x_33904:
[----:B------:R-:W-:Y:S05]  /*f130*/  BSYNC B1 ;  /* 0x0000000000017941 */ /* 0x000fea0003800000 */
.L_x_33902:
        /* <DEDUP_REMOVED lines=16> */
.L_x_33908:
[----:B------:R-:W-:Y:S05]  /*f240*/  BSYNC B2 ;  /* 0x0000000000027941 */ /* 0x000fea0003800000 */
.L_x_33907:
        /* <DEDUP_REMOVED lines=44> */
.L_x_33906:
[----:B------:R-:W-:Y:S05]  /*f510*/  BSYNC B1 ;  /* 0x0000000000017941 */ /* 0x000fea0003800000 */
.L_x_33905:
        /* <DEDUP_REMOVED lines=8> */
.L_x_33901:
        /* <DEDUP_REMOVED lines=12> */
.L_x_33910:
[----:B------:R-:W-:Y:S02]  /*f660*/  IMAD.MOV.U32 R199, RZ, RZ, R186 ;  /* 0x000000ffffc77224 */ /* 0x000fe400078e00ba */
.L_x_33911:
[----:B------:R-:W-:Y:S05]  /*f670*/  BSYNC B1 ;  /* 0x0000000000017941 */ /* 0x000fea0003800000 */
.L_x_33909:
        /* <DEDUP_REMOVED lines=16> */
.L_x_33915:
[----:B------:R-:W-:Y:S05]  /*f780*/  BSYNC B2 ;  /* 0x0000000000027941 */ /* 0x000fea0003800000 */
.L_x_33914:
        /* <DEDUP_REMOVED lines=44> */
.L_x_33913:
[----:B------:R-:W-:Y:S05]  /*fa50*/  BSYNC B1 ;  /* 0x0000000000017941 */ /* 0x000fea0003800000 */
.L_x_33912:
        /* <DEDUP_REMOVED lines=11> */
.L_x_33916:
        /* <DEDUP_REMOVED lines=12> */
.L_x_33919:
[----:B------:R-:W-:Y:S02]  /*fbd0*/  IMAD.MOV.U32 R199, RZ, RZ, R186 ;  /* 0x000000ffffc77224 */ /* 0x000fe400078e00ba */
.L_x_33920:
[----:B------:R-:W-:Y:S05]  /*fbe0*/  BSYNC B1 ;  /* 0x0000000000017941 */ /* 0x000fea0003800000 */
.L_x_33918:
        /* <DEDUP_REMOVED lines=16> */
.L_x_33924:
[----:B------:R-:W-:Y:S05]  /*fcf0*/  BSYNC B2 ;  /* 0x0000000000027941 */ /* 0x000fea0003800000 */
.L_x_33923:
        /* <DEDUP_REMOVED lines=44> */
.L_x_33922:
[----:B------:R-:W-:Y:S05]  /*ffc0*/  BSYNC B1 ;  /* 0x0000000000017941 */ /* 0x000fea0003800000 */
.L_x_33921:
        /* <DEDUP_REMOVED lines=8> */
.L_x_33917:
        /* <DEDUP_REMOVED lines=27> */
.L_x_33925:
[----:B------:R-:W-:Y:S02]  /*10200*/  IADD3 R195, R195, 0x20, RZ ;  /* 0x00000020c3c37810 */ /* 0x000fe40007ffe0ff */
.L_x_33860:
[----:B------:R-:W-:Y:S05]  /*10210*/  BSYNC B0 ;  /* 0x0000000000007941 */ /* 0x000fea0003800000 */
.L_x_33859:
        /* <DEDUP_REMOVED lines=30> */
.L_x_33929:
[----:B0-----:R-:W-:Y:S02]  /*10400*/  MOV R199, R186 ;  /* 0x000000ba00c77202 */ /* 0x001fe40000000f00 */
.L_x_33930:
[----:B------:R-:W-:Y:S05]  /*10410*/  BSYNC B1 ;  /* 0x0000000000017941 */ /* 0x000fea0003800000 */
.L_x_33928:
        /* <DEDUP_REMOVED lines=16> */
.L_x_33934:
[----:B------:R-:W-:Y:S05]  /*10520*/  BSYNC B2 ;  /* 0x0000000000027941 */ /* 0x000fea0003800000 */
.L_x_33933:
        /* <DEDUP_REMOVED lines=44> */
.L_x_33932:
[----:B------:R-:W-:Y:S05]  /*107f0*/  BSYNC B1 ;  /* 0x0000000000017941 */ /* 0x000fea0003800000 */
.L_x_33931:
        /* <DEDUP_REMOVED lines=14> */
.L_x_33935:
        /* <DEDUP_REMOVED lines=12> */
.L_x_33938:
[----:B------:R-:W-:Y:S02]  /*109a0*/  MOV R199, R186 ;  /* 0x000000ba00c77202 */ /* 0x000fe40000000f00 */
.L_x_33939:
[----:B------:R-:W-:Y:S05]  /*109b0*/  BSYNC B1 ;  /* 0x0000000000017941 */ /* 0x000fea0003800000 */
.L_x_33937:
        /* <DEDUP_REMOVED lines=16> */
.L_x_33943:
[----:B------:R-:W-:Y:S05]  /*10ac0*/  BSYNC B2 ;  /* 0x0000000000027941 */ /* 0x000fea0003800000 */
.L_x_33942:
        /* <DEDUP_REMOVED lines=44> */
.L_x_33941:
[----:B------:R-:W-:Y:S05]  /*10d90*/  BSYNC B1 ;  /* 0x0000000000017941 */ /* 0x000fea0003800000 */
.L_x_33940:
        /* <DEDUP_REMOVED lines=8> */
.L_x_33936:
        /* <DEDUP_REMOVED lines=12> */
.L_x_33945:
[----:B------:R-:W-:Y:S02]  /*10ee0*/  IMAD.MOV.U32 R199, RZ, RZ, R186 ;  /* 0x000000ffffc77224 */ /* 0x000fe400078e00ba */
.L_x_33946:
[----:B------:R-:W-:Y:S05]  /*10ef0*/  BSYNC B1 ;  /* 0x0000000000017941 */ /* 0x000fea0003800000 */
.L_x_33944:
        /* <DEDUP_REMOVED lines=16> */
.L_x_33950:
[----:B------:R-:W-:Y:S05]  /*11000*/  BSYNC B2 ;  /* 0x0000000000027941 */ /* 0x000fea0003800000 */
.L_x_33949:
        /* <DEDUP_REMOVED lines=44> */
.L_x_33948:
[----:B------:R-:W-:Y:S05]  /*112d0*/  BSYNC B1 ;  /* 0x0000000000017941 */ /* 0x000fea0003800000 */
.L_x_33947:
        /* <DEDUP_REMOVED lines=11> */
.L_x_33951:
        /* <DEDUP_REMOVED lines=12> */
.L_x_33954:
[----:B------:R-:W-:Y:S02]  /*11450*/  IMAD.MOV.U32 R199, RZ, RZ, R186 ;  /* 0x000000ffffc77224 */ /* 0x000fe400078e00ba */
.L_x_33955:
[----:B------:R-:W-:Y:S05]  /*11460*/  BSYNC B1 ;  /* 0x0000000000017941 */ /* 0x000fea0003800000 */
.L_x_33953:
        /* <DEDUP_REMOVED lines=16> */
.L_x_33959:
[----:B------:R-:W-:Y:S05]  /*11570*/  BSYNC B2 ;  /* 0x0000000000027941 */ /* 0x000fea0003800000 */
.L_x_33958:
        /* <DEDUP_REMOVED lines=44> */
.L_x_33957:
[----:B------:R-:W-:Y:S05]  /*11840*/  BSYNC B1 ;  /* 0x0000000000017941 */ /* 0x000fea0003800000 */
.L_x_33956:
        /* <DEDUP_REMOVED lines=8> */
.L_x_33952:
        /* <DEDUP_REMOVED lines=12> */
.L_x_33961:
[----:B------:R-:W-:Y:S02]  /*11990*/  IMAD.MOV.U32 R199, RZ, RZ, R186 ;  /* 0x000000ffffc77224 */ /* 0x000fe400078e00ba */
.L_x_33962:
[----:B------:R-:W-:Y:S05]  /*119a0*/  BSYNC B1 ;  /* 0x0000000000017941 */ /* 0x000fea0003800000 */
.L_x_33960:
        /* <DEDUP_REMOVED lines=16> */
.L_x_33966:
[----:B------:R-:W-:Y:S05]  /*11ab0*/  BSYNC B2 ;  /* 0x0000000000027941 */ /* 0x000fea0003800000 */
.L_x_33965:
        /* <DEDUP_REMOVED lines=44> */
.L_x_33964:
[----:B------:R-:W-:Y:S05]  /*11d80*/  BSYNC B1 ;  /* 0x0000000000017941 */ /* 0x000fea0003800000 */
.L_x_33963:
        /* <DEDUP_REMOVED lines=11> */
.L_x_33967:
        /* <DEDUP_REMOVED lines=12> */
.L_x_33970:
[----:B------:R-:W-:Y:S02]  /*11f00*/  IMAD.MOV.U32 R199, RZ, RZ, R186 ;  /* 0x000000ffffc77224 */ /* 0x000fe400078e00ba */
.L_x_33971:
[----:B------:R-:W-:Y:S05]  /*11f10*/  BSYNC B1 ;  /* 0x0000000000017941 */ /* 0x000fea0003800000 */
.L_x_33969:
        /* <DEDUP_REMOVED lines=16> */
.L_x_33975:
[----:B------:R-:W-:Y:S05]  /*12020*/  BSYNC B2 ;  /* 0x0000000000027941 */ /* 0x000fea0003800000 */
.L_x_33974:
        /* <DEDUP_REMOVED lines=44> */
.L_x_33973:
[----:B------:R-:W-:Y:S05]  /*122f0*/  BSYNC B1 ;  /* 0x0000000000017941 */ /* 0x000fea0003800000 */
.L_x_33972:
        /* <DEDUP_REMOVED lines=8> */
.L_x_33968:
        /* <DEDUP_REMOVED lines=12> */
.L_x_33977:
[----:B------:R-:W-:Y:S02]  /*12440*/  IMAD.MOV.U32 R199, RZ, RZ, R186 ;  /* 0x000000ffffc77224 */ /* 0x000fe400078e00ba */
.L_x_33978:
[----:B------:R-:W-:Y:S05]  /*12450*/  BSYNC B1 ;  /* 0x0000000000017941 */ /* 0x000fea0003800000 */
.L_x_33976:
        /* <DEDUP_REMOVED lines=16> */
.L_x_33982:
[----:B------:R-:W-:Y:S05]  /*12560*/  BSYNC B2 ;  /* 0x0000000000027941 */ /* 0x000fea0003800000 */
.L_x_33981:
        /* <DEDUP_REMOVED lines=44> */
.L_x_33980:
[----:B------:R-:W-:Y:S05]  /*12830*/  BSYNC B1 ;  /* 0x0000000000017941 */ /* 0x000fea0003800000 */
.L_x_33979:
        /* <DEDUP_REMOVED lines=11> */
.L_x_33983:
        /* <DEDUP_REMOVED lines=12> */
.L_x_33986:
[----:B------:R-:W-:Y:S02]  /*129b0*/  IMAD.MOV.U32 R199, RZ, RZ, R186 ;  /* 0x000000ffffc77224 */ /* 0x000fe400078e00ba */
.L_x_33987:
[----:B------:R-:W-:Y:S05]  /*129c0*/  BSYNC B1 ;  /* 0x0000000000017941 */ /* 0x000fea0003800000 */
.L_x_33985:
        /* <DEDUP_REMOVED lines=16> */
.L_x_33991:
[----:B------:R-:W-:Y:S05]  /*12ad0*/  BSYNC B2 ;  /* 0x0000000000027941 */ /* 0x000fea0003800000 */
.L_x_33990:
        /* <DEDUP_REMOVED lines=44> */
.L_x_33989:
[----:B------:R-:W-:Y:S05]  /*12da0*/  BSYNC B1 ;  /* 0x0000000000017941 */ /* 0x000fea0003800000 */
.L_x_33988:
        /* <DEDUP_REMOVED lines=8> */
.L_x_33984:
        /* <DEDUP_REMOVED lines=24> */
[----:B------:R-:W-:-:S05]  /*12fb0*/  IMAD R106, R197, 0x100, R106 ;  /* 0x00000100c56a7824 */ /* 0x000fca00078e026a */
[----:B------:R-:W-:-:S05]  /*12fc0*/  IADD3 R107, R106, R107, RZ ;  /* 0x0000006b6a6b7210 */ /* 0x000fca0007ffe0ff */
[----:B------:R0:W-:Y:S02]  /*12fd0*/  STG.E [R104.64], R107 ;  /* 0x0000006b68007986 */ /* 0x0001e4000c101904 */
.L_x_33992:
[----:B------:R-:W-:Y:S02]  /*12fe0*/  IADD3 R195, R195, 0x20, RZ ;  /* 0x00000020c3c37810 */ /* 0x000fe40007ffe0ff */
.L_x_33927:
[----:B------:R-:W-:Y:S05]  /*12ff0*/  BSYNC B0 ;  /* 0x0000000000007941 */ /* 0x000fea0003800000 */
.L_x_33926:
        /* <DEDUP_REMOVED lines=30> */
.L_x_33996:
[----:B0-----:R-:W-:Y:S02]  /*131e0*/  IMAD.MOV.U32 R199, RZ, RZ, R186 ;  /* 0x000000ffffc77224 */ /* 0x001fe400078e00ba */
.L_x_33997:
[----:B------:R-:W-:Y:S05]  /*131f0*/  BSYNC B1 ;  /* 0x0000000000017941 */ /* 0x000fea0003800000 */
.L_x_33995:
        /* <DEDUP_REMOVED lines=16> */
.L_x_34001:
[----:B------:R-:W-:Y:S05]  /*13300*/  BSYNC B2 ;  /* 0x0000000000027941 */ /* 0x000fea0003800000 */
.L_x_34000:
        /* <DEDUP_REMOVED lines=44> */
.L_x_33999:
[----:B------:R-:W-:Y:S05]  /*135d0*/  BSYNC B1 ;  /* 0x0000000000017941 */ /* 0x000fea0003800000 */
.L_x_33998:
        /* <DEDUP_REMOVED lines=9> */
[----:B------:R-:W-:Y:S01]  /*13670*/  MOV R104, R196 ;  /* 0x000000c400687202 */ /* 0x000fe20000000f00 */
[----:B------:R-:W-:Y:S05]  /*13680*/  @!P0 BRA `(.L_x_34003) ;  /* 0x0000057000008947 */ /* 0x000fea0003800000 */
[----:B------:R-:W-:Y:S02]  /*13690*/  IMAD.MOV.U32 R104, RZ, RZ, R196 ;  /* 0x000000ffff687224 */ /* 0x000fe400078e00c4 */
[----:B------:R-:W-:Y:S01]  /*136a0*/  FADD.FTZ R80, R52, R80 ;  /* 0x0000005034507221 */ /* 0x000fe20000010000 */
[----:B------:R-:W-:Y:S05]  /*136b0*/  BRA `(.L_x_34003) ;  /* 0x0000054000007947 */ /* 0x000fea0003800000 */
.L_x_34002:
        /* <DEDUP_REMOVED lines=12> */
.L_x_34005:
[----:B------:R-:W-:Y:S02]  /*13780*/  IMAD.MOV.U32 R199, RZ, RZ, R186 ;  /* 0x000000ffffc77224 */ /* 0x000fe400078e00ba */
.L_x_34006:
[----:B------:R-:W-:Y:S05]  /*13790*/  BSYNC B1 ;  /* 0x0000000000017941 */ /* 0x000fea0003800000 */
.L_x_34004:
        /* <DEDUP_REMOVED lines=16> */
.L_x_34010:
[----:B------:R-:W-:Y:S05]  /*138a0*/  BSYNC B2 ;  /* 0x0000000000027941 */ /* 0x000fea0003800000 */
.L_x_34009:
        /* <DEDUP_REMOVED lines=44> */
.L_x_34008:
[----:B------:R-:W-:Y:S05]  /*13b70*/  BSYNC B1 ;  /* 0x0000000000017941 */ /* 0x000fea0003800000 */
.L_x_34007:
        /* <DEDUP_REMOVED lines=8> */
.L_x_34003:
        /* <DEDUP_REMOVED lines=12> */
.L_x_34012:
[----:B------:R-:W-:Y:S02]  /*13cc0*/  IMAD.MOV.U32 R199, RZ, RZ, R186 ;  /* 0x000000ffffc77224 */ /* 0x000fe400078e00ba */
.L_x_34013:
[----:B------:R-:W-:Y:S05]  /*13cd0*/  BSYNC B1 ;  /* 0x0000000000017941 */ /* 0x000fea0003800000 */
.L_x_34011:
        /* <DEDUP_REMOVED lines=16> */
.L_x_34017:
[----:B------:R-:W-:Y:S05]  /*13de0*/  BSYNC B2 ;  /* 0x0000000000027941 */ /* 0x000fea0003800000 */
.L_x_34016:
        /* <DEDUP_REMOVED lines=44> */
.L_x_34015:
[----:B------:R-:W-:Y:S05]  /*140b0*/  BSYNC B1 ;  /* 0x0000000000017941 */ /* 0x000fea0003800000 */
.L_x_34014:
        /* <DEDUP_REMOVED lines=11> */
.L_x_34018:
        /* <DEDUP_REMOVED lines=12> */
.L_x_34021:
[----:B------:R-:W-:Y:S02]  /*14230*/  IMAD.MOV.U32 R199, RZ, RZ, R186 ;  /* 0x000000ffffc77224 */ /* 0x000fe400078e00ba */
.L_x_34022:
[----:B------:R-:W-:Y:S05]  /*14240*/  BSYNC B1 ;  /* 0x0000000000017941 */ /* 0x000fea0003800000 */
.L_x_34020:
        /* <DEDUP_REMOVED lines=16> */
.L_x_34026:
[----:B------:R-:W-:Y:S05]  /*14350*/  BSYNC B2 ;  /* 0x0000000000027941 */ /* 0x000fea0003800000 */
.L_x_34025:
        /* <DEDUP_REMOVED lines=44> */
.L_x_34024:
[----:B------:R-:W-:Y:S05]  /*14620*/  BSYNC B1 ;  /* 0x0000000000017941 */ /* 0x000fea0003800000 */
.L_x_34023:
        /* <DEDUP_REMOVED lines=8> */
.L_x_34019:
        /* <DEDUP_REMOVED lines=12> */
.L_x_34028:
[----:B------:R-:W-:Y:S02]  /*14770*/  IMAD.MOV.U32 R199, RZ, RZ, R186 ;  /* 0x000000ffffc77224 */ /* 0x000fe400078e00ba */
.L_x_34029:
[----:B------:R-:W-:Y:S05]  /*14780*/  BSYNC B1 ;  /* 0x0000000000017941 */ /* 0x000fea0003800000 */
.L_x_34027:
        /* <DEDUP_REMOVED lines=16> */
.L_x_34033:
[----:B------:R-:W-:Y:S05]  /*14890*/  BSYNC B2 ;  /* 0x0000000000027941 */ /* 0x000fea0003800000 */
.L_x_34032:
        /* <DEDUP_REMOVED lines=44> */
.L_x_34031:
[----:B------:R-:W-:Y:S05]  /*14b60*/  BSYNC B1 ;  /* 0x0000000000017941 */ /* 0x000fea0003800000 */
.L_x_34030:
        /* <DEDUP_REMOVED lines=11> */
.L_x_34034:
        /* <DEDUP_REMOVED lines=12> */
.L_x_34037:
[----:B------:R-:W-:Y:S02]  /*14ce0*/  IMAD.MOV.U32 R199, RZ, RZ, R186 ;  /* 0x000000ffffc77224 */ /* 0x000fe400078e00ba */
.L_x_34038:
[----:B------:R-:W-:Y:S05]  /*14cf0*/  BSYNC B1 ;  /* 0x0000000000017941 */ /* 0x000fea0003800000 */
.L_x_34036:
        /* <DEDUP_REMOVED lines=16> */
.L_x_34042:
[----:B------:R-:W-:Y:S05]  /*14e00*/  BSYNC B2 ;  /* 0x0000000000027941 */ /* 0x000fea0003800000 */
.L_x_34041:
        /* <DEDUP_REMOVED lines=44> */
.L_x_34040:
[----:B------:R-:W-:Y:S05]  /*150d0*/  BSYNC B1 ;  /* 0x0000000000017941 */ /* 0x000fea0003800000 */
.L_x_34039:
        /* <DEDUP_REMOVED lines=8> */
.L_x_34035:
        /* <DEDUP_REMOVED lines=12> */
.L_x_34044:
[----:B------:R-:W-:Y:S02]  /*15220*/  IMAD.MOV.U32 R199, RZ, RZ, R186 ;  /* 0x000000ffffc77224 */ /* 0x000fe400078e00ba */
.L_x_34045:
[----:B------:R-:W-:Y:S05]  /*15230*/  BSYNC B1 ;  /* 0x0000000000017941 */ /* 0x000fea0003800000 */
.L_x_34043:
        /* <DEDUP_REMOVED lines=16> */
.L_x_34049:
[----:B------:R-:W-:Y:S05]  /*15340*/  BSYNC B2 ;  /* 0x0000000000027941 */ /* 0x000fea0003800000 */
.L_x_34048:
        /* <DEDUP_REMOVED lines=44> */
.L_x_34047:
[----:B------:R-:W-:Y:S05]  /*15610*/  BSYNC B1 ;  /* 0x0000000000017941 */ /* 0x000fea0003800000 */
.L_x_34046:
        /* <DEDUP_REMOVED lines=11> */
.L_x_34050:
        /* <DEDUP_REMOVED lines=12> */
.L_x_34053:
[----:B------:R-:W-:Y:S02]  /*15790*/  IMAD.MOV.U32 R199, RZ, RZ, R186 ;  /* 0x000000ffffc77224 */ /* 0x000fe400078e00ba */
.L_x_34054:
[----:B------:R-:W-:Y:S05]  /*157a0*/  BSYNC B1 ;  /* 0x0000000000017941 */ /* 0x000fea0003800000 */
.L_x_34052:
        /* <DEDUP_REMOVED lines=16> */
.L_x_34058:
[----:B------:R-:W-:Y:S05]  /*158b0*/  BSYNC B2 ;  /* 0x0000000000027941 */ /* 0x000fea0003800000 */
.L_x_34057:
        /* <DEDUP_REMOVED lines=44> */
.L_x_34056:
[----:B------:R-:W-:Y:S05]  /*15b80*/  BSYNC B1 ;  /* 0x0000000000017941 */ /* 0x000fea0003800000 */
.L_x_34055:
        /* <DEDUP_REMOVED lines=8> */
.L_x_34051:
[----:B------:R-:W-:Y:S02]  /*15c10*/  SEL R196, RZ, 0x1000000, P5 ;  /* 0x01000000ffc47807 */ /* 0x000fe40002800000 */
[----:B------:R-:W-:Y:S02]  /*15c20*/  SEL R197, RZ, 0x10000, P4 ;  /* 0x00010000ffc57807 */ /* 0x000fe40002000000 */
[----:B------:R-:W-:Y:S02]  /*15c30*/  SEL R198, RZ, 0x100, P3 ;  /* 0x00000100ffc67807 */ /* 0x000fe40001800000 */
[C---:B------:R-:W-:Y:S02]  /*15c40*/  LEA R106, P0, R195.reuse, c[0x0][0x188], 0x4 ;  /* 0x00006200c36a7a11 */ /* 0x040fe400078020ff */
[----:B------:R-:W-:Y:S02]  /*15c50*/  SHF.L.U32 R200, R195, 0x2, RZ ;  /* 0x00000002c3c87819 */ /* 0x000fe400000006ff */
[----:B------:R-:W-:-:S02]  /*15c60*/  SEL R199, RZ, 0x1, P2 ;  /* 0x00000001ffc77807 */ /* 0x000fc40001000000 */
[C---:B------:R-:W-:Y:S02]  /*15c70*/  LEA.HI.X R107, R195.reuse, c[0x0][0x18c], RZ, 0x4, P0 ;  /* 0x00006300c36b7a11 */ /* 0x040fe400000f24ff */
        /* <DEDUP_REMOVED lines=20> */
.L_x_34059:
[----:B------:R-:W-:Y:S02]  /*15dc0*/  IADD3 R195, R195, 0x20, RZ ;  /* 0x00000020c3c37810 */ /* 0x000fe40007ffe0ff */
.L_x_33994:
[----:B------:R-:W-:Y:S05]  /*15dd0*/  BSYNC B0 ;  /* 0x0000000000007941 */ /* 0x000fea0003800000 */
.L_x_33993:
        /* <DEDUP_REMOVED lines=30> */
.L_x_34063:
[----:B0-----:R-:W-:Y:S02]  /*15fc0*/  IMAD.MOV.U32 R199, RZ, RZ, R186 ;  /* 0x000000ffffc77224 */ /* 0x001fe400078e00ba */
.L_x_34064:
[----:B------:R-:W-:Y:S05]  /*15fd0*/  BSYNC B1 ;  /* 0x0000000000017941 */ /* 0x000fea0003800000 */
.L_x_34062:
        /* <DEDUP_REMOVED lines=16> */
.L_x_34068:
[----:B------:R-:W-:Y:S05]  /*160e0*/  BSYNC B2 ;  /* 0x0000000000027941 */ /* 0x000fea0003800000 */
.L_x_34067:
        /* <DEDUP_REMOVED lines=44> */
.L_x_34066:
[----:B------:R-:W-:Y:S05]  /*163b0*/  BSYNC B1 ;  /* 0x0000000000017941 */ /* 0x000fea0003800000 */
.L_x_34065:
        /* <DEDUP_REMOVED lines=14> */
.L_x_34069:
        /* <DEDUP_REMOVED lines=12> */
.L_x_34072:
[----:B------:R-:W-:Y:S02]  /*16560*/  IMAD.MOV.U32 R199, RZ, RZ, R186 ;  /* 0x000000ffffc77224 */ /* 0x000fe400078e00ba */
.L_x_34073:
[----:B------:R-:W-:Y:S05]  /*16570*/  BSYNC B1 ;  /* 0x0000000000017941 */ /* 0x000fea0003800000 */
.L_x_34071:
        /* <DEDUP_REMOVED lines=16> */
.L_x_34077:
[----:B------:R-:W-:Y:S05]  /*16680*/  BSYNC B2 ;  /* 0x0000000000027941 */ /* 0x000fea0003800000 */
.L_x_34076:
        /* <DEDUP_REMOVED lines=44> */
.L_x_34075:
[----:B------:R-:W-:Y:S05]  /*16950*/  BSYNC B1 ;  /* 0x0000000000017941 */ /* 0x000fea0003800000 */
.L_x_34074:
        /* <DEDUP_REMOVED lines=8> */
.L_x_34070:
        /* <DEDUP_REMOVED lines=12> */
.L_x_34079:
[----:B------:R-:W-:Y:S02]  /*16aa0*/  IMAD.MOV.U32 R199, RZ, RZ, R186 ;  /* 0x000000ffffc77224 */ /* 0x000fe400078e00ba */
.L_x_34080:
[----:B------:R-:W-:Y:S05]  /*16ab0*/  BSYNC B1 ;  /* 0x0000000000017941 */ /* 0x000fea0003800000 */
.L_x_34078:
        /* <DEDUP_REMOVED lines=16> */
.L_x_34084:
[----:B------:R-:W-:Y:S05]  /*16bc0*/  BSYNC B2 ;  /* 0x0000000000027941 */ /* 0x000fea0003800000 */
.L_x_34083:
        /* <DEDUP_REMOVED lines=44> */
.L_x_34082:
[----:B------:R-:W-:Y:S05]  /*16e90*/  BSYNC B1 ;  /* 0x0000000000017941 */ /* 0x000fea0003800000 */
.L_x_34081:
        /* <DEDUP_REMOVED lines=11> */
.L_x_34085:
        /* <DEDUP_REMOVED lines=12> */
.L_x_34088:
[----:B------:R-:W-:Y:S02]  /*17010*/  IMAD.MOV.U32 R199, RZ, RZ, R186 ;  /* 0x000000ffffc77224 */ /* 0x000fe400078e00ba */
.L_x_34089:
[----:B------:R-:W-:Y:S05]  /*17020*/  BSYNC B1 ;  /* 0x0000000000017941 */ /* 0x000fea0003800000 */
.L_x_34087:
        /* <DEDUP_REMOVED lines=16> */
.L_x_34093:
[----:B------:R-:W-:Y:S05]  /*17130*/  BSYNC B2 ;  /* 0x0000000000027941 */ /* 0x000fea0003800000 */
.L_x_34092:
        /* <DEDUP_REMOVED lines=44> */
.L_x_34091:
[----:B------:R-:W-:Y:S05]  /*17400*/  BSYNC B1 ;  /* 0x0000000000017941 */ /* 0x000fea0003800000 */
.L_x_34090:
        /* <DEDUP_REMOVED lines=8> */
.L_x_34086:
        /* <DEDUP_REMOVED lines=12> */
.L_x_34095:
[----:B------:R-:W-:Y:S02]  /*17550*/  IMAD.MOV.U32 R199, RZ, RZ, R186 ;  /* 0x000000ffffc77224 */ /* 0x000fe400078e00ba */
.L_x_34096:
[----:B------:R-:W-:Y:S05]  /*17560*/  BSYNC B1 ;  /* 0x0000000000017941 */ /* 0x000fea0003800000 */
.L_x_34094:
        /* <DEDUP_REMOVED lines=16> */
.L_x_34100:
[----:B------:R-:W-:Y:S05]  /*17670*/  BSYNC B2 ;  /* 0x0000000000027941 */ /* 0x000fea0003800000 */
.L_x_34099:
        /* <DEDUP_REMOVED lines=44> */
.L_x_34098:
[----:B------:R-:W-:Y:S05]  /*17940*/  BSYNC B1 ;  /* 0x0000000000017941 */ /* 0x000fea0003800000 */
.L_x_34097:
        /* <DEDUP_REMOVED lines=11> */
.L_x_34101:
        /* <DEDUP_REMOVED lines=12> */
.L_x_34104:
[----:B------:R-:W-:Y:S02]  /*17ac0*/  IMAD.MOV.U32 R199, RZ, RZ, R186 ;  /* 0x000000ffffc77224 */ /* 0x000fe400078e00ba */
.L_x_34105:
[----:B------:R-:W-:Y:S05]  /*17ad0*/  BSYNC B1 ;  /* 0x0000000000017941 */ /* 0x000fea0003800000 */
.L_x_34103:
        /* <DEDUP_REMOVED lines=16> */
.L_x_34109:
[----:B------:R-:W-:Y:S05]  /*17be0*/  BSYNC B2 ;  /* 0x0000000000027941 */ /* 0x000fea0003800000 */
.L_x_34108:
        /* <DEDUP_REMOVED lines=44> */
.L_x_34107:
[----:B------:R-:W-:Y:S05]  /*17eb0*/  BSYNC B1 ;  /* 0x0000000000017941 */ /* 0x000fea0003800000 */
.L_x_34106:
        /* <DEDUP_REMOVED lines=8> */
.L_x_34102:
        /* <DEDUP_REMOVED lines=12> */
.L_x_34111:
[----:B------:R-:W-:Y:S02]  /*18000*/  IMAD.MOV.U32 R199, RZ, RZ, R186 ;  /* 0x000000ffffc77224 */ /* 0x000fe400078e00ba */
.L_x_34112:
[----:B------:R-:W-:Y:S05]  /*18010*/  BSYNC B1 ;  /* 0x0000000000017941 */ /* 0x000fea0003800000 */
.L_x_34110:
        /* <DEDUP_REMOVED lines=16> */
.L_x_34116:
[----:B------:R-:W-:Y:S05]  /*18120*/  BSYNC B2 ;  /* 0x0000000000027941 */ /* 0x000fea0003800000 */
.L_x_34115:
        /* <DEDUP_REMOVED lines=44> */
.L_x_34114:
[----:B------:R-:W-:Y:S05]  /*183f0*/  BSYNC B1 ;  /* 0x0000000000017941 */ /* 0x000fea0003800000 */
.L_x_34113:
        /* <DEDUP_REMOVED lines=11> */
.L_x_34117:
        /* <DEDUP_REMOVED lines=12> */
.L_x_34120:
[----:B------:R-:W-:Y:S02]  /*18570*/  IMAD.MOV.U32 R199, RZ, RZ, R186 ;  /* 0x000000ffffc77224 */ /* 0x000fe400078e00ba */
.L_x_34121:
[----:B------:R-:W-:Y:S05]  /*18580*/  BSYNC B1 ;  /* 0x0000000000017941 */ /* 0x000fea0003800000 */
.L_x_34119:
        /* <DEDUP_REMOVED lines=16> */
.L_x_34125:
[----:B------:R-:W-:Y:S05]  /*18690*/  BSYNC B2 ;  /* 0x0000000000027941 */ /* 0x000fea0003800000 */
.L_x_34124:
        /* <DEDUP_REMOVED lines=44> */
.L_x_34123:
[----:B------:R-:W-:Y:S05]  /*18960*/  BSYNC B1 ;  /* 0x0000000000017941 */ /* 0x000fea0003800000 */
.L_x_34122:
        /* <DEDUP_REMOVED lines=8> */
.L_x_34118:
        /* <DEDUP_REMOVED lines=27> */
.L_x_34126:
[----:B------:R-:W-:Y:S02]  /*18ba0*/  IADD3 R195, R195, 0x20, RZ ;  /* 0x00000020c3c37810 */ /* 0x000fe40007ffe0ff */
.L_x_34061:
[----:B------:R-:W-:Y:S05]  /*18bb0*/  BSYNC B0 ;  /* 0x0000000000007941 */ /* 0x000fea0003800000 */
.L_x_34060:
        /* <DEDUP_REMOVED lines=30> */
.L_x_34130:
[----:B0-----:R-:W-:Y:S02]  /*18da0*/  IMAD.MOV.U32 R199, RZ, RZ, R186 ;  /* 0x000000ffffc77224 */ /* 0x001fe400078e00ba */
.L_x_34131:
[----:B------:R-:W-:Y:S05]  /*18db0*/  BSYNC B1 ;  /* 0x0000000000017941 */ /* 0x000fea0003800000 */
.L_x_34129:
        /* <DEDUP_REMOVED lines=16> */
.L_x_34135:
[----:B------:R-:W-:Y:S05]  /*18ec0*/  BSYNC B2 ;  /* 0x0000000000027941 */ /* 0x000fea0003800000 */
.L_x_34134:
        /* <DEDUP_REMOVED lines=44> */
.L_x_34133:
[----:B------:R-:W-:Y:S05]  /*19190*/  BSYNC B1 ;  /* 0x0000000000017941 */ /* 0x000fea0003800000 */
.L_x_34132:
        /* <DEDUP_REMOVED lines=14> */
.L_x_34136:
        /* <DEDUP_REMOVED lines=12> */
.L_x_34139:
[----:B------:R-:W-:Y:S02]  /*19340*/  IMAD.MOV.U32 R199, RZ, RZ, R186 ;  /* 0x000000ffffc77224 */ /* 0x000fe400078e00ba */
.L_x_34140:
[----:B------:R-:W-:Y:S05]  /*19350*/  BSYNC B1 ;  /* 0x0000000000017941 */ /* 0x000fea0003800000 */
.L_x_34138:
        /* <DEDUP_REMOVED lines=16> */
.L_x_34144:
[----:B------:R-:W-:Y:S05]  /*19460*/  BSYNC B2 ;  /* 0x0000000000027941 */ /* 0x000fea0003800000 */
.L_x_34143:
        /* <DEDUP_REMOVED lines=44> */
.L_x_34142:
[----:B------:R-:W-:Y:S05]  /*19730*/  BSYNC B1 ;  /* 0x0000000000017941 */ /* 0x000fea0003800000 */
.L_x_34141:
        /* <DEDUP_REMOVED lines=8> */
.L_x_34137:
        /* <DEDUP_REMOVED lines=12> */
.L_x_34146:
[----:B------:R-:W-:Y:S02]  /*19880*/  IMAD.MOV.U32 R199, RZ, RZ, R186 ;  /* 0x000000ffffc77224 */ /* 0x000fe400078e00ba */
.L_x_34147:
[----:B------:R-:W-:Y:S05]  /*19890*/  BSYNC B1 ;  /* 0x0000000000017941 */ /* 0x000fea0003800000 */
.L_x_34145:
        /* <DEDUP_REMOVED lines=16> */
.L_x_34151:
[----:B------:R-:W-:Y:S05]  /*199a0*/  BSYNC B2 ;  /* 0x0000000000027941 */ /* 0x000fea0003800000 */
.L_x_34150:
        /* <DEDUP_REMOVED lines=44> */
.L_x_34149:
[----:B------:R-:W-:Y:S05]  /*19c70*/  BSYNC B1 ;  /* 0x0000000000017941 */ /* 0x000fea0003800000 */
.L_x_34148:
        /* <DEDUP_REMOVED lines=11> */
.L_x_34152:
        /* <DEDUP_REMOVED lines=12> */
.L_x_34155:
[----:B------:R-:W-:Y:S02]  /*19df0*/  IMAD.MOV.U32 R199, RZ, RZ, R186 ;  /* 0x000000ffffc77224 */ /* 0x000fe400078e00ba */
.L_x_34156:
[----:B------:R-:W-:Y:S05]  /*19e00*/  BSYNC B1 ;  /* 0x0000000000017941 */ /* 0x000fea0003800000 */
.L_x_34154:
        /* <DEDUP_REMOVED lines=16> */
.L_x_34160:
[----:B------:R-:W-:Y:S05]  /*19f10*/  BSYNC B2 ;  /* 0x0000000000027941 */ /* 0x000fea0003800000 */
.L_x_34159:
        /* <DEDUP_REMOVED lines=44> */
.L_x_34158:
[----:B------:R-:W-:Y:S05]  /*1a1e0*/  BSYNC B1 ;  /* 0x0000000000017941 */ /* 0x000fea0003800000 */
.L_x_34157:
        /* <DEDUP_REMOVED lines=8> */
.L_x_34153:
        /* <DEDUP_REMOVED lines=12> */
.L_x_34162:
[----:B------:R-:W-:Y:S02]  /*1a330*/  IMAD.MOV.U32 R199, RZ, RZ, R186 ;  /* 0x000000ffffc77224 */ /* 0x000fe400078e00ba */
.L_x_34163:
[----:B------:R-:W-:Y:S05]  /*1a340*/  BSYNC B1 ;  /* 0x0000000000017941 */ /* 0x000fea0003800000 */
.L_x_34161:
        /* <DEDUP_REMOVED lines=16> */
.L_x_34167:
[----:B------:R-:W-:Y:S05]  /*1a450*/  BSYNC B2 ;  /* 0x0000000000027941 */ /* 0x000fea0003800000 */
.L_x_34166:
        /* <DEDUP_REMOVED lines=44> */
.L_x_34165:
[----:B------:R-:W-:Y:S05]  /*1a720*/  BSYNC B1 ;  /* 0x0000000000017941 */ /* 0x000fea0003800000 */
.L_x_34164:
        /* <DEDUP_REMOVED lines=11> */
.L_x_34168:
        /* <DEDUP_REMOVED lines=12> */
.L_x_34171:
[----:B------:R-:W-:Y:S02]  /*1a8a0*/  IMAD.MOV.U32 R199, RZ, RZ, R186 ;  /* 0x000000ffffc77224 */ /* 0x000fe400078e00ba */
.L_x_34172:
[----:B------:R-:W-:Y:S05]  /*1a8b0*/  BSYNC B1 ;  /* 0x0000000000017941 */ /* 0x000fea0003800000 */
.L_x_34170:
        /* <DEDUP_REMOVED lines=16> */
.L_x_34176:
[----:B------:R-:W-:Y:S05]  /*1a9c0*/  BSYNC B2 ;  /* 0x0000000000027941 */ /* 0x000fea0003800000 */
.L_x_34175:
        /* <DEDUP_REMOVED lines=44> */
.L_x_34174:
[----:B------:R-:W-:Y:S05]  /*1ac90*/  BSYNC B1 ;  /* 0x0000000000017941 */ /* 0x000fea0003800000 */
.L_x_34173:
        /* <DEDUP_REMOVED lines=8> */
.L_x_34169:
        /* <DEDUP_REMOVED lines=12> */
.L_x_34178:
[----:B------:R-:W-:Y:S02]  /*1ade0*/  IMAD.MOV.U32 R199, RZ, RZ, R186 ;  /* 0x000000ffffc77224 */ /* 0x000fe400078e00ba */
.L_x_34179:
[----:B------:R-:W-:Y:S05]  /*1adf0*/  BSYNC B1 ;  /* 0x0000000000017941 */ /* 0x000fea0003800000 */
.L_x_34177:
        /* <DEDUP_REMOVED lines=16> */
.L_x_34183:
[----:B------:R-:W-:Y:S05]  /*1af00*/  BSYNC B2 ;  /* 0x0000000000027941 */ /* 0x000fea0003800000 */
.L_x_34182:
        /* <DEDUP_REMOVED lines=44> */
.L_x_34181:
[----:B------:R-:W-:Y:S05]  /*1b1d0*/  BSYNC B1 ;  /* 0x0000000000017941 */ /* 0x000fea0003800000 */
.L_x_34180:
        /* <DEDUP_REMOVED lines=11> */
.L_x_34184:
        /* <DEDUP_REMOVED lines=12> */
.L_x_34187:
[----:B------:R-:W-:Y:S02]  /*1b350*/  IMAD.MOV.U32 R199, RZ, RZ, R186 ;  /* 0x000000ffffc77224 */ /* 0x000fe400078e00ba */
.L_x_34188:
[----:B------:R-:W-:Y:S05]  /*1b360*/  BSYNC B1 ;  /* 0x0000000000017941 */ /* 0x000fea0003800000 */
.L_x_34186:
        /* <DEDUP_REMOVED lines=16> */
.L_x_34192:
[----:B------:R-:W-:Y:S05]  /*1b470*/  BSYNC B2 ;  /* 0x0000000000027941 */ /* 0x000fea0003800000 */
.L_x_34191:
        /* <DEDUP_REMOVED lines=44> */
.L_x_34190:
[----:B------:R-:W-:Y:S05]  /*1b740*/  BSYNC B1 ;  /* 0x0000000000017941 */ /* 0x000fea0003800000 */
.L_x_34189:
        /* <DEDUP_REMOVED lines=8> */
.L_x_34185:
        /* <DEDUP_REMOVED lines=27> */
.L_x_34193:
[----:B------:R-:W-:Y:S02]  /*1b980*/  IADD3 R195, R195, 0x20, RZ ;  /* 0x00000020c3c37810 */ /* 0x000fe40007ffe0ff */
.L_x_34128:
[----:B------:R-:W-:Y:S05]  /*1b990*/  BSYNC B0 ;  /* 0x0000000000007941 */ /* 0x000fea0003800000 */
.L_x_34127:
        /* <DEDUP_REMOVED lines=30> */
.L_x_34197:
[----:B0-----:R-:W-:Y:S02]  /*1bb80*/  MOV R199, R186 ;  /* 0x000000ba00c77202 */ /* 0x001fe40000000f00 */
.L_x_34198:
[----:B------:R-:W-:Y:S05]  /*1bb90*/  BSYNC B1 ;  /* 0x0000000000017941 */ /* 0x000fea0003800000 */
.L_x_34196:
        /* <DEDUP_REMOVED lines=16> */
.L_x_34202:
[----:B------:R-:W-:Y:S05]  /*1bca0*/  BSYNC B2 ;  /* 0x0000000000027941 */ /* 0x000fea0003800000 */
.L_x_34201:
        /* <DEDUP_REMOVED lines=44> */
.L_x_34200:
[----:B------:R-:W-:Y:S05]  /*1bf70*/  BSYNC B1 ;  /* 0x0000000000017941 */ /* 0x000fea0003800000 */
.L_x_34199:
        /* <DEDUP_REMOVED lines=14> */
.L_x_34203:
        /* <DEDUP_REMOVED lines=12> */
.L_x_34206:
[----:B------:R-:W-:Y:S02]  /*1c120*/  IMAD.MOV.U32 R199, RZ, RZ, R186 ;  /* 0x000000ffffc77224 */ /* 0x000fe400078e00ba */
.L_x_34207:
[----:B------:R-:W-:Y:S05]  /*1c130*/  BSYNC B1 ;  /* 0x0000000000017941 */ /* 0x000fea0003800000 */
.L_x_34205:
        /* <DEDUP_REMOVED lines=16> */
.L_x_34211:
[----:B------:R-:W-:Y:S05]  /*1c240*/  BSYNC B2 ;  /* 0x0000000000027941 */ /* 0x000fea0003800000 */
.L_x_34210:
        /* <DEDUP_REMOVED lines=44> */
.L_x_34209:
[----:B------:R-:W-:Y:S05]  /*1c510*/  BSYNC B1 ;  /* 0x0000000000017941 */ /* 0x000fea0003800000 */
.L_x_34208:
        /* <DEDUP_REMOVED lines=8> */
.L_x_34204:
        /* <DEDUP_REMOVED lines=12> */
.L_x_34213:
[----:B------:R-:W-:Y:S02]  /*1c660*/  IMAD.MOV.U32 R199, RZ, RZ, R186 ;  /* 0x000000ffffc77224 */ /* 0x000fe400078e00ba */
.L_x_34214:
[----:B------:R-:W-:Y:S05]  /*1c670*/  BSYNC B1 ;  /* 0x0000000000017941 */ /* 0x000fea0003800000 */
.L_x_34212:
        /* <DEDUP_REMOVED lines=16> */
.L_x_34218:
[----:B------:R-:W-:Y:S05]  /*1c780*/  BSYNC B2 ;  /* 0x0000000000027941 */ /* 0x000fea0003800000 */
.L_x_34217:
        /* <DEDUP_REMOVED lines=44> */
.L_x_34216:
[----:B------:R-:W-:Y:S05]  /*1ca50*/  BSYNC B1 ;  /* 0x0000000000017941 */ /* 0x000fea0003800000 */
.L_x_34215:
        /* <DEDUP_REMOVED lines=11> */
.L_x_34219:
        /* <DEDUP_REMOVED lines=12> */
.L_x_34222:
[----:B------:R-:W-:Y:S02]  /*1cbd0*/  IMAD.MOV.U32 R199, RZ, RZ, R186 ;  /* 0x000000ffffc77224 */ /* 0x000fe400078e00ba */
.L_x_34223:
[----:B------:R-:W-:Y:S05]  /*1cbe0*/  BSYNC B1 ;  /* 0x0000000000017941 */ /* 0x000fea0003800000 */
.L_x_34221:
        /* <DEDUP_REMOVED lines=16> */
.L_x_34227:
[----:B------:R-:W-:Y:S05]  /*1ccf0*/  BSYNC B2 ;  /* 0x0000000000027941 */ /* 0x000fea0003800000 */
.L_x_34226:
        /* <DEDUP_REMOVED lines=44> */
.L_x_34225:
[----:B------:R-:W-:Y:S05]  /*1cfc0*/  BSYNC B1 ;  /* 0x0000000000017941 */ /* 0x000fea0003800000 */
.L_x_34224:
        /* <DEDUP_REMOVED lines=8> */
.L_x_34220:
        /* <DEDUP_REMOVED lines=12> */
.L_x_34229:
[----:B------:R-:W-:Y:S02]  /*1d110*/  IMAD.MOV.U32 R199, RZ, RZ, R186 ;  /* 0x000000ffffc77224 */ /* 0x000fe400078e00ba */
.L_x_34230:
[----:B------:R-:W-:Y:S05]  /*1d120*/  BSYNC B1 ;  /* 0x0000000000017941 */ /* 0x000fea0003800000 */
.L_x_34228:
        /* <DEDUP_REMOVED lines=16> */
.L_x_34234:
[----:B------:R-:W-:Y:S05]  /*1d230*/  BSYNC B2 ;  /* 0x0000000000027941 */ /* 0x000fea0003800000 */
.L_x_34233:
        /* <DEDUP_REMOVED lines=44> */
.L_x_34232:
[----:B------:R-:W-:Y:S05]  /*1d500*/  BSYNC B1 ;  /* 0x0000000000017941 */ /* 0x000fea0003800000 */
.L_x_34231:
        /* <DEDUP_REMOVED lines=11> */
.L_x_34235:
        /* <DEDUP_REMOVED lines=12> */
.L_x_34238:
[----:B------:R-:W-:Y:S02]  /*1d680*/  IMAD.MOV.U32 R199, RZ, RZ, R186 ;  /* 0x000000ffffc77224 */ /* 0x000fe400078e00ba */
.L_x_34239:
[----:B------:R-:W-:Y:S05]  /*1d690*/  BSYNC B1 ;  /* 0x0000000000017941 */ /* 0x000fea0003800000 */
.L_x_34237:
        /* <DEDUP_REMOVED lines=16> */
.L_x_34243:
[----:B------:R-:W-:Y:S05]  /*1d7a0*/  BSYNC B2 ;  /* 0x0000000000027941 */ /* 0x000fea0003800000 */
.L_x_34242:
        /* <DEDUP_REMOVED lines=44> */
.L_x_34241:
[----:B------:R-:W-:Y:S05]  /*1da70*/  BSYNC B1 ;  /* 0x0000000000017941 */ /* 0x000fea0003800000 */
.L_x_34240:
        /* <DEDUP_REMOVED lines=8> */
.L_x_34236:
        /* <DEDUP_REMOVED lines=12> */
.L_x_34245:
[----:B------:R-:W-:Y:S02]  /*1dbc0*/  IMAD.MOV.U32 R199, RZ, RZ, R186 ;  /* 0x000000ffffc77224 */ /* 0x000fe400078e00ba */
.L_x_34246:
[----:B------:R-:W-:Y:S05]  /*1dbd0*/  BSYNC B1 ;  /* 0x0000000000017941 */ /* 0x000fea0003800000 */
.L_x_34244:
        /* <DEDUP_REMOVED lines=16> */
.L_x_34250:
[----:B------:R-:W-:Y:S05]  /*1dce0*/  BSYNC B2 ;  /* 0x0000000000027941 */ /* 0x000fea0003800000 */
.L_x_34249:
        /* <DEDUP_REMOVED lines=44> */
.L_x_34248:
[----:B------:R-:W-:Y:S05]  /*1dfb0*/  BSYNC B1 ;  /* 0x0000000000017941 */ /* 0x000fea0003800000 */
.L_x_34247:
        /* <DEDUP_REMOVED lines=11> */
.L_x_34251:
        /* <DEDUP_REMOVED lines=12> */
.L_x_34254:
[----:B------:R-:W-:Y:S02]  /*1e130*/  IMAD.MOV.U32 R199, RZ, RZ, R186 ;  /* 0x000000ffffc77224 */ /* 0x000fe400078e00ba */
.L_x_34255:
[----:B------:R-:W-:Y:S05]  /*1e140*/  BSYNC B1 ;  /* 0x0000000000017941 */ /* 0x000fea0003800000 */
.L_x_34253:
        /* <DEDUP_REMOVED lines=16> */
.L_x_34259:
[----:B------:R-:W-:Y:S05]  /*1e250*/  BSYNC B2 ;  /* 0x0000000000027941 */ /* 0x000fea0003800000 */
.L_x_34258:
        /* <DEDUP_REMOVED lines=44> */
.L_x_34257:
[----:B------:R-:W-:Y:S05]  /*1e520*/  BSYNC B1 ;  /* 0x0000000000017941 */ /* 0x000fea0003800000 */
.L_x_34256:
        /* <DEDUP_REMOVED lines=8> */
.L_x_34252:
        /* <DEDUP_REMOVED lines=27> */
.L_x_34260:
[----:B------:R-:W-:Y:S02]  /*1e760*/  IADD3 R195, R195, 0x20, RZ ;  /* 0x00000020c3c37810 */ /* 0x000fe40007ffe0ff */
.L_x_34195:
[----:B------:R-:W-:Y:S05]  /*1e770*/  BSYNC B0 ;  /* 0x0000000000007941 */ /* 0x000fea0003800000 */
.L_x_34194:
        /* <DEDUP_REMOVED lines=30> */
.L_x_34264:
[----:B0-----:R-:W-:Y:S02]  /*1e960*/  MOV R199, R186 ;  /* 0x000000ba00c77202 */ /* 0x001fe40000000f00 */
.L_x_34265:
[----:B------:R-:W-:Y:S05]  /*1e970*/  BSYNC B1 ;  /* 0x0000000000017941 */ /* 0x000fea0003800000 */
.L_x_34263:
        /* <DEDUP_REMOVED lines=16> */
.L_x_34269:
[----:B------:R-:W-:Y:S05]  /*1ea80*/  BSYNC B2 ;  /* 0x0000000000027941 */ /* 0x000fea0003800000 */
.L_x_34268:
        /* <DEDUP_REMOVED lines=44> */
.L_x_34267:
[----:B------:R-:W-:Y:S05]  /*1ed50*/  BSYNC B1 ;  /* 0x0000000000017941 */ /* 0x000fea0003800000 */
.L_x_34266:
        /* <DEDUP_REMOVED lines=14> */
.L_x_34270:
        /* <DEDUP_REMOVED lines=12> */
.L_x_34273:
[----:B------:R-:W-:Y:S02]  /*1ef00*/  IMAD.MOV.U32 R199, RZ, RZ, R186 ;  /* 0x000000ffffc77224 */ /* 0x000fe400078e00ba */
.L_x_34274:
[----:B------:R-:W-:Y:S05]  /*1ef10*/  BSYNC B1 ;  /* 0x0000000000017941 */ /* 0x000fea0003800000 */
.L_x_34272:
        /* <DEDUP_REMOVED lines=16> */
.L_x_34278:
[----:B------:R-:W-:Y:S05]  /*1f020*/  BSYNC B2 ;  /* 0x0000000000027941 */ /* 0x000fea0003800000 */
.L_x_34277:
        /* <DEDUP_REMOVED lines=44> */
.L_x_34276:
[----:B------:R-:W-:Y:S05]  /*1f2f0*/  BSYNC B1 ;  /* 0x0000000000017941 */ /* 0x000fea0003800000 */
.L_x_34275:
        /* <DEDUP_REMOVED lines=8> */
.L_x_34271:
        /* <DEDUP_REMOVED lines=12> */
.L_x_34280:
[----:B------:R-:W-:Y:S02]  /*1f440*/  IMAD.MOV.U32 R199, RZ, RZ, R186 ;  /* 0x000000ffffc77224 */ /* 0x000fe400078e00ba */
.L_x_34281:
[----:B------:R-:W-:Y:S05]  /*1f450*/  BSYNC B1 ;  /* 0x0000000000017941 */ /* 0x000fea0003800000 */
.L_x_34279:
        /* <DEDUP_REMOVED lines=16> */
.L_x_34285:
[----:B------:R-:W-:Y:S05]  /*1f560*/  BSYNC B2 ;  /* 0x0000000000027941 */ /* 0x000fea0003800000 */
.L_x_34284:
        /* <DEDUP_REMOVED lines=44> */
.L_x_34283:
[----:B------:R-:W-:Y:S05]  /*1f830*/  BSYNC B1 ;  /* 0x0000000000017941 */ /* 0x000fea0003800000 */
.L_x_34282:
        /* <DEDUP_REMOVED lines=11> */
.L_x_34286:
        /* <DEDUP_REMOVED lines=12> */
.L_x_34289:
[----:B------:R-:W-:Y:S02]  /*1f9b0*/  IMAD.MOV.U32 R199, RZ, RZ, R186 ;  /* 0x000000ffffc77224 */ /* 0x000fe400078e00ba */
.L_x_34290:
[----:B------:R-:W-:Y:S05]  /*1f9c0*/  BSYNC B1 ;  /* 0x0000000000017941 */ /* 0x000fea0003800000 */
.L_x_34288:
        /* <DEDUP_REMOVED lines=16> */
.L_x_34294:
[----:B------:R-:W-:Y:S05]  /*1fad0*/  BSYNC B2 ;  /* 0x0000000000027941 */ /* 0x000fea0003800000 */
.L_x_34293:
        /* <DEDUP_REMOVED lines=44> */
.L_x_34292:
[----:B------:R-:W-:Y:S05]  /*1fda0*/  BSYNC B1 ;  /* 0x0000000000017941 */ /* 0x000fea0003800000 */
.L_x_34291:
        /* <DEDUP_REMOVED lines=8> */
.L_x_34287:
        /* <DEDUP_REMOVED lines=12> */
.L_x_34296:
[----:B------:R-:W-:Y:S02]  /*1fef0*/  IMAD.MOV.U32 R199, RZ, RZ, R186 ;  /* 0x000000ffffc77224 */ /* 0x000fe400078e00ba */
.L_x_34297:
[----:B------:R-:W-:Y:S05]  /*1ff00*/  BSYNC B1 ;  /* 0x0000000000017941 */ /* 0x000fea0003800000 */
.L_x_34295:
        /* <DEDUP_REMOVED lines=16> */
.L_x_34301:
[----:B------:R-:W-:Y:S05]  /*20010*/  BSYNC B2 ;  /* 0x0000000000027941 */ /* 0x000fea0003800000 */
.L_x_34300:
        /* <DEDUP_REMOVED lines=44> */
.L_x_34299:
[----:B------:R-:W-:Y:S05]  /*202e0*/  BSYNC B1 ;  /* 0x0000000000017941 */ /* 0x000fea0003800000 */
.L_x_34298:
        /* <DEDUP_REMOVED lines=11> */
.L_x_34302:
        /* <DEDUP_REMOVED lines=12> */
.L_x_34305:
[----:B------:R-:W-:Y:S02]  /*20460*/  IMAD.MOV.U32 R199, RZ, RZ, R186 ;  /* 0x000000ffffc77224 */ /* 0x000fe400078e00ba */
.L_x_34306:
[----:B------:R-:W-:Y:S05]  /*20470*/  BSYNC B1 ;  /* 0x0000000000017941 */ /* 0x000fea0003800000 */
.L_x_34304:
        /* <DEDUP_REMOVED lines=16> */
.L_x_34310:
[----:B------:R-:W-:Y:S05]  /*20580*/  BSYNC B2 ;  /* 0x0000000000027941 */ /* 0x000fea0003800000 */
.L_x_34309:
        /* <DEDUP_REMOVED lines=44> */
.L_x_34308:
[----:B------:R-:W-:Y:S05]  /*20850*/  BSYNC B1 ;  /* 0x0000000000017941 */ /* 0x000fea0003800000 */
.L_x_34307:
        /* <DEDUP_REMOVED lines=8> */
.L_x_34303:
        /* <DEDUP_REMOVED lines=12> */
.L_x_34312:
[----:B------:R-:W-:Y:S02]  /*209a0*/  IMAD.MOV.U32 R199, RZ, RZ, R186 ;  /* 0x000000ffffc77224 */ /* 0x000fe400078e00ba */
.L_x_34313:
[----:B------:R-:W-:Y:S05]  /*209b0*/  BSYNC B1 ;  /* 0x0000000000017941 */ /* 0x000fea0003800000 */
.L_x_34311:
        /* <DEDUP_REMOVED lines=16> */
.L_x_34317:
[----:B------:R-:W-:Y:S05]  /*20ac0*/  BSYNC B2 ;  /* 0x0000000000027941 */ /* 0x000fea0003800000 */
.L_x_34316:
        /* <DEDUP_REMOVED lines=44> */
.L_x_34315:
[----:B------:R-:W-:Y:S05]  /*20d90*/  BSYNC B1 ;  /* 0x0000000000017941 */ /* 0x000fea0003800000 */
.L_x_34314:
        /* <DEDUP_REMOVED lines=11> */
.L_x_34318:
        /* <DEDUP_REMOVED lines=12> */
.L_x_34321:
[----:B------:R-:W-:Y:S02]  /*20f10*/  IMAD.MOV.U32 R199, RZ, RZ, R186 ;  /* 0x000000ffffc77224 */ /* 0x000fe400078e00ba */
.L_x_34322:
[----:B------:R-:W-:Y:S05]  /*20f20*/  BSYNC B1 ;  /* 0x0000000000017941 */ /* 0x000fea0003800000 */
.L_x_34320:
        /* <DEDUP_REMOVED lines=16> */
.L_x_34326:
[----:B------:R-:W-:Y:S05]  /*21030*/  BSYNC B2 ;  /* 0x0000000000027941 */ /* 0x000fea0003800000 */
.L_x_34325:
        /* <DEDUP_REMOVED lines=44> */
.L_x_34324:
[----:B------:R-:W-:Y:S05]  /*21300*/  BSYNC B1 ;  /* 0x0000000000017941 */ /* 0x000fea0003800000 */
.L_x_34323:
        /* <DEDUP_REMOVED lines=8> */
.L_x_34319:
        /* <DEDUP_REMOVED lines=27> */
.L_x_34327:
[----:B------:R-:W-:Y:S02]  /*21540*/  IADD3 R195, R195, 0x20, RZ ;  /* 0x00000020c3c37810 */ /* 0x000fe40007ffe0ff */
.L_x_34262:
[----:B------:R-:W-:Y:S05]  /*21550*/  BSYNC B0 ;  /* 0x0000000000007941 */ /* 0x000fea0003800000 */
.L_x_34261:
        /* <DEDUP_REMOVED lines=30> */
.L_x_34331:
[----:B0-----:R-:W-:Y:S02]  /*21740*/  MOV R199, R186 ;  /* 0x000000ba00c77202 */ /* 0x001fe40000000f00 */
.L_x_34332:
[----:B------:R-:W-:Y:S05]  /*21750*/  BSYNC B1 ;  /* 0x0000000000017941 */ /* 0x000fea0003800000 */
.L_x_34330:
        /* <DEDUP_REMOVED lines=16> */
.L_x_34336:
[----:B------:R-:W-:Y:S05]  /*21860*/  BSYNC B2 ;  /* 0x0000000000027941 */ /* 0x000fea0003800000 */
.L_x_34335:
        /* <DEDUP_REMOVED lines=44> */
.L_x_34334:
[----:B------:R-:W-:Y:S05]  /*21b30*/  BSYNC B1 ;  /* 0x0000000000017941 */ /* 0x000fea0003800000 */
.L_x_34333:
        /* <DEDUP_REMOVED lines=14> */
.L_x_34337:
        /* <DEDUP_REMOVED lines=12> */
.L_x_34340:
[----:B------:R-:W-:Y:S02]  /*21ce0*/  IMAD.MOV.U32 R199, RZ, RZ, R186 ;  /* 0x000000ffffc77224 */ /* 0x000fe400078e00ba */
.L_x_34341:
[----:B------:R-:W-:Y:S05]  /*21cf0*/  BSYNC B1 ;  /* 0x0000000000017941 */ /* 0x000fea0003800000 */
.L_x_34339:
        /* <DEDUP_REMOVED lines=16> */
.L_x_34345:
[----:B------:R-:W-:Y:S05]  /*21e00*/  BSYNC B2 ;  /* 0x0000000000027941 */ /* 0x000fea0003800000 */
.L_x_34344:
        /* <DEDUP_REMOVED lines=44> */
.L_x_34343:
[----:B------:R-:W-:Y:S05]  /*220d0*/  BSYNC B1 ;  /* 0x0000000000017941 */ /* 0x000fea0003800000 */
.L_x_34342:
        /* <DEDUP_REMOVED lines=8> */
.L_x_34338:
        /* <DEDUP_REMOVED lines=12> */
.L_x_34347:
[----:B------:R-:W-:Y:S02]  /*22220*/  IMAD.MOV.U32 R199, RZ, RZ, R186 ;  /* 0x000000ffffc77224 */ /* 0x000fe400078e00ba */
.L_x_34348:
[----:B------:R-:W-:Y:S05]  /*22230*/  BSYNC B1 ;  /* 0x0000000000017941 */ /* 0x000fea0003800000 */
.L_x_34346:
        /* <DEDUP_REMOVED lines=16> */
.L_x_34352:
[----:B------:R-:W-:Y:S05]  /*22340*/  BSYNC B2 ;  /* 0x0000000000027941 */ /* 0x000fea0003800000 */
.L_x_34351:
        /* <DEDUP_REMOVED lines=44> */
.L_x_34350:
[----:B------:R-:W-:Y:S05]  /*22610*/  BSYNC B1 ;  /* 0x0000000000017941 */ /* 0x000fea0003800000 */
.L_x_34349:
        /* <DEDUP_REMOVED lines=11> */
.L_x_34353:
        /* <DEDUP_REMOVED lines=12> */
.L_x_34356:
[----:B------:R-:W-:Y:S02]  /*22790*/  IMAD.MOV.U32 R199, RZ, RZ, R186 ;  /* 0x000000ffffc77224 */ /* 0x000fe400078e00ba */
.L_x_34357:
[----:B------:R-:W-:Y:S05]  /*227a0*/  BSYNC B1 ;  /* 0x0000000000017941 */ /* 0x000fea0003800000 */
.L_x_34355:
        /* <DEDUP_REMOVED lines=16> */
.L_x_34361:
[----:B------:R-:W-:Y:S05]  /*228b0*/  BSYNC B2 ;  /* 0x0000000000027941 */ /* 0x000fea0003800000 */
.L_x_34360:
        /* <DEDUP_REMOVED lines=44> */
.L_x_34359:
[----:B------:R-:W-:Y:S05]  /*22b80*/  BSYNC B1 ;  /* 0x0000000000017941 */ /* 0x000fea0003800000 */
.L_x_34358:
        /* <DEDUP_REMOVED lines=8> */
.L_x_34354:
        /* <DEDUP_REMOVED lines=12> */
.L_x_34363:
[----:B------:R-:W-:Y:S02]  /*22cd0*/  IMAD.MOV.U32 R199, RZ, RZ, R186 ;  /* 0x000000ffffc77224 */ /* 0x000fe400078e00ba */
.L_x_34364:
[----:B------:R-:W-:Y:S05]  /*22ce0*/  BSYNC B1 ;  /* 0x0000000000017941 */ /* 0x000fea0003800000 */
.L_x_34362:
        /* <DEDUP_REMOVED lines=16> */
.L_x_34368:
[----:B------:R-:W-:Y:S05]  /*22df0*/  BSYNC B2 ;  /* 0x0000000000027941 */ /* 0x000fea0003800000 */
.L_x_34367:
        /* <DEDUP_REMOVED lines=44> */
.L_x_34366:
[----:B------:R-:W-:Y:S05]  /*230c0*/  BSYNC B1 ;  /* 0x0000000000017941 */ /* 0x000fea0003800000 */
.L_x_34365:
        /* <DEDUP_REMOVED lines=11> */
.L_x_34369:
        /* <DEDUP_REMOVED lines=12> */
.L_x_34372:
[----:B------:R-:W-:Y:S02]  /*23240*/  IMAD.MOV.U32 R199, RZ, RZ, R186 ;  /* 0x000000ffffc77224 */ /* 0x000fe400078e00ba */
.L_x_34373:
[----:B------:R-:W-:Y:S05]  /*23250*/  BSYNC B1 ;  /* 0x0000000000017941 */ /* 0x000fea0003800000 */
.L_x_34371:
        /* <DEDUP_REMOVED lines=16> */
.L_x_34377:
[----:B------:R-:W-:Y:S05]  /*23360*/  BSYNC B2 ;  /* 0x0000000000027941 */ /* 0x000fea0003800000 */
.L_x_34376:
        /* <DEDUP_REMOVED lines=44> */
.L_x_34375:
[----:B------:R-:W-:Y:S05]  /*23630*/  BSYNC B1 ;  /* 0x0000000000017941 */ /* 0x000fea0003800000 */
.L_x_34374:
        /* <DEDUP_REMOVED lines=8> */
.L_x_34370:
        /* <DEDUP_REMOVED lines=12> */
.L_x_34379:
[----:B------:R-:W-:Y:S02]  /*23780*/  IMAD.MOV.U32 R199, RZ, RZ, R186 ;  /* 0x000000ffffc77224 */ /* 0x000fe400078e00ba */
.L_x_34380:
[----:B------:R-:W-:Y:S05]  /*23790*/  BSYNC B1 ;  /* 0x0000000000017941 */ /* 0x000fea0003800000 */
.L_x_34378:
        /* <DEDUP_REMOVED lines=16> */
.L_x_34384:
[----:B------:R-:W-:Y:S05]  /*238a0*/  BSYNC B2 ;  /* 0x0000000000027941 */ /* 0x000fea0003800000 */
.L_x_34383:
        /* <DEDUP_REMOVED lines=44> */
.L_x_34382:
[----:B------:R-:W-:Y:S05]  /*23b70*/  BSYNC B1 ;  /* 0x0000000000017941 */ /* 0x000fea0003800000 */
.L_x_34381:
        /* <DEDUP_REMOVED lines=11> */
.L_x_34385:
        /* <DEDUP_REMOVED lines=12> */
.L_x_34388:
[----:B------:R-:W-:Y:S02]  /*23cf0*/  IMAD.MOV.U32 R199, RZ, RZ, R186 ;  /* 0x000000ffffc77224 */ /* 0x000fe400078e00ba */
.L_x_34389:
[----:B------:R-:W-:Y:S05]  /*23d00*/  BSYNC B1 ;  /* 0x0000000000017941 */ /* 0x000fea0003800000 */
.L_x_34387:
        /* <DEDUP_REMOVED lines=16> */
.L_x_34393:
[----:B------:R-:W-:Y:S05]  /*23e10*/  BSYNC B2 ;  /* 0x0000000000027941 */ /* 0x000fea0003800000 */
.L_x_34392:
        /* <DEDUP_REMOVED lines=44> */
.L_x_34391:
[----:B------:R-:W-:Y:S05]  /*240e0*/  BSYNC B1 ;  /* 0x0000000000017941 */ /* 0x000fea0003800000 */
.L_x_34390:
        /* <DEDUP_REMOVED lines=8> */
.L_x_34386:
        /* <DEDUP_REMOVED lines=8> */
[----:B------:R-:W-:Y:S01]  /*241f0*/  SHF.R.U32.HI R195, RZ, 0x1e, R195 ;  /* 0x0000001effc37819 */ /* 0x000fe200000116c3 */
        /* <DEDUP_REMOVED lines=8> */
[----:B------:R-:W-:Y:S02]  /*24280*/  IADD3 R104, P0, R200, c[0x0][0x198], RZ ;  /* 0x00006600c8687a10 */ /* 0x000fe40007f1e0ff */
[----:B------:R-:W-:Y:S02]  /*24290*/  LOP3.LUT R106, R176, 0xffff, RZ, 0xc0, !PT ;  /* 0x0000ffffb06a7812 */ /* 0x000fe400078ec0ff */
[----:B------:R-:W-:-:S02]  /*242a0*/  LOP3.LUT R107, R107, 0xff0000, RZ, 0xc0, !PT ;  /* 0x00ff00006b6b7812 */ /* 0x000fc400078ec0ff */
[----:B------:R-:W-:Y:S02]  /*242b0*/  IADD3.X R105, R195, c[0x0][0x19c], RZ, P0, !PT ;  /* 0x00006700c3697a10 */ /* 0x000fe400007fe4ff */
[----:B------:R-:W-:Y:S01]  /*242c0*/  LOP3.LUT R195, R178, 0xff, RZ, 0xc0, !PT ;  /* 0x000000ffb2c37812 */ /* 0x000fe200078ec0ff */
[----:B------:R-:W-:Y:S01]  /*242d0*/  IMAD R106, R106, 0x1000000, R107 ;  /* 0x010000006a6a7824 */ /* 0x000fe200078e026b */
[----:B------:R-:W-:-:S03]  /*242e0*/  LOP3.LUT R107, R179, 0xff, RZ, 0xc0, !PT ;  /* 0x000000ffb36b7812 */ /* 0x000fc600078ec0ff */
[----:B------:R-:W-:-:S04]  /*242f0*/  IMAD R106, R195, 0x100, R106 ;  /* 0x00000100c36a7824 */ /* 0x000fc800078e026a */
[----:B------:R-:W-:-:S05]  /*24300*/  IMAD.IADD R107, R106, 0x1, R107 ;  /* 0x000000016a6b7824 */ /* 0x000fca00078e026b */
[----:B------:R0:W-:Y:S02]  /*24310*/  STG.E [R104.64], R107 ;  /* 0x0000006b68007986 */ /* 0x0001e4000c101904 */
.L_x_34329:
[----:B------:R-:W-:Y:S05]  /*24320*/  BSYNC B0 ;  /* 0x0000000000007941 */ /* 0x000fea0003800000 */
.L_x_34328:
[----:B0-----:R-:W-:Y:S01]  /*24330*/  FADD.FTZ R104, RZ, R56 ;  /* 0x00000038ff687221 */ /* 0x001fe20000010000 */
[C---:B------:R-:W-:Y:S02]  /*24340*/  LOP3.LUT P0, RZ, R190.reuse, 0x20, RZ, 0xc0, !PT ;  /* 0x00000020beff7812 */ /* 0x040fe4000780c0ff */
[----:B------:R-:W-:Y:S01]  /*24350*/  LOP3.LUT R190, R190, 0xffffffef, RZ, 0xc0, !PT ;  /* 0xffffffefbebe7812 */ /* 0x000fe200078ec0ff */
[----:B------:R-:W-:Y:S01]  /*24360*/  FADD.FTZ R105, R57, R104 ;  /* 0x0000006839697221 */ /* 0x000fe20000010000 */
[C---:B------:R-:W-:Y:S02]  /*24370*/  ISETP.GT.U32.AND P1, PT, R2.reuse, 0xff, PT ;  /* 0x000000ff0200780c */ /* 0x040fe40003f24070 */
[----:B------:R-:W-:Y:S01]  /*24380*/  ISETP.GT.U32.AND P2, PT, R2, 0x11f, PT ;  /* 0x0000011f0200780c */ /* 0x000fe20003f44070 */
[----:B------:R-:W-:Y:S01]  /*24390*/  FADD.FTZ R104, R58, R105 ;  /* 0x000000693a687221 */ /* 0x000fe20000010000 */
[C---:B------:R-:W-:Y:S02]  /*243a0*/  ISETP.GT.U32.AND P3, PT, R2.reuse, 0x13f, PT ;  /* 0x0000013f0200780c */ /* 0x040fe40003f64070 */
[C---:B------:R-:W-:Y:S01]  /*243b0*/  ISETP.GT.U32.AND P4, PT, R2.reuse, 0x15f, PT ;  /* 0x0000015f0200780c */ /* 0x040fe20003f84070 */
        /* <DEDUP_REMOVED lines=65> */
.L_x_34422:
[----:B-1----:R-:W-:Y:S01]  /*247d0*/  FADD.FTZ R198, R107, R104 ;  /* 0x000000686bc67221 */ /* 0x002fe20000010000 */
[----:B------:R-:W-:Y:S05]  /*247e0*/  BRA.DIV ~URZ, `(.L_x_34395) ;  /* 0x000019627f007947 */ /* 0x000fea000b800000 */
[----:B------:R-:W1:Y:S01]  /*247f0*/  SHFL.BFLY PT, R104, R198, 0x2, 0x1f ;  /* 0x0c401f00c6687f89 */ /* 0x000e6200000e0000 */
[----:B------:R-:W-:Y:S02]  /*24800*/  P2R R199, PR, RZ, 0x20 ;  /* 0x00000020ffc77803 */ /* 0x000fe40000000000 */
[C---:B------:R-:W-:Y:S02]  /*24810*/  LOP3.LUT P5, RZ, R190.reuse, 0x20, RZ, 0xc0, !PT ;  /* 0x00000020beff7812 */ /* 0x040fe400078ac0ff */
[----:B------:R-:W-:Y:S02]  /*24820*/  P2R R195, PR, RZ, 0x10 ;  /* 0x00000010ffc37803 */ /* 0x000fe40000000000 */
[----:B------:R-:W-:Y:S02]  /*24830*/  LOP3.LUT P4, RZ, R190, 0x10, RZ, 0xc0, !PT ;  /* 0x00000010beff7812 */ /* 0x000fe4000788c0ff */
[----:B------:R-:W-:-:S02]  /*24840*/  P2R R200, PR, RZ, 0x40 ;  /* 0x00000040ffc87803 */ /* 0x000fc40000000000 */
        /* <DEDUP_REMOVED lines=20> */
[----:B------:R-:W-:Y:S02]  /*24990*/  FSEL R104, R104, RZ, P5 ;  /* 0x000000ff68687208 */ /* 0x000fe40002800000 */
[----:B------:R-:W-:-:S03]  /*249a0*/  LOP3.LUT P5, RZ, R190, 0x8, RZ, 0xc0, !PT ;  /* 0x00000008beff7812 */ /* 0x000fc600078ac0ff */
[----:B------:R-:W-:-:S04]  /*249b0*/  FFMA.FTZ R105, R105, R105, R104 ;  /* 0x0000006969697223 */ /* 0x000fc80000010068 */
[----:B------:R-:W-:Y:S02]  /*249c0*/  FFMA.FTZ R105, R106, R106, R105 ;  /* 0x0000006a6a697223 */ /* 0x000fe40000010069 */
[----:B------:R-:W-:Y:S02]  /*249d0*/  FADD.FTZ R106, R63, -R197 ;  /* 0x800000c53f6a7221 */ /* 0x000fe40000010000 */
[----:B------:R-:W-:Y:S02]  /*249e0*/  FFMA.FTZ R105, R194, R194, R105 ;  /* 0x000000c2c2697223 */ /* 0x000fe40000010069 */
[----:B------:R-:W-:Y:S02]  /*249f0*/  FADD.FTZ R194, R66, -R197 ;  /* 0x800000c542c27221 */ /* 0x000fe40000010000 */
[----:B------:R-:W-:Y:S01]  /*24a00*/  @P4 FFMA.FTZ R104, R106, R106, R105 ;  /* 0x0000006a6a684223 */ /* 0x000fe20000010069 */
[----:B------:R-:W-:Y:S01]  /*24a10*/  LOP3.LUT P4, RZ, R190, 0x4, RZ, 0xc0, !PT ;  /* 0x00000004beff7812 */ /* 0x000fe2000788c0ff */
[----:B------:R-:W-:-:S02]  /*24a20*/  FADD.FTZ R105, R64, -R197 ;  /* 0x800000c540697221 */ /* 0x000fc40000010000 */
[----:B------:R-:W-:Y:S02]  /*24a30*/  FADD.FTZ R106, R65, -R197 ;  /* 0x800000c5416a7221 */ /* 0x000fe40000010000 */
        /* <DEDUP_REMOVED lines=15> */
[----:B------:R-:W-:Y:S01]  /*24b30*/  ISETP.NE.AND P4, PT, R195, RZ, PT ;  /* 0x000000ffc300720c */ /* 0x000fe20003f85270 */
        /* <DEDUP_REMOVED lines=25> */
[----:B------:R-:W-:Y:S02]  /*24cd0*/  @P0 FFMA.FTZ R104, R106, R106, R105 ;  /* 0x0000006a6a680223 */ /* 0x000fe40000010069 */
        /* <DEDUP_REMOVED lines=48> */
.L_x_34423:
[----:B------:R-:W-:Y:S01]  /*24fe0*/  FMUL.FTZ R104, R197, R197 ;  /* 0x000000c5c5687220 */ /* 0x000fe20000410000 */
[----:B------:R-:W-:Y:S01]  /*24ff0*/  ISETP.NE.AND P0, PT, RZ, UR6, PT ;  /* 0x00000006ff007c0c */ /* 0x000fe2000bf05270 */
[----:B-1----:R-:W-:Y:S01]  /*25000*/  FADD.FTZ R195, R195, R194 ;  /* 0x000000c2c3c37221 */ /* 0x002fe20000010000 */
[----:B------:R-:W-:Y:S01]  /*25010*/  LOP3.LUT P1, RZ, R190, 0x20, RZ, 0xc0, !PT ;  /* 0x00000020beff7812 */ /* 0x000fe2000782c0ff */
[----:B------:R-:W-:Y:S01]  /*25020*/  IMAD.MOV.U32 R106, RZ, RZ, c[0x0][0x1e0] ;  /* 0x00007800ff6a7624 */ /* 0x000fe200078e00ff */
[----:B------:R-:W-:Y:S01]  /*25030*/  FSEL R105, R104, RZ, P0 ;  /* 0x000000ff68697208 */ /* 0x000fe20000000000 */
[----:B------:R-:W-:Y:S02]  /*25040*/  BSSY B0, `(.L_x_34396) ;  /* 0x000001c000007945 */ /* 0x000fe40003800000 */
[----:B------:R-:W-:Y:S02]  /*25050*/  FFMA.FTZ R104, R195, R106, c[0x0][0x228] ;  /* 0x00008a00c3687623 */ /* 0x000fe4000001006a */
[----:B------:R-:W-:-:S02]  /*25060*/  @!P6 IMAD.MOV.U32 R106, RZ, RZ, 0x4 ;  /* 0x00000004ff6ae424 */ /* 0x000fc400078e00ff */
[----:B------:R-:W-:Y:S02]  /*25070*/  FADD.FTZ R196, R104, R105 ;  /* 0x0000006968c47221 */ /* 0x000fe40000010000 */
[----:B------:R-:W-:Y:S02]  /*25080*/  @!P6 IMAD.MOV.U32 R104, RZ, RZ, 0x4 ;  /* 0x00000004ff68e424 */ /* 0x000fe400078e00ff */
[C---:B------:R-:W-:Y:S02]  /*25090*/  @!P6 IMAD.WIDE R106, R189.reuse, R106, c[0x0][0x1a0] ;  /* 0x00006800bd6ae625 */ /* 0x040fe400078e026a */
[----:B------:R-:W1:Y:S02]  /*250a0*/  MUFU.RSQ R196, R196 ;  /* 0x000000c400c47308 */ /* 0x000e640000001400 */
[----:B------:R-:W-:Y:S01]  /*250b0*/  @!P6 IMAD.WIDE R104, R189, R104, c[0x0][0x1a8] ;  /* 0x00006a00bd68e625 */ /* 0x000fe200078e0268 */
[----:B------:R2:W-:Y:S04]  /*250c0*/  @!P6 STG.E [R106.64], R197 ;  /* 0x000000c56a00e986 */ /* 0x0005e8000c101904 */
[----:B-1----:R2:W-:Y:S01]  /*250d0*/  @!P6 STG.E [R104.64], R196 ;  /* 0x000000c46800e986 */ /* 0x0025e2000c101904 */
[----:B------:R-:W-:Y:S05]  /*250e0*/  @!P1 BRA `(.L_x_34397) ;  /* 0x0000011000009947 */ /* 0x000fea0003800000 */
[----:B--2---:R-:W-:Y:S01]  /*250f0*/  FSEL R104, R197, RZ, !P0 ;  /* 0x000000ffc5687208 */ /* 0x004fe20004000000 */
[----:B0-----:R-:W-:-:S04]  /*25100*/  IMAD.MOV.U32 R194, RZ, RZ, 0x10 ;  /* 0x00000010ffc27424 */ /* 0x001fc800078e00ff */
        /* <DEDUP_REMOVED lines=15> */
.L_x_34397:
[----:B------:R-:W-:Y:S05]  /*25200*/  BSYNC B0 ;  /* 0x0000000000007941 */ /* 0x000fea0003800000 */
.L_x_34396:
[----:B------:R-:W-:Y:S01]  /*25210*/  LOP3.LUT P1, RZ, R190, 0x10000, RZ, 0xc0, !PT ;  /* 0x00010000beff7812 */ /* 0x000fe2000782c0ff */
[----:B------:R-:W-:-:S12]  /*25220*/  BSSY B0, `(.L_x_34398) ;  /* 0x0000013000007945 */ /* 0x000fd80003800000 */
[----:B------:R-:W-:Y:S05]  /*25230*/  @!P1 BRA `(.L_x_34399) ;  /* 0x0000011000009947 */ /* 0x000fea0003800000 */
[----:B------:R-:W-:Y:S01]  /*25240*/  FSEL R201, R197, RZ, !P0 ;  /* 0x000000ffc5c97208 */ /* 0x000fe20004000000 */
[----:B0-----:R-:W-:-:S04]  /*25250*/  HFMA2.MMA R194, -RZ, RZ, 0, 9.5367431640625e-07 ;  /* 0x00000010ffc27435 */ /* 0x001fc800000001ff */
[--C-:B--2---:R-:W-:Y:S02]  /*25260*/  FADD.FTZ R105, R60, -R201.reuse ;  /* 0x800000c93c697221 */ /* 0x104fe40000010000 */
        /* <DEDUP_REMOVED lines=14> */
.L_x_34399:
[----:B------:R-:W-:Y:S05]  /*25350*/  BSYNC B0 ;  /* 0x0000000000007941 */ /* 0x000fea0003800000 */
.L_x_34398:
[----:B------:R-:W-:Y:S01]  /*25360*/  LOP3.LUT P1, RZ, R190, 0x8000, RZ, 0xc0, !PT ;  /* 0x00008000beff7812 */ /* 0x000fe2000782c0ff */
[----:B------:R-:W-:-:S12]  /*25370*/  BSSY B0, `(.L_x_34400) ;  /* 0x0000013000007945 */ /* 0x000fd80003800000 */
[----:B------:R-:W-:Y:S05]  /*25380*/  @!P1 BRA `(.L_x_34401) ;  /* 0x0000011000009947 */ /* 0x000fea0003800000 */
[----:B------:R-:W-:Y:S01]  /*25390*/  FSEL R201, R197, RZ, !P0 ;  /* 0x000000ffc5c97208 */ /* 0x000fe20004000000 */
[----:B0-----:R-:W-:-:S04]  /*253a0*/  IMAD.MOV.U32 R194, RZ, RZ, 0x10 ;  /* 0x00000010ffc27424 */ /* 0x001fc800078e00ff */
        /* <DEDUP_REMOVED lines=15> */
.L_x_34401:
[----:B------:R-:W-:Y:S05]  /*254a0*/  BSYNC B0 ;  /* 0x0000000000007941 */ /* 0x000fea0003800000 */
.L_x_34400:
        /* <DEDUP_REMOVED lines=20> */
.L_x_34403:
[----:B------:R-:W-:Y:S05]  /*255f0*/  BSYNC B0 ;  /* 0x0000000000007941 */ /* 0x000fea0003800000 */
.L_x_34402:
        /* <DEDUP_REMOVED lines=20> */
.L_x_34405:
[----:B------:R-:W-:Y:S05]  /*25740*/  BSYNC B0 ;  /* 0x0000000000007941 */ /* 0x000fea0003800000 */
.L_x_34404:
        /* <DEDUP_REMOVED lines=20> */
.L_x_34407:
[----:B------:R-:W-:Y:S05]  /*25890*/  BSYNC B0 ;  /* 0x0000000000007941 */ /* 0x000fea0003800000 */
.L_x_34406:
        /* <DEDUP_REMOVED lines=20> */
.L_x_34409:
[----:B------:R-:W-:Y:S05]  /*259e0*/  BSYNC B0 ;  /* 0x0000000000007941 */ /* 0x000fea0003800000 */
.L_x_34408:
        /* <DEDUP_REMOVED lines=20> */
.L_x_34411:
[----:B------:R-:W-:Y:S05]  /*25b30*/  BSYNC B0 ;  /* 0x0000000000007941 */ /* 0x000fea0003800000 */
.L_x_34410:
        /* <DEDUP_REMOVED lines=20> */
.L_x_34413:
[----:B------:R-:W-:Y:S05]  /*25c80*/  BSYNC B0 ;  /* 0x0000000000007941 */ /* 0x000fea0003800000 */
.L_x_34412:
        /* <DEDUP_REMOVED lines=20> */
.L_x_34415:
[----:B------:R-:W-:Y:S05]  /*25dd0*/  BSYNC B0 ;  /* 0x0000000000007941 */ /* 0x000fea0003800000 */
.L_x_34414:
        /* <DEDUP_REMOVED lines=20> */
.L_x_34417:
[----:B------:R-:W-:Y:S05]  /*25f20*/  BSYNC B0 ;  /* 0x0000000000007941 */ /* 0x000fea0003800000 */
.L_x_34416:
[----:B------:R-:W-:Y:S01]  /*25f30*/  LOP3.LUT P1, RZ, R190, 0x40, RZ, 0xc0, !PT ;  /* 0x00000040beff7812 */ /* 0x000fe2000782c0ff */
[----:B------:R-:W-:-:S12]  /*25f40*/  BSSY B0, `(.L_x_34418) ;  /* 0x0000012000007945 */ /* 0x000fd80003800000 */
        /* <DEDUP_REMOVED lines=17> */
.L_x_34419:
[----:B------:R-:W-:Y:S05]  /*26060*/  BSYNC B0 ;  /* 0x0000000000007941 */ /* 0x000fea0003800000 */
.L_x_34418:
[----:B0-2---:R-:W-:-:S04]  /*26070*/  IMAD.MOV.U32 R104, RZ, RZ, 0x4 ;  /* 0x00000004ff687424 */ /* 0x005fc800078e00ff */
[----:B------:R-:W-:-:S05]  /*26080*/  IMAD R189, R104, c[0x0][0x160], R189 ;  /* 0x0000580068bd7a24 */ /* 0x000fca00078e02bd */
[----:B------:R-:W-:-:S13]  /*26090*/  ISETP.GE.AND P0, PT, R189, c[0x0][0x164], PT ;  /* 0x00005900bd007a0c */ /* 0x000fda0003f06270 */
[----:B------:R-:W-:Y:S01]  /*260a0*/  @P0 CALL.REL.NOINC `(.L_x_34420) ;  /* 0x0000001000000944 */ /* 0x000fe20003c00000 */
[----:B------:R-:W-:Y:S05]  /*260b0*/  BRA `(.L_x_34421) ;  /* 0xfffdbb9000007947 */ /* 0x000fea000383ffff */
.L_x_34420:
[----:B------:R-:W-:Y:S05]  /*260c0*/  EXIT ;  /* 0x000000000000794d */ /* 0x000fea0003800000 */
.L_x_34394:
[----:B------:R-:W-:Y:S01]  /*260d0*/  MOV R106, R107 ;  /* 0x0000006b006a7202 */ /* 0x000fe20000000f00 */
[----:B------:R-:W-:Y:S01]  /*260e0*/  IMAD.MOV.U32 R195, RZ, RZ, 0x1 ;  /* 0x00000001ffc37424 */ /* 0x000fe200078e00ff */
[----:B------:R-:W-:Y:S01]  /*260f0*/  MOV R104, 0x26130 ;  /* 0x0002613000687802 */ /* 0x000fe20000000f00 */
[----:B------:R-:W-:Y:S02]  /*26100*/  IMAD.MOV.U32 R196, RZ, RZ, 0x1f ;  /* 0x0000001fffc47424 */ /* 0x000fe400078e00ff */
[----:B------:R-:W-:Y:S02]  /*26110*/  IMAD.MOV.U32 R199, RZ, RZ, -0x1 ;  /* 0xffffffffffc77424 */ /* 0x000fe400078e00ff */
[----:B------:R-:W-:Y:S05]  /*26120*/  CALL.REL.NOINC `($__internal_70_$__cuda_sm70_shflsync_bfly_p) ;  /* 0x00000a8000007944 */ /* 0x000fea0003c00000 */
[----:B-1----:R-:W-:Y:S01]  /*26130*/  IMAD.MOV.U32 R104, RZ, RZ, R195 ;  /* 0x000000ffff687224 */ /* 0x002fe200078e00c3 */
[----:B0-----:R-:W-:Y:S05]  /*26140*/  BRA `(.L_x_34422) ;  /* 0xffffe68000007947 */ /* 0x001fea000383ffff */
.L_x_34395:
[----:B------:R-:W-:Y:S01]  /*26150*/  IMAD.MOV.U32 R106, RZ, RZ, R198 ;  /* 0x000000ffff6a7224 */ /* 0x000fe200078e00c6 */
[----:B------:R-:W-:Y:S01]  /*26160*/  MOV R104, 0x261b0 ;  /* 0x000261b000687802 */ /* 0x000fe20000000f00 */
[----:B------:R-:W-:Y:S02]  /*26170*/  IMAD.MOV.U32 R195, RZ, RZ, 0x2 ;  /* 0x00000002ffc37424 */ /* 0x000fe400078e00ff */
[----:B------:R-:W-:-:S02]  /*26180*/  IMAD.MOV.U32 R196, RZ, RZ, 0x1f ;  /* 0x0000001fffc47424 */ /* 0x000fc400078e00ff */
[----:B------:R-:W-:Y:S02]  /*26190*/  IMAD.MOV.U32 R199, RZ, RZ, -0x1 ;  /* 0xffffffffffc77424 */ /* 0x000fe400078e00ff */
[----:B0-----:R-:W-:Y:S05]  /*261a0*/  CALL.REL.NOINC `($__internal_70_$__cuda_sm70_shflsync_bfly_p) ;  /* 0x00000a0000007944 */ /* 0x001fea0003c00000 */
[----:B01----:R-:W-:Y:S01]  /*261b0*/  FADD.FTZ R106, R198, R195 ;  /* 0x000000c3c66a7221 */ /* 0x003fe20000010000 */
[----:B------:R-:W-:Y:S01]  /*261c0*/  MOV R104, 0x26210 ;  /* 0x0002621000687802 */ /* 0x000fe20000000f00 */
[----:B------:R-:W-:Y:S02]  /*261d0*/  IMAD.MOV.U32 R195, RZ, RZ, 0x4 ;  /* 0x00000004ffc37424 */ /* 0x000fe400078e00ff */
[----:B------:R-:W-:Y:S02]  /*261e0*/  IMAD.MOV.U32 R196, RZ, RZ, 0x1f ;  /* 0x0000001fffc47424 */ /* 0x000fe400078e00ff */
[----:B------:R-:W-:Y:S02]  /*261f0*/  IMAD.MOV.U32 R199, RZ, RZ, -0x1 ;  /* 0xffffffffffc77424 */ /* 0x000fe400078e00ff */
[----:B------:R-:W-:Y:S05]  /*26200*/  CALL.REL.NOINC `($__internal_70_$__cuda_sm70_shflsync_bfly_p) ;  /* 0x000009a000007944 */ /* 0x000fea0003c00000 */
[----:B01----:R-:W-:Y:S01]  /*26210*/  FADD.FTZ R106, R106, R195 ;  /* 0x000000c36a6a7221 */ /* 0x003fe20000010000 */
[----:B------:R-:W-:Y:S01]  /*26220*/  HFMA2.MMA R195, -RZ, RZ, 0, 4.76837158203125e-07 ;  /* 0x00000008ffc37435 */ /* 0x000fe200000001ff */
[----:B------:R-:W-:Y:S01]  /*26230*/  IMAD.MOV.U32 R196, RZ, RZ, 0x1f ;  /* 0x0000001fffc47424 */ /* 0x000fe200078e00ff */
[----:B------:R-:W-:Y:S01]  /*26240*/  MOV R104, 0x26270 ;  /* 0x0002627000687802 */ /* 0x000fe20000000f00 */
[----:B------:R-:W-:-:S03]  /*26250*/  IMAD.MOV.U32 R199, RZ, RZ, -0x1 ;  /* 0xffffffffffc77424 */ /* 0x000fc600078e00ff */
[----:B------:R-:W-:Y:S05]  /*26260*/  CALL.REL.NOINC `($__internal_70_$__cuda_sm70_shflsync_bfly_p) ;  /* 0x0000094000007944 */ /* 0x000fea0003c00000 */
[----:B01----:R-:W-:Y:S01]  /*26270*/  FADD.FTZ R106, R106, R195 ;  /* 0x000000c36a6a7221 */ /* 0x003fe20000010000 */
[----:B------:R-:W-:Y:S01]  /*26280*/  MOV R104, 0x262d0 ;  /* 0x000262d000687802 */ /* 0x000fe20000000f00 */
[----:B------:R-:W-:-:S02]  /*26290*/  IMAD.MOV.U32 R195, RZ, RZ, 0x10 ;  /* 0x00000010ffc37424 */ /* 0x000fc400078e00ff */
[----:B------:R-:W-:Y:S02]  /*262a0*/  IMAD.MOV.U32 R196, RZ, RZ, 0x1f ;  /* 0x0000001fffc47424 */ /* 0x000fe400078e00ff */
[----:B------:R-:W-:Y:S02]  /*262b0*/  IMAD.MOV.U32 R199, RZ, RZ, -0x1 ;  /* 0xffffffffffc77424 */ /* 0x000fe400078e00ff */
[----:B------:R-:W-:Y:S05]  /*262c0*/  CALL.REL.NOINC `($__internal_70_$__cuda_sm70_shflsync_bfly_p) ;  /* 0x000008e000007944 */ /* 0x000fea0003c00000 */
[----:B-1----:R-:W-:Y:S01]  /*262d0*/  FADD.FTZ R195, R106, R195 ;  /* 0x000000c36ac37221 */ /* 0x002fe20000010000 */
[----:B------:R-:W-:Y:S02]  /*262e0*/  P2R R198, PR, RZ, 0x20 ;  /* 0x00000020ffc67803 */ /* 0x000fe40000000000 */
[C---:B------:R-:W-:Y:S01]  /*262f0*/  LOP3.LUT P5, RZ, R190.reuse, 0x20, RZ, 0xc0, !PT ;  /* 0x00000020beff7812 */ /* 0x040fe200078ac0ff */
[----:B------:R-:W-:Y:S01]  /*26300*/  FMUL.FTZ R197, R195, c[0x0][0x1e0] ;  /* 0x00007800c3c57a20 */ /* 0x000fe20000410000 */
[----:B0-----:R-:W-:Y:S01]  /*26310*/  P2R R196, PR, RZ, 0x10 ;  /* 0x00000010ffc47803 */ /* 0x001fe20000000000 */
[----:B------:R-:W-:Y:S01]  /*26320*/  IMAD.MOV.U32 R195, RZ, RZ, 0x1 ;  /* 0x00000001ffc37424 */ /* 0x000fe200078e00ff */
[----:B------:R-:W-:Y:S01]  /*26330*/  LOP3.LUT P4, RZ, R190, 0x10, RZ, 0xc0, !PT ;  /* 0x00000010beff7812 */ /* 0x000fe2000788c0ff */
[--C-:B------:R-:W-:Y:S01]  /*26340*/  FADD.FTZ R104, R56, -R197.reuse ;  /* 0x800000c538687221 */ /* 0x100fe20000010000 */
[----:B------:R-:W-:Y:S01]  /*26350*/  P2R R199, PR, RZ, 0x40 ;  /* 0x00000040ffc77803 */ /* 0x000fe20000000000 */
[----:B------:R-:W-:Y:S01]  /*26360*/  FADD.FTZ R105, R57, -R197 ;  /* 0x800000c539697221 */ /* 0x000fe20000010000 */
[----:B------:R-:W-:Y:S01]  /*26370*/  LOP3.LUT P6, RZ, R190, 0x1, RZ, 0xc0, !PT ;  /* 0x00000001beff7812 */ /* 0x000fe200078cc0ff */
[----:B------:R-:W-:-:S02]  /*26380*/  FFMA.FTZ R104, R104, R104, RZ ;  /* 0x0000006868687223 */ /* 0x000fc400000100ff */
        /* <DEDUP_REMOVED lines=8> */
[----:B------:R-:W-:Y:S01]  /*26410*/  FADD.FTZ R104, R61, -R197 ;  /* 0x800000c53d687221 */ /* 0x000fe20000010000 */
        /* <DEDUP_REMOVED lines=28> */
[----:B------:R-:W-:Y:S02]  /*265e0*/  FFMA.FTZ R105, R105, R105, R106 ;  /* 0x0000006969697223 */ /* 0x000fe4000001006a */
[----:B------:R-:W-:Y:S02]  /*265f0*/  IMAD.MOV.U32 R196, RZ, RZ, 0x1f ;  /* 0x0000001fffc47424 */ /* 0x000fe400078e00ff */
[----:B------:R-:W-:Y:S02]  /*26600*/  FFMA.FTZ R105, R104, R104, R105 ;  /* 0x0000006868697223 */ /* 0x000fe40000010069 */
[----:B------:R-:W-:Y:S02]  /*26610*/  FADD.FTZ R104, R75, -R197 ;  /* 0x800000c54b687221 */ /* 0x000fe40000010000 */
[----:B------:R-:W-:-:S02]  /*26620*/  FFMA.FTZ R105, R194, R194, R105 ;  /* 0x000000c2c2697223 */ /* 0x000fc40000010069 */
[----:B------:R-:W-:Y:S02]  /*26630*/  FADD.FTZ R194, R78, -R197 ;  /* 0x800000c54ec27221 */ /* 0x000fe40000010000 */
[----:B------:R-:W-:Y:S01]  /*26640*/  @P5 FFMA.FTZ R106, R104, R104, R105 ;  /* 0x00000068686a5223 */ /* 0x000fe20000010069 */
[----:B------:R-:W-:Y:S01]  /*26650*/  ISETP.NE.AND P5, PT, R198, RZ, PT ;  /* 0x000000ffc600720c */ /* 0x000fe20003fa5270 */
[--C-:B------:R-:W-:Y:S02]  /*26660*/  FADD.FTZ R105, R76, -R197.reuse ;  /* 0x800000c54c697221 */ /* 0x100fe40000010000 */
        /* <DEDUP_REMOVED lines=11> */
[----:B------:R-:W-:Y:S02]  /*26720*/  IMAD.MOV.U32 R199, RZ, RZ, -0x1 ;  /* 0xffffffffffc77424 */ /* 0x000fe400078e00ff */
[----:B------:R-:W-:Y:S02]  /*26730*/  FFMA.FTZ R105, R104, R104, R105 ;  /* 0x0000006868697223 */ /* 0x000fe40000010069 */
[----:B------:R-:W-:Y:S02]  /*26740*/  FADD.FTZ R104, R83, -R197 ;  /* 0x800000c553687221 */ /* 0x000fe40000010000 */
[----:B------:R-:W-:-:S02]  /*26750*/  FFMA.FTZ R105, R194, R194, R105 ;  /* 0x000000c2c2697223 */ /* 0x000fc40000010069 */
[----:B------:R-:W-:Y:S02]  /*26760*/  FADD.FTZ R194, R86, -R197 ;  /* 0x800000c556c27221 */ /* 0x000fe40000010000 */
        /* <DEDUP_REMOVED lines=41> */
[----:B------:R-:W-:Y:S05]  /*26a00*/  CALL.REL.NOINC `($__internal_70_$__cuda_sm70_shflsync_bfly_p) ;  /* 0x000001a000007944 */ /* 0x000fea0003c00000 */
[----:B01----:R-:W-:Y:S01]  /*26a10*/  FADD.FTZ R106, R106, R195 ;  /* 0x000000c36a6a7221 */ /* 0x003fe20000010000 */
[----:B------:R-:W-:Y:S01]  /*26a20*/  MOV R104, 0x26a70 ;  /* 0x00026a7000687802 */ /* 0x000fe20000000f00 */
[----:B------:R-:W-:Y:S02]  /*26a30*/  IMAD.MOV.U32 R195, RZ, RZ, 0x2 ;  /* 0x00000002ffc37424 */ /* 0x000fe400078e00ff */
[----:B------:R-:W-:Y:S02]  /*26a40*/  IMAD.MOV.U32 R196, RZ, RZ, 0x1f ;  /* 0x0000001fffc47424 */ /* 0x000fe400078e00ff */
[----:B------:R-:W-:Y:S02]  /*26a50*/  IMAD.MOV.U32 R199, RZ, RZ, -0x1 ;  /* 0xffffffffffc77424 */ /* 0x000fe400078e00ff */
[----:B------:R-:W-:Y:S05]  /*26a60*/  CALL.REL.NOINC `($__internal_70_$__cuda_sm70_shflsync_bfly_p) ;  /* 0x0000014000007944 */ /* 0x000fea0003c00000 */
[----:B01----:R-:W-:Y:S01]  /*26a70*/  FADD.FTZ R106, R106, R195 ;  /* 0x000000c36a6a7221 */ /* 0x003fe20000010000 */
[----:B------:R-:W-:Y:S01]  /*26a80*/  MOV R195, 0x4 ;  /* 0x0000000400c37802 */ /* 0x000fe20000000f00 */
[----:B------:R-:W-:Y:S01]  /*26a90*/  IMAD.MOV.U32 R196, RZ, RZ, 0x1f ;  /* 0x0000001fffc47424 */ /* 0x000fe200078e00ff */
[----:B------:R-:W-:Y:S01]  /*26aa0*/  MOV R104, 0x26ad0 ;  /* 0x00026ad000687802 */ /* 0x000fe20000000f00 */
[----:B------:R-:W-:-:S02]  /*26ab0*/  IMAD.MOV.U32 R199, RZ, RZ, -0x1 ;  /* 0xffffffffffc77424 */ /* 0x000fc400078e00ff */
        /* <DEDUP_REMOVED lines=8> */
[----:B------:R-:W-:Y:S01]  /*26b40*/  MOV R104, 0x26ba0 ;  /* 0x00026ba000687802 */ /* 0x000fe20000000f00 */
[----:B------:R-:W-:Y:S02]  /*26b50*/  IMAD.MOV.U32 R195, RZ, RZ, 0x10 ;  /* 0x00000010ffc37424 */ /* 0x000fe400078e00ff */
[----:B0-----:R-:W-:Y:S02]  /*26b60*/  IMAD.MOV.U32 R196, RZ, RZ, 0x1f ;  /* 0x0000001fffc47424 */ /* 0x001fe400078e00ff */
[----:B------:R-:W-:Y:S02]  /*26b70*/  IMAD.MOV.U32 R199, RZ, RZ, -0x1 ;  /* 0xffffffffffc77424 */ /* 0x000fe400078e00ff */
[----:B------:R-:W-:-:S02]  /*26b80*/  IMAD.MOV.U32 R106, RZ, RZ, R194 ;  /* 0x000000ffff6a7224 */ /* 0x000fc400078e00c2 */
[----:B------:R-:W-:Y:S05]  /*26b90*/  CALL.REL.NOINC `($__internal_70_$__cuda_sm70_shflsync_bfly_p) ;  /* 0x0000001000007944 */ /* 0x000fea0003c00000 */
[----:B01----:R-:W-:Y:S05]  /*26ba0*/  BRA `(.L_x_34423) ;  /* 0xffffe43000007947 */ /* 0x003fea000383ffff */
        .weak           $__internal_70_$__cuda_sm70_shflsync_bfly_p
        .type           $__internal_70_$__cuda_sm70_shflsync_bfly_p,@function
        .size           $__internal_70_$__cuda_sm70_shflsync_bfly_p,(.L_x_39514 - $__internal_70_$__cuda_sm70_shflsync_bfly_p)
$__internal_70_$__cuda_sm70_shflsync_bfly_p:
[----:B------:R-:W-:Y:S01]  /*26bb0*/  IMAD.MOV.U32 R105, RZ, RZ, 0x0 ;  /* 0x00000000ff697424 */ /* 0x000fe200078e00ff */
[----:B------:R-:W-:Y:S04]  /*26bc0*/  WARPSYNC R199 ;  /* 0x000000c700007348 */ /* 0x000fe80003800000 */
[----:B------:R0:W1:Y:S01]  /*26bd0*/  SHFL.BFLY PT, R195, R106, R195, R196 ;  /* 0x0c0000c36ac37389 */ /* 0x00006200000e00c4 */
[----:B------:R-:W-:Y:S05]  /*26be0*/  RET.REL.NODEC R104 `(_ZN10layer_norm31ln_parallel_residual_fwd_kernelINS_13Kernel_traitsI6__halfffffjLj1536ELj1ELj4ELj1ELj16ENS_18Kernel_traits_baseILj1536ES2_ffffjLj128EEEEELb1ELb1ELb0EEEvNS_9FwdParamsE) ;  /* 0xfffd941068007950 */ /* 0x000fea0003c3ffff */
.L_x_34424:
        /* <DEDUP_REMOVED lines=9> */
.L_x_39514:


//--------------------- .text._ZN10layer_norm31ln_parallel_residual_fwd_kernelINS_13Kernel_traitsI6__halfffffjLj1536ELj1ELj4ELj1ELj16ENS_18Kernel_traits_baseILj1536ES2_ffffjLj128EEEEELb1ELb1ELb1EEEvNS_9FwdParamsE --------------------------
	.section	.text._ZN10layer_norm31ln_parallel_residual_fwd_kernelINS_13Kernel_traitsI6__halfffffjLj1536ELj1ELj4ELj1ELj16ENS_18Kernel_traits_baseILj1536ES2_ffffjLj128EEEEELb1ELb1ELb1EEEvNS_9FwdParamsE,"ax",@progbits
	.sectioninfo	@"SHI_REGISTERS=255"
	.align	128
        .global         _ZN10layer_norm31ln_parallel_residual_fwd_kernelINS_13Kernel_traitsI6__halfffffjLj1536ELj1ELj4ELj1ELj16ENS_18Kernel_traits_baseILj1536ES2_ffffjLj128EEEEELb1ELb1ELb1EEEvNS_9FwdParamsE
        .type           _ZN10layer_norm31ln_parallel_residual_fwd_kernelINS_13Kernel_traitsI6__halfffffjLj1536ELj1ELj4ELj1ELj16ENS_18Kernel_traits_baseILj1536ES2_ffffjLj128EEEEELb1ELb1ELb1EEEvNS_9FwdParamsE,@function
        .size           _ZN10layer_norm31ln_parallel_residual_fwd_kernelINS_13Kernel_traitsI6__halfffffjLj1536ELj1ELj4ELj1ELj16ENS_18Kernel_traits_baseILj1536ES2_ffffjLj128EEEEELb1ELb1ELb1EEEvNS_9FwdParamsE,(.L_x_39515 - _ZN10layer_norm31ln_parallel_residual_fwd_kernelINS_13Kernel_traitsI6__halfffffjLj1536ELj1ELj4ELj1ELj16ENS_18Kernel_traits_baseILj1536ES2_ffffjLj128EEEEELb1ELb1ELb1EEEvNS_9FwdParamsE)
        .other          _ZN10layer_norm31ln_parallel_residual_fwd_kernelINS_13Kernel_traitsI6__halfffffjLj1536ELj1ELj4ELj1ELj16ENS_18Kernel_traits_baseILj1536ES2_ffffjLj128EEEEELb1ELb1ELb1EEEvNS_9FwdParamsE,@"STO_CUDA_ENTRY STV_DEFAULT"
_ZN10layer_norm31ln_parallel_residual_fwd_kernelINS_13Kernel_traitsI6__halfffffjLj1536ELj1ELj4ELj1ELj16ENS_18Kernel_traits_baseILj1536ES2_ffffjLj128EEEEELb1ELb1ELb1EEEvNS_9FwdParamsE:
.text._ZN10layer_norm31ln_parallel_residual_fwd_kernelINS_13Kernel_traitsI6__halfffffjLj1536ELj1ELj4ELj1ELj16ENS_18Kernel_traits_baseILj1536ES2_ffffjLj128EEEEELb1ELb1ELb1EEEvNS_9FwdParamsE:
[----:B------:R-:W-:Y:S02]  /*0000*/  IMAD.MOV.U32 R1, RZ, RZ, c[0x0][0x28] ;  /* 0x00000a00ff017624 */ /* 0x000fe400078e00ff */
[----:B------:R-:W0:Y:S01]  /*0010*/  S2R R182, SR_TID.X ;  /* 0x0000000000b67919 */ /* 0x000e220000002100 */
[----:B------:R-:W-:Y:S01]  /*0020*/  ULDC.U8 UR4, c[0x0][0x244] ;  /* 0x0000910000047ab9 */ /* 0x000fe20000000000 */
[----:B------:R-:W-:Y:S01]  /*0030*/  IMAD.MOV.U32 R187, RZ, RZ, c[0x0][0x23c] ;  /* 0x00008f00ffbb7624 */ /* 0x000fe200078e00ff */
[----:B------:R-:W-:Y:S01]  /*0040*/  ISETP.NE.AND P1, PT, RZ, UR4, PT ;  /* 0x00000004ff007c0c */ /* 0x000fe2000bf25270 */
[----:B------:R-:W-:Y:S01]  /*0050*/  IMAD.MOV.U32 R186, RZ, RZ, c[0x0][0x238] ;  /* 0x00008e00ffba7624 */ /* 0x000fe200078e00ff */
[----:B------:R-:W-:Y:S01]  /*0060*/  ISETP.NE.U32.AND P0, PT, RZ, c[0x0][0x218], PT ;  /* 0x00008600ff007a0c */ /* 0x000fe20003f05070 */
[----:B------:R-:W-:Y:S01]  /*0070*/  IMAD.MOV.U32 R184, RZ, RZ, c[0x0][0x230] ;  /* 0x00008c00ffb87624 */ /* 0x000fe200078e00ff */
[----:B------:R-:W-:Y:S02]  /*0080*/  ULDC.64 UR4, c[0x0][0x118] ;  /* 0x0000460000047ab9 */ /* 0x000fe40000000a00 */
[----:B------:R-:W-:Y:S01]  /*0090*/  ISETP.NE.AND.EX P0, PT, RZ, c[0x0][0x21c], PT, P0 ;  /* 0x00008700ff007a0c */ /* 0x000fe20003f05300 */
[----:B------:R-:W-:-:S06]  /*00a0*/  IMAD.MOV.U32 R185, RZ, RZ, c[0x0][0x234] ;  /* 0x00008d00ffb97624 */ /* 0x000fcc00078e00ff */
[----:B------:R-:W-:Y:S01]  /*00b0*/  @P1 IMAD.MOV.U32 R2, RZ, RZ, R186 ;  /* 0x000000ffff021224 */ /* 0x000fe200078e00ba */
[----:B------:R-:W-:Y:S01]  /*00c0*/  @P1 MOV R3, R187 ;  /* 0x000000bb00031202 */ /* 0x000fe20000000f00 */
[----:B------:R-:W5:Y:S04]  /*00d0*/  @P1 LDG.E.64 R184, [R184.64] ;  /* 0x00000004b8b81981 */ /* 0x000f68000c1e1b00 */
[----:B------:R1:W5:Y:S01]  /*00e0*/  @P1 LDG.E.64 R14, [R2.64] ;  /* 0x00000004020e1981 */ /* 0x000362000c1e1b00 */
[----:B0-----:R-:W-:-:S05]  /*00f0*/  IMAD.SHL.U32 R0, R182, 0x8, RZ ;  /* 0x00000008b6007824 */ /* 0x001fca00078e00ff */
[----:B------:R-:W-:-:S04]  /*0100*/  LOP3.LUT R10, R0, 0xf8, RZ, 0xc0, !PT ;  /* 0x000000f8000a7812 */ /* 0x000fc800078ec0ff */
[----:B------:R-:W-:-:S05]  /*0110*/  IADD3 R12, P2, R10, c[0x0][0x218], RZ ;  /* 0x000086000a0c7a10 */ /* 0x000fca0007f5e0ff */
[----:B------:R-:W-:-:S05]  /*0120*/  IMAD.X R13, RZ, RZ, c[0x0][0x21c], P2 ;  /* 0x00008700ff0d7624 */ /* 0x000fca00010e06ff */
        /* <DEDUP_REMOVED lines=10> */
[----:B-1----:R0:W5:Y:S04]  /*01d0*/  @P0 LDG.E.64 R2, [R12.64+0xa00] ;  /* 0x000a00040c020981 */ /* 0x002168000c1e1b00 */
[----:B------:R0:W5:Y:S04]  /*01e0*/  @P0 LDG.E.64 R68, [R12.64+0xb00] ;  /* 0x000b00040c440981 */ /* 0x000168000c1e1b00 */
[----:B------:R-:W1:Y:S01]  /*01f0*/  S2R R0, SR_CTAID.X ;  /* 0x0000000000007919 */ /* 0x000e620000002500 */
[----:B------:R-:W-:-:S02]  /*0200*/  SHF.R.U32.HI R183, RZ, 0x5, R182 ;  /* 0x00000005ffb77819 */ /* 0x000fc400000116b6 */
[----:B------:R-:W-:Y:S02]  /*0210*/  IADD3 R10, P3, R10, c[0x0][0x1b0], RZ ;  /* 0x00006c000a0a7a10 */ /* 0x000fe40007f7e0ff */
[----:B-1----:R-:W-:-:S04]  /*0220*/  LEA R183, R0, R183, 0x2 ;  /* 0x000000b700b77211 */ /* 0x002fc800078e10ff */
[----:B------:R-:W-:Y:S01]  /*0230*/  ISETP.GE.AND P2, PT, R183, c[0x0][0x164], PT ;  /* 0x00005900b7007a0c */ /* 0x000fe20003f46270 */
[----:B------:R-:W-:-:S12]  /*0240*/  IMAD.X R11, RZ, RZ, c[0x0][0x1b4], P3 ;  /* 0x00006d00ff0b7624 */ /* 0x000fd800018e06ff */
[----:B------:R-:W-:Y:S05]  /*0250*/  @P2 EXIT ;  /* 0x000000000000294d */ /* 0x000fea0003800000 */
[----:B0-----:R0:W2:Y:S04]  /*0260*/  LDG.E.64 R46, [R10.64+0x600] ;  /* 0x000600040a2e7981 */ /* 0x0010a8000c1e1b00 */
[----:B------:R0:W3:Y:S04]  /*0270*/  LDG.E.64 R66, [R10.64] ;  /* 0x000000040a427981 */ /* 0x0000e8000c1e1b00 */
[----:B------:R0:W4:Y:S04]  /*0280*/  LDG.E.64 R64, [R10.64+0x100] ;  /* 0x000100040a407981 */ /* 0x000128000c1e1b00 */
        /* <DEDUP_REMOVED lines=8> */
[----:B------:R0:W4:Y:S01]  /*0310*/  LDG.E.64 R112, [R10.64+0xb00] ;  /* 0x000b00040a707981 */ /* 0x000122000c1e1b00 */
[----:B-----5:R-:W-:-:S05]  /*0320*/  @P1 IADD3 R186, P2, R14, c[0x0][0x240], RZ ;  /* 0x000090000eba1a10 */ /* 0x020fca0007f5e0ff */
[----:B------:R-:W-:Y:S02]  /*0330*/  @P1 IMAD.X R187, RZ, RZ, R15, P2 ;  /* 0x000000ffffbb1224 */ /* 0x000fe400010e060f */
[----:B------:R-:W-:-:S03]  /*0340*/  IMAD R182, R0, c[0x0][0x0], R182 ;  /* 0x0000000000b67a24 */ /* 0x000fc600078e02b6 */
[--C-:B------:R-:W-:Y:S01]  /*0350*/  SHF.R.U64 R181, R186, 0x2, R187.reuse ;  /* 0x00000002bab57819 */ /* 0x100fe200000012bb */
[----:B------:R-:W-:Y:S01]  /*0360*/  IMAD.WIDE.U32 R14, R182, -0x326172a9, RZ ;  /* 0xcd9e8d57b60e7825 */ /* 0x000fe200078e00ff */
[----:B------:R-:W-:-:S03]  /*0370*/  SHF.R.U32.HI R180, RZ, 0x2, R187 ;  /* 0x00000002ffb47819 */ /* 0x000fc600000116bb */
[----:B------:R-:W-:Y:S01]  /*0380*/  IMAD.WIDE.U32 R12, R181, -0x2daee0ad, RZ ;  /* 0xd2511f53b50c7825 */ /* 0x000fe200078e00ff */
[----:B------:R-:W-:-:S04]  /*0390*/  LOP3.LUT R16, R15, R180, R184, 0x96, !PT ;  /* 0x000000b40f107212 */ /* 0x000fc800078e96b8 */
[----:B------:R-:W-:Y:S01]  /*03a0*/  LOP3.LUT R0, R13, R185, RZ, 0x3c, !PT ;  /* 0x000000b90d007212 */ /* 0x000fe200078e3cff */
[----:B------:R-:W-:Y:S01]  /*03b0*/  IMAD.WIDE.U32 R16, R16, -0x2daee0ad, RZ ;  /* 0xd2511f5310107825 */ /* 0x000fe200078e00ff */
[----:B------:R-:W-:Y:S02]  /*03c0*/  IADD3 R44, R185, -0x4498517b, RZ ;  /* 0xbb67ae85b92c7810 */ /* 0x000fe40007ffe0ff */
[----:B------:R-:W-:Y:S01]  /*03d0*/  IADD3 R43, R184, -0x61c88647, RZ ;  /* 0x9e3779b9b82b7810 */ /* 0x000fe20007ffe0ff */
[----:B0-----:R-:W-:Y:S01]  /*03e0*/  IMAD.WIDE.U32 R10, R0, -0x326172a9, RZ ;  /* 0xcd9e8d57000a7825 */ /* 0x001fe200078e00ff */
[----:B------:R-:W-:-:S04]  /*03f0*/  LOP3.LUT R15, R17, R12, R44, 0x96, !PT ;  /* 0x0000000c110f7212 */ /* 0x000fc800078e962c */
[----:B------:R-:W-:Y:S01]  /*0400*/  LOP3.LUT R12, R11, R43, R14, 0x96, !PT ;  /* 0x0000002b0b0c7212 */ /* 0x000fe200078e960e */
[----:B------:R-:W-:Y:S01]  /*0410*/  IMAD.WIDE.U32 R14, R15, -0x326172a9, RZ ;  /* 0xcd9e8d570f0e7825 */ /* 0x000fe200078e00ff */
[----:B------:R-:W-:Y:S02]  /*0420*/  IADD3 R42, R184, 0x3c6ef372, RZ ;  /* 0x3c6ef372b82a7810 */ /* 0x000fe40007ffe0ff */
[----:B------:R-:W-:Y:S01]  /*0430*/  IADD3 R41, R185, 0x76cf5d0a, RZ ;  /* 0x76cf5d0ab9297810 */ /* 0x000fe20007ffe0ff */
[----:B------:R-:W-:Y:S01]  /*0440*/  IMAD.WIDE.U32 R12, R12, -0x2daee0ad, RZ ;  /* 0xd2511f530c0c7825 */ /* 0x000fe200078e00ff */
[----:B------:R-:W-:-:S04]  /*0450*/  LOP3.LUT R10, R15, R10, R42, 0x96, !PT ;  /* 0x0000000a0f0a7212 */ /* 0x000fc800078e962a */
[----:B------:R-:W-:Y:S01]  /*0460*/  LOP3.LUT R16, R13, R16, R41, 0x96, !PT ;  /* 0x000000100d107212 */ /* 0x000fe200078e9629 */
[----:B------:R-:W-:Y:S01]  /*0470*/  IMAD.WIDE.U32 R10, R10, -0x2daee0ad, RZ ;  /* 0xd2511f530a0a7825 */ /* 0x000fe200078e00ff */
[----:B------:R-:W-:Y:S02]  /*0480*/  IADD3 R40, R185, 0x32370b8f, RZ ;  /* 0x32370b8fb9287810 */ /* 0x000fe40007ffe0ff */
[----:B------:R-:W-:Y:S01]  /*0490*/  IADD3 R39, R184, -0x255992d5, RZ ;  /* 0xdaa66d2bb8277810 */ /* 0x000fe20007ffe0ff */
        /* <DEDUP_REMOVED lines=10> */
[----:B------:R-:W-:Y:S02]  /*0540*/  IADD3 R36, R185, -0x56f99767, RZ ;  /* 0xa9066899b9247810 */ /* 0x000fe40007ffe0ff */
[----:B------:R-:W-:Y:S01]  /*0550*/  IADD3 R35, R184, 0x1715609d, RZ ;  /* 0x1715609db8237810 */ /* 0x000fe20007ffe0ff */
        /* <DEDUP_REMOVED lines=15> */
[----:B------:R-:W-:Y:S01]  /*0650*/  IMAD.HI.U32 R11, R12, -0x326172a9, RZ ;  /* 0xcd9e8d570c0b7827 */ /* 0x000fe200078e00ff */
[----:B------:R-:W-:Y:S02]  /*0660*/  IADD3 R30, R184, -0xe443238, RZ ;  /* 0xf1bbcdc8b81e7810 */ /* 0x000fe40007ffe0ff */
[----:B------:R-:W-:Y:S01]  /*0670*/  IADD3 R29, R185, -0x24c28bd8, RZ ;  /* 0xdb3d7428b91d7810 */ /* 0x000fe20007ffe0ff */
[----:B------:R-:W-:Y:S01]  /*0680*/  IMAD.HI.U32 R0, R14, -0x2daee0ad, RZ ;  /* 0xd2511f530e007827 */ /* 0x000fe200078e00ff */
[----:B------:R-:W-:Y:S01]  /*0690*/  LOP3.LUT R152, R11, R16, R30, 0x96, !PT ;  /* 0x000000100b987212 */ /* 0x000fe200078e961e */
[----:B------:R-:W-:Y:S01]  /*06a0*/  @!P0 CS2R R22, SRZ ;  /* 0x0000000000168805 */ /* 0x000fe2000001ff00 */
[----:B------:R-:W-:Y:S01]  /*06b0*/  @!P0 CS2R R20, SRZ ;  /* 0x0000000000148805 */ /* 0x000fe2000001ff00 */
[----:B------:R-:W-:Y:S01]  /*06c0*/  @!P0 CS2R R18, SRZ ;  /* 0x0000000000128805 */ /* 0x000fe2000001ff00 */
[----:B------:R-:W-:Y:S01]  /*06d0*/  LOP3.LUT R154, R0, R10, R29, 0x96, !PT ;  /* 0x0000000a009a7212 */ /* 0x000fe200078e961d */
        /* <DEDUP_REMOVED lines=9> */
[----:B------:R-:W-:Y:S01]  /*0770*/  IMAD R11, R14, -0x2daee0ad, RZ ;  /* 0xd2511f530e0b7824 */ /* 0x000fe200078e02ff */
[----:B------:R-:W-:Y:S01]  /*0780*/  IADD3 R28, R185, -0x695add53, RZ ;  /* 0x96a522adb91c7810 */ /* 0x000fe20007ffe0ff */
[----:B------:R-:W-:Y:S01]  /*0790*/  IMAD.HI.U32 R26, R152, -0x2daee0ad, RZ ;  /* 0xd2511f53981a7827 */ /* 0x000fe200078e00ff */
[----:B------:R-:W-:Y:S01]  /*07a0*/  IADD3 R27, R184, -0x700cb87f, RZ ;  /* 0x8ff34781b81b7810 */ /* 0x000fe20007ffe0ff */
[----:B------:R-:W-:Y:S01]  /*07b0*/  HADD2.F32 R10, -RZ, R8.H0_H0 ;  /* 0x20000008ff0a7230 */ /* 0x000fe20000004100 */
[--C-:B------:R-:W-:Y:S01]  /*07c0*/  SHF.R.U64 R114, R22, 0x10, R23.reuse ;  /* 0x0000001016727819 */ /* 0x100fe20000001217 */
[----:B------:R-:W-:Y:S01]  /*07d0*/  IMAD R0, R12, -0x326172a9, RZ ;  /* 0xcd9e8d570c007824 */ /* 0x000fe200078e02ff */
[----:B------:R-:W-:Y:S01]  /*07e0*/  SHF.R.U32.HI R115, RZ, 0x10, R23 ;  /* 0x00000010ff737819 */ /* 0x000fe20000011617 */
[----:B------:R-:W-:Y:S01]  /*07f0*/  IMAD.HI.U32 R25, R154, -0x326172a9, RZ ;  /* 0xcd9e8d579a197827 */ /* 0x000fe200078e00ff */
        /* <DEDUP_REMOVED lines=21> */
[----:B------:R-:W-:Y:S01]  /*0950*/  SHF.R.U32.HI R137, RZ, 0x10, R69 ;  /* 0x00000010ff897819 */ /* 0x000fe20000011645 */
[----:B------:R-:W-:Y:S02]  /*0960*/  HADD2.F32 R24, -RZ, R22.H0_H0 ;  /* 0x20000016ff187230 */ /* 0x000fe40000004100 */
[----:B------:R-:W-:Y:S01]  /*0970*/  HADD2.F32 R8, -RZ, R6.H0_H0 ;  /* 0x20000006ff087230 */ /* 0x000fe20000004100 */
[----:B------:R-:W-:Y:S01]  /*0980*/  LOP3.LUT R26, R26, R11, R28, 0x96, !PT ;  /* 0x0000000b1a1a7212 */ /* 0x000fe200078e961c */
[----:B------:R-:W-:Y:S01]  /*0990*/  HADD2.F32 R22, -RZ, R20.H0_H0 ;  /* 0x20000014ff167230 */ /* 0x000fe20000004100 */
[----:B------:R-:W-:Y:S01]  /*09a0*/  LOP3.LUT R25, R25, R0, R27, 0x96, !PT ;  /* 0x0000000019197212 */ /* 0x000fe200078e961b */
[----:B------:R-:W-:Y:S01]  /*09b0*/  HADD2.F32 R6, -RZ, R4.H0_H0 ;  /* 0x20000004ff067230 */ /* 0x000fe20000004100 */
[----:B------:R-:W-:Y:S01]  /*09c0*/  LOP3.LUT R186, R186, 0x3, RZ, 0xc0, !PT ;  /* 0x00000003baba7812 */ /* 0x000fe200078ec0ff */
[----:B------:R-:W-:Y:S01]  /*09d0*/  HADD2.F32 R20, -RZ, R18.H0_H0 ;  /* 0x20000012ff147230 */ /* 0x000fe20000004100 */
[----:B------:R-:W-:Y:S01]  /*09e0*/  IMAD R152, R152, -0x2daee0ad, RZ ;  /* 0xd2511f5398987824 */ /* 0x000fe200078e02ff */
[----:B------:R-:W-:Y:S01]  /*09f0*/  HADD2.F32 R4, -RZ, R2.H0_H0 ;  /* 0x20000002ff047230 */ /* 0x000fe20000004100 */
[----:B------:R-:W-:Y:S01]  /*0a00*/  IMAD R154, R154, -0x326172a9, RZ ;  /* 0xcd9e8d579a9a7824 */ /* 0x000fe200078e02ff */
        /* <DEDUP_REMOVED lines=42> */
[--C-:B---3--:R-:W-:Y:S02]  /*0cb0*/  SHF.R.U64 R177, R66, 0x10, R67.reuse ;  /* 0x0000001042b17819 */ /* 0x108fe40000001243 */
[----:B------:R-:W-:Y:S02]  /*0cc0*/  SHF.R.U32.HI R176, RZ, 0x10, R67 ;  /* 0x00000010ffb07819 */ /* 0x000fe40000011643 */
[--C-:B----4-:R-:W-:Y:S02]  /*0cd0*/  SHF.R.U64 R173, R64, 0x10, R65.reuse ;  /* 0x0000001040ad7819 */ /* 0x110fe40000001241 */
        /* <DEDUP_REMOVED lines=9> */
[--C-:B------:R-:W-:Y:S01]  /*0d70*/  SHF.R.U64 R141, R48, 0x10, R49.reuse ;  /* 0x00000010308d7819 */ /* 0x100fe20000001231 */
[----:B------:R-:W-:Y:S01]  /*0d80*/  HADD2.F32 R47, -RZ, R48.H0_H0 ;  /* 0x20000030ff2f7230 */ /* 0x000fe20000004100 */
        /* <DEDUP_REMOVED lines=8> */
[----:B------:R-:W-:Y:S01]  /*0e10*/  SHF.R.U32.HI R150, RZ, 0x10, R113 ;  /* 0x00000010ff967819 */ /* 0x000fe20000011671 */
[----:B------:R-:W-:-:S02]  /*0e20*/  HADD2.F32 R48, -RZ, R49.H0_H0 ;  /* 0x20000031ff307230 */ /* 0x000fc40000004100 */
[----:B------:R-:W-:Y:S02]  /*0e30*/  HADD2.F32 R49, -RZ, R50.H0_H0 ;  /* 0x20000032ff317230 */ /* 0x000fe40000004100 */
[----:B------:R-:W-:Y:S02]  /*0e40*/  HADD2.F32 R50, -RZ, R51.H0_H0 ;  /* 0x20000033ff327230 */ /* 0x000fe40000004100 */
[----:B------:R-:W-:Y:S01]  /*0e50*/  HADD2.F32 R111, -RZ, R112.H0_H0 ;  /* 0x20000070ff6f7230 */ /* 0x000fe20000004100 */
[----:B------:R-:W-:Y:S01]  /*0e60*/  IMAD.MOV.U32 R112, RZ, RZ, RZ ;  /* 0x000000ffff707224 */ /* 0x000fe200078e00ff */
        /* <DEDUP_REMOVED lines=43> */
[----:B------:R-:W-:Y:S01]  /*1120*/  HADD2.F32 R150, -RZ, R150.H0_H0 ;  /* 0x20000096ff967230 */ /* 0x000fe20000004100 */
[----:B------:R-:W-:Y:S02]  /*1130*/  ULDC.U8 UR6, c[0x0][0x1f0] ;  /* 0x00007c0000067ab9 */ /* 0x000fe40000000000 */
.L_x_35208:
[----:B------:R-:W0:Y:S01]  /*1140*/  S2R R190, SR_TID.X ;  /* 0x0000000000be7919 */ /* 0x000e220000002100 */
[----:B------:R-:W-:Y:S01]  /*1150*/  ISETP.NE.U32.AND P0, PT, RZ, c[0x0][0x178], PT ;  /* 0x00005e00ff007a0c */ /* 0x000fe20003f05070 */
[----:B------:R-:W-:Y:S01]  /*1160*/  IMAD R52, R183, c[0x0][0x168], RZ ;  /* 0x00005a00b7347a24 */ /* 0x000fe200078e02ff */
[----:B------:R-:W-:Y:S01]  /*1170*/  ISETP.NE.U32.AND P1, PT, RZ, c[0x0][0x180], PT ;  /* 0x00006000ff007a0c */ /* 0x000fe20003f25070 */
[----:B------:R-:W-:Y:S01]  /*1180*/  IMAD.MOV.U32 R191, RZ, RZ, 0x10 ;  /* 0x00000010ffbf7424 */ /* 0x000fe200078e00ff */
[----:B------:R-:W-:-:S02]  /*1190*/  ISETP.NE.AND.EX P3, PT, RZ, c[0x0][0x17c], PT, P0 ;  /* 0x00005f00ff007a0c */ /* 0x000fc40003f65300 */
[----:B------:R-:W-:Y:S02]  /*11a0*/  ISETP.NE.AND.EX P0, PT, RZ, c[0x0][0x184], PT, P1 ;  /* 0x00006100ff007a0c */ /* 0x000fe40003f05310 */
[----:B------:R-:W-:Y:S01]  /*11b0*/  SHF.R.S32.HI R53, RZ, 0x1f, R52 ;  /* 0x0000001fff357819 */ /* 0x000fe20000011434 */
[----:B------:R-:W-:Y:S01]  /*11c0*/  BSSY B0, `(.L_x_34425) ;  /* 0x0000019000007945 */ /* 0x000fe20003800000 */
[----:B------:R-:W-:Y:S02]  /*11d0*/  P2R R193, PR, RZ, 0x8 ;  /* 0x00000008ffc17803 */ /* 0x000fe40000000000 */
        /* <DEDUP_REMOVED lines=22> */
.L_x_34426:
[----:B0-----:R-:W-:Y:S02]  /*1340*/  IMAD.MOV.U32 R64, RZ, RZ, R154 ;  /* 0x000000ffff407224 */ /* 0x001fe400078e009a */
.L_x_34427:
[----:B------:R-:W-:Y:S05]  /*1350*/  BSYNC B0 ;  /* 0x0000000000007941 */ /* 0x000fea0003800000 */
.L_x_34425:
        /* <DEDUP_REMOVED lines=16> */
.L_x_34431:
[----:B------:R-:W-:Y:S05]  /*1460*/  BSYNC B1 ;  /* 0x0000000000017941 */ /* 0x000fea0003800000 */
.L_x_34430:
        /* <DEDUP_REMOVED lines=44> */
.L_x_34429:
[----:B------:R-:W-:Y:S05]  /*1730*/  BSYNC B0 ;  /* 0x0000000000007941 */ /* 0x000fea0003800000 */
.L_x_34428:
[----:B------:R-:W0:Y:S01]  /*1740*/  I2F.U32 R57, R64 ;  /* 0x0000004000397306 */ /* 0x000e220000201000 */
[----:B------:R-:W-:Y:S01]  /*1750*/  HFMA2.MMA R192, -RZ, RZ, 0.1171875, 0 ;  /* 0x2f800000ffc07435 */ /* 0x000fe200000001ff */
[----:B------:R-:W-:Y:S01]  /*1760*/  ISETP.NE.U32.AND P1, PT, RZ, c[0x0][0x178], PT ;  /* 0x00005e00ff007a0c */ /* 0x000fe20003f25070 */
[----:B-----5:R-:W-:-:S03]  /*1770*/  FMUL.FTZ R52, R52, c[0x0][0x1e8] ;  /* 0x00007a0034347a20 */ /* 0x020fc60000410000 */
[----:B------:R-:W-:-:S04]  /*1780*/  ISETP.NE.AND.EX P6, PT, RZ, c[0x0][0x17c], PT, P1 ;  /* 0x00005f00ff007a0c */ /* 0x000fc80003fc5310 */
[----:B------:R-:W-:Y:S01]  /*1790*/  P2R R197, PR, RZ, 0x40 ;  /* 0x00000040ffc57803 */ /* 0x000fe20000000000 */
        /* <DEDUP_REMOVED lines=9> */
.L_x_34432:
        /* <DEDUP_REMOVED lines=12> */
.L_x_34435:
[----:B------:R-:W-:Y:S02]  /*18f0*/  IMAD.MOV.U32 R64, RZ, RZ, R154 ;  /* 0x000000ffff407224 */ /* 0x000fe400078e009a */
.L_x_34436:
[----:B------:R-:W-:Y:S05]  /*1900*/  BSYNC B0 ;  /* 0x0000000000007941 */ /* 0x000fea0003800000 */
.L_x_34434:
        /* <DEDUP_REMOVED lines=16> */
.L_x_34440:
[----:B------:R-:W-:Y:S05]  /*1a10*/  BSYNC B1 ;  /* 0x0000000000017941 */ /* 0x000fea0003800000 */
.L_x_34439:
        /* <DEDUP_REMOVED lines=44> */
.L_x_34438:
[----:B------:R-:W-:Y:S05]  /*1ce0*/  BSYNC B0 ;  /* 0x0000000000007941 */ /* 0x000fea0003800000 */
.L_x_34437:
        /* <DEDUP_REMOVED lines=8> */
.L_x_34433:
        /* <DEDUP_REMOVED lines=12> */
.L_x_34442:
[----:B------:R-:W-:Y:S02]  /*1e30*/  IMAD.MOV.U32 R64, RZ, RZ, R154 ;  /* 0x000000ffff407224 */ /* 0x000fe400078e009a */
.L_x_34443:
[----:B------:R-:W-:Y:S05]  /*1e40*/  BSYNC B0 ;  /* 0x0000000000007941 */ /* 0x000fea0003800000 */
.L_x_34441:
        /* <DEDUP_REMOVED lines=16> */
.L_x_34447:
[----:B------:R-:W-:Y:S05]  /*1f50*/  BSYNC B1 ;  /* 0x0000000000017941 */ /* 0x000fea0003800000 */
.L_x_34446:
        /* <DEDUP_REMOVED lines=44> */
.L_x_34445:
[----:B------:R-:W-:Y:S05]  /*2220*/  BSYNC B0 ;  /* 0x0000000000007941 */ /* 0x000fea0003800000 */
.L_x_34444:
        /* <DEDUP_REMOVED lines=11> */
.L_x_34448:
        /* <DEDUP_REMOVED lines=12> */
.L_x_34451:
[----:B------:R-:W-:Y:S02]  /*23a0*/  IMAD.MOV.U32 R62, RZ, RZ, R154 ;  /* 0x000000ffff3e7224 */ /* 0x000fe400078e009a */
.L_x_34452:
[----:B------:R-:W-:Y:S05]  /*23b0*/  BSYNC B0 ;  /* 0x0000000000007941 */ /* 0x000fea0003800000 */
.L_x_34450:
        /* <DEDUP_REMOVED lines=16> */
.L_x_34456:
[----:B------:R-:W-:Y:S05]  /*24c0*/  BSYNC B1 ;  /* 0x0000000000017941 */ /* 0x000fea0003800000 */
.L_x_34455:
        /* <DEDUP_REMOVED lines=43> */
.L_x_34454:
[----:B------:R-:W-:Y:S05]  /*2780*/  BSYNC B0 ;  /* 0x0000000000007941 */ /* 0x000fea0003800000 */
.L_x_34453:
        /* <DEDUP_REMOVED lines=8> */
.L_x_34449:
        /* <DEDUP_REMOVED lines=12> */
.L_x_34458:
[----:B------:R-:W-:Y:S02]  /*28d0*/  IMAD.MOV.U32 R62, RZ, RZ, R154 ;  /* 0x000000ffff3e7224 */ /* 0x000fe400078e009a */
.L_x_34459:
[----:B------:R-:W-:Y:S05]  /*28e0*/  BSYNC B0 ;  /* 0x0000000000007941 */ /* 0x000fea0003800000 */
.L_x_34457:
        /* <DEDUP_REMOVED lines=16> */
.L_x_34463:
[----:B------:R-:W-:Y:S05]  /*29f0*/  BSYNC B1 ;  /* 0x0000000000017941 */ /* 0x000fea0003800000 */
.L_x_34462:
        /* <DEDUP_REMOVED lines=44> */
.L_x_34461:
[----:B------:R-:W-:Y:S05]  /*2cc0*/  BSYNC B0 ;  /* 0x0000000000007941 */ /* 0x000fea0003800000 */
.L_x_34460:
        /* <DEDUP_REMOVED lines=11> */
.L_x_34464:
        /* <DEDUP_REMOVED lines=12> */
.L_x_34467:
[----:B------:R-:W-:Y:S02]  /*2e40*/  IMAD.MOV.U32 R54, RZ, RZ, R154 ;  /* 0x000000ffff367224 */ /* 0x000fe400078e009a */
.L_x_34468:
[----:B------:R-:W-:Y:S05]  /*2e50*/  BSYNC B0 ;  /* 0x0000000000007941 */ /* 0x000fea0003800000 */
.L_x_34466:
        /* <DEDUP_REMOVED lines=16> */
.L_x_34472:
[----:B------:R-:W-:Y:S05]  /*2f60*/  BSYNC B1 ;  /* 0x0000000000017941 */ /* 0x000fea0003800000 */
.L_x_34471:
        /* <DEDUP_REMOVED lines=43> */
.L_x_34470:
[----:B------:R-:W-:Y:S05]  /*3220*/  BSYNC B0 ;  /* 0x0000000000007941 */ /* 0x000fea0003800000 */
.L_x_34469:
        /* <DEDUP_REMOVED lines=8> */
.L_x_34465:
        /* <DEDUP_REMOVED lines=12> */
.L_x_34474:
[----:B------:R-:W-:Y:S02]  /*3370*/  IMAD.MOV.U32 R54, RZ, RZ, R154 ;  /* 0x000000ffff367224 */ /* 0x000fe400078e009a */
.L_x_34475:
[----:B------:R-:W-:Y:S05]  /*3380*/  BSYNC B0 ;  /* 0x0000000000007941 */ /* 0x000fea0003800000 */
.L_x_34473:
        /* <DEDUP_REMOVED lines=16> */
.L_x_34479:
[----:B------:R-:W-:Y:S05]  /*3490*/  BSYNC B1 ;  /* 0x0000000000017941 */ /* 0x000fea0003800000 */
.L_x_34478:
        /* <DEDUP_REMOVED lines=44> */
.L_x_34477:
[----:B------:R-:W-:Y:S05]  /*3760*/  BSYNC B0 ;  /* 0x0000000000007941 */ /* 0x000fea0003800000 */
.L_x_34476:
        /* <DEDUP_REMOVED lines=11> */
.L_x_34480:
        /* <DEDUP_REMOVED lines=12> */
.L_x_34483:
[----:B------:R-:W-:Y:S02]  /*38e0*/  MOV R60, R154 ;  /* 0x0000009a003c7202 */ /* 0x000fe40000000f00 */
.L_x_34484:
[----:B------:R-:W-:Y:S05]  /*38f0*/  BSYNC B0 ;  /* 0x0000000000007941 */ /* 0x000fea0003800000 */
.L_x_34482:
        /* <DEDUP_REMOVED lines=16> */
.L_x_34488:
[----:B------:R-:W-:Y:S05]  /*3a00*/  BSYNC B1 ;  /* 0x0000000000017941 */ /* 0x000fea0003800000 */
.L_x_34487:
        /* <DEDUP_REMOVED lines=44> */
.L_x_34486:
[----:B------:R-:W-:Y:S05]  /*3cd0*/  BSYNC B0 ;  /* 0x0000000000007941 */ /* 0x000fea0003800000 */
.L_x_34485:
        /* <DEDUP_REMOVED lines=8> */
.L_x_34481:
[----:B------:R-:W-:Y:S01]  /*3d60*/  SEL R52, RZ, 0x1000000, P4 ;  /* 0x01000000ff347807 */ /* 0x000fe20002000000 */
[C---:B------:R-:W-:Y:S01]  /*3d70*/  IMAD.SHL.U32 R64, R216.reuse, 0x4, RZ ;  /* 0x00000004d8407824 */ /* 0x040fe200078e00ff */
[----:B------:R-:W-:Y:S02]  /*3d80*/  SEL R53, RZ, 0x10000, P3 ;  /* 0x00010000ff357807 */ /* 0x000fe40001800000 */
[----:B------:R-:W-:Y:S02]  /*3d90*/  SEL R54, RZ, 0x100, P2 ;  /* 0x00000100ff367807 */ /* 0x000fe40001000000 */
[----:B------:R-:W-:Y:S02]  /*3da0*/  LEA R60, P2, R216, c[0x0][0x188], 0x4 ;  /* 0x00006200d83c7a11 */ /* 0x000fe400078420ff */
[----:B------:R-:W-:Y:S02]  /*3db0*/  IADD3 R53, R54, R52, R53 ;  /* 0x0000003436357210 */ /* 0x000fe40007ffe035 */
[----:B------:R-:W-:-:S02]  /*3dc0*/  SEL R54, RZ, 0x1, P1 ;  /* 0x00000001ff367807 */ /* 0x000fc40000800000 */
[----:B------:R-:W-:Y:S02]  /*3dd0*/  SHF.R.U32.HI R65, RZ, 0x1e, R216 ;  /* 0x0000001eff417819 */ /* 0x000fe400000116d8 */
[----:B------:R-:W-:Y:S01]  /*3de0*/  IADD3 R52, P1, R64, c[0x0][0x190], RZ ;  /* 0x0000640040347a10 */ /* 0x000fe20007f3e0ff */
[----:B------:R-:W-:Y:S01]  /*3df0*/  IMAD.IADD R63, R53, 0x1, R54 ;  /* 0x00000001353f7824 */ /* 0x000fe200078e0236 */
[C---:B------:R-:W-:Y:S02]  /*3e00*/  LEA.HI.X R61, R216.reuse, c[0x0][0x18c], RZ, 0x4, P2 ;  /* 0x00006300d83d7a11 */ /* 0x040fe400010f24ff */
[----:B------:R-:W-:Y:S02]  /*3e10*/  IADD3.X R53, R65, c[0x0][0x194], RZ, P1, !PT ;  /* 0x0000650041357a10 */ /* 0x000fe40000ffe4ff */
[----:B------:R-:W-:Y:S01]  /*3e20*/  ISETP.NE.AND P5, PT, R193, RZ, PT ;  /* 0x000000ffc100720c */ /* 0x000fe20003fa5270 */
[----:B------:R0:W-:Y:S01]  /*3e30*/  STG.E.128 [R60.64], R92 ;  /* 0x0000005c3c007986 */ /* 0x0001e2000c101d04 */
[----:B------:R-:W-:-:S03]  /*3e40*/  IADD3 R198, R216, 0x20, RZ ;  /* 0x00000020d8c67810 */ /* 0x000fc60007ffe0ff */
[----:B------:R0:W-:Y:S02]  /*3e50*/  STG.E [R52.64], R63 ;  /* 0x0000003f34007986 */ /* 0x0001e4000c101904 */
        /* <DEDUP_REMOVED lines=8> */
[----:B------:R-:W-:Y:S02]  /*3ee0*/  LOP3.LUT R61, R151, 0xff, RZ, 0xc0, !PT ;  /* 0x000000ff973d7812 */ /* 0x000fe400078ec0ff */
[----:B------:R-:W-:-:S02]  /*3ef0*/  LEA R53, R52, R53, 0x18 ;  /* 0x0000003534357211 */ /* 0x000fc400078ec0ff */
[----:B------:R-:W-:-:S03]  /*3f00*/  IADD3 R52, P1, R64, c[0x0][0x198], RZ ;  /* 0x0000660040347a10 */ /* 0x000fc60007f3e0ff */
[----:B------:R-:W-:Y:S01]  /*3f10*/  IMAD R60, R60, 0x100, R53 ;  /* 0x000001003c3c7824 */ /* 0x000fe200078e0235 */
[----:B------:R-:W-:-:S03]  /*3f20*/  IADD3.X R53, R65, c[0x0][0x19c], RZ, P1, !PT ;  /* 0x0000670041357a10 */ /* 0x000fc60000ffe4ff */
[----:B------:R-:W-:-:S05]  /*3f30*/  IMAD.IADD R61, R60, 0x1, R61 ;  /* 0x000000013c3d7824 */ /* 0x000fca00078e023d */
[----:B------:R0:W-:Y:S02]  /*3f40*/  STG.E [R52.64], R61 ;  /* 0x0000003d34007986 */ /* 0x0001e4000c101904 */
.L_x_34489:
[----:B------:R1:W5:Y:S04]  /*3f50*/  @P5 LDG.E.128 R100, [R58.64] ;  /* 0x000000043a645981 */ /* 0x000368000c1e1d00 */
[----:B------:R1:W5:Y:S04]  /*3f60*/  @P0 LDG.E.128 R96, [R56.64] ;  /* 0x0000000438600981 */ /* 0x000368000c1e1d00 */
        /* <DEDUP_REMOVED lines=13> */
.L_x_34491:
[----:B-1----:R-:W-:Y:S02]  /*4040*/  IMAD.MOV.U32 R64, RZ, RZ, R154 ;  /* 0x000000ffff407224 */ /* 0x002fe400078e009a */
.L_x_34492:
[----:B------:R-:W-:Y:S05]  /*4050*/  BSYNC B0 ;  /* 0x0000000000007941 */ /* 0x000fea0003800000 */
.L_x_34490:
        /* <DEDUP_REMOVED lines=16> */
.L_x_34496:
[----:B------:R-:W-:Y:S05]  /*4160*/  BSYNC B1 ;  /* 0x0000000000017941 */ /* 0x000fea0003800000 */
.L_x_34495:
        /* <DEDUP_REMOVED lines=44> */
.L_x_34494:
[----:B------:R-:W-:Y:S05]  /*4430*/  BSYNC B0 ;  /* 0x0000000000007941 */ /* 0x000fea0003800000 */
.L_x_34493:
        /* <DEDUP_REMOVED lines=12> */
.L_x_34497:
        /* <DEDUP_REMOVED lines=12> */
.L_x_34500:
[----:B------:R-:W-:Y:S02]  /*45c0*/  IMAD.MOV.U32 R64, RZ, RZ, R154 ;  /* 0x000000ffff407224 */ /* 0x000fe400078e009a */
.L_x_34501:
[----:B------:R-:W-:Y:S05]  /*45d0*/  BSYNC B0 ;  /* 0x0000000000007941 */ /* 0x000fea0003800000 */
.L_x_34499:
        /* <DEDUP_REMOVED lines=16> */
.L_x_34505:
[----:B------:R-:W-:Y:S05]  /*46e0*/  BSYNC B1 ;  /* 0x0000000000017941 */ /* 0x000fea0003800000 */
.L_x_34504:
        /* <DEDUP_REMOVED lines=44> */
.L_x_34503:
[----:B------:R-:W-:Y:S05]  /*49b0*/  BSYNC B0 ;  /* 0x0000000000007941 */ /* 0x000fea0003800000 */
.L_x_34502:
        /* <DEDUP_REMOVED lines=8> */
.L_x_34498:
        /* <DEDUP_REMOVED lines=12> */
.L_x_34507:
[----:B------:R-:W-:Y:S02]  /*4b00*/  IMAD.MOV.U32 R64, RZ, RZ, R154 ;  /* 0x000000ffff407224 */ /* 0x000fe400078e009a */
.L_x_34508:
[----:B------:R-:W-:Y:S05]  /*4b10*/  BSYNC B0 ;  /* 0x0000000000007941 */ /* 0x000fea0003800000 */
.L_x_34506:
        /* <DEDUP_REMOVED lines=16> */
.L_x_34512:
[----:B------:R-:W-:Y:S05]  /*4c20*/  BSYNC B1 ;  /* 0x0000000000017941 */ /* 0x000fea0003800000 */
.L_x_34511:
        /* <DEDUP_REMOVED lines=44> */
.L_x_34510:
[----:B------:R-:W-:Y:S05]  /*4ef0*/  BSYNC B0 ;  /* 0x0000000000007941 */ /* 0x000fea0003800000 */
.L_x_34509:
        /* <DEDUP_REMOVED lines=11> */
.L_x_34513:
        /* <DEDUP_REMOVED lines=12> */
.L_x_34516:
[----:B------:R-:W-:Y:S02]  /*5070*/  MOV R62, R154 ;  /* 0x0000009a003e7202 */ /* 0x000fe40000000f00 */
.L_x_34517:
[----:B------:R-:W-:Y:S05]  /*5080*/  BSYNC B0 ;  /* 0x0000000000007941 */ /* 0x000fea0003800000 */
.L_x_34515:
        /* <DEDUP_REMOVED lines=16> */
.L_x_34521:
[----:B------:R-:W-:Y:S05]  /*5190*/  BSYNC B1 ;  /* 0x0000000000017941 */ /* 0x000fea0003800000 */
.L_x_34520:
        /* <DEDUP_REMOVED lines=43> */
.L_x_34519:
[----:B------:R-:W-:Y:S05]  /*5450*/  BSYNC B0 ;  /* 0x0000000000007941 */ /* 0x000fea0003800000 */
.L_x_34518:
        /* <DEDUP_REMOVED lines=8> */
.L_x_34514:
        /* <DEDUP_REMOVED lines=12> */
.L_x_34523:
[----:B------:R-:W-:Y:S02]  /*55a0*/  IMAD.MOV.U32 R62, RZ, RZ, R154 ;  /* 0x000000ffff3e7224 */ /* 0x000fe400078e009a */
.L_x_34524:
[----:B------:R-:W-:Y:S05]  /*55b0*/  BSYNC B0 ;  /* 0x0000000000007941 */ /* 0x000fea0003800000 */
.L_x_34522:
        /* <DEDUP_REMOVED lines=16> */
.L_x_34528:
[----:B------:R-:W-:Y:S05]  /*56c0*/  BSYNC B1 ;  /* 0x0000000000017941 */ /* 0x000fea0003800000 */
.L_x_34527:
        /* <DEDUP_REMOVED lines=44> */
.L_x_34526:
[----:B------:R-:W-:Y:S05]  /*5990*/  BSYNC B0 ;  /* 0x0000000000007941 */ /* 0x000fea0003800000 */
.L_x_34525:
        /* <DEDUP_REMOVED lines=11> */
.L_x_34529:
        /* <DEDUP_REMOVED lines=12> */
.L_x_34532:
[----:B------:R-:W-:Y:S02]  /*5b10*/  IMAD.MOV.U32 R54, RZ, RZ, R154 ;  /* 0x000000ffff367224 */ /* 0x000fe400078e009a */
.L_x_34533:
[----:B------:R-:W-:Y:S05]  /*5b20*/  BSYNC B0 ;  /* 0x0000000000007941 */ /* 0x000fea0003800000 */
.L_x_34531:
        /* <DEDUP_REMOVED lines=16> */
.L_x_34537:
[----:B------:R-:W-:Y:S05]  /*5c30*/  BSYNC B1 ;  /* 0x0000000000017941 */ /* 0x000fea0003800000 */
.L_x_34536:
        /* <DEDUP_REMOVED lines=40> */
[----:B------:R-:W-:Y:S01]  /*5ec0*/  MOV R152, R52 ;  /* 0x0000003400987202 */ /* 0x000fe20000000f00 */
[----:B------:R-:W-:Y:S01]  /*5ed0*/  IMAD.MOV.U32 R52, RZ, RZ, RZ ;  /* 0x000000ffff347224 */ /* 0x000fe200078e00ff */
[----:B------:R-:W-:Y:S02]  /*5ee0*/  LOP3.LUT R26, R53, R56, R28, 0x96, !PT ;  /* 0x00000038351a7212 */ /* 0x000fe400078e961c */
.L_x_34535:
[----:B------:R-:W-:Y:S05]  /*5ef0*/  BSYNC B0 ;  /* 0x0000000000007941 */ /* 0x000fea0003800000 */
.L_x_34534:
        /* <DEDUP_REMOVED lines=8> */
.L_x_34530:
        /* <DEDUP_REMOVED lines=12> */
.L_x_34539:
[----:B------:R-:W-:Y:S02]  /*6040*/  MOV R54, R154 ;  /* 0x0000009a00367202 */ /* 0x000fe40000000f00 */
.L_x_34540:
[----:B------:R-:W-:Y:S05]  /*6050*/  BSYNC B0 ;  /* 0x0000000000007941 */ /* 0x000fea0003800000 */
.L_x_34538:
        /* <DEDUP_REMOVED lines=16> */
.L_x_34544:
[----:B------:R-:W-:Y:S05]  /*6160*/  BSYNC B1 ;  /* 0x0000000000017941 */ /* 0x000fea0003800000 */
.L_x_34543:
        /* <DEDUP_REMOVED lines=44> */
.L_x_34542:
[----:B------:R-:W-:Y:S05]  /*6430*/  BSYNC B0 ;  /* 0x0000000000007941 */ /* 0x000fea0003800000 */
.L_x_34541:
        /* <DEDUP_REMOVED lines=11> */
.L_x_34545:
        /* <DEDUP_REMOVED lines=12> */
.L_x_34548:
[----:B------:R-:W-:Y:S02]  /*65b0*/  IMAD.MOV.U32 R60, RZ, RZ, R154 ;  /* 0x000000ffff3c7224 */ /* 0x000fe400078e009a */
.L_x_34549:
[----:B------:R-:W-:Y:S05]  /*65c0*/  BSYNC B0 ;  /* 0x0000000000007941 */ /* 0x000fea0003800000 */
.L_x_34547:
        /* <DEDUP_REMOVED lines=16> */
.L_x_34553:
[----:B------:R-:W-:Y:S05]  /*66d0*/  BSYNC B1 ;  /* 0x0000000000017941 */ /* 0x000fea0003800000 */
.L_x_34552:
        /* <DEDUP_REMOVED lines=44> */
.L_x_34551:
[----:B------:R-:W-:Y:S05]  /*69a0*/  BSYNC B0 ;  /* 0x0000000000007941 */ /* 0x000fea0003800000 */
.L_x_34550:
        /* <DEDUP_REMOVED lines=8> */
.L_x_34546:
[----:B------:R-:W-:Y:S01]  /*6a30*/  SEL R52, RZ, 0x1000000, P4 ;  /* 0x01000000ff347807 */ /* 0x000fe20002000000 */
[----:B------:R-:W-:Y:S01]  /*6a40*/  IMAD.MOV.U32 R195, RZ, RZ, 0x4 ;  /* 0x00000004ffc37424 */ /* 0x000fe200078e00ff */
[----:B------:R-:W-:Y:S01]  /*6a50*/  SEL R53, RZ, 0x10000, P3 ;  /* 0x00010000ff357807 */ /* 0x000fe20001800000 */
[----:B------:R-:W-:Y:S01]  /*6a60*/  IMAD.WIDE.U32 R60, R198, R191, c[0x0][0x188] ;  /* 0x00006200c63c7625 */ /* 0x000fe200078e00bf */
[----:B------:R-:W-:Y:S02]  /*6a70*/  SEL R54, RZ, 0x100, P2 ;  /* 0x00000100ff367807 */ /* 0x000fe40001000000 */
[----:B------:R-:W-:Y:S02]  /*6a80*/  SEL R55, RZ, 0x1, P1 ;  /* 0x00000001ff377807 */ /* 0x000fe40000800000 */
[----:B------:R-:W-:Y:S01]  /*6a90*/  IADD3 R52, R54, R52, R53 ;  /* 0x0000003436347210 */ /* 0x000fe20007ffe035 */
[----:B------:R0:W-:Y:S01]  /*6aa0*/  STG.E.128 [R60.64], R88 ;  /* 0x000000583c007986 */ /* 0x0001e2000c101d04 */
[----:B------:R-:W-:-:S02]  /*6ab0*/  ISETP.NE.AND P5, PT, R193, RZ, PT ;  /* 0x000000ffc100720c */ /* 0x000fc40003fa5270 */
[----:B------:R-:W-:Y:S01]  /*6ac0*/  IADD3 R63, R52, R55, RZ ;  /* 0x00000037343f7210 */ /* 0x000fe20007ffe0ff */
[----:B------:R-:W-:Y:S01]  /*6ad0*/  IMAD.WIDE.U32 R54, R198, R195, c[0x0][0x190] ;  /* 0x00006400c6367625 */ /* 0x000fe200078e00c3 */
[----:B------:R-:W-:-:S04]  /*6ae0*/  IADD3 R194, R216, 0x40, RZ ;  /* 0x00000040d8c27810 */ /* 0x000fc80007ffe0ff */
[----:B------:R0:W-:Y:S01]  /*6af0*/  STG.E [R54.64], R63 ;  /* 0x0000003f36007986 */ /* 0x0001e2000c101904 */
[----:B------:R-:W-:-:S04]  /*6b00*/  @P0 IMAD.WIDE.U32 R56, R194, R191, c[0x0][0x180] ;  /* 0x00006000c2380625 */ /* 0x000fc800078e00bf */
[----:B------:R-:W-:-:S04]  /*6b10*/  @P5 IMAD.WIDE.U32 R58, R194, R191, c[0x0][0x178] ;  /* 0x00005e00c23a5625 */ /* 0x000fc800078e00bf */
[----:B------:R-:W-:Y:S01]  /*6b20*/  IMAD.WIDE.U32 R52, R194, R191, c[0x0][0x170] ;  /* 0x00005c00c2347625 */ /* 0x000fe200078e00bf */
[----:B------:R-:W-:Y:S05]  /*6b30*/  @!P5 BRA `(.L_x_34554) ;  /* 0x000000a00000d947 */ /* 0x000fea0003800000 */
[----:B0-----:R-:W-:Y:S01]  /*6b40*/  IMAD.U32 R55, R155, 0x10000, RZ ;  /* 0x000100009b377824 */ /* 0x001fe200078e00ff */
[----:B------:R-:W-:Y:S02]  /*6b50*/  LOP3.LUT R54, R156, 0xffff, RZ, 0xc0, !PT ;  /* 0x0000ffff9c367812 */ /* 0x000fe400078ec0ff */
[----:B------:R-:W-:Y:S02]  /*6b60*/  LOP3.LUT R61, R153, 0xff, RZ, 0xc0, !PT ;  /* 0x000000ff993d7812 */ /* 0x000fe400078ec0ff */
[----:B------:R-:W-:Y:S02]  /*6b70*/  LOP3.LUT R55, R55, 0xff0000, RZ, 0xc0, !PT ;  /* 0x00ff000037377812 */ /* 0x000fe400078ec0ff */
[----:B------:R-:W-:-:S03]  /*6b80*/  LOP3.LUT R60, R151, 0xff, RZ, 0xc0, !PT ;  /* 0x000000ff973c7812 */ /* 0x000fc600078ec0ff */
[----:B------:R-:W-:-:S04]  /*6b90*/  IMAD R54, R54, 0x1000000, R55 ;  /* 0x0100000036367824 */ /* 0x000fc800078e0237 */
[----:B------:R-:W-:Y:S02]  /*6ba0*/  IMAD R61, R61, 0x100, R54 ;  /* 0x000001003d3d7824 */ /* 0x000fe400078e0236 */
[----:B------:R-:W-:-:S04]  /*6bb0*/  IMAD.WIDE.U32 R54, R198, R195, c[0x0][0x198] ;  /* 0x00006600c6367625 */ /* 0x000fc800078e00c3 */
[----:B------:R-:W-:-:S05]  /*6bc0*/  IMAD.IADD R61, R61, 0x1, R60 ;  /* 0x000000013d3d7824 */ /* 0x000fca00078e023c */
[----:B------:R0:W-:Y:S02]  /*6bd0*/  STG.E [R54.64], R61 ;  /* 0x0000003d36007986 */ /* 0x0001e4000c101904 */
.L_x_34554:
[----:B------:R1:W5:Y:S04]  /*6be0*/  @P5 LDG.E.128 R100, [R58.64] ;  /* 0x000000043a645981 */ /* 0x000368000c1e1d00 */
[----:B------:R1:W5:Y:S04]  /*6bf0*/  @P0 LDG.E.128 R96, [R56.64] ;  /* 0x0000000438600981 */ /* 0x000368000c1e1d00 */
        /* <DEDUP_REMOVED lines=13> */
.L_x_34556:
[----:B-1----:R-:W-:Y:S02]  /*6cd0*/  IMAD.MOV.U32 R64, RZ, RZ, R154 ;  /* 0x000000ffff407224 */ /* 0x002fe400078e009a */
.L_x_34557:
[----:B------:R-:W-:Y:S05]  /*6ce0*/  BSYNC B0 ;  /* 0x0000000000007941 */ /* 0x000fea0003800000 */
.L_x_34555:
        /* <DEDUP_REMOVED lines=16> */
.L_x_34561:
[----:B------:R-:W-:Y:S05]  /*6df0*/  BSYNC B1 ;  /* 0x0000000000017941 */ /* 0x000fea0003800000 */
.L_x_34560:
        /* <DEDUP_REMOVED lines=44> */
.L_x_34559:
[----:B------:R-:W-:Y:S05]  /*70c0*/  BSYNC B0 ;  /* 0x0000000000007941 */ /* 0x000fea0003800000 */
.L_x_34558:
        /* <DEDUP_REMOVED lines=12> */
.L_x_34562:
        /* <DEDUP_REMOVED lines=12> */
.L_x_34565:
[----:B------:R-:W-:Y:S02]  /*7250*/  MOV R64, R154 ;  /* 0x0000009a00407202 */ /* 0x000fe40000000f00 */
.L_x_34566:
[----:B------:R-:W-:Y:S05]  /*7260*/  BSYNC B0 ;  /* 0x0000000000007941 */ /* 0x000fea0003800000 */
.L_x_34564:
        /* <DEDUP_REMOVED lines=16> */
.L_x_34570:
[----:B------:R-:W-:Y:S05]  /*7370*/  BSYNC B1 ;  /* 0x0000000000017941 */ /* 0x000fea0003800000 */
.L_x_34569:
        /* <DEDUP_REMOVED lines=44> */
.L_x_34568:
[----:B------:R-:W-:Y:S05]  /*7640*/  BSYNC B0 ;  /* 0x0000000000007941 */ /* 0x000fea0003800000 */
.L_x_34567:
        /* <DEDUP_REMOVED lines=8> */
.L_x_34563:
        /* <DEDUP_REMOVED lines=12> */
.L_x_34572:
[----:B------:R-:W-:Y:S02]  /*7790*/  MOV R64, R154 ;  /* 0x0000009a00407202 */ /* 0x000fe40000000f00 */
.L_x_34573:
[----:B------:R-:W-:Y:S05]  /*77a0*/  BSYNC B0 ;  /* 0x0000000000007941 */ /* 0x000fea0003800000 */
.L_x_34571:
        /* <DEDUP_REMOVED lines=16> */
.L_x_34577:
[----:B------:R-:W-:Y:S05]  /*78b0*/  BSYNC B1 ;  /* 0x0000000000017941 */ /* 0x000fea0003800000 */
.L_x_34576:
        /* <DEDUP_REMOVED lines=44> */
.L_x_34575:
[----:B------:R-:W-:Y:S05]  /*7b80*/  BSYNC B0 ;  /* 0x0000000000007941 */ /* 0x000fea0003800000 */
.L_x_34574:
        /* <DEDUP_REMOVED lines=11> */
.L_x_34578:
        /* <DEDUP_REMOVED lines=12> */
.L_x_34581:
[----:B------:R-:W-:Y:S02]  /*7d00*/  IMAD.MOV.U32 R62, RZ, RZ, R154 ;  /* 0x000000ffff3e7224 */ /* 0x000fe400078e009a */
.L_x_34582:
[----:B------:R-:W-:Y:S05]  /*7d10*/  BSYNC B0 ;  /* 0x0000000000007941 */ /* 0x000fea0003800000 */
.L_x_34580:
        /* <DEDUP_REMOVED lines=16> */
.L_x_34586:
[----:B------:R-:W-:Y:S05]  /*7e20*/  BSYNC B1 ;  /* 0x0000000000017941 */ /* 0x000fea0003800000 */
.L_x_34585:
        /* <DEDUP_REMOVED lines=43> */
.L_x_34584:
[----:B------:R-:W-:Y:S05]  /*80e0*/  BSYNC B0 ;  /* 0x0000000000007941 */ /* 0x000fea0003800000 */
.L_x_34583:
        /* <DEDUP_REMOVED lines=8> */
.L_x_34579:
        /* <DEDUP_REMOVED lines=12> */
.L_x_34588:
[----:B------:R-:W-:Y:S02]  /*8230*/  IMAD.MOV.U32 R62, RZ, RZ, R154 ;  /* 0x000000ffff3e7224 */ /* 0x000fe400078e009a */
.L_x_34589:
[----:B------:R-:W-:Y:S05]  /*8240*/  BSYNC B0 ;  /* 0x0000000000007941 */ /* 0x000fea0003800000 */
.L_x_34587:
        /* <DEDUP_REMOVED lines=16> */
.L_x_34593:
[----:B------:R-:W-:Y:S05]  /*8350*/  BSYNC B1 ;  /* 0x0000000000017941 */ /* 0x000fea0003800000 */
.L_x_34592:
        /* <DEDUP_REMOVED lines=44> */
.L_x_34591:
[----:B------:R-:W-:Y:S05]  /*8620*/  BSYNC B0 ;  /* 0x0000000000007941 */ /* 0x000fea0003800000 */
.L_x_34590:
        /* <DEDUP_REMOVED lines=11> */
.L_x_34594:
        /* <DEDUP_REMOVED lines=12> */
.L_x_34597:
[----:B------:R-:W-:Y:S02]  /*87a0*/  IMAD.MOV.U32 R54, RZ, RZ, R154 ;  /* 0x000000ffff367224 */ /* 0x000fe400078e009a */
.L_x_34598:
[----:B------:R-:W-:Y:S05]  /*87b0*/  BSYNC B0 ;  /* 0x0000000000007941 */ /* 0x000fea0003800000 */
.L_x_34596:
        /* <DEDUP_REMOVED lines=16> */
.L_x_34602:
[----:B------:R-:W-:Y:S05]  /*88c0*/  BSYNC B1 ;  /* 0x0000000000017941 */ /* 0x000fea0003800000 */
.L_x_34601:
        /* <DEDUP_REMOVED lines=43> */
.L_x_34600:
[----:B------:R-:W-:Y:S05]  /*8b80*/  BSYNC B0 ;  /* 0x0000000000007941 */ /* 0x000fea0003800000 */
.L_x_34599:
        /* <DEDUP_REMOVED lines=8> */
.L_x_34595:
        /* <DEDUP_REMOVED lines=12> */
.L_x_34604:
[----:B------:R-:W-:Y:S02]  /*8cd0*/  IMAD.MOV.U32 R54, RZ, RZ, R154 ;  /* 0x000000ffff367224 */ /* 0x000fe400078e009a */
.L_x_34605:
[----:B------:R-:W-:Y:S05]  /*8ce0*/  BSYNC B0 ;  /* 0x0000000000007941 */ /* 0x000fea0003800000 */
.L_x_34603:
        /* <DEDUP_REMOVED lines=16> */
.L_x_34609:
[----:B------:R-:W-:Y:S05]  /*8df0*/  BSYNC B1 ;  /* 0x0000000000017941 */ /* 0x000fea0003800000 */
.L_x_34608:
        /* <DEDUP_REMOVED lines=44> */
.L_x_34607:
[----:B------:R-:W-:Y:S05]  /*90c0*/  BSYNC B0 ;  /* 0x0000000000007941 */ /* 0x000fea0003800000 */
.L_x_34606:
        /* <DEDUP_REMOVED lines=11> */
.L_x_34610:
        /* <DEDUP_REMOVED lines=12> */
.L_x_34613:
[----:B------:R-:W-:Y:S02]  /*9240*/  IMAD.MOV.U32 R60, RZ, RZ, R154 ;  /* 0x000000ffff3c7224 */ /* 0x000fe400078e009a */
.L_x_34614:
[----:B------:R-:W-:Y:S05]  /*9250*/  BSYNC B0 ;  /* 0x0000000000007941 */ /* 0x000fea0003800000 */
.L_x_34612:
        /* <DEDUP_REMOVED lines=16> */
.L_x_34618:
[----:B------:R-:W-:Y:S05]  /*9360*/  BSYNC B1 ;  /* 0x0000000000017941 */ /* 0x000fea0003800000 */
.L_x_34617:
        /* <DEDUP_REMOVED lines=44> */
.L_x_34616:
[----:B------:R-:W-:Y:S05]  /*9630*/  BSYNC B0 ;  /* 0x0000000000007941 */ /* 0x000fea0003800000 */
.L_x_34615:
        /* <DEDUP_REMOVED lines=8> */
.L_x_34611:
[----:B------:R-:W-:Y:S01]  /*96c0*/  SEL R52, RZ, 0x1000000, P4 ;  /* 0x01000000ff347807 */ /* 0x000fe20002000000 */
[----:B------:R-:W-:Y:S01]  /*96d0*/  IMAD.WIDE.U32 R60, R194, R191, c[0x0][0x188] ;  /* 0x00006200c23c7625 */ /* 0x000fe200078e00bf */
[----:B------:R-:W-:Y:S02]  /*96e0*/  SEL R53, RZ, 0x10000, P3 ;  /* 0x00010000ff357807 */ /* 0x000fe40001800000 */
[----:B------:R-:W-:Y:S02]  /*96f0*/  SEL R54, RZ, 0x100, P2 ;  /* 0x00000100ff367807 */ /* 0x000fe40001000000 */
[----:B------:R-:W-:Y:S01]  /*9700*/  SEL R55, RZ, 0x1, P1 ;  /* 0x00000001ff377807 */ /* 0x000fe20000800000 */
[----:B------:R0:W-:Y:S01]  /*9710*/  STG.E.128 [R60.64], R84 ;  /* 0x000000543c007986 */ /* 0x0001e2000c101d04 */
[----:B------:R-:W-:Y:S02]  /*9720*/  IADD3 R52, R54, R52, R53 ;  /* 0x0000003436347210 */ /* 0x000fe40007ffe035 */
[----:B------:R-:W-:-:S02]  /*9730*/  ISETP.NE.AND P5, PT, R193, RZ, PT ;  /* 0x000000ffc100720c */ /* 0x000fc40003fa5270 */
[----:B------:R-:W-:Y:S01]  /*9740*/  IADD3 R200, R216, 0x60, RZ ;  /* 0x00000060d8c87810 */ /* 0x000fe20007ffe0ff */
[----:B------:R-:W-:Y:S02]  /*9750*/  IMAD.IADD R63, R52, 0x1, R55 ;  /* 0x00000001343f7824 */ /* 0x000fe400078e0237 */
[----:B------:R-:W-:-:S04]  /*9760*/  IMAD.WIDE.U32 R54, R194, R195, c[0x0][0x190] ;  /* 0x00006400c2367625 */ /* 0x000fc800078e00c3 */
[CC--:B------:R-:W-:Y:S01]  /*9770*/  @P0 IMAD.WIDE.U32 R56, R200.reuse, R191.reuse, c[0x0][0x180] ;  /* 0x00006000c8380625 */ /* 0x0c0fe200078e00bf */
[----:B------:R0:W-:Y:S03]  /*9780*/  STG.E [R54.64], R63 ;  /* 0x0000003f36007986 */ /* 0x0001e6000c101904 */
        /* <DEDUP_REMOVED lines=10> */
[----:B------:R-:W-:-:S03]  /*9830*/  IMAD.WIDE.U32 R54, R194, R195, c[0x0][0x198] ;  /* 0x00006600c2367625 */ /* 0x000fc600078e00c3 */
[----:B------:R-:W-:-:S05]  /*9840*/  IADD3 R61, R61, R60, RZ ;  /* 0x0000003c3d3d7210 */ /* 0x000fca0007ffe0ff */
[----:B------:R0:W-:Y:S02]  /*9850*/  STG.E [R54.64], R61 ;  /* 0x0000003d36007986 */ /* 0x0001e4000c101904 */
.L_x_34619:
        /* <DEDUP_REMOVED lines=15> */
.L_x_34621:
[----:B-1----:R-:W-:Y:S02]  /*9950*/  IMAD.MOV.U32 R64, RZ, RZ, R154 ;  /* 0x000000ffff407224 */ /* 0x002fe400078e009a */
.L_x_34622:
[----:B------:R-:W-:Y:S05]  /*9960*/  BSYNC B0 ;  /* 0x0000000000007941 */ /* 0x000fea0003800000 */
.L_x_34620:
        /* <DEDUP_REMOVED lines=16> */
.L_x_34626:
[----:B------:R-:W-:Y:S05]  /*9a70*/  BSYNC B1 ;  /* 0x0000000000017941 */ /* 0x000fea0003800000 */
.L_x_34625:
        /* <DEDUP_REMOVED lines=44> */
.L_x_34624:
[----:B------:R-:W-:Y:S05]  /*9d40*/  BSYNC B0 ;  /* 0x0000000000007941 */ /* 0x000fea0003800000 */
.L_x_34623:
        /* <DEDUP_REMOVED lines=12> */
.L_x_34627:
        /* <DEDUP_REMOVED lines=12> */
.L_x_34630:
[----:B------:R-:W-:Y:S02]  /*9ed0*/  IMAD.MOV.U32 R64, RZ, RZ, R154 ;  /* 0x000000ffff407224 */ /* 0x000fe400078e009a */
.L_x_34631:
[----:B------:R-:W-:Y:S05]  /*9ee0*/  BSYNC B0 ;  /* 0x0000000000007941 */ /* 0x000fea0003800000 */
.L_x_34629:
        /* <DEDUP_REMOVED lines=16> */
.L_x_34635:
[----:B------:R-:W-:Y:S05]  /*9ff0*/  BSYNC B1 ;  /* 0x0000000000017941 */ /* 0x000fea0003800000 */
.L_x_34634:
        /* <DEDUP_REMOVED lines=44> */
.L_x_34633:
[----:B------:R-:W-:Y:S05]  /*a2c0*/  BSYNC B0 ;  /* 0x0000000000007941 */ /* 0x000fea0003800000 */
.L_x_34632:
        /* <DEDUP_REMOVED lines=8> */
.L_x_34628:
        /* <DEDUP_REMOVED lines=12> */
.L_x_34637:
[----:B------:R-:W-:Y:S02]  /*a410*/  IMAD.MOV.U32 R64, RZ, RZ, R154 ;  /* 0x000000ffff407224 */ /* 0x000fe400078e009a */
.L_x_34638:
[----:B------:R-:W-:Y:S05]  /*a420*/  BSYNC B0 ;  /* 0x0000000000007941 */ /* 0x000fea0003800000 */
.L_x_34636:
        /* <DEDUP_REMOVED lines=16> */
.L_x_34642:
[----:B------:R-:W-:Y:S05]  /*a530*/  BSYNC B1 ;  /* 0x0000000000017941 */ /* 0x000fea0003800000 */
.L_x_34641:
        /* <DEDUP_REMOVED lines=44> */
.L_x_34640:
[----:B------:R-:W-:Y:S05]  /*a800*/  BSYNC B0 ;  /* 0x0000000000007941 */ /* 0x000fea0003800000 */
.L_x_34639:
        /* <DEDUP_REMOVED lines=11> */
.L_x_34643:
        /* <DEDUP_REMOVED lines=12> */
.L_x_34646:
[----:B------:R-:W-:Y:S02]  /*a980*/  IMAD.MOV.U32 R62, RZ, RZ, R154 ;  /* 0x000000ffff3e7224 */ /* 0x000fe400078e009a */
.L_x_34647:
[----:B------:R-:W-:Y:S05]  /*a990*/  BSYNC B0 ;  /* 0x0000000000007941 */ /* 0x000fea0003800000 */
.L_x_34645:
        /* <DEDUP_REMOVED lines=16> */
.L_x_34651:
[----:B------:R-:W-:Y:S05]  /*aaa0*/  BSYNC B1 ;  /* 0x0000000000017941 */ /* 0x000fea0003800000 */
.L_x_34650:
        /* <DEDUP_REMOVED lines=43> */
.L_x_34649:
[----:B------:R-:W-:Y:S05]  /*ad60*/  BSYNC B0 ;  /* 0x0000000000007941 */ /* 0x000fea0003800000 */
.L_x_34648:
        /* <DEDUP_REMOVED lines=8> */
.L_x_34644:
        /* <DEDUP_REMOVED lines=12> */
.L_x_34653:
[----:B------:R-:W-:Y:S02]  /*aeb0*/  IMAD.MOV.U32 R62, RZ, RZ, R154 ;  /* 0x000000ffff3e7224 */ /* 0x000fe400078e009a */
.L_x_34654:
[----:B------:R-:W-:Y:S05]  /*aec0*/  BSYNC B0 ;  /* 0x0000000000007941 */ /* 0x000fea0003800000 */
.L_x_34652:
        /* <DEDUP_REMOVED lines=16> */
.L_x_34658:
[----:B------:R-:W-:Y:S05]  /*afd0*/  BSYNC B1 ;  /* 0x0000000000017941 */ /* 0x000fea0003800000 */
.L_x_34657:
        /* <DEDUP_REMOVED lines=44> */
.L_x_34656:
[----:B------:R-:W-:Y:S05]  /*b2a0*/  BSYNC B0 ;  /* 0x0000000000007941 */ /* 0x000fea0003800000 */
.L_x_34655:
        /* <DEDUP_REMOVED lines=11> */
.L_x_34659:
        /* <DEDUP_REMOVED lines=12> */
.L_x_34662:
[----:B------:R-:W-:Y:S02]  /*b420*/  IMAD.MOV.U32 R54, RZ, RZ, R154 ;  /* 0x000000ffff367224 */ /* 0x000fe400078e009a */
.L_x_34663:
[----:B------:R-:W-:Y:S05]  /*b430*/  BSYNC B0 ;  /* 0x0000000000007941 */ /* 0x000fea0003800000 */
.L_x_34661:
        /* <DEDUP_REMOVED lines=16> */
.L_x_34667:
[----:B------:R-:W-:Y:S05]  /*b540*/  BSYNC B1 ;  /* 0x0000000000017941 */ /* 0x000fea0003800000 */
.L_x_34666:
        /* <DEDUP_REMOVED lines=43> */
.L_x_34665:
[----:B------:R-:W-:Y:S05]  /*b800*/  BSYNC B0 ;  /* 0x0000000000007941 */ /* 0x000fea0003800000 */
.L_x_34664:
        /* <DEDUP_REMOVED lines=8> */
.L_x_34660:
        /* <DEDUP_REMOVED lines=12> */
.L_x_34669:
[----:B------:R-:W-:Y:S02]  /*b950*/  IMAD.MOV.U32 R54, RZ, RZ, R154 ;  /* 0x000000ffff367224 */ /* 0x000fe400078e009a */
.L_x_34670:
[----:B------:R-:W-:Y:S05]  /*b960*/  BSYNC B0 ;  /* 0x0000000000007941 */ /* 0x000fea0003800000 */
.L_x_34668:
        /* <DEDUP_REMOVED lines=16> */
.L_x_34674:
[----:B------:R-:W-:Y:S05]  /*ba70*/  BSYNC B1 ;  /* 0x0000000000017941 */ /* 0x000fea0003800000 */
.L_x_34673:
        /* <DEDUP_REMOVED lines=44> */
.L_x_34672:
[----:B------:R-:W-:Y:S05]  /*bd40*/  BSYNC B0 ;  /* 0x0000000000007941 */ /* 0x000fea0003800000 */
.L_x_34671:
        /* <DEDUP_REMOVED lines=11> */
.L_x_34675:
        /* <DEDUP_REMOVED lines=12> */
.L_x_34678:
[----:B------:R-:W-:Y:S02]  /*bec0*/  MOV R60, R154 ;  /* 0x0000009a003c7202 */ /* 0x000fe40000000f00 */
.L_x_34679:
[----:B------:R-:W-:Y:S05]  /*bed0*/  BSYNC B0 ;  /* 0x0000000000007941 */ /* 0x000fea0003800000 */
.L_x_34677:
        /* <DEDUP_REMOVED lines=16> */
.L_x_34683:
[----:B------:R-:W-:Y:S05]  /*bfe0*/  BSYNC B1 ;  /* 0x0000000000017941 */ /* 0x000fea0003800000 */
.L_x_34682:
        /* <DEDUP_REMOVED lines=44> */
.L_x_34681:
[----:B------:R-:W-:Y:S05]  /*c2b0*/  BSYNC B0 ;  /* 0x0000000000007941 */ /* 0x000fea0003800000 */
.L_x_34680:
        /* <DEDUP_REMOVED lines=8> */
.L_x_34676:
        /* <DEDUP_REMOVED lines=21> */
[----:B------:R-:W-:-:S05]  /*c490*/  IMAD R54, R54, 0x1000000, R55 ;  /* 0x0100000036367824 */ /* 0x000fca00078e0237 */
[----:B------:R-:W-:Y:S01]  /*c4a0*/  LEA R61, R61, R54, 0x8 ;  /* 0x000000363d3d7211 */ /* 0x000fe200078e40ff */
[----:B------:R-:W-:-:S04]  /*c4b0*/  IMAD.WIDE.U32 R54, R200, R195, c[0x0][0x198] ;  /* 0x00006600c8367625 */ /* 0x000fc800078e00c3 */
[----:B------:R-:W-:-:S05]  /*c4c0*/  IMAD.IADD R61, R61, 0x1, R60 ;  /* 0x000000013d3d7824 */ /* 0x000fca00078e023c */
[----:B------:R0:W-:Y:S02]  /*c4d0*/  STG.E [R54.64], R61 ;  /* 0x0000003d36007986 */ /* 0x0001e4000c101904 */
.L_x_34684:
        /* <DEDUP_REMOVED lines=15> */
.L_x_34686:
[----:B-1----:R-:W-:Y:S02]  /*c5d0*/  MOV R64, R154 ;  /* 0x0000009a00407202 */ /* 0x002fe40000000f00 */
.L_x_34687:
[----:B------:R-:W-:Y:S05]  /*c5e0*/  BSYNC B0 ;  /* 0x0000000000007941 */ /* 0x000fea0003800000 */
.L_x_34685:
        /* <DEDUP_REMOVED lines=16> */
.L_x_34691:
[----:B------:R-:W-:Y:S05]  /*c6f0*/  BSYNC B1 ;  /* 0x0000000000017941 */ /* 0x000fea0003800000 */
.L_x_34690:
        /* <DEDUP_REMOVED lines=44> */
.L_x_34689:
[----:B------:R-:W-:Y:S05]  /*c9c0*/  BSYNC B0 ;  /* 0x0000000000007941 */ /* 0x000fea0003800000 */
.L_x_34688:
        /* <DEDUP_REMOVED lines=12> */
.L_x_34692:
        /* <DEDUP_REMOVED lines=12> */
.L_x_34695:
[----:B------:R-:W-:Y:S02]  /*cb50*/  IMAD.MOV.U32 R64, RZ, RZ, R154 ;  /* 0x000000ffff407224 */ /* 0x000fe400078e009a */
.L_x_34696:
[----:B------:R-:W-:Y:S05]  /*cb60*/  BSYNC B0 ;  /* 0x0000000000007941 */ /* 0x000fea0003800000 */
.L_x_34694:
        /* <DEDUP_REMOVED lines=16> */
.L_x_34700:
[----:B------:R-:W-:Y:S05]  /*cc70*/  BSYNC B1 ;  /* 0x0000000000017941 */ /* 0x000fea0003800000 */
.L_x_34699:
        /* <DEDUP_REMOVED lines=44> */
.L_x_34698:
[----:B------:R-:W-:Y:S05]  /*cf40*/  BSYNC B0 ;  /* 0x0000000000007941 */ /* 0x000fea0003800000 */
.L_x_34697:
        /* <DEDUP_REMOVED lines=8> */
.L_x_34693:
        /* <DEDUP_REMOVED lines=12> */
.L_x_34702:
[----:B------:R-:W-:Y:S02]  /*d090*/  IMAD.MOV.U32 R64, RZ, RZ, R154 ;  /* 0x000000ffff407224 */ /* 0x000fe400078e009a */
.L_x_34703:
[----:B------:R-:W-:Y:S05]  /*d0a0*/  BSYNC B0 ;  /* 0x0000000000007941 */ /* 0x000fea0003800000 */
.L_x_34701:
        /* <DEDUP_REMOVED lines=16> */
.L_x_34707:
[----:B------:R-:W-:Y:S05]  /*d1b0*/  BSYNC B1 ;  /* 0x0000000000017941 */ /* 0x000fea0003800000 */
.L_x_34706:
        /* <DEDUP_REMOVED lines=44> */
.L_x_34705:
[----:B------:R-:W-:Y:S05]  /*d480*/  BSYNC B0 ;  /* 0x0000000000007941 */ /* 0x000fea0003800000 */
.L_x_34704:
        /* <DEDUP_REMOVED lines=11> */
.L_x_34708:
        /* <DEDUP_REMOVED lines=12> */
.L_x_34711:
[----:B------:R-:W-:Y:S02]  /*d600*/  IMAD.MOV.U32 R62, RZ, RZ, R154 ;  /* 0x000000ffff3e7224 */ /* 0x000fe400078e009a */
.L_x_34712:
[----:B------:R-:W-:Y:S05]  /*d610*/  BSYNC B0 ;  /* 0x0000000000007941 */ /* 0x000fea0003800000 */
.L_x_34710:
        /* <DEDUP_REMOVED lines=16> */
.L_x_34716:
[----:B------:R-:W-:Y:S05]  /*d720*/  BSYNC B1 ;  /* 0x0000000000017941 */ /* 0x000fea0003800000 */
.L_x_34715:
        /* <DEDUP_REMOVED lines=43> */
.L_x_34714:
[----:B------:R-:W-:Y:S05]  /*d9e0*/  BSYNC B0 ;  /* 0x0000000000007941 */ /* 0x000fea0003800000 */
.L_x_34713:
        /* <DEDUP_REMOVED lines=8> */
.L_x_34709:
        /* <DEDUP_REMOVED lines=12> */
.L_x_34718:
[----:B------:R-:W-:Y:S02]  /*db30*/  IMAD.MOV.U32 R62, RZ, RZ, R154 ;  /* 0x000000ffff3e7224 */ /* 0x000fe400078e009a */
.L_x_34719:
[----:B------:R-:W-:Y:S05]  /*db40*/  BSYNC B0 ;  /* 0x0000000000007941 */ /* 0x000fea0003800000 */
.L_x_34717:
        /* <DEDUP_REMOVED lines=16> */
.L_x_34723:
[----:B------:R-:W-:Y:S05]  /*dc50*/  BSYNC B1 ;  /* 0x0000000000017941 */ /* 0x000fea0003800000 */
.L_x_34722:
        /* <DEDUP_REMOVED lines=44> */
.L_x_34721:
[----:B------:R-:W-:Y:S05]  /*df20*/  BSYNC B0 ;  /* 0x0000000000007941 */ /* 0x000fea0003800000 */
.L_x_34720:
        /* <DEDUP_REMOVED lines=11> */
.L_x_34724:
        /* <DEDUP_REMOVED lines=12> */
.L_x_34727:
[----:B------:R-:W-:Y:S02]  /*e0a0*/  MOV R54, R154 ;  /* 0x0000009a00367202 */ /* 0x000fe40000000f00 */
.L_x_34728:
[----:B------:R-:W-:Y:S05]  /*e0b0*/  BSYNC B0 ;  /* 0x0000000000007941 */ /* 0x000fea0003800000 */
.L_x_34726:
        /* <DEDUP_REMOVED lines=16> */
.L_x_34732:
[----:B------:R-:W-:Y:S05]  /*e1c0*/  BSYNC B1 ;  /* 0x0000000000017941 */ /* 0x000fea0003800000 */
.L_x_34731:
        /* <DEDUP_REMOVED lines=42> */
[----:B------:R-:W-:-:S05]  /*e470*/  LOP3.LUT R26, R53, R56, R28, 0x96, !PT ;  /* 0x00000038351a7212 */ /* 0x000fca00078e961c */
.L_x_34730:
[----:B------:R-:W-:Y:S05]  /*e480*/  BSYNC B0 ;  /* 0x0000000000007941 */ /* 0x000fea0003800000 */
.L_x_34729:
        /* <DEDUP_REMOVED lines=8> */
.L_x_34725:
        /* <DEDUP_REMOVED lines=12> */
.L_x_34734:
[----:B------:R-:W-:Y:S02]  /*e5d0*/  IMAD.MOV.U32 R54, RZ, RZ, R154 ;  /* 0x000000ffff367224 */ /* 0x000fe400078e009a */
.L_x_34735:
[----:B------:R-:W-:Y:S05]  /*e5e0*/  BSYNC B0 ;  /* 0x0000000000007941 */ /* 0x000fea0003800000 */
.L_x_34733:
        /* <DEDUP_REMOVED lines=16> */
.L_x_34739:
[----:B------:R-:W-:Y:S05]  /*e6f0*/  BSYNC B1 ;  /* 0x0000000000017941 */ /* 0x000fea0003800000 */
.L_x_34738:
        /* <DEDUP_REMOVED lines=44> */
.L_x_34737:
[----:B------:R-:W-:Y:S05]  /*e9c0*/  BSYNC B0 ;  /* 0x0000000000007941 */ /* 0x000fea0003800000 */
.L_x_34736:
        /* <DEDUP_REMOVED lines=11> */
.L_x_34740:
        /* <DEDUP_REMOVED lines=12> */
.L_x_34743:
[----:B------:R-:W-:Y:S02]  /*eb40*/  IMAD.MOV.U32 R60, RZ, RZ, R154 ;  /* 0x000000ffff3c7224 */ /* 0x000fe400078e009a */
.L_x_34744:
[----:B------:R-:W-:Y:S05]  /*eb50*/  BSYNC B0 ;  /* 0x0000000000007941 */ /* 0x000fea0003800000 */
.L_x_34742:
        /* <DEDUP_REMOVED lines=16> */
.L_x_34748:
[----:B------:R-:W-:Y:S05]  /*ec60*/  BSYNC B1 ;  /* 0x0000000000017941 */ /* 0x000fea0003800000 */
.L_x_34747:
        /* <DEDUP_REMOVED lines=44> */
.L_x_34746:
[----:B------:R-:W-:Y:S05]  /*ef30*/  BSYNC B0 ;  /* 0x0000000000007941 */ /* 0x000fea0003800000 */
.L_x_34745:
        /* <DEDUP_REMOVED lines=8> */
.L_x_34741:
        /* <DEDUP_REMOVED lines=20> */
[----:B------:R-:W-:Y:S02]  /*f100*/  LOP3.LUT R60, R151, 0xff, RZ, 0xc0, !PT ;  /* 0x000000ff973c7812 */ /* 0x000fe400078ec0ff */
[----:B------:R-:W-:-:S05]  /*f110*/  LEA R54, R54, R55, 0x18 ;  /* 0x0000003736367211 */ /* 0x000fca00078ec0ff */
[----:B------:R-:W-:Y:S02]  /*f120*/  IMAD R61, R61, 0x100, R54 ;  /* 0x000001003d3d7824 */ /* 0x000fe400078e0236 */
[----:B------:R-:W-:-:S04]  /*f130*/  IMAD.WIDE.U32 R54, R204, R195, c[0x0][0x198] ;  /* 0x00006600cc367625 */ /* 0x000fc800078e00c3 */
[----:B------:R-:W-:-:S05]  /*f140*/  IMAD.IADD R61, R61, 0x1, R60 ;  /* 0x000000013d3d7824 */ /* 0x000fca00078e023c */
[----:B------:R0:W-:Y:S02]  /*f150*/  STG.E [R54.64], R61 ;  /* 0x0000003d36007986 */ /* 0x0001e4000c101904 */
.L_x_34749:
        /* <DEDUP_REMOVED lines=15> */
.L_x_34751:
[----:B-1----:R-:W-:Y:S02]  /*f250*/  IMAD.MOV.U32 R64, RZ, RZ, R154 ;  /* 0x000000ffff407224 */ /* 0x002fe400078e009a */
.L_x_34752:
[----:B------:R-:W-:Y:S05]  /*f260*/  BSYNC B0 ;  /* 0x0000000000007941 */ /* 0x000fea0003800000 */
.L_x_34750:
        /* <DEDUP_REMOVED lines=16> */
.L_x_34756:
[----:B------:R-:W-:Y:S05]  /*f370*/  BSYNC B1 ;  /* 0x0000000000017941 */ /* 0x000fea0003800000 */
.L_x_34755:
        /* <DEDUP_REMOVED lines=44> */
.L_x_34754:
[----:B------:R-:W-:Y:S05]  /*f640*/  BSYNC B0 ;  /* 0x0000000000007941 */ /* 0x000fea0003800000 */
.L_x_34753:
        /* <DEDUP_REMOVED lines=12> */
.L_x_34757:
        /* <DEDUP_REMOVED lines=12> */
.L_x_34760:
[----:B------:R-:W-:Y:S02]  /*f7d0*/  IMAD.MOV.U32 R64, RZ, RZ, R154 ;  /* 0x000000ffff407224 */ /* 0x000fe400078e009a */
.L_x_34761:
[----:B------:R-:W-:Y:S05]  /*f7e0*/  BSYNC B0 ;  /* 0x0000000000007941 */ /* 0x000fea0003800000 */
.L_x_34759:
        /* <DEDUP_REMOVED lines=16> */
.L_x_34765:
[----:B------:R-:W-:Y:S05]  /*f8f0*/  BSYNC B1 ;  /* 0x0000000000017941 */ /* 0x000fea0003800000 */
.L_x_34764:
        /* <DEDUP_REMOVED lines=44> */
.L_x_34763:
[----:B------:R-:W-:Y:S05]  /*fbc0*/  BSYNC B0 ;  /* 0x0000000000007941 */ /* 0x000fea0003800000 */
.L_x_34762:
        /* <DEDUP_REMOVED lines=8> */
.L_x_34758:
        /* <DEDUP_REMOVED lines=12> */
.L_x_34767:
[----:B------:R-:W-:Y:S02]  /*fd10*/  IMAD.MOV.U32 R64, RZ, RZ, R154 ;  /* 0x000000ffff407224 */ /* 0x000fe400078e009a */
.L_x_34768:
[----:B------:R-:W-:Y:S05]  /*fd20*/  BSYNC B0 ;  /* 0x0000000000007941 */ /* 0x000fea0003800000 */
.L_x_34766:
        /* <DEDUP_REMOVED lines=16> */
.L_x_34772:
[----:B------:R-:W-:Y:S05]  /*fe30*/  BSYNC B1 ;  /* 0x0000000000017941 */ /* 0x000fea0003800000 */
.L_x_34771:
        /* <DEDUP_REMOVED lines=44> */
.L_x_34770:
[----:B------:R-:W-:Y:S05]  /*10100*/  BSYNC B0 ;  /* 0x0000000000007941 */ /* 0x000fea0003800000 */
.L_x_34769:
        /* <DEDUP_REMOVED lines=11> */
.L_x_34773:
        /* <DEDUP_REMOVED lines=12> */
.L_x_34776:
[----:B------:R-:W-:Y:S02]  /*10280*/  MOV R62, R154 ;  /* 0x0000009a003e7202 */ /* 0x000fe40000000f00 */
.L_x_34777:
[----:B------:R-:W-:Y:S05]  /*10290*/  BSYNC B0 ;  /* 0x0000000000007941 */ /* 0x000fea0003800000 */
.L_x_34775:
        /* <DEDUP_REMOVED lines=16> */
.L_x_34781:
[----:B------:R-:W-:Y:S05]  /*103a0*/  BSYNC B1 ;  /* 0x0000000000017941 */ /* 0x000fea0003800000 */
.L_x_34780:
        /* <DEDUP_REMOVED lines=43> */
.L_x_34779:
[----:B------:R-:W-:Y:S05]  /*10660*/  BSYNC B0 ;  /* 0x0000000000007941 */ /* 0x000fea0003800000 */
.L_x_34778:
        /* <DEDUP_REMOVED lines=8> */
.L_x_34774:
        /* <DEDUP_REMOVED lines=12> */
.L_x_34783:
[----:B------:R-:W-:Y:S02]  /*107b0*/  IMAD.MOV.U32 R62, RZ, RZ, R154 ;  /* 0x000000ffff3e7224 */ /* 0x000fe400078e009a */
.L_x_34784:
[----:B------:R-:W-:Y:S05]  /*107c0*/  BSYNC B0 ;  /* 0x0000000000007941 */ /* 0x000fea0003800000 */
.L_x_34782:
        /* <DEDUP_REMOVED lines=16> */
.L_x_34788:
[----:B------:R-:W-:Y:S05]  /*108d0*/  BSYNC B1 ;  /* 0x0000000000017941 */ /* 0x000fea0003800000 */
.L_x_34787:
        /* <DEDUP_REMOVED lines=44> */
.L_x_34786:
[----:B------:R-:W-:Y:S05]  /*10ba0*/  BSYNC B0 ;  /* 0x0000000000007941 */ /* 0x000fea0003800000 */
.L_x_34785:
        /* <DEDUP_REMOVED lines=11> */
.L_x_34789:
        /* <DEDUP_REMOVED lines=12> */
.L_x_34792:
[----:B------:R-:W-:Y:S02]  /*10d20*/  IMAD.MOV.U32 R54, RZ, RZ, R154 ;  /* 0x000000ffff367224 */ /* 0x000fe400078e009a */
.L_x_34793:
[----:B------:R-:W-:Y:S05]  /*10d30*/  BSYNC B0 ;  /* 0x0000000000007941 */ /* 0x000fea0003800000 */
.L_x_34791:
        /* <DEDUP_REMOVED lines=16> */
.L_x_34797:
[----:B------:R-:W-:Y:S05]  /*10e40*/  BSYNC B1 ;  /* 0x0000000000017941 */ /* 0x000fea0003800000 */
.L_x_34796:
        /* <DEDUP_REMOVED lines=43> */
.L_x_34795:
[----:B------:R-:W-:Y:S05]  /*11100*/  BSYNC B0 ;  /* 0x0000000000007941 */ /* 0x000fea0003800000 */
.L_x_34794:
        /* <DEDUP_REMOVED lines=8> */
.L_x_34790:
        /* <DEDUP_REMOVED lines=12> */
.L_x_34799:
[----:B------:R-:W-:Y:S02]  /*11250*/  MOV R54, R154 ;  /* 0x0000009a00367202 */ /* 0x000fe40000000f00 */
.L_x_34800:
[----:B------:R-:W-:Y:S05]  /*11260*/  BSYNC B0 ;  /* 0x0000000000007941 */ /* 0x000fea0003800000 */
.L_x_34798:
        /* <DEDUP_REMOVED lines=16> */
.L_x_34804:
[----:B------:R-:W-:Y:S05]  /*11370*/  BSYNC B1 ;  /* 0x0000000000017941 */ /* 0x000fea0003800000 */
.L_x_34803:
        /* <DEDUP_REMOVED lines=44> */
.L_x_34802:
[----:B------:R-:W-:Y:S05]  /*11640*/  BSYNC B0 ;  /* 0x0000000000007941 */ /* 0x000fea0003800000 */
.L_x_34801:
        /* <DEDUP_REMOVED lines=11> */
.L_x_34805:
        /* <DEDUP_REMOVED lines=12> */
.L_x_34808:
[----:B------:R-:W-:Y:S02]  /*117c0*/  IMAD.MOV.U32 R60, RZ, RZ, R154 ;  /* 0x000000ffff3c7224 */ /* 0x000fe400078e009a */
.L_x_34809:
[----:B------:R-:W-:Y:S05]  /*117d0*/  BSYNC B0 ;  /* 0x0000000000007941 */ /* 0x000fea0003800000 */
.L_x_34807:
        /* <DEDUP_REMOVED lines=16> */
.L_x_34813:
[----:B------:R-:W-:Y:S05]  /*118e0*/  BSYNC B1 ;  /* 0x0000000000017941 */ /* 0x000fea0003800000 */
.L_x_34812:
        /* <DEDUP_REMOVED lines=44> */
.L_x_34811:
[----:B------:R-:W-:Y:S05]  /*11bb0*/  BSYNC B0 ;  /* 0x0000000000007941 */ /* 0x000fea0003800000 */
.L_x_34810:
        /* <DEDUP_REMOVED lines=8> */
.L_x_34806:
        /* <DEDUP_REMOVED lines=16> */
[----:B0-----:R-:W-:Y:S02]  /*11d40*/  SHF.L.U32 R55, R155, 0x10, RZ ;  /* 0x000000109b377819 */ /* 0x001fe400000006ff */
[----:B------:R-:W-:Y:S02]  /*11d50*/  LOP3.LUT R54, R156, 0xffff, RZ, 0xc0, !PT ;  /* 0x0000ffff9c367812 */ /* 0x000fe400078ec0ff */
[----:B------:R-:W-:Y:S02]  /*11d60*/  LOP3.LUT R55, R55, 0xff0000, RZ, 0xc0, !PT ;  /* 0x00ff000037377812 */ /* 0x000fe400078ec0ff */
[----:B------:R-:W-:Y:S02]  /*11d70*/  LOP3.LUT R61, R153, 0xff, RZ, 0xc0, !PT ;  /* 0x000000ff993d7812 */ /* 0x000fe400078ec0ff */
[----:B------:R-:W-:Y:S01]  /*11d80*/  LOP3.LUT R60, R151, 0xff, RZ, 0xc0, !PT ;  /* 0x000000ff973c7812 */ /* 0x000fe200078ec0ff */
[----:B------:R-:W-:-:S04]  /*11d90*/  IMAD R54, R54, 0x1000000, R55 ;  /* 0x0100000036367824 */ /* 0x000fc800078e0237 */
[----:B------:R-:W-:Y:S02]  /*11da0*/  IMAD R61, R61, 0x100, R54 ;  /* 0x000001003d3d7824 */ /* 0x000fe400078e0236 */
[----:B------:R-:W-:-:S04]  /*11db0*/  IMAD.WIDE.U32 R54, R210, R195, c[0x0][0x198] ;  /* 0x00006600d2367625 */ /* 0x000fc800078e00c3 */
[----:B------:R-:W-:-:S05]  /*11dc0*/  IMAD.IADD R61, R61, 0x1, R60 ;  /* 0x000000013d3d7824 */ /* 0x000fca00078e023c */
[----:B------:R0:W-:Y:S02]  /*11dd0*/  STG.E [R54.64], R61 ;  /* 0x0000003d36007986 */ /* 0x0001e4000c101904 */
.L_x_34814:
        /* <DEDUP_REMOVED lines=15> */
.L_x_34816:
[----:B-1----:R-:W-:Y:S02]  /*11ed0*/  IMAD.MOV.U32 R64, RZ, RZ, R154 ;  /* 0x000000ffff407224 */ /* 0x002fe400078e009a */
.L_x_34817:
[----:B------:R-:W-:Y:S05]  /*11ee0*/  BSYNC B0 ;  /* 0x0000000000007941 */ /* 0x000fea0003800000 */
.L_x_34815:
        /* <DEDUP_REMOVED lines=16> */
.L_x_34821:
[----:B------:R-:W-:Y:S05]  /*11ff0*/  BSYNC B1 ;  /* 0x0000000000017941 */ /* 0x000fea0003800000 */
.L_x_34820:
        /* <DEDUP_REMOVED lines=44> */
.L_x_34819:
[----:B------:R-:W-:Y:S05]  /*122c0*/  BSYNC B0 ;  /* 0x0000000000007941 */ /* 0x000fea0003800000 */
.L_x_34818:
        /* <DEDUP_REMOVED lines=12> */
.L_x_34822:
        /* <DEDUP_REMOVED lines=12> */
.L_x_34825:
[----:B------:R-:W-:Y:S02]  /*12450*/  IMAD.MOV.U32 R64, RZ, RZ, R154 ;  /* 0x000000ffff407224 */ /* 0x000fe400078e009a */
.L_x_34826:
[----:B------:R-:W-:Y:S05]  /*12460*/  BSYNC B0 ;  /* 0x0000000000007941 */ /* 0x000fea0003800000 */
.L_x_34824:
        /* <DEDUP_REMOVED lines=16> */
.L_x_34830:
[----:B------:R-:W-:Y:S05]  /*12570*/  BSYNC B1 ;  /* 0x0000000000017941 */ /* 0x000fea0003800000 */
.L_x_34829:
        /* <DEDUP_REMOVED lines=44> */
.L_x_34828:
[----:B------:R-:W-:Y:S05]  /*12840*/  BSYNC B0 ;  /* 0x0000000000007941 */ /* 0x000fea0003800000 */
.L_x_34827:
        /* <DEDUP_REMOVED lines=8> */
.L_x_34823:
        /* <DEDUP_REMOVED lines=12> */
.L_x_34832:
[----:B------:R-:W-:Y:S02]  /*12990*/  IMAD.MOV.U32 R64, RZ, RZ, R154 ;  /* 0x000000ffff407224 */ /* 0x000fe400078e009a */
.L_x_34833:
[----:B------:R-:W-:Y:S05]  /*129a0*/  BSYNC B0 ;  /* 0x0000000000007941 */ /* 0x000fea0003800000 */
.L_x_34831:
        /* <DEDUP_REMOVED lines=16> */
.L_x_34837:
[----:B------:R-:W-:Y:S05]  /*12ab0*/  BSYNC B1 ;  /* 0x0000000000017941 */ /* 0x000fea0003800000 */
.L_x_34836:
        /* <DEDUP_REMOVED lines=44> */
.L_x_34835:
[----:B------:R-:W-:Y:S05]  /*12d80*/  BSYNC B0 ;  /* 0x0000000000007941 */ /* 0x000fea0003800000 */
.L_x_34834:
        /* <DEDUP_REMOVED lines=11> */
.L_x_34838:
        /* <DEDUP_REMOVED lines=12> */
.L_x_34841:
[----:B------:R-:W-:Y:S02]  /*12f00*/  IMAD.MOV.U32 R62, RZ, RZ, R154 ;  /* 0x000000ffff3e7224 */ /* 0x000fe400078e009a */
.L_x_34842:
[----:B------:R-:W-:Y:S05]  /*12f10*/  BSYNC B0 ;  /* 0x0000000000007941 */ /* 0x000fea0003800000 */
.L_x_34840:
        /* <DEDUP_REMOVED lines=16> */
.L_x_34846:
[----:B------:R-:W-:Y:S05]  /*13020*/  BSYNC B1 ;  /* 0x0000000000017941 */ /* 0x000fea0003800000 */
.L_x_34845:
        /* <DEDUP_REMOVED lines=43> */
.L_x_34844:
[----:B------:R-:W-:Y:S05]  /*132e0*/  BSYNC B0 ;  /* 0x0000000000007941 */ /* 0x000fea0003800000 */
.L_x_34843:
        /* <DEDUP_REMOVED lines=8> */
.L_x_34839:
        /* <DEDUP_REMOVED lines=12> */
.L_x_34848:
[----:B------:R-:W-:Y:S02]  /*13430*/  MOV R62, R154 ;  /* 0x0000009a003e7202 */ /* 0x000fe40000000f00 */
.L_x_34849:
[----:B------:R-:W-:Y:S05]  /*13440*/  BSYNC B0 ;  /* 0x0000000000007941 */ /* 0x000fea0003800000 */
.L_x_34847:
        /* <DEDUP_REMOVED lines=16> */
.L_x_34853:
[----:B------:R-:W-:Y:S05]  /*13550*/  BSYNC B1 ;  /* 0x0000000000017941 */ /* 0x000fea0003800000 */
.L_x_34852:
        /* <DEDUP_REMOVED lines=44> */
.L_x_34851:
[----:B------:R-:W-:Y:S05]  /*13820*/  BSYNC B0 ;  /* 0x0000000000007941 */ /* 0x000fea0003800000 */
.L_x_34850:
        /* <DEDUP_REMOVED lines=11> */
.L_x_34854:
        /* <DEDUP_REMOVED lines=12> */
.L_x_34857:
[----:B------:R-:W-:Y:S02]  /*139a0*/  MOV R54, R154 ;  /* 0x0000009a00367202 */ /* 0x000fe40000000f00 */
.L_x_34858:
[----:B------:R-:W-:Y:S05]  /*139b0*/  BSYNC B0 ;  /* 0x0000000000007941 */ /* 0x000fea0003800000 */
.L_x_34856:
        /* <DEDUP_REMOVED lines=16> */
.L_x_34862:
[----:B------:R-:W-:Y:S05]  /*13ac0*/  BSYNC B1 ;  /* 0x0000000000017941 */ /* 0x000fea0003800000 */
.L_x_34861:
        /* <DEDUP_REMOVED lines=43> */
.L_x_34860:
[----:B------:R-:W-:Y:S05]  /*13d80*/  BSYNC B0 ;  /* 0x0000000000007941 */ /* 0x000fea0003800000 */
.L_x_34859:
        /* <DEDUP_REMOVED lines=8> */
.L_x_34855:
        /* <DEDUP_REMOVED lines=12> */
.L_x_34864:
[----:B------:R-:W-:Y:S02]  /*13ed0*/  IMAD.MOV.U32 R54, RZ, RZ, R154 ;  /* 0x000000ffff367224 */ /* 0x000fe400078e009a */
.L_x_34865:
[----:B------:R-:W-:Y:S05]  /*13ee0*/  BSYNC B0 ;  /* 0x0000000000007941 */ /* 0x000fea0003800000 */
.L_x_34863:
        /* <DEDUP_REMOVED lines=16> */
.L_x_34869:
[----:B------:R-:W-:Y:S05]  /*13ff0*/  BSYNC B1 ;  /* 0x0000000000017941 */ /* 0x000fea0003800000 */
.L_x_34868:
        /* <DEDUP_REMOVED lines=44> */
.L_x_34867:
[----:B------:R-:W-:Y:S05]  /*142c0*/  BSYNC B0 ;  /* 0x0000000000007941 */ /* 0x000fea0003800000 */
.L_x_34866:
        /* <DEDUP_REMOVED lines=11> */
.L_x_34870:
        /* <DEDUP_REMOVED lines=12> */
.L_x_34873:
[----:B------:R-:W-:Y:S02]  /*14440*/  IMAD.MOV.U32 R60, RZ, RZ, R154 ;  /* 0x000000ffff3c7224 */ /* 0x000fe400078e009a */
.L_x_34874:
[----:B------:R-:W-:Y:S05]  /*14450*/  BSYNC B0 ;  /* 0x0000000000007941 */ /* 0x000fea0003800000 */
.L_x_34872:
        /* <DEDUP_REMOVED lines=16> */
.L_x_34878:
[----:B------:R-:W-:Y:S05]  /*14560*/  BSYNC B1 ;  /* 0x0000000000017941 */ /* 0x000fea0003800000 */
.L_x_34877:
        /* <DEDUP_REMOVED lines=44> */
.L_x_34876:
[----:B------:R-:W-:Y:S05]  /*14830*/  BSYNC B0 ;  /* 0x0000000000007941 */ /* 0x000fea0003800000 */
.L_x_34875:
        /* <DEDUP_REMOVED lines=8> */
.L_x_34871:
        /* <DEDUP_REMOVED lines=26> */
.L_x_34879:
        /* <DEDUP_REMOVED lines=15> */
.L_x_34881:
[----:B-1----:R-:W-:Y:S02]  /*14b50*/  MOV R65, R154 ;  /* 0x0000009a00417202 */ /* 0x002fe40000000f00 */
.L_x_34882:
[----:B------:R-:W-:Y:S05]  /*14b60*/  BSYNC B0 ;  /* 0x0000000000007941 */ /* 0x000fea0003800000 */
.L_x_34880:
        /* <DEDUP_REMOVED lines=16> */
.L_x_34886:
[----:B------:R-:W-:Y:S05]  /*14c70*/  BSYNC B1 ;  /* 0x0000000000017941 */ /* 0x000fea0003800000 */
.L_x_34885:
        /* <DEDUP_REMOVED lines=44> */
.L_x_34884:
[----:B------:R-:W-:Y:S05]  /*14f40*/  BSYNC B0 ;  /* 0x0000000000007941 */ /* 0x000fea0003800000 */
.L_x_34883:
        /* <DEDUP_REMOVED lines=12> */
.L_x_34887:
        /* <DEDUP_REMOVED lines=12> */
.L_x_34890:
[----:B------:R-:W-:Y:S02]  /*150d0*/  MOV R65, R154 ;  /* 0x0000009a00417202 */ /* 0x000fe40000000f00 */
.L_x_34891:
[----:B------:R-:W-:Y:S05]  /*150e0*/  BSYNC B0 ;  /* 0x0000000000007941 */ /* 0x000fea0003800000 */
.L_x_34889:
        /* <DEDUP_REMOVED lines=16> */
.L_x_34895:
[----:B------:R-:W-:Y:S05]  /*151f0*/  BSYNC B1 ;  /* 0x0000000000017941 */ /* 0x000fea0003800000 */
.L_x_34894:
        /* <DEDUP_REMOVED lines=44> */
.L_x_34893:
[----:B------:R-:W-:Y:S05]  /*154c0*/  BSYNC B0 ;  /* 0x0000000000007941 */ /* 0x000fea0003800000 */
.L_x_34892:
        /* <DEDUP_REMOVED lines=8> */
.L_x_34888:
        /* <DEDUP_REMOVED lines=12> */
.L_x_34897:
[----:B------:R-:W-:Y:S02]  /*15610*/  IMAD.MOV.U32 R66, RZ, RZ, R154 ;  /* 0x000000ffff427224 */ /* 0x000fe400078e009a */
.L_x_34898:
[----:B------:R-:W-:Y:S05]  /*15620*/  BSYNC B0 ;  /* 0x0000000000007941 */ /* 0x000fea0003800000 */
.L_x_34896:
        /* <DEDUP_REMOVED lines=16> */
.L_x_34902:
[----:B------:R-:W-:Y:S05]  /*15730*/  BSYNC B1 ;  /* 0x0000000000017941 */ /* 0x000fea0003800000 */
.L_x_34901:
        /* <DEDUP_REMOVED lines=44> */
.L_x_34900:
[----:B------:R-:W-:Y:S05]  /*15a00*/  BSYNC B0 ;  /* 0x0000000000007941 */ /* 0x000fea0003800000 */
.L_x_34899:
        /* <DEDUP_REMOVED lines=11> */
.L_x_34903:
        /* <DEDUP_REMOVED lines=12> */
.L_x_34906:
[----:B------:R-:W-:Y:S02]  /*15b80*/  IMAD.MOV.U32 R62, RZ, RZ, R154 ;  /* 0x000000ffff3e7224 */ /* 0x000fe400078e009a */
.L_x_34907:
[----:B------:R-:W-:Y:S05]  /*15b90*/  BSYNC B0 ;  /* 0x0000000000007941 */ /* 0x000fea0003800000 */
.L_x_34905:
        /* <DEDUP_REMOVED lines=16> */
.L_x_34911:
[----:B------:R-:W-:Y:S05]  /*15ca0*/  BSYNC B1 ;  /* 0x0000000000017941 */ /* 0x000fea0003800000 */
.L_x_34910:
        /* <DEDUP_REMOVED lines=43> */
.L_x_34909:
[----:B------:R-:W-:Y:S05]  /*15f60*/  BSYNC B0 ;  /* 0x0000000000007941 */ /* 0x000fea0003800000 */
.L_x_34908:
        /* <DEDUP_REMOVED lines=8> */
.L_x_34904:
        /* <DEDUP_REMOVED lines=12> */
.L_x_34913:
[----:B------:R-:W-:Y:S02]  /*160b0*/  IMAD.MOV.U32 R62, RZ, RZ, R154 ;  /* 0x000000ffff3e7224 */ /* 0x000fe400078e009a */
.L_x_34914:
[----:B------:R-:W-:Y:S05]  /*160c0*/  BSYNC B0 ;  /* 0x0000000000007941 */ /* 0x000fea0003800000 */
.L_x_34912:
        /* <DEDUP_REMOVED lines=16> */
.L_x_34918:
[----:B------:R-:W-:Y:S05]  /*161d0*/  BSYNC B1 ;  /* 0x0000000000017941 */ /* 0x000fea0003800000 */
.L_x_34917:
        /* <DEDUP_REMOVED lines=44> */
.L_x_34916:
[----:B------:R-:W-:Y:S05]  /*164a0*/  BSYNC B0 ;  /* 0x0000000000007941 */ /* 0x000fea0003800000 */
.L_x_34915:
        /* <DEDUP_REMOVED lines=11> */
.L_x_34919:
        /* <DEDUP_REMOVED lines=12> */
.L_x_34922:
[----:B------:R-:W-:Y:S02]  /*16620*/  IMAD.MOV.U32 R54, RZ, RZ, R154 ;  /* 0x000000ffff367224 */ /* 0x000fe400078e009a */
.L_x_34923:
[----:B------:R-:W-:Y:S05]  /*16630*/  BSYNC B0 ;  /* 0x0000000000007941 */ /* 0x000fea0003800000 */
.L_x_34921:
        /* <DEDUP_REMOVED lines=16> */
.L_x_34927:
[----:B------:R-:W-:Y:S05]  /*16740*/  BSYNC B1 ;  /* 0x0000000000017941 */ /* 0x000fea0003800000 */
.L_x_34926:
        /* <DEDUP_REMOVED lines=43> */
.L_x_34925:
[----:B------:R-:W-:Y:S05]  /*16a00*/  BSYNC B0 ;  /* 0x0000000000007941 */ /* 0x000fea0003800000 */
.L_x_34924:
        /* <DEDUP_REMOVED lines=8> */
.L_x_34920:
        /* <DEDUP_REMOVED lines=12> */
.L_x_34929:
[----:B------:R-:W-:Y:S02]  /*16b50*/  MOV R54, R154 ;  /* 0x0000009a00367202 */ /* 0x000fe40000000f00 */
.L_x_34930:
[----:B------:R-:W-:Y:S05]  /*16b60*/  BSYNC B0 ;  /* 0x0000000000007941 */ /* 0x000fea0003800000 */
.L_x_34928:
        /* <DEDUP_REMOVED lines=16> */
.L_x_34934:
[----:B------:R-:W-:Y:S05]  /*16c70*/  BSYNC B1 ;  /* 0x0000000000017941 */ /* 0x000fea0003800000 */
.L_x_34933:
        /* <DEDUP_REMOVED lines=44> */
.L_x_34932:
[----:B------:R-:W-:Y:S05]  /*16f40*/  BSYNC B0 ;  /* 0x0000000000007941 */ /* 0x000fea0003800000 */
.L_x_34931:
        /* <DEDUP_REMOVED lines=11> */
.L_x_34935:
        /* <DEDUP_REMOVED lines=12> */
.L_x_34938:
[----:B------:R-:W-:Y:S02]  /*170c0*/  MOV R60, R154 ;  /* 0x0000009a003c7202 */ /* 0x000fe40000000f00 */
.L_x_34939:
[----:B------:R-:W-:Y:S05]  /*170d0*/  BSYNC B0 ;  /* 0x0000000000007941 */ /* 0x000fea0003800000 */
.L_x_34937:
        /* <DEDUP_REMOVED lines=16> */
.L_x_34943:
[----:B------:R-:W-:Y:S05]  /*171e0*/  BSYNC B1 ;  /* 0x0000000000017941 */ /* 0x000fea0003800000 */
.L_x_34942:
        /* <DEDUP_REMOVED lines=44> */
.L_x_34941:
[----:B------:R-:W-:Y:S05]  /*174b0*/  BSYNC B0 ;  /* 0x0000000000007941 */ /* 0x000fea0003800000 */
.L_x_34940:
        /* <DEDUP_REMOVED lines=8> */
.L_x_34936:
        /* <DEDUP_REMOVED lines=26> */
.L_x_34944:
        /* <DEDUP_REMOVED lines=15> */
.L_x_34946:
[----:B-1----:R-:W-:Y:S02]  /*177d0*/  IMAD.MOV.U32 R104, RZ, RZ, R154 ;  /* 0x000000ffff687224 */ /* 0x002fe400078e009a */
.L_x_34947:
[----:B------:R-:W-:Y:S05]  /*177e0*/  BSYNC B0 ;  /* 0x0000000000007941 */ /* 0x000fea0003800000 */
.L_x_34945:
        /* <DEDUP_REMOVED lines=16> */
.L_x_34951:
[----:B------:R-:W-:Y:S05]  /*178f0*/  BSYNC B1 ;  /* 0x0000000000017941 */ /* 0x000fea0003800000 */
.L_x_34950:
        /* <DEDUP_REMOVED lines=44> */
.L_x_34949:
[----:B------:R-:W-:Y:S05]  /*17bc0*/  BSYNC B0 ;  /* 0x0000000000007941 */ /* 0x000fea0003800000 */
.L_x_34948:
        /* <DEDUP_REMOVED lines=12> */
.L_x_34952:
        /* <DEDUP_REMOVED lines=12> */
.L_x_34955:
[----:B------:R-:W-:Y:S02]  /*17d50*/  IMAD.MOV.U32 R106, RZ, RZ, R154 ;  /* 0x000000ffff6a7224 */ /* 0x000fe400078e009a */
.L_x_34956:
[----:B------:R-:W-:Y:S05]  /*17d60*/  BSYNC B0 ;  /* 0x0000000000007941 */ /* 0x000fea0003800000 */
.L_x_34954:
        /* <DEDUP_REMOVED lines=16> */
.L_x_34960:
[----:B------:R-:W-:Y:S05]  /*17e70*/  BSYNC B1 ;  /* 0x0000000000017941 */ /* 0x000fea0003800000 */
.L_x_34959:
        /* <DEDUP_REMOVED lines=44> */
.L_x_34958:
[----:B------:R-:W-:Y:S05]  /*18140*/  BSYNC B0 ;  /* 0x0000000000007941 */ /* 0x000fea0003800000 */
.L_x_34957:
        /* <DEDUP_REMOVED lines=8> */
.L_x_34953:
        /* <DEDUP_REMOVED lines=12> */
.L_x_34962:
[----:B------:R-:W-:Y:S02]  /*18290*/  IMAD.MOV.U32 R106, RZ, RZ, R154 ;  /* 0x000000ffff6a7224 */ /* 0x000fe400078e009a */
.L_x_34963:
[----:B------:R-:W-:Y:S05]  /*182a0*/  BSYNC B0 ;  /* 0x0000000000007941 */ /* 0x000fea0003800000 */
.L_x_34961:
        /* <DEDUP_REMOVED lines=16> */
.L_x_34967:
[----:B------:R-:W-:Y:S05]  /*183b0*/  BSYNC B1 ;  /* 0x0000000000017941 */ /* 0x000fea0003800000 */
.L_x_34966:
        /* <DEDUP_REMOVED lines=44> */
.L_x_34965:
[----:B------:R-:W-:Y:S05]  /*18680*/  BSYNC B0 ;  /* 0x0000000000007941 */ /* 0x000fea0003800000 */
.L_x_34964:
        /* <DEDUP_REMOVED lines=11> */
.L_x_34968:
        /* <DEDUP_REMOVED lines=12> */
.L_x_34971:
[----:B------:R-:W-:Y:S02]  /*18800*/  IMAD.MOV.U32 R104, RZ, RZ, R154 ;  /* 0x000000ffff687224 */ /* 0x000fe400078e009a */
.L_x_34972:
[----:B------:R-:W-:Y:S05]  /*18810*/  BSYNC B0 ;  /* 0x0000000000007941 */ /* 0x000fea0003800000 */
.L_x_34970:
        /* <DEDUP_REMOVED lines=16> */
.L_x_34976:
[----:B------:R-:W-:Y:S05]  /*18920*/  BSYNC B1 ;  /* 0x0000000000017941 */ /* 0x000fea0003800000 */
.L_x_34975:
        /* <DEDUP_REMOVED lines=43> */
.L_x_34974:
[----:B------:R-:W-:Y:S05]  /*18be0*/  BSYNC B0 ;  /* 0x0000000000007941 */ /* 0x000fea0003800000 */
.L_x_34973:
        /* <DEDUP_REMOVED lines=8> */
.L_x_34969:
        /* <DEDUP_REMOVED lines=12> */
.L_x_34978:
[----:B------:R-:W-:Y:S02]  /*18d30*/  IMAD.MOV.U32 R104, RZ, RZ, R154 ;  /* 0x000000ffff687224 */ /* 0x000fe400078e009a */
.L_x_34979:
[----:B------:R-:W-:Y:S05]  /*18d40*/  BSYNC B0 ;  /* 0x0000000000007941 */ /* 0x000fea0003800000 */
.L_x_34977:
        /* <DEDUP_REMOVED lines=16> */
.L_x_34983:
[----:B------:R-:W-:Y:S05]  /*18e50*/  BSYNC B1 ;  /* 0x0000000000017941 */ /* 0x000fea0003800000 */
.L_x_34982:
        /* <DEDUP_REMOVED lines=44> */
.L_x_34981:
[----:B------:R-:W-:Y:S05]  /*19120*/  BSYNC B0 ;  /* 0x0000000000007941 */ /* 0x000fea0003800000 */
.L_x_34980:
        /* <DEDUP_REMOVED lines=11> */
.L_x_34984:
        /* <DEDUP_REMOVED lines=12> */
.L_x_34987:
[----:B------:R-:W-:Y:S02]  /*192a0*/  IMAD.MOV.U32 R54, RZ, RZ, R154 ;  /* 0x000000ffff367224 */ /* 0x000fe400078e009a */
.L_x_34988:
[----:B------:R-:W-:Y:S05]  /*192b0*/  BSYNC B0 ;  /* 0x0000000000007941 */ /* 0x000fea0003800000 */
.L_x_34986:
        /* <DEDUP_REMOVED lines=16> */
.L_x_34992:
[----:B------:R-:W-:Y:S05]  /*193c0*/  BSYNC B1 ;  /* 0x0000000000017941 */ /* 0x000fea0003800000 */
.L_x_34991:
        /* <DEDUP_REMOVED lines=43> */
.L_x_34990:
[----:B------:R-:W-:Y:S05]  /*19680*/  BSYNC B0 ;  /* 0x0000000000007941 */ /* 0x000fea0003800000 */
.L_x_34989:
        /* <DEDUP_REMOVED lines=8> */
.L_x_34985:
        /* <DEDUP_REMOVED lines=12> */
.L_x_34994:
[----:B------:R-:W-:Y:S02]  /*197d0*/  IMAD.MOV.U32 R54, RZ, RZ, R154 ;  /* 0x000000ffff367224 */ /* 0x000fe400078e009a */
.L_x_34995:
[----:B------:R-:W-:Y:S05]  /*197e0*/  BSYNC B0 ;  /* 0x0000000000007941 */ /* 0x000fea0003800000 */
.L_x_34993:
        /* <DEDUP_REMOVED lines=16> */
.L_x_34999:
[----:B------:R-:W-:Y:S05]  /*198f0*/  BSYNC B1 ;  /* 0x0000000000017941 */ /* 0x000fea0003800000 */
.L_x_34998:
        /* <DEDUP_REMOVED lines=44> */
.L_x_34997:
[----:B------:R-:W-:Y:S05]  /*19bc0*/  BSYNC B0 ;  /* 0x0000000000007941 */ /* 0x000fea0003800000 */
.L_x_34996:
        /* <DEDUP_REMOVED lines=11> */
.L_x_35000:
        /* <DEDUP_REMOVED lines=12> */
.L_x_35003:
[----:B------:R-:W-:Y:S02]  /*19d40*/  IMAD.MOV.U32 R104, RZ, RZ, R154 ;  /* 0x000000ffff687224 */ /* 0x000fe400078e009a */
.L_x_35004:
[----:B------:R-:W-:Y:S05]  /*19d50*/  BSYNC B0 ;  /* 0x0000000000007941 */ /* 0x000fea0003800000 */
.L_x_35002:
        /* <DEDUP_REMOVED lines=16> */
.L_x_35008:
[----:B------:R-:W-:Y:S05]  /*19e60*/  BSYNC B1 ;  /* 0x0000000000017941 */ /* 0x000fea0003800000 */
.L_x_35007:
        /* <DEDUP_REMOVED lines=44> */
.L_x_35006:
[----:B------:R-:W-:Y:S05]  /*1a130*/  BSYNC B0 ;  /* 0x0000000000007941 */ /* 0x000fea0003800000 */
.L_x_35005:
        /* <DEDUP_REMOVED lines=8> */
.L_x_35001:
        /* <DEDUP_REMOVED lines=26> */
.L_x_35009:
        /* <DEDUP_REMOVED lines=15> */
.L_x_35011:
[----:B-1----:R-:W-:Y:S02]  /*1a450*/  IMAD.MOV.U32 R186, RZ, RZ, R154 ;  /* 0x000000ffffba7224 */ /* 0x002fe400078e009a */
.L_x_35012:
[----:B------:R-:W-:Y:S05]  /*1a460*/  BSYNC B0 ;  /* 0x0000000000007941 */ /* 0x000fea0003800000 */
.L_x_35010:
        /* <DEDUP_REMOVED lines=16> */
.L_x_35016:
[----:B------:R-:W-:Y:S05]  /*1a570*/  BSYNC B1 ;  /* 0x0000000000017941 */ /* 0x000fea0003800000 */
.L_x_35015:
        /* <DEDUP_REMOVED lines=44> */
.L_x_35014:
[----:B------:R-:W-:Y:S05]  /*1a840*/  BSYNC B0 ;  /* 0x0000000000007941 */ /* 0x000fea0003800000 */
.L_x_35013:
        /* <DEDUP_REMOVED lines=12> */
.L_x_35017:
        /* <DEDUP_REMOVED lines=12> */
.L_x_35020:
[----:B------:R-:W-:Y:S02]  /*1a9d0*/  IMAD.MOV.U32 R52, RZ, RZ, R154 ;  /* 0x000000ffff347224 */ /* 0x000fe400078e009a */
.L_x_35021:
[----:B------:R-:W-:Y:S05]  /*1a9e0*/  BSYNC B0 ;  /* 0x0000000000007941 */ /* 0x000fea0003800000 */
.L_x_35019:
        /* <DEDUP_REMOVED lines=16> */
.L_x_35025:
[----:B------:R-:W-:Y:S05]  /*1aaf0*/  BSYNC B1 ;  /* 0x0000000000017941 */ /* 0x000fea0003800000 */
.L_x_35024:
        /* <DEDUP_REMOVED lines=44> */
.L_x_35023:
[----:B------:R-:W-:Y:S05]  /*1adc0*/  BSYNC B0 ;  /* 0x0000000000007941 */ /* 0x000fea0003800000 */
.L_x_35022:
        /* <DEDUP_REMOVED lines=8> */
.L_x_35018:
        /* <DEDUP_REMOVED lines=12> */
.L_x_35027:
[----:B------:R-:W-:Y:S02]  /*1af10*/  MOV R52, R154 ;  /* 0x0000009a00347202 */ /* 0x000fe40000000f00 */
.L_x_35028:
[----:B------:R-:W-:Y:S05]  /*1af20*/  BSYNC B0 ;  /* 0x0000000000007941 */ /* 0x000fea0003800000 */
.L_x_35026:
        /* <DEDUP_REMOVED lines=16> */
.L_x_35032:
[----:B------:R-:W-:Y:S05]  /*1b030*/  BSYNC B1 ;  /* 0x0000000000017941 */ /* 0x000fea0003800000 */
.L_x_35031:
        /* <DEDUP_REMOVED lines=44> */
.L_x_35030:
[----:B------:R-:W-:Y:S05]  /*1b300*/  BSYNC B0 ;  /* 0x0000000000007941 */ /* 0x000fea0003800000 */
.L_x_35029:
        /* <DEDUP_REMOVED lines=11> */
.L_x_35033:
        /* <DEDUP_REMOVED lines=12> */
.L_x_35036:
[----:B------:R-:W-:Y:S02]  /*1b480*/  MOV R186, R154 ;  /* 0x0000009a00ba7202 */ /* 0x000fe40000000f00 */
.L_x_35037:
[----:B------:R-:W-:Y:S05]  /*1b490*/  BSYNC B0 ;  /* 0x0000000000007941 */ /* 0x000fea0003800000 */
.L_x_35035:
        /* <DEDUP_REMOVED lines=16> */
.L_x_35041:
[----:B------:R-:W-:Y:S05]  /*1b5a0*/  BSYNC B1 ;  /* 0x0000000000017941 */ /* 0x000fea0003800000 */
.L_x_35040:
        /* <DEDUP_REMOVED lines=40> */
[----:B------:R-:W-:Y:S02]  /*1b830*/  MOV R154, R58 ;  /* 0x0000003a009a7202 */ /* 0x000fe40000000f00 */
[----:B------:R-:W-:Y:S01]  /*1b840*/  LOP3.LUT R26, R153, R52, R28, 0x96, !PT ;  /* 0x00000034991a7212 */ /* 0x000fe200078e961c */
[----:B------:R-:W-:Y:S02]  /*1b850*/  IMAD.MOV.U32 R52, RZ, RZ, RZ ;  /* 0x000000ffff347224 */ /* 0x000fe400078e00ff */
.L_x_35039:
[----:B------:R-:W-:Y:S05]  /*1b860*/  BSYNC B0 ;  /* 0x0000000000007941 */ /* 0x000fea0003800000 */
.L_x_35038:
        /* <DEDUP_REMOVED lines=8> */
.L_x_35034:
        /* <DEDUP_REMOVED lines=12> */
.L_x_35043:
[----:B------:R-:W-:Y:S02]  /*1b9b0*/  IMAD.MOV.U32 R186, RZ, RZ, R154 ;  /* 0x000000ffffba7224 */ /* 0x000fe400078e009a */
.L_x_35044:
[----:B------:R-:W-:Y:S05]  /*1b9c0*/  BSYNC B0 ;  /* 0x0000000000007941 */ /* 0x000fea0003800000 */
.L_x_35042:
        /* <DEDUP_REMOVED lines=16> */
.L_x_35048:
[----:B------:R-:W-:Y:S05]  /*1bad0*/  BSYNC B1 ;  /* 0x0000000000017941 */ /* 0x000fea0003800000 */
.L_x_35047:
        /* <DEDUP_REMOVED lines=44> */
.L_x_35046:
[----:B------:R-:W-:Y:S05]  /*1bda0*/  BSYNC B0 ;  /* 0x0000000000007941 */ /* 0x000fea0003800000 */
.L_x_35045:
        /* <DEDUP_REMOVED lines=11> */
.L_x_35049:
        /* <DEDUP_REMOVED lines=12> */
.L_x_35052:
[----:B------:R-:W-:Y:S02]  /*1bf20*/  IMAD.MOV.U32 R54, RZ, RZ, R154 ;  /* 0x000000ffff367224 */ /* 0x000fe400078e009a */
.L_x_35053:
[----:B------:R-:W-:Y:S05]  /*1bf30*/  BSYNC B0 ;  /* 0x0000000000007941 */ /* 0x000fea0003800000 */
.L_x_35051:
        /* <DEDUP_REMOVED lines=16> */
.L_x_35057:
[----:B------:R-:W-:Y:S05]  /*1c040*/  BSYNC B1 ;  /* 0x0000000000017941 */ /* 0x000fea0003800000 */
.L_x_35056:
        /* <DEDUP_REMOVED lines=43> */
.L_x_35055:
[----:B------:R-:W-:Y:S05]  /*1c300*/  BSYNC B0 ;  /* 0x0000000000007941 */ /* 0x000fea0003800000 */
.L_x_35054:
        /* <DEDUP_REMOVED lines=8> */
.L_x_35050:
        /* <DEDUP_REMOVED lines=12> */
.L_x_35059:
[----:B------:R-:W-:Y:S02]  /*1c450*/  IMAD.MOV.U32 R54, RZ, RZ, R154 ;  /* 0x000000ffff367224 */ /* 0x000fe400078e009a */
.L_x_35060:
[----:B------:R-:W-:Y:S05]  /*1c460*/  BSYNC B0 ;  /* 0x0000000000007941 */ /* 0x000fea0003800000 */
.L_x_35058:
        /* <DEDUP_REMOVED lines=16> */
.L_x_35064:
[----:B------:R-:W-:Y:S05]  /*1c570*/  BSYNC B1 ;  /* 0x0000000000017941 */ /* 0x000fea0003800000 */
.L_x_35063:
        /* <DEDUP_REMOVED lines=44> */
.L_x_35062:
[----:B------:R-:W-:Y:S05]  /*1c840*/  BSYNC B0 ;  /* 0x0000000000007941 */ /* 0x000fea0003800000 */
.L_x_35061:
        /* <DEDUP_REMOVED lines=11> */
.L_x_35065:
        /* <DEDUP_REMOVED lines=12> */
.L_x_35068:
[----:B------:R-:W-:Y:S02]  /*1c9c0*/  IMAD.MOV.U32 R186, RZ, RZ, R154 ;  /* 0x000000ffffba7224 */ /* 0x000fe400078e009a */
.L_x_35069:
[----:B------:R-:W-:Y:S05]  /*1c9d0*/  BSYNC B0 ;  /* 0x0000000000007941 */ /* 0x000fea0003800000 */
.L_x_35067:
        /* <DEDUP_REMOVED lines=16> */
.L_x_35073:
[----:B------:R-:W-:Y:S05]  /*1cae0*/  BSYNC B1 ;  /* 0x0000000000017941 */ /* 0x000fea0003800000 */
.L_x_35072:
        /* <DEDUP_REMOVED lines=44> */
.L_x_35071:
[----:B------:R-:W-:Y:S05]  /*1cdb0*/  BSYNC B0 ;  /* 0x0000000000007941 */ /* 0x000fea0003800000 */
.L_x_35070:
        /* <DEDUP_REMOVED lines=8> */
.L_x_35066:
        /* <DEDUP_REMOVED lines=26> */
.L_x_35074:
        /* <DEDUP_REMOVED lines=15> */
.L_x_35076:
[----:B-1----:R-:W-:Y:S02]  /*1d0d0*/  IMAD.MOV.U32 R199, RZ, RZ, R154 ;  /* 0x000000ffffc77224 */ /* 0x002fe400078e009a */
.L_x_35077:
[----:B------:R-:W-:Y:S05]  /*1d0e0*/  BSYNC B0 ;  /* 0x0000000000007941 */ /* 0x000fea0003800000 */
.L_x_35075:
        /* <DEDUP_REMOVED lines=16> */
.L_x_35081:
[----:B------:R-:W-:Y:S05]  /*1d1f0*/  BSYNC B1 ;  /* 0x0000000000017941 */ /* 0x000fea0003800000 */
.L_x_35080:
        /* <DEDUP_REMOVED lines=44> */
.L_x_35079:
[----:B------:R-:W-:Y:S05]  /*1d4c0*/  BSYNC B0 ;  /* 0x0000000000007941 */ /* 0x000fea0003800000 */
.L_x_35078:
        /* <DEDUP_REMOVED lines=12> */
.L_x_35082:
        /* <DEDUP_REMOVED lines=12> */
.L_x_35085:
[----:B------:R-:W-:Y:S02]  /*1d650*/  IMAD.MOV.U32 R199, RZ, RZ, R154 ;  /* 0x000000ffffc77224 */ /* 0x000fe400078e009a */
.L_x_35086:
[----:B------:R-:W-:Y:S05]  /*1d660*/  BSYNC B0 ;  /* 0x0000000000007941 */ /* 0x000fea0003800000 */
.L_x_35084:
        /* <DEDUP_REMOVED lines=16> */
.L_x_35090:
[----:B------:R-:W-:Y:S05]  /*1d770*/  BSYNC B1 ;  /* 0x0000000000017941 */ /* 0x000fea0003800000 */
.L_x_35089:
        /* <DEDUP_REMOVED lines=44> */
.L_x_35088:
[----:B------:R-:W-:Y:S05]  /*1da40*/  BSYNC B0 ;  /* 0x0000000000007941 */ /* 0x000fea0003800000 */
.L_x_35087:
        /* <DEDUP_REMOVED lines=8> */
.L_x_35083:
        /* <DEDUP_REMOVED lines=12> */
.L_x_35092:
[----:B------:R-:W-:Y:S02]  /*1db90*/  IMAD.MOV.U32 R199, RZ, RZ, R154 ;  /* 0x000000ffffc77224 */ /* 0x000fe400078e009a */
.L_x_35093:
[----:B------:R-:W-:Y:S05]  /*1dba0*/  BSYNC B0 ;  /* 0x0000000000007941 */ /* 0x000fea0003800000 */
.L_x_35091:
        /* <DEDUP_REMOVED lines=16> */
.L_x_35097:
[----:B------:R-:W-:Y:S05]  /*1dcb0*/  BSYNC B1 ;  /* 0x0000000000017941 */ /* 0x000fea0003800000 */
.L_x_35096:
        /* <DEDUP_REMOVED lines=44> */
.L_x_35095:
[----:B------:R-:W-:Y:S05]  /*1df80*/  BSYNC B0 ;  /* 0x0000000000007941 */ /* 0x000fea0003800000 */
.L_x_35094:
        /* <DEDUP_REMOVED lines=11> */
.L_x_35098:
        /* <DEDUP_REMOVED lines=12> */
.L_x_35101:
[----:B------:R-:W-:Y:S02]  /*1e100*/  IMAD.MOV.U32 R188, RZ, RZ, R154 ;  /* 0x000000ffffbc7224 */ /* 0x000fe400078e009a */
.L_x_35102:
[----:B------:R-:W-:Y:S05]  /*1e110*/  BSYNC B0 ;  /* 0x0000000000007941 */ /* 0x000fea0003800000 */
.L_x_35100:
        /* <DEDUP_REMOVED lines=16> */
.L_x_35106:
[----:B------:R-:W-:Y:S05]  /*1e220*/  BSYNC B1 ;  /* 0x0000000000017941 */ /* 0x000fea0003800000 */
.L_x_35105:
        /* <DEDUP_REMOVED lines=43> */
.L_x_35104:
[----:B------:R-:W-:Y:S05]  /*1e4e0*/  BSYNC B0 ;  /* 0x0000000000007941 */ /* 0x000fea0003800000 */
.L_x_35103:
        /* <DEDUP_REMOVED lines=8> */
.L_x_35099:
        /* <DEDUP_REMOVED lines=12> */
.L_x_35108:
[----:B------:R-:W-:Y:S02]  /*1e630*/  MOV R199, R154 ;  /* 0x0000009a00c77202 */ /* 0x000fe40000000f00 */
.L_x_35109:
[----:B------:R-:W-:Y:S05]  /*1e640*/  BSYNC B0 ;  /* 0x0000000000007941 */ /* 0x000fea0003800000 */
.L_x_35107:
        /* <DEDUP_REMOVED lines=16> */
.L_x_35113:
[----:B------:R-:W-:Y:S05]  /*1e750*/  BSYNC B1 ;  /* 0x0000000000017941 */ /* 0x000fea0003800000 */
.L_x_35112:
        /* <DEDUP_REMOVED lines=44> */
.L_x_35111:
[----:B------:R-:W-:Y:S05]  /*1ea20*/  BSYNC B0 ;  /* 0x0000000000007941 */ /* 0x000fea0003800000 */
.L_x_35110:
        /* <DEDUP_REMOVED lines=11> */
.L_x_35114:
        /* <DEDUP_REMOVED lines=12> */
.L_x_35117:
[----:B------:R-:W-:Y:S02]  /*1eba0*/  MOV R188, R154 ;  /* 0x0000009a00bc7202 */ /* 0x000fe40000000f00 */
.L_x_35118:
[----:B------:R-:W-:Y:S05]  /*1ebb0*/  BSYNC B0 ;  /* 0x0000000000007941 */ /* 0x000fea0003800000 */
.L_x_35116:
        /* <DEDUP_REMOVED lines=16> */
.L_x_35122:
[----:B------:R-:W-:Y:S05]  /*1ecc0*/  BSYNC B1 ;  /* 0x0000000000017941 */ /* 0x000fea0003800000 */
.L_x_35121:
        /* <DEDUP_REMOVED lines=43> */
.L_x_35120:
[----:B------:R-:W-:Y:S05]  /*1ef80*/  BSYNC B0 ;  /* 0x0000000000007941 */ /* 0x000fea0003800000 */
.L_x_35119:
        /* <DEDUP_REMOVED lines=8> */
.L_x_35115:
        /* <DEDUP_REMOVED lines=12> */
.L_x_35124:
[----:B------:R-:W-:Y:S02]  /*1f0d0*/  IMAD.MOV.U32 R199, RZ, RZ, R154 ;  /* 0x000000ffffc77224 */ /* 0x000fe400078e009a */
.L_x_35125:
[----:B------:R-:W-:Y:S05]  /*1f0e0*/  BSYNC B0 ;  /* 0x0000000000007941 */ /* 0x000fea0003800000 */
.L_x_35123:
        /* <DEDUP_REMOVED lines=16> */
.L_x_35129:
[----:B------:R-:W-:Y:S05]  /*1f1f0*/  BSYNC B1 ;  /* 0x0000000000017941 */ /* 0x000fea0003800000 */
.L_x_35128:
        /* <DEDUP_REMOVED lines=44> */
.L_x_35127:
[----:B------:R-:W-:Y:S05]  /*1f4c0*/  BSYNC B0 ;  /* 0x0000000000007941 */ /* 0x000fea0003800000 */
.L_x_35126:
        /* <DEDUP_REMOVED lines=11> */
.L_x_35130:
        /* <DEDUP_REMOVED lines=12> */
.L_x_35133:
[----:B------:R-:W-:Y:S02]  /*1f640*/  IMAD.MOV.U32 R199, RZ, RZ, R154 ;  /* 0x000000ffffc77224 */ /* 0x000fe400078e009a */
.L_x_35134:
[----:B------:R-:W-:Y:S05]  /*1f650*/  BSYNC B0 ;  /* 0x0000000000007941 */ /* 0x000fea0003800000 */
.L_x_35132:
        /* <DEDUP_REMOVED lines=16> */
.L_x_35138:
[----:B------:R-:W-:Y:S05]  /*1f760*/  BSYNC B1 ;  /* 0x0000000000017941 */ /* 0x000fea0003800000 */
.L_x_35137:
        /* <DEDUP_REMOVED lines=44> */
.L_x_35136:
[----:B------:R-:W-:Y:S05]  /*1fa30*/  BSYNC B0 ;  /* 0x0000000000007941 */ /* 0x000fea0003800000 */
.L_x_35135:
        /* <DEDUP_REMOVED lines=8> */
.L_x_35131:
        /* <DEDUP_REMOVED lines=26> */
.L_x_35139:
        /* <DEDUP_REMOVED lines=15> */
.L_x_35141:
[----:B-1----:R-:W-:Y:S02]  /*1fd50*/  MOV R199, R154 ;  /* 0x0000009a00c77202 */ /* 0x002fe40000000f00 */
.L_x_35142:
[----:B------:R-:W-:Y:S05]  /*1fd60*/  BSYNC B0 ;  /* 0x0000000000007941 */ /* 0x000fea0003800000 */
.L_x_35140:
        /* <DEDUP_REMOVED lines=16> */
.L_x_35146:
[----:B------:R-:W-:Y:S05]  /*1fe70*/  BSYNC B1 ;  /* 0x0000000000017941 */ /* 0x000fea0003800000 */
.L_x_35145:
        /* <DEDUP_REMOVED lines=44> */
.L_x_35144:
[----:B------:R-:W-:Y:S05]  /*20140*/  BSYNC B0 ;  /* 0x0000000000007941 */ /* 0x000fea0003800000 */
.L_x_35143:
        /* <DEDUP_REMOVED lines=12> */
.L_x_35147:
        /* <DEDUP_REMOVED lines=12> */
.L_x_35150:
[----:B------:R-:W-:Y:S02]  /*202d0*/  MOV R197, R154 ;  /* 0x0000009a00c57202 */ /* 0x000fe40000000f00 */
.L_x_35151:
[----:B------:R-:W-:Y:S05]  /*202e0*/  BSYNC B0 ;  /* 0x0000000000007941 */ /* 0x000fea0003800000 */
.L_x_35149:
        /* <DEDUP_REMOVED lines=16> */
.L_x_35155:
[----:B------:R-:W-:Y:S05]  /*203f0*/  BSYNC B1 ;  /* 0x0000000000017941 */ /* 0x000fea0003800000 */
.L_x_35154:
        /* <DEDUP_REMOVED lines=44> */
.L_x_35153:
[----:B------:R-:W-:Y:S05]  /*206c0*/  BSYNC B0 ;  /* 0x0000000000007941 */ /* 0x000fea0003800000 */
.L_x_35152:
        /* <DEDUP_REMOVED lines=8> */
.L_x_35148:
        /* <DEDUP_REMOVED lines=12> */
.L_x_35157:
[----:B------:R-:W-:Y:S02]  /*20810*/  IMAD.MOV.U32 R197, RZ, RZ, R154 ;  /* 0x000000ffffc57224 */ /* 0x000fe400078e009a */
.L_x_35158:
[----:B------:R-:W-:Y:S05]  /*20820*/  BSYNC B0 ;  /* 0x0000000000007941 */ /* 0x000fea0003800000 */
.L_x_35156:
        /* <DEDUP_REMOVED lines=16> */
.L_x_35162:
[----:B------:R-:W-:Y:S05]  /*20930*/  BSYNC B1 ;  /* 0x0000000000017941 */ /* 0x000fea0003800000 */
.L_x_35161:
        /* <DEDUP_REMOVED lines=44> */
.L_x_35160:
[----:B------:R-:W-:Y:S05]  /*20c00*/  BSYNC B0 ;  /* 0x0000000000007941 */ /* 0x000fea0003800000 */
.L_x_35159:
        /* <DEDUP_REMOVED lines=11> */
.L_x_35163:
        /* <DEDUP_REMOVED lines=12> */
.L_x_35166:
[----:B------:R-:W-:Y:S02]  /*20d80*/  IMAD.MOV.U32 R197, RZ, RZ, R154 ;  /* 0x000000ffffc57224 */ /* 0x000fe400078e009a */
.L_x_35167:
[----:B------:R-:W-:Y:S05]  /*20d90*/  BSYNC B0 ;  /* 0x0000000000007941 */ /* 0x000fea0003800000 */
.L_x_35165:
        /* <DEDUP_REMOVED lines=16> */
.L_x_35171:
[----:B------:R-:W-:Y:S05]  /*20ea0*/  BSYNC B1 ;  /* 0x0000000000017941 */ /* 0x000fea0003800000 */
.L_x_35170:
        /* <DEDUP_REMOVED lines=43> */
.L_x_35169:
[----:B------:R-:W-:Y:S05]  /*21160*/  BSYNC B0 ;  /* 0x0000000000007941 */ /* 0x000fea0003800000 */
.L_x_35168:
        /* <DEDUP_REMOVED lines=8> */
.L_x_35164:
        /* <DEDUP_REMOVED lines=12> */
.L_x_35173:
[----:B------:R-:W-:Y:S02]  /*212b0*/  IMAD.MOV.U32 R197, RZ, RZ, R154 ;  /* 0x000000ffffc57224 */ /* 0x000fe400078e009a */
.L_x_35174:
[----:B------:R-:W-:Y:S05]  /*212c0*/  BSYNC B0 ;  /* 0x0000000000007941 */ /* 0x000fea0003800000 */
.L_x_35172:
        /* <DEDUP_REMOVED lines=16> */
.L_x_35178:
[----:B------:R-:W-:Y:S05]  /*213d0*/  BSYNC B1 ;  /* 0x0000000000017941 */ /* 0x000fea0003800000 */
.L_x_35177:
        /* <DEDUP_REMOVED lines=44> */
.L_x_35176:
[----:B------:R-:W-:Y:S05]  /*216a0*/  BSYNC B0 ;  /* 0x0000000000007941 */ /* 0x000fea0003800000 */
.L_x_35175:
        /* <DEDUP_REMOVED lines=11> */
.L_x_35179:
        /* <DEDUP_REMOVED lines=12> */
.L_x_35182:
[----:B------:R-:W-:Y:S02]  /*21820*/  IMAD.MOV.U32 R197, RZ, RZ, R154 ;  /* 0x000000ffffc57224 */ /* 0x000fe400078e009a */
.L_x_35183:
[----:B------:R-:W-:Y:S05]  /*21830*/  BSYNC B0 ;  /* 0x0000000000007941 */ /* 0x000fea0003800000 */
.L_x_35181:
        /* <DEDUP_REMOVED lines=16> */
.L_x_35187:
[----:B------:R-:W-:Y:S05]  /*21940*/  BSYNC B1 ;  /* 0x0000000000017941 */ /* 0x000fea0003800000 */
.L_x_35186:
        /* <DEDUP_REMOVED lines=43> */
.L_x_35185:
[----:B------:R-:W-:Y:S05]  /*21c00*/  BSYNC B0 ;  /* 0x0000000000007941 */ /* 0x000fea0003800000 */
.L_x_35184:
        /* <DEDUP_REMOVED lines=8> */
.L_x_35180:
        /* <DEDUP_REMOVED lines=12> */
.L_x_35189:
[----:B------:R-:W-:Y:S02]  /*21d50*/  MOV R197, R154 ;  /* 0x0000009a00c57202 */ /* 0x000fe40000000f00 */
.L_x_35190:
[----:B------:R-:W-:Y:S05]  /*21d60*/  BSYNC B0 ;  /* 0x0000000000007941 */ /* 0x000fea0003800000 */
.L_x_35188:
        /* <DEDUP_REMOVED lines=16> */
.L_x_35194:
[----:B------:R-:W-:Y:S05]  /*21e70*/  BSYNC B1 ;  /* 0x0000000000017941 */ /* 0x000fea0003800000 */
.L_x_35193:
        /* <DEDUP_REMOVED lines=44> */
.L_x_35192:
[----:B------:R-:W-:Y:S05]  /*22140*/  BSYNC B0 ;  /* 0x0000000000007941 */ /* 0x000fea0003800000 */
.L_x_35191:
        /* <DEDUP_REMOVED lines=11> */
.L_x_35195:
        /* <DEDUP_REMOVED lines=12> */
.L_x_35198:
[----:B------:R-:W-:Y:S02]  /*222c0*/  MOV R197, R154 ;  /* 0x0000009a00c57202 */ /* 0x000fe40000000f00 */
.L_x_35199:
[----:B------:R-:W-:Y:S05]  /*222d0*/  BSYNC B0 ;  /* 0x0000000000007941 */ /* 0x000fea0003800000 */
.L_x_35197:
        /* <DEDUP_REMOVED lines=16> */
.L_x_35203:
[----:B------:R-:W-:Y:S05]  /*223e0*/  BSYNC B1 ;  /* 0x0000000000017941 */ /* 0x000fea0003800000 */
.L_x_35202:
        /* <DEDUP_REMOVED lines=44> */
.L_x_35201:
[----:B------:R-:W-:Y:S05]  /*226b0*/  BSYNC B0 ;  /* 0x0000000000007941 */ /* 0x000fea0003800000 */
.L_x_35200:
        /* <DEDUP_REMOVED lines=8> */
.L_x_35196:
[----:B------:R-:W-:Y:S01]  /*22740*/  FADD.FTZ R188, RZ, R92 ;  /* 0x0000005cffbc7221 */ /* 0x000fe20000010000 */
[----:B------:R-:W-:Y:S02]  /*22750*/  SEL R208, RZ, 0x1, P1 ;  /* 0x00000001ffd07807 */ /* 0x000fe40000800000 */
[----:B------:R-:W-:Y:S01]  /*22760*/  ISETP.NE.AND P0, PT, R193, RZ, PT ;  /* 0x000000ffc100720c */ /* 0x000fe20003f05270 */
        /* <DEDUP_REMOVED lines=39> */
[----:B------:R-:W-:-:S03]  /*229e0*/  SEL R187, RZ, 0x1000000, P4 ;  /* 0x01000000ffbb7807 */ /* 0x000fc60002000000 */
[----:B------:R-:W-:Y:S01]  /*229f0*/  FADD.FTZ R189, R188, R59 ;  /* 0x0000003bbcbd7221 */ /* 0x000fe20000010000 */
[----:B------:R-:W-:-:S03]  /*22a00*/  SEL R188, RZ, 0x10000, P3 ;  /* 0x00010000ffbc7807 */ /* 0x000fc60001800000 */
[----:B------:R-:W-:Y:S01]  /*22a10*/  FADD.FTZ R192, R189, R52 ;  /* 0x00000034bdc07221 */ /* 0x000fe20000010000 */
[----:B------:R-:W-:-:S03]  /*22a20*/  SEL R189, RZ, 0x100, P2 ;  /* 0x00000100ffbd7807 */ /* 0x000fc60001000000 */
[----:B------:R-:W-:Y:S01]  /*22a30*/  FADD.FTZ R197, R192, R53 ;  /* 0x00000035c0c57221 */ /* 0x000fe20000010000 */
[----:B------:R-:W-:Y:S01]  /*22a40*/  IADD3 R187, R189, R187, R188 ;  /* 0x000000bbbdbb7210 */ /* 0x000fe20007ffe0bc */
[----:B------:R-:W-:-:S04]  /*22a50*/  IMAD.WIDE.U32 R192, R216, R191, c[0x0][0x188] ;  /* 0x00006200d8c07625 */ /* 0x000fc800078e00bf */
[----:B------:R-:W-:Y:S01]  /*22a60*/  IMAD.IADD R187, R187, 0x1, R208 ;  /* 0x00000001bbbb7824 */ /* 0x000fe200078e02d0 */
[----:B------:R0:W-:Y:S01]  /*22a70*/  STG.E.128 [R192.64], R104 ;  /* 0x00000068c0007986 */ /* 0x0001e2000c101d04 */
[----:B------:R-:W-:-:S04]  /*22a80*/  IMAD.WIDE.U32 R188, R216, R195, c[0x0][0x190] ;  /* 0x00006400d8bc7625 */ /* 0x000fc800078e00c3 */
[----:B------:R-:W-:Y:S01]  /*22a90*/  FADD.FTZ R218, R197, R54 ;  /* 0x00000036c5da7221 */ /* 0x000fe20000010000 */
[----:B------:R0:W-:Y:S03]  /*22aa0*/  STG.E [R188.64], R187 ;  /* 0x000000bbbc007986 */ /* 0x0001e6000c101904 */
[----:B------:R-:W-:-:S04]  /*22ab0*/  FADD.FTZ R191, R218, R55 ;  /* 0x00000037dabf7221 */ /* 0x000fc80000010000 */
[----:B------:R-:W-:-:S04]  /*22ac0*/  FADD.FTZ R208, R191, R104 ;  /* 0x00000068bfd07221 */ /* 0x000fc80000010000 */
[----:B------:R-:W-:-:S04]  /*22ad0*/  FADD.FTZ R191, R208, R105 ;  /* 0x00000069d0bf7221 */ /* 0x000fc80000010000 */
[----:B------:R-:W-:Y:S01]  /*22ae0*/  FADD.FTZ R190, R191, R106 ;  /* 0x0000006abfbe7221 */ /* 0x000fe20000010000 */
[----:B------:R-:W-:Y:S05]  /*22af0*/  @!P0 BRA `(.L_x_35204) ;  /* 0x000000a000008947 */ /* 0x000fea0003800000 */
[----:B0-----:R-:W-:Y:S02]  /*22b00*/  SHF.L.U32 R188, R155, 0x10, RZ ;  /* 0x000000109bbc7819 */ /* 0x001fe400000006ff */
[----:B------:R-:W-:Y:S02]  /*22b10*/  LOP3.LUT R187, R156, 0xffff, RZ, 0xc0, !PT ;  /* 0x0000ffff9cbb7812 */ /* 0x000fe400078ec0ff */
[----:B------:R-:W-:Y:S02]  /*22b20*/  LOP3.LUT R188, R188, 0xff0000, RZ, 0xc0, !PT ;  /* 0x00ff0000bcbc7812 */ /* 0x000fe400078ec0ff */
[----:B------:R-:W-:Y:S02]  /*22b30*/  LOP3.LUT R192, R153, 0xff, RZ, 0xc0, !PT ;  /* 0x000000ff99c07812 */ /* 0x000fe400078ec0ff */
[----:B------:R-:W-:Y:S01]  /*22b40*/  LOP3.LUT R208, R151, 0xff, RZ, 0xc0, !PT ;  /* 0x000000ff97d07812 */ /* 0x000fe200078ec0ff */
[----:B------:R-:W-:-:S02]  /*22b50*/  IMAD R187, R187, 0x1000000, R188 ;  /* 0x01000000bbbb7824 */ /* 0x000fc400078e02bc */
[----:B------:R-:W-:-:S04]  /*22b60*/  IMAD.WIDE.U32 R188, R216, R195, c[0x0][0x198] ;  /* 0x00006600d8bc7625 */ /* 0x000fc800078e00c3 */
[----:B------:R-:W-:-:S04]  /*22b70*/  IMAD R187, R192, 0x100, R187 ;  /* 0x00000100c0bb7824 */ /* 0x000fc800078e02bb */
[----:B------:R-:W-:-:S05]  /*22b80*/  IMAD.IADD R187, R187, 0x1, R208 ;  /* 0x00000001bbbb7824 */ /* 0x000fca00078e02d0 */
[----:B------:R0:W-:Y:S02]  /*22b90*/  STG.E [R188.64], R187 ;  /* 0x000000bbbc007986 */ /* 0x0001e4000c101904 */
.L_x_35204:
[----:B0-----:R-:W-:Y:S01]  /*22ba0*/  FADD.FTZ R192, R190, R107 ;  /* 0x0000006bbec07221 */ /* 0x001fe20000010000 */
[----:B------:R-:W-:Y:S05]  /*22bb0*/  BRA.DIV ~URZ, `(.L_x_35205) ;  /* 0x000013827f007947 */ /* 0x000fea000b800000 */
[----:B------:R0:W1:Y:S02]  /*22bc0*/  SHFL.BFLY PT, R187, R192, 0x1, 0x1f ;  /* 0x0c201f00c0bb7f89 */ /* 0x00006400000e0000 */
.L_x_35209:
        /* <DEDUP_REMOVED lines=116> */
.L_x_35210:
[----:B-1----:R-:W-:Y:S01]  /*23310*/  FADD.FTZ R193, R193, R192 ;  /* 0x000000c0c1c17221 */ /* 0x002fe20000010000 */
[----:B0-----:R-:W-:Y:S01]  /*23320*/  MOV R192, c[0x0][0x1e0] ;  /* 0x0000780000c07a02 */ /* 0x001fe20000000f00 */
[----:B------:R-:W-:Y:S01]  /*23330*/  FMUL.FTZ R187, R191, R191 ;  /* 0x000000bfbfbb7220 */ /* 0x000fe20000410000 */
[----:B------:R-:W-:Y:S01]  /*23340*/  ISETP.NE.AND P0, PT, RZ, UR6, PT ;  /* 0x00000006ff007c0c */ /* 0x000fe2000bf05270 */
[----:B------:R-:W-:Y:S02]  /*23350*/  IMAD R197, R183, c[0x0][0x168], RZ ;  /* 0x00005a00b7c57a24 */ /* 0x000fe400078e02ff */
[----:B------:R-:W-:Y:S01]  /*23360*/  FFMA.FTZ R192, R193, R192, c[0x0][0x228] ;  /* 0x00008a00c1c07623 */ /* 0x000fe200000100c0 */
[----:B------:R-:W-:Y:S01]  /*23370*/  FSEL R193, R187, RZ, P0 ;  /* 0x000000ffbbc17208 */ /* 0x000fe20000000000 */
[----:B------:R-:W-:Y:S01]  /*23380*/  IMAD.MOV.U32 R190, RZ, RZ, 0x4 ;  /* 0x00000004ffbe7424 */ /* 0x000fe200078e00ff */
[----:B------:R-:W-:Y:S01]  /*23390*/  FSEL R187, R191, RZ, !P0 ;  /* 0x000000ffbfbb7208 */ /* 0x000fe20004000000 */
[----:B------:R-:W-:Y:S01]  /*233a0*/  IMAD.MOV.U32 R217, RZ, RZ, 0x10 ;  /* 0x00000010ffd97424 */ /* 0x000fe200078e00ff */
[----:B------:R-:W-:Y:S01]  /*233b0*/  SHF.R.S32.HI R208, RZ, 0x1f, R197 ;  /* 0x0000001fffd07819 */ /* 0x000fe200000114c5 */
[----:B------:R-:W-:-:S02]  /*233c0*/  FADD.FTZ R195, R192, R193 ;  /* 0x000000c1c0c37221 */ /* 0x000fc40000010000 */
[C---:B------:R-:W-:Y:S01]  /*233d0*/  FADD.FTZ R252, -R187.reuse, R76 ;  /* 0x0000004cbbfc7221 */ /* 0x040fe20000010100 */
[----:B------:R-:W-:Y:S01]  /*233e0*/  LEA.HI R193, R208, R197, RZ, 0x2 ;  /* 0x000000c5d0c17211 */ /* 0x000fe200078f10ff */
[----:B------:R-:W0:Y:S01]  /*233f0*/  S2R R76, SR_TID.X ;  /* 0x00000000004c7919 */ /* 0x000e220000002100 */
[----:B------:R-:W-:Y:S02]  /*23400*/  FADD.FTZ R222, -R187, R67 ;  /* 0x00000043bbde7221 */ /* 0x000fe40000010100 */
[----:B------:R-:W1:Y:S01]  /*23410*/  MUFU.RSQ R67, R195 ;  /* 0x000000c300437308 */ /* 0x000e620000001400 */
        /* <DEDUP_REMOVED lines=8> */
[C---:B------:R-:W-:Y:S02]  /*234a0*/  FADD.FTZ R242, -R187.reuse, R79 ;  /* 0x0000004fbbf27221 */ /* 0x040fe40000010100 */
[C---:B------:R-:W-:Y:S01]  /*234b0*/  FADD.FTZ R61, -R187.reuse, R57 ;  /* 0x00000039bb3d7221 */ /* 0x040fe20000010100 */
[----:B0-----:R-:W-:Y:S01]  /*234c0*/  LOP3.LUT R54, R76, 0x1f, RZ, 0xc0, !PT ;  /* 0x0000001f4c367812 */ /* 0x001fe200078ec0ff */
[C---:B------:R-:W-:Y:S02]  /*234d0*/  FADD.FTZ R92, -R187.reuse, R92 ;  /* 0x0000005cbb5c7221 */ /* 0x040fe40000010100 */
[----:B------:R-:W-:Y:S01]  /*234e0*/  FADD.FTZ R192, -R187, R93 ;  /* 0x0000005dbbc07221 */ /* 0x000fe20000010100 */
[----:B------:R-:W-:Y:S01]  /*234f0*/  LEA.HI.SX32 R193, R193, R54, 0x1e ;  /* 0x00000036c1c17211 */ /* 0x000fe200078ff2ff */
[C---:B------:R-:W-:Y:S02]  /*23500*/  FADD.FTZ R94, -R187.reuse, R94 ;  /* 0x0000005ebb5e7221 */ /* 0x040fe40000010100 */
[----:B------:R-:W-:-:S02]  /*23510*/  FADD.FTZ R208, -R187, R95 ;  /* 0x0000005fbbd07221 */ /* 0x000fc40000010100 */
[C---:B------:R-:W-:Y:S02]  /*23520*/  FADD.FTZ R220, -R187.reuse, R91 ;  /* 0x0000005bbbdc7221 */ /* 0x040fe40000010100 */
[C---:B--2---:R-:W-:Y:S02]  /*23530*/  FADD.FTZ R188, -R187.reuse, R80 ;  /* 0x00000050bbbc7221 */ /* 0x044fe40000010100 */
[C---:B------:R-:W-:Y:S02]  /*23540*/  FADD.FTZ R79, -R187.reuse, R52 ;  /* 0x00000034bb4f7221 */ /* 0x040fe40000010100 */
[C---:B------:R-:W-:Y:S02]  /*23550*/  FADD.FTZ R57, -R187.reuse, R53 ;  /* 0x00000035bb397221 */ /* 0x040fe40000010100 */
[C---:B------:R-:W-:Y:S02]  /*23560*/  FADD.FTZ R88, -R187.reuse, R88 ;  /* 0x00000058bb587221 */ /* 0x040fe40000010100 */
[----:B------:R-:W-:-:S02]  /*23570*/  FADD.FTZ R90, -R187, R90 ;  /* 0x0000005abb5a7221 */ /* 0x000fc40000010100 */
[C---:B------:R-:W-:Y:S02]  /*23580*/  FADD.FTZ R91, -R187.reuse, R84 ;  /* 0x00000054bb5b7221 */ /* 0x040fe40000010100 */
[C---:B------:R-:W-:Y:S02]  /*23590*/  FADD.FTZ R232, -R187.reuse, R74 ;  /* 0x0000004abbe87221 */ /* 0x040fe40000010100 */
[----:B------:R-:W-:Y:S02]  /*235a0*/  FADD.FTZ R80, -R187, R63 ;  /* 0x0000003fbb507221 */ /* 0x000fe40000010100 */
[----:B------:R-:W-:-:S04]  /*235b0*/  @!P1 IMAD.WIDE R52, R183, R190, c[0x0][0x1a8] ;  /* 0x00006a00b7349625 */ /* 0x000fc800078e02be */
[C---:B------:R-:W-:Y:S01]  /*235c0*/  FADD.FTZ R87, -R187.reuse, R87 ;  /* 0x00000057bb577221 */ /* 0x040fe20000010100 */
[----:B-1----:R0:W-:Y:S01]  /*235d0*/  @!P1 STG.E [R52.64], R67 ;  /* 0x0000004334009986 */ /* 0x0021e2000c101904 */
[C---:B------:R-:W-:Y:S02]  /*235e0*/  FADD.FTZ R74, -R187.reuse, R65 ;  /* 0x00000041bb4a7221 */ /* 0x040fe40000010100 */
[C---:B------:R-:W-:Y:S02]  /*235f0*/  FADD.FTZ R84, -R187.reuse, R56 ;  /* 0x00000038bb547221 */ /* 0x040fe40000010100 */
[----:B------:R-:W-:Y:S02]  /*23600*/  FADD.FTZ R63, -R187, R58 ;  /* 0x0000003abb3f7221 */ /* 0x000fe40000010100 */
[----:B------:R-:W-:Y:S02]  /*23610*/  FMUL.FTZ R54, R67, R89 ;  /* 0x0000005943367220 */ /* 0x000fe40000410000 */
[----:B------:R-:W-:-:S02]  /*23620*/  FADD.FTZ R85, -R187, R85 ;  /* 0x00000055bb557221 */ /* 0x000fc40000010100 */
[C---:B------:R-:W-:Y:S02]  /*23630*/  FADD.FTZ R86, -R187.reuse, R66 ;  /* 0x00000042bb567221 */ /* 0x040fe40000010100 */
[C---:B------:R-:W-:Y:S02]  /*23640*/  FADD.FTZ R59, -R187.reuse, R59 ;  /* 0x0000003bbb3b7221 */ /* 0x040fe40000010100 */
[C---:B------:R-:W-:Y:S02]  /*23650*/  FADD.FTZ R58, -R187.reuse, R55 ;  /* 0x00000037bb3a7221 */ /* 0x040fe40000010100 */
[----:B------:R-:W-:Y:S02]  /*23660*/  FADD.FTZ R56, -R187, R105 ;  /* 0x00000069bb387221 */ /* 0x000fe40000010100 */
[----:B------:R-:W-:Y:S01]  /*23670*/  FMUL.FTZ R89, R67, R64 ;  /* 0x0000004043597220 */ /* 0x000fe20000410000 */
[----:B------:R-:W-:Y:S01]  /*23680*/  LEA R64, P0, R193, c[0x0][0x208], 0x4 ;  /* 0x00008200c1407a11 */ /* 0x000fe200078020ff */
[----:B------:R-:W-:-:S02]  /*23690*/  FADD.FTZ R60, -R187, R60 ;  /* 0x0000003cbb3c7221 */ /* 0x000fc40000010100 */
[----:B------:R-:W-:Y:S01]  /*236a0*/  FADD.FTZ R62, -R187, R62 ;  /* 0x0000003ebb3e7221 */ /* 0x000fe20000010100 */
[----:B------:R-:W-:Y:S01]  /*236b0*/  LEA.HI.X R65, R193, c[0x0][0x20c], RZ, 0x4, P0 ;  /* 0x00008300c1417a11 */ /* 0x000fe200000f24ff */
[C---:B------:R-:W-:Y:S02]  /*236c0*/  FMUL.FTZ R195, R67.reuse, R92 ;  /* 0x0000005c43c37220 */ /* 0x040fe40000410000 */
[C---:B------:R-:W-:Y:S02]  /*236d0*/  FMUL.FTZ R192, R67.reuse, R192 ;  /* 0x000000c043c07220 */ /* 0x040fe40000410000 */
[C---:B------:R-:W-:Y:S02]  /*236e0*/  FMUL.FTZ R197, R67.reuse, R94 ;  /* 0x0000005e43c57220 */ /* 0x040fe40000410000 */
[----:B------:R-:W-:Y:S02]  /*236f0*/  FMUL.FTZ R208, R67, R208 ;  /* 0x000000d043d07220 */ /* 0x000fe40000410000 */
[----:B------:R-:W-:-:S02]  /*23700*/  FADD.FTZ R230, -R187, R73 ;  /* 0x00000049bbe67221 */ /* 0x000fc40000010100 */
[C---:B------:R-:W-:Y:S02]  /*23710*/  FMUL.FTZ R201, R67.reuse, R88 ;  /* 0x0000005843c97220 */ /* 0x040fe40000410000 */
[C---:B------:R-:W-:Y:S02]  /*23720*/  FMUL.FTZ R218, R67.reuse, R218 ;  /* 0x000000da43da7220 */ /* 0x040fe40000410000 */
[C---:B------:R-:W-:Y:S02]  /*23730*/  FMUL.FTZ R203, R67.reuse, R90 ;  /* 0x0000005a43cb7220 */ /* 0x040fe40000410000 */
[C---:B------:R-:W-:Y:S02]  /*23740*/  FMUL.FTZ R220, R67.reuse, R220 ;  /* 0x000000dc43dc7220 */ /* 0x040fe40000410000 */
[----:B------:R-:W-:Y:S02]  /*23750*/  FMUL.FTZ R66, R67, R91 ;  /* 0x0000005b43427220 */ /* 0x000fe40000410000 */
[----:B------:R-:W-:-:S02]  /*23760*/  FADD.FTZ R248, -R187, R82 ;  /* 0x00000052bbf87221 */ /* 0x000fc40000010100 */
[C---:B------:R-:W-:Y:S02]  /*23770*/  FADD.FTZ R250, -R187.reuse, R83 ;  /* 0x00000053bbfa7221 */ /* 0x040fe40000010100 */
[----:B------:R-:W-:Y:S02]  /*23780*/  FADD.FTZ R238, -R187, R77 ;  /* 0x0000004dbbee7221 */ /* 0x000fe40000010100 */
[C---:B------:R-:W-:Y:S02]  /*23790*/  FMUL.FTZ R55, R67.reuse, R87 ;  /* 0x0000005743377220 */ /* 0x040fe40000410000 */
[C---:B------:R-:W-:Y:S02]  /*237a0*/  FMUL.FTZ R73, R67.reuse, R74 ;  /* 0x0000004a43497220 */ /* 0x040fe40000410000 */
[----:B------:R-:W-:Y:S02]  /*237b0*/  FMUL.FTZ R91, R67, R80 ;  /* 0x00000050435b7220 */ /* 0x000fe40000410000 */
[----:B------:R-:W-:-:S02]  /*237c0*/  FADD.FTZ R240, -R187, R78 ;  /* 0x0000004ebbf07221 */ /* 0x000fc40000010100 */
[C---:B0-----:R-:W-:Y:S02]  /*237d0*/  FMUL.FTZ R53, R67.reuse, R85 ;  /* 0x0000005543357220 */ /* 0x041fe40000410000 */
[C---:B------:R-:W-:Y:S02]  /*237e0*/  FMUL.FTZ R74, R67.reuse, R86 ;  /* 0x00000056434a7220 */ /* 0x040fe40000410000 */
        /* <DEDUP_REMOVED lines=50> */
[----:B------:R-:W-:Y:S01]  /*23b10*/  FMUL.FTZ R75, R67, R222 ;  /* 0x000000de434b7220 */ /* 0x000fe20000410000 */
[----:B------:R2:W-:Y:S01]  /*23b20*/  STG.E.128 [R194.64], R52 ;  /* 0x00000034c2007986 */ /* 0x0005e2000c101d04 */
[----:B------:R-:W-:-:S04]  /*23b30*/  IMAD.WIDE.U32 R200, R200, R217, c[0x0][0x208] ;  /* 0x00008200c8c87625 */ /* 0x000fc800078e00d9 */
[----:B0-----:R-:W-:Y:S02]  /*23b40*/  FFMA.FTZ R59, R164, R187, R121 ;  /* 0x000000bba43b7223 */ /* 0x001fe40000010079 */
        /* <DEDUP_REMOVED lines=9> */
[----:B------:R-:W-:Y:S02]  /*23be0*/  FMUL.FTZ R82, R67, R82 ;  /* 0x0000005243527220 */ /* 0x000fe40000410000 */
[----:B------:R-:W-:-:S04]  /*23bf0*/  IMAD.WIDE.U32 R204, R204, R217, c[0x0][0x208] ;  /* 0x00008200cccc7625 */ /* 0x000fc800078e00d9 */
[----:B-1----:R-:W-:Y:S02]  /*23c00*/  FFMA.FTZ R63, R160, R188, R123 ;  /* 0x000000bca03f7223 */ /* 0x002fe4000001007b */
        /* <DEDUP_REMOVED lines=27> */
[----:B------:R-:W-:-:S03]  /*23dc0*/  IMAD.WIDE.U32 R206, R206, R217, c[0x0][0x208] ;  /* 0x00008200cece7625 */ /* 0x000fc600078e00d9 */
[----:B------:R4:W-:Y:S01]  /*23dd0*/  STG.E.128 [R202.64], R52 ;  /* 0x00000034ca007986 */ /* 0x0009e2000c101d04 */
[----:B0-----:R-:W-:Y:S02]  /*23de0*/  FFMA.FTZ R59, R146, R87, R133 ;  /* 0x00000057923b7223 */ /* 0x001fe40000010085 */
        /* <DEDUP_REMOVED lines=11> */
[----:B---3--:R-:W-:Y:S02]  /*23ea0*/  FFMA.FTZ R67, R150, R82, R137 ;  /* 0x0000005296437223 */ /* 0x008fe40000010089 */
[----:B------:R-:W-:Y:S02]  /*23eb0*/  FFMA.FTZ R66, R113, R78, R0 ;  /* 0x0000004e71427223 */ /* 0x000fe40000010000 */
[----:B------:R-:W-:Y:S02]  /*23ec0*/  FFMA.FTZ R65, R149, R77, R136 ;  /* 0x0000004d95417223 */ /* 0x000fe40000010088 */
[----:B------:R-:W-:Y:S02]  /*23ed0*/  FFMA.FTZ R64, R111, R76, R2 ;  /* 0x0000004c6f407223 */ /* 0x000fe40000010002 */
[----:B------:R-:W-:-:S03]  /*23ee0*/  IMAD R183, R190, c[0x0][0x160], R183 ;  /* 0x00005800beb77a24 */ /* 0x000fc600078e02b7 */
[----:B------:R4:W-:Y:S02]  /*23ef0*/  STG.E.128 [R216.64], R64 ;  /* 0x00000040d8007986 */ /* 0x0009e4000c101d04 */
[----:B------:R-:W-:-:S13]  /*23f00*/  ISETP.GE.AND P0, PT, R183, c[0x0][0x164], PT ;  /* 0x00005900b7007a0c */ /* 0x000fda0003f06270 */
[----:B----4-:R-:W-:Y:S01]  /*23f10*/  @P0 CALL.REL.NOINC `(.L_x_35207) ;  /* 0x0000001000000944 */ /* 0x010fe20003c00000 */
[----:B------:R-:W-:Y:S05]  /*23f20*/  BRA `(.L_x_35208) ;  /* 0xfffdd21000007947 */ /* 0x000fea000383ffff */
.L_x_35207:
[----:B------:R-:W-:Y:S05]  /*23f30*/  EXIT ;  /* 0x000000000000794d */ /* 0x000fea0003800000 */
.L_x_35205:
[----:B------:R-:W-:Y:S01]  /*23f40*/  HFMA2.MMA R190, -RZ, RZ, 0, 1.847743988037109375e-06 ;  /* 0x0000001fffbe7435 */ /* 0x000fe200000001ff */
[----:B------:R-:W-:Y:S01]  /*23f50*/  IMAD.MOV.U32 R187, RZ, RZ, 0x1 ;  /* 0x00000001ffbb7424 */ /* 0x000fe200078e00ff */
[----:B------:R-:W-:Y:S01]  /*23f60*/  MOV R188, 0x23f90 ;  /* 0x00023f9000bc7802 */ /* 0x000fe20000000f00 */
[----:B------:R-:W-:-:S03]  /*23f70*/  IMAD.MOV.U32 R193, RZ, RZ, -0x1 ;  /* 0xffffffffffc17424 */ /* 0x000fc600078e00ff */
[----:B------:R-:W-:Y:S05]  /*23f80*/  CALL.REL.NOINC `($__internal_71_$__cuda_sm70_shflsync_bfly_p) ;  /* 0x0000099000007944 */ /* 0x000fea0003c00000 */
[----:B01----:R-:W-:Y:S05]  /*23f90*/  BRA `(.L_x_35209) ;  /* 0xffffec3000007947 */ /* 0x003fea000383ffff */
.L_x_35206:
[----:B------:R-:W-:Y:S01]  /*23fa0*/  IMAD.MOV.U32 R187, RZ, RZ, 0x2 ;  /* 0x00000002ffbb7424 */ /* 0x000fe200078e00ff */
[----:B------:R-:W-:Y:S01]  /*23fb0*/  MOV R193, 0xffffffff ;  /* 0xffffffff00c17802 */ /* 0x000fe20000000f00 */
[----:B------:R-:W-:Y:S01]  /*23fc0*/  IMAD.MOV.U32 R190, RZ, RZ, 0x1f ;  /* 0x0000001fffbe7424 */ /* 0x000fe200078e00ff */
[----:B------:R-:W-:Y:S02]  /*23fd0*/  MOV R188, 0x23ff0 ;  /* 0x00023ff000bc7802 */ /* 0x000fe40000000f00 */
[----:B------:R-:W-:Y:S05]  /*23fe0*/  CALL.REL.NOINC `($__internal_71_$__cuda_sm70_shflsync_bfly_p) ;  /* 0x0000093000007944 */ /* 0x000fea0003c00000 */
[----:B01----:R-:W-:Y:S01]  /*23ff0*/  FADD.FTZ R192, R192, R187 ;  /* 0x000000bbc0c07221 */ /* 0x003fe20000010000 */
[----:B------:R-:W-:Y:S01]  /*24000*/  MOV R188, 0x24050 ;  /* 0x0002405000bc7802 */ /* 0x000fe20000000f00 */
[----:B------:R-:W-:Y:S02]  /*24010*/  IMAD.MOV.U32 R187, RZ, RZ, 0x4 ;  /* 0x00000004ffbb7424 */ /* 0x000fe400078e00ff */
[----:B------:R-:W-:-:S02]  /*24020*/  IMAD.MOV.U32 R190, RZ, RZ, 0x1f ;  /* 0x0000001fffbe7424 */ /* 0x000fc400078e00ff */
[----:B------:R-:W-:Y:S02]  /*24030*/  IMAD.MOV.U32 R193, RZ, RZ, -0x1 ;  /* 0xffffffffffc17424 */ /* 0x000fe400078e00ff */
[----:B------:R-:W-:Y:S05]  /*24040*/  CALL.REL.NOINC `($__internal_71_$__cuda_sm70_shflsync_bfly_p) ;  /* 0x000008d000007944 */ /* 0x000fea0003c00000 */
[----:B01----:R-:W-:Y:S01]  /*24050*/  FADD.FTZ R192, R192, R187 ;  /* 0x000000bbc0c07221 */ /* 0x003fe20000010000 */
[----:B------:R-:W-:Y:S01]  /*24060*/  HFMA2.MMA R187, -RZ, RZ, 0, 4.76837158203125e-07 ;  /* 0x00000008ffbb7435 */ /* 0x000fe200000001ff */
[----:B------:R-:W-:Y:S01]  /*24070*/  IMAD.MOV.U32 R190, RZ, RZ, 0x1f ;  /* 0x0000001fffbe7424 */ /* 0x000fe200078e00ff */
[----:B------:R-:W-:Y:S01]  /*24080*/  MOV R188, 0x240b0 ;  /* 0x000240b000bc7802 */ /* 0x000fe20000000f00 */
[----:B------:R-:W-:-:S03]  /*24090*/  IMAD.MOV.U32 R193, RZ, RZ, -0x1 ;  /* 0xffffffffffc17424 */ /* 0x000fc600078e00ff */
[----:B------:R-:W-:Y:S05]  /*240a0*/  CALL.REL.NOINC `($__internal_71_$__cuda_sm70_shflsync_bfly_p) ;  /* 0x0000087000007944 */ /* 0x000fea0003c00000 */
[----:B01----:R-:W-:Y:S01]  /*240b0*/  FADD.FTZ R192, R192, R187 ;  /* 0x000000bbc0c07221 */ /* 0x003fe20000010000 */
[----:B------:R-:W-:Y:S01]  /*240c0*/  MOV R190, 0x1f ;  /* 0x0000001f00be7802 */ /* 0x000fe20000000f00 */
[----:B------:R-:W-:Y:S01]  /*240d0*/  IMAD.MOV.U32 R187, RZ, RZ, 0x10 ;  /* 0x00000010ffbb7424 */ /* 0x000fe200078e00ff */
[----:B------:R-:W-:Y:S01]  /*240e0*/  MOV R188, 0x24110 ;  /* 0x0002411000bc7802 */ /* 0x000fe20000000f00 */
[----:B------:R-:W-:Y:S02]  /*240f0*/  IMAD.MOV.U32 R193, RZ, RZ, -0x1 ;  /* 0xffffffffffc17424 */ /* 0x000fe400078e00ff */
[----:B------:R-:W-:Y:S05]  /*24100*/  CALL.REL.NOINC `($__internal_71_$__cuda_sm70_shflsync_bfly_p) ;  /* 0x0000081000007944 */ /* 0x000fea0003c00000 */
[----:B-1----:R-:W-:Y:S01]  /*24110*/  FADD.FTZ R187, R192, R187 ;  /* 0x000000bbc0bb7221 */ /* 0x002fe20000010000 */
[----:B0-----:R-:W-:-:S03]  /*24120*/  MOV R193, 0xffffffff ;  /* 0xffffffff00c17802 */ /* 0x001fc60000000f00 */
        /* <DEDUP_REMOVED lines=98> */
[----:B------:R-:W-:Y:S01]  /*24750*/  MOV R188, 0x24780 ;  /* 0x0002478000bc7802 */ /* 0x000fe20000000f00 */
[----:B------:R-:W-:Y:S02]  /*24760*/  IMAD.MOV.U32 R187, RZ, RZ, 0x1 ;  /* 0x00000001ffbb7424 */ /* 0x000fe400078e00ff */
[----:B------:R-:W-:Y:S05]  /*24770*/  CALL.REL.NOINC `($__internal_71_$__cuda_sm70_shflsync_bfly_p) ;  /* 0x000001a000007944 */ /* 0x000fea0003c00000 */
[----:B01----:R-:W-:Y:S01]  /*24780*/  FADD.FTZ R192, R192, R187 ;  /* 0x000000bbc0c07221 */ /* 0x003fe20000010000 */
[----:B------:R-:W-:Y:S01]  /*24790*/  MOV R188, 0x247e0 ;  /* 0x000247e000bc7802 */ /* 0x000fe20000000f00 */
[----:B------:R-:W-:Y:S02]  /*247a0*/  IMAD.MOV.U32 R187, RZ, RZ, 0x2 ;  /* 0x00000002ffbb7424 */ /* 0x000fe400078e00ff */
[----:B------:R-:W-:Y:S02]  /*247b0*/  IMAD.MOV.U32 R190, RZ, RZ, 0x1f ;  /* 0x0000001fffbe7424 */ /* 0x000fe400078e00ff */
[----:B------:R-:W-:Y:S02]  /*247c0*/  IMAD.MOV.U32 R193, RZ, RZ, -0x1 ;  /* 0xffffffffffc17424 */ /* 0x000fe400078e00ff */
[----:B------:R-:W-:Y:S05]  /*247d0*/  CALL.REL.NOINC `($__internal_71_$__cuda_sm70_shflsync_bfly_p) ;  /* 0x0000014000007944 */ /* 0x000fea0003c00000 */
[----:B01----:R-:W-:Y:S01]  /*247e0*/  FADD.FTZ R192, R192, R187 ;  /* 0x000000bbc0c07221 */ /* 0x003fe20000010000 */
[----:B------:R-:W-:Y:S01]  /*247f0*/  HFMA2.MMA R187, -RZ, RZ, 0, 2.384185791015625e-07 ;  /* 0x00000004ffbb7435 */ /* 0x000fe200000001ff */
        /* <DEDUP_REMOVED lines=8> */
[----:B------:R-:W-:-:S02]  /*24880*/  IMAD.MOV.U32 R193, RZ, RZ, -0x1 ;  /* 0xffffffffffc17424 */ /* 0x000fc400078e00ff */
[----:B------:R-:W-:Y:S05]  /*24890*/  CALL.REL.NOINC `($__internal_71_$__cuda_sm70_shflsync_bfly_p) ;  /* 0x0000008000007944 */ /* 0x000fea0003c00000 */
[----:B01----:R-:W-:Y:S01]  /*248a0*/  FADD.FTZ R192, R192, R187 ;  /* 0x000000bbc0c07221 */ /* 0x003fe20000010000 */
[----:B------:R-:W-:Y:S01]  /*248b0*/  MOV R193, 0xffffffff ;  /* 0xffffffff00c17802 */ /* 0x000fe20000000f00 */
[----:B------:R-:W-:Y:S01]  /*248c0*/  IMAD.MOV.U32 R187, RZ, RZ, 0x10 ;  /* 0x00000010ffbb7424 */ /* 0x000fe200078e00ff */
[----:B------:R-:W-:Y:S01]  /*248d0*/  MOV R188, 0x24900 ;  /* 0x0002490000bc7802 */ /* 0x000fe20000000f00 */
[----:B------:R-:W-:-:S02]  /*248e0*/  IMAD.MOV.U32 R190, RZ, RZ, 0x1f ;  /* 0x0000001fffbe7424 */ /* 0x000fc400078e00ff */
[----:B------:R-:W-:Y:S05]  /*248f0*/  CALL.REL.NOINC `($__internal_71_$__cuda_sm70_shflsync_bfly_p) ;  /* 0x0000002000007944 */ /* 0x000fea0003c00000 */
[----:B01----:R-:W-:Y:S01]  /*24900*/  IMAD.MOV.U32 R193, RZ, RZ, R187 ;  /* 0x000000ffffc17224 */ /* 0x003fe200078e00bb */
[----:B------:R-:W-:Y:S05]  /*24910*/  BRA `(.L_x_35210) ;  /* 0xffffe9f000007947 */ /* 0x000fea000383ffff */
        .weak           $__internal_71_$__cuda_sm70_shflsync_bfly_p
        .type           $__internal_71_$__cuda_sm70_shflsync_bfly_p,@function
        .size           $__internal_71_$__cuda_sm70_shflsync_bfly_p,(.L_x_39515 - $__internal_71_$__cuda_sm70_shflsync_bfly_p)
$__internal_71_$__cuda_sm70_shflsync_bfly_p:
[----:B------:R-:W-:Y:S01]  /*24920*/  IMAD.MOV.U32 R189, RZ, RZ, 0x0 ;  /* 0x00000000ffbd7424 */ /* 0x000fe200078e00ff */
[----:B------:R-:W-:Y:S04]  /*24930*/  WARPSYNC R193 ;  /* 0x000000c100007348 */ /* 0x000fe80003800000 */
[----:B------:R0:W1:Y:S01]  /*24940*/  SHFL.BFLY PT, R187, R192, R187, R190 ;  /* 0x0c0000bbc0bb7389 */ /* 0x00006200000e00be */
[----:B------:R-:W-:Y:S05]  /*24950*/  RET.REL.NODEC R188 `(_ZN10layer_norm31ln_parallel_residual_fwd_kernelINS_13Kernel_traitsI6__halfffffjLj1536ELj1ELj4ELj1ELj16ENS_18Kernel_traits_baseILj1536ES2_ffffjLj128EEEEELb1ELb1ELb1EEEvNS_9FwdParamsE) ;  /* 0xfffdb6a0bc007950 */ /* 0x000fea0003c3ffff */
.L_x_35211:
        /* <DEDUP_REMOVED lines=10> */
.L_x_39515:


//--------------------- .text._ZN10layer_norm31ln_parallel_residual_fwd_kernelINS_13Kernel_traitsIfffffjLj1536ELj1ELj4ELj1ELj16ENS_18Kernel_traits_baseILj1536EfffffjLj128EEEEELb0ELb0ELb0EEEvNS_9FwdParamsE --------------------------
	.section	.text._ZN10layer_norm31ln_parallel_residual_fwd_kernelINS_13Kernel_traitsIfffffjLj1536ELj1ELj4ELj1ELj16ENS_18Kernel_traits_baseILj1536EfffffjLj128EEEEELb0ELb0ELb0EEEvNS_9FwdParamsE,"ax",@progbits
	.sectioninfo	@"SHI_REGISTERS=255"
	.align	128
        .global         _ZN10layer_norm31ln_parallel_residual_fwd_kernelINS_13Kernel_traitsIfffffjLj1536ELj1ELj4ELj1ELj16ENS_18Kernel_traits_baseILj1536EfffffjLj128EEEEELb0ELb0ELb0EEEvNS_9FwdParamsE
        .type           _ZN10layer_norm31ln_parallel_residual_fwd_kernelINS_13Kernel_traitsIfffffjLj1536ELj1ELj4ELj1ELj16ENS_18Kernel_traits_baseILj1536EfffffjLj128EEEEELb0ELb0ELb0EEEvNS_9FwdParamsE,@function
        .size           _ZN10layer_norm31ln_parallel_residual_fwd_kernelINS_13Kernel_traitsIfffffjLj1536ELj1ELj4ELj1ELj16ENS_18Kernel_traits_baseILj1536EfffffjLj128EEEEELb0ELb0ELb0EEEvNS_9FwdParamsE,(.L_x_39516 - _ZN10layer_norm31ln_parallel_residual_fwd_kernelINS_13Kernel_traitsIfffffjLj1536ELj1ELj4ELj1ELj16ENS_18Kernel_traits_baseILj1536EfffffjLj128EEEEELb0ELb0ELb0EEEvNS_9FwdParamsE)
        .other          _ZN10layer_norm31ln_parallel_residual_fwd_kernelINS_13Kernel_traitsIfffffjLj1536ELj1ELj4ELj1ELj16ENS_18Kernel_traits_baseILj1536EfffffjLj128EEEEELb0ELb0ELb0EEEvNS_9FwdParamsE,@"STO_CUDA_ENTRY STV_DEFAULT"
_ZN10layer_norm31ln_parallel_residual_fwd_kernelINS_13Kernel_traitsIfffffjLj1536ELj1ELj4ELj1ELj16ENS_18Kernel_traits_baseILj1536EfffffjLj128EEEEELb0ELb0ELb0EEEvNS_9FwdParamsE:
.text._ZN10layer_norm31ln_parallel_residual_fwd_kernelINS_13Kernel_traitsIfffffjLj1536ELj1ELj4ELj1ELj16ENS_18Kernel_traits_baseILj1536EfffffjLj128EEEEELb0ELb0ELb0EEEvNS_9FwdParamsE:
        /* <DEDUP_REMOVED lines=10> */
[----:B0-----:R-:W-:-:S04]  /*00a0*/  LOP3.LUT R3, R252, 0x1f, RZ, 0xc, !PT ;  /* 0x0000001ffc037812 */ /* 0x001fc800078e0cff */
[----:B------:R-:W-:Y:S02]  /*00b0*/  LEA.HI.SX32 R0, R0, R3, 0x1e ;  /* 0x0000000300007211 */ /* 0x000fe400078ff2ff */
[----:B------:R-:W-:Y:S02]  /*00c0*/  LOP3.LUT R3, R252, 0x1f, RZ, 0xc0, !PT ;  /* 0x0000001ffc037812 */ /* 0x000fe400078ec0ff */
        /* <DEDUP_REMOVED lines=11> */
[----:B------:R-:W-:Y:S01]  /*0180*/  HFMA2.MMA R4, -RZ, RZ, 0, 9.5367431640625e-07 ;  /* 0x00000010ff047435 */ /* 0x000fe200000001ff */
[----:B------:R-:W-:Y:S01]  /*0190*/  ISETP.NE.U32.AND P2, PT, RZ, c[0x0][0x220], PT ;  /* 0x00008800ff007a0c */ /* 0x000fe20003f45070 */
[----:B------:R-:W-:Y:S01]  /*01a0*/  CS2R R10, SRZ ;  /* 0x00000000000a7805 */ /* 0x000fe2000001ff00 */
[----:B------:R-:W-:Y:S01]  /*01b0*/  ISETP.NE.AND.EX P0, PT, RZ, c[0x0][0x21c], PT, P0 ;  /* 0x00008700ff007a0c */ /* 0x000fe20003f05300 */
[----:B------:R-:W-:Y:S01]  /*01c0*/  CS2R R8, SRZ ;  /* 0x0000000000087805 */ /* 0x000fe2000001ff00 */
[----:B------:R-:W-:Y:S01]  /*01d0*/  ISETP.NE.AND.EX P2, PT, RZ, c[0x0][0x224], PT, P2 ;  /* 0x00008900ff007a0c */ /* 0x000fe20003f45320 */
[----:B------:R-:W-:Y:S01]  /*01e0*/  CS2R R14, SRZ ;  /* 0x00000000000e7805 */ /* 0x000fe2000001ff00 */
[C---:B------:R-:W-:Y:S01]  /*01f0*/  SHF.L.U32 R18, R3.reuse, 0x4, RZ ;  /* 0x0000000403127819 */ /* 0x040fe200000006ff */
[----:B------:R-:W-:Y:S01]  /*0200*/  CS2R R12, SRZ ;  /* 0x00000000000c7805 */ /* 0x000fe2000001ff00 */
[----:B------:R-:W-:-:S07]  /*0210*/  SHF.L.U64.HI R5, R3, 0x4, RZ ;  /* 0x0000000403057819 */ /* 0x000fce00000102ff */
[----:B------:R-:W-:-:S04]  /*0220*/  @P0 LEA R6, P3, R3, c[0x0][0x218], 0x4 ;  /* 0x0000860003060a11 */ /* 0x000fc800078620ff */
[----:B------:R-:W-:Y:S02]  /*0230*/  @P0 LEA.HI.X R7, R3, c[0x0][0x21c], RZ, 0x4, P3 ;  /* 0x0000870003070a11 */ /* 0x000fe400018f24ff */
[----:B------:R-:W-:-:S03]  /*0240*/  IADD3 R16, P3, R18, c[0x0][0x1b8], RZ ;  /* 0x00006e0012107a10 */ /* 0x000fc60007f7e0ff */
[----:B------:R0:W5:Y:S01]  /*0250*/  @P0 LDG.E.128 R8, [R6.64] ;  /* 0x0000000406080981 */ /* 0x000162000c1e1d00 */
[----:B------:R-:W-:Y:S02]  /*0260*/  IADD3.X R17, R5, c[0x0][0x1bc], RZ, P3, !PT ;  /* 0x00006f0005117a10 */ /* 0x000fe40001ffe4ff */
[----:B------:R-:W-:-:S04]  /*0270*/  @P2 IADD3 R18, P3, R18, c[0x0][0x220], RZ ;  /* 0x0000880012122a10 */ /* 0x000fc80007f7e0ff */
[----:B------:R-:W-:Y:S01]  /*0280*/  @P2 IADD3.X R19, R5, c[0x0][0x224], RZ, P3, !PT ;  /* 0x0000890005132a10 */ /* 0x000fe20001ffe4ff */
[----:B------:R-:W-:-:S04]  /*0290*/  IMAD.WIDE.U32 R4, R3, R4, c[0x0][0x1b0] ;  /* 0x00006c0003047625 */ /* 0x000fc800078e0004 */
[----:B------:R1:W5:Y:S04]  /*02a0*/  @P2 LDG.E.128 R12, [R18.64] ;  /* 0x00000004120c2981 */ /* 0x000368000c1e1d00 */
[----:B------:R0:W2:Y:S04]  /*02b0*/  LDG.E.128 R20, [R4.64] ;  /* 0x0000000404147981 */ /* 0x0000a8000c1e1d00 */
[----:B0-----:R-:W3:Y:S01]  /*02c0*/  LDG.E.128 R4, [R16.64] ;  /* 0x0000000410047981 */ /* 0x001ee2000c1e1d00 */
[----:B------:R-:W-:-:S03]  /*02d0*/  LOP3.LUT R3, R3, 0x20, RZ, 0xfc, !PT ;  /* 0x0000002003037812 */ /* 0x000fc600078efcff */
[----:B---3--:R1:W-:Y:S04]  /*02e0*/  STL.64 [R1+0x10], R4 ;  /* 0x0000100401007387 */ /* 0x0083e80000100a00 */
[----:B------:R1:W-:Y:S04]  /*02f0*/  STL.64 [R1+0x18], R6 ;  /* 0x0000180601007387 */ /* 0x0003e80000100a00 */
[----:B--2---:R1:W-:Y:S04]  /*0300*/  STL.64 [R1+0x20], R20 ;  /* 0x0000201401007387 */ /* 0x0043e80000100a00 */
[----:B------:R1:W-:Y:S02]  /*0310*/  STL.64 [R1+0x28], R22 ;  /* 0x0000281601007387 */ /* 0x0003e40000100a00 */
.L_x_35213:
[----:B-1----:R-:W-:Y:S05]  /*0320*/  BSYNC B0 ;  /* 0x0000000000007941 */ /* 0x002fea0003800000 */
.L_x_35212:
[----:B------:R-:W-:Y:S01]  /*0330*/  BSSY B0, `(.L_x_35214) ;  /* 0x000001b000007945 */ /* 0x000fe20003800000 */
[----:B------:R-:W-:Y:S05]  /*0340*/  @!P6 BRA `(.L_x_35215) ;  /* 0x000001900000e947 */ /* 0x000fea0003800000 */
[----:B------:R-:W-:Y:S01]  /*0350*/  ISETP.NE.U32.AND P0, PT, RZ, c[0x0][0x218], PT ;  /* 0x00008600ff007a0c */ /* 0x000fe20003f05070 */
[C---:B------:R-:W-:Y:S01]  /*0360*/  IMAD.SHL.U32 R28, R3.reuse, 0x10, RZ ;  /* 0x00000010031c7824 */ /* 0x040fe200078e00ff */
[----:B------:R-:W-:Y:S01]  /*0370*/  SHF.L.U64.HI R20, R3, 0x4, RZ ;  /* 0x0000000403147819 */ /* 0x000fe200000102ff */
[----:B------:R-:W-:Y:S01]  /*0380*/  CS2R R18, SRZ ;  /* 0x0000000000127805 */ /* 0x000fe2000001ff00 */
[----:B------:R-:W-:Y:S01]  /*0390*/  ISETP.NE.AND.EX P0, PT, RZ, c[0x0][0x21c], PT, P0 ;  /* 0x00008700ff007a0c */ /* 0x000fe20003f05300 */
[----:B------:R-:W-:Y:S01]  /*03a0*/  CS2R R16, SRZ ;  /* 0x0000000000107805 */ /* 0x000fe2000001ff00 */
[----:B------:R-:W-:Y:S01]  /*03b0*/  ISETP.NE.U32.AND P2, PT, RZ, c[0x0][0x220], PT ;  /* 0x00008800ff007a0c */ /* 0x000fe20003f45070 */
[----:B------:R-:W-:Y:S01]  /*03c0*/  CS2R R22, SRZ ;  /* 0x0000000000167805 */ /* 0x000fe2000001ff00 */
[----:B------:R-:W-:-:S02]  /*03d0*/  MOV R24, 0x10 ;  /* 0x0000001000187802 */ /* 0x000fc40000000f00 */
[----:B------:R-:W-:-:S03]  /*03e0*/  ISETP.NE.AND.EX P2, PT, RZ, c[0x0][0x224], PT, P2 ;  /* 0x00008900ff007a0c */ /* 0x000fc60003f45320 */
[----:B------:R-:W-:-:S04]  /*03f0*/  IMAD.WIDE.U32 R24, R3, R24, c[0x0][0x1b0] ;  /* 0x00006c0003187625 */ /* 0x000fc800078e0018 */
[C---:B------:R-:W-:Y:S02]  /*0400*/  @P0 LEA R4, P3, R3.reuse, c[0x0][0x218], 0x4 ;  /* 0x0000860003040a11 */ /* 0x040fe400078620ff */
[----:B------:R-:W5:Y:S02]  /*0410*/  LDG.E.128 R24, [R24.64] ;  /* 0x0000000418187981 */ /* 0x000f64000c1e1d00 */
[----:B------:R-:W-:Y:S02]  /*0420*/  @P0 LEA.HI.X R5, R3, c[0x0][0x21c], RZ, 0x4, P3 ;  /* 0x0000870003050a11 */ /* 0x000fe400018f24ff */
[----:B------:R-:W-:-:S03]  /*0430*/  IADD3 R6, P3, R28, c[0x0][0x1b8], RZ ;  /* 0x00006e001c067a10 */ /* 0x000fc60007f7e0ff */
[----:B------:R0:W5:Y:S01]  /*0440*/  @P0 LDG.E.128 R16, [R4.64] ;  /* 0x0000000404100981 */ /* 0x000162000c1e1d00 */
[----:B------:R-:W-:Y:S02]  /*0450*/  IADD3.X R7, R20, c[0x0][0x1bc], RZ, P3, !PT ;  /* 0x00006f0014077a10 */ /* 0x000fe40001ffe4ff */
[----:B------:R-:W-:-:S04]  /*0460*/  @P2 IADD3 R28, P3, R28, c[0x0][0x220], RZ ;  /* 0x000088001c1c2a10 */ /* 0x000fc80007f7e0ff */
[----:B------:R-:W-:Y:S02]  /*0470*/  @P2 IADD3.X R29, R20, c[0x0][0x224], RZ, P3, !PT ;  /* 0x00008900141d2a10 */ /* 0x000fe40001ffe4ff */
[----:B------:R-:W-:Y:S01]  /*0480*/  CS2R R20, SRZ ;  /* 0x0000000000147805 */ /* 0x000fe2000001ff00 */
[----:B0-----:R-:W2:Y:S05]  /*0490*/  LDG.E.128 R4, [R6.64] ;  /* 0x0000000406047981 */ /* 0x001eaa000c1e1d00 */
[----:B------:R0:W5:Y:S01]  /*04a0*/  @P2 LDG.E.128 R20, [R28.64] ;  /* 0x000000041c142981 */ /* 0x000162000c1e1d00 */
[----:B------:R-:W-:-:S03]  /*04b0*/  IADD3 R3, R3, 0x20, RZ ;  /* 0x0000002003037810 */ /* 0x000fc60007ffe0ff */
[----:B--2---:R0:W-:Y:S04]  /*04c0*/  STL.64 [R1], R4 ;  /* 0x0000000401007387 */ /* 0x0041e80000100a00 */
[----:B------:R0:W-:Y:S02]  /*04d0*/  STL.64 [R1+0x8], R6 ;  /* 0x0000080601007387 */ /* 0x0001e40000100a00 */
.L_x_35215:
[----:B------:R-:W-:Y:S05]  /*04e0*/  BSYNC B0 ;  /* 0x0000000000007941 */ /* 0x000fea0003800000 */
.L_x_35214:
[----:B------:R-:W-:Y:S01]  /*04f0*/  BSSY B0, `(.L_x_35216) ;  /* 0x0000019000007945 */ /* 0x000fe20003800000 */
[----:B------:R-:W-:Y:S05]  /*0500*/  @!P5 BRA `(.L_x_35217) ;  /* 0x000001700000d947 */ /* 0x000fea0003800000 */
[----:B------:R-:W-:Y:S01]  /*0510*/  ISETP.NE.U32.AND P0, PT, RZ, c[0x0][0x218], PT ;  /* 0x00008600ff007a0c */ /* 0x000fe20003f05070 */
[----:B------:R-:W-:Y:S01]  /*0520*/  HFMA2.MMA R36, -RZ, RZ, 0, 9.5367431640625e-07 ;  /* 0x00000010ff247435 */ /* 0x000fe200000001ff */
[----:B------:R-:W-:Y:S01]  /*0530*/  ISETP.NE.U32.AND P2, PT, RZ, c[0x0][0x220], PT ;  /* 0x00008800ff007a0c */ /* 0x000fe20003f45070 */
[----:B------:R-:W-:Y:S01]  /*0540*/  CS2R R30, SRZ ;  /* 0x00000000001e7805 */ /* 0x000fe2000001ff00 */
[----:B------:R-:W-:Y:S01]  /*0550*/  ISETP.NE.AND.EX P0, PT, RZ, c[0x0][0x21c], PT, P0 ;  /* 0x00008700ff007a0c */ /* 0x000fe20003f05300 */
[----:B0-----:R-:W-:Y:S01]  /*0560*/  CS2R R28, SRZ ;  /* 0x00000000001c7805 */ /* 0x001fe2000001ff00 */
[----:B------:R-:W-:Y:S01]  /*0570*/  ISETP.NE.AND.EX P2, PT, RZ, c[0x0][0x224], PT, P2 ;  /* 0x00008900ff007a0c */ /* 0x000fe20003f45320 */
[----:B------:R-:W-:Y:S01]  /*0580*/  CS2R R34, SRZ ;  /* 0x0000000000227805 */ /* 0x000fe2000001ff00 */
[C---:B------:R-:W-:Y:S01]  /*0590*/  SHF.L.U32 R6, R3.reuse, 0x4, RZ ;  /* 0x0000000403067819 */ /* 0x040fe200000006ff */
[----:B------:R-:W-:Y:S01]  /*05a0*/  CS2R R32, SRZ ;  /* 0x0000000000207805 */ /* 0x000fe2000001ff00 */
[C---:B------:R-:W-:Y:S01]  /*05b0*/  SHF.L.U64.HI R7, R3.reuse, 0x4, RZ ;  /* 0x0000000403077819 */ /* 0x040fe200000102ff */
[----:B------:R-:W-:-:S06]  /*05c0*/  IMAD.WIDE.U32 R36, R3, R36, c[0x0][0x1b0] ;  /* 0x00006c0003247625 */ /* 0x000fcc00078e0024 */
[C---:B------:R-:W-:Y:S01]  /*05d0*/  @P0 LEA R4, P3, R3.reuse, c[0x0][0x218], 0x4 ;  /* 0x0000860003040a11 */ /* 0x040fe200078620ff */
[----:B------:R-:W5:Y:S03]  /*05e0*/  LDG.E.128 R36, [R36.64] ;  /* 0x0000000424247981 */ /* 0x000f66000c1e1d00 */
[----:B------:R-:W-:Y:S02]  /*05f0*/  @P0 LEA.HI.X R5, R3, c[0x0][0x21c], RZ, 0x4, P3 ;  /* 0x0000870003050a11 */ /* 0x000fe400018f24ff */
[----:B------:R-:W-:-:S03]  /*0600*/  IADD3 R248, P3, R6, c[0x0][0x1b8], RZ ;  /* 0x00006e0006f87a10 */ /* 0x000fc60007f7e0ff */
[----:B------:R0:W5:Y:S01]  /*0610*/  @P0 LDG.E.128 R28, [R4.64] ;  /* 0x00000004041c0981 */ /* 0x000162000c1e1d00 */
[----:B------:R-:W-:Y:S02]  /*0620*/  IADD3.X R249, R7, c[0x0][0x1bc], RZ, P3, !PT ;  /* 0x00006f0007f97a10 */ /* 0x000fe40001ffe4ff */
[----:B------:R-:W-:-:S04]  /*0630*/  @P2 IADD3 R6, P3, R6, c[0x0][0x220], RZ ;  /* 0x0000880006062a10 */ /* 0x000fc80007f7e0ff */
[----:B------:R-:W-:Y:S01]  /*0640*/  @P2 IADD3.X R7, R7, c[0x0][0x224], RZ, P3, !PT ;  /* 0x0000890007072a10 */ /* 0x000fe20001ffe4ff */
[----:B------:R-:W5:Y:S04]  /*0650*/  LDG.E.128 R248, [R248.64] ;  /* 0x00000004f8f87981 */ /* 0x000f68000c1e1d00 */
[----:B------:R0:W5:Y:S01]  /*0660*/  @P2 LDG.E.128 R32, [R6.64] ;  /* 0x0000000406202981 */ /* 0x000162000c1e1d00 */
[----:B------:R-:W-:-:S03]  /*0670*/  IADD3 R3, R3, 0x20, RZ ;  /* 0x0000002003037810 */ /* 0x000fc60007ffe0ff */
.L_x_35217:
[----:B------:R-:W-:Y:S05]  /*0680*/  BSYNC B0 ;  /* 0x0000000000007941 */ /* 0x000fea0003800000 */
.L_x_35216:
[----:B------:R-:W-:Y:S01]  /*0690*/  BSSY B0, `(.L_x_35218) ;  /* 0x0000019000007945 */ /* 0x000fe20003800000 */
[----:B------:R-:W-:Y:S05]  /*06a0*/  @!P4 BRA `(.L_x_35219) ;  /* 0x000001700000c947 */ /* 0x000fea0003800000 */
[----:B------:R-:W-:Y:S01]  /*06b0*/  ISETP.NE.U32.AND P0, PT, RZ, c[0x0][0x218], PT ;  /* 0x00008600ff007a0c */ /* 0x000fe20003f05070 */
[----:B------:R-:W-:Y:S01]  /*06c0*/  IMAD.MOV.U32 R48, RZ, RZ, 0x10 ;  /* 0x00000010ff307424 */ /* 0x000fe200078e00ff */
[----:B------:R-:W-:Y:S01]  /*06d0*/  ISETP.NE.U32.AND P2, PT, RZ, c[0x0][0x220], PT ;  /* 0x00008800ff007a0c */ /* 0x000fe20003f45070 */
[----:B------:R-:W-:Y:S01]  /*06e0*/  CS2R R42, SRZ ;  /* 0x00000000002a7805 */ /* 0x000fe2000001ff00 */
[----:B------:R-:W-:Y:S01]  /*06f0*/  ISETP.NE.AND.EX P0, PT, RZ, c[0x0][0x21c], PT, P0 ;  /* 0x00008700ff007a0c */ /* 0x000fe20003f05300 */
[----:B------:R-:W-:Y:S01]  /*0700*/  CS2R R40, SRZ ;  /* 0x0000000000287805 */ /* 0x000fe2000001ff00 */
[----:B------:R-:W-:Y:S01]  /*0710*/  ISETP.NE.AND.EX P2, PT, RZ, c[0x0][0x224], PT, P2 ;  /* 0x00008900ff007a0c */ /* 0x000fe20003f45320 */
[----:B------:R-:W-:Y:S01]  /*0720*/  CS2R R46, SRZ ;  /* 0x00000000002e7805 */ /* 0x000fe2000001ff00 */
[C---:B0-----:R-:W-:Y:S01]  /*0730*/  SHF.L.U32 R6, R3.reuse, 0x4, RZ ;  /* 0x0000000403067819 */ /* 0x041fe200000006ff */
        /* <DEDUP_REMOVED lines=14> */
.L_x_35219:
[----:B------:R-:W-:Y:S05]  /*0820*/  BSYNC B0 ;  /* 0x0000000000007941 */ /* 0x000fea0003800000 */
.L_x_35218:
        /* <DEDUP_REMOVED lines=8> */
[----:B0-----:R-:W-:Y:S02]  /*08b0*/  SHF.L.U32 R6, R3, 0x4, RZ ;  /* 0x0000000403067819 */ /* 0x001fe400000006ff */
[----:B------:R-:W-:-:S13]  /*08c0*/  ISETP.NE.AND.EX P0, PT, RZ, c[0x0][0x21c], PT, P0 ;  /* 0x00008700ff007a0c */ /* 0x000fda0003f05300 */
[----:B------:R-:W-:-:S04]  /*08d0*/  @P0 LEA R4, P2, R3, c[0x0][0x218], 0x4 ;  /* 0x0000860003040a11 */ /* 0x000fc800078420ff */
[C---:B------:R-:W-:Y:S02]  /*08e0*/  @P0 LEA.HI.X R5, R3.reuse, c[0x0][0x21c], RZ, 0x4, P2 ;  /* 0x0000870003050a11 */ /* 0x040fe400010f24ff */
[----:B------:R-:W-:Y:S02]  /*08f0*/  ISETP.NE.U32.AND P2, PT, RZ, c[0x0][0x220], PT ;  /* 0x00008800ff007a0c */ /* 0x000fe40003f45070 */
[----:B------:R-:W-:Y:S01]  /*0900*/  SHF.L.U64.HI R7, R3, 0x4, RZ ;  /* 0x0000000403077819 */ /* 0x000fe200000102ff */
[----:B------:R0:W5:Y:S01]  /*0910*/  @P0 LDG.E.128 R52, [R4.64] ;  /* 0x0000000404340981 */ /* 0x000162000c1e1d00 */
[----:B------:R-:W-:Y:S02]  /*0920*/  ISETP.NE.AND.EX P2, PT, RZ, c[0x0][0x224], PT, P2 ;  /* 0x00008900ff007a0c */ /* 0x000fe40003f45320 */
[----:B------:R-:W-:Y:S02]  /*0930*/  IADD3 R240, P0, R6, c[0x0][0x1b8], RZ ;  /* 0x00006e0006f07a10 */ /* 0x000fe40007f1e0ff */
[----:B------:R-:W-:-:S02]  /*0940*/  MOV R60, 0x10 ;  /* 0x00000010003c7802 */ /* 0x000fc40000000f00 */
[----:B------:R-:W-:Y:S01]  /*0950*/  IADD3.X R241, R7, c[0x0][0x1bc], RZ, P0, !PT ;  /* 0x00006f0007f17a10 */ /* 0x000fe200007fe4ff */
[----:B------:R-:W-:Y:S01]  /*0960*/  CS2R R58, SRZ ;  /* 0x00000000003a7805 */ /* 0x000fe2000001ff00 */
[----:B------:R-:W-:Y:S01]  /*0970*/  CS2R R56, SRZ ;  /* 0x0000000000387805 */ /* 0x000fe2000001ff00 */
[----:B------:R-:W-:-:S03]  /*0980*/  IMAD.WIDE.U32 R60, R3, R60, c[0x0][0x1b0] ;  /* 0x00006c00033c7625 */ /* 0x000fc600078e003c */
[----:B------:R-:W5:Y:S01]  /*0990*/  LDG.E.128 R240, [R240.64] ;  /* 0x00000004f0f07981 */ /* 0x000f62000c1e1d00 */
[----:B------:R-:W-:-:S03]  /*09a0*/  @P2 IADD3 R6, P0, R6, c[0x0][0x220], RZ ;  /* 0x0000880006062a10 */ /* 0x000fc60007f1e0ff */
[----:B------:R-:W5:Y:S01]  /*09b0*/  LDG.E.128 R60, [R60.64] ;  /* 0x000000043c3c7981 */ /* 0x000f62000c1e1d00 */
[----:B------:R-:W-:-:S05]  /*09c0*/  @P2 IADD3.X R7, R7, c[0x0][0x224], RZ, P0, !PT ;  /* 0x0000890007072a10 */ /* 0x000fca00007fe4ff */
[----:B------:R0:W5:Y:S01]  /*09d0*/  @P2 LDG.E.128 R56, [R6.64] ;  /* 0x0000000406382981 */ /* 0x000162000c1e1d00 */
[----:B------:R-:W-:-:S03]  /*09e0*/  IADD3 R3, R3, 0x20, RZ ;  /* 0x0000002003037810 */ /* 0x000fc60007ffe0ff */
.L_x_35221:
[----:B------:R-:W-:Y:S05]  /*09f0*/  BSYNC B0 ;  /* 0x0000000000007941 */ /* 0x000fea0003800000 */
.L_x_35220:
[----:B------:R-:W-:Y:S01]  /*0a00*/  ISETP.GE.U32.AND P0, PT, R0, 0xc0, PT ;  /* 0x000000c00000780c */ /* 0x000fe20003f06070 */
[----:B------:R-:W-:Y:S01]  /*0a10*/  BSSY B0, `(.L_x_35222) ;  /* 0x000001b000007945 */ /* 0x000fe20003800000 */
[----:B------:R-:W-:-:S11]  /*0a20*/  LOP3.LUT R2, R2, 0xffffdfff, RZ, 0xc0, !PT ;  /* 0xffffdfff02027812 */ /* 0x000fd600078ec0ff */
[----:B------:R-:W-:Y:S01]  /*0a30*/  @P0 LOP3.LUT R2, R2, 0x2000, RZ, 0xfc, !PT ;  /* 0x0000200002020812 */ /* 0x000fe200078efcff */
[----:B------:R-:W-:Y:S05]  /*0a40*/  @!P0 BRA `(.L_x_35223) ;  /* 0x0000017000008947 */ /* 0x000fea0003800000 */
[C---:B0-----:R-:W-:Y:S01]  /*0a50*/  SHF.L.U32 R6, R3.reuse, 0x4, RZ ;  /* 0x0000000403067819 */ /* 0x041fe200000006ff */
[----:B------:R-:W-:Y:S01]  /*0a60*/  CS2R R66, SRZ ;  /* 0x0000000000427805 */ /* 0x000fe2000001ff00 */
[----:B------:R-:W-:Y:S01]  /*0a70*/  SHF.L.U64.HI R4, R3, 0x4, RZ ;  /* 0x0000000403047819 */ /* 0x000fe200000102ff */
[----:B------:R-:W-:Y:S01]  /*0a80*/  CS2R R64, SRZ ;  /* 0x0000000000407805 */ /* 0x000fe2000001ff00 */
[----:B------:R-:W-:-:S04]  /*0a90*/  IADD3 R236, P0, R6, c[0x0][0x1b8], RZ ;  /* 0x00006e0006ec7a10 */ /* 0x000fc80007f1e0ff */
[----:B------:R-:W-:Y:S02]  /*0aa0*/  IADD3.X R237, R4, c[0x0][0x1bc], RZ, P0, !PT ;  /* 0x00006f0004ed7a10 */ /* 0x000fe400007fe4ff */
[----:B------:R-:W-:-:S04]  /*0ab0*/  ISETP.NE.U32.AND P0, PT, RZ, c[0x0][0x220], PT ;  /* 0x00008800ff007a0c */ /* 0x000fc80003f05070 */
[----:B------:R-:W-:Y:S01]  /*0ac0*/  ISETP.NE.AND.EX P0, PT, RZ, c[0x0][0x224], PT, P0 ;  /* 0x00008900ff007a0c */ /* 0x000fe20003f05300 */
[----:B------:R-:W-:Y:S01]  /*0ad0*/  HFMA2.MMA R72, -RZ, RZ, 0, 9.5367431640625e-07 ;  /* 0x00000010ff487435 */ /* 0x000fe200000001ff */
[----:B------:R-:W-:Y:S01]  /*0ae0*/  CS2R R70, SRZ ;  /* 0x0000000000467805 */ /* 0x000fe2000001ff00 */
[----:B------:R-:W-:Y:S01]  /*0af0*/  CS2R R68, SRZ ;  /* 0x0000000000447805 */ /* 0x000fe2000001ff00 */
[----:B------:R-:W5:Y:S09]  /*0b00*/  LDG.E.128 R236, [R236.64] ;  /* 0x00000004ecec7981 */ /* 0x000f72000c1e1d00 */
[----:B------:R-:W-:-:S04]  /*0b10*/  @P0 IADD3 R6, P2, R6, c[0x0][0x220], RZ ;  /* 0x0000880006060a10 */ /* 0x000fc80007f5e0ff */
[----:B------:R-:W-:Y:S02]  /*0b20*/  @P0 IADD3.X R7, R4, c[0x0][0x224], RZ, P2, !PT ;  /* 0x0000890004070a10 */ /* 0x000fe400017fe4ff */
[----:B------:R-:W-:Y:S01]  /*0b30*/  ISETP.NE.U32.AND P2, PT, RZ, c[0x0][0x218], PT ;  /* 0x00008600ff007a0c */ /* 0x000fe20003f45070 */
[----:B------:R-:W-:Y:S02]  /*0b40*/  IMAD.WIDE.U32 R72, R3, R72, c[0x0][0x1b0] ;  /* 0x00006c0003487625 */ /* 0x000fe400078e0048 */
[----:B------:R0:W5:Y:S01]  /*0b50*/  @P0 LDG.E.128 R68, [R6.64] ;  /* 0x0000000406440981 */ /* 0x000162000c1e1d00 */
[----:B------:R-:W-:-:S03]  /*0b60*/  ISETP.NE.AND.EX P2, PT, RZ, c[0x0][0x21c], PT, P2 ;  /* 0x00008700ff007a0c */ /* 0x000fc60003f45320 */
[----:B------:R-:W5:Y:S10]  /*0b70*/  LDG.E.128 R72, [R72.64] ;  /* 0x0000000448487981 */ /* 0x000f74000c1e1d00 */
[----:B------:R-:W-:-:S04]  /*0b80*/  @P2 LEA R4, P3, R3, c[0x0][0x218], 0x4 ;  /* 0x0000860003042a11 */ /* 0x000fc800078620ff */
[----:B------:R-:W-:-:S05]  /*0b90*/  @P2 LEA.HI.X R5, R3, c[0x0][0x21c], RZ, 0x4, P3 ;  /* 0x0000870003052a11 */ /* 0x000fca00018f24ff */
[----:B------:R0:W5:Y:S01]  /*0ba0*/  @P2 LDG.E.128 R64, [R4.64] ;  /* 0x0000000404402981 */ /* 0x000162000c1e1d00 */
[----:B------:R-:W-:-:S03]  /*0bb0*/  IADD3 R3, R3, 0x20, RZ ;  /* 0x0000002003037810 */ /* 0x000fc60007ffe0ff */
.L_x_35223:
[----:B------:R-:W-:Y:S05]  /*0bc0*/  BSYNC B0 ;  /* 0x0000000000007941 */ /* 0x000fea0003800000 */
.L_x_35222:
[----:B------:R-:W-:Y:S01]  /*0bd0*/  ISETP.GE.U32.AND P0, PT, R0, 0xe0, PT ;  /* 0x000000e00000780c */ /* 0x000fe20003f06070 */
[----:B------:R-:W-:Y:S01]  /*0be0*/  BSSY B0, `(.L_x_35224) ;  /* 0x000001e000007945 */ /* 0x000fe20003800000 */
[----:B------:R-:W-:Y:S02]  /*0bf0*/  SHF.R.U32.HI R252, RZ, 0x5, R252 ;  /* 0x00000005fffc7819 */ /* 0x000fe400000116fc */
[----:B------:R-:W-:Y:S02]  /*0c00*/  LOP3.LUT R2, R2, 0xffffefff, RZ, 0xc0, !PT ;  /* 0xffffefff02027812 */ /* 0x000fe400078ec0ff */
[----:B------:R-:W-:Y:S01]  /*0c10*/  MOV R172, c[0x0][0x180] ;  /* 0x0000600000ac7a02 */ /* 0x000fe20000000f00 */
[----:B------:R-:W-:-:S06]  /*0c20*/  IMAD R252, R77, 0x4, R252 ;  /* 0x000000044dfc7824 */ /* 0x000fcc00078e02fc */
        /* <DEDUP_REMOVED lines=25> */
.L_x_35225:
[----:B------:R-:W-:Y:S05]  /*0dc0*/  BSYNC B0 ;  /* 0x0000000000007941 */ /* 0x000fea0003800000 */
.L_x_35224:
        /* <DEDUP_REMOVED lines=13> */
[----:B------:R-:W-:Y:S01]  /*0ea0*/  IMAD.MOV.U32 R100, RZ, RZ, 0x10 ;  /* 0x00000010ff647424 */ /* 0x000fe200078e00ff */
        /* <DEDUP_REMOVED lines=14> */
.L_x_35227:
[----:B------:R-:W-:Y:S05]  /*0f90*/  BSYNC B0 ;  /* 0x0000000000007941 */ /* 0x000fea0003800000 */
.L_x_35226:
        /* <DEDUP_REMOVED lines=13> */
[----:B------:R-:W-:Y:S01]  /*1070*/  CS2R R114, SRZ ;  /* 0x0000000000727805 */ /* 0x000fe2000001ff00 */
[----:B------:R-:W-:Y:S01]  /*1080*/  MOV R116, 0x10 ;  /* 0x0000001000747802 */ /* 0x000fe20000000f00 */
        /* <DEDUP_REMOVED lines=13> */
.L_x_35229:
[----:B------:R-:W-:Y:S05]  /*1160*/  BSYNC B0 ;  /* 0x0000000000007941 */ /* 0x000fea0003800000 */
.L_x_35228:
        /* <DEDUP_REMOVED lines=28> */
.L_x_35231:
[----:B------:R-:W-:Y:S05]  /*1330*/  BSYNC B0 ;  /* 0x0000000000007941 */ /* 0x000fea0003800000 */
.L_x_35230:
[----:B------:R-:W-:Y:S01]  /*1340*/  ISETP.GE.U32.AND P0, PT, R0, 0x160, PT ;  /* 0x000001600000780c */ /* 0x000fe20003f06070 */
[----:B------:R-:W-:Y:S01]  /*1350*/  BSSY B0, `(.L_x_35232) ;  /* 0x000001b000007945 */ /* 0x000fe20003800000 */
[----:B------:R-:W-:-:S11]  /*1360*/  LOP3.LUT R2, R2, 0xfffffeff, RZ, 0xc0, !PT ;  /* 0xfffffeff02027812 */ /* 0x000fd600078ec0ff */
[----:B------:R-:W-:Y:S01]  /*1370*/  @P0 LOP3.LUT R2, R2, 0x100, RZ, 0xfc, !PT ;  /* 0x0000010002020812 */ /* 0x000fe200078efcff */
[----:B------:R-:W-:Y:S05]  /*1380*/  @!P0 BRA `(.L_x_35233) ;  /* 0x0000017000008947 */ /* 0x000fea0003800000 */
[C---:B0-----:R-:W-:Y:S01]  /*1390*/  IMAD.SHL.U32 R6, R3.reuse, 0x10, RZ ;  /* 0x0000001003067824 */ /* 0x041fe200078e00ff */
[----:B------:R-:W-:Y:S01]  /*13a0*/  SHF.L.U64.HI R4, R3, 0x4, RZ ;  /* 0x0000000403047819 */ /* 0x000fe200000102ff */
[----:B------:R-:W-:Y:S01]  /*13b0*/  CS2R R142, SRZ ;  /* 0x00000000008e7805 */ /* 0x000fe2000001ff00 */
[----:B------:R-:W-:Y:S02]  /*13c0*/  CS2R R140, SRZ ;  /* 0x00000000008c7805 */ /* 0x000fe4000001ff00 */
        /* <DEDUP_REMOVED lines=19> */
.L_x_35233:
[----:B------:R-:W-:Y:S05]  /*1500*/  BSYNC B0 ;  /* 0x0000000000007941 */ /* 0x000fea0003800000 */
.L_x_35232:
[----:B------:R-:W-:Y:S01]  /*1510*/  ISETP.GE.U32.AND P0, PT, R0, 0x180, PT ;  /* 0x000001800000780c */ /* 0x000fe20003f06070 */
[----:B------:R-:W-:Y:S01]  /*1520*/  BSSY B0, `(.L_x_35234) ;  /* 0x000001a000007945 */ /* 0x000fe20003800000 */
[----:B------:R-:W-:-:S11]  /*1530*/  LOP3.LUT R2, R2, 0xffffff7f, RZ, 0xc0, !PT ;  /* 0xffffff7f02027812 */ /* 0x000fd600078ec0ff */
[----:B------:R-:W-:Y:S01]  /*1540*/  @P0 LOP3.LUT R2, R2, 0x80, RZ, 0xfc, !PT ;  /* 0x0000008002020812 */ /* 0x000fe200078efcff */
[----:B------:R-:W-:Y:S05]  /*1550*/  @!P0 BRA `(.L_x_35235) ;  /* 0x0000016000008947 */ /* 0x000fea0003800000 */
[----:B0-----:R-:W-:Y:S01]  /*1560*/  SHF.L.U32 R6, R3, 0x4, RZ ;  /* 0x0000000403067819 */ /* 0x001fe200000006ff */
[----:B------:R-:W-:Y:S01]  /*1570*/  CS2R R158, SRZ ;  /* 0x00000000009e7805 */ /* 0x000fe2000001ff00 */
[----:B------:R-:W-:Y:S01]  /*1580*/  SHF.R.U32.HI R4, RZ, 0x1c, R3 ;  /* 0x0000001cff047819 */ /* 0x000fe20000011603 */
        /* <DEDUP_REMOVED lines=18> */
[----:B------:R0:W5:Y:S04]  /*16b0*/  @P2 LDG.E.128 R156, [R4.64] ;  /* 0x00000004049c2981 */ /* 0x000168000c1e1d00 */
.L_x_35235:
[----:B------:R-:W-:Y:S05]  /*16c0*/  BSYNC B0 ;  /* 0x0000000000007941 */ /* 0x000fea0003800000 */
.L_x_35234:
[----:B------:R-:W-:Y:S02]  /*16d0*/  ISETP.GE.AND P2, PT, R252, c[0x0][0x164], PT ;  /* 0x00005900fc007a0c */ /* 0x000fe40003f46270 */
[----:B------:R-:W-:Y:S02]  /*16e0*/  MOV R3, c[0x0][0x184] ;  /* 0x0000610000037a02 */ /* 0x000fe40000000f00 */
[----:B------:R-:W-:-:S04]  /*16f0*/  LOP3.LUT P0, RZ, R172, c[0x0][0x178], RZ, 0xfc, !PT ;  /* 0x00005e00acff7a12 */ /* 0x000fc8000780fcff */
[----:B------:R-:W-:-:S05]  /*1700*/  LOP3.LUT P0, RZ, R3, c[0x0][0x17c], RZ, 0xfc, P0 ;  /* 0x00005f0003ff7a12 */ /* 0x000fca000000fcff */
[----:B------:R-:W-:Y:S08]  /*1710*/  @P2 EXIT ;  /* 0x000000000000294d */ /* 0x000ff00003800000 */
[----:B------:R-:W-:Y:S02]  /*1720*/  ULDC.U8 UR6, c[0x0][0x1f0] ;  /* 0x00007c0000067ab9 */ /* 0x000fe40000000000 */
.L_x_35479:
[----:B------:R-:W1:Y:S01]  /*1730*/  S2R R232, SR_TID.X ;  /* 0x0000000000e87919 */ /* 0x000e620000002100 */
[----:B------:R-:W-:Y:S01]  /*1740*/  IMAD R3, R252, c[0x0][0x168], RZ ;  /* 0x00005a00fc037a24 */ /* 0x000fe200078e02ff */
[----:B------:R-:W-:Y:S04]  /*1750*/  BSSY B0, `(.L_x_35236) ;  /* 0x0000046000007945 */ /* 0x000fe80003800000 */
[----:B0-----:R-:W-:-:S04]  /*1760*/  SHF.R.S32.HI R4, RZ, 0x1f, R3 ;  /* 0x0000001fff047819 */ /* 0x001fc80000011403 */
[----:B------:R-:W-:Y:S02]  /*1770*/  LEA.HI R3, R4, R3, RZ, 0x2 ;  /* 0x0000000304037211 */ /* 0x000fe400078f10ff */
[----:B-1----:R-:W-:-:S04]  /*1780*/  LOP3.LUT R232, R232, 0x1f, RZ, 0xc0, !PT ;  /* 0x0000001fe8e87812 */ /* 0x002fc800078ec0ff */
        /* <DEDUP_REMOVED lines=13> */
[----:B0-----:R-:W-:-:S10]  /*1860*/  HFMA2.MMA R6, -RZ, RZ, 0, 9.5367431640625e-07 ;  /* 0x00000010ff067435 */ /* 0x001fd400000001ff */
[----:B------:R-:W-:-:S05]  /*1870*/  IMAD.WIDE.U32 R6, R5, R6, c[0x0][0x170] ;  /* 0x00005c0005067625 */ /* 0x000fca00078e0006 */
[----:B------:R0:W5:Y:S01]  /*1880*/  LDG.E.128 R180, [R6.64] ;  /* 0x0000000406b47981 */ /* 0x000162000c1e1d00 */
        /* <DEDUP_REMOVED lines=8> */
.L_x_35239:
[----:B-----5:R-:W-:Y:S01]  /*1910*/  FADD.FTZ R180, R176, R180 ;  /* 0x000000b4b0b47221 */ /* 0x020fe20000010000 */
[----:B------:R-:W-:Y:S05]  /*1920*/  BRA `(.L_x_35240) ;  /* 0x0000002000007947 */ /* 0x000fea0003800000 */
.L_x_35238:
[----:B0----5:R-:W-:-:S04]  /*1930*/  FADD.FTZ R180, R172, R180 ;  /* 0x000000b4acb47221 */ /* 0x021fc80000010000 */
[----:B------:R-:W-:-:S05]  /*1940*/  @P2 FADD.FTZ R180, R176, R180 ;  /* 0x000000b4b0b42221 */ /* 0x000fca0000010000 */
.L_x_35240:
[----:B-----5:R-:W-:Y:S02]  /*1950*/  MOV R184, R180 ;  /* 0x000000b400b87202 */ /* 0x020fe40000000f00 */
.L_x_35241:
[----:B------:R-:W-:Y:S05]  /*1960*/  @P3 BRA `(.L_x_35242) ;  /* 0x0000007000003947 */ /* 0x000fea0003800000 */
[----:B------:R-:W-:-:S04]  /*1970*/  ISETP.NE.U32.AND P4, PT, RZ, c[0x0][0x180], PT ;  /* 0x00006000ff007a0c */ /* 0x000fc80003f85070 */
[----:B------:R-:W-:-:S13]  /*1980*/  ISETP.NE.AND.EX P4, PT, RZ, c[0x0][0x184], PT, P4 ;  /* 0x00006100ff007a0c */ /* 0x000fda0003f85340 */
[----:B------:R-:W-:Y:S05]  /*1990*/  @P4 BRA `(.L_x_35243) ;  /* 0x0000002000004947 */ /* 0x000fea0003800000 */
[----:B------:R-:W-:Y:S05]  /*19a0*/  @P0 BRA `(.L_x_35244) ;  /* 0x0000005000000947 */ /* 0x000fea0003800000 */
[----:B------:R-:W-:Y:S05]  /*19b0*/  BRA `(.L_x_35245) ;  /* 0x0000005000007947 */ /* 0x000fea0003800000 */
.L_x_35243:
[----:B-----5:R-:W-:Y:S01]  /*19c0*/  FADD.FTZ R181, R177, R181 ;  /* 0x000000b5b1b57221 */ /* 0x020fe20000010000 */
[----:B------:R-:W-:Y:S05]  /*19d0*/  BRA `(.L_x_35244) ;  /* 0x0000002000007947 */ /* 0x000fea0003800000 */
.L_x_35242:
[----:B-----5:R-:W-:-:S04]  /*19e0*/  FADD.FTZ R181, R173, R181 ;  /* 0x000000b5adb57221 */ /* 0x020fc80000010000 */
[----:B------:R-:W-:-:S05]  /*19f0*/  @P2 FADD.FTZ R181, R177, R181 ;  /* 0x000000b5b1b52221 */ /* 0x000fca0000010000 */
.L_x_35244:
[----:B-----5:R-:W-:Y:S02]  /*1a00*/  MOV R185, R181 ;  /* 0x000000b500b97202 */ /* 0x020fe40000000f00 */
.L_x_35245:
[----:B------:R-:W-:Y:S05]  /*1a10*/  @P3 BRA `(.L_x_35246) ;  /* 0x0000007000003947 */ /* 0x000fea0003800000 */
[----:B------:R-:W-:-:S04]  /*1a20*/  ISETP.NE.U32.AND P4, PT, RZ, c[0x0][0x180], PT ;  /* 0x00006000ff007a0c */ /* 0x000fc80003f85070 */
[----:B------:R-:W-:-:S13]  /*1a30*/  ISETP.NE.AND.EX P4, PT, RZ, c[0x0][0x184], PT, P4 ;  /* 0x00006100ff007a0c */ /* 0x000fda0003f85340 */
[----:B------:R-:W-:Y:S05]  /*1a40*/  @P4 BRA `(.L_x_35247) ;  /* 0x0000002000004947 */ /* 0x000fea0003800000 */
[----:B------:R-:W-:Y:S05]  /*1a50*/  @P0 BRA `(.L_x_35248) ;  /* 0x0000005000000947 */ /* 0x000fea0003800000 */
[----:B------:R-:W-:Y:S05]  /*1a60*/  BRA `(.L_x_35249) ;  /* 0x0000005000007947 */ /* 0x000fea0003800000 */
.L_x_35247:
[----:B-----5:R-:W-:Y:S01]  /*1a70*/  FADD.FTZ R182, R178, R182 ;  /* 0x000000b6b2b67221 */ /* 0x020fe20000010000 */
[----:B------:R-:W-:Y:S05]  /*1a80*/  BRA `(.L_x_35248) ;  /* 0x0000002000007947 */ /* 0x000fea0003800000 */
.L_x_35246:
[----:B-----5:R-:W-:-:S04]  /*1a90*/  FADD.FTZ R182, R174, R182 ;  /* 0x000000b6aeb67221 */ /* 0x020fc80000010000 */
[----:B------:R-:W-:-:S05]  /*1aa0*/  @P2 FADD.FTZ R182, R178, R182 ;  /* 0x000000b6b2b62221 */ /* 0x000fca0000010000 */
.L_x_35248:
[----:B-----5:R-:W-:Y:S02]  /*1ab0*/  MOV R186, R182 ;  /* 0x000000b600ba7202 */ /* 0x020fe40000000f00 */
.L_x_35249:
[----:B------:R-:W-:Y:S05]  /*1ac0*/  @P3 BRA `(.L_x_35250) ;  /* 0x0000007000003947 */ /* 0x000fea0003800000 */
[----:B------:R-:W-:-:S04]  /*1ad0*/  ISETP.NE.U32.AND P2, PT, RZ, c[0x0][0x180], PT ;  /* 0x00006000ff007a0c */ /* 0x000fc80003f45070 */
[----:B------:R-:W-:-:S13]  /*1ae0*/  ISETP.NE.AND.EX P2, PT, RZ, c[0x0][0x184], PT, P2 ;  /* 0x00006100ff007a0c */ /* 0x000fda0003f45320 */
[----:B------:R-:W-:Y:S05]  /*1af0*/  @P2 BRA `(.L_x_35251) ;  /* 0x0000002000002947 */ /* 0x000fea0003800000 */
[----:B------:R-:W-:Y:S05]  /*1b00*/  @P0 BRA `(.L_x_35252) ;  /* 0x0000005000000947 */ /* 0x000fea0003800000 */
[----:B------:R-:W-:Y:S05]  /*1b10*/  BRA `(.L_x_35253) ;  /* 0x0000005000007947 */ /* 0x000fea0003800000 */
.L_x_35251:
[----:B-----5:R-:W-:Y:S01]  /*1b20*/  FADD.FTZ R183, R179, R183 ;  /* 0x000000b7b3b77221 */ /* 0x020fe20000010000 */
[----:B------:R-:W-:Y:S05]  /*1b30*/  BRA `(.L_x_35252) ;  /* 0x0000002000007947 */ /* 0x000fea0003800000 */
.L_x_35250:
[----:B-----5:R-:W-:-:S04]  /*1b40*/  FADD.FTZ R183, R175, R183 ;  /* 0x000000b7afb77221 */ /* 0x020fc80000010000 */
[----:B------:R-:W-:-:S04]  /*1b50*/  @P2 FADD.FTZ R183, R179, R183 ;  /* 0x000000b7b3b72221 */ /* 0x000fc80000010000 */
.L_x_35252:
[----:B-----5:R-:W-:-:S03]  /*1b60*/  IMAD.MOV.U32 R187, RZ, RZ, R183 ;  /* 0x000000ffffbb7224 */ /* 0x020fc600078e00b7 */
.L_x_35253:
[C---:B------:R-:W-:Y:S02]  /*1b70*/  @P0 LEA R6, P2, R5.reuse, c[0x0][0x188], 0x4 ;  /* 0x0000620005060a11 */ /* 0x040fe400078420ff */
[C---:B------:R-:W-:Y:S02]  /*1b80*/  IADD3 R3, R5.reuse, 0x20, RZ ;  /* 0x0000002005037810 */ /* 0x040fe40007ffe0ff */
[----:B------:R-:W-:-:S05]  /*1b90*/  @P0 LEA.HI.X R7, R5, c[0x0][0x18c], RZ, 0x4, P2 ;  /* 0x0000630005070a11 */ /* 0x000fca00010f24ff */
[----:B------:R0:W-:Y:S04]  /*1ba0*/  @P0 STG.E.128 [R6.64], R184 ;  /* 0x000000b806000986 */ /* 0x0001e8000c101d04 */
.L_x_35237:
[----:B------:R-:W-:Y:S05]  /*1bb0*/  BSYNC B0 ;  /* 0x0000000000007941 */ /* 0x000fea0003800000 */
.L_x_35236:
        /* <DEDUP_REMOVED lines=24> */
.L_x_35257:
[----:B-----5:R-:W-:Y:S01]  /*1d40*/  FADD.FTZ R188, R176, R188 ;  /* 0x000000bcb0bc7221 */ /* 0x020fe20000010000 */
[----:B------:R-:W-:Y:S05]  /*1d50*/  BRA `(.L_x_35258) ;  /* 0x0000002000007947 */ /* 0x000fea0003800000 */
.L_x_35256:
[----:B0----5:R-:W-:-:S04]  /*1d60*/  FADD.FTZ R188, R172, R188 ;  /* 0x000000bcacbc7221 */ /* 0x021fc80000010000 */
[----:B------:R-:W-:-:S05]  /*1d70*/  @P2 FADD.FTZ R188, R176, R188 ;  /* 0x000000bcb0bc2221 */ /* 0x000fca0000010000 */
.L_x_35258:
[----:B-----5:R-:W-:Y:S02]  /*1d80*/  MOV R184, R188 ;  /* 0x000000bc00b87202 */ /* 0x020fe40000000f00 */
.L_x_35259:
[----:B------:R-:W-:Y:S05]  /*1d90*/  @P3 BRA `(.L_x_35260) ;  /* 0x0000007000003947 */ /* 0x000fea0003800000 */
[----:B------:R-:W-:-:S04]  /*1da0*/  ISETP.NE.U32.AND P4, PT, RZ, c[0x0][0x180], PT ;  /* 0x00006000ff007a0c */ /* 0x000fc80003f85070 */
[----:B------:R-:W-:-:S13]  /*1db0*/  ISETP.NE.AND.EX P4, PT, RZ, c[0x0][0x184], PT, P4 ;  /* 0x00006100ff007a0c */ /* 0x000fda0003f85340 */
[----:B------:R-:W-:Y:S05]  /*1dc0*/  @P4 BRA `(.L_x_35261) ;  /* 0x0000002000004947 */ /* 0x000fea0003800000 */
[----:B------:R-:W-:Y:S05]  /*1dd0*/  @P0 BRA `(.L_x_35262) ;  /* 0x0000005000000947 */ /* 0x000fea0003800000 */
[----:B------:R-:W-:Y:S05]  /*1de0*/  BRA `(.L_x_35263) ;  /* 0x0000005000007947 */ /* 0x000fea0003800000 */
.L_x_35261:
[----:B-----5:R-:W-:Y:S01]  /*1df0*/  FADD.FTZ R189, R177, R189 ;  /* 0x000000bdb1bd7221 */ /* 0x020fe20000010000 */
[----:B------:R-:W-:Y:S05]  /*1e00*/  BRA `(.L_x_35262) ;  /* 0x0000002000007947 */ /* 0x000fea0003800000 */
.L_x_35260:
[----:B-----5:R-:W-:-:S04]  /*1e10*/  FADD.FTZ R189, R173, R189 ;  /* 0x000000bdadbd7221 */ /* 0x020fc80000010000 */
[----:B------:R-:W-:-:S05]  /*1e20*/  @P2 FADD.FTZ R189, R177, R189 ;  /* 0x000000bdb1bd2221 */ /* 0x000fca0000010000 */
.L_x_35262:
[----:B-----5:R-:W-:Y:S02]  /*1e30*/  MOV R185, R189 ;  /* 0x000000bd00b97202 */ /* 0x020fe40000000f00 */
.L_x_35263:
[----:B------:R-:W-:Y:S05]  /*1e40*/  @P3 BRA `(.L_x_35264) ;  /* 0x0000007000003947 */ /* 0x000fea0003800000 */
[----:B------:R-:W-:-:S04]  /*1e50*/  ISETP.NE.U32.AND P4, PT, RZ, c[0x0][0x180], PT ;  /* 0x00006000ff007a0c */ /* 0x000fc80003f85070 */
[----:B------:R-:W-:-:S13]  /*1e60*/  ISETP.NE.AND.EX P4, PT, RZ, c[0x0][0x184], PT, P4 ;  /* 0x00006100ff007a0c */ /* 0x000fda0003f85340 */
[----:B------:R-:W-:Y:S05]  /*1e70*/  @P4 BRA `(.L_x_35265) ;  /* 0x0000002000004947 */ /* 0x000fea0003800000 */
[----:B------:R-:W-:Y:S05]  /*1e80*/  @P0 BRA `(.L_x_35266) ;  /* 0x0000005000000947 */ /* 0x000fea0003800000 */
[----:B------:R-:W-:Y:S05]  /*1e90*/  BRA `(.L_x_35267) ;  /* 0x0000005000007947 */ /* 0x000fea0003800000 */
.L_x_35265:
[----:B-----5:R-:W-:Y:S01]  /*1ea0*/  FADD.FTZ R190, R178, R190 ;  /* 0x000000beb2be7221 */ /* 0x020fe20000010000 */
[----:B------:R-:W-:Y:S05]  /*1eb0*/  BRA `(.L_x_35266) ;  /* 0x0000002000007947 */ /* 0x000fea0003800000 */
.L_x_35264:
[----:B-----5:R-:W-:-:S04]  /*1ec0*/  FADD.FTZ R190, R174, R190 ;  /* 0x000000beaebe7221 */ /* 0x020fc80000010000 */
[----:B------:R-:W-:-:S05]  /*1ed0*/  @P2 FADD.FTZ R190, R178, R190 ;  /* 0x000000beb2be2221 */ /* 0x000fca0000010000 */
.L_x_35266:
[----:B-----5:R-:W-:Y:S02]  /*1ee0*/  MOV R186, R190 ;  /* 0x000000be00ba7202 */ /* 0x020fe40000000f00 */
.L_x_35267:
[----:B------:R-:W-:Y:S05]  /*1ef0*/  @P3 BRA `(.L_x_35268) ;  /* 0x0000007000003947 */ /* 0x000fea0003800000 */
[----:B------:R-:W-:-:S04]  /*1f00*/  ISETP.NE.U32.AND P2, PT, RZ, c[0x0][0x180], PT ;  /* 0x00006000ff007a0c */ /* 0x000fc80003f45070 */
[----:B------:R-:W-:-:S13]  /*1f10*/  ISETP.NE.AND.EX P2, PT, RZ, c[0x0][0x184], PT, P2 ;  /* 0x00006100ff007a0c */ /* 0x000fda0003f45320 */
[----:B------:R-:W-:Y:S05]  /*1f20*/  @P2 BRA `(.L_x_35269) ;  /* 0x0000002000002947 */ /* 0x000fea0003800000 */
[----:B------:R-:W-:Y:S05]  /*1f30*/  @P0 BRA `(.L_x_35270) ;  /* 0x0000005000000947 */ /* 0x000fea0003800000 */
[----:B------:R-:W-:Y:S05]  /*1f40*/  BRA `(.L_x_35271) ;  /* 0x0000005000007947 */ /* 0x000fea0003800000 */
.L_x_35269:
[----:B-----5:R-:W-:Y:S01]  /*1f50*/  FADD.FTZ R191, R179, R191 ;  /* 0x000000bfb3bf7221 */ /* 0x020fe20000010000 */
[----:B------:R-:W-:Y:S05]  /*1f60*/  BRA `(.L_x_35270) ;  /* 0x0000002000007947 */ /* 0x000fea0003800000 */
.L_x_35268:
[----:B-----5:R-:W-:-:S04]  /*1f70*/  FADD.FTZ R191, R175, R191 ;  /* 0x000000bfafbf7221 */ /* 0x020fc80000010000 */
[----:B------:R-:W-:-:S05]  /*1f80*/  @P2 FADD.FTZ R191, R179, R191 ;  /* 0x000000bfb3bf2221 */ /* 0x000fca0000010000 */
.L_x_35270:
[----:B-----5:R-:W-:Y:S02]  /*1f90*/  MOV R187, R191 ;  /* 0x000000bf00bb7202 */ /* 0x020fe40000000f00 */
.L_x_35271:
[----:B------:R-:W-:-:S04]  /*1fa0*/  @P0 LEA R6, P2, R3, c[0x0][0x188], 0x4 ;  /* 0x0000620003060a11 */ /* 0x000fc800078420ff */
[C---:B------:R-:W-:Y:S02]  /*1fb0*/  @P0 LEA.HI.X R7, R3.reuse, c[0x0][0x18c], RZ, 0x4, P2 ;  /* 0x0000630003070a11 */ /* 0x040fe400010f24ff */
[----:B------:R-:W-:-:S03]  /*1fc0*/  IADD3 R3, R3, 0x20, RZ ;  /* 0x0000002003037810 */ /* 0x000fc60007ffe0ff */
[----:B------:R0:W-:Y:S04]  /*1fd0*/  @P0 STG.E.128 [R6.64], R184 ;  /* 0x000000b806000986 */ /* 0x0001e8000c101d04 */
.L_x_35255:
[----:B------:R-:W-:Y:S05]  /*1fe0*/  BSYNC B0 ;  /* 0x0000000000007941 */ /* 0x000fea0003800000 */
.L_x_35254:
        /* <DEDUP_REMOVED lines=13> */
[----:B0-----:R-:W-:-:S04]  /*20c0*/  IMAD.MOV.U32 R6, RZ, RZ, 0x10 ;  /* 0x00000010ff067424 */ /* 0x001fc800078e00ff */
        /* <DEDUP_REMOVED lines=10> */
.L_x_35275:
[----:B-----5:R-:W-:Y:S01]  /*2170*/  FADD.FTZ R192, R176, R192 ;  /* 0x000000c0b0c07221 */ /* 0x020fe20000010000 */
[----:B------:R-:W-:Y:S05]  /*2180*/  BRA `(.L_x_35276) ;  /* 0x0000002000007947 */ /* 0x000fea0003800000 */
.L_x_35274:
[----:B0----5:R-:W-:-:S04]  /*2190*/  FADD.FTZ R192, R172, R192 ;  /* 0x000000c0acc07221 */ /* 0x021fc80000010000 */
[----:B------:R-:W-:-:S05]  /*21a0*/  @P2 FADD.FTZ R192, R176, R192 ;  /* 0x000000c0b0c02221 */ /* 0x000fca0000010000 */
.L_x_35276:
[----:B-----5:R-:W-:Y:S02]  /*21b0*/  MOV R184, R192 ;  /* 0x000000c000b87202 */ /* 0x020fe40000000f00 */
.L_x_35277:
[----:B------:R-:W-:Y:S05]  /*21c0*/  @P3 BRA `(.L_x_35278) ;  /* 0x0000007000003947 */ /* 0x000fea0003800000 */
[----:B------:R-:W-:-:S04]  /*21d0*/  ISETP.NE.U32.AND P4, PT, RZ, c[0x0][0x180], PT ;  /* 0x00006000ff007a0c */ /* 0x000fc80003f85070 */
[----:B------:R-:W-:-:S13]  /*21e0*/  ISETP.NE.AND.EX P4, PT, RZ, c[0x0][0x184], PT, P4 ;  /* 0x00006100ff007a0c */ /* 0x000fda0003f85340 */
[----:B------:R-:W-:Y:S05]  /*21f0*/  @P4 BRA `(.L_x_35279) ;  /* 0x0000002000004947 */ /* 0x000fea0003800000 */
[----:B------:R-:W-:Y:S05]  /*2200*/  @P0 BRA `(.L_x_35280) ;  /* 0x0000005000000947 */ /* 0x000fea0003800000 */
[----:B------:R-:W-:Y:S05]  /*2210*/  BRA `(.L_x_35281) ;  /* 0x0000005000007947 */ /* 0x000fea0003800000 */
.L_x_35279:
[----:B-----5:R-:W-:Y:S01]  /*2220*/  FADD.FTZ R193, R177, R193 ;  /* 0x000000c1b1c17221 */ /* 0x020fe20000010000 */
[----:B------:R-:W-:Y:S05]  /*2230*/  BRA `(.L_x_35280) ;  /* 0x0000002000007947 */ /* 0x000fea0003800000 */
.L_x_35278:
[----:B-----5:R-:W-:-:S04]  /*2240*/  FADD.FTZ R193, R173, R193 ;  /* 0x000000c1adc17221 */ /* 0x020fc80000010000 */
[----:B------:R-:W-:-:S05]  /*2250*/  @P2 FADD.FTZ R193, R177, R193 ;  /* 0x000000c1b1c12221 */ /* 0x000fca0000010000 */
.L_x_35280:
[----:B-----5:R-:W-:Y:S02]  /*2260*/  MOV R185, R193 ;  /* 0x000000c100b97202 */ /* 0x020fe40000000f00 */
.L_x_35281:
[----:B------:R-:W-:Y:S05]  /*2270*/  @P3 BRA `(.L_x_35282) ;  /* 0x0000007000003947 */ /* 0x000fea0003800000 */
[----:B------:R-:W-:-:S04]  /*2280*/  ISETP.NE.U32.AND P4, PT, RZ, c[0x0][0x180], PT ;  /* 0x00006000ff007a0c */ /* 0x000fc80003f85070 */
[----:B------:R-:W-:-:S13]  /*2290*/  ISETP.NE.AND.EX P4, PT, RZ, c[0x0][0x184], PT, P4 ;  /* 0x00006100ff007a0c */ /* 0x000fda0003f85340 */
[----:B------:R-:W-:Y:S05]  /*22a0*/  @P4 BRA `(.L_x_35283) ;  /* 0x0000002000004947 */ /* 0x000fea0003800000 */
[----:B------:R-:W-:Y:S05]  /*22b0*/  @P0 BRA `(.L_x_35284) ;  /* 0x0000005000000947 */ /* 0x000fea0003800000 */
[----:B------:R-:W-:Y:S05]  /*22c0*/  BRA `(.L_x_35285) ;  /* 0x0000005000007947 */ /* 0x000fea0003800000 */
.L_x_35283:
[----:B-----5:R-:W-:Y:S01]  /*22d0*/  FADD.FTZ R194, R178, R194 ;  /* 0x000000c2b2c27221 */ /* 0x020fe20000010000 */
[----:B------:R-:W-:Y:S05]  /*22e0*/  BRA `(.L_x_35284) ;  /* 0x0000002000007947 */ /* 0x000fea0003800000 */
.L_x_35282:
[----:B-----5:R-:W-:-:S04]  /*22f0*/  FADD.FTZ R194, R174, R194 ;  /* 0x000000c2aec27221 */ /* 0x020fc80000010000 */
[----:B------:R-:W-:-:S05]  /*2300*/  @P2 FADD.FTZ R194, R178, R194 ;  /* 0x000000c2b2c22221 */ /* 0x000fca0000010000 */
.L_x_35284:
[----:B-----5:R-:W-:Y:S02]  /*2310*/  MOV R186, R194 ;  /* 0x000000c200ba7202 */ /* 0x020fe40000000f00 */
.L_x_35285:
[----:B------:R-:W-:Y:S05]  /*2320*/  @P3 BRA `(.L_x_35286) ;  /* 0x0000007000003947 */ /* 0x000fea0003800000 */
[----:B------:R-:W-:-:S04]  /*2330*/  ISETP.NE.U32.AND P2, PT, RZ, c[0x0][0x180], PT ;  /* 0x00006000ff007a0c */ /* 0x000fc80003f45070 */
[----:B------:R-:W-:-:S13]  /*2340*/  ISETP.NE.AND.EX P2, PT, RZ, c[0x0][0x184], PT, P2 ;  /* 0x00006100ff007a0c */ /* 0x000fda0003f45320 */
[----:B------:R-:W-:Y:S05]  /*2350*/  @P2 BRA `(.L_x_35287) ;  /* 0x0000002000002947 */ /* 0x000fea0003800000 */
[----:B------:R-:W-:Y:S05]  /*2360*/  @P0 BRA `(.L_x_35288) ;  /* 0x0000005000000947 */ /* 0x000fea0003800000 */
[----:B------:R-:W-:Y:S05]  /*2370*/  BRA `(.L_x_35289) ;  /* 0x0000005000007947 */ /* 0x000fea0003800000 */
.L_x_35287:
[----:B-----5:R-:W-:Y:S01]  /*2380*/  FADD.FTZ R195, R179, R195 ;  /* 0x000000c3b3c37221 */ /* 0x020fe20000010000 */
[----:B------:R-:W-:Y:S05]  /*2390*/  BRA `(.L_x_35288) ;  /* 0x0000002000007947 */ /* 0x000fea0003800000 */
.L_x_35286:
[----:B-----5:R-:W-:-:S04]  /*23a0*/  FADD.FTZ R195, R175, R195 ;  /* 0x000000c3afc37221 */ /* 0x020fc80000010000 */
[----:B------:R-:W-:-:S05]  /*23b0*/  @P2 FADD.FTZ R195, R179, R195 ;  /* 0x000000c3b3c32221 */ /* 0x000fca0000010000 */
.L_x_35288:
[----:B-----5:R-:W-:Y:S02]  /*23c0*/  MOV R187, R195 ;  /* 0x000000c300bb7202 */ /* 0x020fe40000000f00 */
.L_x_35289:
[----:B------:R-:W-:-:S04]  /*23d0*/  @P0 LEA R6, P2, R3, c[0x0][0x188], 0x4 ;  /* 0x0000620003060a11 */ /* 0x000fc800078420ff */
[C---:B------:R-:W-:Y:S02]  /*23e0*/  @P0 LEA.HI.X R7, R3.reuse, c[0x0][0x18c], RZ, 0x4, P2 ;  /* 0x0000630003070a11 */ /* 0x040fe400010f24ff */
[----:B------:R-:W-:-:S03]  /*23f0*/  IADD3 R3, R3, 0x20, RZ ;  /* 0x0000002003037810 */ /* 0x000fc60007ffe0ff */
[----:B------:R0:W-:Y:S04]  /*2400*/  @P0 STG.E.128 [R6.64], R184 ;  /* 0x000000b806000986 */ /* 0x0001e8000c101d04 */
.L_x_35273:
[----:B------:R-:W-:Y:S05]  /*2410*/  BSYNC B0 ;  /* 0x0000000000007941 */ /* 0x000fea0003800000 */
.L_x_35272:
        /* <DEDUP_REMOVED lines=24> */
.L_x_35293:
[----:B-----5:R-:W-:Y:S01]  /*25a0*/  FADD.FTZ R196, R176, R196 ;  /* 0x000000c4b0c47221 */ /* 0x020fe20000010000 */
[----:B------:R-:W-:Y:S05]  /*25b0*/  BRA `(.L_x_35294) ;  /* 0x0000002000007947 */ /* 0x000fea0003800000 */
.L_x_35292:
[----:B0----5:R-:W-:-:S04]  /*25c0*/  FADD.FTZ R196, R172, R196 ;  /* 0x000000c4acc47221 */ /* 0x021fc80000010000 */
[----:B------:R-:W-:-:S04]  /*25d0*/  @P2 FADD.FTZ R196, R176, R196 ;  /* 0x000000c4b0c42221 */ /* 0x000fc80000010000 */
.L_x_35294:
[----:B-----5:R-:W-:-:S03]  /*25e0*/  IMAD.MOV.U32 R184, RZ, RZ, R196 ;  /* 0x000000ffffb87224 */ /* 0x020fc600078e00c4 */
.L_x_35295:
[----:B------:R-:W-:Y:S05]  /*25f0*/  @P3 BRA `(.L_x_35296) ;  /* 0x0000007000003947 */ /* 0x000fea0003800000 */
[----:B------:R-:W-:-:S04]  /*2600*/  ISETP.NE.U32.AND P4, PT, RZ, c[0x0][0x180], PT ;  /* 0x00006000ff007a0c */ /* 0x000fc80003f85070 */
[----:B------:R-:W-:-:S13]  /*2610*/  ISETP.NE.AND.EX P4, PT, RZ, c[0x0][0x184], PT, P4 ;  /* 0x00006100ff007a0c */ /* 0x000fda0003f85340 */
[----:B------:R-:W-:Y:S05]  /*2620*/  @P4 BRA `(.L_x_35297) ;  /* 0x0000002000004947 */ /* 0x000fea0003800000 */
[----:B------:R-:W-:Y:S05]  /*2630*/  @P0 BRA `(.L_x_35298) ;  /* 0x0000005000000947 */ /* 0x000fea0003800000 */
[----:B------:R-:W-:Y:S05]  /*2640*/  BRA `(.L_x_35299) ;  /* 0x0000005000007947 */ /* 0x000fea0003800000 */
.L_x_35297:
[----:B-----5:R-:W-:Y:S01]  /*2650*/  FADD.FTZ R197, R177, R197 ;  /* 0x000000c5b1c57221 */ /* 0x020fe20000010000 */
[----:B------:R-:W-:Y:S05]  /*2660*/  BRA `(.L_x_35298) ;  /* 0x0000002000007947 */ /* 0x000fea0003800000 */
.L_x_35296:
[----:B-----5:R-:W-:-:S04]  /*2670*/  FADD.FTZ R197, R173, R197 ;  /* 0x000000c5adc57221 */ /* 0x020fc80000010000 */
[----:B------:R-:W-:-:S05]  /*2680*/  @P2 FADD.FTZ R197, R177, R197 ;  /* 0x000000c5b1c52221 */ /* 0x000fca0000010000 */
.L_x_35298:
[----:B-----5:R-:W-:Y:S02]  /*2690*/  MOV R185, R197 ;  /* 0x000000c500b97202 */ /* 0x020fe40000000f00 */
.L_x_35299:
[----:B------:R-:W-:Y:S05]  /*26a0*/  @P3 BRA `(.L_x_35300) ;  /* 0x0000007000003947 */ /* 0x000fea0003800000 */
[----:B------:R-:W-:-:S04]  /*26b0*/  ISETP.NE.U32.AND P4, PT, RZ, c[0x0][0x180], PT ;  /* 0x00006000ff007a0c */ /* 0x000fc80003f85070 */
[----:B------:R-:W-:-:S13]  /*26c0*/  ISETP.NE.AND.EX P4, PT, RZ, c[0x0][0x184], PT, P4 ;  /* 0x00006100ff007a0c */ /* 0x000fda0003f85340 */
[----:B------:R-:W-:Y:S05]  /*26d0*/  @P4 BRA `(.L_x_35301) ;  /* 0x0000002000004947 */ /* 0x000fea0003800000 */
[----:B------:R-:W-:Y:S05]  /*26e0*/  @P0 BRA `(.L_x_35302) ;  /* 0x0000005000000947 */ /* 0x000fea0003800000 */
[----:B------:R-:W-:Y:S05]  /*26f0*/  BRA `(.L_x_35303) ;  /* 0x0000005000007947 */ /* 0x000fea0003800000 */
.L_x_35301:
[----:B-----5:R-:W-:Y:S01]  /*2700*/  FADD.FTZ R198, R178, R198 ;  /* 0x000000c6b2c67221 */ /* 0x020fe20000010000 */
[----:B------:R-:W-:Y:S05]  /*2710*/  BRA `(.L_x_35302) ;  /* 0x0000002000007947 */ /* 0x000fea0003800000 */
.L_x_35300:
[----:B-----5:R-:W-:-:S04]  /*2720*/  FADD.FTZ R198, R174, R198 ;  /* 0x000000c6aec67221 */ /* 0x020fc80000010000 */
[----:B------:R-:W-:-:S05]  /*2730*/  @P2 FADD.FTZ R198, R178, R198 ;  /* 0x000000c6b2c62221 */ /* 0x000fca0000010000 */
.L_x_35302:
[----:B-----5:R-:W-:Y:S02]  /*2740*/  MOV R186, R198 ;  /* 0x000000c600ba7202 */ /* 0x020fe40000000f00 */
.L_x_35303:
[----:B------:R-:W-:Y:S05]  /*2750*/  @P3 BRA `(.L_x_35304) ;  /* 0x0000007000003947 */ /* 0x000fea0003800000 */
[----:B------:R-:W-:-:S04]  /*2760*/  ISETP.NE.U32.AND P2, PT, RZ, c[0x0][0x180], PT ;  /* 0x00006000ff007a0c */ /* 0x000fc80003f45070 */
[----:B------:R-:W-:-:S13]  /*2770*/  ISETP.NE.AND.EX P2, PT, RZ, c[0x0][0x184], PT, P2 ;  /* 0x00006100ff007a0c */ /* 0x000fda0003f45320 */
[----:B------:R-:W-:Y:S05]  /*2780*/  @P2 BRA `(.L_x_35305) ;  /* 0x0000002000002947 */ /* 0x000fea0003800000 */
[----:B------:R-:W-:Y:S05]  /*2790*/  @P0 BRA `(.L_x_35306) ;  /* 0x0000005000000947 */ /* 0x000fea0003800000 */
[----:B------:R-:W-:Y:S05]  /*27a0*/  BRA `(.L_x_35307) ;  /* 0x0000005000007947 */ /* 0x000fea0003800000 */
.L_x_35305:
[----:B-----5:R-:W-:Y:S01]  /*27b0*/  FADD.FTZ R199, R179, R199 ;  /* 0x000000c7b3c77221 */ /* 0x020fe20000010000 */
[----:B------:R-:W-:Y:S05]  /*27c0*/  BRA `(.L_x_35306) ;  /* 0x0000002000007947 */ /* 0x000fea0003800000 */
.L_x_35304:
[----:B-----5:R-:W-:-:S04]  /*27d0*/  FADD.FTZ R199, R175, R199 ;  /* 0x000000c7afc77221 */ /* 0x020fc80000010000 */
[----:B------:R-:W-:-:S05]  /*27e0*/  @P2 FADD.FTZ R199, R179, R199 ;  /* 0x000000c7b3c72221 */ /* 0x000fca0000010000 */
.L_x_35306:
[----:B-----5:R-:W-:Y:S02]  /*27f0*/  MOV R187, R199 ;  /* 0x000000c700bb7202 */ /* 0x020fe40000000f00 */
.L_x_35307:
[----:B------:R-:W-:-:S04]  /*2800*/  @P0 LEA R6, P2, R3, c[0x0][0x188], 0x4 ;  /* 0x0000620003060a11 */ /* 0x000fc800078420ff */
[C---:B------:R-:W-:Y:S02]  /*2810*/  @P0 LEA.HI.X R7, R3.reuse, c[0x0][0x18c], RZ, 0x4, P2 ;  /* 0x0000630003070a11 */ /* 0x040fe400010f24ff */
[----:B------:R-:W-:-:S03]  /*2820*/  IADD3 R3, R3, 0x20, RZ ;  /* 0x0000002003037810 */ /* 0x000fc60007ffe0ff */
[----:B------:R0:W-:Y:S04]  /*2830*/  @P0 STG.E.128 [R6.64], R184 ;  /* 0x000000b806000986 */ /* 0x0001e8000c101d04 */
.L_x_35291:
[----:B------:R-:W-:Y:S05]  /*2840*/  BSYNC B0 ;  /* 0x0000000000007941 */ /* 0x000fea0003800000 */
.L_x_35290:
        /* <DEDUP_REMOVED lines=24> */
.L_x_35311:
[----:B-----5:R-:W-:Y:S01]  /*29d0*/  FADD.FTZ R200, R176, R200 ;  /* 0x000000c8b0c87221 */ /* 0x020fe20000010000 */
[----:B------:R-:W-:Y:S05]  /*29e0*/  BRA `(.L_x_35312) ;  /* 0x0000002000007947 */ /* 0x000fea0003800000 */
.L_x_35310:
[----:B0----5:R-:W-:-:S04]  /*29f0*/  FADD.FTZ R200, R172, R200 ;  /* 0x000000c8acc87221 */ /* 0x021fc80000010000 */
[----:B------:R-:W-:-:S05]  /*2a00*/  @P2 FADD.FTZ R200, R176, R200 ;  /* 0x000000c8b0c82221 */ /* 0x000fca0000010000 */
.L_x_35312:
[----:B-----5:R-:W-:Y:S02]  /*2a10*/  MOV R184, R200 ;  /* 0x000000c800b87202 */ /* 0x020fe40000000f00 */
.L_x_35313:
[----:B------:R-:W-:Y:S05]  /*2a20*/  @P3 BRA `(.L_x_35314) ;  /* 0x0000007000003947 */ /* 0x000fea0003800000 */
[----:B------:R-:W-:-:S04]  /*2a30*/  ISETP.NE.U32.AND P4, PT, RZ, c[0x0][0x180], PT ;  /* 0x00006000ff007a0c */ /* 0x000fc80003f85070 */
[----:B------:R-:W-:-:S13]  /*2a40*/  ISETP.NE.AND.EX P4, PT, RZ, c[0x0][0x184], PT, P4 ;  /* 0x00006100ff007a0c */ /* 0x000fda0003f85340 */
[----:B------:R-:W-:Y:S05]  /*2a50*/  @P4 BRA `(.L_x_35315) ;  /* 0x0000002000004947 */ /* 0x000fea0003800000 */
[----:B------:R-:W-:Y:S05]  /*2a60*/  @P0 BRA `(.L_x_35316) ;  /* 0x0000005000000947 */ /* 0x000fea0003800000 */
[----:B------:R-:W-:Y:S05]  /*2a70*/  BRA `(.L_x_35317) ;  /* 0x0000005000007947 */ /* 0x000fea0003800000 */
.L_x_35315:
[----:B-----5:R-:W-:Y:S01]  /*2a80*/  FADD.FTZ R201, R177, R201 ;  /* 0x000000c9b1c97221 */ /* 0x020fe20000010000 */
[----:B------:R-:W-:Y:S05]  /*2a90*/  BRA `(.L_x_35316) ;  /* 0x0000002000007947 */ /* 0x000fea0003800000 */
.L_x_35314:
[----:B-----5:R-:W-:-:S04]  /*2aa0*/  FADD.FTZ R201, R173, R201 ;  /* 0x000000c9adc97221 */ /* 0x020fc80000010000 */
[----:B------:R-:W-:-:S04]  /*2ab0*/  @P2 FADD.FTZ R201, R177, R201 ;  /* 0x000000c9b1c92221 */ /* 0x000fc80000010000 */
.L_x_35316:
[----:B-----5:R-:W-:-:S03]  /*2ac0*/  IMAD.MOV.U32 R185, RZ, RZ, R201 ;  /* 0x000000ffffb97224 */ /* 0x020fc600078e00c9 */
.L_x_35317:
[----:B------:R-:W-:Y:S05]  /*2ad0*/  @P3 BRA `(.L_x_35318) ;  /* 0x0000007000003947 */ /* 0x000fea0003800000 */
[----:B------:R-:W-:-:S04]  /*2ae0*/  ISETP.NE.U32.AND P4, PT, RZ, c[0x0][0x180], PT ;  /* 0x00006000ff007a0c */ /* 0x000fc80003f85070 */
[----:B------:R-:W-:-:S13]  /*2af0*/  ISETP.NE.AND.EX P4, PT, RZ, c[0x0][0x184], PT, P4 ;  /* 0x00006100ff007a0c */ /* 0x000fda0003f85340 */
[----:B------:R-:W-:Y:S05]  /*2b00*/  @P4 BRA `(.L_x_35319) ;  /* 0x0000002000004947 */ /* 0x000fea0003800000 */
[----:B------:R-:W-:Y:S05]  /*2b10*/  @P0 BRA `(.L_x_35320) ;  /* 0x0000005000000947 */ /* 0x000fea0003800000 */
[----:B------:R-:W-:Y:S05]  /*2b20*/  BRA `(.L_x_35321) ;  /* 0x0000005000007947 */ /* 0x000fea0003800000 */
.L_x_35319:
[----:B-----5:R-:W-:Y:S01]  /*2b30*/  FADD.FTZ R202, R178, R202 ;  /* 0x000000cab2ca7221 */ /* 0x020fe20000010000 */
[----:B------:R-:W-:Y:S05]  /*2b40*/  BRA `(.L_x_35320) ;  /* 0x0000002000007947 */ /* 0x000fea0003800000 */
.L_x_35318:
[----:B-----5:R-:W-:-:S04]  /*2b50*/  FADD.FTZ R202, R174, R202 ;  /* 0x000000caaeca7221 */ /* 0x020fc80000010000 */
[----:B------:R-:W-:-:S05]  /*2b60*/  @P2 FADD.FTZ R202, R178, R202 ;  /* 0x000000cab2ca2221 */ /* 0x000fca0000010000 */
.L_x_35320:
[----:B-----5:R-:W-:Y:S02]  /*2b70*/  MOV R186, R202 ;  /* 0x000000ca00ba7202 */ /* 0x020fe40000000f00 */
.L_x_35321:
[----:B------:R-:W-:Y:S05]  /*2b80*/  @P3 BRA `(.L_x_35322) ;  /* 0x0000007000003947 */ /* 0x000fea0003800000 */
[----:B------:R-:W-:-:S04]  /*2b90*/  ISETP.NE.U32.AND P2, PT, RZ, c[0x0][0x180], PT ;  /* 0x00006000ff007a0c */ /* 0x000fc80003f45070 */
[----:B------:R-:W-:-:S13]  /*2ba0*/  ISETP.NE.AND.EX P2, PT, RZ, c[0x0][0x184], PT, P2 ;  /* 0x00006100ff007a0c */ /* 0x000fda0003f45320 */
[----:B------:R-:W-:Y:S05]  /*2bb0*/  @P2 BRA `(.L_x_35323) ;  /* 0x0000002000002947 */ /* 0x000fea0003800000 */
[----:B------:R-:W-:Y:S05]  /*2bc0*/  @P0 BRA `(.L_x_35324) ;  /* 0x0000005000000947 */ /* 0x000fea0003800000 */
[----:B------:R-:W-:Y:S05]  /*2bd0*/  BRA `(.L_x_35325) ;  /* 0x0000005000007947 */ /* 0x000fea0003800000 */
.L_x_35323:
[----:B-----5:R-:W-:Y:S01]  /*2be0*/  FADD.FTZ R203, R179, R203 ;  /* 0x000000cbb3cb7221 */ /* 0x020fe20000010000 */
[----:B------:R-:W-:Y:S05]  /*2bf0*/  BRA `(.L_x_35324) ;  /* 0x0000002000007947 */ /* 0x000fea0003800000 */
.L_x_35322:
[----:B-----5:R-:W-:-:S04]  /*2c00*/  FADD.FTZ R203, R175, R203 ;  /* 0x000000cbafcb7221 */ /* 0x020fc80000010000 */
[----:B------:R-:W-:-:S05]  /*2c10*/  @P2 FADD.FTZ R203, R179, R203 ;  /* 0x000000cbb3cb2221 */ /* 0x000fca0000010000 */
.L_x_35324:
[----:B-----5:R-:W-:Y:S02]  /*2c20*/  MOV R187, R203 ;  /* 0x000000cb00bb7202 */ /* 0x020fe40000000f00 */
.L_x_35325:
[----:B------:R-:W-:-:S04]  /*2c30*/  @P0 LEA R6, P2, R3, c[0x0][0x188], 0x4 ;  /* 0x0000620003060a11 */ /* 0x000fc800078420ff */
[C---:B------:R-:W-:Y:S02]  /*2c40*/  @P0 LEA.HI.X R7, R3.reuse, c[0x0][0x18c], RZ, 0x4, P2 ;  /* 0x0000630003070a11 */ /* 0x040fe400010f24ff */
[----:B------:R-:W-:-:S03]  /*2c50*/  IADD3 R3, R3, 0x20, RZ ;  /* 0x0000002003037810 */ /* 0x000fc60007ffe0ff */
[----:B------:R0:W-:Y:S04]  /*2c60*/  @P0 STG.E.128 [R6.64], R184 ;  /* 0x000000b806000986 */ /* 0x0001e8000c101d04 */
.L_x_35309:
[----:B------:R-:W-:Y:S05]  /*2c70*/  BSYNC B0 ;  /* 0x0000000000007941 */ /* 0x000fea0003800000 */
.L_x_35308:
        /* <DEDUP_REMOVED lines=24> */
.L_x_35329:
[----:B-----5:R-:W-:Y:S01]  /*2e00*/  FADD.FTZ R204, R176, R204 ;  /* 0x000000ccb0cc7221 */ /* 0x020fe20000010000 */
[----:B------:R-:W-:Y:S05]  /*2e10*/  BRA `(.L_x_35330) ;  /* 0x0000002000007947 */ /* 0x000fea0003800000 */
.L_x_35328:
[----:B0----5:R-:W-:-:S04]  /*2e20*/  FADD.FTZ R204, R172, R204 ;  /* 0x000000ccaccc7221 */ /* 0x021fc80000010000 */
[----:B------:R-:W-:-:S05]  /*2e30*/  @P2 FADD.FTZ R204, R176, R204 ;  /* 0x000000ccb0cc2221 */ /* 0x000fca0000010000 */
.L_x_35330:
[----:B-----5:R-:W-:Y:S02]  /*2e40*/  MOV R184, R204 ;  /* 0x000000cc00b87202 */ /* 0x020fe40000000f00 */
.L_x_35331:
[----:B------:R-:W-:Y:S05]  /*2e50*/  @P3 BRA `(.L_x_35332) ;  /* 0x0000007000003947 */ /* 0x000fea0003800000 */
[----:B------:R-:W-:-:S04]  /*2e60*/  ISETP.NE.U32.AND P4, PT, RZ, c[0x0][0x180], PT ;  /* 0x00006000ff007a0c */ /* 0x000fc80003f85070 */
[----:B------:R-:W-:-:S13]  /*2e70*/  ISETP.NE.AND.EX P4, PT, RZ, c[0x0][0x184], PT, P4 ;  /* 0x00006100ff007a0c */ /* 0x000fda0003f85340 */
[----:B------:R-:W-:Y:S05]  /*2e80*/  @P4 BRA `(.L_x_35333) ;  /* 0x0000002000004947 */ /* 0x000fea0003800000 */
[----:B------:R-:W-:Y:S05]  /*2e90*/  @P0 BRA `(.L_x_35334) ;  /* 0x0000005000000947 */ /* 0x000fea0003800000 */
[----:B------:R-:W-:Y:S05]  /*2ea0*/  BRA `(.L_x_35335) ;  /* 0x0000005000007947 */ /* 0x000fea0003800000 */
.L_x_35333:
[----:B-----5:R-:W-:Y:S01]  /*2eb0*/  FADD.FTZ R205, R177, R205 ;  /* 0x000000cdb1cd7221 */ /* 0x020fe20000010000 */
[----:B------:R-:W-:Y:S05]  /*2ec0*/  BRA `(.L_x_35334) ;  /* 0x0000002000007947 */ /* 0x000fea0003800000 */
.L_x_35332:
[----:B-----5:R-:W-:-:S04]  /*2ed0*/  FADD.FTZ R205, R173, R205 ;  /* 0x000000cdadcd7221 */ /* 0x020fc80000010000 */
[----:B------:R-:W-:-:S05]  /*2ee0*/  @P2 FADD.FTZ R205, R177, R205 ;  /* 0x000000cdb1cd2221 */ /* 0x000fca0000010000 */
.L_x_35334:
[----:B-----5:R-:W-:Y:S02]  /*2ef0*/  MOV R185, R205 ;  /* 0x000000cd00b97202 */ /* 0x020fe40000000f00 */
.L_x_35335:
[----:B------:R-:W-:Y:S05]  /*2f00*/  @P3 BRA `(.L_x_35336) ;  /* 0x0000007000003947 */ /* 0x000fea0003800000 */
[----:B------:R-:W-:-:S04]  /*2f10*/  ISETP.NE.U32.AND P4, PT, RZ, c[0x0][0x180], PT ;  /* 0x00006000ff007a0c */ /* 0x000fc80003f85070 */
[----:B------:R-:W-:-:S13]  /*2f20*/  ISETP.NE.AND.EX P4, PT, RZ, c[0x0][0x184], PT, P4 ;  /* 0x00006100ff007a0c */ /* 0x000fda0003f85340 */
[----:B------:R-:W-:Y:S05]  /*2f30*/  @P4 BRA `(.L_x_35337) ;  /* 0x0000002000004947 */ /* 0x000fea0003800000 */
[----:B------:R-:W-:Y:S05]  /*2f40*/  @P0 BRA `(.L_x_35338) ;  /* 0x0000005000000947 */ /* 0x000fea0003800000 */
[----:B------:R-:W-:Y:S05]  /*2f50*/  BRA `(.L_x_35339) ;  /* 0x0000005000007947 */ /* 0x000fea0003800000 */
.L_x_35337:
[----:B-----5:R-:W-:Y:S01]  /*2f60*/  FADD.FTZ R206, R178, R206 ;  /* 0x000000ceb2ce7221 */ /* 0x020fe20000010000 */
[----:B------:R-:W-:Y:S05]  /*2f70*/  BRA `(.L_x_35338) ;  /* 0x0000002000007947 */ /* 0x000fea0003800000 */
.L_x_35336:
[----:B-----5:R-:W-:-:S04]  /*2f80*/  FADD.FTZ R206, R174, R206 ;  /* 0x000000ceaece7221 */ /* 0x020fc80000010000 */
[----:B------:R-:W-:-:S04]  /*2f90*/  @P2 FADD.FTZ R206, R178, R206 ;  /* 0x000000ceb2ce2221 */ /* 0x000fc80000010000 */
.L_x_35338:
[----:B-----5:R-:W-:-:S03]  /*2fa0*/  IMAD.MOV.U32 R186, RZ, RZ, R206 ;  /* 0x000000ffffba7224 */ /* 0x020fc600078e00ce */
.L_x_35339:
[----:B------:R-:W-:Y:S05]  /*2fb0*/  @P3 BRA `(.L_x_35340) ;  /* 0x0000007000003947 */ /* 0x000fea0003800000 */
[----:B------:R-:W-:-:S04]  /*2fc0*/  ISETP.NE.U32.AND P2, PT, RZ, c[0x0][0x180], PT ;  /* 0x00006000ff007a0c */ /* 0x000fc80003f45070 */
[----:B------:R-:W-:-:S13]  /*2fd0*/  ISETP.NE.AND.EX P2, PT, RZ, c[0x0][0x184], PT, P2 ;  /* 0x00006100ff007a0c */ /* 0x000fda0003f45320 */
[----:B------:R-:W-:Y:S05]  /*2fe0*/  @P2 BRA `(.L_x_35341) ;  /* 0x0000002000002947 */ /* 0x000fea0003800000 */
[----:B------:R-:W-:Y:S05]  /*2ff0*/  @P0 BRA `(.L_x_35342) ;  /* 0x0000005000000947 */ /* 0x000fea0003800000 */
[----:B------:R-:W-:Y:S05]  /*3000*/  BRA `(.L_x_35343) ;  /* 0x0000005000007947 */ /* 0x000fea0003800000 */
.L_x_35341:
[----:B-----5:R-:W-:Y:S01]  /*3010*/  FADD.FTZ R207, R179, R207 ;  /* 0x000000cfb3cf7221 */ /* 0x020fe20000010000 */
[----:B------:R-:W-:Y:S05]  /*3020*/  BRA `(.L_x_35342) ;  /* 0x0000002000007947 */ /* 0x000fea0003800000 */
.L_x_35340:
[----:B-----5:R-:W-:-:S04]  /*3030*/  FADD.FTZ R207, R175, R207 ;  /* 0x000000cfafcf7221 */ /* 0x020fc80000010000 */
[----:B------:R-:W-:-:S05]  /*3040*/  @P2 FADD.FTZ R207, R179, R207 ;  /* 0x000000cfb3cf2221 */ /* 0x000fca0000010000 */
.L_x_35342:
[----:B-----5:R-:W-:Y:S02]  /*3050*/  MOV R187, R207 ;  /* 0x000000cf00bb7202 */ /* 0x020fe40000000f00 */
.L_x_35343:
[----:B------:R-:W-:-:S04]  /*3060*/  @P0 LEA R6, P2, R3, c[0x0][0x188], 0x4 ;  /* 0x0000620003060a11 */ /* 0x000fc800078420ff */
[C---:B------:R-:W-:Y:S02]  /*3070*/  @P0 LEA.HI.X R7, R3.reuse, c[0x0][0x18c], RZ, 0x4, P2 ;  /* 0x0000630003070a11 */ /* 0x040fe400010f24ff */
[----:B------:R-:W-:-:S03]  /*3080*/  IADD3 R3, R3, 0x20, RZ ;  /* 0x0000002003037810 */ /* 0x000fc60007ffe0ff */
[----:B------:R0:W-:Y:S04]  /*3090*/  @P0 STG.E.128 [R6.64], R184 ;  /* 0x000000b806000986 */ /* 0x0001e8000c101d04 */
.L_x_35327:
[----:B------:R-:W-:Y:S05]  /*30a0*/  BSYNC B0 ;  /* 0x0000000000007941 */ /* 0x000fea0003800000 */
.L_x_35326:
        /* <DEDUP_REMOVED lines=24> */
.L_x_35347:
[----:B-----5:R-:W-:Y:S01]  /*3230*/  FADD.FTZ R208, R176, R208 ;  /* 0x000000d0b0d07221 */ /* 0x020fe20000010000 */
[----:B------:R-:W-:Y:S05]  /*3240*/  BRA `(.L_x_35348) ;  /* 0x0000002000007947 */ /* 0x000fea0003800000 */
.L_x_35346:
[----:B0----5:R-:W-:-:S04]  /*3250*/  FADD.FTZ R208, R172, R208 ;  /* 0x000000d0acd07221 */ /* 0x021fc80000010000 */
[----:B------:R-:W-:-:S05]  /*3260*/  @P2 FADD.FTZ R208, R176, R208 ;  /* 0x000000d0b0d02221 */ /* 0x000fca0000010000 */
.L_x_35348:
[----:B-----5:R-:W-:Y:S02]  /*3270*/  MOV R184, R208 ;  /* 0x000000d000b87202 */ /* 0x020fe40000000f00 */
.L_x_35349:
[----:B------:R-:W-:Y:S05]  /*3280*/  @P3 BRA `(.L_x_35350) ;  /* 0x0000007000003947 */ /* 0x000fea0003800000 */
[----:B------:R-:W-:-:S04]  /*3290*/  ISETP.NE.U32.AND P4, PT, RZ, c[0x0][0x180], PT ;  /* 0x00006000ff007a0c */ /* 0x000fc80003f85070 */
[----:B------:R-:W-:-:S13]  /*32a0*/  ISETP.NE.AND.EX P4, PT, RZ, c[0x0][0x184], PT, P4 ;  /* 0x00006100ff007a0c */ /* 0x000fda0003f85340 */
[----:B------:R-:W-:Y:S05]  /*32b0*/  @P4 BRA `(.L_x_35351) ;  /* 0x0000002000004947 */ /* 0x000fea0003800000 */
[----:B------:R-:W-:Y:S05]  /*32c0*/  @P0 BRA `(.L_x_35352) ;  /* 0x0000005000000947 */ /* 0x000fea0003800000 */
[----:B------:R-:W-:Y:S05]  /*32d0*/  BRA `(.L_x_35353) ;  /* 0x0000005000007947 */ /* 0x000fea0003800000 */
.L_x_35351:
[----:B-----5:R-:W-:Y:S01]  /*32e0*/  FADD.FTZ R209, R177, R209 ;  /* 0x000000d1b1d17221 */ /* 0x020fe20000010000 */
[----:B------:R-:W-:Y:S05]  /*32f0*/  BRA `(.L_x_35352) ;  /* 0x0000002000007947 */ /* 0x000fea0003800000 */
.L_x_35350:
[----:B-----5:R-:W-:-:S04]  /*3300*/  FADD.FTZ R209, R173, R209 ;  /* 0x000000d1add17221 */ /* 0x020fc80000010000 */
[----:B------:R-:W-:-:S05]  /*3310*/  @P2 FADD.FTZ R209, R177, R209 ;  /* 0x000000d1b1d12221 */ /* 0x000fca0000010000 */
.L_x_35352:
[----:B-----5:R-:W-:Y:S02]  /*3320*/  MOV R185, R209 ;  /* 0x000000d100b97202 */ /* 0x020fe40000000f00 */
.L_x_35353:
[----:B------:R-:W-:Y:S05]  /*3330*/  @P3 BRA `(.L_x_35354) ;  /* 0x0000007000003947 */ /* 0x000fea0003800000 */
[----:B------:R-:W-:-:S04]  /*3340*/  ISETP.NE.U32.AND P4, PT, RZ, c[0x0][0x180], PT ;  /* 0x00006000ff007a0c */ /* 0x000fc80003f85070 */
[----:B------:R-:W-:-:S13]  /*3350*/  ISETP.NE.AND.EX P4, PT, RZ, c[0x0][0x184], PT, P4 ;  /* 0x00006100ff007a0c */ /* 0x000fda0003f85340 */
[----:B------:R-:W-:Y:S05]  /*3360*/  @P4 BRA `(.L_x_35355) ;  /* 0x0000002000004947 */ /* 0x000fea0003800000 */
[----:B------:R-:W-:Y:S05]  /*3370*/  @P0 BRA `(.L_x_35356) ;  /* 0x0000005000000947 */ /* 0x000fea0003800000 */
[----:B------:R-:W-:Y:S05]  /*3380*/  BRA `(.L_x_35357) ;  /* 0x0000005000007947 */ /* 0x000fea0003800000 */
.L_x_35355:
[----:B-----5:R-:W-:Y:S01]  /*3390*/  FADD.FTZ R210, R178, R210 ;  /* 0x000000d2b2d27221 */ /* 0x020fe20000010000 */
[----:B------:R-:W-:Y:S05]  /*33a0*/  BRA `(.L_x_35356) ;  /* 0x0000002000007947 */ /* 0x000fea0003800000 */
.L_x_35354:
[----:B-----5:R-:W-:-:S04]  /*33b0*/  FADD.FTZ R210, R174, R210 ;  /* 0x000000d2aed27221 */ /* 0x020fc80000010000 */
[----:B------:R-:W-:-:S05]  /*33c0*/  @P2 FADD.FTZ R210, R178, R210 ;  /* 0x000000d2b2d22221 */ /* 0x000fca0000010000 */
.L_x_35356:
[----:B-----5:R-:W-:Y:S02]  /*33d0*/  MOV R186, R210 ;  /* 0x000000d200ba7202 */ /* 0x020fe40000000f00 */
.L_x_35357:
[----:B------:R-:W-:Y:S05]  /*33e0*/  @P3 BRA `(.L_x_35358) ;  /* 0x0000007000003947 */ /* 0x000fea0003800000 */
[----:B------:R-:W-:-:S04]  /*33f0*/  ISETP.NE.U32.AND P2, PT, RZ, c[0x0][0x180], PT ;  /* 0x00006000ff007a0c */ /* 0x000fc80003f45070 */
[----:B------:R-:W-:-:S13]  /*3400*/  ISETP.NE.AND.EX P2, PT, RZ, c[0x0][0x184], PT, P2 ;  /* 0x00006100ff007a0c */ /* 0x000fda0003f45320 */
[----:B------:R-:W-:Y:S05]  /*3410*/  @P2 BRA `(.L_x_35359) ;  /* 0x0000002000002947 */ /* 0x000fea0003800000 */
[----:B------:R-:W-:Y:S05]  /*3420*/  @P0 BRA `(.L_x_35360) ;  /* 0x0000005000000947 */ /* 0x000fea0003800000 */
[----:B------:R-:W-:Y:S05]  /*3430*/  BRA `(.L_x_35361) ;  /* 0x0000005000007947 */ /* 0x000fea0003800000 */
.L_x_35359:
[----:B-----5:R-:W-:Y:S01]  /*3440*/  FADD.FTZ R211, R179, R211 ;  /* 0x000000d3b3d37221 */ /* 0x020fe20000010000 */
[----:B------:R-:W-:Y:S05]  /*3450*/  BRA `(.L_x_35360) ;  /* 0x0000002000007947 */ /* 0x000fea0003800000 */
.L_x_35358:
[----:B-----5:R-:W-:-:S04]  /*3460*/  FADD.FTZ R211, R175, R211 ;  /* 0x000000d3afd37221 */ /* 0x020fc80000010000 */
[----:B------:R-:W-:-:S04]  /*3470*/  @P2 FADD.FTZ R211, R179, R211 ;  /* 0x000000d3b3d32221 */ /* 0x000fc80000010000 */
.L_x_35360:
[----:B-----5:R-:W-:-:S03]  /*3480*/  IMAD.MOV.U32 R187, RZ, RZ, R211 ;  /* 0x000000ffffbb7224 */ /* 0x020fc600078e00d3 */
.L_x_35361:
[----:B------:R-:W-:-:S04]  /*3490*/  @P0 LEA R6, P2, R3, c[0x0][0x188], 0x4 ;  /* 0x0000620003060a11 */ /* 0x000fc800078420ff */
[C---:B------:R-:W-:Y:S02]  /*34a0*/  @P0 LEA.HI.X R7, R3.reuse, c[0x0][0x18c], RZ, 0x4, P2 ;  /* 0x0000630003070a11 */ /* 0x040fe400010f24ff */
[----:B------:R-:W-:-:S03]  /*34b0*/  IADD3 R3, R3, 0x20, RZ ;  /* 0x0000002003037810 */ /* 0x000fc60007ffe0ff */
[----:B------:R0:W-:Y:S04]  /*34c0*/  @P0 STG.E.128 [R6.64], R184 ;  /* 0x000000b806000986 */ /* 0x0001e8000c101d04 */
.L_x_35345:
[----:B------:R-:W-:Y:S05]  /*34d0*/  BSYNC B0 ;  /* 0x0000000000007941 */ /* 0x000fea0003800000 */
.L_x_35344:
        /* <DEDUP_REMOVED lines=24> */
.L_x_35365:
[----:B-----5:R-:W-:Y:S01]  /*3660*/  FADD.FTZ R212, R176, R212 ;  /* 0x000000d4b0d47221 */ /* 0x020fe20000010000 */
[----:B------:R-:W-:Y:S05]  /*3670*/  BRA `(.L_x_35366) ;  /* 0x0000002000007947 */ /* 0x000fea0003800000 */
.L_x_35364:
[----:B0----5:R-:W-:-:S04]  /*3680*/  FADD.FTZ R212, R172, R212 ;  /* 0x000000d4acd47221 */ /* 0x021fc80000010000 */
[----:B------:R-:W-:-:S05]  /*3690*/  @P2 FADD.FTZ R212, R176, R212 ;  /* 0x000000d4b0d42221 */ /* 0x000fca0000010000 */
.L_x_35366:
[----:B-----5:R-:W-:Y:S02]  /*36a0*/  MOV R184, R212 ;  /* 0x000000d400b87202 */ /* 0x020fe40000000f00 */
.L_x_35367:
[----:B------:R-:W-:Y:S05]  /*36b0*/  @P3 BRA `(.L_x_35368) ;  /* 0x0000007000003947 */ /* 0x000fea0003800000 */
[----:B------:R-:W-:-:S04]  /*36c0*/  ISETP.NE.U32.AND P4, PT, RZ, c[0x0][0x180], PT ;  /* 0x00006000ff007a0c */ /* 0x000fc80003f85070 */
[----:B------:R-:W-:-:S13]  /*36d0*/  ISETP.NE.AND.EX P4, PT, RZ, c[0x0][0x184], PT, P4 ;  /* 0x00006100ff007a0c */ /* 0x000fda0003f85340 */
[----:B------:R-:W-:Y:S05]  /*36e0*/  @P4 BRA `(.L_x_35369) ;  /* 0x0000002000004947 */ /* 0x000fea0003800000 */
[----:B------:R-:W-:Y:S05]  /*36f0*/  @P0 BRA `(.L_x_35370) ;  /* 0x0000005000000947 */ /* 0x000fea0003800000 */
[----:B------:R-:W-:Y:S05]  /*3700*/  BRA `(.L_x_35371) ;  /* 0x0000005000007947 */ /* 0x000fea0003800000 */
.L_x_35369:
[----:B-----5:R-:W-:Y:S01]  /*3710*/  FADD.FTZ R213, R177, R213 ;  /* 0x000000d5b1d57221 */ /* 0x020fe20000010000 */
[----:B------:R-:W-:Y:S05]  /*3720*/  BRA `(.L_x_35370) ;  /* 0x0000002000007947 */ /* 0x000fea0003800000 */
.L_x_35368:
[----:B-----5:R-:W-:-:S04]  /*3730*/  FADD.FTZ R213, R173, R213 ;  /* 0x000000d5add57221 */ /* 0x020fc80000010000 */
[----:B------:R-:W-:-:S05]  /*3740*/  @P2 FADD.FTZ R213, R177, R213 ;  /* 0x000000d5b1d52221 */ /* 0x000fca0000010000 */
.L_x_35370:
[----:B-----5:R-:W-:Y:S02]  /*3750*/  MOV R185, R213 ;  /* 0x000000d500b97202 */ /* 0x020fe40000000f00 */
.L_x_35371:
[----:B------:R-:W-:Y:S05]  /*3760*/  @P3 BRA `(.L_x_35372) ;  /* 0x0000007000003947 */ /* 0x000fea0003800000 */
[----:B------:R-:W-:-:S04]  /*3770*/  ISETP.NE.U32.AND P4, PT, RZ, c[0x0][0x180], PT ;  /* 0x00006000ff007a0c */ /* 0x000fc80003f85070 */
[----:B------:R-:W-:-:S13]  /*3780*/  ISETP.NE.AND.EX P4, PT, RZ, c[0x0][0x184], PT, P4 ;  /* 0x00006100ff007a0c */ /* 0x000fda0003f85340 */
[----:B------:R-:W-:Y:S05]  /*3790*/  @P4 BRA `(.L_x_35373) ;  /* 0x0000002000004947 */ /* 0x000fea0003800000 */
[----:B------:R-:W-:Y:S05]  /*37a0*/  @P0 BRA `(.L_x_35374) ;  /* 0x0000005000000947 */ /* 0x000fea0003800000 */
[----:B------:R-:W-:Y:S05]  /*37b0*/  BRA `(.L_x_35375) ;  /* 0x0000005000007947 */ /* 0x000fea0003800000 */
.L_x_35373:
[----:B-----5:R-:W-:Y:S01]  /*37c0*/  FADD.FTZ R214, R178, R214 ;  /* 0x000000d6b2d67221 */ /* 0x020fe20000010000 */
[----:B------:R-:W-:Y:S05]  /*37d0*/  BRA `(.L_x_35374) ;  /* 0x0000002000007947 */ /* 0x000fea0003800000 */
.L_x_35372:
[----:B-----5:R-:W-:-:S04]  /*37e0*/  FADD.FTZ R214, R174, R214 ;  /* 0x000000d6aed67221 */ /* 0x020fc80000010000 */
[----:B------:R-:W-:-:S05]  /*37f0*/  @P2 FADD.FTZ R214, R178, R214 ;  /* 0x000000d6b2d62221 */ /* 0x000fca0000010000 */
.L_x_35374:
[----:B-----5:R-:W-:Y:S02]  /*3800*/  MOV R186, R214 ;  /* 0x000000d600ba7202 */ /* 0x020fe40000000f00 */
.L_x_35375:
[----:B------:R-:W-:Y:S05]  /*3810*/  @P3 BRA `(.L_x_35376) ;  /* 0x0000007000003947 */ /* 0x000fea0003800000 */
[----:B------:R-:W-:-:S04]  /*3820*/  ISETP.NE.U32.AND P2, PT, RZ, c[0x0][0x180], PT ;  /* 0x00006000ff007a0c */ /* 0x000fc80003f45070 */
[----:B------:R-:W-:-:S13]  /*3830*/  ISETP.NE.AND.EX P2, PT, RZ, c[0x0][0x184], PT, P2 ;  /* 0x00006100ff007a0c */ /* 0x000fda0003f45320 */
[----:B------:R-:W-:Y:S05]  /*3840*/  @P2 BRA `(.L_x_35377) ;  /* 0x0000002000002947 */ /* 0x000fea0003800000 */
[----:B------:R-:W-:Y:S05]  /*3850*/  @P0 BRA `(.L_x_35378) ;  /* 0x0000005000000947 */ /* 0x000fea0003800000 */
[----:B------:R-:W-:Y:S05]  /*3860*/  BRA `(.L_x_35379) ;  /* 0x0000005000007947 */ /* 0x000fea0003800000 */
.L_x_35377:
[----:B-----5:R-:W-:Y:S01]  /*3870*/  FADD.FTZ R215, R179, R215 ;  /* 0x000000d7b3d77221 */ /* 0x020fe20000010000 */
[----:B------:R-:W-:Y:S05]  /*3880*/  BRA `(.L_x_35378) ;  /* 0x0000002000007947 */ /* 0x000fea0003800000 */
.L_x_35376:
[----:B-----5:R-:W-:-:S04]  /*3890*/  FADD.FTZ R215, R175, R215 ;  /* 0x000000d7afd77221 */ /* 0x020fc80000010000 */
[----:B------:R-:W-:-:S05]  /*38a0*/  @P2 FADD.FTZ R215, R179, R215 ;  /* 0x000000d7b3d72221 */ /* 0x000fca0000010000 */
.L_x_35378:
[----:B-----5:R-:W-:Y:S02]  /*38b0*/  MOV R187, R215 ;  /* 0x000000d700bb7202 */ /* 0x020fe40000000f00 */
.L_x_35379:
[----:B------:R-:W-:-:S04]  /*38c0*/  @P0 LEA R6, P2, R3, c[0x0][0x188], 0x4 ;  /* 0x0000620003060a11 */ /* 0x000fc800078420ff */
[C---:B------:R-:W-:Y:S02]  /*38d0*/  @P0 LEA.HI.X R7, R3.reuse, c[0x0][0x18c], RZ, 0x4, P2 ;  /* 0x0000630003070a11 */ /* 0x040fe400010f24ff */
[----:B------:R-:W-:-:S03]  /*38e0*/  IADD3 R3, R3, 0x20, RZ ;  /* 0x0000002003037810 */ /* 0x000fc60007ffe0ff */
[----:B------:R0:W-:Y:S04]  /*38f0*/  @P0 STG.E.128 [R6.64], R184 ;  /* 0x000000b806000986 */ /* 0x0001e8000c101d04 */
.L_x_35363:
[----:B------:R-:W-:Y:S05]  /*3900*/  BSYNC B0 ;  /* 0x0000000000007941 */ /* 0x000fea0003800000 */
.L_x_35362:
        /* <DEDUP_REMOVED lines=24> */
.L_x_35383:
[----:B-----5:R-:W-:Y:S01]  /*3a90*/  FADD.FTZ R216, R176, R216 ;  /* 0x000000d8b0d87221 */ /* 0x020fe20000010000 */
[----:B------:R-:W-:Y:S05]  /*3aa0*/  BRA `(.L_x_35384) ;  /* 0x0000002000007947 */ /* 0x000fea0003800000 */
.L_x_35382:
[----:B0----5:R-:W-:-:S04]  /*3ab0*/  FADD.FTZ R216, R172, R216 ;  /* 0x000000d8acd87221 */ /* 0x021fc80000010000 */
[----:B------:R-:W-:-:S05]  /*3ac0*/  @P2 FADD.FTZ R216, R176, R216 ;  /* 0x000000d8b0d82221 */ /* 0x000fca0000010000 */
.L_x_35384:
[----:B-----5:R-:W-:Y:S02]  /*3ad0*/  MOV R184, R216 ;  /* 0x000000d800b87202 */ /* 0x020fe40000000f00 */
.L_x_35385:
[----:B------:R-:W-:Y:S05]  /*3ae0*/  @P3 BRA `(.L_x_35386) ;  /* 0x0000007000003947 */ /* 0x000fea0003800000 */
[----:B------:R-:W-:-:S04]  /*3af0*/  ISETP.NE.U32.AND P4, PT, RZ, c[0x0][0x180], PT ;  /* 0x00006000ff007a0c */ /* 0x000fc80003f85070 */
[----:B------:R-:W-:-:S13]  /*3b00*/  ISETP.NE.AND.EX P4, PT, RZ, c[0x0][0x184], PT, P4 ;  /* 0x00006100ff007a0c */ /* 0x000fda0003f85340 */
[----:B------:R-:W-:Y:S05]  /*3b10*/  @P4 BRA `(.L_x_35387) ;  /* 0x0000002000004947 */ /* 0x000fea0003800000 */
[----:B------:R-:W-:Y:S05]  /*3b20*/  @P0 BRA `(.L_x_35388) ;  /* 0x0000005000000947 */ /* 0x000fea0003800000 */
[----:B------:R-:W-:Y:S05]  /*3b30*/  BRA `(.L_x_35389) ;  /* 0x0000005000007947 */ /* 0x000fea0003800000 */
.L_x_35387:
[----:B-----5:R-:W-:Y:S01]  /*3b40*/  FADD.FTZ R217, R177, R217 ;  /* 0x000000d9b1d97221 */ /* 0x020fe20000010000 */
[----:B------:R-:W-:Y:S05]  /*3b50*/  BRA `(.L_x_35388) ;  /* 0x0000002000007947 */ /* 0x000fea0003800000 */
.L_x_35386:
[----:B-----5:R-:W-:-:S04]  /*3b60*/  FADD.FTZ R217, R173, R217 ;  /* 0x000000d9add97221 */ /* 0x020fc80000010000 */
[----:B------:R-:W-:-:S05]  /*3b70*/  @P2 FADD.FTZ R217, R177, R217 ;  /* 0x000000d9b1d92221 */ /* 0x000fca0000010000 */
.L_x_35388:
[----:B-----5:R-:W-:Y:S02]  /*3b80*/  MOV R185, R217 ;  /* 0x000000d900b97202 */ /* 0x020fe40000000f00 */
.L_x_35389:
[----:B------:R-:W-:Y:S05]  /*3b90*/  @P3 BRA `(.L_x_35390) ;  /* 0x0000007000003947 */ /* 0x000fea0003800000 */
[----:B------:R-:W-:-:S04]  /*3ba0*/  ISETP.NE.U32.AND P4, PT, RZ, c[0x0][0x180], PT ;  /* 0x00006000ff007a0c */ /* 0x000fc80003f85070 */
[----:B------:R-:W-:-:S13]  /*3bb0*/  ISETP.NE.AND.EX P4, PT, RZ, c[0x0][0x184], PT, P4 ;  /* 0x00006100ff007a0c */ /* 0x000fda0003f85340 */
[----:B------:R-:W-:Y:S05]  /*3bc0*/  @P4 BRA `(.L_x_35391) ;  /* 0x0000002000004947 */ /* 0x000fea0003800000 */
[----:B------:R-:W-:Y:S05]  /*3bd0*/  @P0 BRA `(.L_x_35392) ;  /* 0x0000005000000947 */ /* 0x000fea0003800000 */
[----:B------:R-:W-:Y:S05]  /*3be0*/  BRA `(.L_x_35393) ;  /* 0x0000005000007947 */ /* 0x000fea0003800000 */
.L_x_35391:
[----:B-----5:R-:W-:Y:S01]  /*3bf0*/  FADD.FTZ R218, R178, R218 ;  /* 0x000000dab2da7221 */ /* 0x020fe20000010000 */
[----:B------:R-:W-:Y:S05]  /*3c00*/  BRA `(.L_x_35392) ;  /* 0x0000002000007947 */ /* 0x000fea0003800000 */
.L_x_35390:
[----:B-----5:R-:W-:-:S04]  /*3c10*/  FADD.FTZ R218, R174, R218 ;  /* 0x000000daaeda7221 */ /* 0x020fc80000010000 */
[----:B------:R-:W-:-:S05]  /*3c20*/  @P2 FADD.FTZ R218, R178, R218 ;  /* 0x000000dab2da2221 */ /* 0x000fca0000010000 */
.L_x_35392:
[----:B-----5:R-:W-:Y:S02]  /*3c30*/  MOV R186, R218 ;  /* 0x000000da00ba7202 */ /* 0x020fe40000000f00 */
.L_x_35393:
[----:B------:R-:W-:Y:S05]  /*3c40*/  @P3 BRA `(.L_x_35394) ;  /* 0x0000007000003947 */ /* 0x000fea0003800000 */
[----:B------:R-:W-:-:S04]  /*3c50*/  ISETP.NE.U32.AND P2, PT, RZ, c[0x0][0x180], PT ;  /* 0x00006000ff007a0c */ /* 0x000fc80003f45070 */
[----:B------:R-:W-:-:S13]  /*3c60*/  ISETP.NE.AND.EX P2, PT, RZ, c[0x0][0x184], PT, P2 ;  /* 0x00006100ff007a0c */ /* 0x000fda0003f45320 */
[----:B------:R-:W-:Y:S05]  /*3c70*/  @P2 BRA `(.L_x_35395) ;  /* 0x0000002000002947 */ /* 0x000fea0003800000 */
[----:B------:R-:W-:Y:S05]  /*3c80*/  @P0 BRA `(.L_x_35396) ;  /* 0x0000005000000947 */ /* 0x000fea0003800000 */
[----:B------:R-:W-:Y:S05]  /*3c90*/  BRA `(.L_x_35397) ;  /* 0x0000005000007947 */ /* 0x000fea0003800000 */
.L_x_35395:
[----:B-----5:R-:W-:Y:S01]  /*3ca0*/  FADD.FTZ R219, R179, R219 ;  /* 0x000000dbb3db7221 */ /* 0x020fe20000010000 */
[----:B------:R-:W-:Y:S05]  /*3cb0*/  BRA `(.L_x_35396) ;  /* 0x0000002000007947 */ /* 0x000fea0003800000 */
.L_x_35394:
[----:B-----5:R-:W-:-:S04]  /*3cc0*/  FADD.FTZ R219, R175, R219 ;  /* 0x000000dbafdb7221 */ /* 0x020fc80000010000 */
[----:B------:R-:W-:-:S05]  /*3cd0*/  @P2 FADD.FTZ R219, R179, R219 ;  /* 0x000000dbb3db2221 */ /* 0x000fca0000010000 */
.L_x_35396:
[----:B-----5:R-:W-:Y:S02]  /*3ce0*/  MOV R187, R219 ;  /* 0x000000db00bb7202 */ /* 0x020fe40000000f00 */
.L_x_35397:
[----:B------:R-:W-:-:S04]  /*3cf0*/  @P0 LEA R6, P2, R3, c[0x0][0x188], 0x4 ;  /* 0x0000620003060a11 */ /* 0x000fc800078420ff */
[C---:B------:R-:W-:Y:S02]  /*3d00*/  @P0 LEA.HI.X R7, R3.reuse, c[0x0][0x18c], RZ, 0x4, P2 ;  /* 0x0000630003070a11 */ /* 0x040fe400010f24ff */
[----:B------:R-:W-:-:S03]  /*3d10*/  IADD3 R3, R3, 0x20, RZ ;  /* 0x0000002003037810 */ /* 0x000fc60007ffe0ff */
[----:B------:R0:W-:Y:S04]  /*3d20*/  @P0 STG.E.128 [R6.64], R184 ;  /* 0x000000b806000986 */ /* 0x0001e8000c101d04 */
.L_x_35381:
[----:B------:R-:W-:Y:S05]  /*3d30*/  BSYNC B0 ;  /* 0x0000000000007941 */ /* 0x000fea0003800000 */
.L_x_35380:
        /* <DEDUP_REMOVED lines=24> */
.L_x_35401:
[----:B-----5:R-:W-:Y:S01]  /*3ec0*/  FADD.FTZ R220, R176, R220 ;  /* 0x000000dcb0dc7221 */ /* 0x020fe20000010000 */
[----:B------:R-:W-:Y:S05]  /*3ed0*/  BRA `(.L_x_35402) ;  /* 0x0000002000007947 */ /* 0x000fea0003800000 */
.L_x_35400:
[----:B0----5:R-:W-:-:S04]  /*3ee0*/  FADD.FTZ R220, R172, R220 ;  /* 0x000000dcacdc7221 */ /* 0x021fc80000010000 */
[----:B------:R-:W-:-:S04]  /*3ef0*/  @P2 FADD.FTZ R220, R176, R220 ;  /* 0x000000dcb0dc2221 */ /* 0x000fc80000010000 */
.L_x_35402:
[----:B-----5:R-:W-:-:S03]  /*3f00*/  IMAD.MOV.U32 R184, RZ, RZ, R220 ;  /* 0x000000ffffb87224 */ /* 0x020fc600078e00dc */
.L_x_35403:
[----:B------:R-:W-:Y:S05]  /*3f10*/  @P3 BRA `(.L_x_35404) ;  /* 0x0000007000003947 */ /* 0x000fea0003800000 */
[----:B------:R-:W-:-:S04]  /*3f20*/  ISETP.NE.U32.AND P4, PT, RZ, c[0x0][0x180], PT ;  /* 0x00006000ff007a0c */ /* 0x000fc80003f85070 */
[----:B------:R-:W-:-:S13]  /*3f30*/  ISETP.NE.AND.EX P4, PT, RZ, c[0x0][0x184], PT, P4 ;  /* 0x00006100ff007a0c */ /* 0x000fda0003f85340 */
[----:B------:R-:W-:Y:S05]  /*3f40*/  @P4 BRA `(.L_x_35405) ;  /* 0x0000002000004947 */ /* 0x000fea0003800000 */
[----:B------:R-:W-:Y:S05]  /*3f50*/  @P0 BRA `(.L_x_35406) ;  /* 0x0000005000000947 */ /* 0x000fea0003800000 */
[----:B------:R-:W-:Y:S05]  /*3f60*/  BRA `(.L_x_35407) ;  /* 0x0000005000007947 */ /* 0x000fea0003800000 */
.L_x_35405:
[----:B-----5:R-:W-:Y:S01]  /*3f70*/  FADD.FTZ R221, R177, R221 ;  /* 0x000000ddb1dd7221 */ /* 0x020fe20000010000 */
[----:B------:R-:W-:Y:S05]  /*3f80*/  BRA `(.L_x_35406) ;  /* 0x0000002000007947 */ /* 0x000fea0003800000 */
.L_x_35404:
[----:B-----5:R-:W-:-:S04]  /*3f90*/  FADD.FTZ R221, R173, R221 ;  /* 0x000000ddaddd7221 */ /* 0x020fc80000010000 */
[----:B------:R-:W-:-:S05]  /*3fa0*/  @P2 FADD.FTZ R221, R177, R221 ;  /* 0x000000ddb1dd2221 */ /* 0x000fca0000010000 */
.L_x_35406:
[----:B-----5:R-:W-:Y:S02]  /*3fb0*/  MOV R185, R221 ;  /* 0x000000dd00b97202 */ /* 0x020fe40000000f00 */
.L_x_35407:
[----:B------:R-:W-:Y:S05]  /*3fc0*/  @P3 BRA `(.L_x_35408) ;  /* 0x0000007000003947 */ /* 0x000fea0003800000 */
[----:B------:R-:W-:-:S04]  /*3fd0*/  ISETP.NE.U32.AND P4, PT, RZ, c[0x0][0x180], PT ;  /* 0x00006000ff007a0c */ /* 0x000fc80003f85070 */
[----:B------:R-:W-:-:S13]  /*3fe0*/  ISETP.NE.AND.EX P4, PT, RZ, c[0x0][0x184], PT, P4 ;  /* 0x00006100ff007a0c */ /* 0x000fda0003f85340 */
[----:B------:R-:W-:Y:S05]  /*3ff0*/  @P4 BRA `(.L_x_35409) ;  /* 0x0000002000004947 */ /* 0x000fea0003800000 */
[----:B------:R-:W-:Y:S05]  /*4000*/  @P0 BRA `(.L_x_35410) ;  /* 0x0000005000000947 */ /* 0x000fea0003800000 */
[----:B------:R-:W-:Y:S05]  /*4010*/  BRA `(.L_x_35411) ;  /* 0x0000005000007947 */ /* 0x000fea0003800000 */
.L_x_35409:
[----:B-----5:R-:W-:Y:S01]  /*4020*/  FADD.FTZ R222, R178, R222 ;  /* 0x000000deb2de7221 */ /* 0x020fe20000010000 */
[----:B------:R-:W-:Y:S05]  /*4030*/  BRA `(.L_x_35410) ;  /* 0x0000002000007947 */ /* 0x000fea0003800000 */
.L_x_35408:
[----:B-----5:R-:W-:-:S04]  /*4040*/  FADD.FTZ R222, R174, R222 ;  /* 0x000000deaede7221 */ /* 0x020fc80000010000 */
[----:B------:R-:W-:-:S05]  /*4050*/  @P2 FADD.FTZ R222, R178, R222 ;  /* 0x000000deb2de2221 */ /* 0x000fca0000010000 */
.L_x_35410:
[----:B-----5:R-:W-:Y:S02]  /*4060*/  MOV R186, R222 ;  /* 0x000000de00ba7202 */ /* 0x020fe40000000f00 */
.L_x_35411:
[----:B------:R-:W-:Y:S05]  /*4070*/  @P3 BRA `(.L_x_35412) ;  /* 0x0000007000003947 */ /* 0x000fea0003800000 */
[----:B------:R-:W-:-:S04]  /*4080*/  ISETP.NE.U32.AND P2, PT, RZ, c[0x0][0x180], PT ;  /* 0x00006000ff007a0c */ /* 0x000fc80003f45070 */
[----:B------:R-:W-:-:S13]  /*4090*/  ISETP.NE.AND.EX P2, PT, RZ, c[0x0][0x184], PT, P2 ;  /* 0x00006100ff007a0c */ /* 0x000fda0003f45320 */
[----:B------:R-:W-:Y:S05]  /*40a0*/  @P2 BRA `(.L_x_35413) ;  /* 0x0000002000002947 */ /* 0x000fea0003800000 */
[----:B------:R-:W-:Y:S05]  /*40b0*/  @P0 BRA `(.L_x_35414) ;  /* 0x0000005000000947 */ /* 0x000fea0003800000 */
[----:B------:R-:W-:Y:S05]  /*40c0*/  BRA `(.L_x_35415) ;  /* 0x0000005000007947 */ /* 0x000fea0003800000 */
.L_x_35413:
[----:B-----5:R-:W-:Y:S01]  /*40d0*/  FADD.FTZ R223, R179, R223 ;  /* 0x000000dfb3df7221 */ /* 0x020fe20000010000 */
[----:B------:R-:W-:Y:S05]  /*40e0*/  BRA `(.L_x_35414) ;  /* 0x0000002000007947 */ /* 0x000fea0003800000 */
.L_x_35412:
[----:B-----5:R-:W-:-:S04]  /*40f0*/  FADD.FTZ R223, R175, R223 ;  /* 0x000000dfafdf7221 */ /* 0x020fc80000010000 */
[----:B------:R-:W-:-:S05]  /*4100*/  @P2 FADD.FTZ R223, R179, R223 ;  /* 0x000000dfb3df2221 */ /* 0x000fca0000010000 */
.L_x_35414:
[----:B-----5:R-:W-:Y:S02]  /*4110*/  MOV R187, R223 ;  /* 0x000000df00bb7202 */ /* 0x020fe40000000f00 */
.L_x_35415:
[----:B------:R-:W-:-:S04]  /*4120*/  @P0 LEA R6, P2, R3, c[0x0][0x188], 0x4 ;  /* 0x0000620003060a11 */ /* 0x000fc800078420ff */
[C---:B------:R-:W-:Y:S02]  /*4130*/  @P0 LEA.HI.X R7, R3.reuse, c[0x0][0x18c], RZ, 0x4, P2 ;  /* 0x0000630003070a11 */ /* 0x040fe400010f24ff */
[----:B------:R-:W-:-:S03]  /*4140*/  IADD3 R3, R3, 0x20, RZ ;  /* 0x0000002003037810 */ /* 0x000fc60007ffe0ff */
[----:B------:R0:W-:Y:S04]  /*4150*/  @P0 STG.E.128 [R6.64], R184 ;  /* 0x000000b806000986 */ /* 0x0001e8000c101d04 */
.L_x_35399:
[----:B------:R-:W-:Y:S05]  /*4160*/  BSYNC B0 ;  /* 0x0000000000007941 */ /* 0x000fea0003800000 */
.L_x_35398:
        /* <DEDUP_REMOVED lines=24> */
.L_x_35419:
[----:B-----5:R-:W-:Y:S01]  /*42f0*/  FADD.FTZ R224, R176, R224 ;  /* 0x000000e0b0e07221 */ /* 0x020fe20000010000 */
[----:B------:R-:W-:Y:S05]  /*4300*/  BRA `(.L_x_35420) ;  /* 0x0000002000007947 */ /* 0x000fea0003800000 */
.L_x_35418:
[----:B0----5:R-:W-:-:S04]  /*4310*/  FADD.FTZ R224, R172, R224 ;  /* 0x000000e0ace07221 */ /* 0x021fc80000010000 */
[----:B------:R-:W-:-:S05]  /*4320*/  @P2 FADD.FTZ R224, R176, R224 ;  /* 0x000000e0b0e02221 */ /* 0x000fca0000010000 */
.L_x_35420:
[----:B-----5:R-:W-:Y:S02]  /*4330*/  MOV R184, R224 ;  /* 0x000000e000b87202 */ /* 0x020fe40000000f00 */
.L_x_35421:
[----:B------:R-:W-:Y:S05]  /*4340*/  @P3 BRA `(.L_x_35422) ;  /* 0x0000007000003947 */ /* 0x000fea0003800000 */
[----:B------:R-:W-:-:S04]  /*4350*/  ISETP.NE.U32.AND P4, PT, RZ, c[0x0][0x180], PT ;  /* 0x00006000ff007a0c */ /* 0x000fc80003f85070 */
[----:B------:R-:W-:-:S13]  /*4360*/  ISETP.NE.AND.EX P4, PT, RZ, c[0x0][0x184], PT, P4 ;  /* 0x00006100ff007a0c */ /* 0x000fda0003f85340 */
[----:B------:R-:W-:Y:S05]  /*4370*/  @P4 BRA `(.L_x_35423) ;  /* 0x0000002000004947 */ /* 0x000fea0003800000 */
[----:B------:R-:W-:Y:S05]  /*4380*/  @P0 BRA `(.L_x_35424) ;  /* 0x0000005000000947 */ /* 0x000fea0003800000 */
[----:B------:R-:W-:Y:S05]  /*4390*/  BRA `(.L_x_35425) ;  /* 0x0000005000007947 */ /* 0x000fea0003800000 */
.L_x_35423:
[----:B-----5:R-:W-:Y:S01]  /*43a0*/  FADD.FTZ R225, R177, R225 ;  /* 0x000000e1b1e17221 */ /* 0x020fe20000010000 */
[----:B------:R-:W-:Y:S05]  /*43b0*/  BRA `(.L_x_35424) ;  /* 0x0000002000007947 */ /* 0x000fea0003800000 */
.L_x_35422:
[----:B-----5:R-:W-:-:S04]  /*43c0*/  FADD.FTZ R225, R173, R225 ;  /* 0x000000e1ade17221 */ /* 0x020fc80000010000 */
[----:B------:R-:W-:-:S04]  /*43d0*/  @P2 FADD.FTZ R225, R177, R225 ;  /* 0x000000e1b1e12221 */ /* 0x000fc80000010000 */
.L_x_35424:
[----:B-----5:R-:W-:-:S03]  /*43e0*/  IMAD.MOV.U32 R185, RZ, RZ, R225 ;  /* 0x000000ffffb97224 */ /* 0x020fc600078e00e1 */
.L_x_35425:
[----:B------:R-:W-:Y:S05]  /*43f0*/  @P3 BRA `(.L_x_35426) ;  /* 0x0000007000003947 */ /* 0x000fea0003800000 */
[----:B------:R-:W-:-:S04]  /*4400*/  ISETP.NE.U32.AND P4, PT, RZ, c[0x0][0x180], PT ;  /* 0x00006000ff007a0c */ /* 0x000fc80003f85070 */
[----:B------:R-:W-:-:S13]  /*4410*/  ISETP.NE.AND.EX P4, PT, RZ, c[0x0][0x184], PT, P4 ;  /* 0x00006100ff007a0c */ /* 0x000fda0003f85340 */
[----:B------:R-:W-:Y:S05]  /*4420*/  @P4 BRA `(.L_x_35427) ;  /* 0x0000002000004947 */ /* 0x000fea0003800000 */
[----:B------:R-:W-:Y:S05]  /*4430*/  @P0 BRA `(.L_x_35428) ;  /* 0x0000005000000947 */ /* 0x000fea0003800000 */
[----:B------:R-:W-:Y:S05]  /*4440*/  BRA `(.L_x_35429) ;  /* 0x0000005000007947 */ /* 0x000fea0003800000 */
.L_x_35427:
[----:B-----5:R-:W-:Y:S01]  /*4450*/  FADD.FTZ R226, R178, R226 ;  /* 0x000000e2b2e27221 */ /* 0x020fe20000010000 */
[----:B------:R-:W-:Y:S05]  /*4460*/  BRA `(.L_x_35428) ;  /* 0x0000002000007947 */ /* 0x000fea0003800000 */
.L_x_35426:
[----:B-----5:R-:W-:-:S04]  /*4470*/  FADD.FTZ R226, R174, R226 ;  /* 0x000000e2aee27221 */ /* 0x020fc80000010000 */
[----:B------:R-:W-:-:S05]  /*4480*/  @P2 FADD.FTZ R226, R178, R226 ;  /* 0x000000e2b2e22221 */ /* 0x000fca0000010000 */
.L_x_35428:
[----:B-----5:R-:W-:Y:S02]  /*4490*/  MOV R186, R226 ;  /* 0x000000e200ba7202 */ /* 0x020fe40000000f00 */
.L_x_35429:
[----:B------:R-:W-:Y:S05]  /*44a0*/  @P3 BRA `(.L_x_35430) ;  /* 0x0000007000003947 */ /* 0x000fea0003800000 */
[----:B------:R-:W-:-:S04]  /*44b0*/  ISETP.NE.U32.AND P2, PT, RZ, c[0x0][0x180], PT ;  /* 0x00006000ff007a0c */ /* 0x000fc80003f45070 */
[----:B------:R-:W-:-:S13]  /*44c0*/  ISETP.NE.AND.EX P2, PT, RZ, c[0x0][0x184], PT, P2 ;  /* 0x00006100ff007a0c */ /* 0x000fda0003f45320 */
[----:B------:R-:W-:Y:S05]  /*44d0*/  @P2 BRA `(.L_x_35431) ;  /* 0x0000002000002947 */ /* 0x000fea0003800000 */
[----:B------:R-:W-:Y:S05]  /*44e0*/  @P0 BRA `(.L_x_35432) ;  /* 0x0000005000000947 */ /* 0x000fea0003800000 */
[----:B------:R-:W-:Y:S05]  /*44f0*/  BRA `(.L_x_35433) ;  /* 0x0000005000007947 */ /* 0x000fea0003800000 */
.L_x_35431:
[----:B-----5:R-:W-:Y:S01]  /*4500*/  FADD.FTZ R227, R179, R227 ;  /* 0x000000e3b3e37221 */ /* 0x020fe20000010000 */
[----:B------:R-:W-:Y:S05]  /*4510*/  BRA `(.L_x_35432) ;  /* 0x0000002000007947 */ /* 0x000fea0003800000 */
.L_x_35430:
[----:B-----5:R-:W-:-:S04]  /*4520*/  FADD.FTZ R227, R175, R227 ;  /* 0x000000e3afe37221 */ /* 0x020fc80000010000 */
[----:B------:R-:W-:-:S05]  /*4530*/  @P2 FADD.FTZ R227, R179, R227 ;  /* 0x000000e3b3e32221 */ /* 0x000fca0000010000 */
.L_x_35432:
[----:B-----5:R-:W-:Y:S02]  /*4540*/  MOV R187, R227 ;  /* 0x000000e300bb7202 */ /* 0x020fe40000000f00 */
.L_x_35433:
[----:B------:R-:W-:-:S04]  /*4550*/  @P0 LEA R6, P2, R3, c[0x0][0x188], 0x4 ;  /* 0x0000620003060a11 */ /* 0x000fc800078420ff */
[C---:B------:R-:W-:Y:S02]  /*4560*/  @P0 LEA.HI.X R7, R3.reuse, c[0x0][0x18c], RZ, 0x4, P2 ;  /* 0x0000630003070a11 */ /* 0x040fe400010f24ff */
[----:B------:R-:W-:-:S03]  /*4570*/  IADD3 R3, R3, 0x20, RZ ;  /* 0x0000002003037810 */ /* 0x000fc60007ffe0ff */
[----:B------:R0:W-:Y:S04]  /*4580*/  @P0 STG.E.128 [R6.64], R184 ;  /* 0x000000b806000986 */ /* 0x0001e8000c101d04 */
.L_x_35417:
[----:B------:R-:W-:Y:S05]  /*4590*/  BSYNC B0 ;  /* 0x0000000000007941 */ /* 0x000fea0003800000 */
.L_x_35416:
        /* <DEDUP_REMOVED lines=24> */
.L_x_35437:
[----:B-----5:R-:W-:Y:S01]  /*4720*/  FADD.FTZ R228, R176, R228 ;  /* 0x000000e4b0e47221 */ /* 0x020fe20000010000 */
[----:B------:R-:W-:Y:S05]  /*4730*/  BRA `(.L_x_35438) ;  /* 0x0000002000007947 */ /* 0x000fea0003800000 */
.L_x_35436:
[----:B0----5:R-:W-:-:S04]  /*4740*/  FADD.FTZ R228, R172, R228 ;  /* 0x000000e4ace47221 */ /* 0x021fc80000010000 */
[----:B------:R-:W-:-:S05]  /*4750*/  @P2 FADD.FTZ R228, R176, R228 ;  /* 0x000000e4b0e42221 */ /* 0x000fca0000010000 */
.L_x_35438:
[----:B-----5:R-:W-:Y:S02]  /*4760*/  MOV R184, R228 ;  /* 0x000000e400b87202 */ /* 0x020fe40000000f00 */
.L_x_35439:
[----:B------:R-:W-:Y:S05]  /*4770*/  @P3 BRA `(.L_x_35440) ;  /* 0x0000007000003947 */ /* 0x000fea0003800000 */
[----:B------:R-:W-:-:S04]  /*4780*/  ISETP.NE.U32.AND P4, PT, RZ, c[0x0][0x180], PT ;  /* 0x00006000ff007a0c */ /* 0x000fc80003f85070 */
[----:B------:R-:W-:-:S13]  /*4790*/  ISETP.NE.AND.EX P4, PT, RZ, c[0x0][0x184], PT, P4 ;  /* 0x00006100ff007a0c */ /* 0x000fda0003f85340 */
[----:B------:R-:W-:Y:S05]  /*47a0*/  @P4 BRA `(.L_x_35441) ;  /* 0x0000002000004947 */ /* 0x000fea0003800000 */
[----:B------:R-:W-:Y:S05]  /*47b0*/  @P0 BRA `(.L_x_35442) ;  /* 0x0000005000000947 */ /* 0x000fea0003800000 */
[----:B------:R-:W-:Y:S05]  /*47c0*/  BRA `(.L_x_35443) ;  /* 0x0000005000007947 */ /* 0x000fea0003800000 */
.L_x_35441:
[----:B-----5:R-:W-:Y:S01]  /*47d0*/  FADD.FTZ R229, R177, R229 ;  /* 0x000000e5b1e57221 */ /* 0x020fe20000010000 */
[----:B------:R-:W-:Y:S05]  /*47e0*/  BRA `(.L_x_35442) ;  /* 0x0000002000007947 */ /* 0x000fea0003800000 */
.L_x_35440:
[----:B-----5:R-:W-:-:S04]  /*47f0*/  FADD.FTZ R229, R173, R229 ;  /* 0x000000e5ade57221 */ /* 0x020fc80000010000 */
[----:B------:R-:W-:-:S05]  /*4800*/  @P2 FADD.FTZ R229, R177, R229 ;  /* 0x000000e5b1e52221 */ /* 0x000fca0000010000 */
.L_x_35442:
[----:B-----5:R-:W-:Y:S02]  /*4810*/  MOV R185, R229 ;  /* 0x000000e500b97202 */ /* 0x020fe40000000f00 */
.L_x_35443:
[----:B------:R-:W-:Y:S05]  /*4820*/  @P3 BRA `(.L_x_35444) ;  /* 0x0000007000003947 */ /* 0x000fea0003800000 */
[----:B------:R-:W-:-:S04]  /*4830*/  ISETP.NE.U32.AND P4, PT, RZ, c[0x0][0x180], PT ;  /* 0x00006000ff007a0c */ /* 0x000fc80003f85070 */
[----:B------:R-:W-:-:S13]  /*4840*/  ISETP.NE.AND.EX P4, PT, RZ, c[0x0][0x184], PT, P4 ;  /* 0x00006100ff007a0c */ /* 0x000fda0003f85340 */
[----:B------:R-:W-:Y:S05]  /*4850*/  @P4 BRA `(.L_x_35445) ;  /* 0x0000002000004947 */ /* 0x000fea0003800000 */
[----:B------:R-:W-:Y:S05]  /*4860*/  @P0 BRA `(.L_x_35446) ;  /* 0x0000005000000947 */ /* 0x000fea0003800000 */
[----:B------:R-:W-:Y:S05]  /*4870*/  BRA `(.L_x_35447) ;  /* 0x0000005000007947 */ /* 0x000fea0003800000 */
.L_x_35445:
[----:B-----5:R-:W-:Y:S01]  /*4880*/  FADD.FTZ R230, R178, R230 ;  /* 0x000000e6b2e67221 */ /* 0x020fe20000010000 */
[----:B------:R-:W-:Y:S05]  /*4890*/  BRA `(.L_x_35446) ;  /* 0x0000002000007947 */ /* 0x000fea0003800000 */
.L_x_35444:
[----:B-----5:R-:W-:-:S04]  /*48a0*/  FADD.FTZ R230, R174, R230 ;  /* 0x000000e6aee67221 */ /* 0x020fc80000010000 */
[----:B------:R-:W-:-:S04]  /*48b0*/  @P2 FADD.FTZ R230, R178, R230 ;  /* 0x000000e6b2e62221 */ /* 0x000fc80000010000 */
.L_x_35446:
[----:B-----5:R-:W-:-:S03]  /*48c0*/  IMAD.MOV.U32 R186, RZ, RZ, R230 ;  /* 0x000000ffffba7224 */ /* 0x020fc600078e00e6 */
.L_x_35447:
[----:B------:R-:W-:Y:S05]  /*48d0*/  @P3 BRA `(.L_x_35448) ;  /* 0x0000007000003947 */ /* 0x000fea0003800000 */
[----:B------:R-:W-:-:S04]  /*48e0*/  ISETP.NE.U32.AND P2, PT, RZ, c[0x0][0x180], PT ;  /* 0x00006000ff007a0c */ /* 0x000fc80003f45070 */
[----:B------:R-:W-:-:S13]  /*48f0*/  ISETP.NE.AND.EX P2, PT, RZ, c[0x0][0x184], PT, P2 ;  /* 0x00006100ff007a0c */ /* 0x000fda0003f45320 */
[----:B------:R-:W-:Y:S05]  /*4900*/  @P2 BRA `(.L_x_35449) ;  /* 0x0000002000002947 */ /* 0x000fea0003800000 */
[----:B------:R-:W-:Y:S05]  /*4910*/  @P0 BRA `(.L_x_35450) ;  /* 0x0000005000000947 */ /* 0x000fea0003800000 */
[----:B------:R-:W-:Y:S05]  /*4920*/  BRA `(.L_x_35451) ;  /* 0x0000005000007947 */ /* 0x000fea0003800000 */
.L_x_35449:
[----:B-----5:R-:W-:Y:S01]  /*4930*/  FADD.FTZ R231, R179, R231 ;  /* 0x000000e7b3e77221 */ /* 0x020fe20000010000 */
[----:B------:R-:W-:Y:S05]  /*4940*/  BRA `(.L_x_35450) ;  /* 0x0000002000007947 */ /* 0x000fea0003800000 */
.L_x_35448:
[----:B-----5:R-:W-:-:S04]  /*4950*/  FADD.FTZ R231, R175, R231 ;  /* 0x000000e7afe77221 */ /* 0x020fc80000010000 */
[----:B------:R-:W-:-:S05]  /*4960*/  @P2 FADD.FTZ R231, R179, R231 ;  /* 0x000000e7b3e72221 */ /* 0x000fca0000010000 */
.L_x_35450:
[----:B-----5:R-:W-:Y:S02]  /*4970*/  MOV R187, R231 ;  /* 0x000000e700bb7202 */ /* 0x020fe40000000f00 */
.L_x_35451:
[----:B------:R-:W-:-:S04]  /*4980*/  @P0 LEA R6, P2, R3, c[0x0][0x188], 0x4 ;  /* 0x0000620003060a11 */ /* 0x000fc800078420ff */
[----:B------:R-:W-:-:S05]  /*4990*/  @P0 LEA.HI.X R7, R3, c[0x0][0x18c], RZ, 0x4, P2 ;  /* 0x0000630003070a11 */ /* 0x000fca00010f24ff */
[----:B------:R0:W-:Y:S04]  /*49a0*/  @P0 STG.E.128 [R6.64], R184 ;  /* 0x000000b806000986 */ /* 0x0001e8000c101d04 */
.L_x_35435:
[----:B------:R-:W-:Y:S05]  /*49b0*/  BSYNC B0 ;  /* 0x0000000000007941 */ /* 0x000fea0003800000 */
.L_x_35434:
[----:B-----5:R-:W-:Y:S01]  /*49c0*/  FADD.FTZ R3, RZ, R180 ;  /* 0x000000b4ff037221 */ /* 0x020fe20000010000 */
        /* <DEDUP_REMOVED lines=75> */
[----:B------:R1:W2:Y:S02]  /*4e80*/  SHFL.BFLY PT, R3, R4, 0x1, 0x1f ;  /* 0x0c201f0004037f89 */ /* 0x0002a400000e0000 */
.L_x_35480:
[----:B-12---:R-:W-:Y:S01]  /*4e90*/  FADD.FTZ R4, R4, R3 ;  /* 0x0000000304047221 */ /* 0x006fe20000010000 */
[----:B------:R-:W-:Y:S05]  /*4ea0*/  BRA.DIV ~URZ, `(.L_x_35453) ;  /* 0x000024e27f007947 */ /* 0x000fea000b800000 */
[----:B------:R-:W1:Y:S01]  /*4eb0*/  SHFL.BFLY PT, R3, R4, 0x2, 0x1f ;  /* 0x0c401f0004037f89 */ /* 0x000e6200000e0000 */
[----:B------:R-:W-:-:S04]  /*4ec0*/  LOP3.LUT R2, R2, 0xfffbffff, RZ, 0xc0, !PT ;  /* 0xfffbffff02027812 */ /* 0x000fc800078ec0ff */
[----:B------:R-:W-:Y:S02]  /*4ed0*/  @P0 LOP3.LUT R2, R2, 0x40000, RZ, 0xfc, !PT ;  /* 0x0004000002020812 */ /* 0x000fe400078efcff */
[----:B------:R-:W-:Y:S01]  /*4ee0*/  ISETP.GT.U32.AND P0, PT, R0, 0x3f, PT ;  /* 0x0000003f0000780c */ /* 0x000fe20003f04070 */
        /* <DEDUP_REMOVED lines=8> */
[--C-:B------:R-:W-:Y:S02]  /*4f70*/  FADD.FTZ R3, R180, -R4.reuse ;  /* 0x80000004b4037221 */ /* 0x100fe40000010000 */
[--C-:B0-----:R-:W-:Y:S02]  /*4f80*/  FADD.FTZ R6, R181, -R4.reuse ;  /* 0x80000004b5067221 */ /* 0x101fe40000010000 */
[----:B------:R-:W-:Y:S02]  /*4f90*/  FFMA.FTZ R3, R3, R3, RZ ;  /* 0x0000000303037223 */ /* 0x000fe400000100ff */
[--C-:B------:R-:W-:Y:S02]  /*4fa0*/  FADD.FTZ R7, R189, -R4.reuse ;  /* 0x80000004bd077221 */ /* 0x100fe40000010000 */
        /* <DEDUP_REMOVED lines=109> */
.L_x_35481:
[----:B------:R-:W-:Y:S01]  /*5680*/  @!P6 MOV R6, 0x4 ;  /* 0x000000040006e802 */ /* 0x000fe20000000f00 */
[----:B-1----:R-:W-:Y:S01]  /*5690*/  FADD.FTZ R3, R3, R232 ;  /* 0x000000e803037221 */ /* 0x002fe20000010000 */
[----:B------:R-:W-:Y:S01]  /*56a0*/  ISETP.NE.AND P2, PT, RZ, UR6, PT ;  /* 0x00000006ff007c0c */ /* 0x000fe2000bf45270 */
[----:B------:R-:W-:Y:S02]  /*56b0*/  BSSY B0, `(.L_x_35454) ;  /* 0x0000035000007945 */ /* 0x000fe40003800000 */
[----:B------:R-:W-:-:S05]  /*56c0*/  @!P6 IMAD.WIDE R6, R252, R6, c[0x0][0x1a0] ;  /* 0x00006800fc06e625 */ /* 0x000fca00078e0206 */
[----:B------:R1:W-:Y:S02]  /*56d0*/  @!P6 STG.E [R6.64], R4 ;  /* 0x000000040600e986 */ /* 0x0003e4000c101904 */
[----:B-1----:R-:W-:-:S05]  /*56e0*/  MOV R6, c[0x0][0x1e0] ;  /* 0x0000780000067a02 */ /* 0x002fca0000000f00 */
[----:B------:R-:W-:Y:S02]  /*56f0*/  FFMA.FTZ R3, R3, R6, c[0x0][0x228] ;  /* 0x00008a0003037623 */ /* 0x000fe40000010006 */
[----:B------:R-:W-:-:S05]  /*5700*/  FMUL.FTZ R6, R4, R4 ;  /* 0x0000000404067220 */ /* 0x000fca0000410000 */
[----:B------:R-:W-:-:S05]  /*5710*/  FSEL R6, R6, RZ, P2 ;  /* 0x000000ff06067208 */ /* 0x000fca0001000000 */
[----:B------:R-:W-:Y:S01]  /*5720*/  FADD.FTZ R3, R3, R6 ;  /* 0x0000000603037221 */ /* 0x000fe20000010000 */
[----:B------:R-:W-:-:S05]  /*5730*/  @!P6 MOV R6, 0x4 ;  /* 0x000000040006e802 */ /* 0x000fca0000000f00 */
[----:B------:R-:W1:Y:S01]  /*5740*/  MUFU.RSQ R3, R3 ;  /* 0x0000000300037308 */ /* 0x000e620000001400 */
[----:B------:R-:W-:-:S05]  /*5750*/  @!P6 IMAD.WIDE R6, R252, R6, c[0x0][0x1a8] ;  /* 0x00006a00fc06e625 */ /* 0x000fca00078e0206 */
[----:B-1----:R1:W-:Y:S01]  /*5760*/  @!P6 STG.E [R6.64], R3 ;  /* 0x000000030600e986 */ /* 0x0023e2000c101904 */
[----:B------:R-:W-:Y:S05]  /*5770*/  @!P1 BRA `(.L_x_35455) ;  /* 0x0000028000009947 */ /* 0x000fea0003800000 */
[----:B-1----:R-:W-:Y:S01]  /*5780*/  FSEL R6, R4, RZ, !P2 ;  /* 0x000000ff04067208 */ /* 0x002fe20005000000 */
[----:B------:R-:W2:Y:S04]  /*5790*/  LDL R235, [R1+0x2c] ;  /* 0x00002c0001eb7983 */ /* 0x000ea80000100800 */
[----:B------:R-:W3:Y:S01]  /*57a0*/  LDL R234, [R1+0x28] ;  /* 0x0000280001ea7983 */ /* 0x000ee20000100800 */
[--C-:B------:R-:W-:Y:S02]  /*57b0*/  FADD.FTZ R233, R180, -R6.reuse ;  /* 0x80000006b4e97221 */ /* 0x100fe40000010000 */
[--C-:B0-----:R-:W-:Y:S01]  /*57c0*/  FADD.FTZ R232, R183, -R6.reuse ;  /* 0x80000006b7e87221 */ /* 0x101fe20000010000 */
[----:B------:R0:W-:Y:S01]  /*57d0*/  STL [R1+0x3c], R17 ;  /* 0x00003c1101007387 */ /* 0x0001e20000100800 */
[----:B------:R-:W-:-:S02]  /*57e0*/  FADD.FTZ R7, R182, -R6 ;  /* 0x80000006b6077221 */ /* 0x000fc40000010000 */
[----:B------:R-:W-:Y:S01]  /*57f0*/  FADD.FTZ R6, R181, -R6 ;  /* 0x80000006b5067221 */ /* 0x000fe20000010000 */
[----:B------:R-:W-:Y:S04]  /*5800*/  STL [R1+0x38], R16 ;  /* 0x0000381001007387 */ /* 0x000fe80000100800 */
[----:B------:R-:W-:Y:S01]  /*5810*/  STL [R1+0x34], R2 ;  /* 0x0000340201007387 */ /* 0x000fe20000100800 */
[----:B0-----:R-:W-:-:S03]  /*5820*/  FMUL.FTZ R17, R3, R232 ;  /* 0x000000e803117220 */ /* 0x001fc60000410000 */
[----:B------:R0:W-:Y:S04]  /*5830*/  STL [R1+0x30], R0 ;  /* 0x0000300001007387 */ /* 0x0001e80000100800 */
[----:B------:R-:W4:Y:S01]  /*5840*/  LDL R232, [R1+0x20] ;  /* 0x0000200001e87983 */ /* 0x000f220000100800 */
[----:B0-----:R-:W-:-:S03]  /*5850*/  FMUL.FTZ R0, R3, R233 ;  /* 0x000000e903007220 */ /* 0x001fc60000410000 */
[----:B------:R-:W4:Y:S01]  /*5860*/  LDL R233, [R1+0x24] ;  /* 0x0000240001e97983 */ /* 0x000f220000100800 */
[C---:B------:R-:W-:Y:S01]  /*5870*/  FMUL.FTZ R16, R3.reuse, R7 ;  /* 0x0000000703107220 */ /* 0x040fe20000410000 */
[----:B------:R-:W-:Y:S01]  /*5880*/  HFMA2.MMA R7, -RZ, RZ, 0, 9.5367431640625e-07 ;  /* 0x00000010ff077435 */ /* 0x000fe200000001ff */
[----:B------:R-:W-:-:S09]  /*5890*/  FMUL.FTZ R2, R3, R6 ;  /* 0x0000000603027220 */ /* 0x000fd20000410000 */
[----:B------:R-:W-:-:S04]  /*58a0*/  IMAD.WIDE.U32 R6, R5, R7, c[0x0][0x208] ;  /* 0x0000820005067625 */ /* 0x000fc800078e0007 */
[----:B--2---:R-:W-:Y:S02]  /*58b0*/  FFMA.FTZ R235, R235, R17, R11 ;  /* 0x00000011ebeb7223 */ /* 0x004fe4000001000b */
[----:B---3--:R-:W-:Y:S02]  /*58c0*/  FFMA.FTZ R234, R234, R16, R10 ;  /* 0x00000010eaea7223 */ /* 0x008fe4000001000a */
[----:B----4-:R-:W-:Y:S02]  /*58d0*/  FFMA.FTZ R232, R232, R0, R8 ;  /* 0x00000000e8e87223 */ /* 0x010fe40000010008 */
[----:B------:R-:W-:-:S05]  /*58e0*/  FFMA.FTZ R233, R233, R2, R9 ;  /* 0x00000002e9e97223 */ /* 0x000fca0000010009 */
[----:B------:R0:W-:Y:S04]  /*58f0*/  STG.E.128 [R6.64], R232 ;  /* 0x000000e806007986 */ /* 0x0001e8000c101d04 */
[----:B0-----:R-:W2:Y:S04]  /*5900*/  LDL R7, [R1+0x1c] ;  /* 0x00001c0001077983 */ /* 0x001ea80000100800 */
[----:B------:R-:W3:Y:S04]  /*5910*/  LDL R234, [R1+0x18] ;  /* 0x0000180001ea7983 */ /* 0x000ee80000100800 */
[----:B------:R-:W4:Y:S04]  /*5920*/  LDL R233, [R1+0x14] ;  /* 0x0000140001e97983 */ /* 0x000f280000100800 */
[----:B------:R-:W4:Y:S01]  /*5930*/  LDL R6, [R1+0x10] ;  /* 0x0000100001067983 */ /* 0x000f220000100800 */
[----:B--2---:R-:W-:-:S03]  /*5940*/  FFMA.FTZ R235, R7, R17, R15 ;  /* 0x0000001107eb7223 */ /* 0x004fc6000001000f */
[----:B------:R0:W5:Y:S01]  /*5950*/  LDL.LU R17, [R1+0x3c] ;  /* 0x00003c0001117983 */ /* 0x0001620000300800 */
[----:B---3--:R-:W-:-:S03]  /*5960*/  FFMA.FTZ R234, R234, R16, R14 ;  /* 0x00000010eaea7223 */ /* 0x008fc6000001000e */
[----:B------:R0:W5:Y:S01]  /*5970*/  LDL.LU R16, [R1+0x38] ;  /* 0x0000380001107983 */ /* 0x0001620000300800 */
[----:B----4-:R-:W-:-:S03]  /*5980*/  FFMA.FTZ R233, R233, R2, R13 ;  /* 0x00000002e9e97223 */ /* 0x010fc6000001000d */
[----:B------:R0:W5:Y:S01]  /*5990*/  LDL.LU R2, [R1+0x34] ;  /* 0x0000340001027983 */ /* 0x0001620000300800 */
[----:B------:R-:W-:-:S03]  /*59a0*/  FFMA.FTZ R232, R6, R0, R12 ;  /* 0x0000000006e87223 */ /* 0x000fc6000001000c */
[----:B------:R0:W5:Y:S01]  /*59b0*/  LDL.LU R0, [R1+0x30] ;  /* 0x0000300001007983 */ /* 0x0001620000300800 */
[----:B------:R-:W-:-:S04]  /*59c0*/  IMAD.MOV.U32 R7, RZ, RZ, 0x10 ;  /* 0x00000010ff077424 */ /* 0x000fc800078e00ff */
[----:B------:R-:W-:-:S05]  /*59d0*/  IMAD.WIDE.U32 R6, R5, R7, c[0x0][0x210] ;  /* 0x0000840005067625 */ /* 0x000fca00078e0007 */
[----:B------:R0:W-:Y:S01]  /*59e0*/  STG.E.128 [R6.64], R232 ;  /* 0x000000e806007986 */ /* 0x0001e2000c101d04 */
[----:B------:R-:W-:-:S03]  /*59f0*/  IADD3 R5, R5, 0x20, RZ ;  /* 0x0000002005057810 */ /* 0x000fc60007ffe0ff */
.L_x_35455:
[----:B------:R-:W-:Y:S05]  /*5a00*/  BSYNC B0 ;  /* 0x0000000000007941 */ /* 0x000fea0003800000 */
.L_x_35454:
[----:B-----5:R-:W-:Y:S01]  /*5a10*/  ISETP.GE.U32.AND P3, PT, R0, 0x40, PT ;  /* 0x000000400000780c */ /* 0x020fe20003f66070 */
[----:B------:R-:W-:-:S12]  /*5a20*/  BSSY B0, `(.L_x_35456) ;  /* 0x0000026000007945 */ /* 0x000fd80003800000 */
[----:B------:R-:W-:Y:S05]  /*5a30*/  @!P3 BRA `(.L_x_35457) ;  /* 0x000002400000b947 */ /* 0x000fea0003800000 */
[----:B01----:R-:W-:Y:S01]  /*5a40*/  FSEL R6, R4, RZ, !P2 ;  /* 0x000000ff04067208 */ /* 0x003fe20005000000 */
[----:B------:R0:W-:Y:S04]  /*5a50*/  STL [R1+0x3c], R9 ;  /* 0x00003c0901007387 */ /* 0x0001e80000100800 */
[--C-:B------:R-:W-:Y:S01]  /*5a60*/  FADD.FTZ R7, R190, -R6.reuse ;  /* 0x80000006be077221 */ /* 0x100fe20000010000 */
[----:B------:R1:W-:Y:S01]  /*5a70*/  STL [R1+0x38], R8 ;  /* 0x0000380801007387 */ /* 0x0003e20000100800 */
[--C-:B------:R-:W-:Y:S02]  /*5a80*/  FADD.FTZ R233, R188, -R6.reuse ;  /* 0x80000006bce97221 */ /* 0x100fe40000010000 */
[--C-:B------:R-:W-:Y:S01]  /*5a90*/  FADD.FTZ R232, R191, -R6.reuse ;  /* 0x80000006bfe87221 */ /* 0x100fe20000010000 */
[----:B------:R2:W-:Y:S01]  /*5aa0*/  STL [R1+0x34], R2 ;  /* 0x0000340201007387 */ /* 0x0005e20000100800 */
[----:B------:R-:W-:-:S02]  /*5ab0*/  FADD.FTZ R6, R189, -R6 ;  /* 0x80000006bd067221 */ /* 0x000fc40000010000 */
[C---:B0-----:R-:W-:Y:S01]  /*5ac0*/  FMUL.FTZ R9, R3.reuse, R232 ;  /* 0x000000e803097220 */ /* 0x041fe20000410000 */
[----:B------:R0:W-:Y:S01]  /*5ad0*/  STL [R1+0x30], R0 ;  /* 0x0000300001007387 */ /* 0x0001e20000100800 */
[----:B-1----:R-:W-:Y:S01]  /*5ae0*/  FMUL.FTZ R8, R3, R7 ;  /* 0x0000000703087220 */ /* 0x002fe20000410000 */
[----:B------:R-:W-:Y:S01]  /*5af0*/  MOV R7, 0x10 ;  /* 0x0000001000077802 */ /* 0x000fe20000000f00 */
[----:B------:R-:W-:Y:S02]  /*5b00*/  FFMA.FTZ R235, R27, R9, R19 ;  /* 0x000000091beb7223 */ /* 0x000fe40000010013 */
[C---:B--2---:R-:W-:Y:S02]  /*5b10*/  FMUL.FTZ R2, R3.reuse, R6 ;  /* 0x0000000603027220 */ /* 0x044fe40000410000 */
[----:B------:R-:W-:Y:S02]  /*5b20*/  FFMA.FTZ R234, R26, R8, R18 ;  /* 0x000000081aea7223 */ /* 0x000fe40000010012 */
[----:B0-----:R-:W-:-:S02]  /*5b30*/  FMUL.FTZ R0, R3, R233 ;  /* 0x000000e903007220 */ /* 0x001fc40000410000 */
[----:B------:R-:W-:Y:S02]  /*5b40*/  FFMA.FTZ R233, R25, R2, R17 ;  /* 0x0000000219e97223 */ /* 0x000fe40000010011 */
[----:B------:R-:W-:Y:S02]  /*5b50*/  FFMA.FTZ R232, R24, R0, R16 ;  /* 0x0000000018e87223 */ /* 0x000fe40000010010 */
[----:B------:R-:W-:-:S05]  /*5b60*/  IMAD.WIDE.U32 R6, R5, R7, c[0x0][0x208] ;  /* 0x0000820005067625 */ /* 0x000fca00078e0007 */
[----:B------:R0:W-:Y:S04]  /*5b70*/  STG.E.128 [R6.64], R232 ;  /* 0x000000e806007986 */ /* 0x0001e8000c101d04 */
[----:B0-----:R-:W2:Y:S04]  /*5b80*/  LDL R7, [R1+0xc] ;  /* 0x00000c0001077983 */ /* 0x001ea80000100800 */
[----:B------:R-:W3:Y:S04]  /*5b90*/  LDL R234, [R1+0x8] ;  /* 0x0000080001ea7983 */ /* 0x000ee80000100800 */
[----:B------:R-:W4:Y:S04]  /*5ba0*/  LDL R233, [R1+0x4] ;  /* 0x0000040001e97983 */ /* 0x000f280000100800 */
[----:B------:R-:W4:Y:S01]  /*5bb0*/  LDL R6, [R1] ;  /* 0x0000000001067983 */ /* 0x000f220000100800 */
[----:B--2---:R-:W-:-:S03]  /*5bc0*/  FFMA.FTZ R235, R7, R9, R23 ;  /* 0x0000000907eb7223 */ /* 0x004fc60000010017 */
[----:B------:R0:W5:Y:S01]  /*5bd0*/  LDL.LU R9, [R1+0x3c] ;  /* 0x00003c0001097983 */ /* 0x0001620000300800 */
[----:B------:R-:W-:Y:S01]  /*5be0*/  HFMA2.MMA R7, -RZ, RZ, 0, 9.5367431640625e-07 ;  /* 0x00000010ff077435 */ /* 0x000fe200000001ff */
[----:B---3--:R-:W-:Y:S02]  /*5bf0*/  FFMA.FTZ R234, R234, R8, R22 ;  /* 0x00000008eaea7223 */ /* 0x008fe40000010016 */
[----:B------:R0:W5:Y:S01]  /*5c00*/  LDL.LU R8, [R1+0x38] ;  /* 0x0000380001087983 */ /* 0x0001620000300800 */
[----:B----4-:R-:W-:-:S03]  /*5c10*/  FFMA.FTZ R233, R233, R2, R21 ;  /* 0x00000002e9e97223 */ /* 0x010fc60000010015 */
[----:B------:R0:W5:Y:S01]  /*5c20*/  LDL.LU R2, [R1+0x34] ;  /* 0x0000340001027983 */ /* 0x0001620000300800 */
[----:B------:R-:W-:-:S03]  /*5c30*/  FFMA.FTZ R232, R6, R0, R20 ;  /* 0x0000000006e87223 */ /* 0x000fc60000010014 */
[----:B------:R0:W5:Y:S01]  /*5c40*/  LDL.LU R0, [R1+0x30] ;  /* 0x0000300001007983 */ /* 0x0001620000300800 */
[C---:B------:R-:W-:Y:S01]  /*5c50*/  IMAD.WIDE.U32 R6, R5.reuse, R7, c[0x0][0x210] ;  /* 0x0000840005067625 */ /* 0x040fe200078e0007 */
[----:B------:R-:W-:-:S04]  /*5c60*/  IADD3 R5, R5, 0x20, RZ ;  /* 0x0000002005057810 */ /* 0x000fc80007ffe0ff */
[----:B------:R0:W-:Y:S03]  /*5c70*/  STG.E.128 [R6.64], R232 ;  /* 0x000000e806007986 */ /* 0x0001e6000c101d04 */
.L_x_35457:
[----:B------:R-:W-:Y:S05]  /*5c80*/  BSYNC B0 ;  /* 0x0000000000007941 */ /* 0x000fea0003800000 */
.L_x_35456:
        /* <DEDUP_REMOVED lines=22> */
[----:B------:R0:W-:Y:S02]  /*5df0*/  STG.E.128 [R6.64], R232 ;  /* 0x000000e806007986 */ /* 0x0001e4000c101d04 */
[----:B0-----:R-:W-:Y:S02]  /*5e00*/  FFMA.FTZ R235, R251, R9, R35 ;  /* 0x00000009fbeb7223 */ /* 0x001fe40000010023 */
[----:B------:R0:W5:Y:S01]  /*5e10*/  LDL.LU R9, [R1+0x3c] ;  /* 0x00003c0001097983 */ /* 0x0001620000300800 */
[----:B------:R-:W-:Y:S01]  /*5e20*/  FFMA.FTZ R234, R250, R8, R34 ;  /* 0x00000008faea7223 */ /* 0x000fe20000010022 */
[----:B------:R-:W-:Y:S01]  /*5e30*/  HFMA2.MMA R7, -RZ, RZ, 0, 9.5367431640625e-07 ;  /* 0x00000010ff077435 */ /* 0x000fe200000001ff */
[----:B------:R-:W-:Y:S01]  /*5e40*/  FFMA.FTZ R233, R249, R2, R33 ;  /* 0x00000002f9e97223 */ /* 0x000fe20000010021 */
[----:B------:R0:W5:Y:S01]  /*5e50*/  LDL.LU R8, [R1+0x38] ;  /* 0x0000380001087983 */ /* 0x0001620000300800 */
[----:B------:R-:W-:-:S03]  /*5e60*/  FFMA.FTZ R232, R248, R0, R32 ;  /* 0x00000000f8e87223 */ /* 0x000fc60000010020 */
[----:B------:R0:W5:Y:S04]  /*5e70*/  LDL.LU R2, [R1+0x34] ;  /* 0x0000340001027983 */ /* 0x0001680000300800 */
[----:B------:R0:W5:Y:S01]  /*5e80*/  LDL.LU R0, [R1+0x30] ;  /* 0x0000300001007983 */ /* 0x0001620000300800 */
[C---:B------:R-:W-:Y:S01]  /*5e90*/  IMAD.WIDE.U32 R6, R5.reuse, R7, c[0x0][0x210] ;  /* 0x0000840005067625 */ /* 0x040fe200078e0007 */
[----:B------:R-:W-:-:S04]  /*5ea0*/  IADD3 R5, R5, 0x20, RZ ;  /* 0x0000002005057810 */ /* 0x000fc80007ffe0ff */
[----:B------:R0:W-:Y:S03]  /*5eb0*/  STG.E.128 [R6.64], R232 ;  /* 0x000000e806007986 */ /* 0x0001e6000c101d04 */
.L_x_35459:
[----:B------:R-:W-:Y:S05]  /*5ec0*/  BSYNC B0 ;  /* 0x0000000000007941 */ /* 0x000fea0003800000 */
.L_x_35458:
        /* <DEDUP_REMOVED lines=25> */
[----:B------:R-:W-:Y:S02]  /*6060*/  FFMA.FTZ R234, R246, R8, R46 ;  /* 0x00000008f6ea7223 */ /* 0x000fe4000001002e */
[----:B------:R-:W-:Y:S01]  /*6070*/  FFMA.FTZ R233, R245, R2, R45 ;  /* 0x00000002f5e97223 */ /* 0x000fe2000001002d */
[----:B------:R0:W5:Y:S01]  /*6080*/  LDL.LU R8, [R1+0x38] ;  /* 0x0000380001087983 */ /* 0x0001620000300800 */
[----:B------:R-:W-:Y:S02]  /*6090*/  FFMA.FTZ R232, R244, R0, R44 ;  /* 0x00000000f4e87223 */ /* 0x000fe4000001002c */
[----:B------:R-:W-:Y:S01]  /*60a0*/  IMAD.MOV.U32 R7, RZ, RZ, 0x10 ;  /* 0x00000010ff077424 */ /* 0x000fe200078e00ff */
[----:B------:R0:W5:Y:S04]  /*60b0*/  LDL.LU R2, [R1+0x34] ;  /* 0x0000340001027983 */ /* 0x0001680000300800 */
[----:B------:R0:W5:Y:S01]  /*60c0*/  LDL.LU R0, [R1+0x30] ;  /* 0x0000300001007983 */ /* 0x0001620000300800 */
[----:B------:R-:W-:-:S05]  /*60d0*/  IMAD.WIDE.U32 R6, R5, R7, c[0x0][0x210] ;  /* 0x0000840005067625 */ /* 0x000fca00078e0007 */
[----:B------:R0:W-:Y:S01]  /*60e0*/  STG.E.128 [R6.64], R232 ;  /* 0x000000e806007986 */ /* 0x0001e2000c101d04 */
[----:B------:R-:W-:-:S03]  /*60f0*/  IADD3 R5, R5, 0x20, RZ ;  /* 0x0000002005057810 */ /* 0x000fc60007ffe0ff */
.L_x_35461:
[----:B------:R-:W-:Y:S05]  /*6100*/  BSYNC B0 ;  /* 0x0000000000007941 */ /* 0x000fea0003800000 */
.L_x_35460:
        /* <DEDUP_REMOVED lines=14> */
[----:B------:R-:W-:Y:S01]  /*61f0*/  HFMA2.MMA R7, -RZ, RZ, 0, 9.5367431640625e-07 ;  /* 0x00000010ff077435 */ /* 0x000fe200000001ff */
        /* <DEDUP_REMOVED lines=11> */
[----:B------:R-:W-:Y:S01]  /*62b0*/  MOV R7, 0x10 ;  /* 0x0000001000077802 */ /* 0x000fe20000000f00 */
        /* <DEDUP_REMOVED lines=8> */
.L_x_35463:
[----:B------:R-:W-:Y:S05]  /*6340*/  BSYNC B0 ;  /* 0x0000000000007941 */ /* 0x000fea0003800000 */
.L_x_35462:
        /* <DEDUP_REMOVED lines=35> */
.L_x_35465:
[----:B------:R-:W-:Y:S05]  /*6580*/  BSYNC B0 ;  /* 0x0000000000007941 */ /* 0x000fea0003800000 */
.L_x_35464:
        /* <DEDUP_REMOVED lines=35> */
.L_x_35467:
[----:B------:R-:W-:Y:S05]  /*67c0*/  BSYNC B0 ;  /* 0x0000000000007941 */ /* 0x000fea0003800000 */
.L_x_35466:
        /* <DEDUP_REMOVED lines=35> */
.L_x_35469:
[----:B------:R-:W-:Y:S05]  /*6a00*/  BSYNC B0 ;  /* 0x0000000000007941 */ /* 0x000fea0003800000 */
.L_x_35468:
        /* <DEDUP_REMOVED lines=35> */
.L_x_35471:
[----:B------:R-:W-:Y:S05]  /*6c40*/  BSYNC B0 ;  /* 0x0000000000007941 */ /* 0x000fea0003800000 */
.L_x_35470:
        /* <DEDUP_REMOVED lines=35> */
.L_x_35473:
[----:B------:R-:W-:Y:S05]  /*6e80*/  BSYNC B0 ;  /* 0x0000000000007941 */ /* 0x000fea0003800000 */
.L_x_35472:
        /* <DEDUP_REMOVED lines=35> */
.L_x_35475:
[----:B------:R-:W-:Y:S05]  /*70c0*/  BSYNC B0 ;  /* 0x0000000000007941 */ /* 0x000fea0003800000 */
.L_x_35474:
        /* <DEDUP_REMOVED lines=8> */
[--C-:B------:R-:W-:Y:S02]  /*7150*/  FADD.FTZ R4, R231, -R6.reuse ;  /* 0x80000006e7047221 */ /* 0x100fe40000010000 */
[----:B0-----:R-:W-:Y:S01]  /*7160*/  FMUL.FTZ R2, R3, R7 ;  /* 0x0000000703027220 */ /* 0x001fe20000410000 */
[----:B------:R-:W-:Y:S01]  /*7170*/  HFMA2.MMA R7, -RZ, RZ, 0, 9.5367431640625e-07 ;  /* 0x00000010ff077435 */ /* 0x000fe200000001ff */
[----:B------:R-:W-:-:S02]  /*7180*/  FADD.FTZ R6, R229, -R6 ;  /* 0x80000006e5067221 */ /* 0x000fc40000010000 */
[C---:B------:R-:W-:Y:S02]  /*7190*/  FMUL.FTZ R4, R3.reuse, R4 ;  /* 0x0000000403047220 */ /* 0x040fe40000410000 */
[C---:B-1----:R-:W-:Y:S02]  /*71a0*/  FMUL.FTZ R0, R3.reuse, R232 ;  /* 0x000000e803007220 */ /* 0x042fe40000410000 */
[----:B------:R-:W-:Y:S02]  /*71b0*/  FMUL.FTZ R3, R3, R6 ;  /* 0x0000000603037220 */ /* 0x000fe40000410000 */
[----:B------:R-:W-:Y:S02]  /*71c0*/  FFMA.FTZ R235, R167, R4, R159 ;  /* 0x00000004a7eb7223 */ /* 0x000fe4000001009f */
[----:B------:R-:W-:Y:S02]  /*71d0*/  FFMA.FTZ R234, R166, R2, R158 ;  /* 0x00000002a6ea7223 */ /* 0x000fe4000001009e */
[----:B------:R-:W-:-:S02]  /*71e0*/  FFMA.FTZ R233, R165, R3, R157 ;  /* 0x00000003a5e97223 */ /* 0x000fc4000001009d */
[----:B------:R-:W-:Y:S02]  /*71f0*/  FFMA.FTZ R232, R164, R0, R156 ;  /* 0x00000000a4e87223 */ /* 0x000fe4000001009c */
[----:B------:R-:W-:-:S05]  /*7200*/  IMAD.WIDE.U32 R6, R5, R7, c[0x0][0x208] ;  /* 0x0000820005067625 */ /* 0x000fca00078e0007 */
[----:B------:R0:W-:Y:S02]  /*7210*/  STG.E.128 [R6.64], R232 ;  /* 0x000000e806007986 */ /* 0x0001e4000c101d04 */
[----:B0-----:R-:W-:Y:S01]  /*7220*/  MOV R7, 0x10 ;  /* 0x0000001000077802 */ /* 0x001fe20000000f00 */
[----:B------:R-:W-:Y:S02]  /*7230*/  FFMA.FTZ R6, R170, R2, R162 ;  /* 0x00000002aa067223 */ /* 0x000fe400000100a2 */
[----:B------:R0:W5:Y:S02]  /*7240*/  LDL.LU R2, [R1+0x34] ;  /* 0x0000340001027983 */ /* 0x0001640000300800 */
[----:B------:R-:W-:-:S04]  /*7250*/  IMAD.WIDE.U32 R232, R5, R7, c[0x0][0x210] ;  /* 0x0000840005e87625 */ /* 0x000fc800078e0007 */
[----:B------:R-:W-:Y:S02]  /*7260*/  FFMA.FTZ R7, R171, R4, R163 ;  /* 0x00000004ab077223 */ /* 0x000fe400000100a3 */
[----:B------:R-:W-:Y:S02]  /*7270*/  FFMA.FTZ R4, R168, R0, R160 ;  /* 0x00000000a8047223 */ /* 0x000fe400000100a0 */
[----:B------:R0:W5:Y:S01]  /*7280*/  LDL.LU R0, [R1+0x30] ;  /* 0x0000300001007983 */ /* 0x0001620000300800 */
[----:B------:R-:W-:-:S05]  /*7290*/  FFMA.FTZ R5, R169, R3, R161 ;  /* 0x00000003a9057223 */ /* 0x000fca00000100a1 */
[----:B------:R0:W-:Y:S02]  /*72a0*/  STG.E.128 [R232.64], R4 ;  /* 0x00000004e8007986 */ /* 0x0001e4000c101d04 */
.L_x_35477:
[----:B------:R-:W-:Y:S05]  /*72b0*/  BSYNC B0 ;  /* 0x0000000000007941 */ /* 0x000fea0003800000 */
.L_x_35476:
[----:B-1----:R-:W-:-:S10]  /*72c0*/  HFMA2.MMA R3, -RZ, RZ, 0, 2.384185791015625e-07 ;  /* 0x00000004ff037435 */ /* 0x002fd400000001ff */
[----:B------:R-:W-:-:S05]  /*72d0*/  IMAD R252, R3, c[0x0][0x160], R252 ;  /* 0x0000580003fc7a24 */ /* 0x000fca00078e02fc */
[----:B------:R-:W-:-:S13]  /*72e0*/  ISETP.GE.AND P2, PT, R252, c[0x0][0x164], PT ;  /* 0x00005900fc007a0c */ /* 0x000fda0003f46270 */
[----:B0----5:R-:W-:Y:S01]  /*72f0*/  @P2 CALL.REL.NOINC `(.L_x_35478) ;  /* 0x0000001000002944 */ /* 0x021fe20003c00000 */
[----:B------:R-:W-:Y:S05]  /*7300*/  BRA `(.L_x_35479) ;  /* 0xffffa42000007947 */ /* 0x000fea000383ffff */
.L_x_35478:
[----:B------:R-:W-:Y:S05]  /*7310*/  EXIT ;  /* 0x000000000000794d */ /* 0x000fea0003800000 */
.L_x_35452:
[----:B------:R-:W-:Y:S01]  /*7320*/  HFMA2.MMA R234, -RZ, RZ, 0, 1.847743988037109375e-06 ;  /* 0x0000001fffea7435 */ /* 0x000fe200000001ff */
[----:B------:R-:W-:Y:S01]  /*7330*/  IMAD.MOV.U32 R232, RZ, RZ, R4 ;  /* 0x000000ffffe87224 */ /* 0x000fe200078e0004 */
[----:B------:R-:W-:Y:S02]  /*7340*/  MOV R3, 0x1 ;  /* 0x0000000100037802 */ /* 0x000fe40000000f00 */
[----:B0-----:R-:W-:Y:S02]  /*7350*/  MOV R7, 0xffffffff ;  /* 0xffffffff00077802 */ /* 0x001fe40000000f00 */
[----:B------:R-:W-:Y:S02]  /*7360*/  MOV R6, 0x7380 ;  /* 0x0000738000067802 */ /* 0x000fe40000000f00 */
[----:B------:R-:W-:Y:S05]  /*7370*/  CALL.REL.NOINC `($__internal_72_$__cuda_sm70_shflsync_bfly_p) ;  /* 0x00000a7000007944 */ /* 0x000fea0003c00000 */
[----:B-1----:R-:W-:Y:S05]  /*7380*/  BRA `(.L_x_35480) ;  /* 0xffffdb0000007947 */ /* 0x002fea000383ffff */
.L_x_35453:
[----:B------:R-:W-:Y:S01]  /*7390*/  HFMA2.MMA R3, -RZ, RZ, 0, 1.1920928955078125e-07 ;  /* 0x00000002ff037435 */ /* 0x000fe200000001ff */
[----:B------:R-:W-:Y:S01]  /*73a0*/  MOV R232, R4 ;  /* 0x0000000400e87202 */ /* 0x000fe20000000f00 */
[----:B------:R-:W-:Y:S01]  /*73b0*/  IMAD.MOV.U32 R234, RZ, RZ, 0x1f ;  /* 0x0000001fffea7424 */ /* 0x000fe200078e00ff */
[----:B0-----:R-:W-:Y:S02]  /*73c0*/  MOV R7, 0xffffffff ;  /* 0xffffffff00077802 */ /* 0x001fe40000000f00 */
[----:B------:R-:W-:-:S02]  /*73d0*/  MOV R6, 0x73f0 ;  /* 0x000073f000067802 */ /* 0x000fc40000000f00 */
[----:B------:R-:W-:Y:S05]  /*73e0*/  CALL.REL.NOINC `($__internal_72_$__cuda_sm70_shflsync_bfly_p) ;  /* 0x00000a0000007944 */ /* 0x000fea0003c00000 */
[----:B-1----:R-:W-:Y:S01]  /*73f0*/  FADD.FTZ R4, R4, R3 ;  /* 0x0000000304047221 */ /* 0x002fe20000010000 */
[----:B------:R-:W-:Y:S01]  /*7400*/  HFMA2.MMA R3, -RZ, RZ, 0, 2.384185791015625e-07 ;  /* 0x00000004ff037435 */ /* 0x000fe200000001ff */
[----:B------:R-:W-:-:S02]  /*7410*/  MOV R234, 0x1f ;  /* 0x0000001f00ea7802 */ /* 0x000fc40000000f00 */
[----:B------:R-:W-:Y:S02]  /*7420*/  MOV R7, 0xffffffff ;  /* 0xffffffff00077802 */ /* 0x000fe40000000f00 */
[----:B------:R-:W-:Y:S02]  /*7430*/  MOV R232, R4 ;  /* 0x0000000400e87202 */ /* 0x000fe40000000f00 */
[----:B------:R-:W-:Y:S02]  /*7440*/  MOV R6, 0x7460 ;  /* 0x0000746000067802 */ /* 0x000fe40000000f00 */
[----:B------:R-:W-:Y:S05]  /*7450*/  CALL.REL.NOINC `($__internal_72_$__cuda_sm70_shflsync_bfly_p) ;  /* 0x0000099000007944 */ /* 0x000fea0003c00000 */
[----:B-1----:R-:W-:Y:S01]  /*7460*/  FADD.FTZ R4, R4, R3 ;  /* 0x0000000304047221 */ /* 0x002fe20000010000 */
[----:B------:R-:W-:Y:S01]  /*7470*/  HFMA2.MMA R234, -RZ, RZ, 0, 1.847743988037109375e-06 ;  /* 0x0000001fffea7435 */ /* 0x000fe200000001ff */
[----:B------:R-:W-:Y:S01]  /*7480*/  IMAD.MOV.U32 R3, RZ, RZ, 0x8 ;  /* 0x00000008ff037424 */ /* 0x000fe200078e00ff */
[----:B------:R-:W-:Y:S02]  /*7490*/  MOV R7, 0xffffffff ;  /* 0xffffffff00077802 */ /* 0x000fe40000000f00 */
[----:B------:R-:W-:Y:S02]  /*74a0*/  MOV R232, R4 ;  /* 0x0000000400e87202 */ /* 0x000fe40000000f00 */
[----:B------:R-:W-:-:S02]  /*74b0*/  MOV R6, 0x74d0 ;  /* 0x000074d000067802 */ /* 0x000fc40000000f00 */
[----:B------:R-:W-:Y:S05]  /*74c0*/  CALL.REL.NOINC `($__internal_72_$__cuda_sm70_shflsync_bfly_p) ;  /* 0x0000092000007944 */ /* 0x000fea0003c00000 */
[----:B-1----:R-:W-:Y:S01]  /*74d0*/  FADD.FTZ R4, R4, R3 ;  /* 0x0000000304047221 */ /* 0x002fe20000010000 */
[----:B------:R-:W-:Y:S01]  /*74e0*/  HFMA2.MMA R3, -RZ, RZ, 0, 9.5367431640625e-07 ;  /* 0x00000010ff037435 */ /* 0x000fe200000001ff */
[----:B------:R-:W-:Y:S01]  /*74f0*/  MOV R234, 0x1f ;  /* 0x0000001f00ea7802 */ /* 0x000fe20000000f00 */
[----:B------:R-:W-:Y:S01]  /*7500*/  IMAD.MOV.U32 R7, RZ, RZ, -0x1 ;  /* 0xffffffffff077424 */ /* 0x000fe200078e00ff */
[----:B------:R-:W-:-:S02]  /*7510*/  MOV R6, 0x7540 ;  /* 0x0000754000067802 */ /* 0x000fc40000000f00 */
[----:B------:R-:W-:Y:S02]  /*7520*/  MOV R232, R4 ;  /* 0x0000000400e87202 */ /* 0x000fe40000000f00 */
[----:B------:R-:W-:Y:S05]  /*7530*/  CALL.REL.NOINC `($__internal_72_$__cuda_sm70_shflsync_bfly_p) ;  /* 0x000008b000007944 */ /* 0x000fea0003c00000 */
[----:B-1----:R-:W-:Y:S01]  /*7540*/  FADD.FTZ R3, R4, R3 ;  /* 0x0000000304037221 */ /* 0x002fe20000010000 */
[----:B------:R-:W-:Y:S02]  /*7550*/  LOP3.LUT R2, R2, 0xfffbffff, RZ, 0xc0, !PT ;  /* 0xfffbffff02027812 */ /* 0x000fe400078ec0ff */
[----:B------:R-:W-:Y:S01]  /*7560*/  MOV R234, 0x1f ;  /* 0x0000001f00ea7802 */ /* 0x000fe20000000f00 */
[----:B------:R-:W-:Y:S01]  /*7570*/  FMUL.FTZ R4, R3, c[0x0][0x1e0] ;  /* 0x0000780003047a20 */ /* 0x000fe20000410000 */
[----:B------:R-:W-:Y:S02]  /*7580*/  @P0 LOP3.LUT R2, R2, 0x40000, RZ, 0xfc, !PT ;  /* 0x0004000002020812 */ /* 0x000fe400078efcff */
[----:B------:R-:W-:Y:S01]  /*7590*/  ISETP.GT.U32.AND P0, PT, R0, 0x3f, PT ;  /* 0x0000003f0000780c */ /* 0x000fe20003f04070 */
[--C-:B------:R-:W-:Y:S01]  /*75a0*/  FADD.FTZ R3, R180, -R4.reuse ;  /* 0x80000004b4037221 */ /* 0x100fe20000010000 */
[----:B------:R-:W-:Y:S01]  /*75b0*/  MOV R7, 0xffffffff ;  /* 0xffffffff00077802 */ /* 0x000fe20000000f00 */
[----:B------:R-:W-:-:S02]  /*75c0*/  FADD.FTZ R6, R181, -R4 ;  /* 0x80000004b5067221 */ /* 0x000fc40000010000 */
        /* <DEDUP_REMOVED lines=102> */
[----:B------:R-:W-:Y:S01]  /*7c30*/  HFMA2.MMA R3, -RZ, RZ, 0, 5.9604644775390625e-08 ;  /* 0x00000001ff037435 */ /* 0x000fe200000001ff */
[----:B------:R-:W-:-:S05]  /*7c40*/  MOV R6, 0x7c60 ;  /* 0x00007c6000067802 */ /* 0x000fca0000000f00 */
[----:B------:R-:W-:Y:S05]  /*7c50*/  CALL.REL.NOINC `($__internal_72_$__cuda_sm70_shflsync_bfly_p) ;  /* 0x0000019000007944 */ /* 0x000fea0003c00000 */
[----:B-1----:R-:W-:Y:S01]  /*7c60*/  FADD.FTZ R232, R232, R3 ;  /* 0x00000003e8e87221 */ /* 0x002fe20000010000 */
[----:B------:R-:W-:Y:S01]  /*7c70*/  HFMA2.MMA R3, -RZ, RZ, 0, 1.1920928955078125e-07 ;  /* 0x00000002ff037435 */ /* 0x000fe200000001ff */
[----:B------:R-:W-:Y:S01]  /*7c80*/  IMAD.MOV.U32 R234, RZ, RZ, 0x1f ;  /* 0x0000001fffea7424 */ /* 0x000fe200078e00ff */
[----:B------:R-:W-:Y:S02]  /*7c90*/  MOV R7, 0xffffffff ;  /* 0xffffffff00077802 */ /* 0x000fe40000000f00 */
[----:B------:R-:W-:Y:S02]  /*7ca0*/  MOV R6, 0x7cc0 ;  /* 0x00007cc000067802 */ /* 0x000fe40000000f00 */
[----:B------:R-:W-:Y:S05]  /*7cb0*/  CALL.REL.NOINC `($__internal_72_$__cuda_sm70_shflsync_bfly_p) ;  /* 0x0000013000007944 */ /* 0x000fea0003c00000 */
[----:B-1----:R-:W-:Y:S01]  /*7cc0*/  FADD.FTZ R232, R232, R3 ;  /* 0x00000003e8e87221 */ /* 0x002fe20000010000 */
[----:B------:R-:W-:Y:S01]  /*7cd0*/  HFMA2.MMA R3, -RZ, RZ, 0, 2.384185791015625e-07 ;  /* 0x00000004ff037435 */ /* 0x000fe200000001ff */
[----:B------:R-:W-:Y:S02]  /*7ce0*/  MOV R234, 0x1f ;  /* 0x0000001f00ea7802 */ /* 0x000fe40000000f00 */
[----:B------:R-:W-:-:S02]  /*7cf0*/  MOV R7, 0xffffffff ;  /* 0xffffffff00077802 */ /* 0x000fc40000000f00 */
[----:B------:R-:W-:Y:S02]  /*7d00*/  MOV R6, 0x7d20 ;  /* 0x00007d2000067802 */ /* 0x000fe40000000f00 */
[----:B------:R-:W-:Y:S05]  /*7d10*/  CALL.REL.NOINC `($__internal_72_$__cuda_sm70_shflsync_bfly_p) ;  /* 0x000000d000007944 */ /* 0x000fea0003c00000 */
[----:B-1----:R-:W-:Y:S01]  /*7d20*/  FADD.FTZ R232, R232, R3 ;  /* 0x00000003e8e87221 */ /* 0x002fe20000010000 */
[----:B------:R-:W-:Y:S01]  /*7d30*/  HFMA2.MMA R3, -RZ, RZ, 0, 4.76837158203125e-07 ;  /* 0x00000008ff037435 */ /* 0x000fe200000001ff */
[----:B------:R-:W-:Y:S01]  /*7d40*/  IMAD.MOV.U32 R234, RZ, RZ, 0x1f ;  /* 0x0000001fffea7424 */ /* 0x000fe200078e00ff */
[----:B------:R-:W-:Y:S02]  /*7d50*/  MOV R7, 0xffffffff ;  /* 0xffffffff00077802 */ /* 0x000fe40000000f00 */
[----:B------:R-:W-:Y:S02]  /*7d60*/  MOV R6, 0x7d80 ;  /* 0x00007d8000067802 */ /* 0x000fe40000000f00 */
[----:B------:R-:W-:Y:S05]  /*7d70*/  CALL.REL.NOINC `($__internal_72_$__cuda_sm70_shflsync_bfly_p) ;  /* 0x0000007000007944 */ /* 0x000fea0003c00000 */
[----:B-1----:R-:W-:Y:S01]  /*7d80*/  FADD.FTZ R232, R232, R3 ;  /* 0x00000003e8e87221 */ /* 0x002fe20000010000 */
[----:B------:R-:W-:Y:S01]  /*7d90*/  HFMA2.MMA R3, -RZ, RZ, 0, 9.5367431640625e-07 ;  /* 0x00000010ff037435 */ /* 0x000fe200000001ff */
[----:B------:R-:W-:Y:S02]  /*7da0*/  MOV R234, 0x1f ;  /* 0x0000001f00ea7802 */ /* 0x000fe40000000f00 */
[----:B------:R-:W-:Y:S02]  /*7db0*/  MOV R7, 0xffffffff ;  /* 0xffffffff00077802 */ /* 0x000fe40000000f00 */
[----:B------:R-:W-:-:S02]  /*7dc0*/  MOV R6, 0x7de0 ;  /* 0x00007de000067802 */ /* 0x000fc40000000f00 */
[----:B------:R-:W-:Y:S05]  /*7dd0*/  CALL.REL.NOINC `($__internal_72_$__cuda_sm70_shflsync_bfly_p) ;  /* 0x0000001000007944 */ /* 0x000fea0003c00000 */
[----:B-1----:R-:W-:Y:S05]  /*7de0*/  BRA `(.L_x_35481) ;  /* 0xffffd89000007947 */ /* 0x002fea000383ffff */
        .weak           $__internal_72_$__cuda_sm70_shflsync_bfly_p
        .type           $__internal_72_$__cuda_sm70_shflsync_bfly_p,@function
        .size           $__internal_72_$__cuda_sm70_shflsync_bfly_p,(.L_x_39516 - $__internal_72_$__cuda_sm70_shflsync_bfly_p)
$__internal_72_$__cuda_sm70_shflsync_bfly_p:
[----:B------:R-:W-:Y:S04]  /*7df0*/  WARPSYNC R7 ;  /* 0x0000000700007348 */ /* 0x000fe80003800000 */
[----:B------:R0:W1:Y:S02]  /*7e00*/  SHFL.BFLY PT, R3, R232, R3, R234 ;  /* 0x0c000003e8037389 */ /* 0x00006400000e00ea */
[----:B0-----:R-:W-:-:S06]  /*7e10*/  HFMA2.MMA R7, -RZ, RZ, 0, 0 ;  /* 0x00000000ff077435 */ /* 0x001fcc00000001ff */
[----:B------:R-:W-:Y:S05]  /*7e20*/  RET.REL.NODEC R6 `(_ZN10layer_norm31ln_parallel_residual_fwd_kernelINS_13Kernel_traitsIfffffjLj1536ELj1ELj4ELj1ELj16ENS_18Kernel_traits_baseILj1536EfffffjLj128EEEEELb0ELb0ELb0EEEvNS_9FwdParamsE) ;  /* 0xffff81d006007950 */ /* 0x000fea0003c3ffff */
.L_x_35482:
        /* <DEDUP_REMOVED lines=13> */
.L_x_39516:


//--------------------- .text._ZN10layer_norm31ln_parallel_residual_fwd_kernelINS_13Kernel_traitsIfffffjLj1536ELj1ELj4ELj1ELj16ENS_18Kernel_traits_baseILj1536EfffffjLj128EEEEELb0ELb0ELb1EEEvNS_9FwdParamsE --------------------------
	.section	.text._ZN10layer_norm31ln_parallel_residual_fwd_kernelINS_13Kernel_traitsIfffffjLj1536ELj1ELj4ELj1ELj16ENS_18Kernel_traits_baseILj1536EfffffjLj128EEEEELb0ELb0ELb1EEEvNS_9FwdParamsE,"ax",@progbits
	.sectioninfo	@"SHI_REGISTERS=255"
	.align	128
        .global         _ZN10layer_norm31ln_parallel_residual_fwd_kernelINS_13Kernel_traitsIfffffjLj1536ELj1ELj4ELj1ELj16ENS_18Kernel_traits_baseILj1536EfffffjLj128EEEEELb0ELb0ELb1EEEvNS_9FwdParamsE
        .type           _ZN10layer_norm31ln_parallel_residual_fwd_kernelINS_13Kernel_traitsIfffffjLj1536ELj1ELj4ELj1ELj16ENS_18Kernel_traits_baseILj1536EfffffjLj128EEEEELb0ELb0ELb1EEEvNS_9FwdParamsE,@function
        .size           _ZN10layer_norm31ln_parallel_residual_fwd_kernelINS_13Kernel_traitsIfffffjLj1536ELj1ELj4ELj1ELj16ENS_18Kernel_traits_baseILj1536EfffffjLj128EEEEELb0ELb0ELb1EEEvNS_9FwdParamsE,(.L_x_39517 - _ZN10layer_norm31ln_parallel_residual_fwd_kernelINS_13Kernel_traitsIfffffjLj1536ELj1ELj4ELj1ELj16ENS_18Kernel_traits_baseILj1536EfffffjLj128EEEEELb0ELb0ELb1EEEvNS_9FwdParamsE)
        .other          _ZN10layer_norm31ln_parallel_residual_fwd_kernelINS_13Kernel_traitsIfffffjLj1536ELj1ELj4ELj1ELj16ENS_18Kernel_traits_baseILj1536EfffffjLj128EEEEELb0ELb0ELb1EEEvNS_9FwdParamsE,@"STO_CUDA_ENTRY STV_DEFAULT"
_ZN10layer_norm31ln_parallel_residual_fwd_kernelINS_13Kernel_traitsIfffffjLj1536ELj1ELj4ELj1ELj16ENS_18Kernel_traits_baseILj1536EfffffjLj128EEEEELb0ELb0ELb1EEEvNS_9FwdParamsE:
.text._ZN10layer_norm31ln_parallel_residual_fwd_kernelINS_13Kernel_traitsIfffffjLj1536ELj1ELj4ELj1ELj16ENS_18Kernel_traits_baseILj1536EfffffjLj128EEEEELb0ELb0ELb1EEEvNS_9FwdParamsE:
[----:B------:R-:W-:Y:S02]  /*0000*/  MOV R1, c[0x0][0x28] ;  /* 0x00000a0000017a02 */ /* 0x000fe40000000f00 */
[----:B------:R-:W0:Y:S01]  /*0010*/  S2R R105, SR_TID.X ;  /* 0x0000000000697919 */ /* 0x000e220000002100 */
[----:B------:R-:W-:Y:S01]  /*0020*/  ISETP.NE.U32.AND P0, PT, RZ, c[0x0][0x218], PT ;  /* 0x00008600ff007a0c */ /* 0x000fe20003f05070 */
[----:B------:R-:W-:Y:S01]  /*0030*/  CS2R R4, SRZ ;  /* 0x0000000000047805 */ /* 0x000fe2000001ff00 */
[----:B------:R-:W-:Y:S01]  /*0040*/  CS2R R6, SRZ ;  /* 0x0000000000067805 */ /* 0x000fe2000001ff00 */
[----:B------:R-:W1:Y:S01]  /*0050*/  S2R R9, SR_CTAID.X ;  /* 0x0000000000097919 */ /* 0x000e620000002500 */
[----:B------:R-:W-:Y:S01]  /*0060*/  ISETP.NE.AND.EX P0, PT, RZ, c[0x0][0x21c], PT, P0 ;  /* 0x00008700ff007a0c */ /* 0x000fe20003f05300 */
[----:B------:R-:W-:Y:S01]  /*0070*/  ULDC.64 UR4, c[0x0][0x118] ;  /* 0x0000460000047ab9 */ /* 0x000fe20000000a00 */
[----:B------:R-:W-:Y:S01]  /*0080*/  CS2R R10, SRZ ;  /* 0x00000000000a7805 */ /* 0x000fe2000001ff00 */
[----:B------:R-:W-:Y:S02]  /*0090*/  IADD3 R1, R1, -0x60, RZ ;  /* 0xffffffa001017810 */ /* 0x000fe40007ffe0ff */
[----:B0-----:R-:W-:-:S02]  /*00a0*/  LOP3.LUT R56, R105, 0x1f, RZ, 0xc0, !PT ;  /* 0x0000001f69387812 */ /* 0x001fc400078ec0ff */
[----:B------:R-:W-:-:S06]  /*00b0*/  SHF.R.U32.HI R0, RZ, 0x5, R105 ;  /* 0x00000005ff007819 */ /* 0x000fcc0000011669 */
[C---:B------:R-:W-:Y:S02]  /*00c0*/  @P0 LEA R2, P1, R56.reuse, c[0x0][0x218], 0x4 ;  /* 0x0000860038020a11 */ /* 0x040fe400078220ff */
[C---:B------:R-:W-:Y:S02]  /*00d0*/  LOP3.LUT R106, R56.reuse, 0x20, RZ, 0xfc, !PT ;  /* 0x00000020386a7812 */ /* 0x040fe400078efcff */
[----:B------:R-:W-:Y:S02]  /*00e0*/  @P0 IADD3.X R3, RZ, c[0x0][0x21c], RZ, P1, !PT ;  /* 0x00008700ff030a10 */ /* 0x000fe40000ffe4ff */
[----:B-1----:R-:W-:Y:S02]  /*00f0*/  LEA R0, R9, R0, 0x2 ;  /* 0x0000000009007211 */ /* 0x002fe400078e10ff */
[----:B------:R-:W-:Y:S01]  /*0100*/  CS2R R8, SRZ ;  /* 0x0000000000087805 */ /* 0x000fe2000001ff00 */
[----:B------:R0:W5:Y:S01]  /*0110*/  @P0 LDG.E.128 R4, [R2.64] ;  /* 0x0000000402040981 */ /* 0x000162000c1e1d00 */
[C---:B------:R-:W-:Y:S01]  /*0120*/  LOP3.LUT R116, R56.reuse, 0x80, RZ, 0xfc, !PT ;  /* 0x0000008038747812 */ /* 0x040fe200078efcff */
[----:B------:R-:W-:Y:S01]  /*0130*/  CS2R R20, SRZ ;  /* 0x0000000000147805 */ /* 0x000fe2000001ff00 */
[----:B------:R-:W-:Y:S01]  /*0140*/  CS2R R22, SRZ ;  /* 0x0000000000167805 */ /* 0x000fe2000001ff00 */
[C---:B------:R-:W-:Y:S01]  /*0150*/  LOP3.LUT R140, R56.reuse, 0xe0, RZ, 0xfc, !PT ;  /* 0x000000e0388c7812 */ /* 0x040fe200078efcff */
[----:B------:R-:W-:Y:S01]  /*0160*/  CS2R R12, SRZ ;  /* 0x00000000000c7805 */ /* 0x000fe2000001ff00 */
[C---:B------:R-:W-:Y:S01]  /*0170*/  LOP3.LUT R107, R56.reuse, 0x40, RZ, 0xfc, !PT ;  /* 0x00000040386b7812 */ /* 0x040fe200078efcff */
[----:B------:R-:W-:Y:S01]  /*0180*/  CS2R R14, SRZ ;  /* 0x00000000000e7805 */ /* 0x000fe2000001ff00 */
[----:B------:R-:W-:Y:S01]  /*0190*/  LOP3.LUT R108, R56, 0x60, RZ, 0xfc, !PT ;  /* 0x00000060386c7812 */ /* 0x000fe200078efcff */
[----:B------:R-:W-:Y:S01]  /*01a0*/  CS2R R16, SRZ ;  /* 0x0000000000107805 */ /* 0x000fe2000001ff00 */
[----:B0-----:R-:W-:Y:S01]  /*01b0*/  @P0 LEA R2, P1, R106, c[0x0][0x218], 0x4 ;  /* 0x000086006a020a11 */ /* 0x001fe200078220ff */
[----:B------:R-:W-:Y:S01]  /*01c0*/  CS2R R18, SRZ ;  /* 0x0000000000127805 */ /* 0x000fe2000001ff00 */
[----:B------:R-:W-:-:S02]  /*01d0*/  @P0 LEA R28, P2, R107, c[0x0][0x218], 0x4 ;  /* 0x000086006b1c0a11 */ /* 0x000fc400078420ff */
[----:B------:R-:W-:Y:S02]  /*01e0*/  @P0 LEA.HI.X R3, R106, c[0x0][0x21c], RZ, 0x4, P1 ;  /* 0x000087006a030a11 */ /* 0x000fe400008f24ff */
[----:B------:R-:W-:Y:S02]  /*01f0*/  @P0 LEA R30, P3, R108, c[0x0][0x218], 0x4 ;  /* 0x000086006c1e0a11 */ /* 0x000fe400078620ff */
[C---:B------:R-:W-:Y:S01]  /*0200*/  LOP3.LUT R124, R56.reuse, 0xa0, RZ, 0xfc, !PT ;  /* 0x000000a0387c7812 */ /* 0x040fe200078efcff */
[----:B------:R0:W5:Y:S01]  /*0210*/  @P0 LDG.E.128 R8, [R2.64] ;  /* 0x0000000402080981 */ /* 0x000162000c1e1d00 */
[----:B------:R-:W-:Y:S02]  /*0220*/  LOP3.LUT R132, R56, 0xc0, RZ, 0xfc, !PT ;  /* 0x000000c038847812 */ /* 0x000fe400078efcff */
[----:B------:R-:W-:Y:S02]  /*0230*/  @P0 LEA.HI.X R29, R107, c[0x0][0x21c], RZ, 0x4, P2 ;  /* 0x000087006b1d0a11 */ /* 0x000fe400010f24ff */
[----:B------:R-:W-:-:S02]  /*0240*/  @P0 LEA.HI.X R31, R108, c[0x0][0x21c], RZ, 0x4, P3 ;  /* 0x000087006c1f0a11 */ /* 0x000fc400018f24ff */
[C---:B0-----:R-:W-:Y:S01]  /*0250*/  @P0 LEA R2, P1, R116.reuse, c[0x0][0x218], 0x4 ;  /* 0x0000860074020a11 */ /* 0x041fe200078220ff */
[----:B------:R0:W5:Y:S03]  /*0260*/  @P0 LDG.E.128 R12, [R28.64] ;  /* 0x000000041c0c0981 */ /* 0x000166000c1e1d00 */
[----:B------:R-:W-:Y:S01]  /*0270*/  @P0 LEA.HI.X R3, R116, c[0x0][0x21c], RZ, 0x4, P1 ;  /* 0x0000870074030a11 */ /* 0x000fe200008f24ff */
[----:B------:R1:W5:Y:S04]  /*0280*/  @P0 LDG.E.128 R16, [R30.64] ;  /* 0x000000041e100981 */ /* 0x000368000c1e1d00 */
[----:B------:R2:W5:Y:S01]  /*0290*/  @P0 LDG.E.128 R20, [R2.64] ;  /* 0x0000000402140981 */ /* 0x000562000c1e1d00 */
[----:B------:R-:W-:-:S02]  /*02a0*/  @P0 LEA R40, P2, R124, c[0x0][0x218], 0x4 ;  /* 0x000086007c280a11 */ /* 0x000fc400078420ff */
[----:B--2---:R-:W-:-:S04]  /*02b0*/  @P0 LEA R2, P1, R140, c[0x0][0x218], 0x4 ;  /* 0x000086008c020a11 */ /* 0x004fc800078220ff */
[----:B------:R-:W-:Y:S02]  /*02c0*/  @P0 LEA.HI.X R3, R140, c[0x0][0x21c], RZ, 0x4, P1 ;  /* 0x000087008c030a11 */ /* 0x000fe400008f24ff */
[----:B------:R-:W-:Y:S02]  /*02d0*/  ISETP.NE.U32.AND P1, PT, RZ, c[0x0][0x220], PT ;  /* 0x00008800ff007a0c */ /* 0x000fe40003f25070 */
[----:B------:R-:W-:Y:S02]  /*02e0*/  @P0 LEA R42, P3, R132, c[0x0][0x218], 0x4 ;  /* 0x00008600842a0a11 */ /* 0x000fe400078620ff */
[----:B------:R-:W-:Y:S01]  /*02f0*/  ISETP.NE.AND.EX P1, PT, RZ, c[0x0][0x224], PT, P1 ;  /* 0x00008900ff007a0c */ /* 0x000fe20003f25310 */
[----:B------:R-:W-:Y:S01]  /*0300*/  CS2R R24, SRZ ;  /* 0x0000000000187805 */ /* 0x000fe2000001ff00 */
[----:B------:R-:W-:Y:S01]  /*0310*/  CS2R R26, SRZ ;  /* 0x00000000001a7805 */ /* 0x000fe2000001ff00 */
[----:B0-----:R-:W-:Y:S01]  /*0320*/  CS2R R28, SRZ ;  /* 0x00000000001c7805 */ /* 0x001fe2000001ff00 */
[----:B-1----:R-:W-:Y:S01]  /*0330*/  CS2R R30, SRZ ;  /* 0x00000000001e7805 */ /* 0x002fe2000001ff00 */
[----:B------:R-:W-:-:S02]  /*0340*/  LOP3.LUT R148, R56, 0x100, RZ, 0xfc, !PT ;  /* 0x0000010038947812 */ /* 0x000fc400078efcff */
[----:B------:R-:W-:Y:S02]  /*0350*/  LOP3.LUT R156, R56, 0x120, RZ, 0xfc, !PT ;  /* 0x00000120389c7812 */ /* 0x000fe400078efcff */
[----:B------:R-:W-:Y:S02]  /*0360*/  @P0 LEA.HI.X R41, R124, c[0x0][0x21c], RZ, 0x4, P2 ;  /* 0x000087007c290a11 */ /* 0x000fe400010f24ff */
[----:B------:R-:W-:Y:S01]  /*0370*/  @P0 LEA.HI.X R43, R132, c[0x0][0x21c], RZ, 0x4, P3 ;  /* 0x00008700842b0a11 */ /* 0x000fe200018f24ff */
[----:B------:R-:W-:Y:S01]  /*0380*/  CS2R R32, SRZ ;  /* 0x0000000000207805 */ /* 0x000fe2000001ff00 */
[----:B------:R-:W-:Y:S01]  /*0390*/  CS2R R34, SRZ ;  /* 0x0000000000227805 */ /* 0x000fe2000001ff00 */
[----:B------:R-:W-:Y:S01]  /*03a0*/  @P0 LEA R52, P2, R148, c[0x0][0x218], 0x4 ;  /* 0x0000860094340a11 */ /* 0x000fe200078420ff */
[----:B------:R0:W5:Y:S01]  /*03b0*/  @P0 LDG.E.128 R24, [R40.64] ;  /* 0x0000000428180981 */ /* 0x000162000c1e1d00 */
[----:B------:R-:W-:Y:S01]  /*03c0*/  @P0 LEA R54, P3, R156, c[0x0][0x218], 0x4 ;  /* 0x000086009c360a11 */ /* 0x000fe200078620ff */
[----:B------:R-:W-:Y:S01]  /*03d0*/  CS2R R36, SRZ ;  /* 0x0000000000247805 */ /* 0x000fe2000001ff00 */
[----:B------:R-:W-:Y:S01]  /*03e0*/  CS2R R38, SRZ ;  /* 0x0000000000267805 */ /* 0x000fe2000001ff00 */
[----:B------:R1:W5:Y:S01]  /*03f0*/  @P0 LDG.E.128 R28, [R42.64] ;  /* 0x000000042a1c0981 */ /* 0x000362000c1e1d00 */
[----:B------:R-:W-:-:S02]  /*0400*/  LOP3.LUT R164, R56, 0x140, RZ, 0xfc, !PT ;  /* 0x0000014038a47812 */ /* 0x000fc400078efcff */
[C---:B------:R-:W-:Y:S01]  /*0410*/  LOP3.LUT R172, R56.reuse, 0x160, RZ, 0xfc, !PT ;  /* 0x0000016038ac7812 */ /* 0x040fe200078efcff */
[----:B------:R2:W5:Y:S01]  /*0420*/  @P0 LDG.E.128 R32, [R2.64] ;  /* 0x0000000402200981 */ /* 0x000562000c1e1d00 */
[----:B------:R-:W-:Y:S01]  /*0430*/  SHF.L.U32 R134, R56, 0x4, RZ ;  /* 0x0000000438867819 */ /* 0x000fe200000006ff */
[----:B0-----:R-:W-:Y:S01]  /*0440*/  CS2R R40, SRZ ;  /* 0x0000000000287805 */ /* 0x001fe2000001ff00 */
[----:B------:R-:W-:Y:S02]  /*0450*/  @P0 LEA.HI.X R53, R148, c[0x0][0x21c], RZ, 0x4, P2 ;  /* 0x0000870094350a11 */ /* 0x000fe400010f24ff */
[----:B------:R-:W-:Y:S01]  /*0460*/  @P0 LEA.HI.X R55, R156, c[0x0][0x21c], RZ, 0x4, P3 ;  /* 0x000087009c370a11 */ /* 0x000fe200018f24ff */
[----:B-1----:R-:W-:Y:S01]  /*0470*/  CS2R R42, SRZ ;  /* 0x00000000002a7805 */ /* 0x002fe2000001ff00 */
[----:B------:R-:W-:Y:S01]  /*0480*/  @P0 LEA R64, P3, R164, c[0x0][0x218], 0x4 ;  /* 0x00008600a4400a11 */ /* 0x000fe200078620ff */
[----:B------:R0:W5:Y:S01]  /*0490*/  @P0 LDG.E.128 R36, [R52.64] ;  /* 0x0000000434240981 */ /* 0x000162000c1e1d00 */
[----:B------:R-:W-:-:S02]  /*04a0*/  @P0 LEA R68, P4, R172, c[0x0][0x218], 0x4 ;  /* 0x00008600ac440a11 */ /* 0x000fc400078820ff */
[----:B--2---:R-:W-:Y:S01]  /*04b0*/  @P1 IADD3 R2, P2, R134, c[0x0][0x220], RZ ;  /* 0x0000880086021a10 */ /* 0x004fe20007f5e0ff */
[----:B------:R1:W5:Y:S01]  /*04c0*/  @P0 LDG.E.128 R40, [R54.64] ;  /* 0x0000000436280981 */ /* 0x000362000c1e1d00 */
[----:B------:R-:W-:Y:S01]  /*04d0*/  CS2R R44, SRZ ;  /* 0x00000000002c7805 */ /* 0x000fe2000001ff00 */
[----:B------:R-:W-:Y:S01]  /*04e0*/  CS2R R46, SRZ ;  /* 0x00000000002e7805 */ /* 0x000fe2000001ff00 */
[----:B------:R-:W-:Y:S01]  /*04f0*/  CS2R R48, SRZ ;  /* 0x0000000000307805 */ /* 0x000fe2000001ff00 */
[----:B------:R-:W-:Y:S01]  /*0500*/  CS2R R50, SRZ ;  /* 0x0000000000327805 */ /* 0x000fe2000001ff00 */
[----:B------:R-:W-:Y:S01]  /*0510*/  @P0 LEA.HI.X R65, R164, c[0x0][0x21c], RZ, 0x4, P3 ;  /* 0x00008700a4410a11 */ /* 0x000fe200018f24ff */
[----:B0-----:R-:W-:Y:S01]  /*0520*/  CS2R R52, SRZ ;  /* 0x0000000000347805 */ /* 0x001fe2000001ff00 */
[----:B------:R-:W-:Y:S02]  /*0530*/  @P0 LEA.HI.X R69, R172, c[0x0][0x21c], RZ, 0x4, P4 ;  /* 0x00008700ac450a11 */ /* 0x000fe400020f24ff */
[----:B------:R-:W-:Y:S01]  /*0540*/  @P1 IADD3.X R3, RZ, c[0x0][0x224], RZ, P2, !PT ;  /* 0x00008900ff031a10 */ /* 0x000fe200017fe4ff */
[----:B-1----:R-:W-:Y:S01]  /*0550*/  CS2R R54, SRZ ;  /* 0x0000000000367805 */ /* 0x002fe2000001ff00 */
[----:B------:R-:W-:Y:S01]  /*0560*/  SHF.L.U32 R142, R106, 0x4, RZ ;  /* 0x000000046a8e7819 */ /* 0x000fe200000006ff */
[----:B------:R0:W5:Y:S01]  /*0570*/  @P0 LDG.E.128 R44, [R64.64] ;  /* 0x00000004402c0981 */ /* 0x000162000c1e1d00 */
[----:B------:R-:W-:-:S03]  /*0580*/  SHF.R.U32.HI R113, RZ, 0x1c, R106 ;  /* 0x0000001cff717819 */ /* 0x000fc6000001166a */
[----:B------:R1:W5:Y:S04]  /*0590*/  @P0 LDG.E.128 R48, [R68.64] ;  /* 0x0000000444300981 */ /* 0x000368000c1e1d00 */
[----:B------:R2:W5:Y:S01]  /*05a0*/  @P1 LDG.E.128 R52, [R2.64] ;  /* 0x0000000402341981 */ /* 0x000562000c1e1d00 */
[----:B------:R-:W-:Y:S01]  /*05b0*/  CS2R R58, SRZ ;  /* 0x00000000003a7805 */ /* 0x000fe2000001ff00 */
[----:B------:R-:W-:Y:S01]  /*05c0*/  CS2R R56, SRZ ;  /* 0x0000000000387805 */ /* 0x000fe2000001ff00 */
[----:B------:R-:W-:Y:S02]  /*05d0*/  SHF.L.U32 R110, R107, 0x4, RZ ;  /* 0x000000046b6e7819 */ /* 0x000fe400000006ff */
[----:B--2---:R-:W-:Y:S02]  /*05e0*/  @P1 IADD3 R2, P0, R142, c[0x0][0x220], RZ ;  /* 0x000088008e021a10 */ /* 0x004fe40007f1e0ff */
[----:B------:R-:W-:-:S02]  /*05f0*/  SHF.L.U32 R120, R116, 0x4, RZ ;  /* 0x0000000474787819 */ /* 0x000fc400000006ff */
[----:B------:R-:W-:Y:S02]  /*0600*/  @P1 IADD3.X R3, R113, c[0x0][0x224], RZ, P0, !PT ;  /* 0x0000890071031a10 */ /* 0x000fe400007fe4ff */
[----:B------:R-:W-:Y:S02]  /*0610*/  SHF.L.U32 R112, R108, 0x4, RZ ;  /* 0x000000046c707819 */ /* 0x000fe400000006ff */
[----:B------:R-:W-:Y:S01]  /*0620*/  SHF.R.U32.HI R114, RZ, 0x1c, R107 ;  /* 0x0000001cff727819 */ /* 0x000fe2000001166b */
[----:B------:R2:W5:Y:S01]  /*0630*/  @P1 LDG.E.128 R56, [R2.64] ;  /* 0x0000000402381981 */ /* 0x000562000c1e1d00 */
[----:B------:R-:W-:Y:S02]  /*0640*/  @P1 IADD3 R76, P2, R110, c[0x0][0x220], RZ ;  /* 0x000088006e4c1a10 */ /* 0x000fe40007f5e0ff */
[----:B------:R-:W-:Y:S02]  /*0650*/  SHF.R.U32.HI R118, RZ, 0x1c, R116 ;  /* 0x0000001cff767819 */ /* 0x000fe40000011674 */
[----:B------:R-:W-:Y:S01]  /*0660*/  SHF.L.U32 R130, R124, 0x4, RZ ;  /* 0x000000047c827819 */ /* 0x000fe200000006ff */
[----:B------:R-:W-:Y:S01]  /*0670*/  CS2R R70, SRZ ;  /* 0x0000000000467805 */ /* 0x000fe2000001ff00 */
[----:B------:R-:W-:-:S02]  /*0680*/  SHF.R.U32.HI R115, RZ, 0x1c, R108 ;  /* 0x0000001cff737819 */ /* 0x000fc4000001166c */
[----:B--2---:R-:W-:Y:S01]  /*0690*/  @P1 IADD3 R2, P0, R120, c[0x0][0x220], RZ ;  /* 0x0000880078021a10 */ /* 0x004fe20007f1e0ff */
[----:B-1----:R-:W-:Y:S01]  /*06a0*/  CS2R R68, SRZ ;  /* 0x0000000000447805 */ /* 0x002fe2000001ff00 */
[----:B------:R-:W-:Y:S02]  /*06b0*/  @P1 IADD3 R80, P3, R112, c[0x0][0x220], RZ ;  /* 0x0000880070501a10 */ /* 0x000fe40007f7e0ff */
[----:B------:R-:W-:Y:S02]  /*06c0*/  @P1 IADD3.X R77, R114, c[0x0][0x224], RZ, P2, !PT ;  /* 0x00008900724d1a10 */ /* 0x000fe400017fe4ff */
[----:B------:R-:W-:Y:S01]  /*06d0*/  @P1 IADD3.X R3, R118, c[0x0][0x224], RZ, P0, !PT ;  /* 0x0000890076031a10 */ /* 0x000fe200007fe4ff */
[----:B------:R-:W-:Y:S01]  /*06e0*/  CS2R R66, SRZ ;  /* 0x0000000000427805 */ /* 0x000fe2000001ff00 */
[----:B------:R-:W-:Y:S01]  /*06f0*/  SHF.R.U32.HI R119, RZ, 0x1c, R124 ;  /* 0x0000001cff777819 */ /* 0x000fe2000001167c */
[----:B0-----:R-:W-:Y:S01]  /*0700*/  CS2R R64, SRZ ;  /* 0x0000000000407805 */ /* 0x001fe2000001ff00 */
[----:B------:R-:W-:Y:S01]  /*0710*/  @P1 IADD3 R88, P2, R130, c[0x0][0x220], RZ ;  /* 0x0000880082581a10 */ /* 0x000fe20007f5e0ff */
[----:B------:R0:W5:Y:S01]  /*0720*/  @P1 LDG.E.128 R68, [R2.64] ;  /* 0x0000000402441981 */ /* 0x000162000c1e1d00 */
[----:B------:R-:W-:-:S02]  /*0730*/  SHF.L.U32 R144, R140, 0x4, RZ ;  /* 0x000000048c907819 */ /* 0x000fc400000006ff */
[----:B------:R-:W-:Y:S02]  /*0740*/  SHF.L.U32 R152, R148, 0x4, RZ ;  /* 0x0000000494987819 */ /* 0x000fe400000006ff */
[----:B------:R-:W-:Y:S02]  /*0750*/  @P1 IADD3.X R81, R115, c[0x0][0x224], RZ, P3, !PT ;  /* 0x0000890073511a10 */ /* 0x000fe40001ffe4ff */
[----:B------:R-:W-:Y:S02]  /*0760*/  @P1 IADD3.X R89, R119, c[0x0][0x224], RZ, P2, !PT ;  /* 0x0000890077591a10 */ /* 0x000fe400017fe4ff */
[----:B------:R-:W-:Y:S01]  /*0770*/  SHF.R.U32.HI R123, RZ, 0x1c, R140 ;  /* 0x0000001cff7b7819 */ /* 0x000fe2000001168c */
[----:B------:R1:W5:Y:S01]  /*0780*/  @P1 LDG.E.128 R64, [R80.64] ;  /* 0x0000000450401981 */ /* 0x000362000c1e1d00 */
[----:B------:R-:W-:Y:S02]  /*0790*/  SHF.R.U32.HI R126, RZ, 0x1c, R148 ;  /* 0x0000001cff7e7819 */ /* 0x000fe40000011694 */
[----:B0-----:R-:W-:-:S02]  /*07a0*/  @P1 IADD3 R2, P0, R144, c[0x0][0x220], RZ ;  /* 0x0000880090021a10 */ /* 0x001fc40007f1e0ff */
[----:B------:R-:W-:Y:S01]  /*07b0*/  @P1 IADD3 R98, P2, R152, c[0x0][0x220], RZ ;  /* 0x0000880098621a10 */ /* 0x000fe20007f5e0ff */
[----:B------:R-:W-:Y:S01]  /*07c0*/  CS2R R82, SRZ ;  /* 0x0000000000527805 */ /* 0x000fe2000001ff00 */
[----:B------:R-:W-:Y:S01]  /*07d0*/  SHF.L.U32 R136, R132, 0x4, RZ ;  /* 0x0000000484887819 */ /* 0x000fe200000006ff */
[----:B------:R-:W-:Y:S01]  /*07e0*/  CS2R R86, SRZ ;  /* 0x0000000000567805 */ /* 0x000fe2000001ff00 */
[----:B------:R-:W-:Y:S01]  /*07f0*/  CS2R R84, SRZ ;  /* 0x0000000000547805 */ /* 0x000fe2000001ff00 */
[----:B-1----:R-:W-:Y:S01]  /*0800*/  CS2R R80, SRZ ;  /* 0x0000000000507805 */ /* 0x002fe2000001ff00 */
[----:B------:R-:W-:Y:S02]  /*0810*/  SHF.L.U32 R176, R172, 0x4, RZ ;  /* 0x00000004acb07819 */ /* 0x000fe400000006ff */
[----:B------:R-:W-:Y:S02]  /*0820*/  @P1 IADD3.X R3, R123, c[0x0][0x224], RZ, P0, !PT ;  /* 0x000089007b031a10 */ /* 0x000fe400007fe4ff */
[----:B------:R-:W-:Y:S01]  /*0830*/  @P1 IADD3.X R99, R126, c[0x0][0x224], RZ, P2, !PT ;  /* 0x000089007e631a10 */ /* 0x000fe200017fe4ff */
[----:B------:R-:W-:Y:S01]  /*0840*/  CS2R R62, SRZ ;  /* 0x00000000003e7805 */ /* 0x000fe2000001ff00 */
[----:B------:R-:W-:Y:S01]  /*0850*/  CS2R R60, SRZ ;  /* 0x00000000003c7805 */ /* 0x000fe2000001ff00 */
[----:B------:R-:W-:Y:S01]  /*0860*/  SHF.R.U32.HI R122, RZ, 0x1c, R132 ;  /* 0x0000001cff7a7819 */ /* 0x000fe20000011684 */
[----:B------:R0:W5:Y:S01]  /*0870*/  @P1 LDG.E.128 R80, [R2.64] ;  /* 0x0000000402501981 */ /* 0x000162000c1e1d00 */
[----:B------:R-:W-:-:S02]  /*0880*/  @P1 IADD3 R92, P3, R136, c[0x0][0x220], RZ ;  /* 0x00008800885c1a10 */ /* 0x000fc40007f7e0ff */
[----:B------:R-:W-:Y:S01]  /*0890*/  SHF.L.U32 R168, R164, 0x4, RZ ;  /* 0x00000004a4a87819 */ /* 0x000fe200000006ff */
[----:B------:R1:W5:Y:S01]  /*08a0*/  @P1 LDG.E.128 R84, [R98.64] ;  /* 0x0000000462541981 */ /* 0x000362000c1e1d00 */
[----:B------:R-:W-:Y:S02]  /*08b0*/  SHF.R.U32.HI R138, RZ, 0x1c, R172 ;  /* 0x0000001cff8a7819 */ /* 0x000fe400000116ac */
[----:B------:R-:W-:Y:S01]  /*08c0*/  @P1 IADD3 R104, P2, R176, c[0x0][0x220], RZ ;  /* 0x00008800b0681a10 */ /* 0x000fe20007f5e0ff */
[----:B------:R-:W-:Y:S01]  /*08d0*/  CS2R R96, SRZ ;  /* 0x0000000000607805 */ /* 0x000fe2000001ff00 */
[----:B------:R-:W-:Y:S01]  /*08e0*/  SHF.L.U32 R160, R156, 0x4, RZ ;  /* 0x000000049ca07819 */ /* 0x000fe200000006ff */
[----:B------:R2:W5:Y:S01]  /*08f0*/  @P1 LDG.E.128 R60, [R76.64] ;  /* 0x000000044c3c1981 */ /* 0x000562000c1e1d00 */
[----:B0-----:R-:W-:Y:S02]  /*0900*/  SHF.L.U32 R2, R105, 0x4, RZ ;  /* 0x0000000469027819 */ /* 0x001fe400000006ff */
[----:B------:R-:W-:Y:S01]  /*0910*/  @P1 IADD3.X R93, R122, c[0x0][0x224], RZ, P3, !PT ;  /* 0x000089007a5d1a10 */ /* 0x000fe20001ffe4ff */
[----:B-1----:R-:W-:Y:S01]  /*0920*/  CS2R R98, SRZ ;  /* 0x0000000000627805 */ /* 0x002fe2000001ff00 */
[----:B------:R-:W-:-:S02]  /*0930*/  SHF.R.U32.HI R111, RZ, 0x1c, R164 ;  /* 0x0000001cff6f7819 */ /* 0x000fc400000116a4 */
[----:B------:R-:W-:Y:S02]  /*0940*/  @P1 IADD3 R102, P0, R168, c[0x0][0x220], RZ ;  /* 0x00008800a8661a10 */ /* 0x000fe40007f1e0ff */
[----:B------:R-:W-:Y:S01]  /*0950*/  @P1 IADD3.X R105, R138, c[0x0][0x224], RZ, P2, !PT ;  /* 0x000089008a691a10 */ /* 0x000fe200017fe4ff */
[----:B------:R-:W-:Y:S01]  /*0960*/  CS2R R74, SRZ ;  /* 0x00000000004a7805 */ /* 0x000fe2000001ff00 */
[----:B------:R-:W-:Y:S01]  /*0970*/  SHF.R.U32.HI R127, RZ, 0x1c, R156 ;  /* 0x0000001cff7f7819 */ /* 0x000fe2000001169c */
[----:B------:R-:W-:Y:S01]  /*0980*/  CS2R R72, SRZ ;  /* 0x0000000000487805 */ /* 0x000fe2000001ff00 */
[----:B------:R-:W-:Y:S01]  /*0990*/  @P1 IADD3 R100, P3, R160, c[0x0][0x220], RZ ;  /* 0x00008800a0641a10 */ /* 0x000fe20007f7e0ff */
[----:B------:R-:W-:Y:S01]  /*09a0*/  CS2R R78, SRZ ;  /* 0x00000000004e7805 */ /* 0x000fe2000001ff00 */
[----:B--2---:R-:W-:Y:S01]  /*09b0*/  CS2R R76, SRZ ;  /* 0x00000000004c7805 */ /* 0x004fe2000001ff00 */
[----:B------:R-:W-:Y:S01]  /*09c0*/  @P1 IADD3.X R103, R111, c[0x0][0x224], RZ, P0, !PT ;  /* 0x000089006f671a10 */ /* 0x000fe200007fe4ff */
[----:B------:R0:W5:Y:S01]  /*09d0*/  @P1 LDG.E.128 R96, [R104.64] ;  /* 0x0000000468601981 */ /* 0x000162000c1e1d00 */
[----:B------:R-:W-:-:S02]  /*09e0*/  @P1 IADD3.X R101, R127, c[0x0][0x224], RZ, P3, !PT ;  /* 0x000089007f651a10 */ /* 0x000fc40001ffe4ff */
[----:B------:R-:W-:Y:S01]  /*09f0*/  ISETP.GE.AND P0, PT, R0, c[0x0][0x164], PT ;  /* 0x0000590000007a0c */ /* 0x000fe20003f06270 */
[----:B------:R1:W5:Y:S01]  /*0a00*/  @P1 LDG.E.128 R72, [R88.64] ;  /* 0x0000000458481981 */ /* 0x000362000c1e1d00 */
[----:B------:R-:W-:Y:S02]  /*0a10*/  IADD3 R134, P2, R134, c[0x0][0x1b8], RZ ;  /* 0x00006e0086867a10 */ /* 0x000fe40007f5e0ff */
[----:B------:R-:W-:Y:S01]  /*0a20*/  IADD3 R142, P3, R142, c[0x0][0x1b8], RZ ;  /* 0x00006e008e8e7a10 */ /* 0x000fe20007f7e0ff */
[----:B------:R2:W5:Y:S01]  /*0a30*/  @P1 LDG.E.128 R76, [R92.64] ;  /* 0x000000045c4c1981 */ /* 0x000562000c1e1d00 */
[----:B0-----:R-:W-:Y:S01]  /*0a40*/  IADD3 R104, P4, R110, c[0x0][0x1b8], RZ ;  /* 0x00006e006e687a10 */ /* 0x001fe20007f9e0ff */
[----:B------:R-:W-:Y:S01]  /*0a50*/  CS2R R90, SRZ ;  /* 0x00000000005a7805 */ /* 0x000fe2000001ff00 */
[----:B------:R-:W-:Y:S01]  /*0a60*/  CS2R R94, SRZ ;  /* 0x00000000005e7805 */ /* 0x000fe2000001ff00 */
[----:B------:R-:W-:Y:S01]  /*0a70*/  HFMA2.MMA R173, -RZ, RZ, 0, 9.5367431640625e-07 ;  /* 0x00000010ffad7435 */ /* 0x000fe200000001ff */
[----:B-1----:R-:W-:Y:S01]  /*0a80*/  CS2R R88, SRZ ;  /* 0x0000000000587805 */ /* 0x002fe2000001ff00 */
[----:B------:R-:W-:-:S02]  /*0a90*/  IADD3.X R135, RZ, c[0x0][0x1bc], RZ, P2, !PT ;  /* 0x00006f00ff877a10 */ /* 0x000fc400017fe4ff */
[----:B------:R-:W-:Y:S01]  /*0aa0*/  IADD3.X R143, R113, c[0x0][0x1bc], RZ, P3, !PT ;  /* 0x00006f00718f7a10 */ /* 0x000fe20001ffe4ff */
[----:B--2---:R-:W-:Y:S01]  /*0ab0*/  CS2R R92, SRZ ;  /* 0x00000000005c7805 */ /* 0x004fe2000001ff00 */
[----:B------:R-:W-:Y:S01]  /*0ac0*/  IADD3.X R105, R114, c[0x0][0x1bc], RZ, P4, !PT ;  /* 0x00006f0072697a10 */ /* 0x000fe200027fe4ff */
[----:B------:R0:W5:Y:S01]  /*0ad0*/  @P1 LDG.E.128 R88, [R100.64] ;  /* 0x0000000464581981 */ /* 0x000162000c1e1d00 */
[----:B------:R-:W-:Y:S02]  /*0ae0*/  IADD3 R112, P5, R112, c[0x0][0x1b8], RZ ;  /* 0x00006e0070707a10 */ /* 0x000fe40007fbe0ff */
[----:B------:R-:W-:Y:S01]  /*0af0*/  IADD3 R120, P2, R120, c[0x0][0x1b8], RZ ;  /* 0x00006e0078787a10 */ /* 0x000fe20007f5e0ff */
[----:B------:R1:W5:Y:S01]  /*0b00*/  @P1 LDG.E.128 R92, [R102.64] ;  /* 0x00000004665c1981 */ /* 0x000362000c1e1d00 */
[----:B------:R-:W-:Y:S02]  /*0b10*/  IADD3 R130, P3, R130, c[0x0][0x1b8], RZ ;  /* 0x00006e0082827a10 */ /* 0x000fe40007f7e0ff */
[----:B------:R-:W-:-:S02]  /*0b20*/  IADD3 R136, P4, R136, c[0x0][0x1b8], RZ ;  /* 0x00006e0088887a10 */ /* 0x000fc40007f9e0ff */
[----:B------:R-:W-:Y:S02]  /*0b30*/  LOP3.LUT R2, R2, 0x1f0, RZ, 0xc0, !PT ;  /* 0x000001f002027812 */ /* 0x000fe400078ec0ff */
[----:B------:R-:W-:Y:S02]  /*0b40*/  IADD3.X R113, R115, c[0x0][0x1bc], RZ, P5, !PT ;  /* 0x00006f0073717a10 */ /* 0x000fe40002ffe4ff */
[----:B------:R-:W-:Y:S02]  /*0b50*/  IADD3.X R121, R118, c[0x0][0x1bc], RZ, P2, !PT ;  /* 0x00006f0076797a10 */ /* 0x000fe400017fe4ff */
[----:B------:R-:W-:Y:S02]  /*0b60*/  IADD3.X R131, R119, c[0x0][0x1bc], RZ, P3, !PT ;  /* 0x00006f0077837a10 */ /* 0x000fe40001ffe4ff */
[----:B------:R-:W-:Y:S02]  /*0b70*/  IADD3.X R137, R122, c[0x0][0x1bc], RZ, P4, !PT ;  /* 0x00006f007a897a10 */ /* 0x000fe400027fe4ff */
[----:B------:R-:W-:-:S02]  /*0b80*/  IADD3 R128, P1, R2, c[0x0][0x1b0], RZ ;  /* 0x00006c0002807a10 */ /* 0x000fc40007f3e0ff */
[----:B------:R-:W-:Y:S02]  /*0b90*/  IADD3 R144, P5, R144, c[0x0][0x1b8], RZ ;  /* 0x00006e0090907a10 */ /* 0x000fe40007fbe0ff */
[----:B------:R-:W-:Y:S02]  /*0ba0*/  IADD3 R152, P2, R152, c[0x0][0x1b8], RZ ;  /* 0x00006e0098987a10 */ /* 0x000fe40007f5e0ff */
[----:B------:R-:W-:Y:S02]  /*0bb0*/  IADD3 R160, P3, R160, c[0x0][0x1b8], RZ ;  /* 0x00006e00a0a07a10 */ /* 0x000fe40007f7e0ff */
[----:B------:R-:W-:Y:S02]  /*0bc0*/  IADD3 R168, P4, R168, c[0x0][0x1b8], RZ ;  /* 0x00006e00a8a87a10 */ /* 0x000fe40007f9e0ff */
[----:B------:R-:W-:Y:S01]  /*0bd0*/  IADD3 R176, P6, R176, c[0x0][0x1b8], RZ ;  /* 0x00006e00b0b07a10 */ /* 0x000fe20007fde0ff */
[----:B------:R-:W-:Y:S01]  /*0be0*/  IMAD.WIDE.U32 R2, R106, R173, c[0x0][0x1b0] ;  /* 0x00006c006a027625 */ /* 0x000fe200078e00ad */
[----:B------:R-:W-:-:S02]  /*0bf0*/  IADD3.X R129, RZ, c[0x0][0x1b4], RZ, P1, !PT ;  /* 0x00006d00ff817a10 */ /* 0x000fc40000ffe4ff */
[----:B------:R-:W-:Y:S01]  /*0c00*/  IADD3.X R145, R123, c[0x0][0x1bc], RZ, P5, !PT ;  /* 0x00006f007b917a10 */ /* 0x000fe20002ffe4ff */
[-C--:B0-----:R-:W-:Y:S01]  /*0c10*/  IMAD.WIDE.U32 R100, R107, R173.reuse, c[0x0][0x1b0] ;  /* 0x00006c006b647625 */ /* 0x081fe200078e00ad */
[----:B------:R-:W-:Y:S02]  /*0c20*/  IADD3.X R153, R126, c[0x0][0x1bc], RZ, P2, !PT ;  /* 0x00006f007e997a10 */ /* 0x000fe400017fe4ff */
[----:B------:R-:W-:Y:S01]  /*0c30*/  IADD3.X R161, R127, c[0x0][0x1bc], RZ, P3, !PT ;  /* 0x00006f007fa17a10 */ /* 0x000fe20001ffe4ff */
[-C--:B------:R-:W-:Y:S01]  /*0c40*/  IMAD.WIDE.U32 R108, R108, R173.reuse, c[0x0][0x1b0] ;  /* 0x00006c006c6c7625 */ /* 0x080fe200078e00ad */
[----:B------:R-:W-:Y:S02]  /*0c50*/  IADD3.X R169, R111, c[0x0][0x1bc], RZ, P4, !PT ;  /* 0x00006f006fa97a10 */ /* 0x000fe400027fe4ff */
[----:B------:R-:W-:Y:S01]  /*0c60*/  IADD3.X R177, R138, c[0x0][0x1bc], RZ, P6, !PT ;  /* 0x00006f008ab17a10 */ /* 0x000fe200037fe4ff */
[----:B------:R-:W-:-:S04]  /*0c70*/  IMAD.WIDE.U32 R116, R116, R173, c[0x0][0x1b0] ;  /* 0x00006c0074747625 */ /* 0x000fc800078e00ad */
[----:B------:R-:W-:-:S04]  /*0c80*/  IMAD.WIDE.U32 R124, R124, R173, c[0x0][0x1b0] ;  /* 0x00006c007c7c7625 */ /* 0x000fc800078e00ad */
[----:B------:R-:W-:-:S04]  /*0c90*/  IMAD.WIDE.U32 R132, R132, R173, c[0x0][0x1b0] ;  /* 0x00006c0084847625 */ /* 0x000fc800078e00ad */
[----:B------:R-:W-:-:S04]  /*0ca0*/  IMAD.WIDE.U32 R140, R140, R173, c[0x0][0x1b0] ;  /* 0x00006c008c8c7625 */ /* 0x000fc800078e00ad */
[----:B------:R-:W-:-:S04]  /*0cb0*/  IMAD.WIDE.U32 R148, R148, R173, c[0x0][0x1b0] ;  /* 0x00006c0094947625 */ /* 0x000fc800078e00ad */
[----:B------:R-:W-:-:S04]  /*0cc0*/  IMAD.WIDE.U32 R156, R156, R173, c[0x0][0x1b0] ;  /* 0x00006c009c9c7625 */ /* 0x000fc800078e00ad */
[----:B------:R-:W-:-:S04]  /*0cd0*/  IMAD.WIDE.U32 R164, R164, R173, c[0x0][0x1b0] ;  /* 0x00006c00a4a47625 */ /* 0x000fc800078e00ad */
[----:B------:R-:W-:Y:S01]  /*0ce0*/  IMAD.WIDE.U32 R172, R172, R173, c[0x0][0x1b0] ;  /* 0x00006c00acac7625 */ /* 0x000fe200078e00ad */
[----:B------:R-:W-:Y:S06]  /*0cf0*/  @P0 EXIT ;  /* 0x000000000000094d */ /* 0x000fec0003800000 */
[----:B-1----:R0:W2:Y:S04]  /*0d00*/  LDG.E.128 R192, [R128.64] ;  /* 0x0000000480c07981 */ /* 0x0020a8000c1e1d00 */
[----:B------:R1:W3:Y:S04]  /*0d10*/  LDG.E.128 R180, [R142.64] ;  /* 0x000000048eb47981 */ /* 0x0002e8000c1e1d00 */
[----:B------:R4:W3:Y:S04]  /*0d20*/  LDG.E.128 R188, [R134.64] ;  /* 0x0000000486bc7981 */ /* 0x0008e8000c1e1d00 */
[----:B------:R0:W3:Y:S04]  /*0d30*/  LDG.E.128 R184, [R2.64] ;  /* 0x0000000402b87981 */ /* 0x0000e8000c1e1d00 */
[----:B------:R-:W5:Y:S04]  /*0d40*/  LDG.E.128 R100, [R100.64] ;  /* 0x0000000464647981 */ /* 0x000f68000c1e1d00 */
[----:B------:R-:W5:Y:S04]  /*0d50*/  LDG.E.128 R104, [R104.64] ;  /* 0x0000000468687981 */ /* 0x000f68000c1e1d00 */
[----:B------:R-:W5:Y:S04]  /*0d60*/  LDG.E.128 R108, [R108.64] ;  /* 0x000000046c6c7981 */ /* 0x000f68000c1e1d00 */
[----:B------:R-:W5:Y:S04]  /*0d70*/  LDG.E.128 R112, [R112.64] ;  /* 0x0000000470707981 */ /* 0x000f68000c1e1d00 */
[----:B------:R-:W5:Y:S04]  /*0d80*/  LDG.E.128 R116, [R116.64] ;  /* 0x0000000474747981 */ /* 0x000f68000c1e1d00 */
[----:B------:R-:W5:Y:S04]  /*0d90*/  LDG.E.128 R120, [R120.64] ;  /* 0x0000000478787981 */ /* 0x000f68000c1e1d00 */
[----:B------:R-:W5:Y:S04]  /*0da0*/  LDG.E.128 R124, [R124.64] ;  /* 0x000000047c7c7981 */ /* 0x000f68000c1e1d00 */
[----:B0-----:R-:W5:Y:S04]  /*0db0*/  LDG.E.128 R128, [R130.64] ;  /* 0x0000000482807981 */ /* 0x001f68000c1e1d00 */
[----:B----4-:R-:W5:Y:S04]  /*0dc0*/  LDG.E.128 R132, [R132.64] ;  /* 0x0000000484847981 */ /* 0x010f68000c1e1d00 */
[----:B------:R-:W5:Y:S04]  /*0dd0*/  LDG.E.128 R136, [R136.64] ;  /* 0x0000000488887981 */ /* 0x000f68000c1e1d00 */
[----:B-1----:R-:W5:Y:S04]  /*0de0*/  LDG.E.128 R140, [R140.64] ;  /* 0x000000048c8c7981 */ /* 0x002f68000c1e1d00 */
[----:B------:R-:W5:Y:S04]  /*0df0*/  LDG.E.128 R144, [R144.64] ;  /* 0x0000000490907981 */ /* 0x000f68000c1e1d00 */
        /* <DEDUP_REMOVED lines=8> */
[----:B------:R0:W-:Y:S01]  /*0e80*/  STL [R1], R0 ;  /* 0x0000000001007387 */ /* 0x0001e20000100800 */
[----:B------:R-:W-:-:S04]  /*0e90*/  MOV R2, c[0x0][0x180] ;  /* 0x0000600000027a02 */ /* 0x000fc80000000f00 */
[----:B------:R-:W-:Y:S02]  /*0ea0*/  LOP3.LUT P0, RZ, R2, c[0x0][0x178], RZ, 0xfc, !PT ;  /* 0x00005e0002ff7a12 */ /* 0x000fe4000780fcff */
[----:B------:R-:W-:Y:S01]  /*0eb0*/  MOV R2, c[0x0][0x184] ;  /* 0x0000610000027a02 */ /* 0x000fe20000000f00 */
[----:B------:R-:W-:-:S03]  /*0ec0*/  ULDC.U8 UR6, c[0x0][0x1f0] ;  /* 0x00007c0000067ab9 */ /* 0x000fc60000000000 */
[----:B------:R-:W-:Y:S01]  /*0ed0*/  LOP3.LUT P0, RZ, R2, c[0x0][0x17c], RZ, 0xfc, P0 ;  /* 0x00005f0002ff7a12 */ /* 0x000fe2000000fcff */
[----:B--2---:R0:W-:Y:S04]  /*0ee0*/  STL.64 [R1+0x38], R192 ;  /* 0x000038c001007387 */ /* 0x0041e80000100a00 */
[----:B------:R0:W-:Y:S04]  /*0ef0*/  STL.64 [R1+0x40], R194 ;  /* 0x000040c201007387 */ /* 0x0001e80000100a00 */
[----:B---3--:R0:W-:Y:S04]  /*0f00*/  STL.64 [R1+0x8], R180 ;  /* 0x000008b401007387 */ /* 0x0081e80000100a00 */
[----:B------:R0:W-:Y:S04]  /*0f10*/  STL.64 [R1+0x28], R188 ;  /* 0x000028bc01007387 */ /* 0x0001e80000100a00 */
[----:B------:R0:W-:Y:S04]  /*0f20*/  STL.64 [R1+0x30], R190 ;  /* 0x000030be01007387 */ /* 0x0001e80000100a00 */
[----:B------:R0:W-:Y:S04]  /*0f30*/  STL.64 [R1+0x10], R182 ;  /* 0x000010b601007387 */ /* 0x0001e80000100a00 */
[----:B------:R0:W-:Y:S04]  /*0f40*/  STL.64 [R1+0x18], R184 ;  /* 0x000018b801007387 */ /* 0x0001e80000100a00 */
[----:B------:R0:W-:Y:S02]  /*0f50*/  STL.64 [R1+0x20], R186 ;  /* 0x000020ba01007387 */ /* 0x0001e40000100a00 */
.L_x_35678:
[----:B0-----:R-:W2:Y:S01]  /*0f60*/  LDL R0, [R1] ;  /* 0x0000000001007983 */ /* 0x001ea20000100800 */
[----:B------:R-:W-:-:S02]  /*0f70*/  ISETP.NE.U32.AND P1, PT, RZ, c[0x0][0x178], PT ;  /* 0x00005e00ff007a0c */ /* 0x000fc40003f25070 */
[----:B------:R-:W-:Y:S01]  /*0f80*/  ISETP.NE.U32.AND P2, PT, RZ, c[0x0][0x180], PT ;  /* 0x00006000ff007a0c */ /* 0x000fe20003f45070 */
[----:B------:R-:W0:Y:S01]  /*0f90*/  S2R R2, SR_TID.X ;  /* 0x0000000000027919 */ /* 0x000e220000002100 */
[----:B------:R-:W-:Y:S02]  /*0fa0*/  ISETP.NE.AND.EX P1, PT, RZ, c[0x0][0x17c], PT, P1 ;  /* 0x00005f00ff007a0c */ /* 0x000fe40003f25310 */
[----:B------:R-:W-:Y:S02]  /*0fb0*/  ISETP.NE.AND.EX P2, PT, RZ, c[0x0][0x184], PT, P2 ;  /* 0x00006100ff007a0c */ /* 0x000fe40003f45320 */
[----:B0-----:R-:W-:Y:S01]  /*0fc0*/  LOP3.LUT R2, R2, 0x1f, RZ, 0xc0, !PT ;  /* 0x0000001f02027812 */ /* 0x001fe200078ec0ff */
[----:B--2---:R-:W-:-:S05]  /*0fd0*/  IMAD R0, R0, c[0x0][0x168], RZ ;  /* 0x00005a0000007a24 */ /* 0x004fca00078e02ff */
[----:B------:R-:W-:-:S04]  /*0fe0*/  SHF.R.S32.HI R3, RZ, 0x1f, R0 ;  /* 0x0000001fff037819 */ /* 0x000fc80000011400 */
[----:B------:R-:W-:Y:S02]  /*0ff0*/  LEA.HI R3, R3, R0, RZ, 0x2 ;  /* 0x0000000003037211 */ /* 0x000fe400078f10ff */
[----:B------:R-:W-:Y:S02]  /*1000*/  MOV R0, 0x10 ;  /* 0x0000001000007802 */ /* 0x000fe40000000f00 */
        /* <DEDUP_REMOVED lines=17> */
.L_x_35484:
[----:B-----5:R-:W-:Y:S01]  /*1120*/  FADD.FTZ R236, R184, R236 ;  /* 0x000000ecb8ec7221 */ /* 0x020fe20000010000 */
[----:B------:R-:W-:Y:S05]  /*1130*/  BRA `(.L_x_35485) ;  /* 0x0000002000007947 */ /* 0x000fea0003800000 */
.L_x_35483:
[----:B0----5:R-:W-:-:S04]  /*1140*/  FADD.FTZ R236, R180, R236 ;  /* 0x000000ecb4ec7221 */ /* 0x021fc80000010000 */
[----:B------:R-:W-:-:S05]  /*1150*/  @P2 FADD.FTZ R236, R184, R236 ;  /* 0x000000ecb8ec2221 */ /* 0x000fca0000010000 */
.L_x_35485:
[----:B-----5:R-:W-:Y:S02]  /*1160*/  MOV R188, R236 ;  /* 0x000000ec00bc7202 */ /* 0x020fe40000000f00 */
.L_x_35486:
[----:B------:R-:W-:Y:S05]  /*1170*/  @P3 BRA `(.L_x_35487) ;  /* 0x0000007000003947 */ /* 0x000fea0003800000 */
[----:B------:R-:W-:-:S04]  /*1180*/  ISETP.NE.U32.AND P4, PT, RZ, c[0x0][0x180], PT ;  /* 0x00006000ff007a0c */ /* 0x000fc80003f85070 */
[----:B------:R-:W-:-:S13]  /*1190*/  ISETP.NE.AND.EX P4, PT, RZ, c[0x0][0x184], PT, P4 ;  /* 0x00006100ff007a0c */ /* 0x000fda0003f85340 */
[----:B------:R-:W-:Y:S05]  /*11a0*/  @P4 BRA `(.L_x_35488) ;  /* 0x0000002000004947 */ /* 0x000fea0003800000 */
[----:B------:R-:W-:Y:S05]  /*11b0*/  @P0 BRA `(.L_x_35489) ;  /* 0x0000005000000947 */ /* 0x000fea0003800000 */
[----:B------:R-:W-:Y:S05]  /*11c0*/  BRA `(.L_x_35490) ;  /* 0x0000005000007947 */ /* 0x000fea0003800000 */
.L_x_35488:
[----:B-----5:R-:W-:Y:S01]  /*11d0*/  FADD.FTZ R237, R185, R237 ;  /* 0x000000edb9ed7221 */ /* 0x020fe20000010000 */
[----:B------:R-:W-:Y:S05]  /*11e0*/  BRA `(.L_x_35489) ;  /* 0x0000002000007947 */ /* 0x000fea0003800000 */
.L_x_35487:
[----:B-----5:R-:W-:-:S04]  /*11f0*/  FADD.FTZ R237, R181, R237 ;  /* 0x000000edb5ed7221 */ /* 0x020fc80000010000 */
[----:B------:R-:W-:-:S05]  /*1200*/  @P2 FADD.FTZ R237, R185, R237 ;  /* 0x000000edb9ed2221 */ /* 0x000fca0000010000 */
.L_x_35489:
[----:B-----5:R-:W-:Y:S02]  /*1210*/  MOV R189, R237 ;  /* 0x000000ed00bd7202 */ /* 0x020fe40000000f00 */
.L_x_35490:
[----:B------:R-:W-:Y:S05]  /*1220*/  @P3 BRA `(.L_x_35491) ;  /* 0x0000007000003947 */ /* 0x000fea0003800000 */
[----:B------:R-:W-:-:S04]  /*1230*/  ISETP.NE.U32.AND P4, PT, RZ, c[0x0][0x180], PT ;  /* 0x00006000ff007a0c */ /* 0x000fc80003f85070 */
[----:B------:R-:W-:-:S13]  /*1240*/  ISETP.NE.AND.EX P4, PT, RZ, c[0x0][0x184], PT, P4 ;  /* 0x00006100ff007a0c */ /* 0x000fda0003f85340 */
[----:B------:R-:W-:Y:S05]  /*1250*/  @P4 BRA `(.L_x_35492) ;  /* 0x0000002000004947 */ /* 0x000fea0003800000 */
[----:B------:R-:W-:Y:S05]  /*1260*/  @P0 BRA `(.L_x_35493) ;  /* 0x0000005000000947 */ /* 0x000fea0003800000 */
[----:B------:R-:W-:Y:S05]  /*1270*/  BRA `(.L_x_35494) ;  /* 0x0000005000007947 */ /* 0x000fea0003800000 */
.L_x_35492:
[----:B-----5:R-:W-:Y:S01]  /*1280*/  FADD.FTZ R238, R186, R238 ;  /* 0x000000eebaee7221 */ /* 0x020fe20000010000 */
[----:B------:R-:W-:Y:S05]  /*1290*/  BRA `(.L_x_35493) ;  /* 0x0000002000007947 */ /* 0x000fea0003800000 */
.L_x_35491:
[----:B-----5:R-:W-:-:S04]  /*12a0*/  FADD.FTZ R238, R182, R238 ;  /* 0x000000eeb6ee7221 */ /* 0x020fc80000010000 */
[----:B------:R-:W-:-:S05]  /*12b0*/  @P2 FADD.FTZ R238, R186, R238 ;  /* 0x000000eebaee2221 */ /* 0x000fca0000010000 */
.L_x_35493:
[----:B-----5:R-:W-:Y:S02]  /*12c0*/  MOV R190, R238 ;  /* 0x000000ee00be7202 */ /* 0x020fe40000000f00 */
.L_x_35494:
[----:B------:R-:W-:Y:S05]  /*12d0*/  @P3 BRA `(.L_x_35495) ;  /* 0x0000007000003947 */ /* 0x000fea0003800000 */
[----:B------:R-:W-:-:S04]  /*12e0*/  ISETP.NE.U32.AND P4, PT, RZ, c[0x0][0x180], PT ;  /* 0x00006000ff007a0c */ /* 0x000fc80003f85070 */
[----:B------:R-:W-:-:S13]  /*12f0*/  ISETP.NE.AND.EX P4, PT, RZ, c[0x0][0x184], PT, P4 ;  /* 0x00006100ff007a0c */ /* 0x000fda0003f85340 */
[----:B------:R-:W-:Y:S05]  /*1300*/  @P4 BRA `(.L_x_35496) ;  /* 0x0000002000004947 */ /* 0x000fea0003800000 */
[----:B------:R-:W-:Y:S05]  /*1310*/  @P0 BRA `(.L_x_35497) ;  /* 0x0000005000000947 */ /* 0x000fea0003800000 */
[----:B------:R-:W-:Y:S05]  /*1320*/  BRA `(.L_x_35498) ;  /* 0x0000005000007947 */ /* 0x000fea0003800000 */
.L_x_35496:
[----:B-----5:R-:W-:Y:S01]  /*1330*/  FADD.FTZ R239, R187, R239 ;  /* 0x000000efbbef7221 */ /* 0x020fe20000010000 */
[----:B------:R-:W-:Y:S05]  /*1340*/  BRA `(.L_x_35497) ;  /* 0x0000002000007947 */ /* 0x000fea0003800000 */
.L_x_35495:
[----:B-----5:R-:W-:-:S04]  /*1350*/  FADD.FTZ R239, R183, R239 ;  /* 0x000000efb7ef7221 */ /* 0x020fc80000010000 */
[----:B------:R-:W-:-:S05]  /*1360*/  @P2 FADD.FTZ R239, R187, R239 ;  /* 0x000000efbbef2221 */ /* 0x000fca0000010000 */
.L_x_35497:
[----:B-----5:R-:W-:Y:S02]  /*1370*/  MOV R191, R239 ;  /* 0x000000ef00bf7202 */ /* 0x020fe40000000f00 */
.L_x_35498:
        /* <DEDUP_REMOVED lines=16> */
.L_x_35500:
[----:B-----5:R-:W-:Y:S01]  /*1480*/  FADD.FTZ R232, R184, R232 ;  /* 0x000000e8b8e87221 */ /* 0x020fe20000010000 */
[----:B------:R-:W-:Y:S05]  /*1490*/  BRA `(.L_x_35501) ;  /* 0x0000002000007947 */ /* 0x000fea0003800000 */
.L_x_35499:
[----:B-----5:R-:W-:-:S04]  /*14a0*/  FADD.FTZ R232, R180, R232 ;  /* 0x000000e8b4e87221 */ /* 0x020fc80000010000 */
[----:B------:R-:W-:-:S05]  /*14b0*/  @P2 FADD.FTZ R232, R184, R232 ;  /* 0x000000e8b8e82221 */ /* 0x000fca0000010000 */
.L_x_35501:
[----:B0----5:R-:W-:Y:S02]  /*14c0*/  MOV R188, R232 ;  /* 0x000000e800bc7202 */ /* 0x021fe40000000f00 */
.L_x_35502:
[----:B------:R-:W-:Y:S05]  /*14d0*/  @P3 BRA `(.L_x_35503) ;  /* 0x0000007000003947 */ /* 0x000fea0003800000 */
[----:B------:R-:W-:-:S04]  /*14e0*/  ISETP.NE.U32.AND P4, PT, RZ, c[0x0][0x180], PT ;  /* 0x00006000ff007a0c */ /* 0x000fc80003f85070 */
[----:B------:R-:W-:-:S13]  /*14f0*/  ISETP.NE.AND.EX P4, PT, RZ, c[0x0][0x184], PT, P4 ;  /* 0x00006100ff007a0c */ /* 0x000fda0003f85340 */
[----:B------:R-:W-:Y:S05]  /*1500*/  @P4 BRA `(.L_x_35504) ;  /* 0x0000002000004947 */ /* 0x000fea0003800000 */
[----:B------:R-:W-:Y:S05]  /*1510*/  @P0 BRA `(.L_x_35505) ;  /* 0x0000005000000947 */ /* 0x000fea0003800000 */
[----:B------:R-:W-:Y:S05]  /*1520*/  BRA `(.L_x_35506) ;  /* 0x0000005000007947 */ /* 0x000fea0003800000 */
.L_x_35504:
[----:B-----5:R-:W-:Y:S01]  /*1530*/  FADD.FTZ R233, R185, R233 ;  /* 0x000000e9b9e97221 */ /* 0x020fe20000010000 */
[----:B------:R-:W-:Y:S05]  /*1540*/  BRA `(.L_x_35505) ;  /* 0x0000002000007947 */ /* 0x000fea0003800000 */
.L_x_35503:
[----:B-----5:R-:W-:-:S04]  /*1550*/  FADD.FTZ R233, R181, R233 ;  /* 0x000000e9b5e97221 */ /* 0x020fc80000010000 */
[----:B------:R-:W-:-:S05]  /*1560*/  @P2 FADD.FTZ R233, R185, R233 ;  /* 0x000000e9b9e92221 */ /* 0x000fca0000010000 */
.L_x_35505:
[----:B0----5:R-:W-:Y:S02]  /*1570*/  MOV R189, R233 ;  /* 0x000000e900bd7202 */ /* 0x021fe40000000f00 */
.L_x_35506:
[----:B------:R-:W-:Y:S05]  /*1580*/  @P3 BRA `(.L_x_35507) ;  /* 0x0000007000003947 */ /* 0x000fea0003800000 */
[----:B------:R-:W-:-:S04]  /*1590*/  ISETP.NE.U32.AND P4, PT, RZ, c[0x0][0x180], PT ;  /* 0x00006000ff007a0c */ /* 0x000fc80003f85070 */
[----:B------:R-:W-:-:S13]  /*15a0*/  ISETP.NE.AND.EX P4, PT, RZ, c[0x0][0x184], PT, P4 ;  /* 0x00006100ff007a0c */ /* 0x000fda0003f85340 */
[----:B------:R-:W-:Y:S05]  /*15b0*/  @P4 BRA `(.L_x_35508) ;  /* 0x0000002000004947 */ /* 0x000fea0003800000 */
[----:B------:R-:W-:Y:S05]  /*15c0*/  @P0 BRA `(.L_x_35509) ;  /* 0x0000005000000947 */ /* 0x000fea0003800000 */
[----:B------:R-:W-:Y:S05]  /*15d0*/  BRA `(.L_x_35510) ;  /* 0x0000005000007947 */ /* 0x000fea0003800000 */
.L_x_35508:
[----:B-----5:R-:W-:Y:S01]  /*15e0*/  FADD.FTZ R234, R186, R234 ;  /* 0x000000eabaea7221 */ /* 0x020fe20000010000 */
[----:B------:R-:W-:Y:S05]  /*15f0*/  BRA `(.L_x_35509) ;  /* 0x0000002000007947 */ /* 0x000fea0003800000 */
.L_x_35507:
[----:B-----5:R-:W-:-:S04]  /*1600*/  FADD.FTZ R234, R182, R234 ;  /* 0x000000eab6ea7221 */ /* 0x020fc80000010000 */
[----:B------:R-:W-:-:S05]  /*1610*/  @P2 FADD.FTZ R234, R186, R234 ;  /* 0x000000eabaea2221 */ /* 0x000fca0000010000 */
.L_x_35509:
[----:B0----5:R-:W-:Y:S02]  /*1620*/  MOV R190, R234 ;  /* 0x000000ea00be7202 */ /* 0x021fe40000000f00 */
.L_x_35510:
[----:B------:R-:W-:Y:S05]  /*1630*/  @P3 BRA `(.L_x_35511) ;  /* 0x0000007000003947 */ /* 0x000fea0003800000 */
[----:B------:R-:W-:-:S04]  /*1640*/  ISETP.NE.U32.AND P4, PT, RZ, c[0x0][0x180], PT ;  /* 0x00006000ff007a0c */ /* 0x000fc80003f85070 */
[----:B------:R-:W-:-:S13]  /*1650*/  ISETP.NE.AND.EX P4, PT, RZ, c[0x0][0x184], PT, P4 ;  /* 0x00006100ff007a0c */ /* 0x000fda0003f85340 */
[----:B------:R-:W-:Y:S05]  /*1660*/  @P4 BRA `(.L_x_35512) ;  /* 0x0000002000004947 */ /* 0x000fea0003800000 */
[----:B------:R-:W-:Y:S05]  /*1670*/  @P0 BRA `(.L_x_35513) ;  /* 0x0000005000000947 */ /* 0x000fea0003800000 */
[----:B------:R-:W-:Y:S05]  /*1680*/  BRA `(.L_x_35514) ;  /* 0x0000005000007947 */ /* 0x000fea0003800000 */
.L_x_35512:
[----:B-----5:R-:W-:Y:S01]  /*1690*/  FADD.FTZ R235, R187, R235 ;  /* 0x000000ebbbeb7221 */ /* 0x020fe20000010000 */
[----:B------:R-:W-:Y:S05]  /*16a0*/  BRA `(.L_x_35513) ;  /* 0x0000002000007947 */ /* 0x000fea0003800000 */
.L_x_35511:
[----:B-----5:R-:W-:-:S04]  /*16b0*/  FADD.FTZ R235, R183, R235 ;  /* 0x000000ebb7eb7221 */ /* 0x020fc80000010000 */
[----:B------:R-:W-:-:S05]  /*16c0*/  @P2 FADD.FTZ R235, R187, R235 ;  /* 0x000000ebbbeb2221 */ /* 0x000fca0000010000 */
.L_x_35513:
[----:B0----5:R-:W-:Y:S02]  /*16d0*/  MOV R191, R235 ;  /* 0x000000eb00bf7202 */ /* 0x021fe40000000f00 */
.L_x_35514:
        /* <DEDUP_REMOVED lines=15> */
.L_x_35516:
[----:B-----5:R-:W-:Y:S01]  /*17d0*/  FADD.FTZ R228, R184, R228 ;  /* 0x000000e4b8e47221 */ /* 0x020fe20000010000 */
[----:B------:R-:W-:Y:S05]  /*17e0*/  BRA `(.L_x_35517) ;  /* 0x0000002000007947 */ /* 0x000fea0003800000 */
.L_x_35515:
[----:B-----5:R-:W-:-:S04]  /*17f0*/  FADD.FTZ R228, R180, R228 ;  /* 0x000000e4b4e47221 */ /* 0x020fc80000010000 */
[----:B------:R-:W-:-:S05]  /*1800*/  @P2 FADD.FTZ R228, R184, R228 ;  /* 0x000000e4b8e42221 */ /* 0x000fca0000010000 */
.L_x_35517:
[----:B0-----:R-:W-:Y:S02]  /*1810*/  MOV R188, R228 ;  /* 0x000000e400bc7202 */ /* 0x001fe40000000f00 */
.L_x_35518:
[----:B------:R-:W-:Y:S05]  /*1820*/  @P3 BRA `(.L_x_35519) ;  /* 0x0000007000003947 */ /* 0x000fea0003800000 */
[----:B------:R-:W-:-:S04]  /*1830*/  ISETP.NE.U32.AND P4, PT, RZ, c[0x0][0x180], PT ;  /* 0x00006000ff007a0c */ /* 0x000fc80003f85070 */
[----:B------:R-:W-:-:S13]  /*1840*/  ISETP.NE.AND.EX P4, PT, RZ, c[0x0][0x184], PT, P4 ;  /* 0x00006100ff007a0c */ /* 0x000fda0003f85340 */
[----:B------:R-:W-:Y:S05]  /*1850*/  @P4 BRA `(.L_x_35520) ;  /* 0x0000002000004947 */ /* 0x000fea0003800000 */
[----:B------:R-:W-:Y:S05]  /*1860*/  @P0 BRA `(.L_x_35521) ;  /* 0x0000005000000947 */ /* 0x000fea0003800000 */
[----:B------:R-:W-:Y:S05]  /*1870*/  BRA `(.L_x_35522) ;  /* 0x0000005000007947 */ /* 0x000fea0003800000 */
.L_x_35520:
[----:B-----5:R-:W-:Y:S01]  /*1880*/  FADD.FTZ R229, R185, R229 ;  /* 0x000000e5b9e57221 */ /* 0x020fe20000010000 */
[----:B------:R-:W-:Y:S05]  /*1890*/  BRA `(.L_x_35521) ;  /* 0x0000002000007947 */ /* 0x000fea0003800000 */
.L_x_35519:
[----:B-----5:R-:W-:-:S04]  /*18a0*/  FADD.FTZ R229, R181, R229 ;  /* 0x000000e5b5e57221 */ /* 0x020fc80000010000 */
[----:B------:R-:W-:-:S05]  /*18b0*/  @P2 FADD.FTZ R229, R185, R229 ;  /* 0x000000e5b9e52221 */ /* 0x000fca0000010000 */
.L_x_35521:
[----:B0-----:R-:W-:Y:S02]  /*18c0*/  MOV R189, R229 ;  /* 0x000000e500bd7202 */ /* 0x001fe40000000f00 */
.L_x_35522:
[----:B------:R-:W-:Y:S05]  /*18d0*/  @P3 BRA `(.L_x_35523) ;  /* 0x0000007000003947 */ /* 0x000fea0003800000 */
[----:B------:R-:W-:-:S04]  /*18e0*/  ISETP.NE.U32.AND P4, PT, RZ, c[0x0][0x180], PT ;  /* 0x00006000ff007a0c */ /* 0x000fc80003f85070 */
[----:B------:R-:W-:-:S13]  /*18f0*/  ISETP.NE.AND.EX P4, PT, RZ, c[0x0][0x184], PT, P4 ;  /* 0x00006100ff007a0c */ /* 0x000fda0003f85340 */
[----:B------:R-:W-:Y:S05]  /*1900*/  @P4 BRA `(.L_x_35524) ;  /* 0x0000002000004947 */ /* 0x000fea0003800000 */
[----:B------:R-:W-:Y:S05]  /*1910*/  @P0 BRA `(.L_x_35525) ;  /* 0x0000005000000947 */ /* 0x000fea0003800000 */
[----:B------:R-:W-:Y:S05]  /*1920*/  BRA `(.L_x_35526) ;  /* 0x0000005000007947 */ /* 0x000fea0003800000 */
.L_x_35524:
[----:B-----5:R-:W-:Y:S01]  /*1930*/  FADD.FTZ R230, R186, R230 ;  /* 0x000000e6bae67221 */ /* 0x020fe20000010000 */
[----:B------:R-:W-:Y:S05]  /*1940*/  BRA `(.L_x_35525) ;  /* 0x0000002000007947 */ /* 0x000fea0003800000 */
.L_x_35523:
[----:B-----5:R-:W-:-:S04]  /*1950*/  FADD.FTZ R230, R182, R230 ;  /* 0x000000e6b6e67221 */ /* 0x020fc80000010000 */
[----:B------:R-:W-:-:S05]  /*1960*/  @P2 FADD.FTZ R230, R186, R230 ;  /* 0x000000e6bae62221 */ /* 0x000fca0000010000 */
.L_x_35525:
[----:B0-----:R-:W-:Y:S02]  /*1970*/  MOV R190, R230 ;  /* 0x000000e600be7202 */ /* 0x001fe40000000f00 */
.L_x_35526:
[----:B------:R-:W-:Y:S05]  /*1980*/  @P3 BRA `(.L_x_35527) ;  /* 0x0000007000003947 */ /* 0x000fea0003800000 */
[----:B------:R-:W-:-:S04]  /*1990*/  ISETP.NE.U32.AND P4, PT, RZ, c[0x0][0x180], PT ;  /* 0x00006000ff007a0c */ /* 0x000fc80003f85070 */
[----:B------:R-:W-:-:S13]  /*19a0*/  ISETP.NE.AND.EX P4, PT, RZ, c[0x0][0x184], PT, P4 ;  /* 0x00006100ff007a0c */ /* 0x000fda0003f85340 */
[----:B------:R-:W-:Y:S05]  /*19b0*/  @P4 BRA `(.L_x_35528) ;  /* 0x0000002000004947 */ /* 0x000fea0003800000 */
[----:B------:R-:W-:Y:S05]  /*19c0*/  @P0 BRA `(.L_x_35529) ;  /* 0x0000005000000947 */ /* 0x000fea0003800000 */
[----:B------:R-:W-:Y:S05]  /*19d0*/  BRA `(.L_x_35530) ;  /* 0x0000005000007947 */ /* 0x000fea0003800000 */
.L_x_35528:
[----:B-----5:R-:W-:Y:S01]  /*19e0*/  FADD.FTZ R231, R187, R231 ;  /* 0x000000e7bbe77221 */ /* 0x020fe20000010000 */
[----:B------:R-:W-:Y:S05]  /*19f0*/  BRA `(.L_x_35529) ;  /* 0x0000002000007947 */ /* 0x000fea0003800000 */
.L_x_35527:
[----:B-----5:R-:W-:-:S04]  /*1a00*/  FADD.FTZ R231, R183, R231 ;  /* 0x000000e7b7e77221 */ /* 0x020fc80000010000 */
[----:B------:R-:W-:-:S05]  /*1a10*/  @P2 FADD.FTZ R231, R187, R231 ;  /* 0x000000e7bbe72221 */ /* 0x000fca0000010000 */
.L_x_35529:
[----:B0-----:R-:W-:Y:S02]  /*1a20*/  MOV R191, R231 ;  /* 0x000000e700bf7202 */ /* 0x001fe40000000f00 */
.L_x_35530:
        /* <DEDUP_REMOVED lines=15> */
.L_x_35532:
[----:B-----5:R-:W-:Y:S01]  /*1b20*/  FADD.FTZ R224, R184, R224 ;  /* 0x000000e0b8e07221 */ /* 0x020fe20000010000 */
[----:B------:R-:W-:Y:S05]  /*1b30*/  BRA `(.L_x_35533) ;  /* 0x0000002000007947 */ /* 0x000fea0003800000 */
.L_x_35531:
[----:B-----5:R-:W-:-:S04]  /*1b40*/  FADD.FTZ R224, R180, R224 ;  /* 0x000000e0b4e07221 */ /* 0x020fc80000010000 */
[----:B------:R-:W-:-:S05]  /*1b50*/  @P2 FADD.FTZ R224, R184, R224 ;  /* 0x000000e0b8e02221 */ /* 0x000fca0000010000 */
.L_x_35533:
[----:B0-----:R-:W-:Y:S02]  /*1b60*/  MOV R188, R224 ;  /* 0x000000e000bc7202 */ /* 0x001fe40000000f00 */
.L_x_35534:
[----:B------:R-:W-:Y:S05]  /*1b70*/  @P3 BRA `(.L_x_35535) ;  /* 0x0000007000003947 */ /* 0x000fea0003800000 */
[----:B------:R-:W-:-:S04]  /*1b80*/  ISETP.NE.U32.AND P4, PT, RZ, c[0x0][0x180], PT ;  /* 0x00006000ff007a0c */ /* 0x000fc80003f85070 */
[----:B------:R-:W-:-:S13]  /*1b90*/  ISETP.NE.AND.EX P4, PT, RZ, c[0x0][0x184], PT, P4 ;  /* 0x00006100ff007a0c */ /* 0x000fda0003f85340 */
[----:B------:R-:W-:Y:S05]  /*1ba0*/  @P4 BRA `(.L_x_35536) ;  /* 0x0000002000004947 */ /* 0x000fea0003800000 */
[----:B------:R-:W-:Y:S05]  /*1bb0*/  @P0 BRA `(.L_x_35537) ;  /* 0x0000005000000947 */ /* 0x000fea0003800000 */
[----:B------:R-:W-:Y:S05]  /*1bc0*/  BRA `(.L_x_35538) ;  /* 0x0000005000007947 */ /* 0x000fea0003800000 */
.L_x_35536:
[----:B-----5:R-:W-:Y:S01]  /*1bd0*/  FADD.FTZ R225, R185, R225 ;  /* 0x000000e1b9e17221 */ /* 0x020fe20000010000 */
[----:B------:R-:W-:Y:S05]  /*1be0*/  BRA `(.L_x_35537) ;  /* 0x0000002000007947 */ /* 0x000fea0003800000 */
.L_x_35535:
[----:B-----5:R-:W-:-:S04]  /*1bf0*/  FADD.FTZ R225, R181, R225 ;  /* 0x000000e1b5e17221 */ /* 0x020fc80000010000 */
[----:B------:R-:W-:-:S05]  /*1c00*/  @P2 FADD.FTZ R225, R185, R225 ;  /* 0x000000e1b9e12221 */ /* 0x000fca0000010000 */
.L_x_35537:
[----:B0-----:R-:W-:Y:S02]  /*1c10*/  MOV R189, R225 ;  /* 0x000000e100bd7202 */ /* 0x001fe40000000f00 */
.L_x_35538:
[----:B------:R-:W-:Y:S05]  /*1c20*/  @P3 BRA `(.L_x_35539) ;  /* 0x0000007000003947 */ /* 0x000fea0003800000 */
[----:B------:R-:W-:-:S04]  /*1c30*/  ISETP.NE.U32.AND P4, PT, RZ, c[0x0][0x180], PT ;  /* 0x00006000ff007a0c */ /* 0x000fc80003f85070 */
[----:B------:R-:W-:-:S13]  /*1c40*/  ISETP.NE.AND.EX P4, PT, RZ, c[0x0][0x184], PT, P4 ;  /* 0x00006100ff007a0c */ /* 0x000fda0003f85340 */
[----:B------:R-:W-:Y:S05]  /*1c50*/  @P4 BRA `(.L_x_35540) ;  /* 0x0000002000004947 */ /* 0x000fea0003800000 */
[----:B------:R-:W-:Y:S05]  /*1c60*/  @P0 BRA `(.L_x_35541) ;  /* 0x0000005000000947 */ /* 0x000fea0003800000 */
[----:B------:R-:W-:Y:S05]  /*1c70*/  BRA `(.L_x_35542) ;  /* 0x0000005000007947 */ /* 0x000fea0003800000 */
.L_x_35540:
[----:B-----5:R-:W-:Y:S01]  /*1c80*/  FADD.FTZ R226, R186, R226 ;  /* 0x000000e2bae27221 */ /* 0x020fe20000010000 */
[----:B------:R-:W-:Y:S05]  /*1c90*/  BRA `(.L_x_35541) ;  /* 0x0000002000007947 */ /* 0x000fea0003800000 */
.L_x_35539:
[----:B-----5:R-:W-:-:S04]  /*1ca0*/  FADD.FTZ R226, R182, R226 ;  /* 0x000000e2b6e27221 */ /* 0x020fc80000010000 */
[----:B------:R-:W-:-:S05]  /*1cb0*/  @P2 FADD.FTZ R226, R186, R226 ;  /* 0x000000e2bae22221 */ /* 0x000fca0000010000 */
.L_x_35541:
[----:B0-----:R-:W-:Y:S02]  /*1cc0*/  MOV R190, R226 ;  /* 0x000000e200be7202 */ /* 0x001fe40000000f00 */
.L_x_35542:
[----:B------:R-:W-:Y:S05]  /*1cd0*/  @P3 BRA `(.L_x_35543) ;  /* 0x0000007000003947 */ /* 0x000fea0003800000 */
[----:B------:R-:W-:-:S04]  /*1ce0*/  ISETP.NE.U32.AND P4, PT, RZ, c[0x0][0x180], PT ;  /* 0x00006000ff007a0c */ /* 0x000fc80003f85070 */
[----:B------:R-:W-:-:S13]  /*1cf0*/  ISETP.NE.AND.EX P4, PT, RZ, c[0x0][0x184], PT, P4 ;  /* 0x00006100ff007a0c */ /* 0x000fda0003f85340 */
[----:B------:R-:W-:Y:S05]  /*1d00*/  @P4 BRA `(.L_x_35544) ;  /* 0x0000002000004947 */ /* 0x000fea0003800000 */
[----:B------:R-:W-:Y:S05]  /*1d10*/  @P0 BRA `(.L_x_35545) ;  /* 0x0000005000000947 */ /* 0x000fea0003800000 */
[----:B------:R-:W-:Y:S05]  /*1d20*/  BRA `(.L_x_35546) ;  /* 0x0000005000007947 */ /* 0x000fea0003800000 */
.L_x_35544:
[----:B-----5:R-:W-:Y:S01]  /*1d30*/  FADD.FTZ R227, R187, R227 ;  /* 0x000000e3bbe37221 */ /* 0x020fe20000010000 */
[----:B------:R-:W-:Y:S05]  /*1d40*/  BRA `(.L_x_35545) ;  /* 0x0000002000007947 */ /* 0x000fea0003800000 */
.L_x_35543:
[----:B-----5:R-:W-:-:S04]  /*1d50*/  FADD.FTZ R227, R183, R227 ;  /* 0x000000e3b7e37221 */ /* 0x020fc80000010000 */
[----:B------:R-:W-:-:S05]  /*1d60*/  @P2 FADD.FTZ R227, R187, R227 ;  /* 0x000000e3bbe32221 */ /* 0x000fca0000010000 */
.L_x_35545:
[----:B0-----:R-:W-:Y:S02]  /*1d70*/  MOV R191, R227 ;  /* 0x000000e300bf7202 */ /* 0x001fe40000000f00 */
.L_x_35546:
        /* <DEDUP_REMOVED lines=15> */
.L_x_35548:
[----:B-----5:R-:W-:Y:S01]  /*1e70*/  FADD.FTZ R220, R184, R220 ;  /* 0x000000dcb8dc7221 */ /* 0x020fe20000010000 */
[----:B------:R-:W-:Y:S05]  /*1e80*/  BRA `(.L_x_35549) ;  /* 0x0000002000007947 */ /* 0x000fea0003800000 */
.L_x_35547:
[----:B-----5:R-:W-:-:S04]  /*1e90*/  FADD.FTZ R220, R180, R220 ;  /* 0x000000dcb4dc7221 */ /* 0x020fc80000010000 */
[----:B------:R-:W-:-:S05]  /*1ea0*/  @P2 FADD.FTZ R220, R184, R220 ;  /* 0x000000dcb8dc2221 */ /* 0x000fca0000010000 */
.L_x_35549:
[----:B0-----:R-:W-:Y:S02]  /*1eb0*/  MOV R188, R220 ;  /* 0x000000dc00bc7202 */ /* 0x001fe40000000f00 */
.L_x_35550:
[----:B------:R-:W-:Y:S05]  /*1ec0*/  @P3 BRA `(.L_x_35551) ;  /* 0x0000007000003947 */ /* 0x000fea0003800000 */
[----:B------:R-:W-:-:S04]  /*1ed0*/  ISETP.NE.U32.AND P4, PT, RZ, c[0x0][0x180], PT ;  /* 0x00006000ff007a0c */ /* 0x000fc80003f85070 */
[----:B------:R-:W-:-:S13]  /*1ee0*/  ISETP.NE.AND.EX P4, PT, RZ, c[0x0][0x184], PT, P4 ;  /* 0x00006100ff007a0c */ /* 0x000fda0003f85340 */
[----:B------:R-:W-:Y:S05]  /*1ef0*/  @P4 BRA `(.L_x_35552) ;  /* 0x0000002000004947 */ /* 0x000fea0003800000 */
[----:B------:R-:W-:Y:S05]  /*1f00*/  @P0 BRA `(.L_x_35553) ;  /* 0x0000005000000947 */ /* 0x000fea0003800000 */
[----:B------:R-:W-:Y:S05]  /*1f10*/  BRA `(.L_x_35554) ;  /* 0x0000005000007947 */ /* 0x000fea0003800000 */
.L_x_35552:
[----:B-----5:R-:W-:Y:S01]  /*1f20*/  FADD.FTZ R221, R185, R221 ;  /* 0x000000ddb9dd7221 */ /* 0x020fe20000010000 */
[----:B------:R-:W-:Y:S05]  /*1f30*/  BRA `(.L_x_35553) ;  /* 0x0000002000007947 */ /* 0x000fea0003800000 */
.L_x_35551:
[----:B-----5:R-:W-:-:S04]  /*1f40*/  FADD.FTZ R221, R181, R221 ;  /* 0x000000ddb5dd7221 */ /* 0x020fc80000010000 */
[----:B------:R-:W-:-:S05]  /*1f50*/  @P2 FADD.FTZ R221, R185, R221 ;  /* 0x000000ddb9dd2221 */ /* 0x000fca0000010000 */
.L_x_35553:
[----:B0-----:R-:W-:Y:S02]  /*1f60*/  MOV R189, R221 ;  /* 0x000000dd00bd7202 */ /* 0x001fe40000000f00 */
.L_x_35554:
[----:B------:R-:W-:Y:S05]  /*1f70*/  @P3 BRA `(.L_x_35555) ;  /* 0x0000007000003947 */ /* 0x000fea0003800000 */
[----:B------:R-:W-:-:S04]  /*1f80*/  ISETP.NE.U32.AND P4, PT, RZ, c[0x0][0x180], PT ;  /* 0x00006000ff007a0c */ /* 0x000fc80003f85070 */
[----:B------:R-:W-:-:S13]  /*1f90*/  ISETP.NE.AND.EX P4, PT, RZ, c[0x0][0x184], PT, P4 ;  /* 0x00006100ff007a0c */ /* 0x000fda0003f85340 */
[----:B------:R-:W-:Y:S05]  /*1fa0*/  @P4 BRA `(.L_x_35556) ;  /* 0x0000002000004947 */ /* 0x000fea0003800000 */
[----:B------:R-:W-:Y:S05]  /*1fb0*/  @P0 BRA `(.L_x_35557) ;  /* 0x0000005000000947 */ /* 0x000fea0003800000 */
[----:B------:R-:W-:Y:S05]  /*1fc0*/  BRA `(.L_x_35558) ;  /* 0x0000005000007947 */ /* 0x000fea0003800000 */
.L_x_35556:
[----:B-----5:R-:W-:Y:S01]  /*1fd0*/  FADD.FTZ R222, R186, R222 ;  /* 0x000000debade7221 */ /* 0x020fe20000010000 */
[----:B------:R-:W-:Y:S05]  /*1fe0*/  BRA `(.L_x_35557) ;  /* 0x0000002000007947 */ /* 0x000fea0003800000 */
.L_x_35555:
[----:B-----5:R-:W-:-:S04]  /*1ff0*/  FADD.FTZ R222, R182, R222 ;  /* 0x000000deb6de7221 */ /* 0x020fc80000010000 */
[----:B------:R-:W-:-:S05]  /*2000*/  @P2 FADD.FTZ R222, R186, R222 ;  /* 0x000000debade2221 */ /* 0x000fca0000010000 */
.L_x_35557:
[----:B0-----:R-:W-:Y:S02]  /*2010*/  MOV R190, R222 ;  /* 0x000000de00be7202 */ /* 0x001fe40000000f00 */
.L_x_35558:
[----:B------:R-:W-:Y:S05]  /*2020*/  @P3 BRA `(.L_x_35559) ;  /* 0x0000007000003947 */ /* 0x000fea0003800000 */
[----:B------:R-:W-:-:S04]  /*2030*/  ISETP.NE.U32.AND P4, PT, RZ, c[0x0][0x180], PT ;  /* 0x00006000ff007a0c */ /* 0x000fc80003f85070 */
[----:B------:R-:W-:-:S13]  /*2040*/  ISETP.NE.AND.EX P4, PT, RZ, c[0x0][0x184], PT, P4 ;  /* 0x00006100ff007a0c */ /* 0x000fda0003f85340 */
[----:B------:R-:W-:Y:S05]  /*2050*/  @P4 BRA `(.L_x_35560) ;  /* 0x0000002000004947 */ /* 0x000fea0003800000 */
[----:B------:R-:W-:Y:S05]  /*2060*/  @P0 BRA `(.L_x_35561) ;  /* 0x0000005000000947 */ /* 0x000fea0003800000 */
[----:B------:R-:W-:Y:S05]  /*2070*/  BRA `(.L_x_35562) ;  /* 0x0000005000007947 */ /* 0x000fea0003800000 */
.L_x_35560:
[----:B-----5:R-:W-:Y:S01]  /*2080*/  FADD.FTZ R223, R187, R223 ;  /* 0x000000dfbbdf7221 */ /* 0x020fe20000010000 */
[----:B------:R-:W-:Y:S05]  /*2090*/  BRA `(.L_x_35561) ;  /* 0x0000002000007947 */ /* 0x000fea0003800000 */
.L_x_35559:
[----:B-----5:R-:W-:-:S04]  /*20a0*/  FADD.FTZ R223, R183, R223 ;  /* 0x000000dfb7df7221 */ /* 0x020fc80000010000 */
[----:B------:R-:W-:-:S05]  /*20b0*/  @P2 FADD.FTZ R223, R187, R223 ;  /* 0x000000dfbbdf2221 */ /* 0x000fca0000010000 */
.L_x_35561:
[----:B0-----:R-:W-:Y:S02]  /*20c0*/  MOV R191, R223 ;  /* 0x000000df00bf7202 */ /* 0x001fe40000000f00 */
.L_x_35562:
        /* <DEDUP_REMOVED lines=15> */
.L_x_35564:
[----:B-----5:R-:W-:Y:S01]  /*21c0*/  FADD.FTZ R216, R184, R216 ;  /* 0x000000d8b8d87221 */ /* 0x020fe20000010000 */
[----:B------:R-:W-:Y:S05]  /*21d0*/  BRA `(.L_x_35565) ;  /* 0x0000002000007947 */ /* 0x000fea0003800000 */
.L_x_35563:
[----:B-----5:R-:W-:-:S04]  /*21e0*/  FADD.FTZ R216, R180, R216 ;  /* 0x000000d8b4d87221 */ /* 0x020fc80000010000 */
[----:B------:R-:W-:-:S05]  /*21f0*/  @P2 FADD.FTZ R216, R184, R216 ;  /* 0x000000d8b8d82221 */ /* 0x000fca0000010000 */
.L_x_35565:
[----:B0-----:R-:W-:Y:S02]  /*2200*/  MOV R188, R216 ;  /* 0x000000d800bc7202 */ /* 0x001fe40000000f00 */
.L_x_35566:
[----:B------:R-:W-:Y:S05]  /*2210*/  @P3 BRA `(.L_x_35567) ;  /* 0x0000007000003947 */ /* 0x000fea0003800000 */
[----:B------:R-:W-:-:S04]  /*2220*/  ISETP.NE.U32.AND P4, PT, RZ, c[0x0][0x180], PT ;  /* 0x00006000ff007a0c */ /* 0x000fc80003f85070 */
[----:B------:R-:W-:-:S13]  /*2230*/  ISETP.NE.AND.EX P4, PT, RZ, c[0x0][0x184], PT, P4 ;  /* 0x00006100ff007a0c */ /* 0x000fda0003f85340 */
[----:B------:R-:W-:Y:S05]  /*2240*/  @P4 BRA `(.L_x_35568) ;  /* 0x0000002000004947 */ /* 0x000fea0003800000 */
[----:B------:R-:W-:Y:S05]  /*2250*/  @P0 BRA `(.L_x_35569) ;  /* 0x0000005000000947 */ /* 0x000fea0003800000 */
[----:B------:R-:W-:Y:S05]  /*2260*/  BRA `(.L_x_35570) ;  /* 0x0000005000007947 */ /* 0x000fea0003800000 */
.L_x_35568:
[----:B-----5:R-:W-:Y:S01]  /*2270*/  FADD.FTZ R217, R185, R217 ;  /* 0x000000d9b9d97221 */ /* 0x020fe20000010000 */
[----:B------:R-:W-:Y:S05]  /*2280*/  BRA `(.L_x_35569) ;  /* 0x0000002000007947 */ /* 0x000fea0003800000 */
.L_x_35567:
[----:B-----5:R-:W-:-:S04]  /*2290*/  FADD.FTZ R217, R181, R217 ;  /* 0x000000d9b5d97221 */ /* 0x020fc80000010000 */
[----:B------:R-:W-:-:S05]  /*22a0*/  @P2 FADD.FTZ R217, R185, R217 ;  /* 0x000000d9b9d92221 */ /* 0x000fca0000010000 */
.L_x_35569:
[----:B0-----:R-:W-:Y:S02]  /*22b0*/  MOV R189, R217 ;  /* 0x000000d900bd7202 */ /* 0x001fe40000000f00 */
.L_x_35570:
[----:B------:R-:W-:Y:S05]  /*22c0*/  @P3 BRA `(.L_x_35571) ;  /* 0x0000007000003947 */ /* 0x000fea0003800000 */
[----:B------:R-:W-:-:S04]  /*22d0*/  ISETP.NE.U32.AND P4, PT, RZ, c[0x0][0x180], PT ;  /* 0x00006000ff007a0c */ /* 0x000fc80003f85070 */
[----:B------:R-:W-:-:S13]  /*22e0*/  ISETP.NE.AND.EX P4, PT, RZ, c[0x0][0x184], PT, P4 ;  /* 0x00006100ff007a0c */ /* 0x000fda0003f85340 */
[----:B------:R-:W-:Y:S05]  /*22f0*/  @P4 BRA `(.L_x_35572) ;  /* 0x0000002000004947 */ /* 0x000fea0003800000 */
[----:B------:R-:W-:Y:S05]  /*2300*/  @P0 BRA `(.L_x_35573) ;  /* 0x0000005000000947 */ /* 0x000fea0003800000 */
[----:B------:R-:W-:Y:S05]  /*2310*/  BRA `(.L_x_35574) ;  /* 0x0000005000007947 */ /* 0x000fea0003800000 */
.L_x_35572:
[----:B-----5:R-:W-:Y:S01]  /*2320*/  FADD.FTZ R218, R186, R218 ;  /* 0x000000dabada7221 */ /* 0x020fe20000010000 */
[----:B------:R-:W-:Y:S05]  /*2330*/  BRA `(.L_x_35573) ;  /* 0x0000002000007947 */ /* 0x000fea0003800000 */
.L_x_35571:
[----:B-----5:R-:W-:-:S04]  /*2340*/  FADD.FTZ R218, R182, R218 ;  /* 0x000000dab6da7221 */ /* 0x020fc80000010000 */
[----:B------:R-:W-:-:S05]  /*2350*/  @P2 FADD.FTZ R218, R186, R218 ;  /* 0x000000dabada2221 */ /* 0x000fca0000010000 */
.L_x_35573:
[----:B0-----:R-:W-:Y:S02]  /*2360*/  MOV R190, R218 ;  /* 0x000000da00be7202 */ /* 0x001fe40000000f00 */
.L_x_35574:
[----:B------:R-:W-:Y:S05]  /*2370*/  @P3 BRA `(.L_x_35575) ;  /* 0x0000007000003947 */ /* 0x000fea0003800000 */
[----:B------:R-:W-:-:S04]  /*2380*/  ISETP.NE.U32.AND P4, PT, RZ, c[0x0][0x180], PT ;  /* 0x00006000ff007a0c */ /* 0x000fc80003f85070 */
[----:B------:R-:W-:-:S13]  /*2390*/  ISETP.NE.AND.EX P4, PT, RZ, c[0x0][0x184], PT, P4 ;  /* 0x00006100ff007a0c */ /* 0x000fda0003f85340 */
[----:B------:R-:W-:Y:S05]  /*23a0*/  @P4 BRA `(.L_x_35576) ;  /* 0x0000002000004947 */ /* 0x000fea0003800000 */
[----:B------:R-:W-:Y:S05]  /*23b0*/  @P0 BRA `(.L_x_35577) ;  /* 0x0000005000000947 */ /* 0x000fea0003800000 */
[----:B------:R-:W-:Y:S05]  /*23c0*/  BRA `(.L_x_35578) ;  /* 0x0000005000007947 */ /* 0x000fea0003800000 */
.L_x_35576:
[----:B-----5:R-:W-:Y:S01]  /*23d0*/  FADD.FTZ R219, R187, R219 ;  /* 0x000000dbbbdb7221 */ /* 0x020fe20000010000 */
[----:B------:R-:W-:Y:S05]  /*23e0*/  BRA `(.L_x_35577) ;  /* 0x0000002000007947 */ /* 0x000fea0003800000 */
.L_x_35575:
[----:B-----5:R-:W-:-:S04]  /*23f0*/  FADD.FTZ R219, R183, R219 ;  /* 0x000000dbb7db7221 */ /* 0x020fc80000010000 */
[----:B------:R-:W-:-:S05]  /*2400*/  @P2 FADD.FTZ R219, R187, R219 ;  /* 0x000000dbbbdb2221 */ /* 0x000fca0000010000 */
.L_x_35577:
[----:B0-----:R-:W-:Y:S02]  /*2410*/  MOV R191, R219 ;  /* 0x000000db00bf7202 */ /* 0x001fe40000000f00 */
.L_x_35578:
        /* <DEDUP_REMOVED lines=15> */
.L_x_35580:
[----:B-----5:R-:W-:Y:S01]  /*2510*/  FADD.FTZ R192, R184, R192 ;  /* 0x000000c0b8c07221 */ /* 0x020fe20000010000 */
[----:B------:R-:W-:Y:S05]  /*2520*/  BRA `(.L_x_35581) ;  /* 0x0000002000007947 */ /* 0x000fea0003800000 */
.L_x_35579:
[----:B-----5:R-:W-:-:S04]  /*2530*/  FADD.FTZ R192, R180, R192 ;  /* 0x000000c0b4c07221 */ /* 0x020fc80000010000 */
[----:B------:R-:W-:-:S05]  /*2540*/  @P2 FADD.FTZ R192, R184, R192 ;  /* 0x000000c0b8c02221 */ /* 0x000fca0000010000 */
.L_x_35581:
[----:B0-----:R-:W-:Y:S02]  /*2550*/  MOV R188, R192 ;  /* 0x000000c000bc7202 */ /* 0x001fe40000000f00 */
.L_x_35582:
[----:B------:R-:W-:Y:S05]  /*2560*/  @P3 BRA `(.L_x_35583) ;  /* 0x0000007000003947 */ /* 0x000fea0003800000 */
[----:B------:R-:W-:-:S04]  /*2570*/  ISETP.NE.U32.AND P4, PT, RZ, c[0x0][0x180], PT ;  /* 0x00006000ff007a0c */ /* 0x000fc80003f85070 */
[----:B------:R-:W-:-:S13]  /*2580*/  ISETP.NE.AND.EX P4, PT, RZ, c[0x0][0x184], PT, P4 ;  /* 0x00006100ff007a0c */ /* 0x000fda0003f85340 */
[----:B------:R-:W-:Y:S05]  /*2590*/  @P4 BRA `(.L_x_35584) ;  /* 0x0000002000004947 */ /* 0x000fea0003800000 */
[----:B------:R-:W-:Y:S05]  /*25a0*/  @P0 BRA `(.L_x_35585) ;  /* 0x0000005000000947 */ /* 0x000fea0003800000 */
[----:B------:R-:W-:Y:S05]  /*25b0*/  BRA `(.L_x_35586) ;  /* 0x0000005000007947 */ /* 0x000fea0003800000 */
.L_x_35584:
[----:B-----5:R-:W-:Y:S01]  /*25c0*/  FADD.FTZ R193, R185, R193 ;  /* 0x000000c1b9c17221 */ /* 0x020fe20000010000 */
[----:B------:R-:W-:Y:S05]  /*25d0*/  BRA `(.L_x_35585) ;  /* 0x0000002000007947 */ /* 0x000fea0003800000 */
.L_x_35583:
[----:B-----5:R-:W-:-:S04]  /*25e0*/  FADD.FTZ R193, R181, R193 ;  /* 0x000000c1b5c17221 */ /* 0x020fc80000010000 */
[----:B------:R-:W-:-:S05]  /*25f0*/  @P2 FADD.FTZ R193, R185, R193 ;  /* 0x000000c1b9c12221 */ /* 0x000fca0000010000 */
.L_x_35585:
[----:B0-----:R-:W-:Y:S02]  /*2600*/  MOV R189, R193 ;  /* 0x000000c100bd7202 */ /* 0x001fe40000000f00 */
.L_x_35586:
[----:B------:R-:W-:Y:S05]  /*2610*/  @P3 BRA `(.L_x_35587) ;  /* 0x0000007000003947 */ /* 0x000fea0003800000 */
[----:B------:R-:W-:-:S04]  /*2620*/  ISETP.NE.U32.AND P4, PT, RZ, c[0x0][0x180], PT ;  /* 0x00006000ff007a0c */ /* 0x000fc80003f85070 */
[----:B------:R-:W-:-:S13]  /*2630*/  ISETP.NE.AND.EX P4, PT, RZ, c[0x0][0x184], PT, P4 ;  /* 0x00006100ff007a0c */ /* 0x000fda0003f85340 */
[----:B------:R-:W-:Y:S05]  /*2640*/  @P4 BRA `(.L_x_35588) ;  /* 0x0000002000004947 */ /* 0x000fea0003800000 */
[----:B------:R-:W-:Y:S05]  /*2650*/  @P0 BRA `(.L_x_35589) ;  /* 0x0000005000000947 */ /* 0x000fea0003800000 */
[----:B------:R-:W-:Y:S05]  /*2660*/  BRA `(.L_x_35590) ;  /* 0x0000005000007947 */ /* 0x000fea0003800000 */
.L_x_35588:
[----:B-----5:R-:W-:Y:S01]  /*2670*/  FADD.FTZ R194, R186, R194 ;  /* 0x000000c2bac27221 */ /* 0x020fe20000010000 */
[----:B------:R-:W-:Y:S05]  /*2680*/  BRA `(.L_x_35589) ;  /* 0x0000002000007947 */ /* 0x000fea0003800000 */
.L_x_35587:
[----:B-----5:R-:W-:-:S04]  /*2690*/  FADD.FTZ R194, R182, R194 ;  /* 0x000000c2b6c27221 */ /* 0x020fc80000010000 */
[----:B------:R-:W-:-:S05]  /*26a0*/  @P2 FADD.FTZ R194, R186, R194 ;  /* 0x000000c2bac22221 */ /* 0x000fca0000010000 */
.L_x_35589:
[----:B0-----:R-:W-:Y:S02]  /*26b0*/  MOV R190, R194 ;  /* 0x000000c200be7202 */ /* 0x001fe40000000f00 */
.L_x_35590:
[----:B------:R-:W-:Y:S05]  /*26c0*/  @P3 BRA `(.L_x_35591) ;  /* 0x0000007000003947 */ /* 0x000fea0003800000 */
[----:B------:R-:W-:-:S04]  /*26d0*/  ISETP.NE.U32.AND P4, PT, RZ, c[0x0][0x180], PT ;  /* 0x00006000ff007a0c */ /* 0x000fc80003f85070 */
[----:B------:R-:W-:-:S13]  /*26e0*/  ISETP.NE.AND.EX P4, PT, RZ, c[0x0][0x184], PT, P4 ;  /* 0x00006100ff007a0c */ /* 0x000fda0003f85340 */
[----:B------:R-:W-:Y:S05]  /*26f0*/  @P4 BRA `(.L_x_35592) ;  /* 0x0000002000004947 */ /* 0x000fea0003800000 */
[----:B------:R-:W-:Y:S05]  /*2700*/  @P0 BRA `(.L_x_35593) ;  /* 0x0000005000000947 */ /* 0x000fea0003800000 */
[----:B------:R-:W-:Y:S05]  /*2710*/  BRA `(.L_x_35594) ;  /* 0x0000005000007947 */ /* 0x000fea0003800000 */
.L_x_35592:
[----:B-----5:R-:W-:Y:S01]  /*2720*/  FADD.FTZ R195, R187, R195 ;  /* 0x000000c3bbc37221 */ /* 0x020fe20000010000 */
[----:B------:R-:W-:Y:S05]  /*2730*/  BRA `(.L_x_35593) ;  /* 0x0000002000007947 */ /* 0x000fea0003800000 */
.L_x_35591:
[----:B-----5:R-:W-:-:S04]  /*2740*/  FADD.FTZ R195, R183, R195 ;  /* 0x000000c3b7c37221 */ /* 0x020fc80000010000 */
[----:B------:R-:W-:-:S05]  /*2750*/  @P2 FADD.FTZ R195, R187, R195 ;  /* 0x000000c3bbc32221 */ /* 0x000fca0000010000 */
.L_x_35593:
[----:B0-----:R-:W-:Y:S02]  /*2760*/  MOV R191, R195 ;  /* 0x000000c300bf7202 */ /* 0x001fe40000000f00 */
.L_x_35594:
[----:B0-----:R-:W-:Y:S01]  /*2770*/  @P0 IMAD.WIDE.U32 R2, R250, R0, c[0x0][0x188] ;  /* 0x00006200fa020625 */ /* 0x001fe200078e0000 */
[----:B------:R-:W-:-:S04]  /*2780*/  IADD3 R249, R252, 0xe0, RZ ;  /* 0x000000e0fcf97810 */ /* 0x000fc80007ffe0ff */
[----:B------:R0:W-:Y:S02]  /*2790*/  @P0 STG.E.128 [R2.64], R188 ;  /* 0x000000bc02000986 */ /* 0x0001e4000c101d04 */
[----:B0-----:R-:W-:-:S05]  /*27a0*/  @P1 IMAD.WIDE.U32 R2, R249, R0, c[0x0][0x178] ;  /* 0x00005e00f9021625 */ /* 0x001fca00078e0000 */
[----:B-----5:R0:W5:Y:S02]  /*27b0*/  @P1 LDG.E.128 R180, [R2.64] ;  /* 0x0000000402b41981 */ /* 0x020164000c1e1d00 */
[----:B0-----:R-:W-:-:S05]  /*27c0*/  @P2 IMAD.WIDE.U32 R2, R249, R0, c[0x0][0x180] ;  /* 0x00006000f9022625 */ /* 0x001fca00078e0000 */
[----:B------:R0:W5:Y:S02]  /*27d0*/  @P2 LDG.E.128 R184, [R2.64] ;  /* 0x0000000402b82981 */ /* 0x000164000c1e1d00 */
[----:B0-----:R-:W-:-:S05]  /*27e0*/  IMAD.WIDE.U32 R2, R249, R0, c[0x0][0x170] ;  /* 0x00005c00f9027625 */ /* 0x001fca00078e0000 */
[----:B------:R0:W5:Y:S01]  /*27f0*/  LDG.E.128 R204, [R2.64] ;  /* 0x0000000402cc7981 */ /* 0x000162000c1e1d00 */
[----:B------:R-:W-:Y:S05]  /*2800*/  @P3 BRA `(.L_x_35595) ;  /* 0x0000007000003947 */ /* 0x000fea0003800000 */
[----:B------:R-:W-:-:S04]  /*2810*/  ISETP.NE.U32.AND P4, PT, RZ, c[0x0][0x180], PT ;  /* 0x00006000ff007a0c */ /* 0x000fc80003f85070 */
[----:B------:R-:W-:-:S13]  /*2820*/  ISETP.NE.AND.EX P4, PT, RZ, c[0x0][0x184], PT, P4 ;  /* 0x00006100ff007a0c */ /* 0x000fda0003f85340 */
[----:B------:R-:W-:Y:S05]  /*2830*/  @P4 BRA `(.L_x_35596) ;  /* 0x0000002000004947 */ /* 0x000fea0003800000 */
[----:B------:R-:W-:Y:S05]  /*2840*/  @P0 BRA `(.L_x_35597) ;  /* 0x0000005000000947 */ /* 0x000fea0003800000 */
[----:B------:R-:W-:Y:S05]  /*2850*/  BRA `(.L_x_35598) ;  /* 0x0000005000007947 */ /* 0x000fea0003800000 */
.L_x_35596:
[----:B-----5:R-:W-:Y:S01]  /*2860*/  FADD.FTZ R204, R184, R204 ;  /* 0x000000ccb8cc7221 */ /* 0x020fe20000010000 */
[----:B------:R-:W-:Y:S05]  /*2870*/  BRA `(.L_x_35597) ;  /* 0x0000002000007947 */ /* 0x000fea0003800000 */
.L_x_35595:
[----:B-----5:R-:W-:-:S04]  /*2880*/  FADD.FTZ R204, R180, R204 ;  /* 0x000000ccb4cc7221 */ /* 0x020fc80000010000 */
[----:B------:R-:W-:-:S05]  /*2890*/  @P2 FADD.FTZ R204, R184, R204 ;  /* 0x000000ccb8cc2221 */ /* 0x000fca0000010000 */
.L_x_35597:
[----:B-----5:R-:W-:Y:S02]  /*28a0*/  MOV R188, R204 ;  /* 0x000000cc00bc7202 */ /* 0x020fe40000000f00 */
.L_x_35598:
[----:B------:R-:W-:Y:S05]  /*28b0*/  @P3 BRA `(.L_x_35599) ;  /* 0x0000007000003947 */ /* 0x000fea0003800000 */
[----:B------:R-:W-:-:S04]  /*28c0*/  ISETP.NE.U32.AND P4, PT, RZ, c[0x0][0x180], PT ;  /* 0x00006000ff007a0c */ /* 0x000fc80003f85070 */
[----:B------:R-:W-:-:S13]  /*28d0*/  ISETP.NE.AND.EX P4, PT, RZ, c[0x0][0x184], PT, P4 ;  /* 0x00006100ff007a0c */ /* 0x000fda0003f85340 */
[----:B------:R-:W-:Y:S05]  /*28e0*/  @P4 BRA `(.L_x_35600) ;  /* 0x0000002000004947 */ /* 0x000fea0003800000 */
[----:B------:R-:W-:Y:S05]  /*28f0*/  @P0 BRA `(.L_x_35601) ;  /* 0x0000005000000947 */ /* 0x000fea0003800000 */
[----:B------:R-:W-:Y:S05]  /*2900*/  BRA `(.L_x_35602) ;  /* 0x0000005000007947 */ /* 0x000fea0003800000 */
.L_x_35600:
[----:B-----5:R-:W-:Y:S01]  /*2910*/  FADD.FTZ R205, R185, R205 ;  /* 0x000000cdb9cd7221 */ /* 0x020fe20000010000 */
[----:B------:R-:W-:Y:S05]  /*2920*/  BRA `(.L_x_35601) ;  /* 0x0000002000007947 */ /* 0x000fea0003800000 */
.L_x_35599:
[----:B-----5:R-:W-:-:S04]  /*2930*/  FADD.FTZ R205, R181, R205 ;  /* 0x000000cdb5cd7221 */ /* 0x020fc80000010000 */
[----:B------:R-:W-:-:S05]  /*2940*/  @P2 FADD.FTZ R205, R185, R205 ;  /* 0x000000cdb9cd2221 */ /* 0x000fca0000010000 */
.L_x_35601:
[----:B-----5:R-:W-:Y:S02]  /*2950*/  MOV R189, R205 ;  /* 0x000000cd00bd7202 */ /* 0x020fe40000000f00 */
.L_x_35602:
[----:B------:R-:W-:Y:S05]  /*2960*/  @P3 BRA `(.L_x_35603) ;  /* 0x0000007000003947 */ /* 0x000fea0003800000 */
[----:B------:R-:W-:-:S04]  /*2970*/  ISETP.NE.U32.AND P4, PT, RZ, c[0x0][0x180], PT ;  /* 0x00006000ff007a0c */ /* 0x000fc80003f85070 */
[----:B------:R-:W-:-:S13]  /*2980*/  ISETP.NE.AND.EX P4, PT, RZ, c[0x0][0x184], PT, P4 ;  /* 0x00006100ff007a0c */ /* 0x000fda0003f85340 */
[----:B------:R-:W-:Y:S05]  /*2990*/  @P4 BRA `(.L_x_35604) ;  /* 0x0000002000004947 */ /* 0x000fea0003800000 */
[----:B------:R-:W-:Y:S05]  /*29a0*/  @P0 BRA `(.L_x_35605) ;  /* 0x0000005000000947 */ /* 0x000fea0003800000 */
[----:B------:R-:W-:Y:S05]  /*29b0*/  BRA `(.L_x_35606) ;  /* 0x0000005000007947 */ /* 0x000fea0003800000 */
.L_x_35604:
[----:B-----5:R-:W-:Y:S01]  /*29c0*/  FADD.FTZ R206, R186, R206 ;  /* 0x000000cebace7221 */ /* 0x020fe20000010000 */
[----:B------:R-:W-:Y:S05]  /*29d0*/  BRA `(.L_x_35605) ;  /* 0x0000002000007947 */ /* 0x000fea0003800000 */
.L_x_35603:
[----:B-----5:R-:W-:-:S04]  /*29e0*/  FADD.FTZ R206, R182, R206 ;  /* 0x000000ceb6ce7221 */ /* 0x020fc80000010000 */
[----:B------:R-:W-:-:S05]  /*29f0*/  @P2 FADD.FTZ R206, R186, R206 ;  /* 0x000000cebace2221 */ /* 0x000fca0000010000 */
.L_x_35605:
[----:B-----5:R-:W-:Y:S02]  /*2a00*/  MOV R190, R206 ;  /* 0x000000ce00be7202 */ /* 0x020fe40000000f00 */
.L_x_35606:
[----:B------:R-:W-:Y:S05]  /*2a10*/  @P3 BRA `(.L_x_35607) ;  /* 0x0000007000003947 */ /* 0x000fea0003800000 */
[----:B------:R-:W-:-:S04]  /*2a20*/  ISETP.NE.U32.AND P4, PT, RZ, c[0x0][0x180], PT ;  /* 0x00006000ff007a0c */ /* 0x000fc80003f85070 */
[----:B------:R-:W-:-:S13]  /*2a30*/  ISETP.NE.AND.EX P4, PT, RZ, c[0x0][0x184], PT, P4 ;  /* 0x00006100ff007a0c */ /* 0x000fda0003f85340 */
[----:B------:R-:W-:Y:S05]  /*2a40*/  @P4 BRA `(.L_x_35608) ;  /* 0x0000002000004947 */ /* 0x000fea0003800000 */
[----:B------:R-:W-:Y:S05]  /*2a50*/  @P0 BRA `(.L_x_35609) ;  /* 0x0000005000000947 */ /* 0x000fea0003800000 */
[----:B------:R-:W-:Y:S05]  /*2a60*/  BRA `(.L_x_35610) ;  /* 0x0000005000007947 */ /* 0x000fea0003800000 */
.L_x_35608:
[----:B-----5:R-:W-:Y:S01]  /*2a70*/  FADD.FTZ R207, R187, R207 ;  /* 0x000000cfbbcf7221 */ /* 0x020fe20000010000 */
[----:B------:R-:W-:Y:S05]  /*2a80*/  BRA `(.L_x_35609) ;  /* 0x0000002000007947 */ /* 0x000fea0003800000 */
.L_x_35607:
[----:B-----5:R-:W-:-:S04]  /*2a90*/  FADD.FTZ R207, R183, R207 ;  /* 0x000000cfb7cf7221 */ /* 0x020fc80000010000 */
[----:B------:R-:W-:-:S05]  /*2aa0*/  @P2 FADD.FTZ R207, R187, R207 ;  /* 0x000000cfbbcf2221 */ /* 0x000fca0000010000 */
.L_x_35609:
[----:B-----5:R-:W-:Y:S02]  /*2ab0*/  MOV R191, R207 ;  /* 0x000000cf00bf7202 */ /* 0x020fe40000000f00 */
.L_x_35610:
        /* <DEDUP_REMOVED lines=15> */
.L_x_35612:
[----:B-----5:R-:W-:Y:S01]  /*2bb0*/  FADD.FTZ R196, R184, R196 ;  /* 0x000000c4b8c47221 */ /* 0x020fe20000010000 */
[----:B------:R-:W-:Y:S05]  /*2bc0*/  BRA `(.L_x_35613) ;  /* 0x0000002000007947 */ /* 0x000fea0003800000 */
.L_x_35611:
[----:B-----5:R-:W-:-:S04]  /*2bd0*/  FADD.FTZ R196, R180, R196 ;  /* 0x000000c4b4c47221 */ /* 0x020fc80000010000 */
[----:B------:R-:W-:-:S05]  /*2be0*/  @P2 FADD.FTZ R196, R184, R196 ;  /* 0x000000c4b8c42221 */ /* 0x000fca0000010000 */
.L_x_35613:
[----:B-----5:R-:W-:Y:S02]  /*2bf0*/  MOV R188, R196 ;  /* 0x000000c400bc7202 */ /* 0x020fe40000000f00 */
.L_x_35614:
[----:B------:R-:W-:Y:S05]  /*2c00*/  @P3 BRA `(.L_x_35615) ;  /* 0x0000007000003947 */ /* 0x000fea0003800000 */
[----:B------:R-:W-:-:S04]  /*2c10*/  ISETP.NE.U32.AND P4, PT, RZ, c[0x0][0x180], PT ;  /* 0x00006000ff007a0c */ /* 0x000fc80003f85070 */
[----:B------:R-:W-:-:S13]  /*2c20*/  ISETP.NE.AND.EX P4, PT, RZ, c[0x0][0x184], PT, P4 ;  /* 0x00006100ff007a0c */ /* 0x000fda0003f85340 */
[----:B------:R-:W-:Y:S05]  /*2c30*/  @P4 BRA `(.L_x_35616) ;  /* 0x0000002000004947 */ /* 0x000fea0003800000 */
[----:B------:R-:W-:Y:S05]  /*2c40*/  @P0 BRA `(.L_x_35617) ;  /* 0x0000005000000947 */ /* 0x000fea0003800000 */
[----:B------:R-:W-:Y:S05]  /*2c50*/  BRA `(.L_x_35618) ;  /* 0x0000005000007947 */ /* 0x000fea0003800000 */
.L_x_35616:
[----:B-----5:R-:W-:Y:S01]  /*2c60*/  FADD.FTZ R197, R185, R197 ;  /* 0x000000c5b9c57221 */ /* 0x020fe20000010000 */
[----:B------:R-:W-:Y:S05]  /*2c70*/  BRA `(.L_x_35617) ;  /* 0x0000002000007947 */ /* 0x000fea0003800000 */
.L_x_35615:
[----:B-----5:R-:W-:-:S04]  /*2c80*/  FADD.FTZ R197, R181, R197 ;  /* 0x000000c5b5c57221 */ /* 0x020fc80000010000 */
[----:B------:R-:W-:-:S05]  /*2c90*/  @P2 FADD.FTZ R197, R185, R197 ;  /* 0x000000c5b9c52221 */ /* 0x000fca0000010000 */
.L_x_35617:
[----:B-----5:R-:W-:Y:S02]  /*2ca0*/  MOV R189, R197 ;  /* 0x000000c500bd7202 */ /* 0x020fe40000000f00 */
.L_x_35618:
[----:B------:R-:W-:Y:S05]  /*2cb0*/  @P3 BRA `(.L_x_35619) ;  /* 0x0000007000003947 */ /* 0x000fea0003800000 */
[----:B------:R-:W-:-:S04]  /*2cc0*/  ISETP.NE.U32.AND P4, PT, RZ, c[0x0][0x180], PT ;  /* 0x00006000ff007a0c */ /* 0x000fc80003f85070 */
[----:B------:R-:W-:-:S13]  /*2cd0*/  ISETP.NE.AND.EX P4, PT, RZ, c[0x0][0x184], PT, P4 ;  /* 0x00006100ff007a0c */ /* 0x000fda0003f85340 */
[----:B------:R-:W-:Y:S05]  /*2ce0*/  @P4 BRA `(.L_x_35620) ;  /* 0x0000002000004947 */ /* 0x000fea0003800000 */
[----:B------:R-:W-:Y:S05]  /*2cf0*/  @P0 BRA `(.L_x_35621) ;  /* 0x0000005000000947 */ /* 0x000fea0003800000 */
[----:B------:R-:W-:Y:S05]  /*2d00*/  BRA `(.L_x_35622) ;  /* 0x0000005000007947 */ /* 0x000fea0003800000 */
.L_x_35620:
[----:B-----5:R-:W-:Y:S01]  /*2d10*/  FADD.FTZ R198, R186, R198 ;  /* 0x000000c6bac67221 */ /* 0x020fe20000010000 */
[----:B------:R-:W-:Y:S05]  /*2d20*/  BRA `(.L_x_35621) ;  /* 0x0000002000007947 */ /* 0x000fea0003800000 */
.L_x_35619:
[----:B-----5:R-:W-:-:S04]  /*2d30*/  FADD.FTZ R198, R182, R198 ;  /* 0x000000c6b6c67221 */ /* 0x020fc80000010000 */
[----:B------:R-:W-:-:S05]  /*2d40*/  @P2 FADD.FTZ R198, R186, R198 ;  /* 0x000000c6bac62221 */ /* 0x000fca0000010000 */
.L_x_35621:
[----:B-----5:R-:W-:Y:S02]  /*2d50*/  MOV R190, R198 ;  /* 0x000000c600be7202 */ /* 0x020fe40000000f00 */
.L_x_35622:
[----:B------:R-:W-:Y:S05]  /*2d60*/  @P3 BRA `(.L_x_35623) ;  /* 0x0000007000003947 */ /* 0x000fea0003800000 */
[----:B------:R-:W-:-:S04]  /*2d70*/  ISETP.NE.U32.AND P4, PT, RZ, c[0x0][0x180], PT ;  /* 0x00006000ff007a0c */ /* 0x000fc80003f85070 */
[----:B------:R-:W-:-:S13]  /*2d80*/  ISETP.NE.AND.EX P4, PT, RZ, c[0x0][0x184], PT, P4 ;  /* 0x00006100ff007a0c */ /* 0x000fda0003f85340 */
[----:B------:R-:W-:Y:S05]  /*2d90*/  @P4 BRA `(.L_x_35624) ;  /* 0x0000002000004947 */ /* 0x000fea0003800000 */
[----:B------:R-:W-:Y:S05]  /*2da0*/  @P0 BRA `(.L_x_35625) ;  /* 0x0000005000000947 */ /* 0x000fea0003800000 */
[----:B------:R-:W-:Y:S05]  /*2db0*/  BRA `(.L_x_35626) ;  /* 0x0000005000007947 */ /* 0x000fea0003800000 */
.L_x_35624:
[----:B-----5:R-:W-:Y:S01]  /*2dc0*/  FADD.FTZ R199, R187, R199 ;  /* 0x000000c7bbc77221 */ /* 0x020fe20000010000 */
[----:B------:R-:W-:Y:S05]  /*2dd0*/  BRA `(.L_x_35625) ;  /* 0x0000002000007947 */ /* 0x000fea0003800000 */
.L_x_35623:
[----:B-----5:R-:W-:-:S04]  /*2de0*/  FADD.FTZ R199, R183, R199 ;  /* 0x000000c7b7c77221 */ /* 0x020fc80000010000 */
[----:B------:R-:W-:-:S05]  /*2df0*/  @P2 FADD.FTZ R199, R187, R199 ;  /* 0x000000c7bbc72221 */ /* 0x000fca0000010000 */
.L_x_35625:
[----:B-----5:R-:W-:Y:S02]  /*2e00*/  MOV R191, R199 ;  /* 0x000000c700bf7202 */ /* 0x020fe40000000f00 */
.L_x_35626:
[----:B0-----:R-:W-:-:S05]  /*2e10*/  @P0 IMAD.WIDE.U32 R2, R248, R0, c[0x0][0x188] ;  /* 0x00006200f8020625 */ /* 0x001fca00078e0000 */
[----:B------:R0:W-:Y:S02]  /*2e20*/  @P0 STG.E.128 [R2.64], R188 ;  /* 0x000000bc02000986 */ /* 0x0001e4000c101d04 */
[----:B0-----:R-:W-:-:S05]  /*2e30*/  IADD3 R2, R252, 0x120, RZ ;  /* 0x00000120fc027810 */ /* 0x001fca0007ffe0ff */
[----:B------:R-:W-:-:S05]  /*2e40*/  @P1 IMAD.WIDE.U32 R200, R2, R0, c[0x0][0x178] ;  /* 0x00005e0002c81625 */ /* 0x000fca00078e0000 */
        /* <DEDUP_REMOVED lines=11> */
.L_x_35628:
[----:B-----5:R-:W-:Y:S01]  /*2f00*/  FADD.FTZ R200, R184, R200 ;  /* 0x000000c8b8c87221 */ /* 0x020fe20000010000 */
[----:B------:R-:W-:Y:S05]  /*2f10*/  BRA `(.L_x_35629) ;  /* 0x0000002000007947 */ /* 0x000fea0003800000 */
.L_x_35627:
[----:B-----5:R-:W-:-:S04]  /*2f20*/  FADD.FTZ R200, R180, R200 ;  /* 0x000000c8b4c87221 */ /* 0x020fc80000010000 */
[----:B------:R-:W-:-:S05]  /*2f30*/  @P2 FADD.FTZ R200, R184, R200 ;  /* 0x000000c8b8c82221 */ /* 0x000fca0000010000 */
.L_x_35629:
[----:B-----5:R-:W-:Y:S02]  /*2f40*/  MOV R188, R200 ;  /* 0x000000c800bc7202 */ /* 0x020fe40000000f00 */
.L_x_35630:
[----:B------:R-:W-:Y:S05]  /*2f50*/  @P3 BRA `(.L_x_35631) ;  /* 0x0000007000003947 */ /* 0x000fea0003800000 */
[----:B------:R-:W-:-:S04]  /*2f60*/  ISETP.NE.U32.AND P4, PT, RZ, c[0x0][0x180], PT ;  /* 0x00006000ff007a0c */ /* 0x000fc80003f85070 */
[----:B------:R-:W-:-:S13]  /*2f70*/  ISETP.NE.AND.EX P4, PT, RZ, c[0x0][0x184], PT, P4 ;  /* 0x00006100ff007a0c */ /* 0x000fda0003f85340 */
[----:B------:R-:W-:Y:S05]  /*2f80*/  @P4 BRA `(.L_x_35632) ;  /* 0x0000002000004947 */ /* 0x000fea0003800000 */
[----:B------:R-:W-:Y:S05]  /*2f90*/  @P0 BRA `(.L_x_35633) ;  /* 0x0000005000000947 */ /* 0x000fea0003800000 */
[----:B------:R-:W-:Y:S05]  /*2fa0*/  BRA `(.L_x_35634) ;  /* 0x0000005000007947 */ /* 0x000fea0003800000 */
.L_x_35632:
[----:B-----5:R-:W-:Y:S01]  /*2fb0*/  FADD.FTZ R201, R185, R201 ;  /* 0x000000c9b9c97221 */ /* 0x020fe20000010000 */
[----:B------:R-:W-:Y:S05]  /*2fc0*/  BRA `(.L_x_35633) ;  /* 0x0000002000007947 */ /* 0x000fea0003800000 */
.L_x_35631:
[----:B-----5:R-:W-:-:S04]  /*2fd0*/  FADD.FTZ R201, R181, R201 ;  /* 0x000000c9b5c97221 */ /* 0x020fc80000010000 */
[----:B------:R-:W-:-:S05]  /*2fe0*/  @P2 FADD.FTZ R201, R185, R201 ;  /* 0x000000c9b9c92221 */ /* 0x000fca0000010000 */
.L_x_35633:
[----:B-----5:R-:W-:Y:S02]  /*2ff0*/  MOV R189, R201 ;  /* 0x000000c900bd7202 */ /* 0x020fe40000000f00 */
.L_x_35634:
[----:B------:R-:W-:Y:S05]  /*3000*/  @P3 BRA `(.L_x_35635) ;  /* 0x0000007000003947 */ /* 0x000fea0003800000 */
[----:B------:R-:W-:-:S04]  /*3010*/  ISETP.NE.U32.AND P4, PT, RZ, c[0x0][0x180], PT ;  /* 0x00006000ff007a0c */ /* 0x000fc80003f85070 */
[----:B------:R-:W-:-:S13]  /*3020*/  ISETP.NE.AND.EX P4, PT, RZ, c[0x0][0x184], PT, P4 ;  /* 0x00006100ff007a0c */ /* 0x000fda0003f85340 */
[----:B------:R-:W-:Y:S05]  /*3030*/  @P4 BRA `(.L_x_35636) ;  /* 0x0000002000004947 */ /* 0x000fea0003800000 */
[----:B------:R-:W-:Y:S05]  /*3040*/  @P0 BRA `(.L_x_35637) ;  /* 0x0000005000000947 */ /* 0x000fea0003800000 */
[----:B------:R-:W-:Y:S05]  /*3050*/  BRA `(.L_x_35638) ;  /* 0x0000005000007947 */ /* 0x000fea0003800000 */
.L_x_35636:
[----:B-----5:R-:W-:Y:S01]  /*3060*/  FADD.FTZ R202, R186, R202 ;  /* 0x000000cabaca7221 */ /* 0x020fe20000010000 */
[----:B------:R-:W-:Y:S05]  /*3070*/  BRA `(.L_x_35637) ;  /* 0x0000002000007947 */ /* 0x000fea0003800000 */
.L_x_35635:
[----:B-----5:R-:W-:-:S04]  /*3080*/  FADD.FTZ R202, R182, R202 ;  /* 0x000000cab6ca7221 */ /* 0x020fc80000010000 */
[----:B------:R-:W-:-:S05]  /*3090*/  @P2 FADD.FTZ R202, R186, R202 ;  /* 0x000000cabaca2221 */ /* 0x000fca0000010000 */
.L_x_35637:
[----:B-----5:R-:W-:Y:S02]  /*30a0*/  MOV R190, R202 ;  /* 0x000000ca00be7202 */ /* 0x020fe40000000f00 */
.L_x_35638:
[----:B------:R-:W-:Y:S05]  /*30b0*/  @P3 BRA `(.L_x_35639) ;  /* 0x0000007000003947 */ /* 0x000fea0003800000 */
[----:B------:R-:W-:-:S04]  /*30c0*/  ISETP.NE.U32.AND P4, PT, RZ, c[0x0][0x180], PT ;  /* 0x00006000ff007a0c */ /* 0x000fc80003f85070 */
[----:B------:R-:W-:-:S13]  /*30d0*/  ISETP.NE.AND.EX P4, PT, RZ, c[0x0][0x184], PT, P4 ;  /* 0x00006100ff007a0c */ /* 0x000fda0003f85340 */
[----:B------:R-:W-:Y:S05]  /*30e0*/  @P4 BRA `(.L_x_35640) ;  /* 0x0000002000004947 */ /* 0x000fea0003800000 */
[----:B------:R-:W-:Y:S05]  /*30f0*/  @P0 BRA `(.L_x_35641) ;  /* 0x0000005000000947 */ /* 0x000fea0003800000 */
[----:B------:R-:W-:Y:S05]  /*3100*/  BRA `(.L_x_35642) ;  /* 0x0000005000007947 */ /* 0x000fea0003800000 */
.L_x_35640:
[----:B-----5:R-:W-:Y:S01]  /*3110*/  FADD.FTZ R203, R187, R203 ;  /* 0x000000cbbbcb7221 */ /* 0x020fe20000010000 */
[----:B------:R-:W-:Y:S05]  /*3120*/  BRA `(.L_x_35641) ;  /* 0x0000002000007947 */ /* 0x000fea0003800000 */
.L_x_35639:
[----:B-----5:R-:W-:-:S04]  /*3130*/  FADD.FTZ R203, R183, R203 ;  /* 0x000000cbb7cb7221 */ /* 0x020fc80000010000 */
[----:B------:R-:W-:-:S05]  /*3140*/  @P2 FADD.FTZ R203, R187, R203 ;  /* 0x000000cbbbcb2221 */ /* 0x000fca0000010000 */
.L_x_35641:
[----:B-----5:R-:W-:Y:S02]  /*3150*/  MOV R191, R203 ;  /* 0x000000cb00bf7202 */ /* 0x020fe40000000f00 */
.L_x_35642:
        /* <DEDUP_REMOVED lines=15> */
.L_x_35644:
[----:B-----5:R-:W-:Y:S01]  /*3250*/  FADD.FTZ R212, R184, R212 ;  /* 0x000000d4b8d47221 */ /* 0x020fe20000010000 */
[----:B------:R-:W-:Y:S05]  /*3260*/  BRA `(.L_x_35645) ;  /* 0x0000002000007947 */ /* 0x000fea0003800000 */
.L_x_35643:
[----:B-----5:R-:W-:-:S04]  /*3270*/  FADD.FTZ R212, R180, R212 ;  /* 0x000000d4b4d47221 */ /* 0x020fc80000010000 */
[----:B------:R-:W-:-:S05]  /*3280*/  @P2 FADD.FTZ R212, R184, R212 ;  /* 0x000000d4b8d42221 */ /* 0x000fca0000010000 */
.L_x_35645:
[----:B-----5:R-:W-:Y:S02]  /*3290*/  MOV R188, R212 ;  /* 0x000000d400bc7202 */ /* 0x020fe40000000f00 */
.L_x_35646:
[----:B------:R-:W-:Y:S05]  /*32a0*/  @P3 BRA `(.L_x_35647) ;  /* 0x0000007000003947 */ /* 0x000fea0003800000 */
[----:B------:R-:W-:-:S04]  /*32b0*/  ISETP.NE.U32.AND P4, PT, RZ, c[0x0][0x180], PT ;  /* 0x00006000ff007a0c */ /* 0x000fc80003f85070 */
[----:B------:R-:W-:-:S13]  /*32c0*/  ISETP.NE.AND.EX P4, PT, RZ, c[0x0][0x184], PT, P4 ;  /* 0x00006100ff007a0c */ /* 0x000fda0003f85340 */
[----:B------:R-:W-:Y:S05]  /*32d0*/  @P4 BRA `(.L_x_35648) ;  /* 0x0000002000004947 */ /* 0x000fea0003800000 */
[----:B------:R-:W-:Y:S05]  /*32e0*/  @P0 BRA `(.L_x_35649) ;  /* 0x0000005000000947 */ /* 0x000fea0003800000 */
[----:B------:R-:W-:Y:S05]  /*32f0*/  BRA `(.L_x_35650) ;  /* 0x0000005000007947 */ /* 0x000fea0003800000 */
.L_x_35648:
[----:B-----5:R-:W-:Y:S01]  /*3300*/  FADD.FTZ R213, R185, R213 ;  /* 0x000000d5b9d57221 */ /* 0x020fe20000010000 */
[----:B------:R-:W-:Y:S05]  /*3310*/  BRA `(.L_x_35649) ;  /* 0x0000002000007947 */ /* 0x000fea0003800000 */
.L_x_35647:
[----:B-----5:R-:W-:-:S04]  /*3320*/  FADD.FTZ R213, R181, R213 ;  /* 0x000000d5b5d57221 */ /* 0x020fc80000010000 */
[----:B------:R-:W-:-:S05]  /*3330*/  @P2 FADD.FTZ R213, R185, R213 ;  /* 0x000000d5b9d52221 */ /* 0x000fca0000010000 */
.L_x_35649:
[----:B-----5:R-:W-:Y:S02]  /*3340*/  MOV R189, R213 ;  /* 0x000000d500bd7202 */ /* 0x020fe40000000f00 */
.L_x_35650:
[----:B------:R-:W-:Y:S05]  /*3350*/  @P3 BRA `(.L_x_35651) ;  /* 0x0000007000003947 */ /* 0x000fea0003800000 */
[----:B------:R-:W-:-:S04]  /*3360*/  ISETP.NE.U32.AND P4, PT, RZ, c[0x0][0x180], PT ;  /* 0x00006000ff007a0c */ /* 0x000fc80003f85070 */
[----:B------:R-:W-:-:S13]  /*3370*/  ISETP.NE.AND.EX P4, PT, RZ, c[0x0][0x184], PT, P4 ;  /* 0x00006100ff007a0c */ /* 0x000fda0003f85340 */
[----:B------:R-:W-:Y:S05]  /*3380*/  @P4 BRA `(.L_x_35652) ;  /* 0x0000002000004947 */ /* 0x000fea0003800000 */
[----:B------:R-:W-:Y:S05]  /*3390*/  @P0 BRA `(.L_x_35653) ;  /* 0x0000005000000947 */ /* 0x000fea0003800000 */
[----:B------:R-:W-:Y:S05]  /*33a0*/  BRA `(.L_x_35654) ;  /* 0x0000005000007947 */ /* 0x000fea0003800000 */
.L_x_35652:
[----:B-----5:R-:W-:Y:S01]  /*33b0*/  FADD.FTZ R214, R186, R214 ;  /* 0x000000d6bad67221 */ /* 0x020fe20000010000 */
[----:B------:R-:W-:Y:S05]  /*33c0*/  BRA `(.L_x_35653) ;  /* 0x0000002000007947 */ /* 0x000fea0003800000 */
.L_x_35651:
[----:B-----5:R-:W-:-:S04]  /*33d0*/  FADD.FTZ R214, R182, R214 ;  /* 0x000000d6b6d67221 */ /* 0x020fc80000010000 */
[----:B------:R-:W-:-:S05]  /*33e0*/  @P2 FADD.FTZ R214, R186, R214 ;  /* 0x000000d6bad62221 */ /* 0x000fca0000010000 */
.L_x_35653:
[----:B-----5:R-:W-:Y:S02]  /*33f0*/  MOV R190, R214 ;  /* 0x000000d600be7202 */ /* 0x020fe40000000f00 */
.L_x_35654:
[----:B------:R-:W-:Y:S05]  /*3400*/  @P3 BRA `(.L_x_35655) ;  /* 0x0000007000003947 */ /* 0x000fea0003800000 */
[----:B------:R-:W-:-:S04]  /*3410*/  ISETP.NE.U32.AND P4, PT, RZ, c[0x0][0x180], PT ;  /* 0x00006000ff007a0c */ /* 0x000fc80003f85070 */
[----:B------:R-:W-:-:S13]  /*3420*/  ISETP.NE.AND.EX P4, PT, RZ, c[0x0][0x184], PT, P4 ;  /* 0x00006100ff007a0c */ /* 0x000fda0003f85340 */
[----:B------:R-:W-:Y:S05]  /*3430*/  @P4 BRA `(.L_x_35656) ;  /* 0x0000002000004947 */ /* 0x000fea0003800000 */
[----:B------:R-:W-:Y:S05]  /*3440*/  @P0 BRA `(.L_x_35657) ;  /* 0x0000005000000947 */ /* 0x000fea0003800000 */
[----:B------:R-:W-:Y:S05]  /*3450*/  BRA `(.L_x_35658) ;  /* 0x0000005000007947 */ /* 0x000fea0003800000 */
.L_x_35656:
[----:B-----5:R-:W-:Y:S01]  /*3460*/  FADD.FTZ R215, R187, R215 ;  /* 0x000000d7bbd77221 */ /* 0x020fe20000010000 */
[----:B------:R-:W-:Y:S05]  /*3470*/  BRA `(.L_x_35657) ;  /* 0x0000002000007947 */ /* 0x000fea0003800000 */
.L_x_35655:
[----:B-----5:R-:W-:-:S04]  /*3480*/  FADD.FTZ R215, R183, R215 ;  /* 0x000000d7b7d77221 */ /* 0x020fc80000010000 */
[----:B------:R-:W-:-:S05]  /*3490*/  @P2 FADD.FTZ R215, R187, R215 ;  /* 0x000000d7bbd72221 */ /* 0x000fca0000010000 */
.L_x_35657:
[----:B-----5:R-:W-:Y:S02]  /*34a0*/  MOV R191, R215 ;  /* 0x000000d700bf7202 */ /* 0x020fe40000000f00 */
.L_x_35658:
        /* <DEDUP_REMOVED lines=15> */
.L_x_35660:
[----:B-----5:R-:W-:Y:S01]  /*35a0*/  FADD.FTZ R208, R184, R208 ;  /* 0x000000d0b8d07221 */ /* 0x020fe20000010000 */
[----:B------:R-:W-:Y:S05]  /*35b0*/  BRA `(.L_x_35661) ;  /* 0x0000002000007947 */ /* 0x000fea0003800000 */
.L_x_35659:
[----:B-----5:R-:W-:-:S04]  /*35c0*/  FADD.FTZ R208, R180, R208 ;  /* 0x000000d0b4d07221 */ /* 0x020fc80000010000 */
[----:B------:R-:W-:-:S05]  /*35d0*/  @P2 FADD.FTZ R208, R184, R208 ;  /* 0x000000d0b8d02221 */ /* 0x000fca0000010000 */
.L_x_35661:
[----:B-----5:R-:W-:Y:S02]  /*35e0*/  MOV R188, R208 ;  /* 0x000000d000bc7202 */ /* 0x020fe40000000f00 */
.L_x_35662:
[----:B------:R-:W-:Y:S05]  /*35f0*/  @P3 BRA `(.L_x_35663) ;  /* 0x0000007000003947 */ /* 0x000fea0003800000 */
[----:B------:R-:W-:-:S04]  /*3600*/  ISETP.NE.U32.AND P1, PT, RZ, c[0x0][0x180], PT ;  /* 0x00006000ff007a0c */ /* 0x000fc80003f25070 */
[----:B------:R-:W-:-:S13]  /*3610*/  ISETP.NE.AND.EX P1, PT, RZ, c[0x0][0x184], PT, P1 ;  /* 0x00006100ff007a0c */ /* 0x000fda0003f25310 */
[----:B------:R-:W-:Y:S05]  /*3620*/  @P1 BRA `(.L_x_35664) ;  /* 0x0000002000001947 */ /* 0x000fea0003800000 */
[----:B------:R-:W-:Y:S05]  /*3630*/  @P0 BRA `(.L_x_35665) ;  /* 0x0000005000000947 */ /* 0x000fea0003800000 */
[----:B------:R-:W-:Y:S05]  /*3640*/  BRA `(.L_x_35666) ;  /* 0x0000005000007947 */ /* 0x000fea0003800000 */
.L_x_35664:
[----:B-----5:R-:W-:Y:S01]  /*3650*/  FADD.FTZ R209, R185, R209 ;  /* 0x000000d1b9d17221 */ /* 0x020fe20000010000 */
[----:B------:R-:W-:Y:S05]  /*3660*/  BRA `(.L_x_35665) ;  /* 0x0000002000007947 */ /* 0x000fea0003800000 */
.L_x_35663:
[----:B-----5:R-:W-:-:S04]  /*3670*/  FADD.FTZ R209, R181, R209 ;  /* 0x000000d1b5d17221 */ /* 0x020fc80000010000 */
[----:B------:R-:W-:-:S05]  /*3680*/  @P2 FADD.FTZ R209, R185, R209 ;  /* 0x000000d1b9d12221 */ /* 0x000fca0000010000 */
.L_x_35665:
[----:B-----5:R-:W-:Y:S02]  /*3690*/  MOV R189, R209 ;  /* 0x000000d100bd7202 */ /* 0x020fe40000000f00 */
.L_x_35666:
[----:B------:R-:W-:Y:S05]  /*36a0*/  @P3 BRA `(.L_x_35667) ;  /* 0x0000007000003947 */ /* 0x000fea0003800000 */
[----:B------:R-:W-:-:S04]  /*36b0*/  ISETP.NE.U32.AND P1, PT, RZ, c[0x0][0x180], PT ;  /* 0x00006000ff007a0c */ /* 0x000fc80003f25070 */
[----:B------:R-:W-:-:S13]  /*36c0*/  ISETP.NE.AND.EX P1, PT, RZ, c[0x0][0x184], PT, P1 ;  /* 0x00006100ff007a0c */ /* 0x000fda0003f25310 */
[----:B------:R-:W-:Y:S05]  /*36d0*/  @P1 BRA `(.L_x_35668) ;  /* 0x0000002000001947 */ /* 0x000fea0003800000 */
[----:B------:R-:W-:Y:S05]  /*36e0*/  @P0 BRA `(.L_x_35669) ;  /* 0x0000005000000947 */ /* 0x000fea0003800000 */
[----:B------:R-:W-:Y:S05]  /*36f0*/  BRA `(.L_x_35670) ;  /* 0x0000005000007947 */ /* 0x000fea0003800000 */
.L_x_35668:
[----:B-----5:R-:W-:Y:S01]  /*3700*/  FADD.FTZ R210, R186, R210 ;  /* 0x000000d2bad27221 */ /* 0x020fe20000010000 */
[----:B------:R-:W-:Y:S05]  /*3710*/  BRA `(.L_x_35669) ;  /* 0x0000002000007947 */ /* 0x000fea0003800000 */
.L_x_35667:
[----:B-----5:R-:W-:-:S04]  /*3720*/  FADD.FTZ R210, R182, R210 ;  /* 0x000000d2b6d27221 */ /* 0x020fc80000010000 */
[----:B------:R-:W-:-:S05]  /*3730*/  @P2 FADD.FTZ R210, R186, R210 ;  /* 0x000000d2bad22221 */ /* 0x000fca0000010000 */
.L_x_35669:
[----:B-----5:R-:W-:Y:S02]  /*3740*/  MOV R190, R210 ;  /* 0x000000d200be7202 */ /* 0x020fe40000000f00 */
.L_x_35670:
[----:B------:R-:W-:Y:S05]  /*3750*/  @P3 BRA `(.L_x_35671) ;  /* 0x0000007000003947 */ /* 0x000fea0003800000 */
[----:B------:R-:W-:-:S04]  /*3760*/  ISETP.NE.U32.AND P1, PT, RZ, c[0x0][0x180], PT ;  /* 0x00006000ff007a0c */ /* 0x000fc80003f25070 */
[----:B------:R-:W-:-:S13]  /*3770*/  ISETP.NE.AND.EX P1, PT, RZ, c[0x0][0x184], PT, P1 ;  /* 0x00006100ff007a0c */ /* 0x000fda0003f25310 */
[----:B------:R-:W-:Y:S05]  /*3780*/  @P1 BRA `(.L_x_35672) ;  /* 0x0000002000001947 */ /* 0x000fea0003800000 */
[----:B------:R-:W-:Y:S05]  /*3790*/  @P0 BRA `(.L_x_35673) ;  /* 0x0000005000000947 */ /* 0x000fea0003800000 */
[----:B------:R-:W-:Y:S05]  /*37a0*/  BRA `(.L_x_35674) ;  /* 0x0000005000007947 */ /* 0x000fea0003800000 */
.L_x_35672:
[----:B-----5:R-:W-:Y:S01]  /*37b0*/  FADD.FTZ R211, R187, R211 ;  /* 0x000000d3bbd37221 */ /* 0x020fe20000010000 */
[----:B------:R-:W-:Y:S05]  /*37c0*/  BRA `(.L_x_35673) ;  /* 0x0000002000007947 */ /* 0x000fea0003800000 */
.L_x_35671:
[----:B-----5:R-:W-:-:S04]  /*37d0*/  FADD.FTZ R211, R183, R211 ;  /* 0x000000d3b7d37221 */ /* 0x020fc80000010000 */
[----:B------:R-:W-:-:S05]  /*37e0*/  @P2 FADD.FTZ R211, R187, R211 ;  /* 0x000000d3bbd32221 */ /* 0x000fca0000010000 */
.L_x_35673:
[----:B-----5:R-:W-:Y:S02]  /*37f0*/  MOV R191, R211 ;  /* 0x000000d300bf7202 */ /* 0x020fe40000000f00 */
.L_x_35674:
[----:B------:R-:W-:Y:S01]  /*3800*/  @P0 IMAD.WIDE.U32 R246, R251, R0, c[0x0][0x188] ;  /* 0x00006200fbf60625 */ /* 0x000fe200078e0000 */
[----:B------:R-:W0:Y:S03]  /*3810*/  S2R R3, SR_TID.X ;  /* 0x0000000000037919 */ /* 0x000e260000002100 */
[----:B------:R-:W-:Y:S01]  /*3820*/  FADD.FTZ R0, RZ, R236 ;  /* 0x000000ecff007221 */ /* 0x000fe20000010000 */
[----:B------:R1:W-:Y:S03]  /*3830*/  @P0 STG.E.128 [R246.64], R188 ;  /* 0x000000bcf6000986 */ /* 0x0003e6000c101d04 */
        /* <DEDUP_REMOVED lines=50> */
[----:B-1----:R0:W1:Y:S02]  /*3b60*/  SHFL.BFLY PT, R3, R0, 0x1, 0x1f ;  /* 0x0c201f0000037f89 */ /* 0x00206400000e0000 */
.L_x_35679:
        /* <DEDUP_REMOVED lines=115> */
[----:B------:R0:W-:Y:S04]  /*42a0*/  STL [R1+0x4], R247 ;  /* 0x000004f701007387 */ /* 0x0001e80000100800 */
[----:B------:R0:W1:Y:S02]  /*42b0*/  SHFL.BFLY PT, R3, R247, 0x10, 0x1f ;  /* 0x0e001f00f7037f89 */ /* 0x00006400000e0000 */
.L_x_35680:
[----:B------:R-:W2:Y:S04]  /*42c0*/  LDL.LU R246, [R1+0x4] ;  /* 0x0000040001f67983 */ /* 0x000ea80000300800 */
[----:B------:R-:W-:Y:S04]  /*42d0*/  STL [R1+0x5c], R185 ;  /* 0x00005cb901007387 */ /* 0x000fe80000100800 */
[----:B------:R-:W-:Y:S04]  /*42e0*/  STL [R1+0x58], R184 ;  /* 0x000058b801007387 */ /* 0x000fe80000100800 */
[----:B------:R-:W-:Y:S04]  /*42f0*/  STL [R1+0x54], R183 ;  /* 0x000054b701007387 */ /* 0x000fe80000100800 */
[----:B------:R-:W-:Y:S04]  /*4300*/  STL [R1+0x50], R182 ;  /* 0x000050b601007387 */ /* 0x000fe80000100800 */
[----:B------:R-:W-:Y:S04]  /*4310*/  STL [R1+0x4c], R181 ;  /* 0x00004cb501007387 */ /* 0x000fe80000100800 */
[----:B------:R3:W-:Y:S04]  /*4320*/  STL [R1+0x48], R180 ;  /* 0x000048b401007387 */ /* 0x0007e80000100800 */
[----:B---3--:R-:W3:Y:S01]  /*4330*/  LDL.LU R180, [R1] ;  /* 0x0000000001b47983 */ /* 0x008ee20000300800 */
[----:B------:R-:W-:Y:S01]  /*4340*/  ISETP.NE.AND P1, PT, RZ, UR6, PT ;  /* 0x00000006ff007c0c */ /* 0x000fe2000bf25270 */
[----:B------:R-:W-:Y:S01]  /*4350*/  HFMA2.MMA R181, -RZ, RZ, 0, 2.384185791015625e-07 ;  /* 0x00000004ffb57435 */ /* 0x000fe200000001ff */
[----:B0-----:R-:W-:Y:S01]  /*4360*/  MOV R247, c[0x0][0x1e0] ;  /* 0x0000780000f77a02 */ /* 0x001fe20000000f00 */
[----:B-12---:R-:W-:-:S02]  /*4370*/  FADD.FTZ R246, R3, R246 ;  /* 0x000000f603f67221 */ /* 0x006fc40000010000 */
[----:B------:R-:W-:Y:S02]  /*4380*/  FMUL.FTZ R3, R0, R0 ;  /* 0x0000000000037220 */ /* 0x000fe40000410000 */
[----:B------:R-:W-:-:S03]  /*4390*/  FFMA.FTZ R246, R246, R247, c[0x0][0x228] ;  /* 0x00008a00f6f67623 */ /* 0x000fc600000100f7 */
[----:B------:R-:W-:-:S05]  /*43a0*/  FSEL R3, R3, RZ, P1 ;  /* 0x000000ff03037208 */ /* 0x000fca0000800000 */
[----:B------:R-:W-:-:S06]  /*43b0*/  FADD.FTZ R3, R246, R3 ;  /* 0x00000003f6037221 */ /* 0x000fcc0000010000 */
[----:B------:R-:W0:Y:S01]  /*43c0*/  MUFU.RSQ R3, R3 ;  /* 0x0000000300037308 */ /* 0x000e220000001400 */
[----:B---3--:R-:W-:-:S05]  /*43d0*/  @!P2 IMAD.WIDE R246, R180, R181, c[0x0][0x1a0] ;  /* 0x00006800b4f6a625 */ /* 0x008fca00078e02b5 */
[----:B------:R1:W-:Y:S02]  /*43e0*/  @!P2 STG.E [R246.64], R0 ;  /* 0x00000000f600a986 */ /* 0x0003e4000c101904 */
[----:B-1----:R-:W-:Y:S01]  /*43f0*/  @!P2 IMAD.WIDE R246, R180, R181, c[0x0][0x1a8] ;  /* 0x00006a00b4f6a625 */ /* 0x002fe200078e02b5 */
[----:B------:R-:W-:-:S04]  /*4400*/  FSEL R0, R0, RZ, !P1 ;  /* 0x000000ff00007208 */ /* 0x000fc80004800000 */
[----:B0-----:R0:W-:Y:S01]  /*4410*/  @!P2 STG.E [R246.64], R3 ;  /* 0x00000003f600a986 */ /* 0x0011e2000c101904 */
[C---:B------:R-:W-:Y:S02]  /*4420*/  FADD.FTZ R236, -R0.reuse, R236 ;  /* 0x000000ec00ec7221 */ /* 0x040fe40000010100 */
[C---:B------:R-:W-:Y:S02]  /*4430*/  FADD.FTZ R238, -R0.reuse, R238 ;  /* 0x000000ee00ee7221 */ /* 0x040fe40000010100 */
[C---:B------:R-:W-:Y:S02]  /*4440*/  FMUL.FTZ R181, R3.reuse, R236 ;  /* 0x000000ec03b57220 */ /* 0x040fe40000410000 */
[C---:B0-----:R-:W-:Y:S01]  /*4450*/  FADD.FTZ R247, -R0.reuse, R237 ;  /* 0x000000ed00f77221 */ /* 0x041fe20000010100 */
[----:B------:R-:W2:Y:S01]  /*4460*/  LDL R236, [R1+0x38] ;  /* 0x0000380001ec7983 */ /* 0x000ea20000100800 */
[----:B------:R-:W-:Y:S02]  /*4470*/  FADD.FTZ R237, -R0, R239 ;  /* 0x000000ef00ed7221 */ /* 0x000fe40000010100 */
[C---:B------:R-:W-:Y:S01]  /*4480*/  FMUL.FTZ R183, R3.reuse, R238 ;  /* 0x000000ee03b77220 */ /* 0x040fe20000410000 */
[----:B------:R-:W3:Y:S01]  /*4490*/  LDL R239, [R1+0x44] ;  /* 0x0000440001ef7983 */ /* 0x000ee20000100800 */
[----:B------:R-:W-:Y:S01]  /*44a0*/  FMUL.FTZ R184, R3, R237 ;  /* 0x000000ed03b87220 */ /* 0x000fe20000410000 */
[----:B------:R-:W-:-:S02]  /*44b0*/  SHF.L.U32 R185, R252, 0x4, RZ ;  /* 0x00000004fcb97819 */ /* 0x000fc400000006ff */
[----:B------:R-:W4:Y:S01]  /*44c0*/  LDL R237, [R1+0x3c] ;  /* 0x00003c0001ed7983 */ /* 0x000f220000100800 */
[----:B------:R-:W-:-:S03]  /*44d0*/  SHF.R.U32.HI R252, RZ, 0x1c, R252 ;  /* 0x0000001cfffc7819 */ /* 0x000fc600000116fc */
[----:B------:R-:W4:Y:S01]  /*44e0*/  LDL R238, [R1+0x40] ;  /* 0x0000400001ee7983 */ /* 0x000f220000100800 */
[----:B------:R-:W-:Y:S01]  /*44f0*/  IADD3 R246, P1, R185, c[0x0][0x208], RZ ;  /* 0x00008200b9f67a10 */ /* 0x000fe20007f3e0ff */
[----:B------:R-:W-:-:S03]  /*4500*/  FMUL.FTZ R182, R3, R247 ;  /* 0x000000f703b67220 */ /* 0x000fc60000410000 */
[----:B------:R-:W-:Y:S01]  /*4510*/  IADD3.X R247, R252, c[0x0][0x20c], RZ, P1, !PT ;  /* 0x00008300fcf77a10 */ /* 0x000fe20000ffe4ff */
        /* <DEDUP_REMOVED lines=9> */
[----:B------:R-:W-:Y:S01]  /*45b0*/  IADD3 R246, P1, R185, c[0x0][0x210], RZ ;  /* 0x00008400b9f67a10 */ /* 0x000fe20007f3e0ff */
[----:B------:R-:W-:-:S02]  /*45c0*/  FADD.FTZ R232, -R0, R232 ;  /* 0x000000e800e87221 */ /* 0x000fc40000010100 */
[----:B------:R0:W5:Y:S01]  /*45d0*/  LDL.LU R185, [R1+0x5c] ;  /* 0x00005c0001b97983 */ /* 0x0001620000300800 */
[----:B------:R-:W-:Y:S01]  /*45e0*/  IADD3.X R247, R252, c[0x0][0x214], RZ, P1, !PT ;  /* 0x00008500fcf77a10 */ /* 0x000fe20000ffe4ff */
[----:B------:R-:W-:Y:S02]  /*45f0*/  FADD.FTZ R235, -R0, R235 ;  /* 0x000000eb00eb7221 */ /* 0x000fe40000010100 */
[----:B--2---:R-:W-:Y:S02]  /*4600*/  FFMA.FTZ R239, R239, R184, R55 ;  /* 0x000000b8efef7223 */ /* 0x004fe40000010037 */
[----:B------:R0:W5:Y:S01]  /*4610*/  LDL.LU R184, [R1+0x58] ;  /* 0x0000580001b87983 */ /* 0x0001620000300800 */
[----:B---3--:R-:W-:-:S03]  /*4620*/  FFMA.FTZ R238, R238, R183, R54 ;  /* 0x000000b7eeee7223 */ /* 0x008fc60000010036 */
[----:B------:R0:W5:Y:S01]  /*4630*/  LDL.LU R183, [R1+0x54] ;  /* 0x0000540001b77983 */ /* 0x0001620000300800 */
[----:B----4-:R-:W-:-:S03]  /*4640*/  FFMA.FTZ R237, R237, R182, R53 ;  /* 0x000000b6eded7223 */ /* 0x010fc60000010035 */
[----:B------:R0:W5:Y:S01]  /*4650*/  LDL.LU R182, [R1+0x50] ;  /* 0x0000500001b67983 */ /* 0x0001620000300800 */
[----:B------:R-:W-:-:S03]  /*4660*/  FFMA.FTZ R236, R236, R181, R52 ;  /* 0x000000b5ecec7223 */ /* 0x000fc60000010034 */
[----:B------:R0:W5:Y:S04]  /*4670*/  LDL.LU R181, [R1+0x4c] ;  /* 0x00004c0001b57983 */ /* 0x0001680000300800 */
[----:B------:R1:W-:Y:S02]  /*4680*/  STG.E.128 [R246.64], R236 ;  /* 0x000000ecf6007986 */ /* 0x0003e4000c101d04 */
[C---:B-1----:R-:W-:Y:S02]  /*4690*/  FMUL.FTZ R238, R3.reuse, R232 ;  /* 0x000000e803ee7220 */ /* 0x042fe40000410000 */
[----:B------:R-:W2:Y:S01]  /*46a0*/  LDL R236, [R1+0x1c] ;  /* 0x00001c0001ec7983 */ /* 0x000ea20000100800 */
[----:B------:R-:W-:-:S03]  /*46b0*/  FMUL.FTZ R247, R3, R235 ;  /* 0x000000eb03f77220 */ /* 0x000fc60000410000 */
[----:B------:R-:W3:Y:S04]  /*46c0*/  LDL R232, [R1+0x20] ;  /* 0x0000200001e87983 */ /* 0x000ee80000100800 */
[----:B------:R-:W4:Y:S04]  /*46d0*/  LDL R237, [R1+0x18] ;  /* 0x0000180001ed7983 */ /* 0x000f280000100800 */
[----:B------:R-:W4:Y:S01]  /*46e0*/  LDL R235, [R1+0x24] ;  /* 0x0000240001eb7983 */ /* 0x000f220000100800 */
[C---:B------:R-:W-:Y:S02]  /*46f0*/  FADD.FTZ R234, -R0.reuse, R234 ;  /* 0x000000ea00ea7221 */ /* 0x040fe40000010100 */
[----:B------:R-:W-:Y:S01]  /*4700*/  FADD.FTZ R233, -R0, R233 ;  /* 0x000000e900e97221 */ /* 0x000fe20000010100 */
[----:B------:R-:W-:Y:S01]  /*4710*/  MOV R252, 0x10 ;  /* 0x0000001000fc7802 */ /* 0x000fe20000000f00 */
[----:B------:R-:W-:-:S02]  /*4720*/  FMUL.FTZ R246, R3, R234 ;  /* 0x000000ea03f67220 */ /* 0x000fc40000410000 */
[----:B------:R-:W-:-:S04]  /*4730*/  FMUL.FTZ R239, R3, R233 ;  /* 0x000000e903ef7220 */ /* 0x000fc80000410000 */
[----:B--2---:R-:W-:Y:S02]  /*4740*/  FFMA.FTZ R233, R236, R239, R9 ;  /* 0x000000efece97223 */ /* 0x004fe40000010009 */
[----:B---3--:R-:W-:Y:S02]  /*4750*/  FFMA.FTZ R234, R232, R246, R10 ;  /* 0x000000f6e8ea7223 */ /* 0x008fe4000001000a */
[----:B----4-:R-:W-:Y:S02]  /*4760*/  FFMA.FTZ R232, R237, R238, R8 ;  /* 0x000000eeede87223 */ /* 0x010fe40000010008 */
[----:B------:R-:W-:-:S04]  /*4770*/  IMAD.WIDE.U32 R236, R242, R252, c[0x0][0x208] ;  /* 0x00008200f2ec7625 */ /* 0x000fc800078e00fc */
[----:B------:R-:W-:-:S05]  /*4780*/  FFMA.FTZ R235, R235, R247, R11 ;  /* 0x000000f7ebeb7223 */ /* 0x000fca000001000b */
[----:B------:R1:W-:Y:S04]  /*4790*/  STG.E.128 [R236.64], R232 ;  /* 0x000000e8ec007986 */ /* 0x0003e8000c101d04 */
[----:B-1----:R-:W2:Y:S04]  /*47a0*/  LDL R235, [R1+0x14] ;  /* 0x0000140001eb7983 */ /* 0x002ea80000100800 */
[----:B------:R-:W3:Y:S04]  /*47b0*/  LDL R236, [R1+0xc] ;  /* 0x00000c0001ec7983 */ /* 0x000ee80000100800 */
[----:B------:R-:W4:Y:S04]  /*47c0*/  LDL R237, [R1+0x8] ;  /* 0x0000080001ed7983 */ /* 0x000f280000100800 */
[----:B------:R-:W3:Y:S01]  /*47d0*/  LDL R234, [R1+0x10] ;  /* 0x0000100001ea7983 */ /* 0x000ee20000100800 */
        /* <DEDUP_REMOVED lines=11> */
[----:B--2---:R-:W-:Y:S01]  /*4890*/  FFMA.FTZ R235, R235, R247, R59 ;  /* 0x000000f7ebeb7223 */ /* 0x004fe2000001003b */
[----:B------:R-:W-:-:S10]  /*48a0*/  HFMA2.MMA R247, -RZ, RZ, 0, 2.384185791015625e-07 ;  /* 0x00000004fff77435 */ /* 0x000fd400000001ff */
[----:B------:R-:W-:-:S05]  /*48b0*/  IMAD R180, R247, c[0x0][0x160], R180 ;  /* 0x00005800f7b47a24 */ /* 0x000fca00078e02b4 */
[----:B------:R1:W-:Y:S01]  /*48c0*/  STL [R1], R180 ;  /* 0x000000b401007387 */ /* 0x0003e20000100800 */
[----:B------:R-:W-:-:S03]  /*48d0*/  ISETP.GE.AND P1, PT, R180, c[0x0][0x164], PT ;  /* 0x00005900b4007a0c */ /* 0x000fc60003f26270 */
[----:B-1----:R0:W5:Y:S01]  /*48e0*/  LDL.LU R180, [R1+0x48] ;  /* 0x0000480001b47983 */ /* 0x0021620000300800 */
[----:B---3--:R-:W-:Y:S02]  /*48f0*/  FFMA.FTZ R233, R236, R239, R57 ;  /* 0x000000efece97223 */ /* 0x008fe40000010039 */
[----:B----4-:R-:W-:Y:S02]  /*4900*/  FFMA.FTZ R232, R237, R238, R56 ;  /* 0x000000eeede87223 */ /* 0x010fe40000010038 */
[----:B------:R-:W-:Y:S02]  /*4910*/  FFMA.FTZ R234, R234, R246, R58 ;  /* 0x000000f6eaea7223 */ /* 0x000fe4000001003a */
[----:B------:R-:W-:-:S05]  /*4920*/  IMAD.WIDE.U32 R236, R242, R252, c[0x0][0x210] ;  /* 0x00008400f2ec7625 */ /* 0x000fca00078e00fc */
[----:B------:R1:W-:Y:S02]  /*4930*/  STG.E.128 [R236.64], R232 ;  /* 0x000000e8ec007986 */ /* 0x0003e4000c101d04 */
[C---:B-1----:R-:W-:Y:S02]  /*4940*/  FMUL.FTZ R237, R3.reuse, R231 ;  /* 0x000000e703ed7220 */ /* 0x042fe40000410000 */
[C---:B------:R-:W-:Y:S02]  /*4950*/  FMUL.FTZ R236, R3.reuse, R230 ;  /* 0x000000e603ec7220 */ /* 0x040fe40000410000 */
[C---:B------:R-:W-:Y:S02]  /*4960*/  FMUL.FTZ R235, R3.reuse, R229 ;  /* 0x000000e503eb7220 */ /* 0x040fe40000410000 */
[----:B------:R-:W-:Y:S02]  /*4970*/  FMUL.FTZ R234, R3, R228 ;  /* 0x000000e403ea7220 */ /* 0x000fe40000410000 */
[----:B------:R-:W-:-:S02]  /*4980*/  FFMA.FTZ R231, R103, R237, R15 ;  /* 0x000000ed67e77223 */ /* 0x000fc4000001000f */
[----:B------:R-:W-:Y:S02]  /*4990*/  FFMA.FTZ R230, R102, R236, R14 ;  /* 0x000000ec66e67223 */ /* 0x000fe4000001000e */
[----:B------:R-:W-:Y:S02]  /*49a0*/  FFMA.FTZ R229, R101, R235, R13 ;  /* 0x000000eb65e57223 */ /* 0x000fe4000001000d */
[----:B------:R-:W-:Y:S02]  /*49b0*/  FFMA.FTZ R228, R100, R234, R12 ;  /* 0x000000ea64e47223 */ /* 0x000fe4000001000c */
[----:B------:R-:W-:-:S05]  /*49c0*/  IMAD.WIDE.U32 R232, R244, R252, c[0x0][0x208] ;  /* 0x00008200f4e87625 */ /* 0x000fca00078e00fc */
[----:B------:R1:W-:Y:S02]  /*49d0*/  STG.E.128 [R232.64], R228 ;  /* 0x000000e4e8007986 */ /* 0x0003e4000c101d04 */
[----:B-1----:R-:W-:Y:S02]  /*49e0*/  FFMA.FTZ R231, R107, R237, R63 ;  /* 0x000000ed6be77223 */ /* 0x002fe4000001003f */
[----:B------:R-:W-:Y:S02]  /*49f0*/  FFMA.FTZ R230, R106, R236, R62 ;  /* 0x000000ec6ae67223 */ /* 0x000fe4000001003e */
[----:B------:R-:W-:Y:S02]  /*4a00*/  FFMA.FTZ R229, R105, R235, R61 ;  /* 0x000000eb69e57223 */ /* 0x000fe4000001003d */
        /* <DEDUP_REMOVED lines=34> */
[----:B------:R-:W-:-:S03]  /*4c30*/  FADD.FTZ R235, -R0, R194 ;  /* 0x000000c200eb7221 */ /* 0x000fc60000010100 */
[----:B------:R1:W-:Y:S01]  /*4c40*/  STG.E.128 [R228.64], R220 ;  /* 0x000000dce4007986 */ /* 0x0003e2000c101d04 */
[C---:B------:R-:W-:Y:S02]  /*4c50*/  FADD.FTZ R234, -R0.reuse, R195 ;  /* 0x000000c300ea7221 */ /* 0x040fe40000010100 */
[----:B------:R-:W-:Y:S02]  /*4c60*/  FADD.FTZ R232, -R0, R204 ;  /* 0x000000cc00e87221 */ /* 0x000fe40000010100 */
[----:B------:R-:W-:Y:S02]  /*4c70*/  FFMA.FTZ R195, R123, R227, R71 ;  /* 0x000000e37bc37223 */ /* 0x000fe40000010047 */
[----:B------:R-:W-:Y:S02]  /*4c80*/  FFMA.FTZ R194, R122, R226, R70 ;  /* 0x000000e27ac27223 */ /* 0x000fe40000010046 */
[----:B------:R-:W-:Y:S02]  /*4c90*/  FFMA.FTZ R193, R121, R225, R69 ;  /* 0x000000e179c17223 */ /* 0x000fe40000010045 */
[----:B------:R-:W-:-:S02]  /*4ca0*/  FFMA.FTZ R192, R120, R224, R68 ;  /* 0x000000e078c07223 */ /* 0x000fc40000010044 */
[C---:B------:R-:W-:Y:S02]  /*4cb0*/  FADD.FTZ R233, -R0.reuse, R205 ;  /* 0x000000cd00e97221 */ /* 0x040fe40000010100 */
[C---:B------:R-:W-:Y:S02]  /*4cc0*/  FADD.FTZ R204, -R0.reuse, R196 ;  /* 0x000000c400cc7221 */ /* 0x040fe40000010100 */
[C---:B-1----:R-:W-:Y:S02]  /*4cd0*/  FADD.FTZ R221, -R0.reuse, R218 ;  /* 0x000000da00dd7221 */ /* 0x042fe40000010100 */
[C---:B------:R-:W-:Y:S02]  /*4ce0*/  FADD.FTZ R222, -R0.reuse, R219 ;  /* 0x000000db00de7221 */ /* 0x040fe40000010100 */
[C---:B------:R-:W-:Y:S02]  /*4cf0*/  FADD.FTZ R229, -R0.reuse, R206 ;  /* 0x000000ce00e57221 */ /* 0x040fe40000010100 */
[----:B------:R-:W-:-:S02]  /*4d00*/  FADD.FTZ R206, -R0, R199 ;  /* 0x000000c700ce7221 */ /* 0x000fc40000010100 */
[----:B------:R-:W-:-:S04]  /*4d10*/  IMAD.WIDE.U32 R218, R241, R252, c[0x0][0x210] ;  /* 0x00008400f1da7625 */ /* 0x000fc800078e00fc */
[C---:B------:R-:W-:Y:S02]  /*4d20*/  FADD.FTZ R199, -R0.reuse, R201 ;  /* 0x000000c900c77221 */ /* 0x040fe40000010100 */
[----:B------:R-:W-:Y:S02]  /*4d30*/  FADD.FTZ R205, -R0, R207 ;  /* 0x000000cf00cd7221 */ /* 0x000fe40000010100 */
[C---:B------:R-:W-:Y:S02]  /*4d40*/  FMUL.FTZ R228, R3.reuse, R222 ;  /* 0x000000de03e47220 */ /* 0x040fe40000410000 */
[C---:B------:R-:W-:Y:S02]  /*4d50*/  FMUL.FTZ R227, R3.reuse, R221 ;  /* 0x000000dd03e37220 */ /* 0x040fe40000410000 */
[C---:B------:R-:W-:Y:S02]  /*4d60*/  FMUL.FTZ R201, R3.reuse, R217 ;  /* 0x000000d903c97220 */ /* 0x040fe40000410000 */
[----:B------:R-:W-:-:S02]  /*4d70*/  FMUL.FTZ R196, R3, R216 ;  /* 0x000000d803c47220 */ /* 0x000fc40000410000 */
[C---:B------:R-:W-:Y:S02]  /*4d80*/  FADD.FTZ R207, -R0.reuse, R197 ;  /* 0x000000c500cf7221 */ /* 0x040fe40000010100 */
[C---:B------:R-:W-:Y:S01]  /*4d90*/  FADD.FTZ R220, -R0.reuse, R198 ;  /* 0x000000c600dc7221 */ /* 0x040fe20000010100 */
[----:B------:R1:W-:Y:S01]  /*4da0*/  STG.E.128 [R218.64], R192 ;  /* 0x000000c0da007986 */ /* 0x0003e2000c101d04 */
[C---:B------:R-:W-:Y:S02]  /*4db0*/  FADD.FTZ R198, -R0.reuse, R202 ;  /* 0x000000ca00c67221 */ /* 0x040fe40000010100 */
[C---:B------:R-:W-:Y:S02]  /*4dc0*/  FADD.FTZ R197, -R0.reuse, R203 ;  /* 0x000000cb00c57221 */ /* 0x040fe40000010100 */
[C---:B------:R-:W-:Y:S02]  /*4dd0*/  FADD.FTZ R202, -R0.reuse, R212 ;  /* 0x000000d400ca7221 */ /* 0x040fe40000010100 */
[----:B------:R-:W-:-:S02]  /*4de0*/  FADD.FTZ R203, -R0, R213 ;  /* 0x000000d500cb7221 */ /* 0x000fc40000010100 */
[----:B------:R-:W-:-:S04]  /*4df0*/  IMAD.WIDE.U32 R212, R240, R252, c[0x0][0x208] ;  /* 0x00008200f0d47625 */ /* 0x000fc800078e00fc */
[----:B------:R-:W-:Y:S02]  /*4e00*/  FMUL.FTZ R230, R3, R230 ;  /* 0x000000e603e67220 */ /* 0x000fe40000410000 */
[----:B-1----:R-:W-:Y:S02]  /*4e10*/  FFMA.FTZ R195, R127, R228, R27 ;  /* 0x000000e47fc37223 */ /* 0x002fe4000001001b */
[----:B------:R-:W-:Y:S02]  /*4e20*/  FFMA.FTZ R194, R126, R227, R26 ;  /* 0x000000e37ec27223 */ /* 0x000fe4000001001a */
[----:B------:R-:W-:Y:S02]  /*4e30*/  FFMA.FTZ R193, R125, R201, R25 ;  /* 0x000000c97dc17223 */ /* 0x000fe40000010019 */
[----:B------:R-:W-:Y:S02]  /*4e40*/  FFMA.FTZ R192, R124, R196, R24 ;  /* 0x000000c47cc07223 */ /* 0x000fe40000010018 */
[----:B------:R-:W-:-:S02]  /*4e50*/  FMUL.FTZ R237, R3, R237 ;  /* 0x000000ed03ed7220 */ /* 0x000fc40000410000 */
[C---:B------:R-:W-:Y:S01]  /*4e60*/  FMUL.FTZ R238, R3.reuse, R235 ;  /* 0x000000eb03ee7220 */ /* 0x040fe20000410000 */
[----:B------:R1:W-:Y:S01]  /*4e70*/  STG.E.128 [R212.64], R192 ;  /* 0x000000c0d4007986 */ /* 0x0003e2000c101d04 */
[----:B------:R-:W-:Y:S02]  /*4e80*/  FMUL.FTZ R239, R3, R234 ;  /* 0x000000ea03ef7220 */ /* 0x000fe40000410000 */
[C---:B------:R-:W-:Y:S02]  /*4e90*/  FADD.FTZ R225, -R0.reuse, R214 ;  /* 0x000000d600e17221 */ /* 0x040fe40000010100 */
[C---:B------:R-:W-:Y:S02]  /*4ea0*/  FADD.FTZ R226, -R0.reuse, R215 ;  /* 0x000000d700e27221 */ /* 0x040fe40000010100 */
[C---:B------:R-:W-:Y:S02]  /*4eb0*/  FADD.FTZ R236, -R0.reuse, R208 ;  /* 0x000000d000ec7221 */ /* 0x040fe40000010100 */
[----:B------:R-:W-:-:S02]  /*4ec0*/  FADD.FTZ R231, -R0, R209 ;  /* 0x000000d100e77221 */ /* 0x000fc40000010100 */
[C---:B------:R-:W-:Y:S02]  /*4ed0*/  FADD.FTZ R221, -R0.reuse, R210 ;  /* 0x000000d200dd7221 */ /* 0x040fe40000010100 */
[----:B------:R-:W-:Y:S02]  /*4ee0*/  FADD.FTZ R224, -R0, R211 ;  /* 0x000000d300e07221 */ /* 0x000fe40000010100 */
[----:B------:R-:W-:-:S04]  /*4ef0*/  IMAD.WIDE.U32 R216, R240, R252, c[0x0][0x210] ;  /* 0x00008400f0d87625 */ /* 0x000fc800078e00fc */
[C---:B-1----:R-:W-:Y:S02]  /*4f00*/  FMUL.FTZ R192, R3.reuse, R199 ;  /* 0x000000c703c07220 */ /* 0x042fe40000410000 */
        /* <DEDUP_REMOVED lines=9> */
[----:B------:R-:W-:-:S04]  /*4fa0*/  IMAD.WIDE.U32 R218, R250, R252, c[0x0][0x208] ;  /* 0x00008200fada7625 */ /* 0x000fc800078e00fc */
        /* <DEDUP_REMOVED lines=8> */
[----:B------:R-:W-:Y:S01]  /*5030*/  IMAD.WIDE.U32 R222, R250, R252, c[0x0][0x210] ;  /* 0x00008400fade7625 */ /* 0x000fe200078e00fc */
[----:B------:R1:W-:Y:S03]  /*5040*/  STG.E.128 [R216.64], R196 ;  /* 0x000000c4d8007986 */ /* 0x0003e6000c101d04 */
[----:B------:R-:W-:Y:S02]  /*5050*/  FFMA.FTZ R207, R139, R239, R79 ;  /* 0x000000ef8bcf7223 */ /* 0x000fe4000001004f */
[----:B------:R-:W-:-:S02]  /*5060*/  FFMA.FTZ R206, R138, R238, R78 ;  /* 0x000000ee8ace7223 */ /* 0x000fc4000001004e */
[----:B------:R-:W-:Y:S02]  /*5070*/  FFMA.FTZ R205, R137, R237, R77 ;  /* 0x000000ed89cd7223 */ /* 0x000fe4000001004d */
[----:B------:R-:W-:Y:S02]  /*5080*/  FFMA.FTZ R204, R136, R230, R76 ;  /* 0x000000e688cc7223 */ /* 0x000fe4000001004c */
[C---:B------:R-:W-:Y:S02]  /*5090*/  FMUL.FTZ R232, R3.reuse, R232 ;  /* 0x000000e803e87220 */ /* 0x040fe40000410000 */
[C---:B------:R-:W-:Y:S02]  /*50a0*/  FMUL.FTZ R233, R3.reuse, R233 ;  /* 0x000000e903e97220 */ /* 0x040fe40000410000 */
[C---:B------:R-:W-:Y:S01]  /*50b0*/  FMUL.FTZ R234, R3.reuse, R229 ;  /* 0x000000e503ea7220 */ /* 0x040fe20000410000 */
[----:B------:R-:W-:Y:S01]  /*50c0*/  STG.E.128 [R218.64], R200 ;  /* 0x000000c8da007986 */ /* 0x000fe2000c101d04 */
[----:B------:R-:W-:-:S02]  /*50d0*/  FMUL.FTZ R214, R3, R220 ;  /* 0x000000dc03d67220 */ /* 0x000fc40000410000 */
[C---:B------:R-:W-:Y:S01]  /*50e0*/  FMUL.FTZ R209, R3.reuse, R225 ;  /* 0x000000e103d17220 */ /* 0x040fe20000410000 */
[----:B------:R2:W-:Y:S01]  /*50f0*/  STG.E.128 [R222.64], R204 ;  /* 0x000000ccde007986 */ /* 0x0005e2000c101d04 */
[C---:B------:R-:W-:Y:S02]  /*5100*/  FMUL.FTZ R210, R3.reuse, R226 ;  /* 0x000000e203d27220 */ /* 0x040fe40000410000 */
[C---:B------:R-:W-:Y:S02]  /*5110*/  FMUL.FTZ R211, R3.reuse, R236 ;  /* 0x000000ec03d37220 */ /* 0x040fe40000410000 */
[C---:B------:R-:W-:Y:S02]  /*5120*/  FMUL.FTZ R220, R3.reuse, R231 ;  /* 0x000000e703dc7220 */ /* 0x040fe40000410000 */
[C---:B------:R-:W-:Y:S02]  /*5130*/  FMUL.FTZ R221, R3.reuse, R221 ;  /* 0x000000dd03dd7220 */ /* 0x040fe40000410000 */
[----:B------:R-:W-:-:S02]  /*5140*/  FMUL.FTZ R3, R3, R224 ;  /* 0x000000e003037220 */ /* 0x000fc40000410000 */
[----:B-1----:R-:W-:Y:S02]  /*5150*/  FFMA.FTZ R199, R143, R235, R35 ;  /* 0x000000eb8fc77223 */ /* 0x002fe40000010023 */
[----:B------:R-:W-:Y:S02]  /*5160*/  FFMA.FTZ R198, R142, R234, R34 ;  /* 0x000000ea8ec67223 */ /* 0x000fe40000010022 */
[----:B------:R-:W-:Y:S02]  /*5170*/  FFMA.FTZ R197, R141, R233, R33 ;  /* 0x000000e98dc57223 */ /* 0x000fe40000010021 */
[----:B------:R-:W-:Y:S02]  /*5180*/  FFMA.FTZ R196, R140, R232, R32 ;  /* 0x000000e88cc47223 */ /* 0x000fe40000010020 */
[----:B--2---:R-:W-:-:S04]  /*5190*/  IMAD.WIDE.U32 R222, R249, R252, c[0x0][0x208] ;  /* 0x00008200f9de7625 */ /* 0x004fc800078e00fc */
[----:B------:R-:W-:-:S04]  /*51a0*/  IMAD.WIDE.U32 R224, R249, R252, c[0x0][0x210] ;  /* 0x00008400f9e07625 */ /* 0x000fc800078e00fc */
[----:B------:R-:W-:Y:S02]  /*51b0*/  FFMA.FTZ R203, R147, R235, R83 ;  /* 0x000000eb93cb7223 */ /* 0x000fe40000010053 */
        /* <DEDUP_REMOVED lines=21> */
[----:B------:R4:W-:Y:S01]  /*5310*/  STG.E.128 [R228.64], R212 ;  /* 0x000000d4e4007986 */ /* 0x0009e2000c101d04 */
[----:B-1----:R-:W-:-:S03]  /*5320*/  IMAD.WIDE.U32 R198, R2, R252, c[0x0][0x210] ;  /* 0x0000840002c67625 */ /* 0x002fc600078e00fc */
[----:B------:R1:W-:Y:S01]  /*5330*/  STG.E.128 [R230.64], R216 ;  /* 0x000000d8e6007986 */ /* 0x0003e2000c101d04 */
[----:B--2---:R-:W-:Y:S02]  /*5340*/  FFMA.FTZ R203, R163, R194, R91 ;  /* 0x000000c2a3cb7223 */ /* 0x004fe4000001005b */
[----:B------:R-:W-:Y:S02]  /*5350*/  FFMA.FTZ R202, R162, R193, R90 ;  /* 0x000000c1a2ca7223 */ /* 0x000fe4000001005a */
[----:B------:R-:W-:Y:S02]  /*5360*/  FFMA.FTZ R201, R161, R192, R89 ;  /* 0x000000c0a1c97223 */ /* 0x000fe40000010059 */
[----:B------:R-:W-:Y:S02]  /*5370*/  FFMA.FTZ R200, R160, R0, R88 ;  /* 0x00000000a0c87223 */ /* 0x000fe40000010058 */
[----:B------:R-:W-:-:S04]  /*5380*/  IMAD.WIDE.U32 R196, R245, R252, c[0x0][0x208] ;  /* 0x00008200f5c47625 */ /* 0x000fc800078e00fc */
[----:B---3--:R-:W-:-:S04]  /*5390*/  IMAD.WIDE.U32 R204, R245, R252, c[0x0][0x210] ;  /* 0x00008400f5cc7625 */ /* 0x008fc800078e00fc */
[----:B----4-:R-:W-:Y:S02]  /*53a0*/  FFMA.FTZ R215, R167, R210, R47 ;  /* 0x000000d2a7d77223 */ /* 0x010fe4000001002f */
[----:B------:R-:W-:Y:S02]  /*53b0*/  FFMA.FTZ R214, R166, R209, R46 ;  /* 0x000000d1a6d67223 */ /* 0x000fe4000001002e */
[----:B------:R-:W-:Y:S02]  /*53c0*/  FFMA.FTZ R213, R165, R208, R45 ;  /* 0x000000d0a5d57223 */ /* 0x000fe4000001002d */
[----:B------:R-:W-:Y:S02]  /*53d0*/  FFMA.FTZ R212, R164, R195, R44 ;  /* 0x000000c3a4d47223 */ /* 0x000fe4000001002c */
[----:B-1----:R-:W-:Y:S02]  /*53e0*/  FFMA.FTZ R219, R171, R210, R95 ;  /* 0x000000d2abdb7223 */ /* 0x002fe4000001005f */
        /* <DEDUP_REMOVED lines=14> */
[----:B------:R-:W-:Y:S01]  /*54d0*/  FFMA.FTZ R224, R176, R211, R96 ;  /* 0x000000d3b0e07223 */ /* 0x000fe20000010060 */
[----:B------:R0:W-:Y:S04]  /*54e0*/  STG.E.128 [R204.64], R216 ;  /* 0x000000d8cc007986 */ /* 0x0001e8000c101d04 */
[----:B------:R0:W-:Y:S04]  /*54f0*/  STG.E.128 [R206.64], R192 ;  /* 0x000000c0ce007986 */ /* 0x0001e8000c101d04 */
[----:B------:R0:W-:Y:S02]  /*5500*/  STG.E.128 [R222.64], R224 ;  /* 0x000000e0de007986 */ /* 0x0001e4000c101d04 */
[----:B0----5:R-:W-:Y:S01]  /*5510*/  @P1 CALL.REL.NOINC `(.L_x_35677) ;  /* 0x0000001000001944 */ /* 0x021fe20003c00000 */
[----:B------:R-:W-:Y:S05]  /*5520*/  BRA `(.L_x_35678) ;  /* 0xffffba3000007947 */ /* 0x000fea000383ffff */
.L_x_35677:
[----:B------:R-:W-:Y:S05]  /*5530*/  EXIT ;  /* 0x000000000000794d */ /* 0x000fea0003800000 */
.L_x_35675:
[----:B-1----:R-:W-:Y:S01]  /*5540*/  HFMA2.MMA R247, -RZ, RZ, 0, 5.9604644775390625e-08 ;  /* 0x00000001fff77435 */ /* 0x002fe200000001ff */
[----:B------:R-:W-:-:S02]  /*5550*/  MOV R3, R0 ;  /* 0x0000000000037202 */ /* 0x000fc40000000f00 */
[----:B------:R-:W-:-:S03]  /*5560*/  MOV R246, 0x5580 ;  /* 0x0000558000f67802 */ /* 0x000fc60000000f00 */
[----:B------:R-:W-:Y:S05]  /*5570*/  CALL.REL.NOINC `($__internal_73_$__cuda_sm70_shflsync_bfly_p) ;  /* 0x0000093000007944 */ /* 0x000fea0003c00000 */
[----:B01---5:R-:W-:Y:S05]  /*5580*/  BRA `(.L_x_35679) ;  /* 0xffffe5e000007947 */ /* 0x023fea000383ffff */
.L_x_35676:
[----:B------:R-:W-:Y:S01]  /*5590*/  HFMA2.MMA R247, -RZ, RZ, 0, 1.1920928955078125e-07 ;  /* 0x00000002fff77435 */ /* 0x000fe200000001ff */
[----:B------:R-:W-:Y:S02]  /*55a0*/  MOV R3, R0 ;  /* 0x0000000000037202 */ /* 0x000fe40000000f00 */
[----:B------:R-:W-:-:S03]  /*55b0*/  MOV R246, 0x55d0 ;  /* 0x000055d000f67802 */ /* 0x000fc60000000f00 */
[----:B------:R-:W-:Y:S05]  /*55c0*/  CALL.REL.NOINC `($__internal_73_$__cuda_sm70_shflsync_bfly_p) ;  /* 0x000008e000007944 */ /* 0x000fea0003c00000 */
[----:B-1---5:R-:W-:Y:S01]  /*55d0*/  FADD.FTZ R0, R0, R3 ;  /* 0x0000000300007221 */ /* 0x022fe20000010000 */
[----:B------:R-:W-:Y:S02]  /*55e0*/  MOV R247, 0x4 ;  /* 0x0000000400f77802 */ /* 0x000fe40000000f00 */
[----:B------:R-:W-:Y:S02]  /*55f0*/  MOV R246, 0x5620 ;  /* 0x0000562000f67802 */ /* 0x000fe40000000f00 */
[----:B------:R-:W-:Y:S02]  /*5600*/  MOV R3, R0 ;  /* 0x0000000000037202 */ /* 0x000fe40000000f00 */
[----:B0-----:R-:W-:Y:S05]  /*5610*/  CALL.REL.NOINC `($__internal_73_$__cuda_sm70_shflsync_bfly_p) ;  /* 0x0000089000007944 */ /* 0x001fea0003c00000 */
[----:B-1---5:R-:W-:Y:S01]  /*5620*/  FADD.FTZ R0, R0, R3 ;  /* 0x0000000300007221 */ /* 0x022fe20000010000 */
[----:B------:R-:W-:Y:S01]  /*5630*/  HFMA2.MMA R247, -RZ, RZ, 0, 4.76837158203125e-07 ;  /* 0x00000008fff77435 */ /* 0x000fe200000001ff */
[----:B------:R-:W-:-:S03]  /*5640*/  MOV R246, 0x5670 ;  /* 0x0000567000f67802 */ /* 0x000fc60000000f00 */
[----:B------:R-:W-:Y:S02]  /*5650*/  MOV R3, R0 ;  /* 0x0000000000037202 */ /* 0x000fe40000000f00 */
[----:B0-----:R-:W-:Y:S05]  /*5660*/  CALL.REL.NOINC `($__internal_73_$__cuda_sm70_shflsync_bfly_p) ;  /* 0x0000084000007944 */ /* 0x001fea0003c00000 */
[----:B-1---5:R-:W-:Y:S01]  /*5670*/  FADD.FTZ R0, R0, R3 ;  /* 0x0000000300007221 */ /* 0x022fe20000010000 */
[----:B------:R-:W-:Y:S01]  /*5680*/  HFMA2.MMA R247, -RZ, RZ, 0, 9.5367431640625e-07 ;  /* 0x00000010fff77435 */ /* 0x000fe200000001ff */
[----:B------:R-:W-:-:S03]  /*5690*/  MOV R246, 0x56c0 ;  /* 0x000056c000f67802 */ /* 0x000fc60000000f00 */
[----:B------:R-:W-:Y:S02]  /*56a0*/  MOV R3, R0 ;  /* 0x0000000000037202 */ /* 0x000fe40000000f00 */
[----:B0-----:R-:W-:Y:S05]  /*56b0*/  CALL.REL.NOINC `($__internal_73_$__cuda_sm70_shflsync_bfly_p) ;  /* 0x000007f000007944 */ /* 0x001fea0003c00000 */
[----:B-1---5:R-:W-:Y:S01]  /*56c0*/  FADD.FTZ R0, R0, R3 ;  /* 0x0000000300007221 */ /* 0x022fe20000010000 */
[----:B------:R-:W-:-:S03]  /*56d0*/  HFMA2.MMA R247, -RZ, RZ, 0, 5.9604644775390625e-08 ;  /* 0x00000001fff77435 */ /* 0x000fc600000001ff */
        /* <DEDUP_REMOVED lines=97> */
[----:B------:R-:W-:-:S04]  /*5cf0*/  MOV R246, 0x5d20 ;  /* 0x00005d2000f67802 */ /* 0x000fc80000000f00 */
[----:B------:R1:W-:Y:S03]  /*5d00*/  STL [R1+0x4], R3 ;  /* 0x0000040301007387 */ /* 0x0003e60000100800 */
[----:B01----:R-:W-:Y:S05]  /*5d10*/  CALL.REL.NOINC `($__internal_73_$__cuda_sm70_shflsync_bfly_p) ;  /* 0x0000019000007944 */ /* 0x003fea0003c00000 */
[----:B------:R-:W2:Y:S01]  /*5d20*/  LDL.LU R246, [R1+0x4] ;  /* 0x0000040001f67983 */ /* 0x000ea20000300800 */
[----:B------:R-:W-:Y:S01]  /*5d30*/  MOV R247, 0x2 ;  /* 0x0000000200f77802 */ /* 0x000fe20000000f00 */
[----:B-12---:R-:W-:Y:S01]  /*5d40*/  FADD.FTZ R3, R246, R3 ;  /* 0x00000003f6037221 */ /* 0x006fe20000010000 */
[----:B------:R-:W-:-:S04]  /*5d50*/  MOV R246, 0x5d80 ;  /* 0x00005d8000f67802 */ /* 0x000fc80000000f00 */
[----:B------:R1:W-:Y:S03]  /*5d60*/  STL [R1+0x4], R3 ;  /* 0x0000040301007387 */ /* 0x0003e60000100800 */
[----:B01---5:R-:W-:Y:S05]  /*5d70*/  CALL.REL.NOINC `($__internal_73_$__cuda_sm70_shflsync_bfly_p) ;  /* 0x0000013000007944 */ /* 0x023fea0003c00000 */
[----:B------:R-:W2:Y:S01]  /*5d80*/  LDL.LU R246, [R1+0x4] ;  /* 0x0000040001f67983 */ /* 0x000ea20000300800 */
[----:B------:R-:W-:Y:S01]  /*5d90*/  HFMA2.MMA R247, -RZ, RZ, 0, 2.384185791015625e-07 ;  /* 0x00000004fff77435 */ /* 0x000fe200000001ff */
[----:B-12---:R-:W-:Y:S01]  /*5da0*/  FADD.FTZ R3, R246, R3 ;  /* 0x00000003f6037221 */ /* 0x006fe20000010000 */
[----:B------:R-:W-:-:S04]  /*5db0*/  MOV R246, 0x5de0 ;  /* 0x00005de000f67802 */ /* 0x000fc80000000f00 */
[----:B------:R1:W-:Y:S04]  /*5dc0*/  STL [R1+0x4], R3 ;  /* 0x0000040301007387 */ /* 0x0003e80000100800 */
[----:B01---5:R-:W-:Y:S05]  /*5dd0*/  CALL.REL.NOINC `($__internal_73_$__cuda_sm70_shflsync_bfly_p) ;  /* 0x000000d000007944 */ /* 0x023fea0003c00000 */
[----:B------:R-:W2:Y:S01]  /*5de0*/  LDL.LU R246, [R1+0x4] ;  /* 0x0000040001f67983 */ /* 0x000ea20000300800 */
[----:B------:R-:W-:Y:S01]  /*5df0*/  MOV R247, 0x8 ;  /* 0x0000000800f77802 */ /* 0x000fe20000000f00 */
[----:B-12---:R-:W-:Y:S01]  /*5e00*/  FADD.FTZ R3, R246, R3 ;  /* 0x00000003f6037221 */ /* 0x006fe20000010000 */
[----:B------:R-:W-:-:S04]  /*5e10*/  MOV R246, 0x5e40 ;  /* 0x00005e4000f67802 */ /* 0x000fc80000000f00 */
[----:B------:R1:W-:Y:S03]  /*5e20*/  STL [R1+0x4], R3 ;  /* 0x0000040301007387 */ /* 0x0003e60000100800 */
[----:B01---5:R-:W-:Y:S05]  /*5e30*/  CALL.REL.NOINC `($__internal_73_$__cuda_sm70_shflsync_bfly_p) ;  /* 0x0000007000007944 */ /* 0x023fea0003c00000 */
[----:B------:R-:W2:Y:S01]  /*5e40*/  LDL.LU R246, [R1+0x4] ;  /* 0x0000040001f67983 */ /* 0x000ea20000300800 */
[----:B------:R-:W-:Y:S01]  /*5e50*/  HFMA2.MMA R247, -RZ, RZ, 0, 9.5367431640625e-07 ;  /* 0x00000010fff77435 */ /* 0x000fe200000001ff */
[----:B-12---:R-:W-:Y:S01]  /*5e60*/  FADD.FTZ R3, R246, R3 ;  /* 0x00000003f6037221 */ /* 0x006fe20000010000 */
[----:B------:R-:W-:-:S04]  /*5e70*/  MOV R246, 0x5ea0 ;  /* 0x00005ea000f67802 */ /* 0x000fc80000000f00 */
[----:B------:R1:W-:Y:S04]  /*5e80*/  STL [R1+0x4], R3 ;  /* 0x0000040301007387 */ /* 0x0003e80000100800 */
[----:B01---5:R-:W-:Y:S05]  /*5e90*/  CALL.REL.NOINC `($__internal_73_$__cuda_sm70_shflsync_bfly_p) ;  /* 0x0000001000007944 */ /* 0x023fea0003c00000 */
[----:B01---5:R-:W-:Y:S05]  /*5ea0*/  BRA `(.L_x_35680) ;  /* 0xffffe41000007947 */ /* 0x023fea000383ffff */
        .weak           $__internal_73_$__cuda_sm70_shflsync_bfly_p
        .type           $__internal_73_$__cuda_sm70_shflsync_bfly_p,@function
        .size           $__internal_73_$__cuda_sm70_shflsync_bfly_p,(.L_x_39517 - $__internal_73_$__cuda_sm70_shflsync_bfly_p)
$__internal_73_$__cuda_sm70_shflsync_bfly_p:
[----:B------:R0:W-:Y:S04]  /*5eb0*/  STL [R1+0x4c], R2 ;  /* 0x00004c0201007387 */ /* 0x0001e80000100800 */
[----:B------:R1:W-:Y:S01]  /*5ec0*/  STL [R1+0x48], R0 ;  /* 0x0000480001007387 */ /* 0x0003e20000100800 */
[----:B0-----:R-:W-:Y:S01]  /*5ed0*/  MOV R2, 0xffffffff ;  /* 0xffffffff00027802 */ /* 0x001fe20000000f00 */
[----:B-1----:R-:W-:-:S03]  /*5ee0*/  HFMA2.MMA R0, -RZ, RZ, 0, 1.847743988037109375e-06 ;  /* 0x0000001fff007435 */ /* 0x002fc600000001ff */
[----:B------:R-:W-:Y:S04]  /*5ef0*/  WARPSYNC R2 ;  /* 0x0000000200007348 */ /* 0x000fe80003800000 */
[----:B------:R0:W1:Y:S04]  /*5f00*/  SHFL.BFLY PT, R3, R3, R247, R0 ;  /* 0x0c0000f703037389 */ /* 0x00006800000e0000 */
[----:B0-----:R0:W5:Y:S04]  /*5f10*/  LDL.LU R2, [R1+0x4c] ;  /* 0x00004c0001027983 */ /* 0x0011680000300800 */
[----:B------:R0:W5:Y:S01]  /*5f20*/  LDL.LU R0, [R1+0x48] ;  /* 0x0000480001007983 */ /* 0x0001620000300800 */
[----:B------:R-:W-:-:S04]  /*5f30*/  MOV R247, 0x0 ;  /* 0x0000000000f77802 */ /* 0x000fc80000000f00 */
[----:B------:R-:W-:Y:S05]  /*5f40*/  RET.REL.NODEC R246 `(_ZN10layer_norm31ln_parallel_residual_fwd_kernelINS_13Kernel_traitsIfffffjLj1536ELj1ELj4ELj1ELj16ENS_18Kernel_traits_baseILj1536EfffffjLj128EEEEELb0ELb0ELb1EEEvNS_9FwdParamsE) ;  /* 0xffffa0b0f6007950 */ /* 0x000fea0003c3ffff */
.L_x_35681:
        /* <DEDUP_REMOVED lines=11> */
.L_x_39517:


//--------------------- .text._ZN10layer_norm31ln_parallel_residual_fwd_kernelINS_13Kernel_traitsIfffffjLj1536ELj1ELj4ELj1ELj16ENS_18Kernel_traits_baseILj1536EfffffjLj128EEEEELb0ELb1ELb0EEEvNS_9FwdParamsE --------------------------
	.section	.text._ZN10layer_norm31ln_parallel_residual_fwd_kernelINS_13Kernel_traitsIfffffjLj1536ELj1ELj4ELj1ELj16ENS_18Kernel_traits_baseILj1536EfffffjLj128EEEEELb0ELb1ELb0EEEvNS_9FwdParamsE,"ax",@progbits
	.sectioninfo	@"SHI_REGISTERS=182"
	.align	128
        .global         _ZN10layer_norm31ln_parallel_residual_fwd_kernelINS_13Kernel_traitsIfffffjLj1536ELj1ELj4ELj1ELj16ENS_18Kernel_traits_baseILj1536EfffffjLj128EEEEELb0ELb1ELb0EEEvNS_9FwdParamsE
        .type           _ZN10layer_norm31ln_parallel_residual_fwd_kernelINS_13Kernel_traitsIfffffjLj1536ELj1ELj4ELj1ELj16ENS_18Kernel_traits_baseILj1536EfffffjLj128EEEEELb0ELb1ELb0EEEvNS_9FwdParamsE,@function
        .size           _ZN10layer_norm31ln_parallel_residual_fwd_kernelINS_13Kernel_traitsIfffffjLj1536ELj1ELj4ELj1ELj16ENS_18Kernel_traits_baseILj1536EfffffjLj128EEEEELb0ELb1ELb0EEEvNS_9FwdParamsE,(.L_x_39518 - _ZN10layer_norm31ln_parallel_residual_fwd_kernelINS_13Kernel_traitsIfffffjLj1536ELj1ELj4ELj1ELj16ENS_18Kernel_traits_baseILj1536EfffffjLj128EEEEELb0ELb1ELb0EEEvNS_9FwdParamsE)
        .other          _ZN10layer_norm31ln_parallel_residual_fwd_kernelINS_13Kernel_traitsIfffffjLj1536ELj1ELj4ELj1ELj16ENS_18Kernel_traits_baseILj1536EfffffjLj128EEEEELb0ELb1ELb0EEEvNS_9FwdParamsE,@"STO_CUDA_ENTRY STV_DEFAULT"
_ZN10layer_norm31ln_parallel_residual_fwd_kernelINS_13Kernel_traitsIfffffjLj1536ELj1ELj4ELj1ELj16ENS_18Kernel_traits_baseILj1536EfffffjLj128EEEEELb0ELb1ELb0EEEvNS_9FwdParamsE:
.text._ZN10layer_norm31ln_parallel_residual_fwd_kernelINS_13Kernel_traitsIfffffjLj1536ELj1ELj4ELj1ELj16ENS_18Kernel_traits_baseILj1536EfffffjLj128EEEEELb0ELb1ELb0EEEvNS_9FwdParamsE:
        /* <DEDUP_REMOVED lines=9> */
[----:B0-----:R-:W-:-:S02]  /*0090*/  LOP3.LUT R3, R52, 0x1f, RZ, 0xc, !PT ;  /* 0x0000001f34037812 */ /* 0x001fc400078e0cff */
[----:B------:R-:W-:Y:S02]  /*00a0*/  LOP3.LUT R96, R52, 0x1f, RZ, 0xc0, !PT ;  /* 0x0000001f34607812 */ /* 0x000fe400078ec0ff */
[----:B------:R-:W-:-:S04]  /*00b0*/  LEA.HI.SX32 R0, R0, R3, 0x1e ;  /* 0x0000000300007211 */ /* 0x000fc800078ff2ff */
[C---:B------:R-:W-:Y:S02]  /*00c0*/  ISETP.GE.U32.AND P6, PT, R0.reuse, 0x40, PT ;  /* 0x000000400000780c */ /* 0x040fe40003fc6070 */
[C---:B------:R-:W-:Y:S02]  /*00d0*/  ISETP.GE.U32.AND P5, PT, R0.reuse, 0x60, PT ;  /* 0x000000600000780c */ /* 0x040fe40003fa6070 */
[C---:B------:R-:W-:Y:S02]  /*00e0*/  ISETP.GE.U32.AND P4, PT, R0.reuse, 0x80, PT ;  /* 0x000000800000780c */ /* 0x040fe40003f86070 */
[C---:B------:R-:W-:Y:S02]  /*00f0*/  LOP3.LUT P1, RZ, R0.reuse, 0xffffffe0, RZ, 0xc0, !PT ;  /* 0xffffffe000ff7812 */ /* 0x040fe4000782c0ff */
        /* <DEDUP_REMOVED lines=11> */
[----:B------:R-:W-:Y:S01]  /*01b0*/  CS2R R6, SRZ ;  /* 0x0000000000067805 */ /* 0x000fe2000001ff00 */
[----:B------:R-:W-:Y:S01]  /*01c0*/  CS2R R4, SRZ ;  /* 0x0000000000047805 */ /* 0x000fe2000001ff00 */
[----:B------:R-:W-:-:S07]  /*01d0*/  ISETP.NE.AND.EX P0, PT, RZ, c[0x0][0x21c], PT, P0 ;  /* 0x00008700ff007a0c */ /* 0x000fce0003f05300 */
[----:B------:R-:W-:-:S06]  /*01e0*/  IMAD.WIDE.U32 R8, R96, R9, c[0x0][0x1b0] ;  /* 0x00006c0060087625 */ /* 0x000fcc00078e0009 */
[C---:B------:R-:W-:Y:S01]  /*01f0*/  @P0 LEA R2, P2, R96.reuse, c[0x0][0x218], 0x4 ;  /* 0x0000860060020a11 */ /* 0x040fe200078420ff */
[----:B------:R-:W5:Y:S03]  /*0200*/  LDG.E.128 R8, [R8.64] ;  /* 0x0000000408087981 */ /* 0x000f66000c1e1d00 */
[----:B------:R-:W-:-:S05]  /*0210*/  @P0 LEA.HI.X R3, R96, c[0x0][0x21c], RZ, 0x4, P2 ;  /* 0x0000870060030a11 */ /* 0x000fca00010f24ff */
[----:B------:R0:W5:Y:S01]  /*0220*/  @P0 LDG.E.128 R4, [R2.64] ;  /* 0x0000000402040981 */ /* 0x000162000c1e1d00 */
[----:B------:R-:W-:-:S03]  /*0230*/  LOP3.LUT R96, R96, 0x20, RZ, 0xfc, !PT ;  /* 0x0000002060607812 */ /* 0x000fc600078efcff */
.L_x_35683:
[----:B-1----:R-:W-:Y:S05]  /*0240*/  BSYNC B0 ;  /* 0x0000000000007941 */ /* 0x002fea0003800000 */
.L_x_35682:
[----:B------:R-:W-:Y:S01]  /*0250*/  BSSY B0, `(.L_x_35684) ;  /* 0x000000d000007945 */ /* 0x000fe20003800000 */
[----:B------:R-:W-:Y:S05]  /*0260*/  @!P6 BRA `(.L_x_35685) ;  /* 0x000000b00000e947 */ /* 0x000fea0003800000 */
[----:B------:R-:W-:Y:S01]  /*0270*/  ISETP.NE.U32.AND P0, PT, RZ, c[0x0][0x218], PT ;  /* 0x00008600ff007a0c */ /* 0x000fe20003f05070 */
[----:B------:R-:W-:Y:S01]  /*0280*/  CS2R R14, SRZ ;  /* 0x00000000000e7805 */ /* 0x000fe2000001ff00 */
[----:B------:R-:W-:Y:S01]  /*0290*/  MOV R17, 0x10 ;  /* 0x0000001000117802 */ /* 0x000fe20000000f00 */
[----:B------:R-:W-:Y:S01]  /*02a0*/  CS2R R12, SRZ ;  /* 0x00000000000c7805 */ /* 0x000fe2000001ff00 */
[----:B------:R-:W-:-:S03]  /*02b0*/  ISETP.NE.AND.EX P0, PT, RZ, c[0x0][0x21c], PT, P0 ;  /* 0x00008700ff007a0c */ /* 0x000fc60003f05300 */
[----:B------:R-:W-:-:S06]  /*02c0*/  IMAD.WIDE.U32 R16, R96, R17, c[0x0][0x1b0] ;  /* 0x00006c0060107625 */ /* 0x000fcc00078e0011 */
[----:B------:R-:W5:Y:S04]  /*02d0*/  LDG.E.128 R16, [R16.64] ;  /* 0x0000000410107981 */ /* 0x000f68000c1e1d00 */
[----:B0-----:R-:W-:-:S04]  /*02e0*/  @P0 LEA R2, P2, R96, c[0x0][0x218], 0x4 ;  /* 0x0000860060020a11 */ /* 0x001fc800078420ff */
[----:B------:R-:W-:-:S05]  /*02f0*/  @P0 LEA.HI.X R3, R96, c[0x0][0x21c], RZ, 0x4, P2 ;  /* 0x0000870060030a11 */ /* 0x000fca00010f24ff */
[----:B------:R0:W5:Y:S01]  /*0300*/  @P0 LDG.E.128 R12, [R2.64] ;  /* 0x00000004020c0981 */ /* 0x000162000c1e1d00 */
[----:B------:R-:W-:-:S03]  /*0310*/  IADD3 R96, R96, 0x20, RZ ;  /* 0x0000002060607810 */ /* 0x000fc60007ffe0ff */
.L_x_35685:
[----:B------:R-:W-:Y:S05]  /*0320*/  BSYNC B0 ;  /* 0x0000000000007941 */ /* 0x000fea0003800000 */
.L_x_35684:
[----:B------:R-:W-:Y:S01]  /*0330*/  BSSY B0, `(.L_x_35686) ;  /* 0x000000d000007945 */ /* 0x000fe20003800000 */
[----:B------:R-:W-:Y:S05]  /*0340*/  @!P5 BRA `(.L_x_35687) ;  /* 0x000000b00000d947 */ /* 0x000fea0003800000 */
[----:B------:R-:W-:Y:S01]  /*0350*/  ISETP.NE.U32.AND P0, PT, RZ, c[0x0][0x218], PT ;  /* 0x00008600ff007a0c */ /* 0x000fe20003f05070 */
[----:B------:R-:W-:Y:S01]  /*0360*/  HFMA2.MMA R25, -RZ, RZ, 0, 9.5367431640625e-07 ;  /* 0x00000010ff197435 */ /* 0x000fe200000001ff */
[----:B------:R-:W-:Y:S01]  /*0370*/  CS2R R22, SRZ ;  /* 0x0000000000167805 */ /* 0x000fe2000001ff00 */
[----:B------:R-:W-:Y:S01]  /*0380*/  CS2R R20, SRZ ;  /* 0x0000000000147805 */ /* 0x000fe2000001ff00 */
[----:B------:R-:W-:-:S07]  /*0390*/  ISETP.NE.AND.EX P0, PT, RZ, c[0x0][0x21c], PT, P0 ;  /* 0x00008700ff007a0c */ /* 0x000fce0003f05300 */
[----:B------:R-:W-:-:S06]  /*03a0*/  IMAD.WIDE.U32 R24, R96, R25, c[0x0][0x1b0] ;  /* 0x00006c0060187625 */ /* 0x000fcc00078e0019 */
[C---:B0-----:R-:W-:Y:S01]  /*03b0*/  @P0 LEA R2, P2, R96.reuse, c[0x0][0x218], 0x4 ;  /* 0x0000860060020a11 */ /* 0x041fe200078420ff */
[----:B------:R-:W5:Y:S03]  /*03c0*/  LDG.E.128 R24, [R24.64] ;  /* 0x0000000418187981 */ /* 0x000f66000c1e1d00 */
[----:B------:R-:W-:-:S05]  /*03d0*/  @P0 LEA.HI.X R3, R96, c[0x0][0x21c], RZ, 0x4, P2 ;  /* 0x0000870060030a11 */ /* 0x000fca00010f24ff */
[----:B------:R0:W5:Y:S01]  /*03e0*/  @P0 LDG.E.128 R20, [R2.64] ;  /* 0x0000000402140981 */ /* 0x000162000c1e1d00 */
[----:B------:R-:W-:-:S03]  /*03f0*/  IADD3 R96, R96, 0x20, RZ ;  /* 0x0000002060607810 */ /* 0x000fc60007ffe0ff */
.L_x_35687:
[----:B------:R-:W-:Y:S05]  /*0400*/  BSYNC B0 ;  /* 0x0000000000007941 */ /* 0x000fea0003800000 */
.L_x_35686:
        /* <DEDUP_REMOVED lines=13> */
.L_x_35689:
[----:B------:R-:W-:Y:S05]  /*04e0*/  BSYNC B0 ;  /* 0x0000000000007941 */ /* 0x000fea0003800000 */
.L_x_35688:
        /* <DEDUP_REMOVED lines=13> */
.L_x_35691:
[----:B------:R-:W-:Y:S05]  /*05c0*/  BSYNC B0 ;  /* 0x0000000000007941 */ /* 0x000fea0003800000 */
.L_x_35690:
[----:B------:R-:W-:Y:S01]  /*05d0*/  ISETP.GE.U32.AND P0, PT, R0, 0xc0, PT ;  /* 0x000000c00000780c */ /* 0x000fe20003f06070 */
[----:B------:R-:W-:Y:S01]  /*05e0*/  BSSY B0, `(.L_x_35692) ;  /* 0x000000f000007945 */ /* 0x000fe20003800000 */
[----:B------:R-:W-:-:S11]  /*05f0*/  LOP3.LUT R166, R166, 0xffffdfff, RZ, 0xc0, !PT ;  /* 0xffffdfffa6a67812 */ /* 0x000fd600078ec0ff */
[----:B------:R-:W-:Y:S01]  /*0600*/  @P0 LOP3.LUT R166, R166, 0x2000, RZ, 0xfc, !PT ;  /* 0x00002000a6a60812 */ /* 0x000fe200078efcff */
        /* <DEDUP_REMOVED lines=12> */
.L_x_35693:
[----:B------:R-:W-:Y:S05]  /*06d0*/  BSYNC B0 ;  /* 0x0000000000007941 */ /* 0x000fea0003800000 */
.L_x_35692:
[----:B------:R-:W-:Y:S01]  /*06e0*/  ISETP.GE.U32.AND P0, PT, R0, 0xe0, PT ;  /* 0x000000e00000780c */ /* 0x000fe20003f06070 */
[----:B------:R-:W-:Y:S01]  /*06f0*/  BSSY B0, `(.L_x_35694) ;  /* 0x0000012000007945 */ /* 0x000fe20003800000 */
[----:B0-----:R-:W-:Y:S02]  /*0700*/  SHF.R.U32.HI R2, RZ, 0x5, R52 ;  /* 0x00000005ff027819 */ /* 0x001fe40000011634 */
[----:B------:R-:W-:Y:S02]  /*0710*/  LOP3.LUT R166, R166, 0xffffefff, RZ, 0xc0, !PT ;  /* 0xffffefffa6a67812 */ /* 0x000fe400078ec0ff */
[----:B------:R-:W-:Y:S02]  /*0720*/  LEA R100, R53, R2, 0x2 ;  /* 0x0000000235647211 */ /* 0x000fe400078e10ff */
[----:B------:R-:W-:-:S05]  /*0730*/  MOV R101, c[0x0][0x180] ;  /* 0x0000600000657a02 */ /* 0x000fca0000000f00 */
[----:B------:R-:W-:Y:S01]  /*0740*/  @P0 LOP3.LUT R166, R166, 0x1000, RZ, 0xfc, !PT ;  /* 0x00001000a6a60812 */ /* 0x000fe200078efcff */
[----:B------:R-:W-:Y:S05]  /*0750*/  @!P0 BRA `(.L_x_35695) ;  /* 0x000000b000008947 */ /* 0x000fea0003800000 */
[----:B------:R-:W-:Y:S01]  /*0760*/  ISETP.NE.U32.AND P0, PT, RZ, c[0x0][0x218], PT ;  /* 0x00008600ff007a0c */ /* 0x000fe20003f05070 */
[----:B------:R-:W-:Y:S01]  /*0770*/  CS2R R54, SRZ ;  /* 0x0000000000367805 */ /* 0x000fe2000001ff00 */
[----:B------:R-:W-:Y:S02]  /*0780*/  CS2R R52, SRZ ;  /* 0x0000000000347805 */ /* 0x000fe4000001ff00 */
[----:B------:R-:W-:Y:S01]  /*0790*/  ISETP.NE.AND.EX P0, PT, RZ, c[0x0][0x21c], PT, P0 ;  /* 0x00008700ff007a0c */ /* 0x000fe20003f05300 */
[----:B------:R-:W-:-:S12]  /*07a0*/  HFMA2.MMA R57, -RZ, RZ, 0, 9.5367431640625e-07 ;  /* 0x00000010ff397435 */ /* 0x000fd800000001ff */
[C---:B------:R-:W-:Y:S01]  /*07b0*/  @P0 LEA R2, P2, R96.reuse, c[0x0][0x218], 0x4 ;  /* 0x0000860060020a11 */ /* 0x040fe200078420ff */
[----:B------:R-:W-:-:S03]  /*07c0*/  IMAD.WIDE.U32 R56, R96, R57, c[0x0][0x1b0] ;  /* 0x00006c0060387625 */ /* 0x000fc600078e0039 */
[----:B------:R-:W-:-:S03]  /*07d0*/  @P0 LEA.HI.X R3, R96, c[0x0][0x21c], RZ, 0x4, P2 ;  /* 0x0000870060030a11 */ /* 0x000fc600010f24ff */
[----:B------:R-:W5:Y:S04]  /*07e0*/  LDG.E.128 R56, [R56.64] ;  /* 0x0000000438387981 */ /* 0x000f68000c1e1d00 */
[----:B------:R0:W5:Y:S01]  /*07f0*/  @P0 LDG.E.128 R52, [R2.64] ;  /* 0x0000000402340981 */ /* 0x000162000c1e1d00 */
[----:B------:R-:W-:-:S03]  /*0800*/  IADD3 R96, R96, 0x20, RZ ;  /* 0x0000002060607810 */ /* 0x000fc60007ffe0ff */
.L_x_35695:
[----:B------:R-:W-:Y:S05]  /*0810*/  BSYNC B0 ;  /* 0x0000000000007941 */ /* 0x000fea0003800000 */
.L_x_35694:
[----:B------:R-:W-:Y:S01]  /*0820*/  ISETP.GE.U32.AND P0, PT, R0, 0x100, PT ;  /* 0x000001000000780c */ /* 0x000fe20003f06070 */
[----:B------:R-:W-:Y:S01]  /*0830*/  BSSY B0, `(.L_x_35696) ;  /* 0x000000f000007945 */ /* 0x000fe20003800000 */
[----:B------:R-:W-:-:S11]  /*0840*/  LOP3.LUT R166, R166, 0xfffff7ff, RZ, 0xc0, !PT ;  /* 0xfffff7ffa6a67812 */ /* 0x000fd600078ec0ff */
[----:B------:R-:W-:Y:S01]  /*0850*/  @P0 LOP3.LUT R166, R166, 0x800, RZ, 0xfc, !PT ;  /* 0x00000800a6a60812 */ /* 0x000fe200078efcff */
[----:B------:R-:W-:Y:S05]  /*0860*/  @!P0 BRA `(.L_x_35697) ;  /* 0x000000b000008947 */ /* 0x000fea0003800000 */
[----:B------:R-:W-:Y:S01]  /*0870*/  ISETP.NE.U32.AND P0, PT, RZ, c[0x0][0x218], PT ;  /* 0x00008600ff007a0c */ /* 0x000fe20003f05070 */
[----:B------:R-:W-:Y:S01]  /*0880*/  CS2R R62, SRZ ;  /* 0x00000000003e7805 */ /* 0x000fe2000001ff00 */
[----:B------:R-:W-:Y:S02]  /*0890*/  CS2R R60, SRZ ;  /* 0x00000000003c7805 */ /* 0x000fe4000001ff00 */
[----:B------:R-:W-:Y:S02]  /*08a0*/  ISETP.NE.AND.EX P0, PT, RZ, c[0x0][0x21c], PT, P0 ;  /* 0x00008700ff007a0c */ /* 0x000fe40003f05300 */
[----:B------:R-:W-:-:S05]  /*08b0*/  MOV R65, 0x10 ;  /* 0x0000001000417802 */ /* 0x000fca0000000f00 */
[----:B------:R-:W-:-:S06]  /*08c0*/  IMAD.WIDE.U32 R64, R96, R65, c[0x0][0x1b0] ;  /* 0x00006c0060407625 */ /* 0x000fcc00078e0041 */
[C---:B0-----:R-:W-:Y:S01]  /*08d0*/  @P0 LEA R2, P2, R96.reuse, c[0x0][0x218], 0x4 ;  /* 0x0000860060020a11 */ /* 0x041fe200078420ff */
[----:B------:R-:W5:Y:S03]  /*08e0*/  LDG.E.128 R64, [R64.64] ;  /* 0x0000000440407981 */ /* 0x000f66000c1e1d00 */
[----:B------:R-:W-:-:S05]  /*08f0*/  @P0 LEA.HI.X R3, R96, c[0x0][0x21c], RZ, 0x4, P2 ;  /* 0x0000870060030a11 */ /* 0x000fca00010f24ff */
[----:B------:R0:W5:Y:S01]  /*0900*/  @P0 LDG.E.128 R60, [R2.64] ;  /* 0x00000004023c0981 */ /* 0x000162000c1e1d00 */
[----:B------:R-:W-:-:S03]  /*0910*/  IADD3 R96, R96, 0x20, RZ ;  /* 0x0000002060607810 */ /* 0x000fc60007ffe0ff */
.L_x_35697:
[----:B------:R-:W-:Y:S05]  /*0920*/  BSYNC B0 ;  /* 0x0000000000007941 */ /* 0x000fea0003800000 */
.L_x_35696:
        /* <DEDUP_REMOVED lines=8> */
[----:B------:R-:W-:Y:S01]  /*09b0*/  ISETP.NE.AND.EX P0, PT, RZ, c[0x0][0x21c], PT, P0 ;  /* 0x00008700ff007a0c */ /* 0x000fe20003f05300 */
[----:B------:R-:W-:-:S12]  /*09c0*/  HFMA2.MMA R73, -RZ, RZ, 0, 9.5367431640625e-07 ;  /* 0x00000010ff497435 */ /* 0x000fd800000001ff */
[C---:B0-----:R-:W-:Y:S01]  /*09d0*/  @P0 LEA R2, P2, R96.reuse, c[0x0][0x218], 0x4 ;  /* 0x0000860060020a11 */ /* 0x041fe200078420ff */
[----:B------:R-:W-:-:S03]  /*09e0*/  IMAD.WIDE.U32 R72, R96, R73, c[0x0][0x1b0] ;  /* 0x00006c0060487625 */ /* 0x000fc600078e0049 */
[----:B------:R-:W-:-:S03]  /*09f0*/  @P0 LEA.HI.X R3, R96, c[0x0][0x21c], RZ, 0x4, P2 ;  /* 0x0000870060030a11 */ /* 0x000fc600010f24ff */
[----:B------:R-:W5:Y:S04]  /*0a00*/  LDG.E.128 R72, [R72.64] ;  /* 0x0000000448487981 */ /* 0x000f68000c1e1d00 */
[----:B------:R0:W5:Y:S01]  /*0a10*/  @P0 LDG.E.128 R68, [R2.64] ;  /* 0x0000000402440981 */ /* 0x000162000c1e1d00 */
[----:B------:R-:W-:-:S03]  /*0a20*/  IADD3 R96, R96, 0x20, RZ ;  /* 0x0000002060607810 */ /* 0x000fc60007ffe0ff */
.L_x_35699:
[----:B------:R-:W-:Y:S05]  /*0a30*/  BSYNC B0 ;  /* 0x0000000000007941 */ /* 0x000fea0003800000 */
.L_x_35698:
        /* <DEDUP_REMOVED lines=16> */
.L_x_35701:
[----:B------:R-:W-:Y:S05]  /*0b40*/  BSYNC B0 ;  /* 0x0000000000007941 */ /* 0x000fea0003800000 */
.L_x_35700:
        /* <DEDUP_REMOVED lines=16> */
.L_x_35703:
[----:B------:R-:W-:Y:S05]  /*0c50*/  BSYNC B0 ;  /* 0x0000000000007941 */ /* 0x000fea0003800000 */
.L_x_35702:
        /* <DEDUP_REMOVED lines=9> */
[----:B------:R-:W-:-:S11]  /*0cf0*/  MOV R97, 0x10 ;  /* 0x0000001000617802 */ /* 0x000fd60000000f00 */
[----:B0-----:R-:W-:-:S04]  /*0d00*/  @P0 LEA R2, P2, R96, c[0x0][0x218], 0x4 ;  /* 0x0000860060020a11 */ /* 0x001fc800078420ff */
[C---:B------:R-:W-:Y:S01]  /*0d10*/  @P0 LEA.HI.X R3, R96.reuse, c[0x0][0x21c], RZ, 0x4, P2 ;  /* 0x0000870060030a11 */ /* 0x040fe200010f24ff */
[----:B------:R-:W-:-:S04]  /*0d20*/  IMAD.WIDE.U32 R96, R96, R97, c[0x0][0x1b0] ;  /* 0x00006c0060607625 */ /* 0x000fc800078e0061 */
[----:B------:R0:W5:Y:S04]  /*0d30*/  @P0 LDG.E.128 R92, [R2.64] ;  /* 0x00000004025c0981 */ /* 0x000168000c1e1d00 */
[----:B------:R-:W5:Y:S02]  /*0d40*/  LDG.E.128 R96, [R96.64] ;  /* 0x0000000460607981 */ /* 0x000f64000c1e1d00 */
.L_x_35705:
[----:B------:R-:W-:Y:S05]  /*0d50*/  BSYNC B0 ;  /* 0x0000000000007941 */ /* 0x000fea0003800000 */
.L_x_35704:
[----:B------:R-:W-:Y:S02]  /*0d60*/  ISETP.GE.AND P2, PT, R100, c[0x0][0x164], PT ;  /* 0x0000590064007a0c */ /* 0x000fe40003f46270 */
[----:B0-----:R-:W-:Y:S02]  /*0d70*/  MOV R2, c[0x0][0x184] ;  /* 0x0000610000027a02 */ /* 0x001fe40000000f00 */
[----:B------:R-:W-:-:S04]  /*0d80*/  LOP3.LUT P0, RZ, R101, c[0x0][0x178], RZ, 0xfc, !PT ;  /* 0x00005e0065ff7a12 */ /* 0x000fc8000780fcff */
[----:B------:R-:W-:-:S05]  /*0d90*/  LOP3.LUT P0, RZ, R2, c[0x0][0x17c], RZ, 0xfc, P0 ;  /* 0x00005f0002ff7a12 */ /* 0x000fca000000fcff */
[----:B------:R-:W-:Y:S08]  /*0da0*/  @P2 EXIT ;  /* 0x000000000000294d */ /* 0x000ff00003800000 */
[----:B------:R-:W-:Y:S01]  /*0db0*/  MOV R2, R100 ;  /* 0x0000006400027202 */ /* 0x000fe20000000f00 */
[----:B------:R-:W-:-:S03]  /*0dc0*/  ULDC.U8 UR6, c[0x0][0x1f0] ;  /* 0x00007c0000067ab9 */ /* 0x000fc60000000000 */
.L_x_35949:
        /* <DEDUP_REMOVED lines=12> */
[----:B------:R-:W-:Y:S02]  /*0e90*/  @P3 LEA.HI.X R163, R3, c[0x0][0x17c], RZ, 0x4, P2 ;  /* 0x00005f0003a33a11 */ /* 0x000fe400010f24ff */
[----:B------:R-:W-:Y:S01]  /*0ea0*/  ISETP.NE.U32.AND P2, PT, RZ, c[0x0][0x180], PT ;  /* 0x00006000ff007a0c */ /* 0x000fe20003f45070 */
[----:B------:R-:W-:Y:S02]  /*0eb0*/  HFMA2.MMA R152, -RZ, RZ, 0, 9.5367431640625e-07 ;  /* 0x00000010ff987435 */ /* 0x000fe400000001ff */
[----:B------:R0:W5:Y:S01]  /*0ec0*/  @P3 LDG.E.128 R100, [R162.64] ;  /* 0x00000004a2643981 */ /* 0x000162000c1e1d00 */
[----:B------:R-:W-:-:S07]  /*0ed0*/  ISETP.NE.AND.EX P2, PT, RZ, c[0x0][0x184], PT, P2 ;  /* 0x00006100ff007a0c */ /* 0x000fce0003f45320 */
[----:B------:R-:W-:-:S06]  /*0ee0*/  IMAD.WIDE.U32 R152, R3, R152, c[0x0][0x170] ;  /* 0x00005c0003987625 */ /* 0x000fcc00078e0098 */
[C---:B------:R-:W-:Y:S01]  /*0ef0*/  @P2 LEA R164, P4, R3.reuse, c[0x0][0x180], 0x4 ;  /* 0x0000600003a42a11 */ /* 0x040fe200078820ff */
[----:B------:R-:W5:Y:S03]  /*0f00*/  LDG.E.128 R152, [R152.64] ;  /* 0x0000000498987981 */ /* 0x000f66000c1e1d00 */
        /* <DEDUP_REMOVED lines=10> */
.L_x_35709:
[----:B-----5:R-:W-:Y:S01]  /*0fb0*/  FADD.FTZ R152, R104, R152 ;  /* 0x0000009868987221 */ /* 0x020fe20000010000 */
[----:B------:R-:W-:Y:S05]  /*0fc0*/  BRA `(.L_x_35710) ;  /* 0x0000002000007947 */ /* 0x000fea0003800000 */
.L_x_35708:
[----:B0----5:R-:W-:-:S04]  /*0fd0*/  FADD.FTZ R152, R100, R152 ;  /* 0x0000009864987221 */ /* 0x021fc80000010000 */
[----:B------:R-:W-:-:S05]  /*0fe0*/  @P2 FADD.FTZ R152, R104, R152 ;  /* 0x0000009868982221 */ /* 0x000fca0000010000 */
.L_x_35710:
[----:B-----5:R-:W-:Y:S02]  /*0ff0*/  MOV R108, R152 ;  /* 0x00000098006c7202 */ /* 0x020fe40000000f00 */
.L_x_35711:
[----:B------:R-:W-:Y:S05]  /*1000*/  @P3 BRA `(.L_x_35712) ;  /* 0x0000007000003947 */ /* 0x000fea0003800000 */
[----:B------:R-:W-:-:S04]  /*1010*/  ISETP.NE.U32.AND P4, PT, RZ, c[0x0][0x180], PT ;  /* 0x00006000ff007a0c */ /* 0x000fc80003f85070 */
[----:B------:R-:W-:-:S13]  /*1020*/  ISETP.NE.AND.EX P4, PT, RZ, c[0x0][0x184], PT, P4 ;  /* 0x00006100ff007a0c */ /* 0x000fda0003f85340 */
[----:B------:R-:W-:Y:S05]  /*1030*/  @P4 BRA `(.L_x_35713) ;  /* 0x0000002000004947 */ /* 0x000fea0003800000 */
[----:B------:R-:W-:Y:S05]  /*1040*/  @P0 BRA `(.L_x_35714) ;  /* 0x0000005000000947 */ /* 0x000fea0003800000 */
[----:B------:R-:W-:Y:S05]  /*1050*/  BRA `(.L_x_35715) ;  /* 0x0000005000007947 */ /* 0x000fea0003800000 */
.L_x_35713:
[----:B-----5:R-:W-:Y:S01]  /*1060*/  FADD.FTZ R153, R105, R153 ;  /* 0x0000009969997221 */ /* 0x020fe20000010000 */
[----:B------:R-:W-:Y:S05]  /*1070*/  BRA `(.L_x_35714) ;  /* 0x0000002000007947 */ /* 0x000fea0003800000 */
.L_x_35712:
[----:B-----5:R-:W-:-:S04]  /*1080*/  FADD.FTZ R153, R101, R153 ;  /* 0x0000009965997221 */ /* 0x020fc80000010000 */
[----:B------:R-:W-:-:S05]  /*1090*/  @P2 FADD.FTZ R153, R105, R153 ;  /* 0x0000009969992221 */ /* 0x000fca0000010000 */
.L_x_35714:
[----:B-----5:R-:W-:Y:S02]  /*10a0*/  MOV R109, R153 ;  /* 0x00000099006d7202 */ /* 0x020fe40000000f00 */
.L_x_35715:
[----:B------:R-:W-:Y:S05]  /*10b0*/  @P3 BRA `(.L_x_35716) ;  /* 0x0000007000003947 */ /* 0x000fea0003800000 */
[----:B------:R-:W-:-:S04]  /*10c0*/  ISETP.NE.U32.AND P4, PT, RZ, c[0x0][0x180], PT ;  /* 0x00006000ff007a0c */ /* 0x000fc80003f85070 */
[----:B------:R-:W-:-:S13]  /*10d0*/  ISETP.NE.AND.EX P4, PT, RZ, c[0x0][0x184], PT, P4 ;  /* 0x00006100ff007a0c */ /* 0x000fda0003f85340 */
[----:B------:R-:W-:Y:S05]  /*10e0*/  @P4 BRA `(.L_x_35717) ;  /* 0x0000002000004947 */ /* 0x000fea0003800000 */
[----:B------:R-:W-:Y:S05]  /*10f0*/  @P0 BRA `(.L_x_35718) ;  /* 0x0000005000000947 */ /* 0x000fea0003800000 */
[----:B------:R-:W-:Y:S05]  /*1100*/  BRA `(.L_x_35719) ;  /* 0x0000005000007947 */ /* 0x000fea0003800000 */
.L_x_35717:
[----:B-----5:R-:W-:Y:S01]  /*1110*/  FADD.FTZ R154, R106, R154 ;  /* 0x0000009a6a9a7221 */ /* 0x020fe20000010000 */
[----:B------:R-:W-:Y:S05]  /*1120*/  BRA `(.L_x_35718) ;  /* 0x0000002000007947 */ /* 0x000fea0003800000 */
.L_x_35716:
[----:B-----5:R-:W-:-:S04]  /*1130*/  FADD.FTZ R154, R102, R154 ;  /* 0x0000009a669a7221 */ /* 0x020fc80000010000 */
[----:B------:R-:W-:-:S05]  /*1140*/  @P2 FADD.FTZ R154, R106, R154 ;  /* 0x0000009a6a9a2221 */ /* 0x000fca0000010000 */
.L_x_35718:
[----:B-----5:R-:W-:Y:S02]  /*1150*/  MOV R110, R154 ;  /* 0x0000009a006e7202 */ /* 0x020fe40000000f00 */
.L_x_35719:
[----:B------:R-:W-:Y:S05]  /*1160*/  @P3 BRA `(.L_x_35720) ;  /* 0x0000007000003947 */ /* 0x000fea0003800000 */
[----:B------:R-:W-:-:S04]  /*1170*/  ISETP.NE.U32.AND P2, PT, RZ, c[0x0][0x180], PT ;  /* 0x00006000ff007a0c */ /* 0x000fc80003f45070 */
[----:B------:R-:W-:-:S13]  /*1180*/  ISETP.NE.AND.EX P2, PT, RZ, c[0x0][0x184], PT, P2 ;  /* 0x00006100ff007a0c */ /* 0x000fda0003f45320 */
[----:B------:R-:W-:Y:S05]  /*1190*/  @P2 BRA `(.L_x_35721) ;  /* 0x0000002000002947 */ /* 0x000fea0003800000 */
[----:B------:R-:W-:Y:S05]  /*11a0*/  @P0 BRA `(.L_x_35722) ;  /* 0x0000005000000947 */ /* 0x000fea0003800000 */
[----:B------:R-:W-:Y:S05]  /*11b0*/  BRA `(.L_x_35723) ;  /* 0x0000005000007947 */ /* 0x000fea0003800000 */
.L_x_35721:
[----:B-----5:R-:W-:Y:S01]  /*11c0*/  FADD.FTZ R155, R107, R155 ;  /* 0x0000009b6b9b7221 */ /* 0x020fe20000010000 */
[----:B------:R-:W-:Y:S05]  /*11d0*/  BRA `(.L_x_35722) ;  /* 0x0000002000007947 */ /* 0x000fea0003800000 */
.L_x_35720:
[----:B-----5:R-:W-:-:S04]  /*11e0*/  FADD.FTZ R155, R103, R155 ;  /* 0x0000009b679b7221 */ /* 0x020fc80000010000 */
[----:B------:R-:W-:-:S05]  /*11f0*/  @P2 FADD.FTZ R155, R107, R155 ;  /* 0x0000009b6b9b2221 */ /* 0x000fca0000010000 */
.L_x_35722:
[----:B-----5:R-:W-:Y:S02]  /*1200*/  MOV R111, R155 ;  /* 0x0000009b006f7202 */ /* 0x020fe40000000f00 */
.L_x_35723:
[C---:B------:R-:W-:Y:S02]  /*1210*/  @P0 LEA R162, P2, R3.reuse, c[0x0][0x188], 0x4 ;  /* 0x0000620003a20a11 */ /* 0x040fe400078420ff */
[C---:B------:R-:W-:Y:S02]  /*1220*/  IADD3 R161, R3.reuse, 0x20, RZ ;  /* 0x0000002003a17810 */ /* 0x040fe40007ffe0ff */
[----:B------:R-:W-:-:S05]  /*1230*/  @P0 LEA.HI.X R163, R3, c[0x0][0x18c], RZ, 0x4, P2 ;  /* 0x0000630003a30a11 */ /* 0x000fca00010f24ff */
[----:B------:R0:W-:Y:S04]  /*1240*/  @P0 STG.E.128 [R162.64], R108 ;  /* 0x0000006ca2000986 */ /* 0x0001e8000c101d04 */
.L_x_35707:
[----:B------:R-:W-:Y:S05]  /*1250*/  BSYNC B0 ;  /* 0x0000000000007941 */ /* 0x000fea0003800000 */
.L_x_35706:
[----:B------:R-:W-:Y:S01]  /*1260*/  ISETP.GE.U32.AND P2, PT, R0, 0x40, PT ;  /* 0x000000400000780c */ /* 0x000fe20003f46070 */
[----:B------:R-:W-:-:S12]  /*1270*/  BSSY B0, `(.L_x_35724) ;  /* 0x0000041000007945 */ /* 0x000fd80003800000 */
[----:B------:R-:W-:Y:S05]  /*1280*/  @!P2 BRA `(.L_x_35725) ;  /* 0x000003f00000a947 */ /* 0x000fea0003800000 */
[----:B------:R-:W-:-:S04]  /*1290*/  ISETP.NE.U32.AND P3, PT, RZ, c[0x0][0x178], PT ;  /* 0x00005e00ff007a0c */ /* 0x000fc80003f65070 */
[----:B------:R-:W-:-:S13]  /*12a0*/  ISETP.NE.AND.EX P3, PT, RZ, c[0x0][0x17c], PT, P3 ;  /* 0x00005f00ff007a0c */ /* 0x000fda0003f65330 */
[----:B0-----:R-:W-:-:S04]  /*12b0*/  @P3 LEA R162, P2, R161, c[0x0][0x178], 0x4 ;  /* 0x00005e00a1a23a11 */ /* 0x001fc800078420ff */
[----:B------:R-:W-:Y:S02]  /*12c0*/  @P3 LEA.HI.X R163, R161, c[0x0][0x17c], RZ, 0x4, P2 ;  /* 0x00005f00a1a33a11 */ /* 0x000fe400010f24ff */
[----:B------:R-:W-:Y:S01]  /*12d0*/  ISETP.NE.U32.AND P2, PT, RZ, c[0x0][0x180], PT ;  /* 0x00006000ff007a0c */ /* 0x000fe20003f45070 */
[----:B------:R-:W-:Y:S02]  /*12e0*/  HFMA2.MMA R156, -RZ, RZ, 0, 9.5367431640625e-07 ;  /* 0x00000010ff9c7435 */ /* 0x000fe400000001ff */
[----:B-----5:R0:W5:Y:S01]  /*12f0*/  @P3 LDG.E.128 R100, [R162.64] ;  /* 0x00000004a2643981 */ /* 0x020162000c1e1d00 */
        /* <DEDUP_REMOVED lines=14> */
.L_x_35727:
[----:B-----5:R-:W-:Y:S01]  /*13e0*/  FADD.FTZ R156, R104, R156 ;  /* 0x0000009c689c7221 */ /* 0x020fe20000010000 */
[----:B------:R-:W-:Y:S05]  /*13f0*/  BRA `(.L_x_35728) ;  /* 0x0000002000007947 */ /* 0x000fea0003800000 */
.L_x_35726:
[----:B0----5:R-:W-:-:S04]  /*1400*/  FADD.FTZ R156, R100, R156 ;  /* 0x0000009c649c7221 */ /* 0x021fc80000010000 */
[----:B------:R-:W-:-:S05]  /*1410*/  @P2 FADD.FTZ R156, R104, R156 ;  /* 0x0000009c689c2221 */ /* 0x000fca0000010000 */
.L_x_35728:
[----:B-----5:R-:W-:Y:S02]  /*1420*/  MOV R108, R156 ;  /* 0x0000009c006c7202 */ /* 0x020fe40000000f00 */
.L_x_35729:
[----:B------:R-:W-:Y:S05]  /*1430*/  @P3 BRA `(.L_x_35730) ;  /* 0x0000007000003947 */ /* 0x000fea0003800000 */
[----:B------:R-:W-:-:S04]  /*1440*/  ISETP.NE.U32.AND P4, PT, RZ, c[0x0][0x180], PT ;  /* 0x00006000ff007a0c */ /* 0x000fc80003f85070 */
[----:B------:R-:W-:-:S13]  /*1450*/  ISETP.NE.AND.EX P4, PT, RZ, c[0x0][0x184], PT, P4 ;  /* 0x00006100ff007a0c */ /* 0x000fda0003f85340 */
[----:B------:R-:W-:Y:S05]  /*1460*/  @P4 BRA `(.L_x_35731) ;  /* 0x0000002000004947 */ /* 0x000fea0003800000 */
[----:B------:R-:W-:Y:S05]  /*1470*/  @P0 BRA `(.L_x_35732) ;  /* 0x0000005000000947 */ /* 0x000fea0003800000 */
[----:B------:R-:W-:Y:S05]  /*1480*/  BRA `(.L_x_35733) ;  /* 0x0000005000007947 */ /* 0x000fea0003800000 */
.L_x_35731:
[----:B-----5:R-:W-:Y:S01]  /*1490*/  FADD.FTZ R157, R105, R157 ;  /* 0x0000009d699d7221 */ /* 0x020fe20000010000 */
[----:B------:R-:W-:Y:S05]  /*14a0*/  BRA `(.L_x_35732) ;  /* 0x0000002000007947 */ /* 0x000fea0003800000 */
.L_x_35730:
[----:B-----5:R-:W-:-:S04]  /*14b0*/  FADD.FTZ R157, R101, R157 ;  /* 0x0000009d659d7221 */ /* 0x020fc80000010000 */
[----:B------:R-:W-:-:S05]  /*14c0*/  @P2 FADD.FTZ R157, R105, R157 ;  /* 0x0000009d699d2221 */ /* 0x000fca0000010000 */
.L_x_35732:
[----:B-----5:R-:W-:Y:S02]  /*14d0*/  MOV R109, R157 ;  /* 0x0000009d006d7202 */ /* 0x020fe40000000f00 */
.L_x_35733:
[----:B------:R-:W-:Y:S05]  /*14e0*/  @P3 BRA `(.L_x_35734) ;  /* 0x0000007000003947 */ /* 0x000fea0003800000 */
[----:B------:R-:W-:-:S04]  /*14f0*/  ISETP.NE.U32.AND P4, PT, RZ, c[0x0][0x180], PT ;  /* 0x00006000ff007a0c */ /* 0x000fc80003f85070 */
[----:B------:R-:W-:-:S13]  /*1500*/  ISETP.NE.AND.EX P4, PT, RZ, c[0x0][0x184], PT, P4 ;  /* 0x00006100ff007a0c */ /* 0x000fda0003f85340 */
[----:B------:R-:W-:Y:S05]  /*1510*/  @P4 BRA `(.L_x_35735) ;  /* 0x0000002000004947 */ /* 0x000fea0003800000 */
[----:B------:R-:W-:Y:S05]  /*1520*/  @P0 BRA `(.L_x_35736) ;  /* 0x0000005000000947 */ /* 0x000fea0003800000 */
[----:B------:R-:W-:Y:S05]  /*1530*/  BRA `(.L_x_35737) ;  /* 0x0000005000007947 */ /* 0x000fea0003800000 */
.L_x_35735:
[----:B-----5:R-:W-:Y:S01]  /*1540*/  FADD.FTZ R158, R106, R158 ;  /* 0x0000009e6a9e7221 */ /* 0x020fe20000010000 */
[----:B------:R-:W-:Y:S05]  /*1550*/  BRA `(.L_x_35736) ;  /* 0x0000002000007947 */ /* 0x000fea0003800000 */
.L_x_35734:
[----:B-----5:R-:W-:-:S04]  /*1560*/  FADD.FTZ R158, R102, R158 ;  /* 0x0000009e669e7221 */ /* 0x020fc80000010000 */
[----:B------:R-:W-:-:S05]  /*1570*/  @P2 FADD.FTZ R158, R106, R158 ;  /* 0x0000009e6a9e2221 */ /* 0x000fca0000010000 */
.L_x_35736:
[----:B-----5:R-:W-:Y:S02]  /*1580*/  MOV R110, R158 ;  /* 0x0000009e006e7202 */ /* 0x020fe40000000f00 */
.L_x_35737:
[----:B------:R-:W-:Y:S05]  /*1590*/  @P3 BRA `(.L_x_35738) ;  /* 0x0000007000003947 */ /* 0x000fea0003800000 */
[----:B------:R-:W-:-:S04]  /*15a0*/  ISETP.NE.U32.AND P2, PT, RZ, c[0x0][0x180], PT ;  /* 0x00006000ff007a0c */ /* 0x000fc80003f45070 */
[----:B------:R-:W-:-:S13]  /*15b0*/  ISETP.NE.AND.EX P2, PT, RZ, c[0x0][0x184], PT, P2 ;  /* 0x00006100ff007a0c */ /* 0x000fda0003f45320 */
[----:B------:R-:W-:Y:S05]  /*15c0*/  @P2 BRA `(.L_x_35739) ;  /* 0x0000002000002947 */ /* 0x000fea0003800000 */
[----:B------:R-:W-:Y:S05]  /*15d0*/  @P0 BRA `(.L_x_35740) ;  /* 0x0000005000000947 */ /* 0x000fea0003800000 */
[----:B------:R-:W-:Y:S05]  /*15e0*/  BRA `(.L_x_35741) ;  /* 0x0000005000007947 */ /* 0x000fea0003800000 */
.L_x_35739:
[----:B-----5:R-:W-:Y:S01]  /*15f0*/  FADD.FTZ R159, R107, R159 ;  /* 0x0000009f6b9f7221 */ /* 0x020fe20000010000 */
[----:B------:R-:W-:Y:S05]  /*1600*/  BRA `(.L_x_35740) ;  /* 0x0000002000007947 */ /* 0x000fea0003800000 */
.L_x_35738:
[----:B-----5:R-:W-:-:S04]  /*1610*/  FADD.FTZ R159, R103, R159 ;  /* 0x0000009f679f7221 */ /* 0x020fc80000010000 */
[----:B------:R-:W-:-:S05]  /*1620*/  @P2 FADD.FTZ R159, R107, R159 ;  /* 0x0000009f6b9f2221 */ /* 0x000fca0000010000 */
.L_x_35740:
[----:B-----5:R-:W-:Y:S02]  /*1630*/  MOV R111, R159 ;  /* 0x0000009f006f7202 */ /* 0x020fe40000000f00 */
.L_x_35741:
[----:B------:R-:W-:-:S04]  /*1640*/  @P0 LEA R162, P2, R161, c[0x0][0x188], 0x4 ;  /* 0x00006200a1a20a11 */ /* 0x000fc800078420ff */
[C---:B------:R-:W-:Y:S02]  /*1650*/  @P0 LEA.HI.X R163, R161.reuse, c[0x0][0x18c], RZ, 0x4, P2 ;  /* 0x00006300a1a30a11 */ /* 0x040fe400010f24ff */
[----:B------:R-:W-:-:S03]  /*1660*/  IADD3 R161, R161, 0x20, RZ ;  /* 0x00000020a1a17810 */ /* 0x000fc60007ffe0ff */
[----:B------:R0:W-:Y:S04]  /*1670*/  @P0 STG.E.128 [R162.64], R108 ;  /* 0x0000006ca2000986 */ /* 0x0001e8000c101d04 */
.L_x_35725:
[----:B------:R-:W-:Y:S05]  /*1680*/  BSYNC B0 ;  /* 0x0000000000007941 */ /* 0x000fea0003800000 */
.L_x_35724:
        /* <DEDUP_REMOVED lines=24> */
.L_x_35745:
[----:B-----5:R-:W-:Y:S01]  /*1810*/  FADD.FTZ R136, R104, R136 ;  /* 0x0000008868887221 */ /* 0x020fe20000010000 */
[----:B------:R-:W-:Y:S05]  /*1820*/  BRA `(.L_x_35746) ;  /* 0x0000002000007947 */ /* 0x000fea0003800000 */
.L_x_35744:
[----:B0----5:R-:W-:-:S04]  /*1830*/  FADD.FTZ R136, R100, R136 ;  /* 0x0000008864887221 */ /* 0x021fc80000010000 */
[----:B------:R-:W-:-:S05]  /*1840*/  @P2 FADD.FTZ R136, R104, R136 ;  /* 0x0000008868882221 */ /* 0x000fca0000010000 */
.L_x_35746:
[----:B-----5:R-:W-:Y:S02]  /*1850*/  MOV R108, R136 ;  /* 0x00000088006c7202 */ /* 0x020fe40000000f00 */
.L_x_35747:
[----:B------:R-:W-:Y:S05]  /*1860*/  @P3 BRA `(.L_x_35748) ;  /* 0x0000007000003947 */ /* 0x000fea0003800000 */
[----:B------:R-:W-:-:S04]  /*1870*/  ISETP.NE.U32.AND P4, PT, RZ, c[0x0][0x180], PT ;  /* 0x00006000ff007a0c */ /* 0x000fc80003f85070 */
[----:B------:R-:W-:-:S13]  /*1880*/  ISETP.NE.AND.EX P4, PT, RZ, c[0x0][0x184], PT, P4 ;  /* 0x00006100ff007a0c */ /* 0x000fda0003f85340 */
[----:B------:R-:W-:Y:S05]  /*1890*/  @P4 BRA `(.L_x_35749) ;  /* 0x0000002000004947 */ /* 0x000fea0003800000 */
[----:B------:R-:W-:Y:S05]  /*18a0*/  @P0 BRA `(.L_x_35750) ;  /* 0x0000005000000947 */ /* 0x000fea0003800000 */
[----:B------:R-:W-:Y:S05]  /*18b0*/  BRA `(.L_x_35751) ;  /* 0x0000005000007947 */ /* 0x000fea0003800000 */
.L_x_35749:
[----:B-----5:R-:W-:Y:S01]  /*18c0*/  FADD.FTZ R137, R105, R137 ;  /* 0x0000008969897221 */ /* 0x020fe20000010000 */
[----:B------:R-:W-:Y:S05]  /*18d0*/  BRA `(.L_x_35750) ;  /* 0x0000002000007947 */ /* 0x000fea0003800000 */
.L_x_35748:
[----:B-----5:R-:W-:-:S04]  /*18e0*/  FADD.FTZ R137, R101, R137 ;  /* 0x0000008965897221 */ /* 0x020fc80000010000 */
[----:B------:R-:W-:-:S05]  /*18f0*/  @P2 FADD.FTZ R137, R105, R137 ;  /* 0x0000008969892221 */ /* 0x000fca0000010000 */
.L_x_35750:
[----:B-----5:R-:W-:Y:S02]  /*1900*/  MOV R109, R137 ;  /* 0x00000089006d7202 */ /* 0x020fe40000000f00 */
.L_x_35751:
[----:B------:R-:W-:Y:S05]  /*1910*/  @P3 BRA `(.L_x_35752) ;  /* 0x0000007000003947 */ /* 0x000fea0003800000 */
[----:B------:R-:W-:-:S04]  /*1920*/  ISETP.NE.U32.AND P4, PT, RZ, c[0x0][0x180], PT ;  /* 0x00006000ff007a0c */ /* 0x000fc80003f85070 */
[----:B------:R-:W-:-:S13]  /*1930*/  ISETP.NE.AND.EX P4, PT, RZ, c[0x0][0x184], PT, P4 ;  /* 0x00006100ff007a0c */ /* 0x000fda0003f85340 */
[----:B------:R-:W-:Y:S05]  /*1940*/  @P4 BRA `(.L_x_35753) ;  /* 0x0000002000004947 */ /* 0x000fea0003800000 */
[----:B------:R-:W-:Y:S05]  /*1950*/  @P0 BRA `(.L_x_35754) ;  /* 0x0000005000000947 */ /* 0x000fea0003800000 */
[----:B------:R-:W-:Y:S05]  /*1960*/  BRA `(.L_x_35755) ;  /* 0x0000005000007947 */ /* 0x000fea0003800000 */
.L_x_35753:
[----:B-----5:R-:W-:Y:S01]  /*1970*/  FADD.FTZ R138, R106, R138 ;  /* 0x0000008a6a8a7221 */ /* 0x020fe20000010000 */
[----:B------:R-:W-:Y:S05]  /*1980*/  BRA `(.L_x_35754) ;  /* 0x0000002000007947 */ /* 0x000fea0003800000 */
.L_x_35752:
[----:B-----5:R-:W-:-:S04]  /*1990*/  FADD.FTZ R138, R102, R138 ;  /* 0x0000008a668a7221 */ /* 0x020fc80000010000 */
[----:B------:R-:W-:-:S05]  /*19a0*/  @P2 FADD.FTZ R138, R106, R138 ;  /* 0x0000008a6a8a2221 */ /* 0x000fca0000010000 */
.L_x_35754:
[----:B-----5:R-:W-:Y:S02]  /*19b0*/  MOV R110, R138 ;  /* 0x0000008a006e7202 */ /* 0x020fe40000000f00 */
.L_x_35755:
[----:B------:R-:W-:Y:S05]  /*19c0*/  @P3 BRA `(.L_x_35756) ;  /* 0x0000007000003947 */ /* 0x000fea0003800000 */
[----:B------:R-:W-:-:S04]  /*19d0*/  ISETP.NE.U32.AND P2, PT, RZ, c[0x0][0x180], PT ;  /* 0x00006000ff007a0c */ /* 0x000fc80003f45070 */
[----:B------:R-:W-:-:S13]  /*19e0*/  ISETP.NE.AND.EX P2, PT, RZ, c[0x0][0x184], PT, P2 ;  /* 0x00006100ff007a0c */ /* 0x000fda0003f45320 */
[----:B------:R-:W-:Y:S05]  /*19f0*/  @P2 BRA `(.L_x_35757) ;  /* 0x0000002000002947 */ /* 0x000fea0003800000 */
[----:B------:R-:W-:Y:S05]  /*1a00*/  @P0 BRA `(.L_x_35758) ;  /* 0x0000005000000947 */ /* 0x000fea0003800000 */
[----:B------:R-:W-:Y:S05]  /*1a10*/  BRA `(.L_x_35759) ;  /* 0x0000005000007947 */ /* 0x000fea0003800000 */
.L_x_35757:
[----:B-----5:R-:W-:Y:S01]  /*1a20*/  FADD.FTZ R139, R107, R139 ;  /* 0x0000008b6b8b7221 */ /* 0x020fe20000010000 */
[----:B------:R-:W-:Y:S05]  /*1a30*/  BRA `(.L_x_35758) ;  /* 0x0000002000007947 */ /* 0x000fea0003800000 */
.L_x_35756:
[----:B-----5:R-:W-:-:S04]  /*1a40*/  FADD.FTZ R139, R103, R139 ;  /* 0x0000008b678b7221 */ /* 0x020fc80000010000 */
[----:B------:R-:W-:-:S05]  /*1a50*/  @P2 FADD.FTZ R139, R107, R139 ;  /* 0x0000008b6b8b2221 */ /* 0x000fca0000010000 */
.L_x_35758:
[----:B-----5:R-:W-:Y:S02]  /*1a60*/  MOV R111, R139 ;  /* 0x0000008b006f7202 */ /* 0x020fe40000000f00 */
.L_x_35759:
[----:B------:R-:W-:-:S04]  /*1a70*/  @P0 LEA R162, P2, R161, c[0x0][0x188], 0x4 ;  /* 0x00006200a1a20a11 */ /* 0x000fc800078420ff */
[C---:B------:R-:W-:Y:S02]  /*1a80*/  @P0 LEA.HI.X R163, R161.reuse, c[0x0][0x18c], RZ, 0x4, P2 ;  /* 0x00006300a1a30a11 */ /* 0x040fe400010f24ff */
[----:B------:R-:W-:-:S03]  /*1a90*/  IADD3 R161, R161, 0x20, RZ ;  /* 0x00000020a1a17810 */ /* 0x000fc60007ffe0ff */
[----:B------:R0:W-:Y:S04]  /*1aa0*/  @P0 STG.E.128 [R162.64], R108 ;  /* 0x0000006ca2000986 */ /* 0x0001e8000c101d04 */
.L_x_35743:
[----:B------:R-:W-:Y:S05]  /*1ab0*/  BSYNC B0 ;  /* 0x0000000000007941 */ /* 0x000fea0003800000 */
.L_x_35742:
        /* <DEDUP_REMOVED lines=24> */
.L_x_35763:
[----:B-----5:R-:W-:Y:S01]  /*1c40*/  FADD.FTZ R140, R104, R140 ;  /* 0x0000008c688c7221 */ /* 0x020fe20000010000 */
[----:B------:R-:W-:Y:S05]  /*1c50*/  BRA `(.L_x_35764) ;  /* 0x0000002000007947 */ /* 0x000fea0003800000 */
.L_x_35762:
[----:B0----5:R-:W-:-:S04]  /*1c60*/  FADD.FTZ R140, R100, R140 ;  /* 0x0000008c648c7221 */ /* 0x021fc80000010000 */
[----:B------:R-:W-:-:S05]  /*1c70*/  @P2 FADD.FTZ R140, R104, R140 ;  /* 0x0000008c688c2221 */ /* 0x000fca0000010000 */
.L_x_35764:
[----:B-----5:R-:W-:Y:S02]  /*1c80*/  MOV R108, R140 ;  /* 0x0000008c006c7202 */ /* 0x020fe40000000f00 */
.L_x_35765:
[----:B------:R-:W-:Y:S05]  /*1c90*/  @P3 BRA `(.L_x_35766) ;  /* 0x0000007000003947 */ /* 0x000fea0003800000 */
[----:B------:R-:W-:-:S04]  /*1ca0*/  ISETP.NE.U32.AND P4, PT, RZ, c[0x0][0x180], PT ;  /* 0x00006000ff007a0c */ /* 0x000fc80003f85070 */
[----:B------:R-:W-:-:S13]  /*1cb0*/  ISETP.NE.AND.EX P4, PT, RZ, c[0x0][0x184], PT, P4 ;  /* 0x00006100ff007a0c */ /* 0x000fda0003f85340 */
[----:B------:R-:W-:Y:S05]  /*1cc0*/  @P4 BRA `(.L_x_35767) ;  /* 0x0000002000004947 */ /* 0x000fea0003800000 */
[----:B------:R-:W-:Y:S05]  /*1cd0*/  @P0 BRA `(.L_x_35768) ;  /* 0x0000005000000947 */ /* 0x000fea0003800000 */
[----:B------:R-:W-:Y:S05]  /*1ce0*/  BRA `(.L_x_35769) ;  /* 0x0000005000007947 */ /* 0x000fea0003800000 */
.L_x_35767:
[----:B-----5:R-:W-:Y:S01]  /*1cf0*/  FADD.FTZ R141, R105, R141 ;  /* 0x0000008d698d7221 */ /* 0x020fe20000010000 */
[----:B------:R-:W-:Y:S05]  /*1d00*/  BRA `(.L_x_35768) ;  /* 0x0000002000007947 */ /* 0x000fea0003800000 */
.L_x_35766:
[----:B-----5:R-:W-:-:S04]  /*1d10*/  FADD.FTZ R141, R101, R141 ;  /* 0x0000008d658d7221 */ /* 0x020fc80000010000 */
[----:B------:R-:W-:-:S05]  /*1d20*/  @P2 FADD.FTZ R141, R105, R141 ;  /* 0x0000008d698d2221 */ /* 0x000fca0000010000 */
.L_x_35768:
[----:B-----5:R-:W-:Y:S02]  /*1d30*/  MOV R109, R141 ;  /* 0x0000008d006d7202 */ /* 0x020fe40000000f00 */
.L_x_35769:
[----:B------:R-:W-:Y:S05]  /*1d40*/  @P3 BRA `(.L_x_35770) ;  /* 0x0000007000003947 */ /* 0x000fea0003800000 */
[----:B------:R-:W-:-:S04]  /*1d50*/  ISETP.NE.U32.AND P4, PT, RZ, c[0x0][0x180], PT ;  /* 0x00006000ff007a0c */ /* 0x000fc80003f85070 */
[----:B------:R-:W-:-:S13]  /*1d60*/  ISETP.NE.AND.EX P4, PT, RZ, c[0x0][0x184], PT, P4 ;  /* 0x00006100ff007a0c */ /* 0x000fda0003f85340 */
[----:B------:R-:W-:Y:S05]  /*1d70*/  @P4 BRA `(.L_x_35771) ;  /* 0x0000002000004947 */ /* 0x000fea0003800000 */
[----:B------:R-:W-:Y:S05]  /*1d80*/  @P0 BRA `(.L_x_35772) ;  /* 0x0000005000000947 */ /* 0x000fea0003800000 */
[----:B------:R-:W-:Y:S05]  /*1d90*/  BRA `(.L_x_35773) ;  /* 0x0000005000007947 */ /* 0x000fea0003800000 */
.L_x_35771:
[----:B-----5:R-:W-:Y:S01]  /*1da0*/  FADD.FTZ R142, R106, R142 ;  /* 0x0000008e6a8e7221 */ /* 0x020fe20000010000 */
[----:B------:R-:W-:Y:S05]  /*1db0*/  BRA `(.L_x_35772) ;  /* 0x0000002000007947 */ /* 0x000fea0003800000 */
.L_x_35770:
[----:B-----5:R-:W-:-:S04]  /*1dc0*/  FADD.FTZ R142, R102, R142 ;  /* 0x0000008e668e7221 */ /* 0x020fc80000010000 */
[----:B------:R-:W-:-:S05]  /*1dd0*/  @P2 FADD.FTZ R142, R106, R142 ;  /* 0x0000008e6a8e2221 */ /* 0x000fca0000010000 */
.L_x_35772:
[----:B-----5:R-:W-:Y:S02]  /*1de0*/  MOV R110, R142 ;  /* 0x0000008e006e7202 */ /* 0x020fe40000000f00 */
.L_x_35773:
[----:B------:R-:W-:Y:S05]  /*1df0*/  @P3 BRA `(.L_x_35774) ;  /* 0x0000007000003947 */ /* 0x000fea0003800000 */
[----:B------:R-:W-:-:S04]  /*1e00*/  ISETP.NE.U32.AND P2, PT, RZ, c[0x0][0x180], PT ;  /* 0x00006000ff007a0c */ /* 0x000fc80003f45070 */
[----:B------:R-:W-:-:S13]  /*1e10*/  ISETP.NE.AND.EX P2, PT, RZ, c[0x0][0x184], PT, P2 ;  /* 0x00006100ff007a0c */ /* 0x000fda0003f45320 */
[----:B------:R-:W-:Y:S05]  /*1e20*/  @P2 BRA `(.L_x_35775) ;  /* 0x0000002000002947 */ /* 0x000fea0003800000 */
[----:B------:R-:W-:Y:S05]  /*1e30*/  @P0 BRA `(.L_x_35776) ;  /* 0x0000005000000947 */ /* 0x000fea0003800000 */
[----:B------:R-:W-:Y:S05]  /*1e40*/  BRA `(.L_x_35777) ;  /* 0x0000005000007947 */ /* 0x000fea0003800000 */
.L_x_35775:
[----:B-----5:R-:W-:Y:S01]  /*1e50*/  FADD.FTZ R143, R107, R143 ;  /* 0x0000008f6b8f7221 */ /* 0x020fe20000010000 */
[----:B------:R-:W-:Y:S05]  /*1e60*/  BRA `(.L_x_35776) ;  /* 0x0000002000007947 */ /* 0x000fea0003800000 */
.L_x_35774:
[----:B-----5:R-:W-:-:S04]  /*1e70*/  FADD.FTZ R143, R103, R143 ;  /* 0x0000008f678f7221 */ /* 0x020fc80000010000 */
[----:B------:R-:W-:-:S05]  /*1e80*/  @P2 FADD.FTZ R143, R107, R143 ;  /* 0x0000008f6b8f2221 */ /* 0x000fca0000010000 */
.L_x_35776:
[----:B-----5:R-:W-:Y:S02]  /*1e90*/  MOV R111, R143 ;  /* 0x0000008f006f7202 */ /* 0x020fe40000000f00 */
.L_x_35777:
[----:B------:R-:W-:-:S04]  /*1ea0*/  @P0 LEA R162, P2, R161, c[0x0][0x188], 0x4 ;  /* 0x00006200a1a20a11 */ /* 0x000fc800078420ff */
[C---:B------:R-:W-:Y:S02]  /*1eb0*/  @P0 LEA.HI.X R163, R161.reuse, c[0x0][0x18c], RZ, 0x4, P2 ;  /* 0x00006300a1a30a11 */ /* 0x040fe400010f24ff */
[----:B------:R-:W-:-:S03]  /*1ec0*/  IADD3 R161, R161, 0x20, RZ ;  /* 0x00000020a1a17810 */ /* 0x000fc60007ffe0ff */
[----:B------:R0:W-:Y:S04]  /*1ed0*/  @P0 STG.E.128 [R162.64], R108 ;  /* 0x0000006ca2000986 */ /* 0x0001e8000c101d04 */
.L_x_35761:
[----:B------:R-:W-:Y:S05]  /*1ee0*/  BSYNC B0 ;  /* 0x0000000000007941 */ /* 0x000fea0003800000 */
.L_x_35760:
        /* <DEDUP_REMOVED lines=24> */
.L_x_35781:
[----:B-----5:R-:W-:Y:S01]  /*2070*/  FADD.FTZ R144, R104, R144 ;  /* 0x0000009068907221 */ /* 0x020fe20000010000 */
[----:B------:R-:W-:Y:S05]  /*2080*/  BRA `(.L_x_35782) ;  /* 0x0000002000007947 */ /* 0x000fea0003800000 */
.L_x_35780:
[----:B0----5:R-:W-:-:S04]  /*2090*/  FADD.FTZ R144, R100, R144 ;  /* 0x0000009064907221 */ /* 0x021fc80000010000 */
[----:B------:R-:W-:-:S05]  /*20a0*/  @P2 FADD.FTZ R144, R104, R144 ;  /* 0x0000009068902221 */ /* 0x000fca0000010000 */
.L_x_35782:
[----:B-----5:R-:W-:Y:S02]  /*20b0*/  MOV R108, R144 ;  /* 0x00000090006c7202 */ /* 0x020fe40000000f00 */
.L_x_35783:
[----:B------:R-:W-:Y:S05]  /*20c0*/  @P3 BRA `(.L_x_35784) ;  /* 0x0000007000003947 */ /* 0x000fea0003800000 */
[----:B------:R-:W-:-:S04]  /*20d0*/  ISETP.NE.U32.AND P4, PT, RZ, c[0x0][0x180], PT ;  /* 0x00006000ff007a0c */ /* 0x000fc80003f85070 */
[----:B------:R-:W-:-:S13]  /*20e0*/  ISETP.NE.AND.EX P4, PT, RZ, c[0x0][0x184], PT, P4 ;  /* 0x00006100ff007a0c */ /* 0x000fda0003f85340 */
[----:B------:R-:W-:Y:S05]  /*20f0*/  @P4 BRA `(.L_x_35785) ;  /* 0x0000002000004947 */ /* 0x000fea0003800000 */
[----:B------:R-:W-:Y:S05]  /*2100*/  @P0 BRA `(.L_x_35786) ;  /* 0x0000005000000947 */ /* 0x000fea0003800000 */
[----:B------:R-:W-:Y:S05]  /*2110*/  BRA `(.L_x_35787) ;  /* 0x0000005000007947 */ /* 0x000fea0003800000 */
.L_x_35785:
[----:B-----5:R-:W-:Y:S01]  /*2120*/  FADD.FTZ R145, R105, R145 ;  /* 0x0000009169917221 */ /* 0x020fe20000010000 */
[----:B------:R-:W-:Y:S05]  /*2130*/  BRA `(.L_x_35786) ;  /* 0x0000002000007947 */ /* 0x000fea0003800000 */
.L_x_35784:
[----:B-----5:R-:W-:-:S04]  /*2140*/  FADD.FTZ R145, R101, R145 ;  /* 0x0000009165917221 */ /* 0x020fc80000010000 */
[----:B------:R-:W-:-:S05]  /*2150*/  @P2 FADD.FTZ R145, R105, R145 ;  /* 0x0000009169912221 */ /* 0x000fca0000010000 */
.L_x_35786:
[----:B-----5:R-:W-:Y:S02]  /*2160*/  MOV R109, R145 ;  /* 0x00000091006d7202 */ /* 0x020fe40000000f00 */
.L_x_35787:
[----:B------:R-:W-:Y:S05]  /*2170*/  @P3 BRA `(.L_x_35788) ;  /* 0x0000007000003947 */ /* 0x000fea0003800000 */
[----:B------:R-:W-:-:S04]  /*2180*/  ISETP.NE.U32.AND P4, PT, RZ, c[0x0][0x180], PT ;  /* 0x00006000ff007a0c */ /* 0x000fc80003f85070 */
[----:B------:R-:W-:-:S13]  /*2190*/  ISETP.NE.AND.EX P4, PT, RZ, c[0x0][0x184], PT, P4 ;  /* 0x00006100ff007a0c */ /* 0x000fda0003f85340 */
[----:B------:R-:W-:Y:S05]  /*21a0*/  @P4 BRA `(.L_x_35789) ;  /* 0x0000002000004947 */ /* 0x000fea0003800000 */
[----:B------:R-:W-:Y:S05]  /*21b0*/  @P0 BRA `(.L_x_35790) ;  /* 0x0000005000000947 */ /* 0x000fea0003800000 */
[----:B------:R-:W-:Y:S05]  /*21c0*/  BRA `(.L_x_35791) ;  /* 0x0000005000007947 */ /* 0x000fea0003800000 */
.L_x_35789:
[----:B-----5:R-:W-:Y:S01]  /*21d0*/  FADD.FTZ R146, R106, R146 ;  /* 0x000000926a927221 */ /* 0x020fe20000010000 */
[----:B------:R-:W-:Y:S05]  /*21e0*/  BRA `(.L_x_35790) ;  /* 0x0000002000007947 */ /* 0x000fea0003800000 */
.L_x_35788:
[----:B-----5:R-:W-:-:S04]  /*21f0*/  FADD.FTZ R146, R102, R146 ;  /* 0x0000009266927221 */ /* 0x020fc80000010000 */
[----:B------:R-:W-:-:S05]  /*2200*/  @P2 FADD.FTZ R146, R106, R146 ;  /* 0x000000926a922221 */ /* 0x000fca0000010000 */
.L_x_35790:
[----:B-----5:R-:W-:Y:S02]  /*2210*/  MOV R110, R146 ;  /* 0x00000092006e7202 */ /* 0x020fe40000000f00 */
.L_x_35791:
[----:B------:R-:W-:Y:S05]  /*2220*/  @P3 BRA `(.L_x_35792) ;  /* 0x0000007000003947 */ /* 0x000fea0003800000 */
[----:B------:R-:W-:-:S04]  /*2230*/  ISETP.NE.U32.AND P2, PT, RZ, c[0x0][0x180], PT ;  /* 0x00006000ff007a0c */ /* 0x000fc80003f45070 */
[----:B------:R-:W-:-:S13]  /*2240*/  ISETP.NE.AND.EX P2, PT, RZ, c[0x0][0x184], PT, P2 ;  /* 0x00006100ff007a0c */ /* 0x000fda0003f45320 */
[----:B------:R-:W-:Y:S05]  /*2250*/  @P2 BRA `(.L_x_35793) ;  /* 0x0000002000002947 */ /* 0x000fea0003800000 */
[----:B------:R-:W-:Y:S05]  /*2260*/  @P0 BRA `(.L_x_35794) ;  /* 0x0000005000000947 */ /* 0x000fea0003800000 */
[----:B------:R-:W-:Y:S05]  /*2270*/  BRA `(.L_x_35795) ;  /* 0x0000005000007947 */ /* 0x000fea0003800000 */
.L_x_35793:
[----:B-----5:R-:W-:Y:S01]  /*2280*/  FADD.FTZ R147, R107, R147 ;  /* 0x000000936b937221 */ /* 0x020fe20000010000 */
[----:B------:R-:W-:Y:S05]  /*2290*/  BRA `(.L_x_35794) ;  /* 0x0000002000007947 */ /* 0x000fea0003800000 */
.L_x_35792:
[----:B-----5:R-:W-:-:S04]  /*22a0*/  FADD.FTZ R147, R103, R147 ;  /* 0x0000009367937221 */ /* 0x020fc80000010000 */
[----:B------:R-:W-:-:S05]  /*22b0*/  @P2 FADD.FTZ R147, R107, R147 ;  /* 0x000000936b932221 */ /* 0x000fca0000010000 */
.L_x_35794:
[----:B-----5:R-:W-:Y:S02]  /*22c0*/  MOV R111, R147 ;  /* 0x00000093006f7202 */ /* 0x020fe40000000f00 */
.L_x_35795:
[----:B------:R-:W-:-:S04]  /*22d0*/  @P0 LEA R162, P2, R161, c[0x0][0x188], 0x4 ;  /* 0x00006200a1a20a11 */ /* 0x000fc800078420ff */
[C---:B------:R-:W-:Y:S02]  /*22e0*/  @P0 LEA.HI.X R163, R161.reuse, c[0x0][0x18c], RZ, 0x4, P2 ;  /* 0x00006300a1a30a11 */ /* 0x040fe400010f24ff */
[----:B------:R-:W-:-:S03]  /*22f0*/  IADD3 R161, R161, 0x20, RZ ;  /* 0x00000020a1a17810 */ /* 0x000fc60007ffe0ff */
[----:B------:R0:W-:Y:S04]  /*2300*/  @P0 STG.E.128 [R162.64], R108 ;  /* 0x0000006ca2000986 */ /* 0x0001e8000c101d04 */
.L_x_35779:
[----:B------:R-:W-:Y:S05]  /*2310*/  BSYNC B0 ;  /* 0x0000000000007941 */ /* 0x000fea0003800000 */
.L_x_35778:
        /* <DEDUP_REMOVED lines=24> */
.L_x_35799:
[----:B-----5:R-:W-:Y:S01]  /*24a0*/  FADD.FTZ R112, R104, R112 ;  /* 0x0000007068707221 */ /* 0x020fe20000010000 */
[----:B------:R-:W-:Y:S05]  /*24b0*/  BRA `(.L_x_35800) ;  /* 0x0000002000007947 */ /* 0x000fea0003800000 */
.L_x_35798:
[----:B0----5:R-:W-:-:S04]  /*24c0*/  FADD.FTZ R112, R100, R112 ;  /* 0x0000007064707221 */ /* 0x021fc80000010000 */
[----:B------:R-:W-:-:S05]  /*24d0*/  @P2 FADD.FTZ R112, R104, R112 ;  /* 0x0000007068702221 */ /* 0x000fca0000010000 */
.L_x_35800:
[----:B-----5:R-:W-:Y:S02]  /*24e0*/  MOV R108, R112 ;  /* 0x00000070006c7202 */ /* 0x020fe40000000f00 */
.L_x_35801:
[----:B------:R-:W-:Y:S05]  /*24f0*/  @P3 BRA `(.L_x_35802) ;  /* 0x0000007000003947 */ /* 0x000fea0003800000 */
[----:B------:R-:W-:-:S04]  /*2500*/  ISETP.NE.U32.AND P4, PT, RZ, c[0x0][0x180], PT ;  /* 0x00006000ff007a0c */ /* 0x000fc80003f85070 */
[----:B------:R-:W-:-:S13]  /*2510*/  ISETP.NE.AND.EX P4, PT, RZ, c[0x0][0x184], PT, P4 ;  /* 0x00006100ff007a0c */ /* 0x000fda0003f85340 */
[----:B------:R-:W-:Y:S05]  /*2520*/  @P4 BRA `(.L_x_35803) ;  /* 0x0000002000004947 */ /* 0x000fea0003800000 */
[----:B------:R-:W-:Y:S05]  /*2530*/  @P0 BRA `(.L_x_35804) ;  /* 0x0000005000000947 */ /* 0x000fea0003800000 */
[----:B------:R-:W-:Y:S05]  /*2540*/  BRA `(.L_x_35805) ;  /* 0x0000005000007947 */ /* 0x000fea0003800000 */
.L_x_35803:
[----:B-----5:R-:W-:Y:S01]  /*2550*/  FADD.FTZ R113, R105, R113 ;  /* 0x0000007169717221 */ /* 0x020fe20000010000 */
[----:B------:R-:W-:Y:S05]  /*2560*/  BRA `(.L_x_35804) ;  /* 0x0000002000007947 */ /* 0x000fea0003800000 */
.L_x_35802:
[----:B-----5:R-:W-:-:S04]  /*2570*/  FADD.FTZ R113, R101, R113 ;  /* 0x0000007165717221 */ /* 0x020fc80000010000 */
[----:B------:R-:W-:-:S05]  /*2580*/  @P2 FADD.FTZ R113, R105, R113 ;  /* 0x0000007169712221 */ /* 0x000fca0000010000 */
.L_x_35804:
[----:B-----5:R-:W-:Y:S02]  /*2590*/  MOV R109, R113 ;  /* 0x00000071006d7202 */ /* 0x020fe40000000f00 */
.L_x_35805:
[----:B------:R-:W-:Y:S05]  /*25a0*/  @P3 BRA `(.L_x_35806) ;  /* 0x0000007000003947 */ /* 0x000fea0003800000 */
[----:B------:R-:W-:-:S04]  /*25b0*/  ISETP.NE.U32.AND P4, PT, RZ, c[0x0][0x180], PT ;  /* 0x00006000ff007a0c */ /* 0x000fc80003f85070 */
[----:B------:R-:W-:-:S13]  /*25c0*/  ISETP.NE.AND.EX P4, PT, RZ, c[0x0][0x184], PT, P4 ;  /* 0x00006100ff007a0c */ /* 0x000fda0003f85340 */
[----:B------:R-:W-:Y:S05]  /*25d0*/  @P4 BRA `(.L_x_35807) ;  /* 0x0000002000004947 */ /* 0x000fea0003800000 */
[----:B------:R-:W-:Y:S05]  /*25e0*/  @P0 BRA `(.L_x_35808) ;  /* 0x0000005000000947 */ /* 0x000fea0003800000 */
[----:B------:R-:W-:Y:S05]  /*25f0*/  BRA `(.L_x_35809) ;  /* 0x0000005000007947 */ /* 0x000fea0003800000 */
.L_x_35807:
[----:B-----5:R-:W-:Y:S01]  /*2600*/  FADD.FTZ R114, R106, R114 ;  /* 0x000000726a727221 */ /* 0x020fe20000010000 */
[----:B------:R-:W-:Y:S05]  /*2610*/  BRA `(.L_x_35808) ;  /* 0x0000002000007947 */ /* 0x000fea0003800000 */
.L_x_35806:
[----:B-----5:R-:W-:-:S04]  /*2620*/  FADD.FTZ R114, R102, R114 ;  /* 0x0000007266727221 */ /* 0x020fc80000010000 */
[----:B------:R-:W-:-:S05]  /*2630*/  @P2 FADD.FTZ R114, R106, R114 ;  /* 0x000000726a722221 */ /* 0x000fca0000010000 */
.L_x_35808:
[----:B-----5:R-:W-:Y:S02]  /*2640*/  MOV R110, R114 ;  /* 0x00000072006e7202 */ /* 0x020fe40000000f00 */
.L_x_35809:
[----:B------:R-:W-:Y:S05]  /*2650*/  @P3 BRA `(.L_x_35810) ;  /* 0x0000007000003947 */ /* 0x000fea0003800000 */
[----:B------:R-:W-:-:S04]  /*2660*/  ISETP.NE.U32.AND P2, PT, RZ, c[0x0][0x180], PT ;  /* 0x00006000ff007a0c */ /* 0x000fc80003f45070 */
[----:B------:R-:W-:-:S13]  /*2670*/  ISETP.NE.AND.EX P2, PT, RZ, c[0x0][0x184], PT, P2 ;  /* 0x00006100ff007a0c */ /* 0x000fda0003f45320 */
[----:B------:R-:W-:Y:S05]  /*2680*/  @P2 BRA `(.L_x_35811) ;  /* 0x0000002000002947 */ /* 0x000fea0003800000 */
[----:B------:R-:W-:Y:S05]  /*2690*/  @P0 BRA `(.L_x_35812) ;  /* 0x0000005000000947 */ /* 0x000fea0003800000 */
[----:B------:R-:W-:Y:S05]  /*26a0*/  BRA `(.L_x_35813) ;  /* 0x0000005000007947 */ /* 0x000fea0003800000 */
.L_x_35811:
[----:B-----5:R-:W-:Y:S01]  /*26b0*/  FADD.FTZ R115, R107, R115 ;  /* 0x000000736b737221 */ /* 0x020fe20000010000 */
[----:B------:R-:W-:Y:S05]  /*26c0*/  BRA `(.L_x_35812) ;  /* 0x0000002000007947 */ /* 0x000fea0003800000 */
.L_x_35810:
[----:B-----5:R-:W-:-:S04]  /*26d0*/  FADD.FTZ R115, R103, R115 ;  /* 0x0000007367737221 */ /* 0x020fc80000010000 */
[----:B------:R-:W-:-:S05]  /*26e0*/  @P2 FADD.FTZ R115, R107, R115 ;  /* 0x000000736b732221 */ /* 0x000fca0000010000 */
.L_x_35812:
[----:B-----5:R-:W-:Y:S02]  /*26f0*/  MOV R111, R115 ;  /* 0x00000073006f7202 */ /* 0x020fe40000000f00 */
.L_x_35813:
[----:B------:R-:W-:-:S04]  /*2700*/  @P0 LEA R162, P2, R161, c[0x0][0x188], 0x4 ;  /* 0x00006200a1a20a11 */ /* 0x000fc800078420ff */
[C---:B------:R-:W-:Y:S02]  /*2710*/  @P0 LEA.HI.X R163, R161.reuse, c[0x0][0x18c], RZ, 0x4, P2 ;  /* 0x00006300a1a30a11 */ /* 0x040fe400010f24ff */
[----:B------:R-:W-:-:S03]  /*2720*/  IADD3 R161, R161, 0x20, RZ ;  /* 0x00000020a1a17810 */ /* 0x000fc60007ffe0ff */
[----:B------:R0:W-:Y:S04]  /*2730*/  @P0 STG.E.128 [R162.64], R108 ;  /* 0x0000006ca2000986 */ /* 0x0001e8000c101d04 */
.L_x_35797:
[----:B------:R-:W-:Y:S05]  /*2740*/  BSYNC B0 ;  /* 0x0000000000007941 */ /* 0x000fea0003800000 */
.L_x_35796:
        /* <DEDUP_REMOVED lines=24> */
.L_x_35817:
[----:B-----5:R-:W-:Y:S01]  /*28d0*/  FADD.FTZ R116, R104, R116 ;  /* 0x0000007468747221 */ /* 0x020fe20000010000 */
[----:B------:R-:W-:Y:S05]  /*28e0*/  BRA `(.L_x_35818) ;  /* 0x0000002000007947 */ /* 0x000fea0003800000 */
.L_x_35816:
[----:B0----5:R-:W-:-:S04]  /*28f0*/  FADD.FTZ R116, R100, R116 ;  /* 0x0000007464747221 */ /* 0x021fc80000010000 */
[----:B------:R-:W-:-:S05]  /*2900*/  @P2 FADD.FTZ R116, R104, R116 ;  /* 0x0000007468742221 */ /* 0x000fca0000010000 */
.L_x_35818:
[----:B-----5:R-:W-:Y:S02]  /*2910*/  MOV R108, R116 ;  /* 0x00000074006c7202 */ /* 0x020fe40000000f00 */
.L_x_35819:
[----:B------:R-:W-:Y:S05]  /*2920*/  @P3 BRA `(.L_x_35820) ;  /* 0x0000007000003947 */ /* 0x000fea0003800000 */
[----:B------:R-:W-:-:S04]  /*2930*/  ISETP.NE.U32.AND P4, PT, RZ, c[0x0][0x180], PT ;  /* 0x00006000ff007a0c */ /* 0x000fc80003f85070 */
[----:B------:R-:W-:-:S13]  /*2940*/  ISETP.NE.AND.EX P4, PT, RZ, c[0x0][0x184], PT, P4 ;  /* 0x00006100ff007a0c */ /* 0x000fda0003f85340 */
[----:B------:R-:W-:Y:S05]  /*2950*/  @P4 BRA `(.L_x_35821) ;  /* 0x0000002000004947 */ /* 0x000fea0003800000 */
[----:B------:R-:W-:Y:S05]  /*2960*/  @P0 BRA `(.L_x_35822) ;  /* 0x0000005000000947 */ /* 0x000fea0003800000 */
[----:B------:R-:W-:Y:S05]  /*2970*/  BRA `(.L_x_35823) ;  /* 0x0000005000007947 */ /* 0x000fea0003800000 */
.L_x_35821:
[----:B-----5:R-:W-:Y:S01]  /*2980*/  FADD.FTZ R117, R105, R117 ;  /* 0x0000007569757221 */ /* 0x020fe20000010000 */
[----:B------:R-:W-:Y:S05]  /*2990*/  BRA `(.L_x_35822) ;  /* 0x0000002000007947 */ /* 0x000fea0003800000 */
.L_x_35820:
[----:B-----5:R-:W-:-:S04]  /*29a0*/  FADD.FTZ R117, R101, R117 ;  /* 0x0000007565757221 */ /* 0x020fc80000010000 */
[----:B------:R-:W-:-:S05]  /*29b0*/  @P2 FADD.FTZ R117, R105, R117 ;  /* 0x0000007569752221 */ /* 0x000fca0000010000 */
.L_x_35822:
[----:B-----5:R-:W-:Y:S02]  /*29c0*/  MOV R109, R117 ;  /* 0x00000075006d7202 */ /* 0x020fe40000000f00 */
.L_x_35823:
[----:B------:R-:W-:Y:S05]  /*29d0*/  @P3 BRA `(.L_x_35824) ;  /* 0x0000007000003947 */ /* 0x000fea0003800000 */
[----:B------:R-:W-:-:S04]  /*29e0*/  ISETP.NE.U32.AND P4, PT, RZ, c[0x0][0x180], PT ;  /* 0x00006000ff007a0c */ /* 0x000fc80003f85070 */
[----:B------:R-:W-:-:S13]  /*29f0*/  ISETP.NE.AND.EX P4, PT, RZ, c[0x0][0x184], PT, P4 ;  /* 0x00006100ff007a0c */ /* 0x000fda0003f85340 */
[----:B------:R-:W-:Y:S05]  /*2a00*/  @P4 BRA `(.L_x_35825) ;  /* 0x0000002000004947 */ /* 0x000fea0003800000 */
[----:B------:R-:W-:Y:S05]  /*2a10*/  @P0 BRA `(.L_x_35826) ;  /* 0x0000005000000947 */ /* 0x000fea0003800000 */
[----:B------:R-:W-:Y:S05]  /*2a20*/  BRA `(.L_x_35827) ;  /* 0x0000005000007947 */ /* 0x000fea0003800000 */
.L_x_35825:
[----:B-----5:R-:W-:Y:S01]  /*2a30*/  FADD.FTZ R118, R106, R118 ;  /* 0x000000766a767221 */ /* 0x020fe20000010000 */
[----:B------:R-:W-:Y:S05]  /*2a40*/  BRA `(.L_x_35826) ;  /* 0x0000002000007947 */ /* 0x000fea0003800000 */
.L_x_35824:
[----:B-----5:R-:W-:-:S04]  /*2a50*/  FADD.FTZ R118, R102, R118 ;  /* 0x0000007666767221 */ /* 0x020fc80000010000 */
[----:B------:R-:W-:-:S05]  /*2a60*/  @P2 FADD.FTZ R118, R106, R118 ;  /* 0x000000766a762221 */ /* 0x000fca0000010000 */
.L_x_35826:
[----:B-----5:R-:W-:Y:S02]  /*2a70*/  MOV R110, R118 ;  /* 0x00000076006e7202 */ /* 0x020fe40000000f00 */
.L_x_35827:
[----:B------:R-:W-:Y:S05]  /*2a80*/  @P3 BRA `(.L_x_35828) ;  /* 0x0000007000003947 */ /* 0x000fea0003800000 */
[----:B------:R-:W-:-:S04]  /*2a90*/  ISETP.NE.U32.AND P2, PT, RZ, c[0x0][0x180], PT ;  /* 0x00006000ff007a0c */ /* 0x000fc80003f45070 */
[----:B------:R-:W-:-:S13]  /*2aa0*/  ISETP.NE.AND.EX P2, PT, RZ, c[0x0][0x184], PT, P2 ;  /* 0x00006100ff007a0c */ /* 0x000fda0003f45320 */
[----:B------:R-:W-:Y:S05]  /*2ab0*/  @P2 BRA `(.L_x_35829) ;  /* 0x0000002000002947 */ /* 0x000fea0003800000 */
[----:B------:R-:W-:Y:S05]  /*2ac0*/  @P0 BRA `(.L_x_35830) ;  /* 0x0000005000000947 */ /* 0x000fea0003800000 */
[----:B------:R-:W-:Y:S05]  /*2ad0*/  BRA `(.L_x_35831) ;  /* 0x0000005000007947 */ /* 0x000fea0003800000 */
.L_x_35829:
[----:B-----5:R-:W-:Y:S01]  /*2ae0*/  FADD.FTZ R119, R107, R119 ;  /* 0x000000776b777221 */ /* 0x020fe20000010000 */
[----:B------:R-:W-:Y:S05]  /*2af0*/  BRA `(.L_x_35830) ;  /* 0x0000002000007947 */ /* 0x000fea0003800000 */
.L_x_35828:
[----:B-----5:R-:W-:-:S04]  /*2b00*/  FADD.FTZ R119, R103, R119 ;  /* 0x0000007767777221 */ /* 0x020fc80000010000 */
[----:B------:R-:W-:-:S05]  /*2b10*/  @P2 FADD.FTZ R119, R107, R119 ;  /* 0x000000776b772221 */ /* 0x000fca0000010000 */
.L_x_35830:
[----:B-----5:R-:W-:Y:S02]  /*2b20*/  MOV R111, R119 ;  /* 0x00000077006f7202 */ /* 0x020fe40000000f00 */
.L_x_35831:
[----:B------:R-:W-:-:S04]  /*2b30*/  @P0 LEA R162, P2, R161, c[0x0][0x188], 0x4 ;  /* 0x00006200a1a20a11 */ /* 0x000fc800078420ff */
[C---:B------:R-:W-:Y:S02]  /*2b40*/  @P0 LEA.HI.X R163, R161.reuse, c[0x0][0x18c], RZ, 0x4, P2 ;  /* 0x00006300a1a30a11 */ /* 0x040fe400010f24ff */
[----:B------:R-:W-:-:S03]  /*2b50*/  IADD3 R161, R161, 0x20, RZ ;  /* 0x00000020a1a17810 */ /* 0x000fc60007ffe0ff */
[----:B------:R0:W-:Y:S04]  /*2b60*/  @P0 STG.E.128 [R162.64], R108 ;  /* 0x0000006ca2000986 */ /* 0x0001e8000c101d04 */
.L_x_35815:
[----:B------:R-:W-:Y:S05]  /*2b70*/  BSYNC B0 ;  /* 0x0000000000007941 */ /* 0x000fea0003800000 */
.L_x_35814:
        /* <DEDUP_REMOVED lines=24> */
.L_x_35835:
[----:B-----5:R-:W-:Y:S01]  /*2d00*/  FADD.FTZ R120, R104, R120 ;  /* 0x0000007868787221 */ /* 0x020fe20000010000 */
[----:B------:R-:W-:Y:S05]  /*2d10*/  BRA `(.L_x_35836) ;  /* 0x0000002000007947 */ /* 0x000fea0003800000 */
.L_x_35834:
[----:B0----5:R-:W-:-:S04]  /*2d20*/  FADD.FTZ R120, R100, R120 ;  /* 0x0000007864787221 */ /* 0x021fc80000010000 */
[----:B------:R-:W-:-:S05]  /*2d30*/  @P2 FADD.FTZ R120, R104, R120 ;  /* 0x0000007868782221 */ /* 0x000fca0000010000 */
.L_x_35836:
[----:B-----5:R-:W-:Y:S02]  /*2d40*/  MOV R108, R120 ;  /* 0x00000078006c7202 */ /* 0x020fe40000000f00 */
.L_x_35837:
[----:B------:R-:W-:Y:S05]  /*2d50*/  @P3 BRA `(.L_x_35838) ;  /* 0x0000007000003947 */ /* 0x000fea0003800000 */
[----:B------:R-:W-:-:S04]  /*2d60*/  ISETP.NE.U32.AND P4, PT, RZ, c[0x0][0x180], PT ;  /* 0x00006000ff007a0c */ /* 0x000fc80003f85070 */
[----:B------:R-:W-:-:S13]  /*2d70*/  ISETP.NE.AND.EX P4, PT, RZ, c[0x0][0x184], PT, P4 ;  /* 0x00006100ff007a0c */ /* 0x000fda0003f85340 */
[----:B------:R-:W-:Y:S05]  /*2d80*/  @P4 BRA `(.L_x_35839) ;  /* 0x0000002000004947 */ /* 0x000fea0003800000 */
[----:B------:R-:W-:Y:S05]  /*2d90*/  @P0 BRA `(.L_x_35840) ;  /* 0x0000005000000947 */ /* 0x000fea0003800000 */
[----:B------:R-:W-:Y:S05]  /*2da0*/  BRA `(.L_x_35841) ;  /* 0x0000005000007947 */ /* 0x000fea0003800000 */
.L_x_35839:
[----:B-----5:R-:W-:Y:S01]  /*2db0*/  FADD.FTZ R121, R105, R121 ;  /* 0x0000007969797221 */ /* 0x020fe20000010000 */
[----:B------:R-:W-:Y:S05]  /*2dc0*/  BRA `(.L_x_35840) ;  /* 0x0000002000007947 */ /* 0x000fea0003800000 */
.L_x_35838:
[----:B-----5:R-:W-:-:S04]  /*2dd0*/  FADD.FTZ R121, R101, R121 ;  /* 0x0000007965797221 */ /* 0x020fc80000010000 */
[----:B------:R-:W-:-:S05]  /*2de0*/  @P2 FADD.FTZ R121, R105, R121 ;  /* 0x0000007969792221 */ /* 0x000fca0000010000 */
.L_x_35840:
[----:B-----5:R-:W-:Y:S02]  /*2df0*/  MOV R109, R121 ;  /* 0x00000079006d7202 */ /* 0x020fe40000000f00 */
.L_x_35841:
[----:B------:R-:W-:Y:S05]  /*2e00*/  @P3 BRA `(.L_x_35842) ;  /* 0x0000007000003947 */ /* 0x000fea0003800000 */
[----:B------:R-:W-:-:S04]  /*2e10*/  ISETP.NE.U32.AND P4, PT, RZ, c[0x0][0x180], PT ;  /* 0x00006000ff007a0c */ /* 0x000fc80003f85070 */
[----:B------:R-:W-:-:S13]  /*2e20*/  ISETP.NE.AND.EX P4, PT, RZ, c[0x0][0x184], PT, P4 ;  /* 0x00006100ff007a0c */ /* 0x000fda0003f85340 */
[----:B------:R-:W-:Y:S05]  /*2e30*/  @P4 BRA `(.L_x_35843) ;  /* 0x0000002000004947 */ /* 0x000fea0003800000 */
[----:B------:R-:W-:Y:S05]  /*2e40*/  @P0 BRA `(.L_x_35844) ;  /* 0x0000005000000947 */ /* 0x000fea0003800000 */
[----:B------:R-:W-:Y:S05]  /*2e50*/  BRA `(.L_x_35845) ;  /* 0x0000005000007947 */ /* 0x000fea0003800000 */
.L_x_35843:
[----:B-----5:R-:W-:Y:S01]  /*2e60*/  FADD.FTZ R122, R106, R122 ;  /* 0x0000007a6a7a7221 */ /* 0x020fe20000010000 */
[----:B------:R-:W-:Y:S05]  /*2e70*/  BRA `(.L_x_35844) ;  /* 0x0000002000007947 */ /* 0x000fea0003800000 */
.L_x_35842:
[----:B-----5:R-:W-:-:S04]  /*2e80*/  FADD.FTZ R122, R102, R122 ;  /* 0x0000007a667a7221 */ /* 0x020fc80000010000 */
[----:B------:R-:W-:-:S05]  /*2e90*/  @P2 FADD.FTZ R122, R106, R122 ;  /* 0x0000007a6a7a2221 */ /* 0x000fca0000010000 */
.L_x_35844:
[----:B-----5:R-:W-:Y:S02]  /*2ea0*/  MOV R110, R122 ;  /* 0x0000007a006e7202 */ /* 0x020fe40000000f00 */
.L_x_35845:
[----:B------:R-:W-:Y:S05]  /*2eb0*/  @P3 BRA `(.L_x_35846) ;  /* 0x0000007000003947 */ /* 0x000fea0003800000 */
[----:B------:R-:W-:-:S04]  /*2ec0*/  ISETP.NE.U32.AND P2, PT, RZ, c[0x0][0x180], PT ;  /* 0x00006000ff007a0c */ /* 0x000fc80003f45070 */
[----:B------:R-:W-:-:S13]  /*2ed0*/  ISETP.NE.AND.EX P2, PT, RZ, c[0x0][0x184], PT, P2 ;  /* 0x00006100ff007a0c */ /* 0x000fda0003f45320 */
[----:B------:R-:W-:Y:S05]  /*2ee0*/  @P2 BRA `(.L_x_35847) ;  /* 0x0000002000002947 */ /* 0x000fea0003800000 */
[----:B------:R-:W-:Y:S05]  /*2ef0*/  @P0 BRA `(.L_x_35848) ;  /* 0x0000005000000947 */ /* 0x000fea0003800000 */
[----:B------:R-:W-:Y:S05]  /*2f00*/  BRA `(.L_x_35849) ;  /* 0x0000005000007947 */ /* 0x000fea0003800000 */
.L_x_35847:
[----:B-----5:R-:W-:Y:S01]  /*2f10*/  FADD.FTZ R123, R107, R123 ;  /* 0x0000007b6b7b7221 */ /* 0x020fe20000010000 */
[----:B------:R-:W-:Y:S05]  /*2f20*/  BRA `(.L_x_35848) ;  /* 0x0000002000007947 */ /* 0x000fea0003800000 */
.L_x_35846:
[----:B-----5:R-:W-:-:S04]  /*2f30*/  FADD.FTZ R123, R103, R123 ;  /* 0x0000007b677b7221 */ /* 0x020fc80000010000 */
[----:B------:R-:W-:-:S05]  /*2f40*/  @P2 FADD.FTZ R123, R107, R123 ;  /* 0x0000007b6b7b2221 */ /* 0x000fca0000010000 */
.L_x_35848:
[----:B-----5:R-:W-:Y:S02]  /*2f50*/  MOV R111, R123 ;  /* 0x0000007b006f7202 */ /* 0x020fe40000000f00 */
.L_x_35849:
[----:B------:R-:W-:-:S04]  /*2f60*/  @P0 LEA R162, P2, R161, c[0x0][0x188], 0x4 ;  /* 0x00006200a1a20a11 */ /* 0x000fc800078420ff */
[C---:B------:R-:W-:Y:S02]  /*2f70*/  @P0 LEA.HI.X R163, R161.reuse, c[0x0][0x18c], RZ, 0x4, P2 ;  /* 0x00006300a1a30a11 */ /* 0x040fe400010f24ff */
[----:B------:R-:W-:-:S03]  /*2f80*/  IADD3 R161, R161, 0x20, RZ ;  /* 0x00000020a1a17810 */ /* 0x000fc60007ffe0ff */
[----:B------:R0:W-:Y:S04]  /*2f90*/  @P0 STG.E.128 [R162.64], R108 ;  /* 0x0000006ca2000986 */ /* 0x0001e8000c101d04 */
.L_x_35833:
[----:B------:R-:W-:Y:S05]  /*2fa0*/  BSYNC B0 ;  /* 0x0000000000007941 */ /* 0x000fea0003800000 */
.L_x_35832:
        /* <DEDUP_REMOVED lines=24> */
.L_x_35853:
[----:B-----5:R-:W-:Y:S01]  /*3130*/  FADD.FTZ R124, R104, R124 ;  /* 0x0000007c687c7221 */ /* 0x020fe20000010000 */
[----:B------:R-:W-:Y:S05]  /*3140*/  BRA `(.L_x_35854) ;  /* 0x0000002000007947 */ /* 0x000fea0003800000 */
.L_x_35852:
[----:B0----5:R-:W-:-:S04]  /*3150*/  FADD.FTZ R124, R100, R124 ;  /* 0x0000007c647c7221 */ /* 0x021fc80000010000 */
[----:B------:R-:W-:-:S05]  /*3160*/  @P2 FADD.FTZ R124, R104, R124 ;  /* 0x0000007c687c2221 */ /* 0x000fca0000010000 */
.L_x_35854:
[----:B-----5:R-:W-:Y:S02]  /*3170*/  MOV R108, R124 ;  /* 0x0000007c006c7202 */ /* 0x020fe40000000f00 */
.L_x_35855:
[----:B------:R-:W-:Y:S05]  /*3180*/  @P3 BRA `(.L_x_35856) ;  /* 0x0000007000003947 */ /* 0x000fea0003800000 */
[----:B------:R-:W-:-:S04]  /*3190*/  ISETP.NE.U32.AND P4, PT, RZ, c[0x0][0x180], PT ;  /* 0x00006000ff007a0c */ /* 0x000fc80003f85070 */
[----:B------:R-:W-:-:S13]  /*31a0*/  ISETP.NE.AND.EX P4, PT, RZ, c[0x0][0x184], PT, P4 ;  /* 0x00006100ff007a0c */ /* 0x000fda0003f85340 */
[----:B------:R-:W-:Y:S05]  /*31b0*/  @P4 BRA `(.L_x_35857) ;  /* 0x0000002000004947 */ /* 0x000fea0003800000 */
[----:B------:R-:W-:Y:S05]  /*31c0*/  @P0 BRA `(.L_x_35858) ;  /* 0x0000005000000947 */ /* 0x000fea0003800000 */
[----:B------:R-:W-:Y:S05]  /*31d0*/  BRA `(.L_x_35859) ;  /* 0x0000005000007947 */ /* 0x000fea0003800000 */
.L_x_35857:
[----:B-----5:R-:W-:Y:S01]  /*31e0*/  FADD.FTZ R125, R105, R125 ;  /* 0x0000007d697d7221 */ /* 0x020fe20000010000 */
[----:B------:R-:W-:Y:S05]  /*31f0*/  BRA `(.L_x_35858) ;  /* 0x0000002000007947 */ /* 0x000fea0003800000 */
.L_x_35856:
[----:B-----5:R-:W-:-:S04]  /*3200*/  FADD.FTZ R125, R101, R125 ;  /* 0x0000007d657d7221 */ /* 0x020fc80000010000 */
[----:B------:R-:W-:-:S05]  /*3210*/  @P2 FADD.FTZ R125, R105, R125 ;  /* 0x0000007d697d2221 */ /* 0x000fca0000010000 */
.L_x_35858:
[----:B-----5:R-:W-:Y:S02]  /*3220*/  MOV R109, R125 ;  /* 0x0000007d006d7202 */ /* 0x020fe40000000f00 */
.L_x_35859:
[----:B------:R-:W-:Y:S05]  /*3230*/  @P3 BRA `(.L_x_35860) ;  /* 0x0000007000003947 */ /* 0x000fea0003800000 */
[----:B------:R-:W-:-:S04]  /*3240*/  ISETP.NE.U32.AND P4, PT, RZ, c[0x0][0x180], PT ;  /* 0x00006000ff007a0c */ /* 0x000fc80003f85070 */
[----:B------:R-:W-:-:S13]  /*3250*/  ISETP.NE.AND.EX P4, PT, RZ, c[0x0][0x184], PT, P4 ;  /* 0x00006100ff007a0c */ /* 0x000fda0003f85340 */
[----:B------:R-:W-:Y:S05]  /*3260*/  @P4 BRA `(.L_x_35861) ;  /* 0x0000002000004947 */ /* 0x000fea0003800000 */
[----:B------:R-:W-:Y:S05]  /*3270*/  @P0 BRA `(.L_x_35862) ;  /* 0x0000005000000947 */ /* 0x000fea0003800000 */
[----:B------:R-:W-:Y:S05]  /*3280*/  BRA `(.L_x_35863) ;  /* 0x0000005000007947 */ /* 0x000fea0003800000 */
.L_x_35861:
[----:B-----5:R-:W-:Y:S01]  /*3290*/  FADD.FTZ R126, R106, R126 ;  /* 0x0000007e6a7e7221 */ /* 0x020fe20000010000 */
[----:B------:R-:W-:Y:S05]  /*32a0*/  BRA `(.L_x_35862) ;  /* 0x0000002000007947 */ /* 0x000fea0003800000 */
.L_x_35860:
[----:B-----5:R-:W-:-:S04]  /*32b0*/  FADD.FTZ R126, R102, R126 ;  /* 0x0000007e667e7221 */ /* 0x020fc80000010000 */
[----:B------:R-:W-:-:S05]  /*32c0*/  @P2 FADD.FTZ R126, R106, R126 ;  /* 0x0000007e6a7e2221 */ /* 0x000fca0000010000 */
.L_x_35862:
[----:B-----5:R-:W-:Y:S02]  /*32d0*/  MOV R110, R126 ;  /* 0x0000007e006e7202 */ /* 0x020fe40000000f00 */
.L_x_35863:
[----:B------:R-:W-:Y:S05]  /*32e0*/  @P3 BRA `(.L_x_35864) ;  /* 0x0000007000003947 */ /* 0x000fea0003800000 */
[----:B------:R-:W-:-:S04]  /*32f0*/  ISETP.NE.U32.AND P2, PT, RZ, c[0x0][0x180], PT ;  /* 0x00006000ff007a0c */ /* 0x000fc80003f45070 */
[----:B------:R-:W-:-:S13]  /*3300*/  ISETP.NE.AND.EX P2, PT, RZ, c[0x0][0x184], PT, P2 ;  /* 0x00006100ff007a0c */ /* 0x000fda0003f45320 */
[----:B------:R-:W-:Y:S05]  /*3310*/  @P2 BRA `(.L_x_35865) ;  /* 0x0000002000002947 */ /* 0x000fea0003800000 */
[----:B------:R-:W-:Y:S05]  /*3320*/  @P0 BRA `(.L_x_35866) ;  /* 0x0000005000000947 */ /* 0x000fea0003800000 */
[----:B------:R-:W-:Y:S05]  /*3330*/  BRA `(.L_x_35867) ;  /* 0x0000005000007947 */ /* 0x000fea0003800000 */
.L_x_35865:
[----:B-----5:R-:W-:Y:S01]  /*3340*/  FADD.FTZ R127, R107, R127 ;  /* 0x0000007f6b7f7221 */ /* 0x020fe20000010000 */
[----:B------:R-:W-:Y:S05]  /*3350*/  BRA `(.L_x_35866) ;  /* 0x0000002000007947 */ /* 0x000fea0003800000 */
.L_x_35864:
[----:B-----5:R-:W-:-:S04]  /*3360*/  FADD.FTZ R127, R103, R127 ;  /* 0x0000007f677f7221 */ /* 0x020fc80000010000 */
[----:B------:R-:W-:-:S05]  /*3370*/  @P2 FADD.FTZ R127, R107, R127 ;  /* 0x0000007f6b7f2221 */ /* 0x000fca0000010000 */
.L_x_35866:
[----:B-----5:R-:W-:Y:S02]  /*3380*/  MOV R111, R127 ;  /* 0x0000007f006f7202 */ /* 0x020fe40000000f00 */
.L_x_35867:
[----:B------:R-:W-:-:S04]  /*3390*/  @P0 LEA R162, P2, R161, c[0x0][0x188], 0x4 ;  /* 0x00006200a1a20a11 */ /* 0x000fc800078420ff */
[C---:B------:R-:W-:Y:S02]  /*33a0*/  @P0 LEA.HI.X R163, R161.reuse, c[0x0][0x18c], RZ, 0x4, P2 ;  /* 0x00006300a1a30a11 */ /* 0x040fe400010f24ff */
[----:B------:R-:W-:-:S03]  /*33b0*/  IADD3 R161, R161, 0x20, RZ ;  /* 0x00000020a1a17810 */ /* 0x000fc60007ffe0ff */
[----:B------:R0:W-:Y:S04]  /*33c0*/  @P0 STG.E.128 [R162.64], R108 ;  /* 0x0000006ca2000986 */ /* 0x0001e8000c101d04 */
.L_x_35851:
[----:B------:R-:W-:Y:S05]  /*33d0*/  BSYNC B0 ;  /* 0x0000000000007941 */ /* 0x000fea0003800000 */
.L_x_35850:
        /* <DEDUP_REMOVED lines=24> */
.L_x_35871:
[----:B-----5:R-:W-:Y:S01]  /*3560*/  FADD.FTZ R128, R104, R128 ;  /* 0x0000008068807221 */ /* 0x020fe20000010000 */
[----:B------:R-:W-:Y:S05]  /*3570*/  BRA `(.L_x_35872) ;  /* 0x0000002000007947 */ /* 0x000fea0003800000 */
.L_x_35870:
[----:B0----5:R-:W-:-:S04]  /*3580*/  FADD.FTZ R128, R100, R128 ;  /* 0x0000008064807221 */ /* 0x021fc80000010000 */
[----:B------:R-:W-:-:S05]  /*3590*/  @P2 FADD.FTZ R128, R104, R128 ;  /* 0x0000008068802221 */ /* 0x000fca0000010000 */
.L_x_35872:
[----:B-----5:R-:W-:Y:S02]  /*35a0*/  MOV R108, R128 ;  /* 0x00000080006c7202 */ /* 0x020fe40000000f00 */
.L_x_35873:
[----:B------:R-:W-:Y:S05]  /*35b0*/  @P3 BRA `(.L_x_35874) ;  /* 0x0000007000003947 */ /* 0x000fea0003800000 */
[----:B------:R-:W-:-:S04]  /*35c0*/  ISETP.NE.U32.AND P4, PT, RZ, c[0x0][0x180], PT ;  /* 0x00006000ff007a0c */ /* 0x000fc80003f85070 */
[----:B------:R-:W-:-:S13]  /*35d0*/  ISETP.NE.AND.EX P4, PT, RZ, c[0x0][0x184], PT, P4 ;  /* 0x00006100ff007a0c */ /* 0x000fda0003f85340 */
[----:B------:R-:W-:Y:S05]  /*35e0*/  @P4 BRA `(.L_x_35875) ;  /* 0x0000002000004947 */ /* 0x000fea0003800000 */
[----:B------:R-:W-:Y:S05]  /*35f0*/  @P0 BRA `(.L_x_35876) ;  /* 0x0000005000000947 */ /* 0x000fea0003800000 */
[----:B------:R-:W-:Y:S05]  /*3600*/  BRA `(.L_x_35877) ;  /* 0x0000005000007947 */ /* 0x000fea0003800000 */
.L_x_35875:
[----:B-----5:R-:W-:Y:S01]  /*3610*/  FADD.FTZ R129, R105, R129 ;  /* 0x0000008169817221 */ /* 0x020fe20000010000 */
[----:B------:R-:W-:Y:S05]  /*3620*/  BRA `(.L_x_35876) ;  /* 0x0000002000007947 */ /* 0x000fea0003800000 */
.L_x_35874:
[----:B-----5:R-:W-:-:S04]  /*3630*/  FADD.FTZ R129, R101, R129 ;  /* 0x0000008165817221 */ /* 0x020fc80000010000 */
[----:B------:R-:W-:-:S05]  /*3640*/  @P2 FADD.FTZ R129, R105, R129 ;  /* 0x0000008169812221 */ /* 0x000fca0000010000 */
.L_x_35876:
[----:B-----5:R-:W-:Y:S02]  /*3650*/  MOV R109, R129 ;  /* 0x00000081006d7202 */ /* 0x020fe40000000f00 */
.L_x_35877:
[----:B------:R-:W-:Y:S05]  /*3660*/  @P3 BRA `(.L_x_35878) ;  /* 0x0000007000003947 */ /* 0x000fea0003800000 */
[----:B------:R-:W-:-:S04]  /*3670*/  ISETP.NE.U32.AND P4, PT, RZ, c[0x0][0x180], PT ;  /* 0x00006000ff007a0c */ /* 0x000fc80003f85070 */
[----:B------:R-:W-:-:S13]  /*3680*/  ISETP.NE.AND.EX P4, PT, RZ, c[0x0][0x184], PT, P4 ;  /* 0x00006100ff007a0c */ /* 0x000fda0003f85340 */
[----:B------:R-:W-:Y:S05]  /*3690*/  @P4 BRA `(.L_x_35879) ;  /* 0x0000002000004947 */ /* 0x000fea0003800000 */
[----:B------:R-:W-:Y:S05]  /*36a0*/  @P0 BRA `(.L_x_35880) ;  /* 0x0000005000000947 */ /* 0x000fea0003800000 */
[----:B------:R-:W-:Y:S05]  /*36b0*/  BRA `(.L_x_35881) ;  /* 0x0000005000007947 */ /* 0x000fea0003800000 */
.L_x_35879:
[----:B-----5:R-:W-:Y:S01]  /*36c0*/  FADD.FTZ R130, R106, R130 ;  /* 0x000000826a827221 */ /* 0x020fe20000010000 */
[----:B------:R-:W-:Y:S05]  /*36d0*/  BRA `(.L_x_35880) ;  /* 0x0000002000007947 */ /* 0x000fea0003800000 */
.L_x_35878:
[----:B-----5:R-:W-:-:S04]  /*36e0*/  FADD.FTZ R130, R102, R130 ;  /* 0x0000008266827221 */ /* 0x020fc80000010000 */
[----:B------:R-:W-:-:S05]  /*36f0*/  @P2 FADD.FTZ R130, R106, R130 ;  /* 0x000000826a822221 */ /* 0x000fca0000010000 */
.L_x_35880:
[----:B-----5:R-:W-:Y:S02]  /*3700*/  MOV R110, R130 ;  /* 0x00000082006e7202 */ /* 0x020fe40000000f00 */
.L_x_35881:
[----:B------:R-:W-:Y:S05]  /*3710*/  @P3 BRA `(.L_x_35882) ;  /* 0x0000007000003947 */ /* 0x000fea0003800000 */
[----:B------:R-:W-:-:S04]  /*3720*/  ISETP.NE.U32.AND P2, PT, RZ, c[0x0][0x180], PT ;  /* 0x00006000ff007a0c */ /* 0x000fc80003f45070 */
[----:B------:R-:W-:-:S13]  /*3730*/  ISETP.NE.AND.EX P2, PT, RZ, c[0x0][0x184], PT, P2 ;  /* 0x00006100ff007a0c */ /* 0x000fda0003f45320 */
[----:B------:R-:W-:Y:S05]  /*3740*/  @P2 BRA `(.L_x_35883) ;  /* 0x0000002000002947 */ /* 0x000fea0003800000 */
[----:B------:R-:W-:Y:S05]  /*3750*/  @P0 BRA `(.L_x_35884) ;  /* 0x0000005000000947 */ /* 0x000fea0003800000 */
[----:B------:R-:W-:Y:S05]  /*3760*/  BRA `(.L_x_35885) ;  /* 0x0000005000007947 */ /* 0x000fea0003800000 */
.L_x_35883:
[----:B-----5:R-:W-:Y:S01]  /*3770*/  FADD.FTZ R131, R107, R131 ;  /* 0x000000836b837221 */ /* 0x020fe20000010000 */
[----:B------:R-:W-:Y:S05]  /*3780*/  BRA `(.L_x_35884) ;  /* 0x0000002000007947 */ /* 0x000fea0003800000 */
.L_x_35882:
[----:B-----5:R-:W-:-:S04]  /*3790*/  FADD.FTZ R131, R103, R131 ;  /* 0x0000008367837221 */ /* 0x020fc80000010000 */
[----:B------:R-:W-:-:S05]  /*37a0*/  @P2 FADD.FTZ R131, R107, R131 ;  /* 0x000000836b832221 */ /* 0x000fca0000010000 */
.L_x_35884:
[----:B-----5:R-:W-:Y:S02]  /*37b0*/  MOV R111, R131 ;  /* 0x00000083006f7202 */ /* 0x020fe40000000f00 */
.L_x_35885:
[----:B------:R-:W-:-:S04]  /*37c0*/  @P0 LEA R162, P2, R161, c[0x0][0x188], 0x4 ;  /* 0x00006200a1a20a11 */ /* 0x000fc800078420ff */
[C---:B------:R-:W-:Y:S02]  /*37d0*/  @P0 LEA.HI.X R163, R161.reuse, c[0x0][0x18c], RZ, 0x4, P2 ;  /* 0x00006300a1a30a11 */ /* 0x040fe400010f24ff */
[----:B------:R-:W-:-:S03]  /*37e0*/  IADD3 R161, R161, 0x20, RZ ;  /* 0x00000020a1a17810 */ /* 0x000fc60007ffe0ff */
[----:B------:R0:W-:Y:S04]  /*37f0*/  @P0 STG.E.128 [R162.64], R108 ;  /* 0x0000006ca2000986 */ /* 0x0001e8000c101d04 */
.L_x_35869:
[----:B------:R-:W-:Y:S05]  /*3800*/  BSYNC B0 ;  /* 0x0000000000007941 */ /* 0x000fea0003800000 */
.L_x_35868:
        /* <DEDUP_REMOVED lines=24> */
.L_x_35889:
[----:B-----5:R-:W-:Y:S01]  /*3990*/  FADD.FTZ R132, R104, R132 ;  /* 0x0000008468847221 */ /* 0x020fe20000010000 */
[----:B------:R-:W-:Y:S05]  /*39a0*/  BRA `(.L_x_35890) ;  /* 0x0000002000007947 */ /* 0x000fea0003800000 */
.L_x_35888:
[----:B0----5:R-:W-:-:S04]  /*39b0*/  FADD.FTZ R132, R100, R132 ;  /* 0x0000008464847221 */ /* 0x021fc80000010000 */
[----:B------:R-:W-:-:S05]  /*39c0*/  @P2 FADD.FTZ R132, R104, R132 ;  /* 0x0000008468842221 */ /* 0x000fca0000010000 */
.L_x_35890:
[----:B-----5:R-:W-:Y:S02]  /*39d0*/  MOV R108, R132 ;  /* 0x00000084006c7202 */ /* 0x020fe40000000f00 */
.L_x_35891:
[----:B------:R-:W-:Y:S05]  /*39e0*/  @P3 BRA `(.L_x_35892) ;  /* 0x0000007000003947 */ /* 0x000fea0003800000 */
[----:B------:R-:W-:-:S04]  /*39f0*/  ISETP.NE.U32.AND P4, PT, RZ, c[0x0][0x180], PT ;  /* 0x00006000ff007a0c */ /* 0x000fc80003f85070 */
[----:B------:R-:W-:-:S13]  /*3a00*/  ISETP.NE.AND.EX P4, PT, RZ, c[0x0][0x184], PT, P4 ;  /* 0x00006100ff007a0c */ /* 0x000fda0003f85340 */
[----:B------:R-:W-:Y:S05]  /*3a10*/  @P4 BRA `(.L_x_35893) ;  /* 0x0000002000004947 */ /* 0x000fea0003800000 */
[----:B------:R-:W-:Y:S05]  /*3a20*/  @P0 BRA `(.L_x_35894) ;  /* 0x0000005000000947 */ /* 0x000fea0003800000 */
[----:B------:R-:W-:Y:S05]  /*3a30*/  BRA `(.L_x_35895) ;  /* 0x0000005000007947 */ /* 0x000fea0003800000 */
.L_x_35893:
[----:B-----5:R-:W-:Y:S01]  /*3a40*/  FADD.FTZ R133, R105, R133 ;  /* 0x0000008569857221 */ /* 0x020fe20000010000 */
[----:B------:R-:W-:Y:S05]  /*3a50*/  BRA `(.L_x_35894) ;  /* 0x0000002000007947 */ /* 0x000fea0003800000 */
.L_x_35892:
[----:B-----5:R-:W-:-:S04]  /*3a60*/  FADD.FTZ R133, R101, R133 ;  /* 0x0000008565857221 */ /* 0x020fc80000010000 */
[----:B------:R-:W-:-:S05]  /*3a70*/  @P2 FADD.FTZ R133, R105, R133 ;  /* 0x0000008569852221 */ /* 0x000fca0000010000 */
.L_x_35894:
[----:B-----5:R-:W-:Y:S02]  /*3a80*/  MOV R109, R133 ;  /* 0x00000085006d7202 */ /* 0x020fe40000000f00 */
.L_x_35895:
[----:B------:R-:W-:Y:S05]  /*3a90*/  @P3 BRA `(.L_x_35896) ;  /* 0x0000007000003947 */ /* 0x000fea0003800000 */
[----:B------:R-:W-:-:S04]  /*3aa0*/  ISETP.NE.U32.AND P4, PT, RZ, c[0x0][0x180], PT ;  /* 0x00006000ff007a0c */ /* 0x000fc80003f85070 */
[----:B------:R-:W-:-:S13]  /*3ab0*/  ISETP.NE.AND.EX P4, PT, RZ, c[0x0][0x184], PT, P4 ;  /* 0x00006100ff007a0c */ /* 0x000fda0003f85340 */
[----:B------:R-:W-:Y:S05]  /*3ac0*/  @P4 BRA `(.L_x_35897) ;  /* 0x0000002000004947 */ /* 0x000fea0003800000 */
[----:B------:R-:W-:Y:S05]  /*3ad0*/  @P0 BRA `(.L_x_35898) ;  /* 0x0000005000000947 */ /* 0x000fea0003800000 */
[----:B------:R-:W-:Y:S05]  /*3ae0*/  BRA `(.L_x_35899) ;  /* 0x0000005000007947 */ /* 0x000fea0003800000 */
.L_x_35897:
[----:B-----5:R-:W-:Y:S01]  /*3af0*/  FADD.FTZ R134, R106, R134 ;  /* 0x000000866a867221 */ /* 0x020fe20000010000 */
[----:B------:R-:W-:Y:S05]  /*3b00*/  BRA `(.L_x_35898) ;  /* 0x0000002000007947 */ /* 0x000fea0003800000 */
.L_x_35896:
[----:B-----5:R-:W-:-:S04]  /*3b10*/  FADD.FTZ R134, R102, R134 ;  /* 0x0000008666867221 */ /* 0x020fc80000010000 */
[----:B------:R-:W-:-:S05]  /*3b20*/  @P2 FADD.FTZ R134, R106, R134 ;  /* 0x000000866a862221 */ /* 0x000fca0000010000 */
.L_x_35898:
[----:B-----5:R-:W-:Y:S02]  /*3b30*/  MOV R110, R134 ;  /* 0x00000086006e7202 */ /* 0x020fe40000000f00 */
.L_x_35899:
[----:B------:R-:W-:Y:S05]  /*3b40*/  @P3 BRA `(.L_x_35900) ;  /* 0x0000007000003947 */ /* 0x000fea0003800000 */
[----:B------:R-:W-:-:S04]  /*3b50*/  ISETP.NE.U32.AND P2, PT, RZ, c[0x0][0x180], PT ;  /* 0x00006000ff007a0c */ /* 0x000fc80003f45070 */
[----:B------:R-:W-:-:S13]  /*3b60*/  ISETP.NE.AND.EX P2, PT, RZ, c[0x0][0x184], PT, P2 ;  /* 0x00006100ff007a0c */ /* 0x000fda0003f45320 */
[----:B------:R-:W-:Y:S05]  /*3b70*/  @P2 BRA `(.L_x_35901) ;  /* 0x0000002000002947 */ /* 0x000fea0003800000 */
[----:B------:R-:W-:Y:S05]  /*3b80*/  @P0 BRA `(.L_x_35902) ;  /* 0x0000005000000947 */ /* 0x000fea0003800000 */
[----:B------:R-:W-:Y:S05]  /*3b90*/  BRA `(.L_x_35903) ;  /* 0x0000005000007947 */ /* 0x000fea0003800000 */
.L_x_35901:
[----:B-----5:R-:W-:Y:S01]  /*3ba0*/  FADD.FTZ R135, R107, R135 ;  /* 0x000000876b877221 */ /* 0x020fe20000010000 */
[----:B------:R-:W-:Y:S05]  /*3bb0*/  BRA `(.L_x_35902) ;  /* 0x0000002000007947 */ /* 0x000fea0003800000 */
.L_x_35900:
[----:B-----5:R-:W-:-:S04]  /*3bc0*/  FADD.FTZ R135, R103, R135 ;  /* 0x0000008767877221 */ /* 0x020fc80000010000 */
[----:B------:R-:W-:-:S05]  /*3bd0*/  @P2 FADD.FTZ R135, R107, R135 ;  /* 0x000000876b872221 */ /* 0x000fca0000010000 */
.L_x_35902:
[----:B-----5:R-:W-:Y:S02]  /*3be0*/  MOV R111, R135 ;  /* 0x00000087006f7202 */ /* 0x020fe40000000f00 */
.L_x_35903:
[----:B------:R-:W-:-:S04]  /*3bf0*/  @P0 LEA R162, P2, R161, c[0x0][0x188], 0x4 ;  /* 0x00006200a1a20a11 */ /* 0x000fc800078420ff */
[C---:B------:R-:W-:Y:S02]  /*3c00*/  @P0 LEA.HI.X R163, R161.reuse, c[0x0][0x18c], RZ, 0x4, P2 ;  /* 0x00006300a1a30a11 */ /* 0x040fe400010f24ff */
[----:B------:R-:W-:-:S03]  /*3c10*/  IADD3 R161, R161, 0x20, RZ ;  /* 0x00000020a1a17810 */ /* 0x000fc60007ffe0ff */
[----:B------:R0:W-:Y:S04]  /*3c20*/  @P0 STG.E.128 [R162.64], R108 ;  /* 0x0000006ca2000986 */ /* 0x0001e8000c101d04 */
.L_x_35887:
[----:B------:R-:W-:Y:S05]  /*3c30*/  BSYNC B0 ;  /* 0x0000000000007941 */ /* 0x000fea0003800000 */
.L_x_35886:
        /* <DEDUP_REMOVED lines=24> */
.L_x_35907:
[----:B-----5:R-:W-:Y:S01]  /*3dc0*/  FADD.FTZ R148, R104, R148 ;  /* 0x0000009468947221 */ /* 0x020fe20000010000 */
[----:B------:R-:W-:Y:S05]  /*3dd0*/  BRA `(.L_x_35908) ;  /* 0x0000002000007947 */ /* 0x000fea0003800000 */
.L_x_35906:
[----:B0----5:R-:W-:-:S04]  /*3de0*/  FADD.FTZ R148, R100, R148 ;  /* 0x0000009464947221 */ /* 0x021fc80000010000 */
[----:B------:R-:W-:-:S05]  /*3df0*/  @P2 FADD.FTZ R148, R104, R148 ;  /* 0x0000009468942221 */ /* 0x000fca0000010000 */
.L_x_35908:
[----:B-----5:R-:W-:Y:S02]  /*3e00*/  MOV R108, R148 ;  /* 0x00000094006c7202 */ /* 0x020fe40000000f00 */
.L_x_35909:
[----:B------:R-:W-:Y:S05]  /*3e10*/  @P3 BRA `(.L_x_35910) ;  /* 0x0000007000003947 */ /* 0x000fea0003800000 */
[----:B------:R-:W-:-:S04]  /*3e20*/  ISETP.NE.U32.AND P4, PT, RZ, c[0x0][0x180], PT ;  /* 0x00006000ff007a0c */ /* 0x000fc80003f85070 */
[----:B------:R-:W-:-:S13]  /*3e30*/  ISETP.NE.AND.EX P4, PT, RZ, c[0x0][0x184], PT, P4 ;  /* 0x00006100ff007a0c */ /* 0x000fda0003f85340 */
[----:B------:R-:W-:Y:S05]  /*3e40*/  @P4 BRA `(.L_x_35911) ;  /* 0x0000002000004947 */ /* 0x000fea0003800000 */
[----:B------:R-:W-:Y:S05]  /*3e50*/  @P0 BRA `(.L_x_35912) ;  /* 0x0000005000000947 */ /* 0x000fea0003800000 */
[----:B------:R-:W-:Y:S05]  /*3e60*/  BRA `(.L_x_35913) ;  /* 0x0000005000007947 */ /* 0x000fea0003800000 */
.L_x_35911:
[----:B-----5:R-:W-:Y:S01]  /*3e70*/  FADD.FTZ R149, R105, R149 ;  /* 0x0000009569957221 */ /* 0x020fe20000010000 */
[----:B------:R-:W-:Y:S05]  /*3e80*/  BRA `(.L_x_35912) ;  /* 0x0000002000007947 */ /* 0x000fea0003800000 */
.L_x_35910:
[----:B-----5:R-:W-:-:S04]  /*3e90*/  FADD.FTZ R149, R101, R149 ;  /* 0x0000009565957221 */ /* 0x020fc80000010000 */
[----:B------:R-:W-:-:S05]  /*3ea0*/  @P2 FADD.FTZ R149, R105, R149 ;  /* 0x0000009569952221 */ /* 0x000fca0000010000 */
.L_x_35912:
[----:B-----5:R-:W-:Y:S02]  /*3eb0*/  MOV R109, R149 ;  /* 0x00000095006d7202 */ /* 0x020fe40000000f00 */
.L_x_35913:
[----:B------:R-:W-:Y:S05]  /*3ec0*/  @P3 BRA `(.L_x_35914) ;  /* 0x0000007000003947 */ /* 0x000fea0003800000 */
[----:B------:R-:W-:-:S04]  /*3ed0*/  ISETP.NE.U32.AND P4, PT, RZ, c[0x0][0x180], PT ;  /* 0x00006000ff007a0c */ /* 0x000fc80003f85070 */
[----:B------:R-:W-:-:S13]  /*3ee0*/  ISETP.NE.AND.EX P4, PT, RZ, c[0x0][0x184], PT, P4 ;  /* 0x00006100ff007a0c */ /* 0x000fda0003f85340 */
[----:B------:R-:W-:Y:S05]  /*3ef0*/  @P4 BRA `(.L_x_35915) ;  /* 0x0000002000004947 */ /* 0x000fea0003800000 */
[----:B------:R-:W-:Y:S05]  /*3f00*/  @P0 BRA `(.L_x_35916) ;  /* 0x0000005000000947 */ /* 0x000fea0003800000 */
[----:B------:R-:W-:Y:S05]  /*3f10*/  BRA `(.L_x_35917) ;  /* 0x0000005000007947 */ /* 0x000fea0003800000 */
.L_x_35915:
[----:B-----5:R-:W-:Y:S01]  /*3f20*/  FADD.FTZ R150, R106, R150 ;  /* 0x000000966a967221 */ /* 0x020fe20000010000 */
[----:B------:R-:W-:Y:S05]  /*3f30*/  BRA `(.L_x_35916) ;  /* 0x0000002000007947 */ /* 0x000fea0003800000 */
.L_x_35914:
[----:B-----5:R-:W-:-:S04]  /*3f40*/  FADD.FTZ R150, R102, R150 ;  /* 0x0000009666967221 */ /* 0x020fc80000010000 */
[----:B------:R-:W-:-:S05]  /*3f50*/  @P2 FADD.FTZ R150, R106, R150 ;  /* 0x000000966a962221 */ /* 0x000fca0000010000 */
.L_x_35916:
[----:B-----5:R-:W-:Y:S02]  /*3f60*/  MOV R110, R150 ;  /* 0x00000096006e7202 */ /* 0x020fe40000000f00 */
.L_x_35917:
[----:B------:R-:W-:Y:S05]  /*3f70*/  @P3 BRA `(.L_x_35918) ;  /* 0x0000007000003947 */ /* 0x000fea0003800000 */
[----:B------:R-:W-:-:S04]  /*3f80*/  ISETP.NE.U32.AND P2, PT, RZ, c[0x0][0x180], PT ;  /* 0x00006000ff007a0c */ /* 0x000fc80003f45070 */
[----:B------:R-:W-:-:S13]  /*3f90*/  ISETP.NE.AND.EX P2, PT, RZ, c[0x0][0x184], PT, P2 ;  /* 0x00006100ff007a0c */ /* 0x000fda0003f45320 */
[----:B------:R-:W-:Y:S05]  /*3fa0*/  @P2 BRA `(.L_x_35919) ;  /* 0x0000002000002947 */ /* 0x000fea0003800000 */
[----:B------:R-:W-:Y:S05]  /*3fb0*/  @P0 BRA `(.L_x_35920) ;  /* 0x0000005000000947 */ /* 0x000fea0003800000 */
[----:B------:R-:W-:Y:S05]  /*3fc0*/  BRA `(.L_x_35921) ;  /* 0x0000005000007947 */ /* 0x000fea0003800000 */
.L_x_35919:
[----:B-----5:R-:W-:Y:S01]  /*3fd0*/  FADD.FTZ R151, R107, R151 ;  /* 0x000000976b977221 */ /* 0x020fe20000010000 */
[----:B------:R-:W-:Y:S05]  /*3fe0*/  BRA `(.L_x_35920) ;  /* 0x0000002000007947 */ /* 0x000fea0003800000 */
.L_x_35918:
[----:B-----5:R-:W-:-:S04]  /*3ff0*/  FADD.FTZ R151, R103, R151 ;  /* 0x0000009767977221 */ /* 0x020fc80000010000 */
[----:B------:R-:W-:-:S05]  /*4000*/  @P2 FADD.FTZ R151, R107, R151 ;  /* 0x000000976b972221 */ /* 0x000fca0000010000 */
.L_x_35920:
[----:B-----5:R-:W-:Y:S02]  /*4010*/  MOV R111, R151 ;  /* 0x00000097006f7202 */ /* 0x020fe40000000f00 */
.L_x_35921:
[----:B------:R-:W-:-:S04]  /*4020*/  @P0 LEA R162, P2, R161, c[0x0][0x188], 0x4 ;  /* 0x00006200a1a20a11 */ /* 0x000fc800078420ff */
[----:B------:R-:W-:-:S05]  /*4030*/  @P0 LEA.HI.X R163, R161, c[0x0][0x18c], RZ, 0x4, P2 ;  /* 0x00006300a1a30a11 */ /* 0x000fca00010f24ff */
[----:B------:R0:W-:Y:S04]  /*4040*/  @P0 STG.E.128 [R162.64], R108 ;  /* 0x0000006ca2000986 */ /* 0x0001e8000c101d04 */
.L_x_35905:
[----:B------:R-:W-:Y:S05]  /*4050*/  BSYNC B0 ;  /* 0x0000000000007941 */ /* 0x000fea0003800000 */
.L_x_35904:
        /* <DEDUP_REMOVED lines=77> */
.L_x_35950:
[----:B01----:R-:W-:Y:S01]  /*4530*/  FADD.FTZ R161, R161, R160 ;  /* 0x000000a0a1a17221 */ /* 0x003fe20000010000 */
[----:B------:R-:W-:Y:S05]  /*4540*/  BRA.DIV ~URZ, `(.L_x_35923) ;  /* 0x000019127f007947 */ /* 0x000fea000b800000 */
[----:B------:R-:W0:Y:S01]  /*4550*/  SHFL.BFLY PT, R160, R161, 0x2, 0x1f ;  /* 0x0c401f00a1a07f89 */ /* 0x000e2200000e0000 */
        /* <DEDUP_REMOVED lines=123> */
.L_x_35951:
[----:B------:R-:W-:Y:S01]  /*4d10*/  FMUL.FTZ R161, R160, R160 ;  /* 0x000000a0a0a17220 */ /* 0x000fe20000410000 */
[----:B------:R-:W-:Y:S01]  /*4d20*/  MOV R163, c[0x0][0x1e0] ;  /* 0x0000780000a37a02 */ /* 0x000fe20000000f00 */
[----:B01----:R-:W-:Y:S01]  /*4d30*/  FADD.FTZ R168, R165, R168 ;  /* 0x000000a8a5a87221 */ /* 0x003fe20000010000 */
[----:B------:R-:W-:Y:S01]  /*4d40*/  ISETP.NE.AND P2, PT, RZ, UR6, PT ;  /* 0x00000006ff007c0c */ /* 0x000fe2000bf45270 */
[----:B------:R-:W-:Y:S01]  /*4d50*/  BSSY B0, `(.L_x_35924) ;  /* 0x000001d000007945 */ /* 0x000fe20003800000 */
[----:B------:R-:W-:Y:S02]  /*4d60*/  @!P6 MOV R165, 0x4 ;  /* 0x0000000400a5e802 */ /* 0x000fe40000000f00 */
[----:B------:R-:W-:Y:S01]  /*4d70*/  FSEL R162, R161, RZ, P2 ;  /* 0x000000ffa1a27208 */ /* 0x000fe20001000000 */
[----:B------:R-:W-:Y:S01]  /*4d80*/  FFMA.FTZ R161, R168, R163, c[0x0][0x228] ;  /* 0x00008a00a8a17623 */ /* 0x000fe200000100a3 */
[----:B------:R-:W-:Y:S01]  /*4d90*/  @!P6 MOV R163, 0x4 ;  /* 0x0000000400a3e802 */ /* 0x000fe20000000f00 */
[----:B------:R-:W-:-:S04]  /*4da0*/  @!P6 IMAD.WIDE R164, R2, R165, c[0x0][0x1a8] ;  /* 0x00006a0002a4e625 */ /* 0x000fc800078e02a5 */
[----:B------:R-:W-:Y:S02]  /*4db0*/  FADD.FTZ R161, R161, R162 ;  /* 0x000000a2a1a17221 */ /* 0x000fe40000010000 */
[----:B------:R-:W-:-:S04]  /*4dc0*/  @!P6 IMAD.WIDE R162, R2, R163, c[0x0][0x1a0] ;  /* 0x0000680002a2e625 */ /* 0x000fc800078e02a3 */
[----:B------:R-:W0:Y:S01]  /*4dd0*/  MUFU.RSQ R161, R161 ;  /* 0x000000a100a17308 */ /* 0x000e220000001400 */
        /* <DEDUP_REMOVED lines=20> */
.L_x_35925:
[----:B------:R-:W-:Y:S05]  /*4f20*/  BSYNC B0 ;  /* 0x0000000000007941 */ /* 0x000fea0003800000 */
.L_x_35924:
[----:B------:R-:W-:Y:S01]  /*4f30*/  ISETP.GE.U32.AND P3, PT, R0, 0x40, PT ;  /* 0x000000400000780c */ /* 0x000fe20003f66070 */
[----:B------:R-:W-:-:S12]  /*4f40*/  BSSY B0, `(.L_x_35926) ;  /* 0x0000013000007945 */ /* 0x000fd80003800000 */
[----:B------:R-:W-:Y:S05]  /*4f50*/  @!P3 BRA `(.L_x_35927) ;  /* 0x000001100000b947 */ /* 0x000fea0003800000 */
[----:B------:R-:W-:Y:S02]  /*4f60*/  FSEL R172, R160, RZ, !P2 ;  /* 0x000000ffa0ac7208 */ /* 0x000fe40005000000 */
[----:B01----:R-:W-:-:S03]  /*4f70*/  MOV R162, 0x10 ;  /* 0x0000001000a27802 */ /* 0x003fc60000000f00 */
        /* <DEDUP_REMOVED lines=15> */
.L_x_35927:
[----:B------:R-:W-:Y:S05]  /*5070*/  BSYNC B0 ;  /* 0x0000000000007941 */ /* 0x000fea0003800000 */
.L_x_35926:
[----:B------:R-:W-:Y:S01]  /*5080*/  ISETP.GE.U32.AND P3, PT, R0, 0x60, PT ;  /* 0x000000600000780c */ /* 0x000fe20003f66070 */
[----:B------:R-:W-:-:S12]  /*5090*/  BSSY B0, `(.L_x_35928) ;  /* 0x0000013000007945 */ /* 0x000fd80003800000 */
[----:B------:R-:W-:Y:S05]  /*50a0*/  @!P3 BRA `(.L_x_35929) ;  /* 0x000001100000b947 */ /* 0x000fea0003800000 */
[----:B------:R-:W-:Y:S01]  /*50b0*/  FSEL R172, R160, RZ, !P2 ;  /* 0x000000ffa0ac7208 */ /* 0x000fe20005000000 */
[----:B01----:R-:W-:-:S04]  /*50c0*/  HFMA2.MMA R162, -RZ, RZ, 0, 9.5367431640625e-07 ;  /* 0x00000010ffa27435 */ /* 0x003fc800000001ff */
        /* <DEDUP_REMOVED lines=15> */
.L_x_35929:
[----:B------:R-:W-:Y:S05]  /*51c0*/  BSYNC B0 ;  /* 0x0000000000007941 */ /* 0x000fea0003800000 */
.L_x_35928:
        /* <DEDUP_REMOVED lines=20> */
.L_x_35931:
[----:B------:R-:W-:Y:S05]  /*5310*/  BSYNC B0 ;  /* 0x0000000000007941 */ /* 0x000fea0003800000 */
.L_x_35930:
        /* <DEDUP_REMOVED lines=20> */
.L_x_35933:
[----:B------:R-:W-:Y:S05]  /*5460*/  BSYNC B0 ;  /* 0x0000000000007941 */ /* 0x000fea0003800000 */
.L_x_35932:
        /* <DEDUP_REMOVED lines=20> */
.L_x_35935:
[----:B------:R-:W-:Y:S05]  /*55b0*/  BSYNC B0 ;  /* 0x0000000000007941 */ /* 0x000fea0003800000 */
.L_x_35934:
        /* <DEDUP_REMOVED lines=20> */
.L_x_35937:
[----:B------:R-:W-:Y:S05]  /*5700*/  BSYNC B0 ;  /* 0x0000000000007941 */ /* 0x000fea0003800000 */
.L_x_35936:
        /* <DEDUP_REMOVED lines=20> */
.L_x_35939:
[----:B------:R-:W-:Y:S05]  /*5850*/  BSYNC B0 ;  /* 0x0000000000007941 */ /* 0x000fea0003800000 */
.L_x_35938:
        /* <DEDUP_REMOVED lines=20> */
.L_x_35941:
[----:B------:R-:W-:Y:S05]  /*59a0*/  BSYNC B0 ;  /* 0x0000000000007941 */ /* 0x000fea0003800000 */
.L_x_35940:
        /* <DEDUP_REMOVED lines=20> */
.L_x_35943:
[----:B------:R-:W-:Y:S05]  /*5af0*/  BSYNC B0 ;  /* 0x0000000000007941 */ /* 0x000fea0003800000 */
.L_x_35942:
        /* <DEDUP_REMOVED lines=20> */
.L_x_35945:
[----:B------:R-:W-:Y:S05]  /*5c40*/  BSYNC B0 ;  /* 0x0000000000007941 */ /* 0x000fea0003800000 */
.L_x_35944:
[----:B------:R-:W-:Y:S01]  /*5c50*/  ISETP.GE.U32.AND P3, PT, R0, 0x180, PT ;  /* 0x000001800000780c */ /* 0x000fe20003f66070 */
[----:B------:R-:W-:-:S12]  /*5c60*/  BSSY B0, `(.L_x_35946) ;  /* 0x0000012000007945 */ /* 0x000fd80003800000 */
[----:B------:R-:W-:Y:S05]  /*5c70*/  @!P3 BRA `(.L_x_35947) ;  /* 0x000001000000b947 */ /* 0x000fea0003800000 */
[----:B------:R-:W-:Y:S02]  /*5c80*/  FSEL R168, R160, RZ, !P2 ;  /* 0x000000ffa0a87208 */ /* 0x000fe40005000000 */
[----:B------:R-:W-:-:S03]  /*5c90*/  MOV R170, 0x10 ;  /* 0x0000001000aa7802 */ /* 0x000fc60000000f00 */
[--C-:B-1----:R-:W-:Y:S02]  /*5ca0*/  FADD.FTZ R160, R148, -R168.reuse ;  /* 0x800000a894a07221 */ /* 0x102fe40000010000 */
[--C-:B0-----:R-:W-:Y:S02]  /*5cb0*/  FADD.FTZ R162, R149, -R168.reuse ;  /* 0x800000a895a27221 */ /* 0x101fe40000010000 */
        /* <DEDUP_REMOVED lines=12> */
.L_x_35947:
[----:B------:R-:W-:Y:S05]  /*5d80*/  BSYNC B0 ;  /* 0x0000000000007941 */ /* 0x000fea0003800000 */
.L_x_35946:
[----:B------:R-:W-:-:S10]  /*5d90*/  HFMA2.MMA R3, -RZ, RZ, 0, 2.384185791015625e-07 ;  /* 0x00000004ff037435 */ /* 0x000fd400000001ff */
[----:B------:R-:W-:-:S05]  /*5da0*/  IMAD R2, R3, c[0x0][0x160], R2 ;  /* 0x0000580003027a24 */ /* 0x000fca00078e0202 */
[----:B------:R-:W-:-:S13]  /*5db0*/  ISETP.GE.AND P2, PT, R2, c[0x0][0x164], PT ;  /* 0x0000590002007a0c */ /* 0x000fda0003f46270 */
[----:B01----:R-:W-:Y:S01]  /*5dc0*/  @P2 CALL.REL.NOINC `(.L_x_35948) ;  /* 0x0000001000002944 */ /* 0x003fe20003c00000 */
[----:B------:R-:W-:Y:S05]  /*5dd0*/  BRA `(.L_x_35949) ;  /* 0xffffaff000007947 */ /* 0x000fea000383ffff */
.L_x_35948:
[----:B------:R-:W-:Y:S05]  /*5de0*/  EXIT ;  /* 0x000000000000794d */ /* 0x000fea0003800000 */
.L_x_35922:
[----:B------:R-:W-:Y:S01]  /*5df0*/  HFMA2.MMA R165, -RZ, RZ, 0, 1.847743988037109375e-06 ;  /* 0x0000001fffa57435 */ /* 0x000fe200000001ff */
[----:B------:R-:W-:Y:S02]  /*5e00*/  MOV R170, 0x1 ;  /* 0x0000000100aa7802 */ /* 0x000fe40000000f00 */
[----:B------:R-:W-:Y:S02]  /*5e10*/  MOV R172, 0xffffffff ;  /* 0xffffffff00ac7802 */ /* 0x000fe40000000f00 */
[----:B------:R-:W-:Y:S02]  /*5e20*/  MOV R162, 0x5e40 ;  /* 0x00005e4000a27802 */ /* 0x000fe40000000f00 */
[----:B------:R-:W-:Y:S05]  /*5e30*/  CALL.REL.NOINC `($__internal_74_$__cuda_sm70_shflsync_bfly_p) ;  /* 0x00000a5000007944 */ /* 0x000fea0003c00000 */
[----:B-1----:R-:W-:Y:S01]  /*5e40*/  MOV R160, R165 ;  /* 0x000000a500a07202 */ /* 0x002fe20000000f00 */
[----:B0-----:R-:W-:Y:S05]  /*5e50*/  BRA `(.L_x_35950) ;  /* 0xffffe6d000007947 */ /* 0x001fea000383ffff */
.L_x_35923:
[----:B------:R-:W-:Y:S01]  /*5e60*/  HFMA2.MMA R170, -RZ, RZ, 0, 1.1920928955078125e-07 ;  /* 0x00000002ffaa7435 */ /* 0x000fe200000001ff */
[----:B------:R-:W-:Y:S02]  /*5e70*/  MOV R165, 0x1f ;  /* 0x0000001f00a57802 */ /* 0x000fe40000000f00 */
[----:B------:R-:W-:Y:S02]  /*5e80*/  MOV R172, 0xffffffff ;  /* 0xffffffff00ac7802 */ /* 0x000fe40000000f00 */
[----:B------:R-:W-:-:S02]  /*5e90*/  MOV R162, 0x5eb0 ;  /* 0x00005eb000a27802 */ /* 0x000fc40000000f00 */
[----:B------:R-:W-:Y:S05]  /*5ea0*/  CALL.REL.NOINC `($__internal_74_$__cuda_sm70_shflsync_bfly_p) ;  /* 0x000009e000007944 */ /* 0x000fea0003c00000 */
[----:B0-----:R-:W-:Y:S01]  /*5eb0*/  HFMA2.MMA R170, -RZ, RZ, 0, 2.384185791015625e-07 ;  /* 0x00000004ffaa7435 */ /* 0x001fe200000001ff */
[----:B-1----:R-:W-:Y:S01]  /*5ec0*/  FADD.FTZ R161, R161, R165 ;  /* 0x000000a5a1a17221 */ /* 0x002fe20000010000 */
[----:B------:R-:W-:-:S02]  /*5ed0*/  MOV R165, 0x1f ;  /* 0x0000001f00a57802 */ /* 0x000fc40000000f00 */
[----:B------:R-:W-:Y:S02]  /*5ee0*/  MOV R172, 0xffffffff ;  /* 0xffffffff00ac7802 */ /* 0x000fe40000000f00 */
[----:B------:R-:W-:Y:S02]  /*5ef0*/  MOV R162, 0x5f10 ;  /* 0x00005f1000a27802 */ /* 0x000fe40000000f00 */
[----:B------:R-:W-:Y:S05]  /*5f00*/  CALL.REL.NOINC `($__internal_74_$__cuda_sm70_shflsync_bfly_p) ;  /* 0x0000098000007944 */ /* 0x000fea0003c00000 */
[----:B0-----:R-:W-:Y:S01]  /*5f10*/  HFMA2.MMA R170, -RZ, RZ, 0, 4.76837158203125e-07 ;  /* 0x00000008ffaa7435 */ /* 0x001fe200000001ff */
[----:B-1----:R-:W-:Y:S01]  /*5f20*/  FADD.FTZ R161, R161, R165 ;  /* 0x000000a5a1a17221 */ /* 0x002fe20000010000 */
[----:B------:R-:W-:Y:S02]  /*5f30*/  MOV R165, 0x1f ;  /* 0x0000001f00a57802 */ /* 0x000fe40000000f00 */
[----:B------:R-:W-:Y:S02]  /*5f40*/  MOV R172, 0xffffffff ;  /* 0xffffffff00ac7802 */ /* 0x000fe40000000f00 */
[----:B------:R-:W-:Y:S02]  /*5f50*/  MOV R162, 0x5f70 ;  /* 0x00005f7000a27802 */ /* 0x000fe40000000f00 */
[----:B------:R-:W-:Y:S05]  /*5f60*/  CALL.REL.NOINC `($__internal_74_$__cuda_sm70_shflsync_bfly_p) ;  /* 0x0000092000007944 */ /* 0x000fea0003c00000 */
[----:B0-----:R-:W-:Y:S01]  /*5f70*/  HFMA2.MMA R170, -RZ, RZ, 0, 9.5367431640625e-07 ;  /* 0x00000010ffaa7435 */ /* 0x001fe200000001ff */
[----:B-1----:R-:W-:Y:S01]  /*5f80*/  FADD.FTZ R161, R161, R165 ;  /* 0x000000a5a1a17221 */ /* 0x002fe20000010000 */
[----:B------:R-:W-:-:S02]  /*5f90*/  MOV R165, 0x1f ;  /* 0x0000001f00a57802 */ /* 0x000fc40000000f00 */
[----:B------:R-:W-:Y:S02]  /*5fa0*/  MOV R172, 0xffffffff ;  /* 0xffffffff00ac7802 */ /* 0x000fe40000000f00 */
[----:B------:R-:W-:Y:S02]  /*5fb0*/  MOV R162, 0x5fd0 ;  /* 0x00005fd000a27802 */ /* 0x000fe40000000f00 */
[----:B------:R-:W-:Y:S05]  /*5fc0*/  CALL.REL.NOINC `($__internal_74_$__cuda_sm70_shflsync_bfly_p) ;  /* 0x000008c000007944 */ /* 0x000fea0003c00000 */
[----:B-1----:R-:W-:Y:S01]  /*5fd0*/  FADD.FTZ R160, R161, R165 ;  /* 0x000000a5a1a07221 */ /* 0x002fe20000010000 */
[----:B------:R-:W-:Y:S01]  /*5fe0*/  P2R R163, PR, RZ, 0x1 ;  /* 0x00000001ffa37803 */ /* 0x000fe20000000000 */
[----:B0-----:R-:W-:Y:S01]  /*5ff0*/  HFMA2.MMA R170, -RZ, RZ, 0, 5.9604644775390625e-08 ;  /* 0x00000001ffaa7435 */ /* 0x001fe200000001ff */
[----:B------:R-:W-:Y:S01]  /*6000*/  ISETP.GT.U32.AND P0, PT, R0, 0x3f, PT ;  /* 0x0000003f0000780c */ /* 0x000fe20003f04070 */
[----:B------:R-:W-:Y:S01]  /*6010*/  FMUL.FTZ R160, R160, c[0x0][0x1e0] ;  /* 0x00007800a0a07a20 */ /* 0x000fe20000410000 */
[----:B------:R-:W-:Y:S02]  /*6020*/  MOV R165, 0x1f ;  /* 0x0000001f00a57802 */ /* 0x000fe40000000f00 */
[----:B------:R-:W-:Y:S01]  /*6030*/  MOV R172, 0xffffffff ;  /* 0xffffffff00ac7802 */ /* 0x000fe20000000f00 */
        /* <DEDUP_REMOVED lines=104> */
[----:B------:R-:W-:-:S04]  /*66c0*/  MOV R162, 0x66f0 ;  /* 0x000066f000a27802 */ /* 0x000fc80000000f00 */
[----:B------:R-:W-:Y:S02]  /*66d0*/  MOV R161, R164 ;  /* 0x000000a400a17202 */ /* 0x000fe40000000f00 */
[----:B------:R-:W-:Y:S05]  /*66e0*/  CALL.REL.NOINC `($__internal_74_$__cuda_sm70_shflsync_bfly_p) ;  /* 0x000001a000007944 */ /* 0x000fea0003c00000 */
[----:B0-----:R-:W-:Y:S01]  /*66f0*/  HFMA2.MMA R170, -RZ, RZ, 0, 1.1920928955078125e-07 ;  /* 0x00000002ffaa7435 */ /* 0x001fe200000001ff */
[----:B-1----:R-:W-:Y:S01]  /*6700*/  FADD.FTZ R161, R164, R165 ;  /* 0x000000a5a4a17221 */ /* 0x002fe20000010000 */
[----:B------:R-:W-:Y:S02]  /*6710*/  MOV R165, 0x1f ;  /* 0x0000001f00a57802 */ /* 0x000fe40000000f00 */
[----:B------:R-:W-:Y:S02]  /*6720*/  MOV R172, 0xffffffff ;  /* 0xffffffff00ac7802 */ /* 0x000fe40000000f00 */
[----:B------:R-:W-:Y:S02]  /*6730*/  MOV R162, 0x6750 ;  /* 0x0000675000a27802 */ /* 0x000fe40000000f00 */
[----:B------:R-:W-:Y:S05]  /*6740*/  CALL.REL.NOINC `($__internal_74_$__cuda_sm70_shflsync_bfly_p) ;  /* 0x0000014000007944 */ /* 0x000fea0003c00000 */
[----:B0-----:R-:W-:Y:S01]  /*6750*/  HFMA2.MMA R170, -RZ, RZ, 0, 2.384185791015625e-07 ;  /* 0x00000004ffaa7435 */ /* 0x001fe200000001ff */
[----:B-1----:R-:W-:Y:S01]  /*6760*/  FADD.FTZ R161, R161, R165 ;  /* 0x000000a5a1a17221 */ /* 0x002fe20000010000 */
[----:B------:R-:W-:Y:S02]  /*6770*/  MOV R165, 0x1f ;  /* 0x0000001f00a57802 */ /* 0x000fe40000000f00 */
[----:B------:R-:W-:-:S02]  /*6780*/  MOV R172, 0xffffffff ;  /* 0xffffffff00ac7802 */ /* 0x000fc40000000f00 */
        /* <DEDUP_REMOVED lines=8> */
[----:B-1----:R-:W-:Y:S01]  /*6810*/  FADD.FTZ R168, R161, R165 ;  /* 0x000000a5a1a87221 */ /* 0x002fe20000010000 */
[----:B0-----:R-:W-:Y:S01]  /*6820*/  HFMA2.MMA R170, -RZ, RZ, 0, 9.5367431640625e-07 ;  /* 0x00000010ffaa7435 */ /* 0x001fe200000001ff */
[----:B------:R-:W-:Y:S02]  /*6830*/  MOV R165, 0x1f ;  /* 0x0000001f00a57802 */ /* 0x000fe40000000f00 */
[----:B------:R-:W-:-:S02]  /*6840*/  MOV R172, 0xffffffff ;  /* 0xffffffff00ac7802 */ /* 0x000fc40000000f00 */
[----:B------:R-:W-:Y:S02]  /*6850*/  MOV R161, R168 ;  /* 0x000000a800a17202 */ /* 0x000fe40000000f00 */
[----:B------:R-:W-:Y:S02]  /*6860*/  MOV R162, 0x6880 ;  /* 0x0000688000a27802 */ /* 0x000fe40000000f00 */
[----:B------:R-:W-:Y:S05]  /*6870*/  CALL.REL.NOINC `($__internal_74_$__cuda_sm70_shflsync_bfly_p) ;  /* 0x0000001000007944 */ /* 0x000fea0003c00000 */
[----:B01----:R-:W-:Y:S05]  /*6880*/  BRA `(.L_x_35951) ;  /* 0xffffe48000007947 */ /* 0x003fea000383ffff */
        .weak           $__internal_74_$__cuda_sm70_shflsync_bfly_p
        .type           $__internal_74_$__cuda_sm70_shflsync_bfly_p,@function
        .size           $__internal_74_$__cuda_sm70_shflsync_bfly_p,(.L_x_39518 - $__internal_74_$__cuda_sm70_shflsync_bfly_p)
$__internal_74_$__cuda_sm70_shflsync_bfly_p:
[----:B------:R-:W-:Y:S01]  /*6890*/  HFMA2.MMA R163, -RZ, RZ, 0, 0 ;  /* 0x00000000ffa37435 */ /* 0x000fe200000001ff */
[----:B------:R-:W-:Y:S04]  /*68a0*/  WARPSYNC R172 ;  /* 0x000000ac00007348 */ /* 0x000fe80003800000 */
[----:B------:R0:W1:Y:S01]  /*68b0*/  SHFL.BFLY PT, R165, R161, R170, R165 ;  /* 0x0c0000aaa1a57389 */ /* 0x00006200000e00a5 */
[----:B------:R-:W-:Y:S05]  /*68c0*/  RET.REL.NODEC R162 `(_ZN10layer_norm31ln_parallel_residual_fwd_kernelINS_13Kernel_traitsIfffffjLj1536ELj1ELj4ELj1ELj16ENS_18Kernel_traits_baseILj1536EfffffjLj128EEEEELb0ELb1ELb0EEEvNS_9FwdParamsE) ;  /* 0xffff9730a2007950 */ /* 0x000fea0003c3ffff */
.L_x_35952:
        /* <DEDUP_REMOVED lines=11> */
.L_x_39518:


//--------------------- .text._ZN10layer_norm31ln_parallel_residual_fwd_kernelINS_13Kernel_traitsIfffffjLj1536ELj1ELj4ELj1ELj16ENS_18Kernel_traits_baseILj1536EfffffjLj128EEEEELb0ELb1ELb1EEEvNS_9FwdParamsE --------------------------
	.section	.text._ZN10layer_norm31ln_parallel_residual_fwd_kernelINS_13Kernel_traitsIfffffjLj1536ELj1ELj4ELj1ELj16ENS_18Kernel_traits_baseILj1536EfffffjLj128EEEEELb0ELb1ELb1EEEvNS_9FwdParamsE,"ax",@progbits
	.sectioninfo	@"SHI_REGISTERS=201"
	.align	128
        .global         _ZN10layer_norm31ln_parallel_residual_fwd_kernelINS_13Kernel_traitsIfffffjLj1536ELj1ELj4ELj1ELj16ENS_18Kernel_traits_baseILj1536EfffffjLj128EEEEELb0ELb1ELb1EEEvNS_9FwdParamsE
        .type           _ZN10layer_norm31ln_parallel_residual_fwd_kernelINS_13Kernel_traitsIfffffjLj1536ELj1ELj4ELj1ELj16ENS_18Kernel_traits_baseILj1536EfffffjLj128EEEEELb0ELb1ELb1EEEvNS_9FwdParamsE,@function
        .size           _ZN10layer_norm31ln_parallel_residual_fwd_kernelINS_13Kernel_traitsIfffffjLj1536ELj1ELj4ELj1ELj16ENS_18Kernel_traits_baseILj1536EfffffjLj128EEEEELb0ELb1ELb1EEEvNS_9FwdParamsE,(.L_x_39519 - _ZN10layer_norm31ln_parallel_residual_fwd_kernelINS_13Kernel_traitsIfffffjLj1536ELj1ELj4ELj1ELj16ENS_18Kernel_traits_baseILj1536EfffffjLj128EEEEELb0ELb1ELb1EEEvNS_9FwdParamsE)
        .other          _ZN10layer_norm31ln_parallel_residual_fwd_kernelINS_13Kernel_traitsIfffffjLj1536ELj1ELj4ELj1ELj16ENS_18Kernel_traits_baseILj1536EfffffjLj128EEEEELb0ELb1ELb1EEEvNS_9FwdParamsE,@"STO_CUDA_ENTRY STV_DEFAULT"
_ZN10layer_norm31ln_parallel_residual_fwd_kernelINS_13Kernel_traitsIfffffjLj1536ELj1ELj4ELj1ELj16ENS_18Kernel_traits_baseILj1536EfffffjLj128EEEEELb0ELb1ELb1EEEvNS_9FwdParamsE:
.text._ZN10layer_norm31ln_parallel_residual_fwd_kernelINS_13Kernel_traitsIfffffjLj1536ELj1ELj4ELj1ELj16ENS_18Kernel_traits_baseILj1536EfffffjLj128EEEEELb0ELb1ELb1EEEvNS_9FwdParamsE:
        /* <DEDUP_REMOVED lines=52> */
[----:B0-----:R0:W5:Y:S04]  /*0340*/  LDG.E.128 R52, [R2.64] ;  /* 0x0000000402347981 */ /* 0x001168000c1e1d00 */
        /* <DEDUP_REMOVED lines=16> */
[----:B0-----:R-:W-:-:S03]  /*0450*/  MOV R0, R100 ;  /* 0x0000006400007202 */ /* 0x001fc60000000f00 */
.L_x_36148:
[----:B------:R-:W0:Y:S01]  /*0460*/  S2R R149, SR_TID.X ;  /* 0x0000000000957919 */ /* 0x000e220000002100 */
[----:B------:R-:W-:Y:S01]  /*0470*/  ISETP.NE.U32.AND P1, PT, RZ, c[0x0][0x178], PT ;  /* 0x00005e00ff007a0c */ /* 0x000fe20003f25070 */
[----:B------:R-:W-:Y:S01]  /*0480*/  IMAD R2, R0, c[0x0][0x168], RZ ;  /* 0x00005a0000027a24 */ /* 0x000fe200078e02ff */
[----:B------:R-:W-:Y:S01]  /*0490*/  ISETP.NE.U32.AND P2, PT, RZ, c[0x0][0x180], PT ;  /* 0x00006000ff007a0c */ /* 0x000fe20003f45070 */
[----:B------:R-:W-:Y:S01]  /*04a0*/  HFMA2.MMA R151, -RZ, RZ, 0, 9.5367431640625e-07 ;  /* 0x00000010ff977435 */ /* 0x000fe200000001ff */
[----:B------:R-:W-:Y:S02]  /*04b0*/  ISETP.NE.AND.EX P1, PT, RZ, c[0x0][0x17c], PT, P1 ;  /* 0x00005f00ff007a0c */ /* 0x000fe40003f25310 */
        /* <DEDUP_REMOVED lines=21> */
.L_x_35954:
[----:B-----5:R-:W-:Y:S01]  /*0610*/  FADD.FTZ R112, R104, R112 ;  /* 0x0000007068707221 */ /* 0x020fe20000010000 */
[----:B------:R-:W-:Y:S05]  /*0620*/  BRA `(.L_x_35955) ;  /* 0x0000002000007947 */ /* 0x000fea0003800000 */
.L_x_35953:
[----:B0----5:R-:W-:-:S04]  /*0630*/  FADD.FTZ R112, R100, R112 ;  /* 0x0000007064707221 */ /* 0x021fc80000010000 */
[----:B------:R-:W-:-:S05]  /*0640*/  @P2 FADD.FTZ R112, R104, R112 ;  /* 0x0000007068702221 */ /* 0x000fca0000010000 */
.L_x_35955:
[----:B-----5:R-:W-:Y:S02]  /*0650*/  MOV R108, R112 ;  /* 0x00000070006c7202 */ /* 0x020fe40000000f00 */
.L_x_35956:
[----:B------:R-:W-:Y:S05]  /*0660*/  @P3 BRA `(.L_x_35957) ;  /* 0x0000007000003947 */ /* 0x000fea0003800000 */
[----:B------:R-:W-:-:S04]  /*0670*/  ISETP.NE.U32.AND P4, PT, RZ, c[0x0][0x180], PT ;  /* 0x00006000ff007a0c */ /* 0x000fc80003f85070 */
[----:B------:R-:W-:-:S13]  /*0680*/  ISETP.NE.AND.EX P4, PT, RZ, c[0x0][0x184], PT, P4 ;  /* 0x00006100ff007a0c */ /* 0x000fda0003f85340 */
[----:B------:R-:W-:Y:S05]  /*0690*/  @P4 BRA `(.L_x_35958) ;  /* 0x0000002000004947 */ /* 0x000fea0003800000 */
[----:B------:R-:W-:Y:S05]  /*06a0*/  @P0 BRA `(.L_x_35959) ;  /* 0x0000005000000947 */ /* 0x000fea0003800000 */
[----:B------:R-:W-:Y:S05]  /*06b0*/  BRA `(.L_x_35960) ;  /* 0x0000005000007947 */ /* 0x000fea0003800000 */
.L_x_35958:
[----:B-----5:R-:W-:Y:S01]  /*06c0*/  FADD.FTZ R113, R105, R113 ;  /* 0x0000007169717221 */ /* 0x020fe20000010000 */
[----:B------:R-:W-:Y:S05]  /*06d0*/  BRA `(.L_x_35959) ;  /* 0x0000002000007947 */ /* 0x000fea0003800000 */
.L_x_35957:
[----:B-----5:R-:W-:-:S04]  /*06e0*/  FADD.FTZ R113, R101, R113 ;  /* 0x0000007165717221 */ /* 0x020fc80000010000 */
[----:B------:R-:W-:-:S05]  /*06f0*/  @P2 FADD.FTZ R113, R105, R113 ;  /* 0x0000007169712221 */ /* 0x000fca0000010000 */
.L_x_35959:
[----:B-----5:R-:W-:Y:S02]  /*0700*/  MOV R109, R113 ;  /* 0x00000071006d7202 */ /* 0x020fe40000000f00 */
.L_x_35960:
[----:B------:R-:W-:Y:S05]  /*0710*/  @P3 BRA `(.L_x_35961) ;  /* 0x0000007000003947 */ /* 0x000fea0003800000 */
[----:B------:R-:W-:-:S04]  /*0720*/  ISETP.NE.U32.AND P4, PT, RZ, c[0x0][0x180], PT ;  /* 0x00006000ff007a0c */ /* 0x000fc80003f85070 */
[----:B------:R-:W-:-:S13]  /*0730*/  ISETP.NE.AND.EX P4, PT, RZ, c[0x0][0x184], PT, P4 ;  /* 0x00006100ff007a0c */ /* 0x000fda0003f85340 */
[----:B------:R-:W-:Y:S05]  /*0740*/  @P4 BRA `(.L_x_35962) ;  /* 0x0000002000004947 */ /* 0x000fea0003800000 */
[----:B------:R-:W-:Y:S05]  /*0750*/  @P0 BRA `(.L_x_35963) ;  /* 0x0000005000000947 */ /* 0x000fea0003800000 */
[----:B------:R-:W-:Y:S05]  /*0760*/  BRA `(.L_x_35964) ;  /* 0x0000005000007947 */ /* 0x000fea0003800000 */
.L_x_35962:
[----:B-----5:R-:W-:Y:S01]  /*0770*/  FADD.FTZ R114, R106, R114 ;  /* 0x000000726a727221 */ /* 0x020fe20000010000 */
[----:B------:R-:W-:Y:S05]  /*0780*/  BRA `(.L_x_35963) ;  /* 0x0000002000007947 */ /* 0x000fea0003800000 */
.L_x_35961:
[----:B-----5:R-:W-:-:S04]  /*0790*/  FADD.FTZ R114, R102, R114 ;  /* 0x0000007266727221 */ /* 0x020fc80000010000 */
[----:B------:R-:W-:-:S05]  /*07a0*/  @P2 FADD.FTZ R114, R106, R114 ;  /* 0x000000726a722221 */ /* 0x000fca0000010000 */
.L_x_35963:
[----:B-----5:R-:W-:Y:S02]  /*07b0*/  MOV R110, R114 ;  /* 0x00000072006e7202 */ /* 0x020fe40000000f00 */
.L_x_35964:
[----:B------:R-:W-:Y:S05]  /*07c0*/  @P3 BRA `(.L_x_35965) ;  /* 0x0000007000003947 */ /* 0x000fea0003800000 */
[----:B------:R-:W-:-:S04]  /*07d0*/  ISETP.NE.U32.AND P4, PT, RZ, c[0x0][0x180], PT ;  /* 0x00006000ff007a0c */ /* 0x000fc80003f85070 */
[----:B------:R-:W-:-:S13]  /*07e0*/  ISETP.NE.AND.EX P4, PT, RZ, c[0x0][0x184], PT, P4 ;  /* 0x00006100ff007a0c */ /* 0x000fda0003f85340 */
[----:B------:R-:W-:Y:S05]  /*07f0*/  @P4 BRA `(.L_x_35966) ;  /* 0x0000002000004947 */ /* 0x000fea0003800000 */
[----:B------:R-:W-:Y:S05]  /*0800*/  @P0 BRA `(.L_x_35967) ;  /* 0x0000005000000947 */ /* 0x000fea0003800000 */
[----:B------:R-:W-:Y:S05]  /*0810*/  BRA `(.L_x_35968) ;  /* 0x0000005000007947 */ /* 0x000fea0003800000 */
.L_x_35966:
[----:B-----5:R-:W-:Y:S01]  /*0820*/  FADD.FTZ R115, R107, R115 ;  /* 0x000000736b737221 */ /* 0x020fe20000010000 */
[----:B------:R-:W-:Y:S05]  /*0830*/  BRA `(.L_x_35967) ;  /* 0x0000002000007947 */ /* 0x000fea0003800000 */
.L_x_35965:
[----:B-----5:R-:W-:-:S04]  /*0840*/  FADD.FTZ R115, R103, R115 ;  /* 0x0000007367737221 */ /* 0x020fc80000010000 */
[----:B------:R-:W-:-:S05]  /*0850*/  @P2 FADD.FTZ R115, R107, R115 ;  /* 0x000000736b732221 */ /* 0x000fca0000010000 */
.L_x_35967:
[----:B-----5:R-:W-:Y:S02]  /*0860*/  MOV R111, R115 ;  /* 0x00000073006f7202 */ /* 0x020fe40000000f00 */
.L_x_35968:
        /* <DEDUP_REMOVED lines=16> */
.L_x_35970:
[----:B-----5:R-:W-:Y:S01]  /*0970*/  FADD.FTZ R116, R104, R116 ;  /* 0x0000007468747221 */ /* 0x020fe20000010000 */
[----:B------:R-:W-:Y:S05]  /*0980*/  BRA `(.L_x_35971) ;  /* 0x0000002000007947 */ /* 0x000fea0003800000 */
.L_x_35969:
[----:B-----5:R-:W-:-:S04]  /*0990*/  FADD.FTZ R116, R100, R116 ;  /* 0x0000007464747221 */ /* 0x020fc80000010000 */
[----:B------:R-:W-:-:S05]  /*09a0*/  @P2 FADD.FTZ R116, R104, R116 ;  /* 0x0000007468742221 */ /* 0x000fca0000010000 */
.L_x_35971:
[----:B0----5:R-:W-:Y:S02]  /*09b0*/  MOV R108, R116 ;  /* 0x00000074006c7202 */ /* 0x021fe40000000f00 */
.L_x_35972:
[----:B------:R-:W-:Y:S05]  /*09c0*/  @P3 BRA `(.L_x_35973) ;  /* 0x0000007000003947 */ /* 0x000fea0003800000 */
[----:B------:R-:W-:-:S04]  /*09d0*/  ISETP.NE.U32.AND P4, PT, RZ, c[0x0][0x180], PT ;  /* 0x00006000ff007a0c */ /* 0x000fc80003f85070 */
[----:B------:R-:W-:-:S13]  /*09e0*/  ISETP.NE.AND.EX P4, PT, RZ, c[0x0][0x184], PT, P4 ;  /* 0x00006100ff007a0c */ /* 0x000fda0003f85340 */
[----:B------:R-:W-:Y:S05]  /*09f0*/  @P4 BRA `(.L_x_35974) ;  /* 0x0000002000004947 */ /* 0x000fea0003800000 */
[----:B------:R-:W-:Y:S05]  /*0a00*/  @P0 BRA `(.L_x_35975) ;  /* 0x0000005000000947 */ /* 0x000fea0003800000 */
[----:B------:R-:W-:Y:S05]  /*0a10*/  BRA `(.L_x_35976) ;  /* 0x0000005000007947 */ /* 0x000fea0003800000 */
.L_x_35974:
[----:B-----5:R-:W-:Y:S01]  /*0a20*/  FADD.FTZ R117, R105, R117 ;  /* 0x0000007569757221 */ /* 0x020fe20000010000 */
[----:B------:R-:W-:Y:S05]  /*0a30*/  BRA `(.L_x_35975) ;  /* 0x0000002000007947 */ /* 0x000fea0003800000 */
.L_x_35973:
[----:B-----5:R-:W-:-:S04]  /*0a40*/  FADD.FTZ R117, R101, R117 ;  /* 0x0000007565757221 */ /* 0x020fc80000010000 */
[----:B------:R-:W-:-:S05]  /*0a50*/  @P2 FADD.FTZ R117, R105, R117 ;  /* 0x0000007569752221 */ /* 0x000fca0000010000 */
.L_x_35975:
[----:B0----5:R-:W-:Y:S02]  /*0a60*/  MOV R109, R117 ;  /* 0x00000075006d7202 */ /* 0x021fe40000000f00 */
.L_x_35976:
[----:B------:R-:W-:Y:S05]  /*0a70*/  @P3 BRA `(.L_x_35977) ;  /* 0x0000007000003947 */ /* 0x000fea0003800000 */
[----:B------:R-:W-:-:S04]  /*0a80*/  ISETP.NE.U32.AND P4, PT, RZ, c[0x0][0x180], PT ;  /* 0x00006000ff007a0c */ /* 0x000fc80003f85070 */
[----:B------:R-:W-:-:S13]  /*0a90*/  ISETP.NE.AND.EX P4, PT, RZ, c[0x0][0x184], PT, P4 ;  /* 0x00006100ff007a0c */ /* 0x000fda0003f85340 */
[----:B------:R-:W-:Y:S05]  /*0aa0*/  @P4 BRA `(.L_x_35978) ;  /* 0x0000002000004947 */ /* 0x000fea0003800000 */
[----:B------:R-:W-:Y:S05]  /*0ab0*/  @P0 BRA `(.L_x_35979) ;  /* 0x0000005000000947 */ /* 0x000fea0003800000 */
[----:B------:R-:W-:Y:S05]  /*0ac0*/  BRA `(.L_x_35980) ;  /* 0x0000005000007947 */ /* 0x000fea0003800000 */
.L_x_35978:
[----:B-----5:R-:W-:Y:S01]  /*0ad0*/  FADD.FTZ R118, R106, R118 ;  /* 0x000000766a767221 */ /* 0x020fe20000010000 */
[----:B------:R-:W-:Y:S05]  /*0ae0*/  BRA `(.L_x_35979) ;  /* 0x0000002000007947 */ /* 0x000fea0003800000 */
.L_x_35977:
[----:B-----5:R-:W-:-:S04]  /*0af0*/  FADD.FTZ R118, R102, R118 ;  /* 0x0000007666767221 */ /* 0x020fc80000010000 */
[----:B------:R-:W-:-:S05]  /*0b00*/  @P2 FADD.FTZ R118, R106, R118 ;  /* 0x000000766a762221 */ /* 0x000fca0000010000 */
.L_x_35979:
[----:B0----5:R-:W-:Y:S02]  /*0b10*/  MOV R110, R118 ;  /* 0x00000076006e7202 */ /* 0x021fe40000000f00 */
.L_x_35980:
[----:B------:R-:W-:Y:S05]  /*0b20*/  @P3 BRA `(.L_x_35981) ;  /* 0x0000007000003947 */ /* 0x000fea0003800000 */
[----:B------:R-:W-:-:S04]  /*0b30*/  ISETP.NE.U32.AND P4, PT, RZ, c[0x0][0x180], PT ;  /* 0x00006000ff007a0c */ /* 0x000fc80003f85070 */
[----:B------:R-:W-:-:S13]  /*0b40*/  ISETP.NE.AND.EX P4, PT, RZ, c[0x0][0x184], PT, P4 ;  /* 0x00006100ff007a0c */ /* 0x000fda0003f85340 */
[----:B------:R-:W-:Y:S05]  /*0b50*/  @P4 BRA `(.L_x_35982) ;  /* 0x0000002000004947 */ /* 0x000fea0003800000 */
[----:B------:R-:W-:Y:S05]  /*0b60*/  @P0 BRA `(.L_x_35983) ;  /* 0x0000005000000947 */ /* 0x000fea0003800000 */
[----:B------:R-:W-:Y:S05]  /*0b70*/  BRA `(.L_x_35984) ;  /* 0x0000005000007947 */ /* 0x000fea0003800000 */
.L_x_35982:
[----:B-----5:R-:W-:Y:S01]  /*0b80*/  FADD.FTZ R119, R107, R119 ;  /* 0x000000776b777221 */ /* 0x020fe20000010000 */
[----:B------:R-:W-:Y:S05]  /*0b90*/  BRA `(.L_x_35983) ;  /* 0x0000002000007947 */ /* 0x000fea0003800000 */
.L_x_35981:
[----:B-----5:R-:W-:-:S04]  /*0ba0*/  FADD.FTZ R119, R103, R119 ;  /* 0x0000007767777221 */ /* 0x020fc80000010000 */
[----:B------:R-:W-:-:S05]  /*0bb0*/  @P2 FADD.FTZ R119, R107, R119 ;  /* 0x000000776b772221 */ /* 0x000fca0000010000 */
.L_x_35983:
[----:B0----5:R-:W-:Y:S02]  /*0bc0*/  MOV R111, R119 ;  /* 0x00000077006f7202 */ /* 0x021fe40000000f00 */
.L_x_35984:
        /* <DEDUP_REMOVED lines=15> */
.L_x_35986:
[----:B-----5:R-:W-:Y:S01]  /*0cc0*/  FADD.FTZ R120, R104, R120 ;  /* 0x0000007868787221 */ /* 0x020fe20000010000 */
[----:B------:R-:W-:Y:S05]  /*0cd0*/  BRA `(.L_x_35987) ;  /* 0x0000002000007947 */ /* 0x000fea0003800000 */
.L_x_35985:
[----:B-----5:R-:W-:-:S04]  /*0ce0*/  FADD.FTZ R120, R100, R120 ;  /* 0x0000007864787221 */ /* 0x020fc80000010000 */
[----:B------:R-:W-:-:S05]  /*0cf0*/  @P2 FADD.FTZ R120, R104, R120 ;  /* 0x0000007868782221 */ /* 0x000fca0000010000 */
.L_x_35987:
[----:B0-----:R-:W-:Y:S02]  /*0d00*/  MOV R108, R120 ;  /* 0x00000078006c7202 */ /* 0x001fe40000000f00 */
.L_x_35988:
[----:B------:R-:W-:Y:S05]  /*0d10*/  @P3 BRA `(.L_x_35989) ;  /* 0x0000007000003947 */ /* 0x000fea0003800000 */
[----:B------:R-:W-:-:S04]  /*0d20*/  ISETP.NE.U32.AND P4, PT, RZ, c[0x0][0x180], PT ;  /* 0x00006000ff007a0c */ /* 0x000fc80003f85070 */
[----:B------:R-:W-:-:S13]  /*0d30*/  ISETP.NE.AND.EX P4, PT, RZ, c[0x0][0x184], PT, P4 ;  /* 0x00006100ff007a0c */ /* 0x000fda0003f85340 */
[----:B------:R-:W-:Y:S05]  /*0d40*/  @P4 BRA `(.L_x_35990) ;  /* 0x0000002000004947 */ /* 0x000fea0003800000 */
[----:B------:R-:W-:Y:S05]  /*0d50*/  @P0 BRA `(.L_x_35991) ;  /* 0x0000005000000947 */ /* 0x000fea0003800000 */
[----:B------:R-:W-:Y:S05]  /*0d60*/  BRA `(.L_x_35992) ;  /* 0x0000005000007947 */ /* 0x000fea0003800000 */
.L_x_35990:
[----:B-----5:R-:W-:Y:S01]  /*0d70*/  FADD.FTZ R121, R105, R121 ;  /* 0x0000007969797221 */ /* 0x020fe20000010000 */
[----:B------:R-:W-:Y:S05]  /*0d80*/  BRA `(.L_x_35991) ;  /* 0x0000002000007947 */ /* 0x000fea0003800000 */
.L_x_35989:
[----:B-----5:R-:W-:-:S04]  /*0d90*/  FADD.FTZ R121, R101, R121 ;  /* 0x0000007965797221 */ /* 0x020fc80000010000 */
[----:B------:R-:W-:-:S05]  /*0da0*/  @P2 FADD.FTZ R121, R105, R121 ;  /* 0x0000007969792221 */ /* 0x000fca0000010000 */
.L_x_35991:
[----:B0-----:R-:W-:Y:S02]  /*0db0*/  MOV R109, R121 ;  /* 0x00000079006d7202 */ /* 0x001fe40000000f00 */
.L_x_35992:
[----:B------:R-:W-:Y:S05]  /*0dc0*/  @P3 BRA `(.L_x_35993) ;  /* 0x0000007000003947 */ /* 0x000fea0003800000 */
[----:B------:R-:W-:-:S04]  /*0dd0*/  ISETP.NE.U32.AND P4, PT, RZ, c[0x0][0x180], PT ;  /* 0x00006000ff007a0c */ /* 0x000fc80003f85070 */
[----:B------:R-:W-:-:S13]  /*0de0*/  ISETP.NE.AND.EX P4, PT, RZ, c[0x0][0x184], PT, P4 ;  /* 0x00006100ff007a0c */ /* 0x000fda0003f85340 */
[----:B------:R-:W-:Y:S05]  /*0df0*/  @P4 BRA `(.L_x_35994) ;  /* 0x0000002000004947 */ /* 0x000fea0003800000 */
[----:B------:R-:W-:Y:S05]  /*0e00*/  @P0 BRA `(.L_x_35995) ;  /* 0x0000005000000947 */ /* 0x000fea0003800000 */
[----:B------:R-:W-:Y:S05]  /*0e10*/  BRA `(.L_x_35996) ;  /* 0x0000005000007947 */ /* 0x000fea0003800000 */
.L_x_35994:
[----:B-----5:R-:W-:Y:S01]  /*0e20*/  FADD.FTZ R122, R106, R122 ;  /* 0x0000007a6a7a7221 */ /* 0x020fe20000010000 */
[----:B------:R-:W-:Y:S05]  /*0e30*/  BRA `(.L_x_35995) ;  /* 0x0000002000007947 */ /* 0x000fea0003800000 */
.L_x_35993:
[----:B-----5:R-:W-:-:S04]  /*0e40*/  FADD.FTZ R122, R102, R122 ;  /* 0x0000007a667a7221 */ /* 0x020fc80000010000 */
[----:B------:R-:W-:-:S05]  /*0e50*/  @P2 FADD.FTZ R122, R106, R122 ;  /* 0x0000007a6a7a2221 */ /* 0x000fca0000010000 */
.L_x_35995:
[----:B0-----:R-:W-:Y:S02]  /*0e60*/  MOV R110, R122 ;  /* 0x0000007a006e7202 */ /* 0x001fe40000000f00 */
.L_x_35996:
[----:B------:R-:W-:Y:S05]  /*0e70*/  @P3 BRA `(.L_x_35997) ;  /* 0x0000007000003947 */ /* 0x000fea0003800000 */
[----:B------:R-:W-:-:S04]  /*0e80*/  ISETP.NE.U32.AND P4, PT, RZ, c[0x0][0x180], PT ;  /* 0x00006000ff007a0c */ /* 0x000fc80003f85070 */
[----:B------:R-:W-:-:S13]  /*0e90*/  ISETP.NE.AND.EX P4, PT, RZ, c[0x0][0x184], PT, P4 ;  /* 0x00006100ff007a0c */ /* 0x000fda0003f85340 */
[----:B------:R-:W-:Y:S05]  /*0ea0*/  @P4 BRA `(.L_x_35998) ;  /* 0x0000002000004947 */ /* 0x000fea0003800000 */
[----:B------:R-:W-:Y:S05]  /*0eb0*/  @P0 BRA `(.L_x_35999) ;  /* 0x0000005000000947 */ /* 0x000fea0003800000 */
[----:B------:R-:W-:Y:S05]  /*0ec0*/  BRA `(.L_x_36000) ;  /* 0x0000005000007947 */ /* 0x000fea0003800000 */
.L_x_35998:
[----:B-----5:R-:W-:Y:S01]  /*0ed0*/  FADD.FTZ R123, R107, R123 ;  /* 0x0000007b6b7b7221 */ /* 0x020fe20000010000 */
[----:B------:R-:W-:Y:S05]  /*0ee0*/  BRA `(.L_x_35999) ;  /* 0x0000002000007947 */ /* 0x000fea0003800000 */
.L_x_35997:
[----:B-----5:R-:W-:-:S04]  /*0ef0*/  FADD.FTZ R123, R103, R123 ;  /* 0x0000007b677b7221 */ /* 0x020fc80000010000 */
[----:B------:R-:W-:-:S05]  /*0f00*/  @P2 FADD.FTZ R123, R107, R123 ;  /* 0x0000007b6b7b2221 */ /* 0x000fca0000010000 */
.L_x_35999:
[----:B0-----:R-:W-:Y:S02]  /*0f10*/  MOV R111, R123 ;  /* 0x0000007b006f7202 */ /* 0x001fe40000000f00 */
.L_x_36000:
        /* <DEDUP_REMOVED lines=15> */
.L_x_36002:
[----:B-----5:R-:W-:Y:S01]  /*1010*/  FADD.FTZ R124, R104, R124 ;  /* 0x0000007c687c7221 */ /* 0x020fe20000010000 */
[----:B------:R-:W-:Y:S05]  /*1020*/  BRA `(.L_x_36003) ;  /* 0x0000002000007947 */ /* 0x000fea0003800000 */
.L_x_36001:
[----:B-----5:R-:W-:-:S04]  /*1030*/  FADD.FTZ R124, R100, R124 ;  /* 0x0000007c647c7221 */ /* 0x020fc80000010000 */
[----:B------:R-:W-:-:S05]  /*1040*/  @P2 FADD.FTZ R124, R104, R124 ;  /* 0x0000007c687c2221 */ /* 0x000fca0000010000 */
.L_x_36003:
[----:B0-----:R-:W-:Y:S02]  /*1050*/  MOV R108, R124 ;  /* 0x0000007c006c7202 */ /* 0x001fe40000000f00 */
.L_x_36004:
[----:B------:R-:W-:Y:S05]  /*1060*/  @P3 BRA `(.L_x_36005) ;  /* 0x0000007000003947 */ /* 0x000fea0003800000 */
[----:B------:R-:W-:-:S04]  /*1070*/  ISETP.NE.U32.AND P4, PT, RZ, c[0x0][0x180], PT ;  /* 0x00006000ff007a0c */ /* 0x000fc80003f85070 */
[----:B------:R-:W-:-:S13]  /*1080*/  ISETP.NE.AND.EX P4, PT, RZ, c[0x0][0x184], PT, P4 ;  /* 0x00006100ff007a0c */ /* 0x000fda0003f85340 */
[----:B------:R-:W-:Y:S05]  /*1090*/  @P4 BRA `(.L_x_36006) ;  /* 0x0000002000004947 */ /* 0x000fea0003800000 */
[----:B------:R-:W-:Y:S05]  /*10a0*/  @P0 BRA `(.L_x_36007) ;  /* 0x0000005000000947 */ /* 0x000fea0003800000 */
[----:B------:R-:W-:Y:S05]  /*10b0*/  BRA `(.L_x_36008) ;  /* 0x0000005000007947 */ /* 0x000fea0003800000 */
.L_x_36006:
[----:B-----5:R-:W-:Y:S01]  /*10c0*/  FADD.FTZ R125, R105, R125 ;  /* 0x0000007d697d7221 */ /* 0x020fe20000010000 */
[----:B------:R-:W-:Y:S05]  /*10d0*/  BRA `(.L_x_36007) ;  /* 0x0000002000007947 */ /* 0x000fea0003800000 */
.L_x_36005:
[----:B-----5:R-:W-:-:S04]  /*10e0*/  FADD.FTZ R125, R101, R125 ;  /* 0x0000007d657d7221 */ /* 0x020fc80000010000 */
[----:B------:R-:W-:-:S05]  /*10f0*/  @P2 FADD.FTZ R125, R105, R125 ;  /* 0x0000007d697d2221 */ /* 0x000fca0000010000 */
.L_x_36007:
[----:B0-----:R-:W-:Y:S02]  /*1100*/  MOV R109, R125 ;  /* 0x0000007d006d7202 */ /* 0x001fe40000000f00 */
.L_x_36008:
[----:B------:R-:W-:Y:S05]  /*1110*/  @P3 BRA `(.L_x_36009) ;  /* 0x0000007000003947 */ /* 0x000fea0003800000 */
[----:B------:R-:W-:-:S04]  /*1120*/  ISETP.NE.U32.AND P4, PT, RZ, c[0x0][0x180], PT ;  /* 0x00006000ff007a0c */ /* 0x000fc80003f85070 */
[----:B------:R-:W-:-:S13]  /*1130*/  ISETP.NE.AND.EX P4, PT, RZ, c[0x0][0x184], PT, P4 ;  /* 0x00006100ff007a0c */ /* 0x000fda0003f85340 */
[----:B------:R-:W-:Y:S05]  /*1140*/  @P4 BRA `(.L_x_36010) ;  /* 0x0000002000004947 */ /* 0x000fea0003800000 */
[----:B------:R-:W-:Y:S05]  /*1150*/  @P0 BRA `(.L_x_36011) ;  /* 0x0000005000000947 */ /* 0x000fea0003800000 */
[----:B------:R-:W-:Y:S05]  /*1160*/  BRA `(.L_x_36012) ;  /* 0x0000005000007947 */ /* 0x000fea0003800000 */
.L_x_36010:
[----:B-----5:R-:W-:Y:S01]  /*1170*/  FADD.FTZ R126, R106, R126 ;  /* 0x0000007e6a7e7221 */ /* 0x020fe20000010000 */
[----:B------:R-:W-:Y:S05]  /*1180*/  BRA `(.L_x_36011) ;  /* 0x0000002000007947 */ /* 0x000fea0003800000 */
.L_x_36009:
[----:B-----5:R-:W-:-:S04]  /*1190*/  FADD.FTZ R126, R102, R126 ;  /* 0x0000007e667e7221 */ /* 0x020fc80000010000 */
[----:B------:R-:W-:-:S05]  /*11a0*/  @P2 FADD.FTZ R126, R106, R126 ;  /* 0x0000007e6a7e2221 */ /* 0x000fca0000010000 */
.L_x_36011:
[----:B0-----:R-:W-:Y:S02]  /*11b0*/  MOV R110, R126 ;  /* 0x0000007e006e7202 */ /* 0x001fe40000000f00 */
.L_x_36012:
[----:B------:R-:W-:Y:S05]  /*11c0*/  @P3 BRA `(.L_x_36013) ;  /* 0x0000007000003947 */ /* 0x000fea0003800000 */
[----:B------:R-:W-:-:S04]  /*11d0*/  ISETP.NE.U32.AND P4, PT, RZ, c[0x0][0x180], PT ;  /* 0x00006000ff007a0c */ /* 0x000fc80003f85070 */
[----:B------:R-:W-:-:S13]  /*11e0*/  ISETP.NE.AND.EX P4, PT, RZ, c[0x0][0x184], PT, P4 ;  /* 0x00006100ff007a0c */ /* 0x000fda0003f85340 */
[----:B------:R-:W-:Y:S05]  /*11f0*/  @P4 BRA `(.L_x_36014) ;  /* 0x0000002000004947 */ /* 0x000fea0003800000 */
[----:B------:R-:W-:Y:S05]  /*1200*/  @P0 BRA `(.L_x_36015) ;  /* 0x0000005000000947 */ /* 0x000fea0003800000 */
[----:B------:R-:W-:Y:S05]  /*1210*/  BRA `(.L_x_36016) ;  /* 0x0000005000007947 */ /* 0x000fea0003800000 */
.L_x_36014:
[----:B-----5:R-:W-:Y:S01]  /*1220*/  FADD.FTZ R127, R107, R127 ;  /* 0x0000007f6b7f7221 */ /* 0x020fe20000010000 */
[----:B------:R-:W-:Y:S05]  /*1230*/  BRA `(.L_x_36015) ;  /* 0x0000002000007947 */ /* 0x000fea0003800000 */
.L_x_36013:
[----:B-----5:R-:W-:-:S04]  /*1240*/  FADD.FTZ R127, R103, R127 ;  /* 0x0000007f677f7221 */ /* 0x020fc80000010000 */
[----:B------:R-:W-:-:S05]  /*1250*/  @P2 FADD.FTZ R127, R107, R127 ;  /* 0x0000007f6b7f2221 */ /* 0x000fca0000010000 */
.L_x_36015:
[----:B0-----:R-:W-:Y:S02]  /*1260*/  MOV R111, R127 ;  /* 0x0000007f006f7202 */ /* 0x001fe40000000f00 */
.L_x_36016:
        /* <DEDUP_REMOVED lines=15> */
.L_x_36018:
[----:B-----5:R-:W-:Y:S01]  /*1360*/  FADD.FTZ R128, R104, R128 ;  /* 0x0000008068807221 */ /* 0x020fe20000010000 */
[----:B------:R-:W-:Y:S05]  /*1370*/  BRA `(.L_x_36019) ;  /* 0x0000002000007947 */ /* 0x000fea0003800000 */
.L_x_36017:
[----:B-----5:R-:W-:-:S04]  /*1380*/  FADD.FTZ R128, R100, R128 ;  /* 0x0000008064807221 */ /* 0x020fc80000010000 */
[----:B------:R-:W-:-:S05]  /*1390*/  @P2 FADD.FTZ R128, R104, R128 ;  /* 0x0000008068802221 */ /* 0x000fca0000010000 */
.L_x_36019:
[----:B0-----:R-:W-:Y:S02]  /*13a0*/  MOV R108, R128 ;  /* 0x00000080006c7202 */ /* 0x001fe40000000f00 */
.L_x_36020:
[----:B------:R-:W-:Y:S05]  /*13b0*/  @P3 BRA `(.L_x_36021) ;  /* 0x0000007000003947 */ /* 0x000fea0003800000 */
[----:B------:R-:W-:-:S04]  /*13c0*/  ISETP.NE.U32.AND P4, PT, RZ, c[0x0][0x180], PT ;  /* 0x00006000ff007a0c */ /* 0x000fc80003f85070 */
[----:B------:R-:W-:-:S13]  /*13d0*/  ISETP.NE.AND.EX P4, PT, RZ, c[0x0][0x184], PT, P4 ;  /* 0x00006100ff007a0c */ /* 0x000fda0003f85340 */
[----:B------:R-:W-:Y:S05]  /*13e0*/  @P4 BRA `(.L_x_36022) ;  /* 0x0000002000004947 */ /* 0x000fea0003800000 */
[----:B------:R-:W-:Y:S05]  /*13f0*/  @P0 BRA `(.L_x_36023) ;  /* 0x0000005000000947 */ /* 0x000fea0003800000 */
[----:B------:R-:W-:Y:S05]  /*1400*/  BRA `(.L_x_36024) ;  /* 0x0000005000007947 */ /* 0x000fea0003800000 */
.L_x_36022:
[----:B-----5:R-:W-:Y:S01]  /*1410*/  FADD.FTZ R129, R105, R129 ;  /* 0x0000008169817221 */ /* 0x020fe20000010000 */
[----:B------:R-:W-:Y:S05]  /*1420*/  BRA `(.L_x_36023) ;  /* 0x0000002000007947 */ /* 0x000fea0003800000 */
.L_x_36021:
[----:B-----5:R-:W-:-:S04]  /*1430*/  FADD.FTZ R129, R101, R129 ;  /* 0x0000008165817221 */ /* 0x020fc80000010000 */
[----:B------:R-:W-:-:S05]  /*1440*/  @P2 FADD.FTZ R129, R105, R129 ;  /* 0x0000008169812221 */ /* 0x000fca0000010000 */
.L_x_36023:
[----:B0-----:R-:W-:Y:S02]  /*1450*/  MOV R109, R129 ;  /* 0x00000081006d7202 */ /* 0x001fe40000000f00 */
.L_x_36024:
[----:B------:R-:W-:Y:S05]  /*1460*/  @P3 BRA `(.L_x_36025) ;  /* 0x0000007000003947 */ /* 0x000fea0003800000 */
[----:B------:R-:W-:-:S04]  /*1470*/  ISETP.NE.U32.AND P4, PT, RZ, c[0x0][0x180], PT ;  /* 0x00006000ff007a0c */ /* 0x000fc80003f85070 */
[----:B------:R-:W-:-:S13]  /*1480*/  ISETP.NE.AND.EX P4, PT, RZ, c[0x0][0x184], PT, P4 ;  /* 0x00006100ff007a0c */ /* 0x000fda0003f85340 */
[----:B------:R-:W-:Y:S05]  /*1490*/  @P4 BRA `(.L_x_36026) ;  /* 0x0000002000004947 */ /* 0x000fea0003800000 */
[----:B------:R-:W-:Y:S05]  /*14a0*/  @P0 BRA `(.L_x_36027) ;  /* 0x0000005000000947 */ /* 0x000fea0003800000 */
[----:B------:R-:W-:Y:S05]  /*14b0*/  BRA `(.L_x_36028) ;  /* 0x0000005000007947 */ /* 0x000fea0003800000 */
.L_x_36026:
[----:B-----5:R-:W-:Y:S01]  /*14c0*/  FADD.FTZ R130, R106, R130 ;  /* 0x000000826a827221 */ /* 0x020fe20000010000 */
[----:B------:R-:W-:Y:S05]  /*14d0*/  BRA `(.L_x_36027) ;  /* 0x0000002000007947 */ /* 0x000fea0003800000 */
.L_x_36025:
[----:B-----5:R-:W-:-:S04]  /*14e0*/  FADD.FTZ R130, R102, R130 ;  /* 0x0000008266827221 */ /* 0x020fc80000010000 */
[----:B------:R-:W-:-:S05]  /*14f0*/  @P2 FADD.FTZ R130, R106, R130 ;  /* 0x000000826a822221 */ /* 0x000fca0000010000 */
.L_x_36027:
[----:B0-----:R-:W-:Y:S02]  /*1500*/  MOV R110, R130 ;  /* 0x00000082006e7202 */ /* 0x001fe40000000f00 */
.L_x_36028:
[----:B------:R-:W-:Y:S05]  /*1510*/  @P3 BRA `(.L_x_36029) ;  /* 0x0000007000003947 */ /* 0x000fea0003800000 */
[----:B------:R-:W-:-:S04]  /*1520*/  ISETP.NE.U32.AND P4, PT, RZ, c[0x0][0x180], PT ;  /* 0x00006000ff007a0c */ /* 0x000fc80003f85070 */
[----:B------:R-:W-:-:S13]  /*1530*/  ISETP.NE.AND.EX P4, PT, RZ, c[0x0][0x184], PT, P4 ;  /* 0x00006100ff007a0c */ /* 0x000fda0003f85340 */
[----:B------:R-:W-:Y:S05]  /*1540*/  @P4 BRA `(.L_x_36030) ;  /* 0x0000002000004947 */ /* 0x000fea0003800000 */
[----:B------:R-:W-:Y:S05]  /*1550*/  @P0 BRA `(.L_x_36031) ;  /* 0x0000005000000947 */ /* 0x000fea0003800000 */
[----:B------:R-:W-:Y:S05]  /*1560*/  BRA `(.L_x_36032) ;  /* 0x0000005000007947 */ /* 0x000fea0003800000 */
.L_x_36030:
[----:B-----5:R-:W-:Y:S01]  /*1570*/  FADD.FTZ R131, R107, R131 ;  /* 0x000000836b837221 */ /* 0x020fe20000010000 */
[----:B------:R-:W-:Y:S05]  /*1580*/  BRA `(.L_x_36031) ;  /* 0x0000002000007947 */ /* 0x000fea0003800000 */
.L_x_36029:
[----:B-----5:R-:W-:-:S04]  /*1590*/  FADD.FTZ R131, R103, R131 ;  /* 0x0000008367837221 */ /* 0x020fc80000010000 */
[----:B------:R-:W-:-:S05]  /*15a0*/  @P2 FADD.FTZ R131, R107, R131 ;  /* 0x000000836b832221 */ /* 0x000fca0000010000 */
.L_x_36031:
[----:B0-----:R-:W-:Y:S02]  /*15b0*/  MOV R111, R131 ;  /* 0x00000083006f7202 */ /* 0x001fe40000000f00 */
.L_x_36032:
        /* <DEDUP_REMOVED lines=15> */
.L_x_36034:
[----:B-----5:R-:W-:Y:S01]  /*16b0*/  FADD.FTZ R132, R104, R132 ;  /* 0x0000008468847221 */ /* 0x020fe20000010000 */
[----:B------:R-:W-:Y:S05]  /*16c0*/  BRA `(.L_x_36035) ;  /* 0x0000002000007947 */ /* 0x000fea0003800000 */
.L_x_36033:
[----:B-----5:R-:W-:-:S04]  /*16d0*/  FADD.FTZ R132, R100, R132 ;  /* 0x0000008464847221 */ /* 0x020fc80000010000 */
[----:B------:R-:W-:-:S05]  /*16e0*/  @P2 FADD.FTZ R132, R104, R132 ;  /* 0x0000008468842221 */ /* 0x000fca0000010000 */
.L_x_36035:
[----:B0-----:R-:W-:Y:S02]  /*16f0*/  MOV R108, R132 ;  /* 0x00000084006c7202 */ /* 0x001fe40000000f00 */
.L_x_36036:
[----:B------:R-:W-:Y:S05]  /*1700*/  @P3 BRA `(.L_x_36037) ;  /* 0x0000007000003947 */ /* 0x000fea0003800000 */
[----:B------:R-:W-:-:S04]  /*1710*/  ISETP.NE.U32.AND P4, PT, RZ, c[0x0][0x180], PT ;  /* 0x00006000ff007a0c */ /* 0x000fc80003f85070 */
[----:B------:R-:W-:-:S13]  /*1720*/  ISETP.NE.AND.EX P4, PT, RZ, c[0x0][0x184], PT, P4 ;  /* 0x00006100ff007a0c */ /* 0x000fda0003f85340 */
[----:B------:R-:W-:Y:S05]  /*1730*/  @P4 BRA `(.L_x_36038) ;  /* 0x0000002000004947 */ /* 0x000fea0003800000 */
[----:B------:R-:W-:Y:S05]  /*1740*/  @P0 BRA `(.L_x_36039) ;  /* 0x0000005000000947 */ /* 0x000fea0003800000 */
[----:B------:R-:W-:Y:S05]  /*1750*/  BRA `(.L_x_36040) ;  /* 0x0000005000007947 */ /* 0x000fea0003800000 */
.L_x_36038:
[----:B-----5:R-:W-:Y:S01]  /*1760*/  FADD.FTZ R133, R105, R133 ;  /* 0x0000008569857221 */ /* 0x020fe20000010000 */
[----:B------:R-:W-:Y:S05]  /*1770*/  BRA `(.L_x_36039) ;  /* 0x0000002000007947 */ /* 0x000fea0003800000 */
.L_x_36037:
[----:B-----5:R-:W-:-:S04]  /*1780*/  FADD.FTZ R133, R101, R133 ;  /* 0x0000008565857221 */ /* 0x020fc80000010000 */
[----:B------:R-:W-:-:S05]  /*1790*/  @P2 FADD.FTZ R133, R105, R133 ;  /* 0x0000008569852221 */ /* 0x000fca0000010000 */
.L_x_36039:
[----:B0-----:R-:W-:Y:S02]  /*17a0*/  MOV R109, R133 ;  /* 0x00000085006d7202 */ /* 0x001fe40000000f00 */
.L_x_36040:
[----:B------:R-:W-:Y:S05]  /*17b0*/  @P3 BRA `(.L_x_36041) ;  /* 0x0000007000003947 */ /* 0x000fea0003800000 */
[----:B------:R-:W-:-:S04]  /*17c0*/  ISETP.NE.U32.AND P4, PT, RZ, c[0x0][0x180], PT ;  /* 0x00006000ff007a0c */ /* 0x000fc80003f85070 */
[----:B------:R-:W-:-:S13]  /*17d0*/  ISETP.NE.AND.EX P4, PT, RZ, c[0x0][0x184], PT, P4 ;  /* 0x00006100ff007a0c */ /* 0x000fda0003f85340 */
[----:B------:R-:W-:Y:S05]  /*17e0*/  @P4 BRA `(.L_x_36042) ;  /* 0x0000002000004947 */ /* 0x000fea0003800000 */
[----:B------:R-:W-:Y:S05]  /*17f0*/  @P0 BRA `(.L_x_36043) ;  /* 0x0000005000000947 */ /* 0x000fea0003800000 */
[----:B------:R-:W-:Y:S05]  /*1800*/  BRA `(.L_x_36044) ;  /* 0x0000005000007947 */ /* 0x000fea0003800000 */
.L_x_36042:
[----:B-----5:R-:W-:Y:S01]  /*1810*/  FADD.FTZ R134, R106, R134 ;  /* 0x000000866a867221 */ /* 0x020fe20000010000 */
[----:B------:R-:W-:Y:S05]  /*1820*/  BRA `(.L_x_36043) ;  /* 0x0000002000007947 */ /* 0x000fea0003800000 */
.L_x_36041:
[----:B-----5:R-:W-:-:S04]  /*1830*/  FADD.FTZ R134, R102, R134 ;  /* 0x0000008666867221 */ /* 0x020fc80000010000 */
[----:B------:R-:W-:-:S05]  /*1840*/  @P2 FADD.FTZ R134, R106, R134 ;  /* 0x000000866a862221 */ /* 0x000fca0000010000 */
.L_x_36043:
[----:B0-----:R-:W-:Y:S02]  /*1850*/  MOV R110, R134 ;  /* 0x00000086006e7202 */ /* 0x001fe40000000f00 */
.L_x_36044:
[----:B------:R-:W-:Y:S05]  /*1860*/  @P3 BRA `(.L_x_36045) ;  /* 0x0000007000003947 */ /* 0x000fea0003800000 */
[----:B------:R-:W-:-:S04]  /*1870*/  ISETP.NE.U32.AND P4, PT, RZ, c[0x0][0x180], PT ;  /* 0x00006000ff007a0c */ /* 0x000fc80003f85070 */
[----:B------:R-:W-:-:S13]  /*1880*/  ISETP.NE.AND.EX P4, PT, RZ, c[0x0][0x184], PT, P4 ;  /* 0x00006100ff007a0c */ /* 0x000fda0003f85340 */
[----:B------:R-:W-:Y:S05]  /*1890*/  @P4 BRA `(.L_x_36046) ;  /* 0x0000002000004947 */ /* 0x000fea0003800000 */
[----:B------:R-:W-:Y:S05]  /*18a0*/  @P0 BRA `(.L_x_36047) ;  /* 0x0000005000000947 */ /* 0x000fea0003800000 */
[----:B------:R-:W-:Y:S05]  /*18b0*/  BRA `(.L_x_36048) ;  /* 0x0000005000007947 */ /* 0x000fea0003800000 */
.L_x_36046:
[----:B-----5:R-:W-:Y:S01]  /*18c0*/  FADD.FTZ R135, R107, R135 ;  /* 0x000000876b877221 */ /* 0x020fe20000010000 */
[----:B------:R-:W-:Y:S05]  /*18d0*/  BRA `(.L_x_36047) ;  /* 0x0000002000007947 */ /* 0x000fea0003800000 */
.L_x_36045:
[----:B-----5:R-:W-:-:S04]  /*18e0*/  FADD.FTZ R135, R103, R135 ;  /* 0x0000008767877221 */ /* 0x020fc80000010000 */
[----:B------:R-:W-:-:S05]  /*18f0*/  @P2 FADD.FTZ R135, R107, R135 ;  /* 0x000000876b872221 */ /* 0x000fca0000010000 */
.L_x_36047:
[----:B0-----:R-:W-:Y:S02]  /*1900*/  MOV R111, R135 ;  /* 0x00000087006f7202 */ /* 0x001fe40000000f00 */
.L_x_36048:
        /* <DEDUP_REMOVED lines=15> */
.L_x_36050:
[----:B-----5:R-:W-:Y:S01]  /*1a00*/  FADD.FTZ R136, R104, R136 ;  /* 0x0000008868887221 */ /* 0x020fe20000010000 */
[----:B------:R-:W-:Y:S05]  /*1a10*/  BRA `(.L_x_36051) ;  /* 0x0000002000007947 */ /* 0x000fea0003800000 */
.L_x_36049:
[----:B-----5:R-:W-:-:S04]  /*1a20*/  FADD.FTZ R136, R100, R136 ;  /* 0x0000008864887221 */ /* 0x020fc80000010000 */
[----:B------:R-:W-:-:S05]  /*1a30*/  @P2 FADD.FTZ R136, R104, R136 ;  /* 0x0000008868882221 */ /* 0x000fca0000010000 */
.L_x_36051:
[----:B0-----:R-:W-:Y:S02]  /*1a40*/  MOV R108, R136 ;  /* 0x00000088006c7202 */ /* 0x001fe40000000f00 */
.L_x_36052:
[----:B------:R-:W-:Y:S05]  /*1a50*/  @P3 BRA `(.L_x_36053) ;  /* 0x0000007000003947 */ /* 0x000fea0003800000 */
[----:B------:R-:W-:-:S04]  /*1a60*/  ISETP.NE.U32.AND P4, PT, RZ, c[0x0][0x180], PT ;  /* 0x00006000ff007a0c */ /* 0x000fc80003f85070 */
[----:B------:R-:W-:-:S13]  /*1a70*/  ISETP.NE.AND.EX P4, PT, RZ, c[0x0][0x184], PT, P4 ;  /* 0x00006100ff007a0c */ /* 0x000fda0003f85340 */
[----:B------:R-:W-:Y:S05]  /*1a80*/  @P4 BRA `(.L_x_36054) ;  /* 0x0000002000004947 */ /* 0x000fea0003800000 */
[----:B------:R-:W-:Y:S05]  /*1a90*/  @P0 BRA `(.L_x_36055) ;  /* 0x0000005000000947 */ /* 0x000fea0003800000 */
[----:B------:R-:W-:Y:S05]  /*1aa0*/  BRA `(.L_x_36056) ;  /* 0x0000005000007947 */ /* 0x000fea0003800000 */
.L_x_36054:
[----:B-----5:R-:W-:Y:S01]  /*1ab0*/  FADD.FTZ R137, R105, R137 ;  /* 0x0000008969897221 */ /* 0x020fe20000010000 */
[----:B------:R-:W-:Y:S05]  /*1ac0*/  BRA `(.L_x_36055) ;  /* 0x0000002000007947 */ /* 0x000fea0003800000 */
.L_x_36053:
[----:B-----5:R-:W-:-:S04]  /*1ad0*/  FADD.FTZ R137, R101, R137 ;  /* 0x0000008965897221 */ /* 0x020fc80000010000 */
[----:B------:R-:W-:-:S05]  /*1ae0*/  @P2 FADD.FTZ R137, R105, R137 ;  /* 0x0000008969892221 */ /* 0x000fca0000010000 */
.L_x_36055:
[----:B0-----:R-:W-:Y:S02]  /*1af0*/  MOV R109, R137 ;  /* 0x00000089006d7202 */ /* 0x001fe40000000f00 */
.L_x_36056:
[----:B------:R-:W-:Y:S05]  /*1b00*/  @P3 BRA `(.L_x_36057) ;  /* 0x0000007000003947 */ /* 0x000fea0003800000 */
[----:B------:R-:W-:-:S04]  /*1b10*/  ISETP.NE.U32.AND P4, PT, RZ, c[0x0][0x180], PT ;  /* 0x00006000ff007a0c */ /* 0x000fc80003f85070 */
[----:B------:R-:W-:-:S13]  /*1b20*/  ISETP.NE.AND.EX P4, PT, RZ, c[0x0][0x184], PT, P4 ;  /* 0x00006100ff007a0c */ /* 0x000fda0003f85340 */
[----:B------:R-:W-:Y:S05]  /*1b30*/  @P4 BRA `(.L_x_36058) ;  /* 0x0000002000004947 */ /* 0x000fea0003800000 */
[----:B------:R-:W-:Y:S05]  /*1b40*/  @P0 BRA `(.L_x_36059) ;  /* 0x0000005000000947 */ /* 0x000fea0003800000 */
[----:B------:R-:W-:Y:S05]  /*1b50*/  BRA `(.L_x_36060) ;  /* 0x0000005000007947 */ /* 0x000fea0003800000 */
.L_x_36058:
[----:B-----5:R-:W-:Y:S01]  /*1b60*/  FADD.FTZ R138, R106, R138 ;  /* 0x0000008a6a8a7221 */ /* 0x020fe20000010000 */
[----:B------:R-:W-:Y:S05]  /*1b70*/  BRA `(.L_x_36059) ;  /* 0x0000002000007947 */ /* 0x000fea0003800000 */
.L_x_36057:
[----:B-----5:R-:W-:-:S04]  /*1b80*/  FADD.FTZ R138, R102, R138 ;  /* 0x0000008a668a7221 */ /* 0x020fc80000010000 */
[----:B------:R-:W-:-:S05]  /*1b90*/  @P2 FADD.FTZ R138, R106, R138 ;  /* 0x0000008a6a8a2221 */ /* 0x000fca0000010000 */
.L_x_36059:
[----:B0-----:R-:W-:Y:S02]  /*1ba0*/  MOV R110, R138 ;  /* 0x0000008a006e7202 */ /* 0x001fe40000000f00 */
.L_x_36060:
[----:B------:R-:W-:Y:S05]  /*1bb0*/  @P3 BRA `(.L_x_36061) ;  /* 0x0000007000003947 */ /* 0x000fea0003800000 */
[----:B------:R-:W-:-:S04]  /*1bc0*/  ISETP.NE.U32.AND P4, PT, RZ, c[0x0][0x180], PT ;  /* 0x00006000ff007a0c */ /* 0x000fc80003f85070 */
[----:B------:R-:W-:-:S13]  /*1bd0*/  ISETP.NE.AND.EX P4, PT, RZ, c[0x0][0x184], PT, P4 ;  /* 0x00006100ff007a0c */ /* 0x000fda0003f85340 */
[----:B------:R-:W-:Y:S05]  /*1be0*/  @P4 BRA `(.L_x_36062) ;  /* 0x0000002000004947 */ /* 0x000fea0003800000 */
[----:B------:R-:W-:Y:S05]  /*1bf0*/  @P0 BRA `(.L_x_36063) ;  /* 0x0000005000000947 */ /* 0x000fea0003800000 */
[----:B------:R-:W-:Y:S05]  /*1c00*/  BRA `(.L_x_36064) ;  /* 0x0000005000007947 */ /* 0x000fea0003800000 */
.L_x_36062:
[----:B-----5:R-:W-:Y:S01]  /*1c10*/  FADD.FTZ R139, R107, R139 ;  /* 0x0000008b6b8b7221 */ /* 0x020fe20000010000 */
[----:B------:R-:W-:Y:S05]  /*1c20*/  BRA `(.L_x_36063) ;  /* 0x0000002000007947 */ /* 0x000fea0003800000 */
.L_x_36061:
[----:B-----5:R-:W-:-:S04]  /*1c30*/  FADD.FTZ R139, R103, R139 ;  /* 0x0000008b678b7221 */ /* 0x020fc80000010000 */
[----:B------:R-:W-:-:S05]  /*1c40*/  @P2 FADD.FTZ R139, R107, R139 ;  /* 0x0000008b6b8b2221 */ /* 0x000fca0000010000 */
.L_x_36063:
[----:B0-----:R-:W-:Y:S02]  /*1c50*/  MOV R111, R139 ;  /* 0x0000008b006f7202 */ /* 0x001fe40000000f00 */
.L_x_36064:
        /* <DEDUP_REMOVED lines=15> */
.L_x_36066:
[----:B-----5:R-:W-:Y:S01]  /*1d50*/  FADD.FTZ R140, R104, R140 ;  /* 0x0000008c688c7221 */ /* 0x020fe20000010000 */
[----:B------:R-:W-:Y:S05]  /*1d60*/  BRA `(.L_x_36067) ;  /* 0x0000002000007947 */ /* 0x000fea0003800000 */
.L_x_36065:
[----:B-----5:R-:W-:-:S04]  /*1d70*/  FADD.FTZ R140, R100, R140 ;  /* 0x0000008c648c7221 */ /* 0x020fc80000010000 */
[----:B------:R-:W-:-:S05]  /*1d80*/  @P2 FADD.FTZ R140, R104, R140 ;  /* 0x0000008c688c2221 */ /* 0x000fca0000010000 */
.L_x_36067:
[----:B0-----:R-:W-:Y:S02]  /*1d90*/  MOV R108, R140 ;  /* 0x0000008c006c7202 */ /* 0x001fe40000000f00 */
.L_x_36068:
[----:B------:R-:W-:Y:S05]  /*1da0*/  @P3 BRA `(.L_x_36069) ;  /* 0x0000007000003947 */ /* 0x000fea0003800000 */
[----:B------:R-:W-:-:S04]  /*1db0*/  ISETP.NE.U32.AND P4, PT, RZ, c[0x0][0x180], PT ;  /* 0x00006000ff007a0c */ /* 0x000fc80003f85070 */
[----:B------:R-:W-:-:S13]  /*1dc0*/  ISETP.NE.AND.EX P4, PT, RZ, c[0x0][0x184], PT, P4 ;  /* 0x00006100ff007a0c */ /* 0x000fda0003f85340 */
[----:B------:R-:W-:Y:S05]  /*1dd0*/  @P4 BRA `(.L_x_36070) ;  /* 0x0000002000004947 */ /* 0x000fea0003800000 */
[----:B------:R-:W-:Y:S05]  /*1de0*/  @P0 BRA `(.L_x_36071) ;  /* 0x0000005000000947 */ /* 0x000fea0003800000 */
[----:B------:R-:W-:Y:S05]  /*1df0*/  BRA `(.L_x_36072) ;  /* 0x0000005000007947 */ /* 0x000fea0003800000 */
.L_x_36070:
[----:B-----5:R-:W-:Y:S01]  /*1e00*/  FADD.FTZ R141, R105, R141 ;  /* 0x0000008d698d7221 */ /* 0x020fe20000010000 */
[----:B------:R-:W-:Y:S05]  /*1e10*/  BRA `(.L_x_36071) ;  /* 0x0000002000007947 */ /* 0x000fea0003800000 */
.L_x_36069:
[----:B-----5:R-:W-:-:S04]  /*1e20*/  FADD.FTZ R141, R101, R141 ;  /* 0x0000008d658d7221 */ /* 0x020fc80000010000 */
[----:B------:R-:W-:-:S05]  /*1e30*/  @P2 FADD.FTZ R141, R105, R141 ;  /* 0x0000008d698d2221 */ /* 0x000fca0000010000 */
.L_x_36071:
[----:B0-----:R-:W-:Y:S02]  /*1e40*/  MOV R109, R141 ;  /* 0x0000008d006d7202 */ /* 0x001fe40000000f00 */
.L_x_36072:
[----:B------:R-:W-:Y:S05]  /*1e50*/  @P3 BRA `(.L_x_36073) ;  /* 0x0000007000003947 */ /* 0x000fea0003800000 */
[----:B------:R-:W-:-:S04]  /*1e60*/  ISETP.NE.U32.AND P4, PT, RZ, c[0x0][0x180], PT ;  /* 0x00006000ff007a0c */ /* 0x000fc80003f85070 */
[----:B------:R-:W-:-:S13]  /*1e70*/  ISETP.NE.AND.EX P4, PT, RZ, c[0x0][0x184], PT, P4 ;  /* 0x00006100ff007a0c */ /* 0x000fda0003f85340 */
[----:B------:R-:W-:Y:S05]  /*1e80*/  @P4 BRA `(.L_x_36074) ;  /* 0x0000002000004947 */ /* 0x000fea0003800000 */
[----:B------:R-:W-:Y:S05]  /*1e90*/  @P0 BRA `(.L_x_36075) ;  /* 0x0000005000000947 */ /* 0x000fea0003800000 */
[----:B------:R-:W-:Y:S05]  /*1ea0*/  BRA `(.L_x_36076) ;  /* 0x0000005000007947 */ /* 0x000fea0003800000 */
.L_x_36074:
[----:B-----5:R-:W-:Y:S01]  /*1eb0*/  FADD.FTZ R142, R106, R142 ;  /* 0x0000008e6a8e7221 */ /* 0x020fe20000010000 */
[----:B------:R-:W-:Y:S05]  /*1ec0*/  BRA `(.L_x_36075) ;  /* 0x0000002000007947 */ /* 0x000fea0003800000 */
.L_x_36073:
[----:B-----5:R-:W-:-:S04]  /*1ed0*/  FADD.FTZ R142, R102, R142 ;  /* 0x0000008e668e7221 */ /* 0x020fc80000010000 */
[----:B------:R-:W-:-:S05]  /*1ee0*/  @P2 FADD.FTZ R142, R106, R142 ;  /* 0x0000008e6a8e2221 */ /* 0x000fca0000010000 */
.L_x_36075:
[----:B0-----:R-:W-:Y:S02]  /*1ef0*/  MOV R110, R142 ;  /* 0x0000008e006e7202 */ /* 0x001fe40000000f00 */
.L_x_36076:
[----:B------:R-:W-:Y:S05]  /*1f00*/  @P3 BRA `(.L_x_36077) ;  /* 0x0000007000003947 */ /* 0x000fea0003800000 */
[----:B------:R-:W-:-:S04]  /*1f10*/  ISETP.NE.U32.AND P4, PT, RZ, c[0x0][0x180], PT ;  /* 0x00006000ff007a0c */ /* 0x000fc80003f85070 */
[----:B------:R-:W-:-:S13]  /*1f20*/  ISETP.NE.AND.EX P4, PT, RZ, c[0x0][0x184], PT, P4 ;  /* 0x00006100ff007a0c */ /* 0x000fda0003f85340 */
[----:B------:R-:W-:Y:S05]  /*1f30*/  @P4 BRA `(.L_x_36078) ;  /* 0x0000002000004947 */ /* 0x000fea0003800000 */
[----:B------:R-:W-:Y:S05]  /*1f40*/  @P0 BRA `(.L_x_36079) ;  /* 0x0000005000000947 */ /* 0x000fea0003800000 */
[----:B------:R-:W-:Y:S05]  /*1f50*/  BRA `(.L_x_36080) ;  /* 0x0000005000007947 */ /* 0x000fea0003800000 */
.L_x_36078:
[----:B-----5:R-:W-:Y:S01]  /*1f60*/  FADD.FTZ R143, R107, R143 ;  /* 0x0000008f6b8f7221 */ /* 0x020fe20000010000 */
[----:B------:R-:W-:Y:S05]  /*1f70*/  BRA `(.L_x_36079) ;  /* 0x0000002000007947 */ /* 0x000fea0003800000 */
.L_x_36077:
[----:B-----5:R-:W-:-:S04]  /*1f80*/  FADD.FTZ R143, R103, R143 ;  /* 0x0000008f678f7221 */ /* 0x020fc80000010000 */
[----:B------:R-:W-:-:S05]  /*1f90*/  @P2 FADD.FTZ R143, R107, R143 ;  /* 0x0000008f6b8f2221 */ /* 0x000fca0000010000 */
.L_x_36079:
[----:B0-----:R-:W-:Y:S02]  /*1fa0*/  MOV R111, R143 ;  /* 0x0000008f006f7202 */ /* 0x001fe40000000f00 */
.L_x_36080:
        /* <DEDUP_REMOVED lines=15> */
.L_x_36082:
[----:B-----5:R-:W-:Y:S01]  /*20a0*/  FADD.FTZ R144, R104, R144 ;  /* 0x0000009068907221 */ /* 0x020fe20000010000 */
[----:B------:R-:W-:Y:S05]  /*20b0*/  BRA `(.L_x_36083) ;  /* 0x0000002000007947 */ /* 0x000fea0003800000 */
.L_x_36081:
[----:B-----5:R-:W-:-:S04]  /*20c0*/  FADD.FTZ R144, R100, R144 ;  /* 0x0000009064907221 */ /* 0x020fc80000010000 */
[----:B------:R-:W-:-:S05]  /*20d0*/  @P2 FADD.FTZ R144, R104, R144 ;  /* 0x0000009068902221 */ /* 0x000fca0000010000 */
.L_x_36083:
[----:B0-----:R-:W-:Y:S02]  /*20e0*/  MOV R108, R144 ;  /* 0x00000090006c7202 */ /* 0x001fe40000000f00 */
.L_x_36084:
[----:B------:R-:W-:Y:S05]  /*20f0*/  @P3 BRA `(.L_x_36085) ;  /* 0x0000007000003947 */ /* 0x000fea0003800000 */
[----:B------:R-:W-:-:S04]  /*2100*/  ISETP.NE.U32.AND P4, PT, RZ, c[0x0][0x180], PT ;  /* 0x00006000ff007a0c */ /* 0x000fc80003f85070 */
[----:B------:R-:W-:-:S13]  /*2110*/  ISETP.NE.AND.EX P4, PT, RZ, c[0x0][0x184], PT, P4 ;  /* 0x00006100ff007a0c */ /* 0x000fda0003f85340 */
[----:B------:R-:W-:Y:S05]  /*2120*/  @P4 BRA `(.L_x_36086) ;  /* 0x0000002000004947 */ /* 0x000fea0003800000 */
[----:B------:R-:W-:Y:S05]  /*2130*/  @P0 BRA `(.L_x_36087) ;  /* 0x0000005000000947 */ /* 0x000fea0003800000 */
[----:B------:R-:W-:Y:S05]  /*2140*/  BRA `(.L_x_36088) ;  /* 0x0000005000007947 */ /* 0x000fea0003800000 */
.L_x_36086:
[----:B-----5:R-:W-:Y:S01]  /*2150*/  FADD.FTZ R145, R105, R145 ;  /* 0x0000009169917221 */ /* 0x020fe20000010000 */
[----:B------:R-:W-:Y:S05]  /*2160*/  BRA `(.L_x_36087) ;  /* 0x0000002000007947 */ /* 0x000fea0003800000 */
.L_x_36085:
[----:B-----5:R-:W-:-:S04]  /*2170*/  FADD.FTZ R145, R101, R145 ;  /* 0x0000009165917221 */ /* 0x020fc80000010000 */
[----:B------:R-:W-:-:S05]  /*2180*/  @P2 FADD.FTZ R145, R105, R145 ;  /* 0x0000009169912221 */ /* 0x000fca0000010000 */
.L_x_36087:
[----:B0-----:R-:W-:Y:S02]  /*2190*/  MOV R109, R145 ;  /* 0x00000091006d7202 */ /* 0x001fe40000000f00 */
.L_x_36088:
[----:B------:R-:W-:Y:S05]  /*21a0*/  @P3 BRA `(.L_x_36089) ;  /* 0x0000007000003947 */ /* 0x000fea0003800000 */
[----:B------:R-:W-:-:S04]  /*21b0*/  ISETP.NE.U32.AND P4, PT, RZ, c[0x0][0x180], PT ;  /* 0x00006000ff007a0c */ /* 0x000fc80003f85070 */
[----:B------:R-:W-:-:S13]  /*21c0*/  ISETP.NE.AND.EX P4, PT, RZ, c[0x0][0x184], PT, P4 ;  /* 0x00006100ff007a0c */ /* 0x000fda0003f85340 */
[----:B------:R-:W-:Y:S05]  /*21d0*/  @P4 BRA `(.L_x_36090) ;  /* 0x0000002000004947 */ /* 0x000fea0003800000 */
[----:B------:R-:W-:Y:S05]  /*21e0*/  @P0 BRA `(.L_x_36091) ;  /* 0x0000005000000947 */ /* 0x000fea0003800000 */
[----:B------:R-:W-:Y:S05]  /*21f0*/  BRA `(.L_x_36092) ;  /* 0x0000005000007947 */ /* 0x000fea0003800000 */
.L_x_36090:
[----:B-----5:R-:W-:Y:S01]  /*2200*/  FADD.FTZ R146, R106, R146 ;  /* 0x000000926a927221 */ /* 0x020fe20000010000 */
[----:B------:R-:W-:Y:S05]  /*2210*/  BRA `(.L_x_36091) ;  /* 0x0000002000007947 */ /* 0x000fea0003800000 */
.L_x_36089:
[----:B-----5:R-:W-:-:S04]  /*2220*/  FADD.FTZ R146, R102, R146 ;  /* 0x0000009266927221 */ /* 0x020fc80000010000 */
[----:B------:R-:W-:-:S05]  /*2230*/  @P2 FADD.FTZ R146, R106, R146 ;  /* 0x000000926a922221 */ /* 0x000fca0000010000 */
.L_x_36091:
[----:B0-----:R-:W-:Y:S02]  /*2240*/  MOV R110, R146 ;  /* 0x00000092006e7202 */ /* 0x001fe40000000f00 */
.L_x_36092:
[----:B------:R-:W-:Y:S05]  /*2250*/  @P3 BRA `(.L_x_36093) ;  /* 0x0000007000003947 */ /* 0x000fea0003800000 */
[----:B------:R-:W-:-:S04]  /*2260*/  ISETP.NE.U32.AND P4, PT, RZ, c[0x0][0x180], PT ;  /* 0x00006000ff007a0c */ /* 0x000fc80003f85070 */
[----:B------:R-:W-:-:S13]  /*2270*/  ISETP.NE.AND.EX P4, PT, RZ, c[0x0][0x184], PT, P4 ;  /* 0x00006100ff007a0c */ /* 0x000fda0003f85340 */
[----:B------:R-:W-:Y:S05]  /*2280*/  @P4 BRA `(.L_x_36094) ;  /* 0x0000002000004947 */ /* 0x000fea0003800000 */
[----:B------:R-:W-:Y:S05]  /*2290*/  @P0 BRA `(.L_x_36095) ;  /* 0x0000005000000947 */ /* 0x000fea0003800000 */
[----:B------:R-:W-:Y:S05]  /*22a0*/  BRA `(.L_x_36096) ;  /* 0x0000005000007947 */ /* 0x000fea0003800000 */
.L_x_36094:
[----:B-----5:R-:W-:Y:S01]  /*22b0*/  FADD.FTZ R147, R107, R147 ;  /* 0x000000936b937221 */ /* 0x020fe20000010000 */
[----:B------:R-:W-:Y:S05]  /*22c0*/  BRA `(.L_x_36095) ;  /* 0x0000002000007947 */ /* 0x000fea0003800000 */
.L_x_36093:
[----:B-----5:R-:W-:-:S04]  /*22d0*/  FADD.FTZ R147, R103, R147 ;  /* 0x0000009367937221 */ /* 0x020fc80000010000 */
[----:B------:R-:W-:-:S05]  /*22e0*/  @P2 FADD.FTZ R147, R107, R147 ;  /* 0x000000936b932221 */ /* 0x000fca0000010000 */
.L_x_36095:
[----:B0-----:R-:W-:Y:S02]  /*22f0*/  MOV R111, R147 ;  /* 0x00000093006f7202 */ /* 0x001fe40000000f00 */
.L_x_36096:
        /* <DEDUP_REMOVED lines=15> */
.L_x_36098:
[----:B-----5:R-:W-:Y:S01]  /*23f0*/  FADD.FTZ R152, R104, R152 ;  /* 0x0000009868987221 */ /* 0x020fe20000010000 */
[----:B------:R-:W-:Y:S05]  /*2400*/  BRA `(.L_x_36099) ;  /* 0x0000002000007947 */ /* 0x000fea0003800000 */
.L_x_36097:
[----:B-----5:R-:W-:-:S04]  /*2410*/  FADD.FTZ R152, R100, R152 ;  /* 0x0000009864987221 */ /* 0x020fc80000010000 */
[----:B------:R-:W-:-:S05]  /*2420*/  @P2 FADD.FTZ R152, R104, R152 ;  /* 0x0000009868982221 */ /* 0x000fca0000010000 */
.L_x_36099:
[----:B0-----:R-:W-:Y:S02]  /*2430*/  MOV R108, R152 ;  /* 0x00000098006c7202 */ /* 0x001fe40000000f00 */
.L_x_36100:
[----:B------:R-:W-:Y:S05]  /*2440*/  @P3 BRA `(.L_x_36101) ;  /* 0x0000007000003947 */ /* 0x000fea0003800000 */
[----:B------:R-:W-:-:S04]  /*2450*/  ISETP.NE.U32.AND P4, PT, RZ, c[0x0][0x180], PT ;  /* 0x00006000ff007a0c */ /* 0x000fc80003f85070 */
[----:B------:R-:W-:-:S13]  /*2460*/  ISETP.NE.AND.EX P4, PT, RZ, c[0x0][0x184], PT, P4 ;  /* 0x00006100ff007a0c */ /* 0x000fda0003f85340 */
[----:B------:R-:W-:Y:S05]  /*2470*/  @P4 BRA `(.L_x_36102) ;  /* 0x0000002000004947 */ /* 0x000fea0003800000 */
[----:B------:R-:W-:Y:S05]  /*2480*/  @P0 BRA `(.L_x_36103) ;  /* 0x0000005000000947 */ /* 0x000fea0003800000 */
[----:B------:R-:W-:Y:S05]  /*2490*/  BRA `(.L_x_36104) ;  /* 0x0000005000007947 */ /* 0x000fea0003800000 */
.L_x_36102:
[----:B-----5:R-:W-:Y:S01]  /*24a0*/  FADD.FTZ R153, R105, R153 ;  /* 0x0000009969997221 */ /* 0x020fe20000010000 */
[----:B------:R-:W-:Y:S05]  /*24b0*/  BRA `(.L_x_36103) ;  /* 0x0000002000007947 */ /* 0x000fea0003800000 */
.L_x_36101:
[----:B-----5:R-:W-:-:S04]  /*24c0*/  FADD.FTZ R153, R101, R153 ;  /* 0x0000009965997221 */ /* 0x020fc80000010000 */
[----:B------:R-:W-:-:S05]  /*24d0*/  @P2 FADD.FTZ R153, R105, R153 ;  /* 0x0000009969992221 */ /* 0x000fca0000010000 */
.L_x_36103:
[----:B0-----:R-:W-:Y:S02]  /*24e0*/  MOV R109, R153 ;  /* 0x00000099006d7202 */ /* 0x001fe40000000f00 */
.L_x_36104:
[----:B------:R-:W-:Y:S05]  /*24f0*/  @P3 BRA `(.L_x_36105) ;  /* 0x0000007000003947 */ /* 0x000fea0003800000 */
[----:B------:R-:W-:-:S04]  /*2500*/  ISETP.NE.U32.AND P4, PT, RZ, c[0x0][0x180], PT ;  /* 0x00006000ff007a0c */ /* 0x000fc80003f85070 */
[----:B------:R-:W-:-:S13]  /*2510*/  ISETP.NE.AND.EX P4, PT, RZ, c[0x0][0x184], PT, P4 ;  /* 0x00006100ff007a0c */ /* 0x000fda0003f85340 */
[----:B------:R-:W-:Y:S05]  /*2520*/  @P4 BRA `(.L_x_36106) ;  /* 0x0000002000004947 */ /* 0x000fea0003800000 */
[----:B------:R-:W-:Y:S05]  /*2530*/  @P0 BRA `(.L_x_36107) ;  /* 0x0000005000000947 */ /* 0x000fea0003800000 */
[----:B------:R-:W-:Y:S05]  /*2540*/  BRA `(.L_x_36108) ;  /* 0x0000005000007947 */ /* 0x000fea0003800000 */
.L_x_36106:
[----:B-----5:R-:W-:Y:S01]  /*2550*/  FADD.FTZ R154, R106, R154 ;  /* 0x0000009a6a9a7221 */ /* 0x020fe20000010000 */
[----:B------:R-:W-:Y:S05]  /*2560*/  BRA `(.L_x_36107) ;  /* 0x0000002000007947 */ /* 0x000fea0003800000 */
.L_x_36105:
[----:B-----5:R-:W-:-:S04]  /*2570*/  FADD.FTZ R154, R102, R154 ;  /* 0x0000009a669a7221 */ /* 0x020fc80000010000 */
[----:B------:R-:W-:-:S05]  /*2580*/  @P2 FADD.FTZ R154, R106, R154 ;  /* 0x0000009a6a9a2221 */ /* 0x000fca0000010000 */
.L_x_36107:
[----:B0-----:R-:W-:Y:S02]  /*2590*/  MOV R110, R154 ;  /* 0x0000009a006e7202 */ /* 0x001fe40000000f00 */
.L_x_36108:
[----:B------:R-:W-:Y:S05]  /*25a0*/  @P3 BRA `(.L_x_36109) ;  /* 0x0000007000003947 */ /* 0x000fea0003800000 */
[----:B------:R-:W-:-:S04]  /*25b0*/  ISETP.NE.U32.AND P4, PT, RZ, c[0x0][0x180], PT ;  /* 0x00006000ff007a0c */ /* 0x000fc80003f85070 */
[----:B------:R-:W-:-:S13]  /*25c0*/  ISETP.NE.AND.EX P4, PT, RZ, c[0x0][0x184], PT, P4 ;  /* 0x00006100ff007a0c */ /* 0x000fda0003f85340 */
[----:B------:R-:W-:Y:S05]  /*25d0*/  @P4 BRA `(.L_x_36110) ;  /* 0x0000002000004947 */ /* 0x000fea0003800000 */
[----:B------:R-:W-:Y:S05]  /*25e0*/  @P0 BRA `(.L_x_36111) ;  /* 0x0000005000000947 */ /* 0x000fea0003800000 */
[----:B------:R-:W-:Y:S05]  /*25f0*/  BRA `(.L_x_36112) ;  /* 0x0000005000007947 */ /* 0x000fea0003800000 */
.L_x_36110:
[----:B-----5:R-:W-:Y:S01]  /*2600*/  FADD.FTZ R155, R107, R155 ;  /* 0x0000009b6b9b7221 */ /* 0x020fe20000010000 */
[----:B------:R-:W-:Y:S05]  /*2610*/  BRA `(.L_x_36111) ;  /* 0x0000002000007947 */ /* 0x000fea0003800000 */
.L_x_36109:
[----:B-----5:R-:W-:-:S04]  /*2620*/  FADD.FTZ R155, R103, R155 ;  /* 0x0000009b679b7221 */ /* 0x020fc80000010000 */
[----:B------:R-:W-:-:S05]  /*2630*/  @P2 FADD.FTZ R155, R107, R155 ;  /* 0x0000009b6b9b2221 */ /* 0x000fca0000010000 */
.L_x_36111:
[----:B0-----:R-:W-:Y:S02]  /*2640*/  MOV R111, R155 ;  /* 0x0000009b006f7202 */ /* 0x001fe40000000f00 */
.L_x_36112:
        /* <DEDUP_REMOVED lines=15> */
.L_x_36114:
[----:B-----5:R-:W-:Y:S01]  /*2740*/  FADD.FTZ R164, R104, R164 ;  /* 0x000000a468a47221 */ /* 0x020fe20000010000 */
[----:B------:R-:W-:Y:S05]  /*2750*/  BRA `(.L_x_36115) ;  /* 0x0000002000007947 */ /* 0x000fea0003800000 */
.L_x_36113:
[----:B-----5:R-:W-:-:S04]  /*2760*/  FADD.FTZ R164, R100, R164 ;  /* 0x000000a464a47221 */ /* 0x020fc80000010000 */
[----:B------:R-:W-:-:S05]  /*2770*/  @P2 FADD.FTZ R164, R104, R164 ;  /* 0x000000a468a42221 */ /* 0x000fca0000010000 */
.L_x_36115:
[----:B0-----:R-:W-:Y:S02]  /*2780*/  MOV R108, R164 ;  /* 0x000000a4006c7202 */ /* 0x001fe40000000f00 */
.L_x_36116:
[----:B------:R-:W-:Y:S05]  /*2790*/  @P3 BRA `(.L_x_36117) ;  /* 0x0000007000003947 */ /* 0x000fea0003800000 */
[----:B------:R-:W-:-:S04]  /*27a0*/  ISETP.NE.U32.AND P4, PT, RZ, c[0x0][0x180], PT ;  /* 0x00006000ff007a0c */ /* 0x000fc80003f85070 */
[----:B------:R-:W-:-:S13]  /*27b0*/  ISETP.NE.AND.EX P4, PT, RZ, c[0x0][0x184], PT, P4 ;  /* 0x00006100ff007a0c */ /* 0x000fda0003f85340 */
[----:B------:R-:W-:Y:S05]  /*27c0*/  @P4 BRA `(.L_x_36118) ;  /* 0x0000002000004947 */ /* 0x000fea0003800000 */
[----:B------:R-:W-:Y:S05]  /*27d0*/  @P0 BRA `(.L_x_36119) ;  /* 0x0000005000000947 */ /* 0x000fea0003800000 */
[----:B------:R-:W-:Y:S05]  /*27e0*/  BRA `(.L_x_36120) ;  /* 0x0000005000007947 */ /* 0x000fea0003800000 */
.L_x_36118:
[----:B-----5:R-:W-:Y:S01]  /*27f0*/  FADD.FTZ R165, R105, R165 ;  /* 0x000000a569a57221 */ /* 0x020fe20000010000 */
[----:B------:R-:W-:Y:S05]  /*2800*/  BRA `(.L_x_36119) ;  /* 0x0000002000007947 */ /* 0x000fea0003800000 */
.L_x_36117:
[----:B-----5:R-:W-:-:S04]  /*2810*/  FADD.FTZ R165, R101, R165 ;  /* 0x000000a565a57221 */ /* 0x020fc80000010000 */
[----:B------:R-:W-:-:S05]  /*2820*/  @P2 FADD.FTZ R165, R105, R165 ;  /* 0x000000a569a52221 */ /* 0x000fca0000010000 */
.L_x_36119:
[----:B0-----:R-:W-:Y:S02]  /*2830*/  MOV R109, R165 ;  /* 0x000000a5006d7202 */ /* 0x001fe40000000f00 */
.L_x_36120:
[----:B------:R-:W-:Y:S05]  /*2840*/  @P3 BRA `(.L_x_36121) ;  /* 0x0000007000003947 */ /* 0x000fea0003800000 */
[----:B------:R-:W-:-:S04]  /*2850*/  ISETP.NE.U32.AND P4, PT, RZ, c[0x0][0x180], PT ;  /* 0x00006000ff007a0c */ /* 0x000fc80003f85070 */
[----:B------:R-:W-:-:S13]  /*2860*/  ISETP.NE.AND.EX P4, PT, RZ, c[0x0][0x184], PT, P4 ;  /* 0x00006100ff007a0c */ /* 0x000fda0003f85340 */
[----:B------:R-:W-:Y:S05]  /*2870*/  @P4 BRA `(.L_x_36122) ;  /* 0x0000002000004947 */ /* 0x000fea0003800000 */
[----:B------:R-:W-:Y:S05]  /*2880*/  @P0 BRA `(.L_x_36123) ;  /* 0x0000005000000947 */ /* 0x000fea0003800000 */
[----:B------:R-:W-:Y:S05]  /*2890*/  BRA `(.L_x_36124) ;  /* 0x0000005000007947 */ /* 0x000fea0003800000 */
.L_x_36122:
[----:B-----5:R-:W-:Y:S01]  /*28a0*/  FADD.FTZ R166, R106, R166 ;  /* 0x000000a66aa67221 */ /* 0x020fe20000010000 */
[----:B------:R-:W-:Y:S05]  /*28b0*/  BRA `(.L_x_36123) ;  /* 0x0000002000007947 */ /* 0x000fea0003800000 */
.L_x_36121:
[----:B-----5:R-:W-:-:S04]  /*28c0*/  FADD.FTZ R166, R102, R166 ;  /* 0x000000a666a67221 */ /* 0x020fc80000010000 */
[----:B------:R-:W-:-:S05]  /*28d0*/  @P2 FADD.FTZ R166, R106, R166 ;  /* 0x000000a66aa62221 */ /* 0x000fca0000010000 */
.L_x_36123:
[----:B0-----:R-:W-:Y:S02]  /*28e0*/  MOV R110, R166 ;  /* 0x000000a6006e7202 */ /* 0x001fe40000000f00 */
.L_x_36124:
[----:B------:R-:W-:Y:S05]  /*28f0*/  @P3 BRA `(.L_x_36125) ;  /* 0x0000007000003947 */ /* 0x000fea0003800000 */
[----:B------:R-:W-:-:S04]  /*2900*/  ISETP.NE.U32.AND P4, PT, RZ, c[0x0][0x180], PT ;  /* 0x00006000ff007a0c */ /* 0x000fc80003f85070 */
[----:B------:R-:W-:-:S13]  /*2910*/  ISETP.NE.AND.EX P4, PT, RZ, c[0x0][0x184], PT, P4 ;  /* 0x00006100ff007a0c */ /* 0x000fda0003f85340 */
[----:B------:R-:W-:Y:S05]  /*2920*/  @P4 BRA `(.L_x_36126) ;  /* 0x0000002000004947 */ /* 0x000fea0003800000 */
[----:B------:R-:W-:Y:S05]  /*2930*/  @P0 BRA `(.L_x_36127) ;  /* 0x0000005000000947 */ /* 0x000fea0003800000 */
[----:B------:R-:W-:Y:S05]  /*2940*/  BRA `(.L_x_36128) ;  /* 0x0000005000007947 */ /* 0x000fea0003800000 */
.L_x_36126:
[----:B-----5:R-:W-:Y:S01]  /*2950*/  FADD.FTZ R167, R107, R167 ;  /* 0x000000a76ba77221 */ /* 0x020fe20000010000 */
[----:B------:R-:W-:Y:S05]  /*2960*/  BRA `(.L_x_36127) ;  /* 0x0000002000007947 */ /* 0x000fea0003800000 */
.L_x_36125:
[----:B-----5:R-:W-:-:S04]  /*2970*/  FADD.FTZ R167, R103, R167 ;  /* 0x000000a767a77221 */ /* 0x020fc80000010000 */
[----:B------:R-:W-:-:S05]  /*2980*/  @P2 FADD.FTZ R167, R107, R167 ;  /* 0x000000a76ba72221 */ /* 0x000fca0000010000 */
.L_x_36127:
[----:B0-----:R-:W-:Y:S02]  /*2990*/  MOV R111, R167 ;  /* 0x000000a7006f7202 */ /* 0x001fe40000000f00 */
.L_x_36128:
[----:B0-----:R-:W-:Y:S01]  /*29a0*/  IADD3 R178, R3, 0x160, RZ ;  /* 0x0000016003b27810 */ /* 0x001fe20007ffe0ff */
[----:B------:R-:W-:-:S04]  /*29b0*/  @P0 IMAD.WIDE.U32 R180, R176, R151, c[0x0][0x188] ;  /* 0x00006200b0b40625 */ /* 0x000fc800078e0097 */
        /* <DEDUP_REMOVED lines=13> */
.L_x_36130:
[----:B-----5:R-:W-:Y:S01]  /*2a90*/  FADD.FTZ R172, R104, R172 ;  /* 0x000000ac68ac7221 */ /* 0x020fe20000010000 */
[----:B------:R-:W-:Y:S05]  /*2aa0*/  BRA `(.L_x_36131) ;  /* 0x0000002000007947 */ /* 0x000fea0003800000 */
.L_x_36129:
[----:B-----5:R-:W-:-:S04]  /*2ab0*/  FADD.FTZ R172, R100, R172 ;  /* 0x000000ac64ac7221 */ /* 0x020fc80000010000 */
[----:B------:R-:W-:-:S05]  /*2ac0*/  @P2 FADD.FTZ R172, R104, R172 ;  /* 0x000000ac68ac2221 */ /* 0x000fca0000010000 */
.L_x_36131:
[----:B0-----:R-:W-:Y:S02]  /*2ad0*/  MOV R108, R172 ;  /* 0x000000ac006c7202 */ /* 0x001fe40000000f00 */
.L_x_36132:
[----:B------:R-:W-:Y:S05]  /*2ae0*/  @P3 BRA `(.L_x_36133) ;  /* 0x0000007000003947 */ /* 0x000fea0003800000 */
[----:B------:R-:W-:-:S04]  /*2af0*/  ISETP.NE.U32.AND P1, PT, RZ, c[0x0][0x180], PT ;  /* 0x00006000ff007a0c */ /* 0x000fc80003f25070 */
[----:B------:R-:W-:-:S13]  /*2b00*/  ISETP.NE.AND.EX P1, PT, RZ, c[0x0][0x184], PT, P1 ;  /* 0x00006100ff007a0c */ /* 0x000fda0003f25310 */
[----:B------:R-:W-:Y:S05]  /*2b10*/  @P1 BRA `(.L_x_36134) ;  /* 0x0000002000001947 */ /* 0x000fea0003800000 */
[----:B------:R-:W-:Y:S05]  /*2b20*/  @P0 BRA `(.L_x_36135) ;  /* 0x0000005000000947 */ /* 0x000fea0003800000 */
[----:B------:R-:W-:Y:S05]  /*2b30*/  BRA `(.L_x_36136) ;  /* 0x0000005000007947 */ /* 0x000fea0003800000 */
.L_x_36134:
[----:B-----5:R-:W-:Y:S01]  /*2b40*/  FADD.FTZ R173, R105, R173 ;  /* 0x000000ad69ad7221 */ /* 0x020fe20000010000 */
[----:B------:R-:W-:Y:S05]  /*2b50*/  BRA `(.L_x_36135) ;  /* 0x0000002000007947 */ /* 0x000fea0003800000 */
.L_x_36133:
[----:B-----5:R-:W-:-:S04]  /*2b60*/  FADD.FTZ R173, R101, R173 ;  /* 0x000000ad65ad7221 */ /* 0x020fc80000010000 */
[----:B------:R-:W-:-:S05]  /*2b70*/  @P2 FADD.FTZ R173, R105, R173 ;  /* 0x000000ad69ad2221 */ /* 0x000fca0000010000 */
.L_x_36135:
[----:B0-----:R-:W-:Y:S02]  /*2b80*/  MOV R109, R173 ;  /* 0x000000ad006d7202 */ /* 0x001fe40000000f00 */
.L_x_36136:
[----:B------:R-:W-:Y:S05]  /*2b90*/  @P3 BRA `(.L_x_36137) ;  /* 0x0000007000003947 */ /* 0x000fea0003800000 */
[----:B------:R-:W-:-:S04]  /*2ba0*/  ISETP.NE.U32.AND P1, PT, RZ, c[0x0][0x180], PT ;  /* 0x00006000ff007a0c */ /* 0x000fc80003f25070 */
[----:B------:R-:W-:-:S13]  /*2bb0*/  ISETP.NE.AND.EX P1, PT, RZ, c[0x0][0x184], PT, P1 ;  /* 0x00006100ff007a0c */ /* 0x000fda0003f25310 */
[----:B------:R-:W-:Y:S05]  /*2bc0*/  @P1 BRA `(.L_x_36138) ;  /* 0x0000002000001947 */ /* 0x000fea0003800000 */
[----:B------:R-:W-:Y:S05]  /*2bd0*/  @P0 BRA `(.L_x_36139) ;  /* 0x0000005000000947 */ /* 0x000fea0003800000 */
[----:B------:R-:W-:Y:S05]  /*2be0*/  BRA `(.L_x_36140) ;  /* 0x0000005000007947 */ /* 0x000fea0003800000 */
.L_x_36138:
[----:B-----5:R-:W-:Y:S01]  /*2bf0*/  FADD.FTZ R174, R106, R174 ;  /* 0x000000ae6aae7221 */ /* 0x020fe20000010000 */
[----:B------:R-:W-:Y:S05]  /*2c00*/  BRA `(.L_x_36139) ;  /* 0x0000002000007947 */ /* 0x000fea0003800000 */
.L_x_36137:
[----:B-----5:R-:W-:-:S04]  /*2c10*/  FADD.FTZ R174, R102, R174 ;  /* 0x000000ae66ae7221 */ /* 0x020fc80000010000 */
[----:B------:R-:W-:-:S05]  /*2c20*/  @P2 FADD.FTZ R174, R106, R174 ;  /* 0x000000ae6aae2221 */ /* 0x000fca0000010000 */
.L_x_36139:
[----:B0-----:R-:W-:Y:S02]  /*2c30*/  MOV R110, R174 ;  /* 0x000000ae006e7202 */ /* 0x001fe40000000f00 */
.L_x_36140:
[----:B------:R-:W-:Y:S05]  /*2c40*/  @P3 BRA `(.L_x_36141) ;  /* 0x0000007000003947 */ /* 0x000fea0003800000 */
[----:B------:R-:W-:-:S04]  /*2c50*/  ISETP.NE.U32.AND P1, PT, RZ, c[0x0][0x180], PT ;  /* 0x00006000ff007a0c */ /* 0x000fc80003f25070 */
[----:B------:R-:W-:-:S13]  /*2c60*/  ISETP.NE.AND.EX P1, PT, RZ, c[0x0][0x184], PT, P1 ;  /* 0x00006100ff007a0c */ /* 0x000fda0003f25310 */
[----:B------:R-:W-:Y:S05]  /*2c70*/  @P1 BRA `(.L_x_36142) ;  /* 0x0000002000001947 */ /* 0x000fea0003800000 */
[----:B------:R-:W-:Y:S05]  /*2c80*/  @P0 BRA `(.L_x_36143) ;  /* 0x0000005000000947 */ /* 0x000fea0003800000 */
[----:B------:R-:W-:Y:S05]  /*2c90*/  BRA `(.L_x_36144) ;  /* 0x0000005000007947 */ /* 0x000fea0003800000 */
.L_x_36142:
[----:B-----5:R-:W-:Y:S01]  /*2ca0*/  FADD.FTZ R175, R107, R175 ;  /* 0x000000af6baf7221 */ /* 0x020fe20000010000 */
[----:B------:R-:W-:Y:S05]  /*2cb0*/  BRA `(.L_x_36143) ;  /* 0x0000002000007947 */ /* 0x000fea0003800000 */
.L_x_36141:
[----:B-----5:R-:W-:-:S04]  /*2cc0*/  FADD.FTZ R175, R103, R175 ;  /* 0x000000af67af7221 */ /* 0x020fc80000010000 */
[----:B------:R-:W-:-:S05]  /*2cd0*/  @P2 FADD.FTZ R175, R107, R175 ;  /* 0x000000af6baf2221 */ /* 0x000fca0000010000 */
.L_x_36143:
[----:B0-----:R-:W-:Y:S02]  /*2ce0*/  MOV R111, R175 ;  /* 0x000000af006f7202 */ /* 0x001fe40000000f00 */
.L_x_36144:
        /* <DEDUP_REMOVED lines=53> */
.L_x_36149:
        /* <DEDUP_REMOVED lines=116> */
.L_x_36150:
        /* <DEDUP_REMOVED lines=9> */
[----:B------:R-:W-:Y:S01]  /*3810*/  FADD.FTZ R169, -R159, R116 ;  /* 0x000000749fa97221 */ /* 0x000fe20000010100 */
[----:B------:R-:W-:Y:S01]  /*3820*/  LEA R116, P1, R3, c[0x0][0x208], 0x4 ;  /* 0x0000820003747a11 */ /* 0x000fe200078220ff */
[----:B------:R-:W0:Y:S01]  /*3830*/  MUFU.RSQ R198, R157 ;  /* 0x0000009d00c67308 */ /* 0x000e220000001400 */
[----:B------:R-:W-:-:S04]  /*3840*/  @!P2 IMAD.WIDE R180, R0, R151, c[0x0][0x1a0] ;  /* 0x0000680000b4a625 */ /* 0x000fc800078e0297 */
[C---:B------:R-:W-:Y:S01]  /*3850*/  FADD.FTZ R114, -R159.reuse, R114 ;  /* 0x000000729f727221 */ /* 0x040fe20000010100 */
[----:B------:R1:W-:Y:S01]  /*3860*/  @!P2 STG.E [R180.64], R149 ;  /* 0x00000095b400a986 */ /* 0x0003e2000c101904 */
[C---:B------:R-:W-:Y:S02]  /*3870*/  FADD.FTZ R115, -R159.reuse, R115 ;  /* 0x000000739f737221 */ /* 0x040fe40000010100 */
[C---:B------:R-:W-:Y:S02]  /*3880*/  FADD.FTZ R161, -R159.reuse, R112 ;  /* 0x000000709fa17221 */ /* 0x040fe40000010100 */
[C---:B------:R-:W-:Y:S02]  /*3890*/  FADD.FTZ R163, -R159.reuse, R113 ;  /* 0x000000719fa37221 */ /* 0x040fe40000010100 */
[----:B------:R-:W-:Y:S01]  /*38a0*/  FADD.FTZ R171, -R159, R117 ;  /* 0x000000759fab7221 */ /* 0x000fe20000010100 */
[----:B------:R-:W-:Y:S01]  /*38b0*/  LEA.HI.X R117, R3, c[0x0][0x20c], RZ, 0x4, P1 ;  /* 0x0000830003757a11 */ /* 0x000fe200008f24ff */
[----:B------:R-:W-:-:S02]  /*38c0*/  FADD.FTZ R119, -R159, R119 ;  /* 0x000000779f777221 */ /* 0x000fc40000010100 */
[----:B------:R-:W-:Y:S02]  /*38d0*/  FADD.FTZ R177, -R159, R118 ;  /* 0x000000769fb17221 */ /* 0x000fe40000010100 */
[----:B------:R-:W-:-:S04]  /*38e0*/  @!P2 IMAD.WIDE R112, R0, R151, c[0x0][0x1a8] ;  /* 0x00006a000070a625 */ /* 0x000fc800078e0297 */
[C---:B0-----:R-:W-:Y:S01]  /*38f0*/  FMUL.FTZ R3, R198.reuse, R114 ;  /* 0x00000072c6037220 */ /* 0x041fe20000410000 */
[----:B------:R0:W-:Y:S01]  /*3900*/  @!P2 STG.E [R112.64], R198 ;  /* 0x000000c67000a986 */ /* 0x0001e2000c101904 */
[----:B------:R-:W-:Y:S02]  /*3910*/  FMUL.FTZ R114, R198, R115 ;  /* 0x00000073c6727220 */ /* 0x000fe40000410000 */
[C---:B------:R-:W-:Y:S02]  /*3920*/  FADD.FTZ R179, -R159.reuse, R120 ;  /* 0x000000789fb37221 */ /* 0x040fe40000010100 */
[C---:B------:R-:W-:Y:S02]  /*3930*/  FADD.FTZ R121, -R159.reuse, R121 ;  /* 0x000000799f797221 */ /* 0x040fe40000010100 */
[C---:B-1----:R-:W-:Y:S02]  /*3940*/  FADD.FTZ R180, -R159.reuse, R122 ;  /* 0x0000007a9fb47221 */ /* 0x042fe40000010100 */
[----:B------:R-:W-:-:S02]  /*3950*/  FADD.FTZ R123, -R159, R123 ;  /* 0x0000007b9f7b7221 */ /* 0x000fc40000010100 */
[C---:B------:R-:W-:Y:S01]  /*3960*/  FADD.FTZ R184, -R159.reuse, R129 ;  /* 0x000000819fb87221 */ /* 0x040fe20000010100 */
[----:B------:R-:W-:Y:S01]  /*3970*/  MOV R129, 0x10 ;  /* 0x0000001000817802 */ /* 0x000fe20000000f00 */
[C---:B------:R-:W-:Y:S02]  /*3980*/  FMUL.FTZ R161, R198.reuse, R161 ;  /* 0x000000a1c6a17220 */ /* 0x040fe40000410000 */
[C---:B------:R-:W-:Y:S02]  /*3990*/  FMUL.FTZ R118, R198.reuse, R163 ;  /* 0x000000a3c6767220 */ /* 0x040fe40000410000 */
[C---:B------:R-:W-:Y:S02]  /*39a0*/  FMUL.FTZ R120, R198.reuse, R171 ;  /* 0x000000abc6787220 */ /* 0x040fe40000410000 */
[----:B------:R-:W-:Y:S02]  /*39b0*/  FMUL.FTZ R122, R198, R119 ;  /* 0x00000077c67a7220 */ /* 0x000fe40000410000 */
[----:B------:R-:W-:-:S02]  /*39c0*/  FADD.FTZ R181, -R159, R124 ;  /* 0x0000007c9fb57221 */ /* 0x000fc40000010100 */
[C---:B------:R-:W-:Y:S02]  /*39d0*/  FADD.FTZ R125, -R159.reuse, R125 ;  /* 0x0000007d9f7d7221 */ /* 0x040fe40000010100 */
[C---:B------:R-:W-:Y:S02]  /*39e0*/  FADD.FTZ R182, -R159.reuse, R126 ;  /* 0x0000007e9fb67221 */ /* 0x040fe40000010100 */
[C---:B------:R-:W-:Y:S02]  /*39f0*/  FADD.FTZ R127, -R159.reuse, R127 ;  /* 0x0000007f9f7f7221 */ /* 0x040fe40000010100 */
[C---:B------:R-:W-:Y:S02]  /*3a00*/  FMUL.FTZ R169, R198.reuse, R169 ;  /* 0x000000a9c6a97220 */ /* 0x040fe40000410000 */
[----:B------:R-:W-:Y:S02]  /*3a10*/  FMUL.FTZ R177, R198, R177 ;  /* 0x000000b1c6b17220 */ /* 0x000fe40000410000 */
[----:B------:R-:W-:-:S02]  /*3a20*/  FADD.FTZ R183, -R159, R128 ;  /* 0x000000809fb77221 */ /* 0x000fc40000010100 */
[C---:B------:R-:W-:Y:S02]  /*3a30*/  FADD.FTZ R130, -R159.reuse, R130 ;  /* 0x000000829f827221 */ /* 0x040fe40000010100 */
[----:B------:R-:W-:Y:S02]  /*3a40*/  FADD.FTZ R131, -R159, R131 ;  /* 0x000000839f837221 */ /* 0x000fe40000010100 */
[----:B------:R-:W-:Y:S02]  /*3a50*/  FFMA.FTZ R115, R55, R114, R7 ;  /* 0x0000007237737223 */ /* 0x000fe40000010007 */
[C---:B------:R-:W-:Y:S02]  /*3a60*/  FADD.FTZ R185, -R159.reuse, R132 ;  /* 0x000000849fb97221 */ /* 0x040fe40000010100 */
[C---:B------:R-:W-:Y:S02]  /*3a70*/  FADD.FTZ R186, -R159.reuse, R133 ;  /* 0x000000859fba7221 */ /* 0x040fe40000010100 */
[----:B------:R-:W-:-:S02]  /*3a80*/  FADD.FTZ R187, -R159, R134 ;  /* 0x000000869fbb7221 */ /* 0x000fc40000010100 */
[C---:B------:R-:W-:Y:S02]  /*3a90*/  FADD.FTZ R188, -R159.reuse, R135 ;  /* 0x000000879fbc7221 */ /* 0x040fe40000010100 */
[----:B------:R-:W-:Y:S02]  /*3aa0*/  FADD.FTZ R136, -R159, R136 ;  /* 0x000000889f887221 */ /* 0x000fe40000010100 */
[C---:B------:R-:W-:Y:S02]  /*3ab0*/  FMUL.FTZ R124, R198.reuse, R121 ;  /* 0x00000079c67c7220 */ /* 0x040fe40000410000 */
[----:B------:R-:W-:Y:S02]  /*3ac0*/  FMUL.FTZ R126, R198, R123 ;  /* 0x0000007bc67e7220 */ /* 0x000fe40000410000 */
[----:B------:R-:W-:Y:S02]  /*3ad0*/  FFMA.FTZ R114, R54, R3, R6 ;  /* 0x0000000336727223 */ /* 0x000fe40000010006 */
[----:B0-----:R-:W-:-:S02]  /*3ae0*/  FFMA.FTZ R113, R53, R118, R5 ;  /* 0x0000007635717223 */ /* 0x001fc40000010005 */
[----:B------:R-:W-:Y:S02]  /*3af0*/  FFMA.FTZ R112, R52, R161, R4 ;  /* 0x000000a134707223 */ /* 0x000fe40000010004 */
[----:B------:R-:W-:Y:S02]  /*3b00*/  FADD.FTZ R189, -R159, R137 ;  /* 0x000000899fbd7221 */ /* 0x000fe40000010100 */
[C---:B------:R-:W-:Y:S01]  /*3b10*/  FMUL.FTZ R179, R198.reuse, R179 ;  /* 0x000000b3c6b37220 */ /* 0x040fe20000410000 */
[----:B------:R0:W-:Y:S01]  /*3b20*/  STG.E.128 [R116.64], R112 ;  /* 0x0000007074007986 */ /* 0x0001e2000c101d04 */
[----:B------:R-:W-:Y:S02]  /*3b30*/  FMUL.FTZ R119, R198, R180 ;  /* 0x000000b4c6777220 */ /* 0x000fe40000410000 */
[----:B------:R-:W-:Y:S02]  /*3b40*/  FFMA.FTZ R123, R59, R122, R11 ;  /* 0x0000007a3b7b7223 */ /* 0x000fe4000001000b */
[----:B------:R-:W-:-:S02]  /*3b50*/  FFMA.FTZ R121, R57, R120, R9 ;  /* 0x0000007839797223 */ /* 0x000fc40000010009 */
[C---:B------:R-:W-:Y:S02]  /*3b60*/  FADD.FTZ R138, -R159.reuse, R138 ;  /* 0x0000008a9f8a7221 */ /* 0x040fe40000010100 */
[C---:B------:R-:W-:Y:S02]  /*3b70*/  FADD.FTZ R190, -R159.reuse, R139 ;  /* 0x0000008b9fbe7221 */ /* 0x040fe40000010100 */
[----:B------:R-:W-:Y:S02]  /*3b80*/  FADD.FTZ R157, -R159, R172 ;  /* 0x000000ac9f9d7221 */ /* 0x000fe40000010100 */
[----:B------:R-:W-:-:S04]  /*3b90*/  IMAD.WIDE.U32 R148, R148, R129, c[0x0][0x208] ;  /* 0x0000820094947625 */ /* 0x000fc800078e0081 */
        /* <DEDUP_REMOVED lines=8> */
[----:B------:R1:W-:Y:S01]  /*3c20*/  STG.E.128 [R148.64], R120 ;  /* 0x0000007894007986 */ /* 0x0003e2000c101d04 */
[C---:B------:R-:W-:Y:S02]  /*3c30*/  FADD.FTZ R142, -R159.reuse, R142 ;  /* 0x0000008e9f8e7221 */ /* 0x040fe40000010100 */
[----:B------:R-:W-:Y:S02]  /*3c40*/  FADD.FTZ R192, -R159, R143 ;  /* 0x0000008f9fc07221 */ /* 0x000fe40000010100 */
[C---:B------:R-:W-:Y:S02]  /*3c50*/  FMUL.FTZ R183, R198.reuse, R183 ;  /* 0x000000b7c6b77220 */ /* 0x040fe40000410000 */
[----:B------:R-:W-:-:S02]  /*3c60*/  FMUL.FTZ R184, R198, R184 ;  /* 0x000000b8c6b87220 */ /* 0x000fc40000410000 */
[C---:B------:R-:W-:Y:S02]  /*3c70*/  FMUL.FTZ R135, R198.reuse, R130 ;  /* 0x00000082c6877220 */ /* 0x040fe40000410000 */
[----:B------:R-:W-:Y:S02]  /*3c80*/  FMUL.FTZ R134, R198, R131 ;  /* 0x00000083c6867220 */ /* 0x000fe40000410000 */
[C---:B------:R-:W-:Y:S02]  /*3c90*/  FADD.FTZ R144, -R159.reuse, R144 ;  /* 0x000000909f907221 */ /* 0x040fe40000010100 */
[C---:B------:R-:W-:Y:S02]  /*3ca0*/  FADD.FTZ R145, -R159.reuse, R145 ;  /* 0x000000919f917221 */ /* 0x040fe40000010100 */
[C---:B------:R-:W-:Y:S02]  /*3cb0*/  FADD.FTZ R146, -R159.reuse, R146 ;  /* 0x000000929f927221 */ /* 0x040fe40000010100 */
[----:B------:R-:W-:-:S02]  /*3cc0*/  FADD.FTZ R147, -R159, R147 ;  /* 0x000000939f937221 */ /* 0x000fc40000010100 */
[----:B------:R-:W-:Y:S02]  /*3cd0*/  FADD.FTZ R152, -R159, R152 ;  /* 0x000000989f987221 */ /* 0x000fe40000010100 */
[C---:B------:R-:W-:Y:S02]  /*3ce0*/  FMUL.FTZ R185, R198.reuse, R185 ;  /* 0x000000b9c6b97220 */ /* 0x040fe40000410000 */
[C---:B------:R-:W-:Y:S02]  /*3cf0*/  FMUL.FTZ R186, R198.reuse, R186 ;  /* 0x000000bac6ba7220 */ /* 0x040fe40000410000 */
[C---:B------:R-:W-:Y:S02]  /*3d00*/  FMUL.FTZ R187, R198.reuse, R187 ;  /* 0x000000bbc6bb7220 */ /* 0x040fe40000410000 */
[C---:B------:R-:W-:Y:S02]  /*3d10*/  FMUL.FTZ R188, R198.reuse, R188 ;  /* 0x000000bcc6bc7220 */ /* 0x040fe40000410000 */
[----:B------:R-:W-:-:S02]  /*3d20*/  FMUL.FTZ R137, R198, R136 ;  /* 0x00000088c6897220 */ /* 0x000fc40000410000 */
[----:B------:R-:W-:Y:S02]  /*3d30*/  FFMA.FTZ R127, R63, R126, R15 ;  /* 0x0000007e3f7f7223 */ /* 0x000fe4000001000f */
[----:B------:R-:W-:Y:S02]  /*3d40*/  FFMA.FTZ R125, R61, R124, R13 ;  /* 0x0000007c3d7d7223 */ /* 0x000fe4000001000d */
        /* <DEDUP_REMOVED lines=10> */
[----:B------:R-:W-:-:S04]  /*3df0*/  IMAD.WIDE.U32 R2, R2, R129, c[0x0][0x208] ;  /* 0x0000820002027625 */ /* 0x000fc800078e0081 */
[----:B------:R-:W-:Y:S02]  /*3e00*/  FFMA.FTZ R126, R62, R119, R14 ;  /* 0x000000773e7e7223 */ /* 0x000fe4000001000e */
[----:B------:R-:W-:Y:S02]  /*3e10*/  FFMA.FTZ R124, R60, R179, R12 ;  /* 0x000000b33c7c7223 */ /* 0x000fe4000001000c */
[----:B------:R-:W-:Y:S02]  /*3e20*/  FADD.FTZ R159, -R159, R175 ;  /* 0x000000af9f9f7221 */ /* 0x000fe40000010100 */
[C---:B------:R-:W-:Y:S01]  /*3e30*/  FMUL.FTZ R139, R198.reuse, R138 ;  /* 0x0000008ac68b7220 */ /* 0x040fe20000410000 */
[----:B------:R-:W-:Y:S01]  /*3e40*/  STG.E.128 [R2.64], R124 ;  /* 0x0000007c02007986 */ /* 0x000fe2000c101d04 */
[C---:B------:R-:W-:Y:S02]  /*3e50*/  FMUL.FTZ R190, R198.reuse, R190 ;  /* 0x000000bec6be7220 */ /* 0x040fe40000410000 */
[----:B------:R-:W-:-:S02]  /*3e60*/  FMUL.FTZ R189, R198, R157 ;  /* 0x0000009dc6bd7220 */ /* 0x000fc40000410000 */
        /* <DEDUP_REMOVED lines=20> */
[----:B------:R-:W-:Y:S02]  /*3fb0*/  FMUL.FTZ R165, R198, R152 ;  /* 0x00000098c6a57220 */ /* 0x000fe40000410000 */
[----:B------:R-:W-:-:S04]  /*3fc0*/  IMAD.WIDE.U32 R160, R160, R129, c[0x0][0x208] ;  /* 0x00008200a0a07625 */ /* 0x000fc800078e0081 */
[----:B-1----:R-:W-:Y:S02]  /*3fd0*/  FFMA.FTZ R123, R75, R188, R27 ;  /* 0x000000bc4b7b7223 */ /* 0x002fe4000001001b */
        /* <DEDUP_REMOVED lines=21> */
[----:B------:R-:W-:Y:S02]  /*4130*/  FFMA.FTZ R147, R83, R192, R35 ;  /* 0x000000c053937223 */ /* 0x000fe40000010023 */
        /* <DEDUP_REMOVED lines=32> */
.L_x_36147:
[----:B------:R-:W-:Y:S05]  /*4340*/  EXIT ;  /* 0x000000000000794d */ /* 0x000fea0003800000 */
.L_x_36145:
[----:B0-----:R-:W-:Y:S01]  /*4350*/  HFMA2.MMA R184, -RZ, RZ, 0, 5.9604644775390625e-08 ;  /* 0x00000001ffb87435 */ /* 0x001fe200000001ff */
[----:B------:R-:W-:Y:S02]  /*4360*/  MOV R151, 0x1f ;  /* 0x0000001f00977802 */ /* 0x000fe40000000f00 */
[----:B------:R-:W-:Y:S02]  /*4370*/  MOV R182, 0xffffffff ;  /* 0xffffffff00b67802 */ /* 0x000fe40000000f00 */
[----:B------:R-:W-:Y:S02]  /*4380*/  MOV R180, 0x43a0 ;  /* 0x000043a000b47802 */ /* 0x000fe40000000f00 */
[----:B-----5:R-:W-:Y:S05]  /*4390*/  CALL.REL.NOINC `($__internal_75_$__cuda_sm70_shflsync_bfly_p) ;  /* 0x0000099000007944 */ /* 0x020fea0003c00000 */
[----:B-1----:R-:W-:Y:S01]  /*43a0*/  MOV R149, R184 ;  /* 0x000000b800957202 */ /* 0x002fe20000000f00 */
[----:B0-----:R-:W-:Y:S05]  /*43b0*/  BRA `(.L_x_36149) ;  /* 0xffffec8000007947 */ /* 0x001fea000383ffff */
.L_x_36146:
[----:B------:R-:W-:Y:S01]  /*43c0*/  HFMA2.MMA R184, -RZ, RZ, 0, 1.1920928955078125e-07 ;  /* 0x00000002ffb87435 */ /* 0x000fe200000001ff */
[----:B------:R-:W-:Y:S02]  /*43d0*/  MOV R151, 0x1f ;  /* 0x0000001f00977802 */ /* 0x000fe40000000f00 */
[----:B------:R-:W-:Y:S02]  /*43e0*/  MOV R182, 0xffffffff ;  /* 0xffffffff00b67802 */ /* 0x000fe40000000f00 */
[----:B------:R-:W-:-:S02]  /*43f0*/  MOV R180, 0x4410 ;  /* 0x0000441000b47802 */ /* 0x000fc40000000f00 */
[----:B-----5:R-:W-:Y:S05]  /*4400*/  CALL.REL.NOINC `($__internal_75_$__cuda_sm70_shflsync_bfly_p) ;  /* 0x0000092000007944 */ /* 0x020fea0003c00000 */
[----:B01----:R-:W-:Y:S01]  /*4410*/  FADD.FTZ R157, R157, R184 ;  /* 0x000000b89d9d7221 */ /* 0x003fe20000010000 */
[----:B------:R-:W-:Y:S01]  /*4420*/  HFMA2.MMA R184, -RZ, RZ, 0, 2.384185791015625e-07 ;  /* 0x00000004ffb87435 */ /* 0x000fe200000001ff */
[----:B------:R-:W-:-:S02]  /*4430*/  MOV R151, 0x1f ;  /* 0x0000001f00977802 */ /* 0x000fc40000000f00 */
[----:B------:R-:W-:Y:S02]  /*4440*/  MOV R182, 0xffffffff ;  /* 0xffffffff00b67802 */ /* 0x000fe40000000f00 */
[----:B------:R-:W-:Y:S02]  /*4450*/  MOV R180, 0x4470 ;  /* 0x0000447000b47802 */ /* 0x000fe40000000f00 */
[----:B------:R-:W-:Y:S05]  /*4460*/  CALL.REL.NOINC `($__internal_75_$__cuda_sm70_shflsync_bfly_p) ;  /* 0x000008c000007944 */ /* 0x000fea0003c00000 */
[----:B01----:R-:W-:Y:S01]  /*4470*/  FADD.FTZ R157, R157, R184 ;  /* 0x000000b89d9d7221 */ /* 0x003fe20000010000 */
[----:B------:R-:W-:Y:S01]  /*4480*/  HFMA2.MMA R184, -RZ, RZ, 0, 4.76837158203125e-07 ;  /* 0x00000008ffb87435 */ /* 0x000fe200000001ff */
[----:B------:R-:W-:Y:S02]  /*4490*/  MOV R151, 0x1f ;  /* 0x0000001f00977802 */ /* 0x000fe40000000f00 */
[----:B------:R-:W-:Y:S02]  /*44a0*/  MOV R182, 0xffffffff ;  /* 0xffffffff00b67802 */ /* 0x000fe40000000f00 */
[----:B------:R-:W-:Y:S02]  /*44b0*/  MOV R180, 0x44d0 ;  /* 0x000044d000b47802 */ /* 0x000fe40000000f00 */
[----:B------:R-:W-:Y:S05]  /*44c0*/  CALL.REL.NOINC `($__internal_75_$__cuda_sm70_shflsync_bfly_p) ;  /* 0x0000086000007944 */ /* 0x000fea0003c00000 */
[----:B01----:R-:W-:Y:S01]  /*44d0*/  FADD.FTZ R157, R157, R184 ;  /* 0x000000b89d9d7221 */ /* 0x003fe20000010000 */
[----:B------:R-:W-:Y:S01]  /*44e0*/  HFMA2.MMA R184, -RZ, RZ, 0, 9.5367431640625e-07 ;  /* 0x00000010ffb87435 */ /* 0x000fe200000001ff */
[----:B------:R-:W-:-:S02]  /*44f0*/  MOV R151, 0x1f ;  /* 0x0000001f00977802 */ /* 0x000fc40000000f00 */
[----:B------:R-:W-:Y:S02]  /*4500*/  MOV R182, 0xffffffff ;  /* 0xffffffff00b67802 */ /* 0x000fe40000000f00 */
[----:B------:R-:W-:Y:S02]  /*4510*/  MOV R180, 0x4530 ;  /* 0x0000453000b47802 */ /* 0x000fe40000000f00 */
[----:B------:R-:W-:Y:S05]  /*4520*/  CALL.REL.NOINC `($__internal_75_$__cuda_sm70_shflsync_bfly_p) ;  /* 0x0000080000007944 */ /* 0x000fea0003c00000 */
[----:B-1----:R-:W-:Y:S01]  /*4530*/  FADD.FTZ R149, R157, R184 ;  /* 0x000000b89d957221 */ /* 0x002fe20000010000 */
[----:B------:R-:W-:-:S03]  /*4540*/  HFMA2.MMA R184, -RZ, RZ, 0, 5.9604644775390625e-08 ;  /* 0x00000001ffb87435 */ /* 0x000fc600000001ff */
[----:B------:R-:W-:-:S04]  /*4550*/  FMUL.FTZ R149, R149, c[0x0][0x1e0] ;  /* 0x0000780095957a20 */ /* 0x000fc80000410000 */
[C---:B0-----:R-:W-:Y:S02]  /*4560*/  FADD.FTZ R151, -R149.reuse, R112 ;  /* 0x0000007095977221 */ /* 0x041fe40000010100 */
        /* <DEDUP_REMOVED lines=97> */
[----:B------:R-:W-:Y:S02]  /*4b80*/  MOV R180, 0x4ba0 ;  /* 0x00004ba000b47802 */ /* 0x000fe40000000f00 */
[----:B------:R-:W-:Y:S05]  /*4b90*/  CALL.REL.NOINC `($__internal_75_$__cuda_sm70_shflsync_bfly_p) ;  /* 0x0000019000007944 */ /* 0x000fea0003c00000 */
[----:B01----:R-:W-:Y:S01]  /*4ba0*/  FADD.FTZ R157, R157, R184 ;  /* 0x000000b89d9d7221 */ /* 0x003fe20000010000 */
[----:B------:R-:W-:Y:S01]  /*4bb0*/  HFMA2.MMA R184, -RZ, RZ, 0, 1.1920928955078125e-07 ;  /* 0x00000002ffb87435 */ /* 0x000fe200000001ff */
[----:B------:R-:W-:Y:S02]  /*4bc0*/  MOV R151, 0x1f ;  /* 0x0000001f00977802 */ /* 0x000fe40000000f00 */
[----:B------:R-:W-:Y:S02]  /*4bd0*/  MOV R182, 0xffffffff ;  /* 0xffffffff00b67802 */ /* 0x000fe40000000f00 */
[----:B------:R-:W-:Y:S02]  /*4be0*/  MOV R180, 0x4c00 ;  /* 0x00004c0000b47802 */ /* 0x000fe40000000f00 */
[----:B------:R-:W-:Y:S05]  /*4bf0*/  CALL.REL.NOINC `($__internal_75_$__cuda_sm70_shflsync_bfly_p) ;  /* 0x0000013000007944 */ /* 0x000fea0003c00000 */
        /* <DEDUP_REMOVED lines=18> */
[----:B01----:R-:W-:Y:S05]  /*4d20*/  BRA `(.L_x_36150) ;  /* 0xffffea5000007947 */ /* 0x003fea000383ffff */
        .weak           $__internal_75_$__cuda_sm70_shflsync_bfly_p
        .type           $__internal_75_$__cuda_sm70_shflsync_bfly_p,@function
        .size           $__internal_75_$__cuda_sm70_shflsync_bfly_p,(.L_x_39519 - $__internal_75_$__cuda_sm70_shflsync_bfly_p)
$__internal_75_$__cuda_sm70_shflsync_bfly_p:
[----:B------:R-:W-:Y:S01]  /*4d30*/  HFMA2.MMA R181, -RZ, RZ, 0, 0 ;  /* 0x00000000ffb57435 */ /* 0x000fe200000001ff */
[----:B------:R-:W-:Y:S04]  /*4d40*/  WARPSYNC R182 ;  /* 0x000000b600007348 */ /* 0x000fe80003800000 */
[----:B------:R0:W1:Y:S01]  /*4d50*/  SHFL.BFLY PT, R184, R157, R184, R151 ;  /* 0x0c0000b89db87389 */ /* 0x00006200000e0097 */
[----:B------:R-:W-:Y:S05]  /*4d60*/  RET.REL.NODEC R180 `(_ZN10layer_norm31ln_parallel_residual_fwd_kernelINS_13Kernel_traitsIfffffjLj1536ELj1ELj4ELj1ELj16ENS_18Kernel_traits_baseILj1536EfffffjLj128EEEEELb0ELb1ELb1EEEvNS_9FwdParamsE) ;  /* 0xffffb290b4007950 */ /* 0x000fea0003c3ffff */
.L_x_36151:
        /* <DEDUP_REMOVED lines=9> */
.L_x_39519:


//--------------------- .text._ZN10layer_norm31ln_parallel_residual_fwd_kernelINS_13Kernel_traitsIfffffjLj1536ELj1ELj4ELj1ELj16ENS_18Kernel_traits_baseILj1536EfffffjLj128EEEEELb1ELb0ELb0EEEvNS_9FwdParamsE --------------------------
	.section	.text._ZN10layer_norm31ln_parallel_residual_fwd_kernelINS_13Kernel_traitsIfffffjLj1536ELj1ELj4ELj1ELj16ENS_18Kernel_traits_baseILj1536EfffffjLj128EEEEELb1ELb0ELb0EEEvNS_9FwdParamsE,"ax",@progbits
	.sectioninfo	@"SHI_REGISTERS=255"
	.align	128
        .global         _ZN10layer_norm31ln_parallel_residual_fwd_kernelINS_13Kernel_traitsIfffffjLj1536ELj1ELj4ELj1ELj16ENS_18Kernel_traits_baseILj1536EfffffjLj128EEEEELb1ELb0ELb0EEEvNS_9FwdParamsE
        .type           _ZN10layer_norm31ln_parallel_residual_fwd_kernelINS_13Kernel_traitsIfffffjLj1536ELj1ELj4ELj1ELj16ENS_18Kernel_traits_baseILj1536EfffffjLj128EEEEELb1ELb0ELb0EEEvNS_9FwdParamsE,@function
        .size           _ZN10layer_norm31ln_parallel_residual_fwd_kernelINS_13Kernel_traitsIfffffjLj1536ELj1ELj4ELj1ELj16ENS_18Kernel_traits_baseILj1536EfffffjLj128EEEEELb1ELb0ELb0EEEvNS_9FwdParamsE,(.L_x_39520 - _ZN10layer_norm31ln_parallel_residual_fwd_kernelINS_13Kernel_traitsIfffffjLj1536ELj1ELj4ELj1ELj16ENS_18Kernel_traits_baseILj1536EfffffjLj128EEEEELb1ELb0ELb0EEEvNS_9FwdParamsE)
        .other          _ZN10layer_norm31ln_parallel_residual_fwd_kernelINS_13Kernel_traitsIfffffjLj1536ELj1ELj4ELj1ELj16ENS_18Kernel_traits_baseILj1536EfffffjLj128EEEEELb1ELb0ELb0EEEvNS_9FwdParamsE,@"STO_CUDA_ENTRY STV_DEFAULT"
_ZN10layer_norm31ln_parallel_residual_fwd_kernelINS_13Kernel_traitsIfffffjLj1536ELj1ELj4ELj1ELj16ENS_18Kernel_traits_baseILj1536EfffffjLj128EEEEELb1ELb0ELb0EEEvNS_9FwdParamsE:
.text._ZN10layer_norm31ln_parallel_residual_fwd_kernelINS_13Kernel_traitsIfffffjLj1536ELj1ELj4ELj1ELj16ENS_18Kernel_traits_baseILj1536EfffffjLj128EEEEELb1ELb0ELb0EEEvNS_9FwdParamsE:
        /* <DEDUP_REMOVED lines=10> */
[----:B------:R-:W2:Y:S04]  /*00a0*/  @P0 LDG.E.64 R6, [R6.64] ;  /* 0x0000000606060981 */ /* 0x000ea8000c1e1b00 */
[----:B------:R-:W3:Y:S01]  /*00b0*/  @P0 LDG.E.64 R2, [R8.64] ;  /* 0x0000000608020981 */ /* 0x000ee2000c1e1b00 */
[----:B------:R-:W-:Y:S01]  /*00c0*/  LOP3.LUT R5, R5, 0xffffffdf, RZ, 0xc0, !PT ;  /* 0xffffffdf05057812 */ /* 0x000fe200078ec0ff */
[----:B------:R-:W-:Y:S02]  /*00d0*/  BSSY B0, `(.L_x_36152) ;  /* 0x0000059000007945 */ /* 0x000fe40003800000 */
[----:B------:R-:W0:Y:S04]  /*00e0*/  S2R R60, SR_TID.X ;  /* 0x00000000003c7919 */ /* 0x000e280000002100 */
[----:B------:R-:W0:Y:S02]  /*00f0*/  S2R R69, SR_CTAID.X ;  /* 0x0000000000457919 */ /* 0x000e240000002500 */
[----:B0-----:R-:W-:-:S04]  /*0100*/  IMAD R0, R69, c[0x0][0x0], R60 ;  /* 0x0000000045007a24 */ /* 0x001fc800078e023c */
[----:B------:R-:W-:Y:S01]  /*0110*/  IMAD.WIDE.U32 R12, R0, -0x326172a9, RZ ;  /* 0xcd9e8d57000c7825 */ /* 0x000fe200078e00ff */
[----:B--2---:R-:W0:Y:S01]  /*0120*/  @P0 R2UR UR4, R6 ;  /* 0x00000000060403c2 */ /* 0x004e2200000e0000 */
[----:B---3--:R-:W-:-:S07]  /*0130*/  @P0 IADD3 R8, P1, R2, c[0x0][0x240], RZ ;  /* 0x0000900002080a10 */ /* 0x008fce0007f3e0ff */
[----:B------:R-:W1:Y:S01]  /*0140*/  @P0 R2UR UR5, R7 ;  /* 0x00000000070503c2 */ /* 0x000e6200000e0000 */
[----:B------:R-:W-:-:S05]  /*0150*/  @P0 IMAD.X R9, RZ, RZ, R3, P1 ;  /* 0x000000ffff090224 */ /* 0x000fca00008e0603 */
[--C-:B------:R-:W-:Y:S02]  /*0160*/  SHF.R.U64 R2, R8, 0x2, R9.reuse ;  /* 0x0000000208027819 */ /* 0x100fe40000001209 */
[----:B------:R-:W-:-:S03]  /*0170*/  SHF.R.U32.HI R3, RZ, 0x2, R9 ;  /* 0x00000002ff037819 */ /* 0x000fc60000011609 */
[----:B------:R-:W-:Y:S01]  /*0180*/  IMAD.WIDE.U32 R10, R2, -0x2daee0ad, RZ ;  /* 0xd2511f53020a7825 */ /* 0x000fe200078e00ff */
[----:B0-----:R-:W-:Y:S01]  /*0190*/  LOP3.LUT R14, R13, UR4, R3, 0x96, !PT ;  /* 0x000000040d0e7c12 */ /* 0x001fe2000f8e9603 */
[----:B------:R-:W-:Y:S02]  /*01a0*/  UIADD3 UR9, UR4, -0x61c88647, URZ ;  /* 0x9e3779b904097890 */ /* 0x000fe4000fffe03f */
[----:B------:R-:W-:Y:S02]  /*01b0*/  UIADD3 UR11, UR4, 0x3c6ef372, URZ ;  /* 0x3c6ef372040b7890 */ /* 0x000fe4000fffe03f */
[----:B------:R-:W-:Y:S01]  /*01c0*/  IMAD.WIDE.U32 R14, R14, -0x2daee0ad, RZ ;  /* 0xd2511f530e0e7825 */ /* 0x000fe200078e00ff */
[----:B------:R-:W-:Y:S01]  /*01d0*/  UIADD3 UR13, UR4, -0x255992d5, URZ ;  /* 0xdaa66d2b040d7890 */ /* 0x000fe2000fffe03f */
[----:B-1----:R-:W-:Y:S01]  /*01e0*/  LOP3.LUT R4, R11, UR5, RZ, 0x3c, !PT ;  /* 0x000000050b047c12 */ /* 0x002fe2000f8e3cff */
[----:B------:R-:W-:Y:S02]  /*01f0*/  UIADD3 UR10, UR5, -0x4498517b, URZ ;  /* 0xbb67ae85050a7890 */ /* 0x000fe4000fffe03f */
[----:B------:R-:W-:-:S02]  /*0200*/  UIADD3 UR12, UR5, 0x76cf5d0a, URZ ;  /* 0x76cf5d0a050c7890 */ /* 0x000fc4000fffe03f */
[----:B------:R-:W-:Y:S01]  /*0210*/  IMAD.WIDE.U32 R6, R4, -0x326172a9, RZ ;  /* 0xcd9e8d5704067825 */ /* 0x000fe200078e00ff */
[----:B------:R-:W-:Y:S01]  /*0220*/  UIADD3 UR14, UR5, 0x32370b8f, URZ ;  /* 0x32370b8f050e7890 */ /* 0x000fe2000fffe03f */
[----:B------:R-:W-:Y:S01]  /*0230*/  LOP3.LUT R13, R15, UR10, R10, 0x96, !PT ;  /* 0x0000000a0f0d7c12 */ /* 0x000fe2000f8e960a */
[----:B------:R-:W-:Y:S01]  /*0240*/  UIADD3 UR15, UR4, 0x78dde6e4, URZ ;  /* 0x78dde6e4040f7890 */ /* 0x000fe2000fffe03f */
[----:B------:R-:W-:Y:S01]  /*0250*/  IMAD.MOV.U32 R4, RZ, RZ, c[0x0][0x168] ;  /* 0x00005a00ff047624 */ /* 0x000fe200078e00ff */
[----:B------:R-:W-:Y:S01]  /*0260*/  LOP3.LUT R10, R7, UR9, R12, 0x96, !PT ;  /* 0x00000009070a7c12 */ /* 0x000fe2000f8e960c */
[----:B------:R-:W-:Y:S01]  /*0270*/  UIADD3 UR16, UR5, -0x126145ec, URZ ;  /* 0xed9eba1405107890 */ /* 0x000fe2000fffe03f */
[----:B------:R-:W-:Y:S01]  /*0280*/  IMAD.WIDE.U32 R12, R13, -0x326172a9, RZ ;  /* 0xcd9e8d570d0c7825 */ /* 0x000fe200078e00ff */
[----:B------:R-:W-:Y:S01]  /*0290*/  UIADD3 UR17, UR4, 0x1715609d, URZ ;  /* 0x1715609d04117890 */ /* 0x000fe2000fffe03f */
[----:B------:R-:W-:Y:S01]  /*02a0*/  SHF.R.S32.HI R4, RZ, 0x1f, R4 ;  /* 0x0000001fff047819 */ /* 0x000fe20000011404 */
[----:B------:R-:W-:Y:S01]  /*02b0*/  UIADD3 UR18, UR5, -0x56f99767, URZ ;  /* 0xa906689905127890 */ /* 0x000fe2000fffe03f */
[----:B------:R-:W-:Y:S01]  /*02c0*/  IMAD.WIDE.U32 R10, R10, -0x2daee0ad, RZ ;  /* 0xd2511f530a0a7825 */ /* 0x000fe200078e00ff */
[----:B------:R-:W-:Y:S01]  /*02d0*/  LOP3.LUT R15, R13, UR11, R6, 0x96, !PT ;  /* 0x0000000b0d0f7c12 */ /* 0x000fe2000f8e9606 */
[----:B------:R-:W-:Y:S01]  /*02e0*/  UIADD3 UR19, UR4, -0x4ab325aa, URZ ;  /* 0xb54cda5604137890 */ /* 0x000fe2000fffe03f */
[----:B------:R-:W-:Y:S01]  /*02f0*/  LOP3.LUT R6, R60, 0x1f, RZ, 0xc0, !PT ;  /* 0x0000001f3c067812 */ /* 0x000fe200078ec0ff */
[----:B------:R-:W-:Y:S01]  /*0300*/  UIADD3 UR20, UR5, 0x646e171e, URZ ;  /* 0x646e171e05147890 */ /* 0x000fe2000fffe03f */
[----:B------:R-:W-:Y:S01]  /*0310*/  LEA.HI R4, R4, c[0x0][0x168], RZ, 0x2 ;  /* 0x00005a0004047a11 */ /* 0x000fe200078f10ff */
[----:B------:R-:W-:Y:S01]  /*0320*/  UIADD3 UR21, UR4, 0x5384540f, URZ ;  /* 0x5384540f04157890 */ /* 0x000fe2000fffe03f */
[----:B------:R-:W-:Y:S01]  /*0330*/  LOP3.LUT R7, R6, 0x1f, RZ, 0x3c, !PT ;  /* 0x0000001f06077812 */ /* 0x000fe200078e3cff */
[----:B------:R-:W-:Y:S01]  /*0340*/  UIADD3 UR22, UR5, 0x1fd5c5a3, URZ ;  /* 0x1fd5c5a305167890 */ /* 0x000fe2000fffe03f */
        /* <DEDUP_REMOVED lines=18> */
[----:B------:R-:W-:-:S04]  /*0470*/  LOP3.LUT R5, R5, 0xffff7fff, RZ, 0xc0, !PT ;  /* 0xffff7fff05057812 */ /* 0x000fc800078ec0ff */
[----:B------:R-:W-:-:S04]  /*0480*/  @P4 LOP3.LUT R5, R5, 0x8000, RZ, 0xfc, !PT ;  /* 0x0000800005054812 */ /* 0x000fc800078efcff */
[----:B------:R-:W-:Y:S01]  /*0490*/  @P3 LOP3.LUT R5, R5, 0x4000, RZ, 0xfc, !PT ;  /* 0x0000400005053812 */ /* 0x000fe200078efcff */
[----:B------:R-:W-:Y:S05]  /*04a0*/  @!P2 BRA `(.L_x_36153) ;  /* 0x000001b00000a947 */ /* 0x000fea0003800000 */
[----:B------:R-:W-:Y:S01]  /*04b0*/  ISETP.NE.U32.AND P0, PT, RZ, c[0x0][0x218], PT ;  /* 0x00008600ff007a0c */ /* 0x000fe20003f05070 */
[C---:B------:R-:W-:Y:S01]  /*04c0*/  IMAD.SHL.U32 R28, R6.reuse, 0x10, RZ ;  /* 0x00000010061c7824 */ /* 0x040fe200078e00ff */
[----:B------:R-:W-:Y:S01]  /*04d0*/  ISETP.NE.U32.AND P1, PT, RZ, c[0x0][0x220], PT ;  /* 0x00008800ff007a0c */ /* 0x000fe20003f25070 */
[----:B------:R-:W-:Y:S01]  /*04e0*/  IMAD.MOV.U32 R11, RZ, RZ, 0x10 ;  /* 0x00000010ff0b7424 */ /* 0x000fe200078e00ff */
[----:B------:R-:W-:Y:S01]  /*04f0*/  ISETP.NE.AND.EX P0, PT, RZ, c[0x0][0x21c], PT, P0 ;  /* 0x00008700ff007a0c */ /* 0x000fe20003f05300 */
[----:B------:R-:W-:Y:S01]  /*0500*/  CS2R R26, SRZ ;  /* 0x00000000001a7805 */ /* 0x000fe2000001ff00 */
[----:B------:R-:W-:Y:S01]  /*0510*/  ISETP.NE.AND.EX P1, PT, RZ, c[0x0][0x224], PT, P1 ;  /* 0x00008900ff007a0c */ /* 0x000fe20003f25310 */
[----:B------:R-:W-:Y:S01]  /*0520*/  CS2R R24, SRZ ;  /* 0x0000000000187805 */ /* 0x000fe2000001ff00 */
[----:B------:R-:W-:Y:S01]  /*0530*/  SHF.L.U64.HI R10, R6, 0x4, RZ ;  /* 0x00000004060a7819 */ /* 0x000fe200000102ff */
[----:B------:R-:W-:Y:S01]  /*0540*/  CS2R R22, SRZ ;  /* 0x0000000000167805 */ /* 0x000fe2000001ff00 */
[----:B------:R-:W-:-:S07]  /*0550*/  CS2R R20, SRZ ;  /* 0x0000000000147805 */ /* 0x000fce000001ff00 */
        /* <DEDUP_REMOVED lines=9> */
[----:B------:R-:W2:Y:S04]  /*05f0*/  LDG.E.128 R32, [R10.64] ;  /* 0x000000060a207981 */ /* 0x000ea8000c1e1d00 */
[----:B-1----:R-:W3:Y:S01]  /*0600*/  LDG.E.128 R28, [R16.64] ;  /* 0x00000006101c7981 */ /* 0x002ee2000c1e1d00 */
[----:B------:R-:W-:-:S03]  /*0610*/  LOP3.LUT R6, R6, 0x20, RZ, 0xfc, !PT ;  /* 0x0000002006067812 */ /* 0x000fc600078efcff */
[----:B---3--:R0:W-:Y:S04]  /*0620*/  STL.64 [R1+0x50], R28 ;  /* 0x0000501c01007387 */ /* 0x0081e80000100a00 */
[----:B------:R0:W-:Y:S04]  /*0630*/  STL.64 [R1+0x58], R30 ;  /* 0x0000581e01007387 */ /* 0x0001e80000100a00 */
[----:B--2---:R0:W-:Y:S04]  /*0640*/  STL.64 [R1+0x60], R32 ;  /* 0x0000602001007387 */ /* 0x0041e80000100a00 */
[----:B------:R0:W-:Y:S02]  /*0650*/  STL.64 [R1+0x68], R34 ;  /* 0x0000682201007387 */ /* 0x0001e40000100a00 */
.L_x_36153:
[----:B------:R-:W-:Y:S05]  /*0660*/  BSYNC B0 ;  /* 0x0000000000007941 */ /* 0x000fea0003800000 */
.L_x_36152:
[----:B------:R-:W-:Y:S01]  /*0670*/  BSSY B0, `(.L_x_36154) ;  /* 0x000001b000007945 */ /* 0x000fe20003800000 */
[----:B------:R-:W-:Y:S05]  /*0680*/  @!P5 BRA `(.L_x_36155) ;  /* 0x000001900000d947 */ /* 0x000fea0003800000 */
[----:B------:R-:W-:Y:S01]  /*0690*/  ISETP.NE.U32.AND P0, PT, RZ, c[0x0][0x218], PT ;  /* 0x00008600ff007a0c */ /* 0x000fe20003f05070 */
[C---:B------:R-:W-:Y:S01]  /*06a0*/  IMAD.SHL.U32 R16, R6.reuse, 0x10, RZ ;  /* 0x0000001006107824 */ /* 0x040fe200078e00ff */
[C---:B------:R-:W-:Y:S01]  /*06b0*/  SHF.L.U64.HI R17, R6.reuse, 0x4, RZ ;  /* 0x0000000406117819 */ /* 0x040fe200000102ff */
[----:B------:R-:W-:Y:S01]  /*06c0*/  IMAD.MOV.U32 R213, RZ, RZ, 0x10 ;  /* 0x00000010ffd57424 */ /* 0x000fe200078e00ff */
[----:B------:R-:W-:Y:S01]  /*06d0*/  ISETP.NE.AND.EX P0, PT, RZ, c[0x0][0x21c], PT, P0 ;  /* 0x00008700ff007a0c */ /* 0x000fe20003f05300 */
[----:B0-----:R-:W-:Y:S01]  /*06e0*/  CS2R R30, SRZ ;  /* 0x00000000001e7805 */ /* 0x001fe2000001ff00 */
[----:B------:R-:W-:Y:S01]  /*06f0*/  ISETP.NE.U32.AND P1, PT, RZ, c[0x0][0x220], PT ;  /* 0x00008800ff007a0c */ /* 0x000fe20003f25070 */
[----:B------:R-:W-:Y:S01]  /*0700*/  CS2R R28, SRZ ;  /* 0x00000000001c7805 */ /* 0x000fe2000001ff00 */
[----:B------:R-:W-:Y:S01]  /*0710*/  CS2R R34, SRZ ;  /* 0x0000000000227805 */ /* 0x000fe2000001ff00 */
[----:B------:R-:W-:Y:S01]  /*0720*/  CS2R R32, SRZ ;  /* 0x0000000000207805 */ /* 0x000fe2000001ff00 */
[----:B------:R-:W-:Y:S01]  /*0730*/  ISETP.NE.AND.EX P1, PT, RZ, c[0x0][0x224], PT, P1 ;  /* 0x00008900ff007a0c */ /* 0x000fe20003f25310 */
[----:B------:R-:W-:-:S06]  /*0740*/  IMAD.WIDE.U32 R212, R6, R213, c[0x0][0x1b0] ;  /* 0x00006c0006d47625 */ /* 0x000fcc00078e00d5 */
[C---:B------:R-:W-:Y:S01]  /*0750*/  @P0 LEA R10, P2, R6.reuse, c[0x0][0x218], 0x4 ;  /* 0x00008600060a0a11 */ /* 0x040fe200078420ff */
[----:B------:R-:W5:Y:S03]  /*0760*/  LDG.E.128 R212, [R212.64] ;  /* 0x00000006d4d47981 */ /* 0x000f66000c1e1d00 */
[----:B------:R-:W-:Y:S02]  /*0770*/  @P0 LEA.HI.X R11, R6, c[0x0][0x21c], RZ, 0x4, P2 ;  /* 0x00008700060b0a11 */ /* 0x000fe400010f24ff */
[----:B------:R-:W-:-:S03]  /*0780*/  IADD3 R14, P2, R16, c[0x0][0x1b8], RZ ;  /* 0x00006e00100e7a10 */ /* 0x000fc60007f5e0ff */
[----:B------:R0:W5:Y:S01]  /*0790*/  @P0 LDG.E.128 R28, [R10.64] ;  /* 0x000000060a1c0981 */ /* 0x000162000c1e1d00 */
[----:B------:R-:W-:Y:S02]  /*07a0*/  IADD3.X R15, R17, c[0x0][0x1bc], RZ, P2, !PT ;  /* 0x00006f00110f7a10 */ /* 0x000fe400017fe4ff */
[----:B------:R-:W-:-:S03]  /*07b0*/  @P1 IADD3 R16, P2, R16, c[0x0][0x220], RZ ;  /* 0x0000880010101a10 */ /* 0x000fc60007f5e0ff */
[----:B------:R-:W2:Y:S01]  /*07c0*/  LDG.E.128 R36, [R14.64] ;  /* 0x000000060e247981 */ /* 0x000ea2000c1e1d00 */
[----:B------:R-:W-:-:S05]  /*07d0*/  @P1 IADD3.X R17, R17, c[0x0][0x224], RZ, P2, !PT ;  /* 0x0000890011111a10 */ /* 0x000fca00017fe4ff */
[----:B------:R0:W5:Y:S01]  /*07e0*/  @P1 LDG.E.128 R32, [R16.64] ;  /* 0x0000000610201981 */ /* 0x000162000c1e1d00 */
[----:B------:R-:W-:-:S03]  /*07f0*/  IADD3 R6, R6, 0x20, RZ ;  /* 0x0000002006067810 */ /* 0x000fc60007ffe0ff */
[----:B--2---:R0:W-:Y:S04]  /*0800*/  STL.64 [R1+0x40], R36 ;  /* 0x0000402401007387 */ /* 0x0041e80000100a00 */
[----:B------:R0:W-:Y:S02]  /*0810*/  STL.64 [R1+0x48], R38 ;  /* 0x0000482601007387 */ /* 0x0001e40000100a00 */
.L_x_36155:
[----:B------:R-:W-:Y:S05]  /*0820*/  BSYNC B0 ;  /* 0x0000000000007941 */ /* 0x000fea0003800000 */
.L_x_36154:
[----:B------:R-:W-:Y:S01]  /*0830*/  BSSY B0, `(.L_x_36156) ;  /* 0x000001b000007945 */ /* 0x000fe20003800000 */
[----:B------:R-:W-:Y:S05]  /*0840*/  @!P4 BRA `(.L_x_36157) ;  /* 0x000001900000c947 */ /* 0x000fea0003800000 */
[----:B------:R-:W-:Y:S01]  /*0850*/  ISETP.NE.U32.AND P0, PT, RZ, c[0x0][0x218], PT ;  /* 0x00008600ff007a0c */ /* 0x000fe20003f05070 */
[C---:B0-----:R-:W-:Y:S01]  /*0860*/  IMAD.SHL.U32 R16, R6.reuse, 0x10, RZ ;  /* 0x0000001006107824 */ /* 0x041fe200078e00ff */
[C---:B------:R-:W-:Y:S01]  /*0870*/  SHF.L.U64.HI R17, R6.reuse, 0x4, RZ ;  /* 0x0000000406117819 */ /* 0x040fe200000102ff */
[----:B------:R-:W-:Y:S01]  /*0880*/  IMAD.MOV.U32 R209, RZ, RZ, 0x10 ;  /* 0x00000010ffd17424 */ /* 0x000fe200078e00ff */
[----:B------:R-:W-:Y:S01]  /*0890*/  ISETP.NE.AND.EX P0, PT, RZ, c[0x0][0x21c], PT, P0 ;  /* 0x00008700ff007a0c */ /* 0x000fe20003f05300 */
[----:B------:R-:W-:Y:S01]  /*08a0*/  CS2R R38, SRZ ;  /* 0x0000000000267805 */ /* 0x000fe2000001ff00 */
        /* <DEDUP_REMOVED lines=19> */
.L_x_36157:
[----:B------:R-:W-:Y:S05]  /*09e0*/  BSYNC B0 ;  /* 0x0000000000007941 */ /* 0x000fea0003800000 */
.L_x_36156:
[----:B------:R-:W-:Y:S01]  /*09f0*/  BSSY B0, `(.L_x_36158) ;  /* 0x000001b000007945 */ /* 0x000fe20003800000 */
[----:B------:R-:W-:Y:S05]  /*0a00*/  @!P3 BRA `(.L_x_36159) ;  /* 0x000001900000b947 */ /* 0x000fea0003800000 */
[----:B------:R-:W-:Y:S01]  /*0a10*/  ISETP.NE.U32.AND P0, PT, RZ, c[0x0][0x218], PT ;  /* 0x00008600ff007a0c */ /* 0x000fe20003f05070 */
[C---:B0-----:R-:W-:Y:S01]  /*0a20*/  IMAD.SHL.U32 R16, R6.reuse, 0x10, RZ ;  /* 0x0000001006107824 */ /* 0x041fe200078e00ff */
[----:B------:R-:W-:Y:S01]  /*0a30*/  SHF.L.U64.HI R17, R6, 0x4, RZ ;  /* 0x0000000406117819 */ /* 0x000fe200000102ff */
[----:B------:R-:W-:Y:S01]  /*0a40*/  HFMA2.MMA R205, -RZ, RZ, 0, 9.5367431640625e-07 ;  /* 0x00000010ffcd7435 */ /* 0x000fe200000001ff */
[----:B------:R-:W-:Y:S01]  /*0a50*/  ISETP.NE.AND.EX P0, PT, RZ, c[0x0][0x21c], PT, P0 ;  /* 0x00008700ff007a0c */ /* 0x000fe20003f05300 */
[----:B------:R-:W-:Y:S01]  /*0a60*/  CS2R R46, SRZ ;  /* 0x00000000002e7805 */ /* 0x000fe2000001ff00 */
[----:B------:R-:W-:Y:S01]  /*0a70*/  ISETP.NE.U32.AND P1, PT, RZ, c[0x0][0x220], PT ;  /* 0x00008800ff007a0c */ /* 0x000fe20003f25070 */
[----:B------:R-:W-:Y:S01]  /*0a80*/  CS2R R44, SRZ ;  /* 0x00000000002c7805 */ /* 0x000fe2000001ff00 */
[----:B------:R-:W-:Y:S01]  /*0a90*/  CS2R R50, SRZ ;  /* 0x0000000000327805 */ /* 0x000fe2000001ff00 */
[----:B------:R-:W-:Y:S01]  /*0aa0*/  CS2R R48, SRZ ;  /* 0x0000000000307805 */ /* 0x000fe2000001ff00 */
        /* <DEDUP_REMOVED lines=15> */
.L_x_36159:
[----:B------:R-:W-:Y:S05]  /*0ba0*/  BSYNC B0 ;  /* 0x0000000000007941 */ /* 0x000fea0003800000 */
.L_x_36158:
        /* <DEDUP_REMOVED lines=13> */
[----:B------:R-:W-:Y:S01]  /*0c80*/  IMAD.SHL.U32 R18, R6, 0x10, RZ ;  /* 0x0000001006127824 */ /* 0x000fe200078e00ff */
[----:B------:R-:W-:-:S13]  /*0c90*/  ISETP.NE.AND.EX P0, PT, RZ, c[0x0][0x21c], PT, P0 ;  /* 0x00008700ff007a0c */ /* 0x000fda0003f05300 */
[----:B------:R-:W-:-:S04]  /*0ca0*/  @P0 LEA R12, P1, R6, c[0x0][0x218], 0x4 ;  /* 0x00008600060c0a11 */ /* 0x000fc800078220ff */
[C---:B------:R-:W-:Y:S02]  /*0cb0*/  @P0 LEA.HI.X R13, R6.reuse, c[0x0][0x21c], RZ, 0x4, P1 ;  /* 0x00008700060d0a11 */ /* 0x040fe400008f24ff */
[----:B------:R-:W-:Y:S02]  /*0cc0*/  ISETP.NE.U32.AND P1, PT, RZ, c[0x0][0x220], PT ;  /* 0x00008800ff007a0c */ /* 0x000fe40003f25070 */
[----:B------:R-:W-:Y:S01]  /*0cd0*/  SHF.L.U64.HI R19, R6, 0x4, RZ ;  /* 0x0000000406137819 */ /* 0x000fe200000102ff */
[----:B------:R0:W5:Y:S01]  /*0ce0*/  @P0 LDG.E.128 R52, [R12.64] ;  /* 0x000000060c340981 */ /* 0x000162000c1e1d00 */
[----:B------:R-:W-:Y:S02]  /*0cf0*/  ISETP.NE.AND.EX P1, PT, RZ, c[0x0][0x224], PT, P1 ;  /* 0x00008900ff007a0c */ /* 0x000fe40003f25310 */
[----:B------:R-:W-:-:S04]  /*0d00*/  IADD3 R16, P0, R18, c[0x0][0x1b8], RZ ;  /* 0x00006e0012107a10 */ /* 0x000fc80007f1e0ff */
[----:B------:R-:W-:Y:S01]  /*0d10*/  IADD3.X R17, R19, c[0x0][0x1bc], RZ, P0, !PT ;  /* 0x00006f0013117a10 */ /* 0x000fe200007fe4ff */
[----:B------:R-:W-:Y:S01]  /*0d20*/  CS2R R58, SRZ ;  /* 0x00000000003a7805 */ /* 0x000fe2000001ff00 */
[----:B------:R-:W-:-:S05]  /*0d30*/  CS2R R56, SRZ ;  /* 0x0000000000387805 */ /* 0x000fca000001ff00 */
[----:B------:R-:W-:-:S04]  /*0d40*/  @P1 IADD3 R18, P0, R18, c[0x0][0x220], RZ ;  /* 0x0000880012121a10 */ /* 0x000fc80007f1e0ff */
[----:B------:R-:W-:-:S05]  /*0d50*/  @P1 IADD3.X R19, R19, c[0x0][0x224], RZ, P0, !PT ;  /* 0x0000890013131a10 */ /* 0x000fca00007fe4ff */
[----:B------:R1:W5:Y:S04]  /*0d60*/  @P1 LDG.E.128 R56, [R18.64] ;  /* 0x0000000612381981 */ /* 0x000368000c1e1d00 */
[----:B-1----:R-:W2:Y:S01]  /*0d70*/  LDG.E.128 R16, [R16.64] ;  /* 0x0000000610107981 */ /* 0x002ea2000c1e1d00 */
[----:B------:R-:W-:-:S04]  /*0d80*/  IMAD.MOV.U32 R201, RZ, RZ, 0x10 ;  /* 0x00000010ffc97424 */ /* 0x000fc800078e00ff */
[----:B------:R-:W-:-:S06]  /*0d90*/  IMAD.WIDE.U32 R200, R6, R201, c[0x0][0x1b0] ;  /* 0x00006c0006c87625 */ /* 0x000fcc00078e00c9 */
[----:B------:R-:W5:Y:S01]  /*0da0*/  LDG.E.128 R200, [R200.64] ;  /* 0x00000006c8c87981 */ /* 0x000f62000c1e1d00 */
[----:B------:R-:W-:-:S03]  /*0db0*/  IADD3 R6, R6, 0x20, RZ ;  /* 0x0000002006067810 */ /* 0x000fc60007ffe0ff */
[----:B--2---:R0:W-:Y:S04]  /*0dc0*/  STL.64 [R1+0x10], R16 ;  /* 0x0000101001007387 */ /* 0x0041e80000100a00 */
[----:B------:R0:W-:Y:S02]  /*0dd0*/  STL.64 [R1+0x18], R18 ;  /* 0x0000181201007387 */ /* 0x0001e40000100a00 */
.L_x_36161:
[----:B------:R-:W-:Y:S05]  /*0de0*/  BSYNC B0 ;  /* 0x0000000000007941 */ /* 0x000fea0003800000 */
.L_x_36160:
[----:B------:R-:W-:Y:S01]  /*0df0*/  ISETP.GE.U32.AND P0, PT, R4, 0xc0, PT ;  /* 0x000000c00400780c */ /* 0x000fe20003f06070 */
[----:B0-----:R-:W-:Y:S01]  /*0e00*/  IMAD.WIDE.U32 R18, R9, -0x326172a9, RZ ;  /* 0xcd9e8d5709127825 */ /* 0x001fe200078e00ff */
        /* <DEDUP_REMOVED lines=19> */
[----:B------:R-:W-:-:S11]  /*0f40*/  CS2R R64, SRZ ;  /* 0x0000000000407805 */ /* 0x000fd6000001ff00 */
[----:B------:R-:W-:-:S04]  /*0f50*/  @P0 IADD3 R14, P1, R14, c[0x0][0x220], RZ ;  /* 0x000088000e0e0a10 */ /* 0x000fc80007f3e0ff */
[----:B------:R-:W-:Y:S02]  /*0f60*/  @P0 IADD3.X R15, R10, c[0x0][0x224], RZ, P1, !PT ;  /* 0x000089000a0f0a10 */ /* 0x000fe40000ffe4ff */
[----:B------:R-:W-:-:S03]  /*0f70*/  ISETP.NE.U32.AND P1, PT, RZ, c[0x0][0x218], PT ;  /* 0x00008600ff007a0c */ /* 0x000fc60003f25070 */
[----:B------:R0:W5:Y:S01]  /*0f80*/  @P0 LDG.E.128 R64, [R14.64] ;  /* 0x000000060e400981 */ /* 0x000162000c1e1d00 */
[----:B------:R-:W-:-:S03]  /*0f90*/  ISETP.NE.AND.EX P1, PT, RZ, c[0x0][0x21c], PT, P1 ;  /* 0x00008700ff007a0c */ /* 0x000fc60003f25310 */
[----:B0-----:R-:W2:Y:S01]  /*0fa0*/  LDG.E.128 R12, [R12.64] ;  /* 0x000000060c0c7981 */ /* 0x001ea2000c1e1d00 */
[----:B------:R-:W-:-:S09]  /*0fb0*/  IMAD.MOV.U32 R197, RZ, RZ, 0x10 ;  /* 0x00000010ffc57424 */ /* 0x000fd200078e00ff */
[C---:B------:R-:W-:Y:S01]  /*0fc0*/  @P1 LEA R10, P2, R6.reuse, c[0x0][0x218], 0x4 ;  /* 0x00008600060a1a11 */ /* 0x040fe200078420ff */
[----:B------:R-:W-:-:S03]  /*0fd0*/  IMAD.WIDE.U32 R196, R6, R197, c[0x0][0x1b0] ;  /* 0x00006c0006c47625 */ /* 0x000fc600078e00c5 */
[----:B------:R-:W-:-:S03]  /*0fe0*/  @P1 LEA.HI.X R11, R6, c[0x0][0x21c], RZ, 0x4, P2 ;  /* 0x00008700060b1a11 */ /* 0x000fc600010f24ff */
[----:B------:R-:W5:Y:S04]  /*0ff0*/  LDG.E.128 R196, [R196.64] ;  /* 0x00000006c4c47981 */ /* 0x000f68000c1e1d00 */
[----:B------:R0:W5:Y:S01]  /*1000*/  @P1 LDG.E.128 R60, [R10.64] ;  /* 0x000000060a3c1981 */ /* 0x000162000c1e1d00 */
[----:B------:R-:W-:-:S03]  /*1010*/  IADD3 R6, R6, 0x20, RZ ;  /* 0x0000002006067810 */ /* 0x000fc60007ffe0ff */
[----:B--2---:R0:W-:Y:S04]  /*1020*/  STL.64 [R1], R12 ;  /* 0x0000000c01007387 */ /* 0x0041e80000100a00 */
[----:B------:R0:W-:Y:S02]  /*1030*/  STL.64 [R1+0x8], R14 ;  /* 0x0000080e01007387 */ /* 0x0001e40000100a00 */
.L_x_36163:
[----:B------:R-:W-:Y:S05]  /*1040*/  BSYNC B0 ;  /* 0x0000000000007941 */ /* 0x000fea0003800000 */
.L_x_36162:
[----:B------:R-:W-:Y:S01]  /*1050*/  ISETP.GE.U32.AND P0, PT, R4, 0xe0, PT ;  /* 0x000000e00400780c */ /* 0x000fe20003f06070 */
[----:B0-----:R-:W-:Y:S01]  /*1060*/  IMAD.WIDE.U32 R10, R9, -0x2daee0ad, RZ ;  /* 0xd2511f53090a7825 */ /* 0x001fe200078e00ff */
        /* <DEDUP_REMOVED lines=32> */
.L_x_36165:
[----:B------:R-:W-:Y:S05]  /*1270*/  BSYNC B0 ;  /* 0x0000000000007941 */ /* 0x000fea0003800000 */
.L_x_36164:
        /* <DEDUP_REMOVED lines=28> */
.L_x_36167:
[----:B------:R-:W-:Y:S05]  /*1440*/  BSYNC B0 ;  /* 0x0000000000007941 */ /* 0x000fea0003800000 */
.L_x_36166:
[----:B------:R-:W-:Y:S01]  /*1450*/  ISETP.GE.U32.AND P0, PT, R4, 0x120, PT ;  /* 0x000001200400780c */ /* 0x000fe20003f06070 */
[----:B------:R-:W-:Y:S01]  /*1460*/  BSSY B0, `(.L_x_36168) ;  /* 0x000001c000007945 */ /* 0x000fe20003800000 */
[----:B------:R-:W-:Y:S01]  /*1470*/  LOP3.LUT R5, R5, 0xfffffdff, RZ, 0xc0, !PT ;  /* 0xfffffdff05057812 */ /* 0x000fe200078ec0ff */
[----:B------:R-:W-:-:S10]  /*1480*/  IMAD.HI.U32 R139, R7, -0x326172a9, RZ ;  /* 0xcd9e8d57078b7827 */ /* 0x000fd400078e00ff */
        /* <DEDUP_REMOVED lines=25> */
.L_x_36169:
[----:B------:R-:W-:Y:S05]  /*1620*/  BSYNC B0 ;  /* 0x0000000000007941 */ /* 0x000fea0003800000 */
.L_x_36168:
        /* <DEDUP_REMOVED lines=29> */
.L_x_36171:
[----:B------:R-:W-:Y:S05]  /*1800*/  BSYNC B0 ;  /* 0x0000000000007941 */ /* 0x000fea0003800000 */
.L_x_36170:
        /* <DEDUP_REMOVED lines=28> */
.L_x_36173:
[----:B------:R-:W-:Y:S05]  /*19d0*/  BSYNC B0 ;  /* 0x0000000000007941 */ /* 0x000fea0003800000 */
.L_x_36172:
[----:B------:R-:W-:Y:S01]  /*19e0*/  ISETP.GE.U32.AND P0, PT, R4, 0x180, PT ;  /* 0x000001800400780c */ /* 0x000fe20003f06070 */
[----:B------:R-:W-:Y:S01]  /*19f0*/  BSSY B0, `(.L_x_36174) ;  /* 0x000001a000007945 */ /* 0x000fe20003800000 */
[----:B------:R-:W-:-:S11]  /*1a00*/  LOP3.LUT R5, R5, 0xffffffbf, RZ, 0xc0, !PT ;  /* 0xffffffbf05057812 */ /* 0x000fd600078ec0ff */
[----:B------:R-:W-:Y:S01]  /*1a10*/  @P0 LOP3.LUT R5, R5, 0x40, RZ, 0xfc, !PT ;  /* 0x0000004005050812 */ /* 0x000fe200078efcff */
[----:B------:R-:W-:Y:S05]  /*1a20*/  @!P0 BRA `(.L_x_36175) ;  /* 0x0000016000008947 */ /* 0x000fea0003800000 */
[----:B0-----:R-:W-:Y:S01]  /*1a30*/  IMAD.SHL.U32 R16, R6, 0x10, RZ ;  /* 0x0000001006107824 */ /* 0x001fe200078e00ff */
[----:B------:R-:W-:Y:S01]  /*1a40*/  SHF.R.U32.HI R14, RZ, 0x1c, R6 ;  /* 0x0000001cff0e7819 */ /* 0x000fe20000011606 */
        /* <DEDUP_REMOVED lines=20> */
.L_x_36175:
[----:B------:R-:W-:Y:S05]  /*1b90*/  BSYNC B0 ;  /* 0x0000000000007941 */ /* 0x000fea0003800000 */
.L_x_36174:
[----:B------:R-:W-:Y:S02]  /*1ba0*/  ISETP.GE.AND P0, PT, R19, c[0x0][0x164], PT ;  /* 0x0000590013007a0c */ /* 0x000fe40003f06270 */
[----:B------:R-:W-:Y:S02]  /*1bb0*/  LOP3.LUT R12, R139, UR23, R12, 0x96, !PT ;  /* 0x000000178b0c7c12 */ /* 0x000fe4000f8e960c */
[----:B------:R-:W-:-:S09]  /*1bc0*/  LOP3.LUT R137, R137, UR24, R10, 0x96, !PT ;  /* 0x0000001889897c12 */ /* 0x000fd2000f8e960a */
[----:B------:R-:W-:Y:S05]  /*1bd0*/  @P0 EXIT ;  /* 0x000000000000094d */ /* 0x000fea0003800000 */
[----:B------:R-:W-:Y:S01]  /*1be0*/  IMAD R6, R7, -0x326172a9, RZ ;  /* 0xcd9e8d5707067824 */ /* 0x000fe200078e02ff */
[----:B------:R-:W-:Y:S01]  /*1bf0*/  BSSY B0, `(.L_x_36176) ;  /* 0x00024d7000007945 */ /* 0x000fe20003800000 */
[----:B------:R-:W-:Y:S01]  /*1c00*/  IMAD.HI.U32 R7, R137, -0x326172a9, RZ ;  /* 0xcd9e8d5789077827 */ /* 0x000fe200078e00ff */
[----:B------:R-:W-:-:S03]  /*1c10*/  ULDC.U8 UR8, c[0x0][0x1f0] ;  /* 0x00007c0000087ab9 */ /* 0x000fc60000000000 */
[----:B------:R-:W-:Y:S01]  /*1c20*/  IMAD R9, R9, -0x2daee0ad, RZ ;  /* 0xd2511f5309097824 */ /* 0x000fe200078e02ff */
[----:B------:R-:W-:Y:S01]  /*1c30*/  LOP3.LUT R6, R7, UR25, R6, 0x96, !PT ;  /* 0x0000001907067c12 */ /* 0x000fe2000f8e9606 */
[----:B------:R-:W-:Y:S01]  /*1c40*/  IMAD.HI.U32 R10, R12, -0x2daee0ad, RZ ;  /* 0xd2511f530c0a7827 */ /* 0x000fe200078e00ff */
[----:B------:R-:W-:-:S03]  /*1c50*/  LOP3.LUT R7, R8, 0x3, RZ, 0xc0, !PT ;  /* 0x0000000308077812 */ /* 0x000fc600078ec0ff */
[----:B------:R-:W-:Y:S01]  /*1c60*/  IMAD R12, R12, -0x2daee0ad, RZ ;  /* 0xd2511f530c0c7824 */ /* 0x000fe200078e02ff */
[----:B------:R-:W-:Y:S01]  /*1c70*/  LOP3.LUT R8, R10, UR26, R9, 0x96, !PT ;  /* 0x0000001a0a087c12 */ /* 0x000fe2000f8e9609 */
[----:B------:R-:W-:Y:S02]  /*1c80*/  IMAD R10, R137, -0x326172a9, RZ ;  /* 0xcd9e8d57890a7824 */ /* 0x000fe400078e02ff */
[----:B------:R-:W-:Y:S02]  /*1c90*/  IMAD.MOV.U32 R9, RZ, RZ, RZ ;  /* 0x000000ffff097224 */ /* 0x000fe400078e00ff */
.L_x_37007:
[----:B------:R-:W-:Y:S01]  /*1ca0*/  IMAD R11, R19, c[0x0][0x168], RZ ;  /* 0x00005a00130b7a24 */ /* 0x000fe200078e02ff */
[----:B------:R-:W-:Y:S01]  /*1cb0*/  LOP3.LUT P0, RZ, R5, 0x20, RZ, 0xc0, !PT ;  /* 0x0000002005ff7812 */ /* 0x000fe2000780c0ff */
[----:B------:R-:W-:Y:S03]  /*1cc0*/  BSSY B1, `(.L_x_36177) ;  /* 0x00002df000017945 */ /* 0x000fe60003800000 */
[----:B0-----:R-:W-:-:S04]  /*1cd0*/  SHF.R.S32.HI R17, RZ, 0x1f, R11 ;  /* 0x0000001fff117819 */ /* 0x001fc8000001140b */
        /* <DEDUP_REMOVED lines=33> */
.L_x_36180:
[----:B------:R-:W-:Y:S02]  /*1ef0*/  IMAD.MOV.U32 R11, RZ, RZ, R10 ;  /* 0x000000ffff0b7224 */ /* 0x000fe400078e000a */
.L_x_36181:
[----:B------:R-:W-:Y:S05]  /*1f00*/  BSYNC B2 ;  /* 0x0000000000027941 */ /* 0x000fea0003800000 */
.L_x_36179:
        /* <DEDUP_REMOVED lines=16> */
.L_x_36185:
[----:B------:R-:W-:Y:S05]  /*2010*/  BSYNC B3 ;  /* 0x0000000000037941 */ /* 0x000fea0003800000 */
.L_x_36184:
        /* <DEDUP_REMOVED lines=44> */
.L_x_36183:
[----:B------:R-:W-:Y:S05]  /*22e0*/  BSYNC B2 ;  /* 0x0000000000027941 */ /* 0x000fea0003800000 */
.L_x_36182:
[----:B------:R0:W1:Y:S01]  /*22f0*/  I2F.U32 R7, R11 ;  /* 0x0000000b00077306 */ /* 0x0000620000201000 */
[----:B------:R-:W-:Y:S01]  /*2300*/  ISETP.NE.U32.AND P1, PT, RZ, c[0x0][0x178], PT ;  /* 0x00005e00ff007a0c */ /* 0x000fe20003f25070 */
[----:B------:R-:W-:-:S03]  /*2310*/  IMAD.MOV.U32 R236, RZ, RZ, 0x2f800000 ;  /* 0x2f800000ffec7424 */ /* 0x000fc600078e00ff */
[----:B------:R-:W-:Y:S01]  /*2320*/  ISETP.NE.AND.EX P1, PT, RZ, c[0x0][0x17c], PT, P1 ;  /* 0x00005f00ff007a0c */ /* 0x000fe20003f25310 */
[----:B0----5:R-:W-:Y:S02]  /*2330*/  FMUL.FTZ R11, R144, c[0x0][0x1e8] ;  /* 0x00007a00900b7a20 */ /* 0x021fe40000410000 */
        /* <DEDUP_REMOVED lines=9> */
.L_x_36186:
        /* <DEDUP_REMOVED lines=12> */
.L_x_36189:
[----:B------:R-:W-:Y:S02]  /*2490*/  IMAD.MOV.U32 R7, RZ, RZ, R10 ;  /* 0x000000ffff077224 */ /* 0x000fe400078e000a */
.L_x_36190:
[----:B------:R-:W-:Y:S05]  /*24a0*/  BSYNC B2 ;  /* 0x0000000000027941 */ /* 0x000fea0003800000 */
.L_x_36188:
        /* <DEDUP_REMOVED lines=16> */
.L_x_36194:
[----:B------:R-:W-:Y:S05]  /*25b0*/  BSYNC B3 ;  /* 0x0000000000037941 */ /* 0x000fea0003800000 */
.L_x_36193:
        /* <DEDUP_REMOVED lines=39> */
[----:B------:R-:W-:Y:S02]  /*2830*/  IMAD.MOV.U32 R12, RZ, RZ, R10 ;  /* 0x000000ffff0c7224 */ /* 0x000fe400078e000a */
[----:B------:R-:W-:-:S05]  /*2840*/  IMAD.WIDE.U32 R10, R6, -0x326172a9, RZ ;  /* 0xcd9e8d57060a7825 */ /* 0x000fca00078e00ff */
[----:B------:R-:W-:Y:S01]  /*2850*/  LOP3.LUT R6, R11, UR25, R192, 0x96, !PT ;  /* 0x000000190b067c12 */ /* 0x000fe2000f8e96c0 */
[----:B------:R-:W-:-:S06]  /*2860*/  HFMA2.MMA R11, -RZ, RZ, 0, 0 ;  /* 0x00000000ff0b7435 */ /* 0x000fcc00000001ff */
.L_x_36192:
[----:B------:R-:W-:Y:S05]  /*2870*/  BSYNC B2 ;  /* 0x0000000000027941 */ /* 0x000fea0003800000 */
.L_x_36191:
[----:B------:R-:W0:Y:S02]  /*2880*/  I2F.U32 R7, R7 ;  /* 0x0000000700077306 */ /* 0x000e240000201000 */
        /* <DEDUP_REMOVED lines=8> */
.L_x_36187:
        /* <DEDUP_REMOVED lines=12> */
.L_x_36196:
[----:B------:R-:W-:Y:S02]  /*29d0*/  IMAD.MOV.U32 R17, RZ, RZ, R10 ;  /* 0x000000ffff117224 */ /* 0x000fe400078e000a */
.L_x_36197:
[----:B------:R-:W-:Y:S05]  /*29e0*/  BSYNC B2 ;  /* 0x0000000000027941 */ /* 0x000fea0003800000 */
.L_x_36195:
        /* <DEDUP_REMOVED lines=16> */
.L_x_36201:
[----:B------:R-:W-:Y:S05]  /*2af0*/  BSYNC B3 ;  /* 0x0000000000037941 */ /* 0x000fea0003800000 */
.L_x_36200:
        /* <DEDUP_REMOVED lines=43> */
.L_x_36199:
[----:B------:R-:W-:Y:S05]  /*2db0*/  BSYNC B2 ;  /* 0x0000000000027941 */ /* 0x000fea0003800000 */
.L_x_36198:
[----:B------:R-:W0:Y:S02]  /*2dc0*/  I2F.U32 R11, R17 ;  /* 0x00000011000b7306 */ /* 0x000e240000201000 */
[----:B0-----:R-:W-:-:S05]  /*2dd0*/  FFMA.FTZ R11, R11, R236, 1.1641532182693481445e-10 ;  /* 0x2f0000000b0b7423 */ /* 0x001fca00000100ec */
        /* <DEDUP_REMOVED lines=9> */
.L_x_36202:
        /* <DEDUP_REMOVED lines=12> */
.L_x_36205:
[----:B------:R-:W-:Y:S02]  /*2f30*/  IMAD.MOV.U32 R14, RZ, RZ, R10 ;  /* 0x000000ffff0e7224 */ /* 0x000fe400078e000a */
.L_x_36206:
[----:B------:R-:W-:Y:S05]  /*2f40*/  BSYNC B2 ;  /* 0x0000000000027941 */ /* 0x000fea0003800000 */
.L_x_36204:
        /* <DEDUP_REMOVED lines=16> */
.L_x_36210:
[----:B------:R-:W-:Y:S05]  /*3050*/  BSYNC B3 ;  /* 0x0000000000037941 */ /* 0x000fea0003800000 */
.L_x_36209:
        /* <DEDUP_REMOVED lines=43> */
.L_x_36208:
[----:B------:R-:W-:Y:S05]  /*3310*/  BSYNC B2 ;  /* 0x0000000000027941 */ /* 0x000fea0003800000 */
.L_x_36207:
        /* <DEDUP_REMOVED lines=9> */
.L_x_36203:
        /* <DEDUP_REMOVED lines=12> */
.L_x_36212:
[----:B------:R-:W-:Y:S02]  /*3470*/  IMAD.MOV.U32 R7, RZ, RZ, R10 ;  /* 0x000000ffff077224 */ /* 0x000fe400078e000a */
.L_x_36213:
[----:B------:R-:W-:Y:S05]  /*3480*/  BSYNC B2 ;  /* 0x0000000000027941 */ /* 0x000fea0003800000 */
.L_x_36211:
        /* <DEDUP_REMOVED lines=16> */
.L_x_36217:
[----:B------:R-:W-:Y:S05]  /*3590*/  BSYNC B3 ;  /* 0x0000000000037941 */ /* 0x000fea0003800000 */
.L_x_36216:
        /* <DEDUP_REMOVED lines=41> */
[----:B------:R-:W-:Y:S01]  /*3830*/  LOP3.LUT R6, R11, UR25, R192, 0x96, !PT ;  /* 0x000000190b067c12 */ /* 0x000fe2000f8e96c0 */
[----:B------:R-:W-:Y:S02]  /*3840*/  IMAD.MOV.U32 R11, RZ, RZ, RZ ;  /* 0x000000ffff0b7224 */ /* 0x000fe400078e00ff */
.L_x_36215:
[----:B------:R-:W-:Y:S05]  /*3850*/  BSYNC B2 ;  /* 0x0000000000027941 */ /* 0x000fea0003800000 */
.L_x_36214:
        /* <DEDUP_REMOVED lines=11> */
.L_x_36218:
        /* <DEDUP_REMOVED lines=12> */
.L_x_36221:
[----:B------:R-:W-:Y:S02]  /*39d0*/  IMAD.MOV.U32 R7, RZ, RZ, R10 ;  /* 0x000000ffff077224 */ /* 0x000fe400078e000a */
.L_x_36222:
[----:B------:R-:W-:Y:S05]  /*39e0*/  BSYNC B2 ;  /* 0x0000000000027941 */ /* 0x000fea0003800000 */
.L_x_36220:
        /* <DEDUP_REMOVED lines=16> */
.L_x_36226:
[----:B------:R-:W-:Y:S05]  /*3af0*/  BSYNC B3 ;  /* 0x0000000000037941 */ /* 0x000fea0003800000 */
.L_x_36225:
        /* <DEDUP_REMOVED lines=43> */
.L_x_36224:
[----:B------:R-:W-:Y:S05]  /*3db0*/  BSYNC B2 ;  /* 0x0000000000027941 */ /* 0x000fea0003800000 */
.L_x_36223:
        /* <DEDUP_REMOVED lines=9> */
.L_x_36219:
        /* <DEDUP_REMOVED lines=12> */
.L_x_36228:
[----:B------:R-:W-:Y:S02]  /*3f10*/  IMAD.MOV.U32 R17, RZ, RZ, R10 ;  /* 0x000000ffff117224 */ /* 0x000fe400078e000a */
.L_x_36229:
[----:B------:R-:W-:Y:S05]  /*3f20*/  BSYNC B2 ;  /* 0x0000000000027941 */ /* 0x000fea0003800000 */
.L_x_36227:
        /* <DEDUP_REMOVED lines=16> */
.L_x_36233:
[----:B------:R-:W-:Y:S05]  /*4030*/  BSYNC B3 ;  /* 0x0000000000037941 */ /* 0x000fea0003800000 */
.L_x_36232:
        /* <DEDUP_REMOVED lines=43> */
.L_x_36231:
[----:B------:R-:W-:Y:S05]  /*42f0*/  BSYNC B2 ;  /* 0x0000000000027941 */ /* 0x000fea0003800000 */
.L_x_36230:
        /* <DEDUP_REMOVED lines=11> */
.L_x_36234:
        /* <DEDUP_REMOVED lines=12> */
.L_x_36237:
[----:B------:R-:W-:Y:S02]  /*4470*/  IMAD.MOV.U32 R16, RZ, RZ, R10 ;  /* 0x000000ffff107224 */ /* 0x000fe400078e000a */
.L_x_36238:
[----:B------:R-:W-:Y:S05]  /*4480*/  BSYNC B2 ;  /* 0x0000000000027941 */ /* 0x000fea0003800000 */
.L_x_36236:
        /* <DEDUP_REMOVED lines=16> */
.L_x_36242:
[----:B------:R-:W-:Y:S05]  /*4590*/  BSYNC B3 ;  /* 0x0000000000037941 */ /* 0x000fea0003800000 */
.L_x_36241:
        /* <DEDUP_REMOVED lines=43> */
.L_x_36240:
[----:B------:R-:W-:Y:S05]  /*4850*/  BSYNC B2 ;  /* 0x0000000000027941 */ /* 0x000fea0003800000 */
.L_x_36239:
        /* <DEDUP_REMOVED lines=9> */
.L_x_36235:
[C---:B------:R-:W-:Y:S02]  /*48f0*/  LEA R192, P0, R18.reuse, c[0x0][0x188], 0x4 ;  /* 0x0000620012c07a11 */ /* 0x040fe400078020ff */
[----:B------:R-:W-:Y:S02]  /*4900*/  SEL R11, RZ, 0x1000000, P5 ;  /* 0x01000000ff0b7807 */ /* 0x000fe40002800000 */
[----:B------:R-:W-:Y:S02]  /*4910*/  LEA.HI.X R193, R18, c[0x0][0x18c], RZ, 0x4, P0 ;  /* 0x0000630012c17a11 */ /* 0x000fe400000f24ff */
[----:B------:R-:W-:Y:S02]  /*4920*/  SEL R17, RZ, 0x10000, P4 ;  /* 0x00010000ff117807 */ /* 0x000fe40002000000 */
[----:B------:R-:W-:Y:S01]  /*4930*/  LOP3.LUT P1, RZ, R5, 0x1, RZ, 0xc0, !PT ;  /* 0x0000000105ff7812 */ /* 0x000fe2000782c0ff */
[----:B------:R0:W-:Y:S02]  /*4940*/  STG.E.128 [R192.64], R144 ;  /* 0x00000090c0007986 */ /* 0x0001e4000c101d06 */
[----:B0-----:R-:W-:-:S04]  /*4950*/  SEL R192, RZ, 0x100, P3 ;  /* 0x00000100ffc07807 */ /* 0x001fc80001800000 */
[----:B------:R-:W-:Y:S02]  /*4960*/  IADD3 R11, R192, R11, R17 ;  /* 0x0000000bc00b7210 */ /* 0x000fe40007ffe011 */
[----:B------:R-:W-:-:S05]  /*4970*/  SEL R17, RZ, 0x1, P2 ;  /* 0x00000001ff117807 */ /* 0x000fca0001000000 */
[----:B------:R-:W-:Y:S01]  /*4980*/  IMAD.IADD R194, R11, 0x1, R17 ;  /* 0x000000010bc27824 */ /* 0x000fe200078e0211 */
[C---:B------:R-:W-:Y:S01]  /*4990*/  SHF.L.U64.HI R11, R18.reuse, 0x2, RZ ;  /* 0x00000002120b7819 */ /* 0x040fe200000102ff */
[----:B------:R-:W-:-:S05]  /*49a0*/  IMAD.SHL.U32 R17, R18, 0x4, RZ ;  /* 0x0000000412117824 */ /* 0x000fca00078e00ff */
        /* <DEDUP_REMOVED lines=15> */
.L_x_36243:
[----:B0-----:R-:W-:Y:S02]  /*4aa0*/  IADD3 R11, R18, 0x20, RZ ;  /* 0x00000020120b7810 */ /* 0x001fe40007ffe0ff */
.L_x_36178:
[----:B------:R-:W-:Y:S05]  /*4ab0*/  BSYNC B1 ;  /* 0x0000000000017941 */ /* 0x000fea0003800000 */
.L_x_36177:
        /* <DEDUP_REMOVED lines=30> */
.L_x_36247:
[----:B------:R-:W-:Y:S02]  /*4ca0*/  IMAD.MOV.U32 R17, RZ, RZ, R10 ;  /* 0x000000ffff117224 */ /* 0x000fe400078e000a */
.L_x_36248:
[----:B------:R-:W-:Y:S05]  /*4cb0*/  BSYNC B2 ;  /* 0x0000000000027941 */ /* 0x000fea0003800000 */
.L_x_36246:
        /* <DEDUP_REMOVED lines=16> */
.L_x_36252:
[----:B------:R-:W-:Y:S05]  /*4dc0*/  BSYNC B3 ;  /* 0x0000000000037941 */ /* 0x000fea0003800000 */
.L_x_36251:
        /* <DEDUP_REMOVED lines=44> */
.L_x_36250:
[----:B------:R-:W-:Y:S05]  /*5090*/  BSYNC B2 ;  /* 0x0000000000027941 */ /* 0x000fea0003800000 */
.L_x_36249:
        /* <DEDUP_REMOVED lines=14> */
.L_x_36253:
        /* <DEDUP_REMOVED lines=12> */
.L_x_36256:
[----:B------:R-:W-:Y:S02]  /*5240*/  MOV R13, R10 ;  /* 0x0000000a000d7202 */ /* 0x000fe40000000f00 */
.L_x_36257:
[----:B------:R-:W-:Y:S05]  /*5250*/  BSYNC B2 ;  /* 0x0000000000027941 */ /* 0x000fea0003800000 */
.L_x_36255:
        /* <DEDUP_REMOVED lines=16> */
.L_x_36261:
[----:B------:R-:W-:Y:S05]  /*5360*/  BSYNC B3 ;  /* 0x0000000000037941 */ /* 0x000fea0003800000 */
.L_x_36260:
        /* <DEDUP_REMOVED lines=44> */
.L_x_36259:
[----:B------:R-:W-:Y:S05]  /*5630*/  BSYNC B2 ;  /* 0x0000000000027941 */ /* 0x000fea0003800000 */
.L_x_36258:
        /* <DEDUP_REMOVED lines=9> */
.L_x_36254:
        /* <DEDUP_REMOVED lines=12> */
.L_x_36263:
[----:B------:R-:W-:Y:S02]  /*5790*/  IMAD.MOV.U32 R7, RZ, RZ, R10 ;  /* 0x000000ffff077224 */ /* 0x000fe400078e000a */
.L_x_36264:
[----:B------:R-:W-:Y:S05]  /*57a0*/  BSYNC B2 ;  /* 0x0000000000027941 */ /* 0x000fea0003800000 */
.L_x_36262:
        /* <DEDUP_REMOVED lines=16> */
.L_x_36268:
[----:B------:R-:W-:Y:S05]  /*58b0*/  BSYNC B3 ;  /* 0x0000000000037941 */ /* 0x000fea0003800000 */
.L_x_36267:
        /* <DEDUP_REMOVED lines=44> */
.L_x_36266:
[----:B------:R-:W-:Y:S05]  /*5b80*/  BSYNC B2 ;  /* 0x0000000000027941 */ /* 0x000fea0003800000 */
.L_x_36265:
        /* <DEDUP_REMOVED lines=11> */
.L_x_36269:
        /* <DEDUP_REMOVED lines=12> */
.L_x_36272:
[----:B------:R-:W-:Y:S02]  /*5d00*/  IMAD.MOV.U32 R7, RZ, RZ, R10 ;  /* 0x000000ffff077224 */ /* 0x000fe400078e000a */
.L_x_36273:
[----:B------:R-:W-:Y:S05]  /*5d10*/  BSYNC B2 ;  /* 0x0000000000027941 */ /* 0x000fea0003800000 */
.L_x_36271:
        /* <DEDUP_REMOVED lines=16> */
.L_x_36277:
[----:B------:R-:W-:Y:S05]  /*5e20*/  BSYNC B3 ;  /* 0x0000000000037941 */ /* 0x000fea0003800000 */
.L_x_36276:
        /* <DEDUP_REMOVED lines=44> */
.L_x_36275:
[----:B------:R-:W-:Y:S05]  /*60f0*/  BSYNC B2 ;  /* 0x0000000000027941 */ /* 0x000fea0003800000 */
.L_x_36274:
        /* <DEDUP_REMOVED lines=9> */
.L_x_36270:
        /* <DEDUP_REMOVED lines=12> */
.L_x_36279:
[----:B------:R-:W-:Y:S02]  /*6250*/  IMAD.MOV.U32 R17, RZ, RZ, R10 ;  /* 0x000000ffff117224 */ /* 0x000fe400078e000a */
.L_x_36280:
[----:B------:R-:W-:Y:S05]  /*6260*/  BSYNC B2 ;  /* 0x0000000000027941 */ /* 0x000fea0003800000 */
.L_x_36278:
        /* <DEDUP_REMOVED lines=16> */
.L_x_36284:
[----:B------:R-:W-:Y:S05]  /*6370*/  BSYNC B3 ;  /* 0x0000000000037941 */ /* 0x000fea0003800000 */
.L_x_36283:
        /* <DEDUP_REMOVED lines=44> */
.L_x_36282:
[----:B------:R-:W-:Y:S05]  /*6640*/  BSYNC B2 ;  /* 0x0000000000027941 */ /* 0x000fea0003800000 */
.L_x_36281:
        /* <DEDUP_REMOVED lines=11> */
.L_x_36285:
        /* <DEDUP_REMOVED lines=12> */
.L_x_36288:
[----:B------:R-:W-:Y:S02]  /*67c0*/  IMAD.MOV.U32 R15, RZ, RZ, R10 ;  /* 0x000000ffff0f7224 */ /* 0x000fe400078e000a */
.L_x_36289:
[----:B------:R-:W-:Y:S05]  /*67d0*/  BSYNC B2 ;  /* 0x0000000000027941 */ /* 0x000fea0003800000 */
.L_x_36287:
        /* <DEDUP_REMOVED lines=16> */
.L_x_36293:
[----:B------:R-:W-:Y:S05]  /*68e0*/  BSYNC B3 ;  /* 0x0000000000037941 */ /* 0x000fea0003800000 */
.L_x_36292:
        /* <DEDUP_REMOVED lines=44> */
.L_x_36291:
[----:B------:R-:W-:Y:S05]  /*6bb0*/  BSYNC B2 ;  /* 0x0000000000027941 */ /* 0x000fea0003800000 */
.L_x_36290:
        /* <DEDUP_REMOVED lines=9> */
.L_x_36286:
        /* <DEDUP_REMOVED lines=12> */
.L_x_36295:
[----:B------:R-:W-:Y:S02]  /*6d10*/  IMAD.MOV.U32 R7, RZ, RZ, R10 ;  /* 0x000000ffff077224 */ /* 0x000fe400078e000a */
.L_x_36296:
[----:B------:R-:W-:Y:S05]  /*6d20*/  BSYNC B2 ;  /* 0x0000000000027941 */ /* 0x000fea0003800000 */
.L_x_36294:
        /* <DEDUP_REMOVED lines=16> */
.L_x_36300:
[----:B------:R-:W-:Y:S05]  /*6e30*/  BSYNC B3 ;  /* 0x0000000000037941 */ /* 0x000fea0003800000 */
.L_x_36299:
        /* <DEDUP_REMOVED lines=44> */
.L_x_36298:
[----:B------:R-:W-:Y:S05]  /*7100*/  BSYNC B2 ;  /* 0x0000000000027941 */ /* 0x000fea0003800000 */
.L_x_36297:
        /* <DEDUP_REMOVED lines=11> */
.L_x_36301:
        /* <DEDUP_REMOVED lines=12> */
.L_x_36304:
[----:B------:R-:W-:Y:S02]  /*7280*/  IMAD.MOV.U32 R16, RZ, RZ, R10 ;  /* 0x000000ffff107224 */ /* 0x000fe400078e000a */
.L_x_36305:
[----:B------:R-:W-:Y:S05]  /*7290*/  BSYNC B2 ;  /* 0x0000000000027941 */ /* 0x000fea0003800000 */
.L_x_36303:
        /* <DEDUP_REMOVED lines=16> */
.L_x_36309:
[----:B------:R-:W-:Y:S05]  /*73a0*/  BSYNC B3 ;  /* 0x0000000000037941 */ /* 0x000fea0003800000 */
.L_x_36308:
        /* <DEDUP_REMOVED lines=38> */
[----:B------:R-:W-:Y:S01]  /*7610*/  IMAD.MOV.U32 R7, RZ, RZ, RZ ;  /* 0x000000ffff077224 */ /* 0x000fe200078e00ff */
[----:B------:R-:W-:Y:S02]  /*7620*/  LOP3.LUT R8, R193, UR26, R194, 0x96, !PT ;  /* 0x0000001ac1087c12 */ /* 0x000fe4000f8e96c2 */
[----:B------:R-:W-:Y:S01]  /*7630*/  MOV R12, R192 ;  /* 0x000000c0000c7202 */ /* 0x000fe20000000f00 */
[----:B------:R-:W-:-:S04]  /*7640*/  IMAD.WIDE.U32 R192, R10, -0x326172a9, RZ ;  /* 0xcd9e8d570ac07825 */ /* 0x000fc800078e00ff */
[----:B------:R-:W-:Y:S01]  /*7650*/  IMAD.MOV.U32 R10, RZ, RZ, R192 ;  /* 0x000000ffff0a7224 */ /* 0x000fe200078e00c0 */
[----:B------:R-:W-:Y:S02]  /*7660*/  LOP3.LUT R6, R193, UR25, R6, 0x96, !PT ;  /* 0x00000019c1067c12 */ /* 0x000fe4000f8e9606 */
.L_x_36307:
[----:B------:R-:W-:Y:S05]  /*7670*/  BSYNC B2 ;  /* 0x0000000000027941 */ /* 0x000fea0003800000 */
.L_x_36306:
        /* <DEDUP_REMOVED lines=8> */
.L_x_36302:
        /* <DEDUP_REMOVED lines=27> */
.L_x_36310:
[----:B------:R-:W-:Y:S02]  /*78b0*/  IADD3 R11, R11, 0x20, RZ ;  /* 0x000000200b0b7810 */ /* 0x000fe40007ffe0ff */
.L_x_36245:
[----:B------:R-:W-:Y:S05]  /*78c0*/  BSYNC B1 ;  /* 0x0000000000017941 */ /* 0x000fea0003800000 */
.L_x_36244:
        /* <DEDUP_REMOVED lines=30> */
.L_x_36314:
[----:B------:R-:W-:Y:S02]  /*7ab0*/  IMAD.MOV.U32 R17, RZ, RZ, R10 ;  /* 0x000000ffff117224 */ /* 0x000fe400078e000a */
.L_x_36315:
[----:B------:R-:W-:Y:S05]  /*7ac0*/  BSYNC B2 ;  /* 0x0000000000027941 */ /* 0x000fea0003800000 */
.L_x_36313:
        /* <DEDUP_REMOVED lines=16> */
.L_x_36319:
[----:B------:R-:W-:Y:S05]  /*7bd0*/  BSYNC B3 ;  /* 0x0000000000037941 */ /* 0x000fea0003800000 */
.L_x_36318:
        /* <DEDUP_REMOVED lines=44> */
.L_x_36317:
[----:B------:R-:W-:Y:S05]  /*7ea0*/  BSYNC B2 ;  /* 0x0000000000027941 */ /* 0x000fea0003800000 */
.L_x_36316:
        /* <DEDUP_REMOVED lines=14> */
.L_x_36320:
        /* <DEDUP_REMOVED lines=12> */
.L_x_36323:
[----:B------:R-:W-:Y:S02]  /*8050*/  IMAD.MOV.U32 R13, RZ, RZ, R10 ;  /* 0x000000ffff0d7224 */ /* 0x000fe400078e000a */
.L_x_36324:
[----:B------:R-:W-:Y:S05]  /*8060*/  BSYNC B2 ;  /* 0x0000000000027941 */ /* 0x000fea0003800000 */
.L_x_36322:
        /* <DEDUP_REMOVED lines=16> */
.L_x_36328:
[----:B------:R-:W-:Y:S05]  /*8170*/  BSYNC B3 ;  /* 0x0000000000037941 */ /* 0x000fea0003800000 */
.L_x_36327:
        /* <DEDUP_REMOVED lines=44> */
.L_x_36326:
[----:B------:R-:W-:Y:S05]  /*8440*/  BSYNC B2 ;  /* 0x0000000000027941 */ /* 0x000fea0003800000 */
.L_x_36325:
        /* <DEDUP_REMOVED lines=9> */
.L_x_36321:
        /* <DEDUP_REMOVED lines=12> */
.L_x_36330:
[----:B------:R-:W-:Y:S02]  /*85a0*/  IMAD.MOV.U32 R7, RZ, RZ, R10 ;  /* 0x000000ffff077224 */ /* 0x000fe400078e000a */
.L_x_36331:
[----:B------:R-:W-:Y:S05]  /*85b0*/  BSYNC B2 ;  /* 0x0000000000027941 */ /* 0x000fea0003800000 */
.L_x_36329:
        /* <DEDUP_REMOVED lines=16> */
.L_x_36335:
[----:B------:R-:W-:Y:S05]  /*86c0*/  BSYNC B3 ;  /* 0x0000000000037941 */ /* 0x000fea0003800000 */
.L_x_36334:
        /* <DEDUP_REMOVED lines=44> */
.L_x_36333:
[----:B------:R-:W-:Y:S05]  /*8990*/  BSYNC B2 ;  /* 0x0000000000027941 */ /* 0x000fea0003800000 */
.L_x_36332:
        /* <DEDUP_REMOVED lines=11> */
.L_x_36336:
        /* <DEDUP_REMOVED lines=12> */
.L_x_36339:
[----:B------:R-:W-:Y:S02]  /*8b10*/  IMAD.MOV.U32 R7, RZ, RZ, R10 ;  /* 0x000000ffff077224 */ /* 0x000fe400078e000a */
.L_x_36340:
[----:B------:R-:W-:Y:S05]  /*8b20*/  BSYNC B2 ;  /* 0x0000000000027941 */ /* 0x000fea0003800000 */
.L_x_36338:
        /* <DEDUP_REMOVED lines=16> */
.L_x_36344:
[----:B------:R-:W-:Y:S05]  /*8c30*/  BSYNC B3 ;  /* 0x0000000000037941 */ /* 0x000fea0003800000 */
.L_x_36343:
        /* <DEDUP_REMOVED lines=44> */
.L_x_36342:
[----:B------:R-:W-:Y:S05]  /*8f00*/  BSYNC B2 ;  /* 0x0000000000027941 */ /* 0x000fea0003800000 */
.L_x_36341:
        /* <DEDUP_REMOVED lines=9> */
.L_x_36337:
        /* <DEDUP_REMOVED lines=12> */
.L_x_36346:
[----:B------:R-:W-:Y:S02]  /*9060*/  IMAD.MOV.U32 R17, RZ, RZ, R10 ;  /* 0x000000ffff117224 */ /* 0x000fe400078e000a */
.L_x_36347:
[----:B------:R-:W-:Y:S05]  /*9070*/  BSYNC B2 ;  /* 0x0000000000027941 */ /* 0x000fea0003800000 */
.L_x_36345:
        /* <DEDUP_REMOVED lines=16> */
.L_x_36351:
[----:B------:R-:W-:Y:S05]  /*9180*/  BSYNC B3 ;  /* 0x0000000000037941 */ /* 0x000fea0003800000 */
.L_x_36350:
        /* <DEDUP_REMOVED lines=44> */
.L_x_36349:
[----:B------:R-:W-:Y:S05]  /*9450*/  BSYNC B2 ;  /* 0x0000000000027941 */ /* 0x000fea0003800000 */
.L_x_36348:
        /* <DEDUP_REMOVED lines=11> */
.L_x_36352:
        /* <DEDUP_REMOVED lines=12> */
.L_x_36355:
[----:B------:R-:W-:Y:S02]  /*95d0*/  MOV R15, R10 ;  /* 0x0000000a000f7202 */ /* 0x000fe40000000f00 */
.L_x_36356:
[----:B------:R-:W-:Y:S05]  /*95e0*/  BSYNC B2 ;  /* 0x0000000000027941 */ /* 0x000fea0003800000 */
.L_x_36354:
        /* <DEDUP_REMOVED lines=16> */
.L_x_36360:
[----:B------:R-:W-:Y:S05]  /*96f0*/  BSYNC B3 ;  /* 0x0000000000037941 */ /* 0x000fea0003800000 */
.L_x_36359:
        /* <DEDUP_REMOVED lines=44> */
.L_x_36358:
[----:B------:R-:W-:Y:S05]  /*99c0*/  BSYNC B2 ;  /* 0x0000000000027941 */ /* 0x000fea0003800000 */
.L_x_36357:
        /* <DEDUP_REMOVED lines=9> */
.L_x_36353:
        /* <DEDUP_REMOVED lines=12> */
.L_x_36362:
[----:B------:R-:W-:Y:S02]  /*9b20*/  IMAD.MOV.U32 R7, RZ, RZ, R10 ;  /* 0x000000ffff077224 */ /* 0x000fe400078e000a */
.L_x_36363:
[----:B------:R-:W-:Y:S05]  /*9b30*/  BSYNC B2 ;  /* 0x0000000000027941 */ /* 0x000fea0003800000 */
.L_x_36361:
        /* <DEDUP_REMOVED lines=16> */
.L_x_36367:
[----:B------:R-:W-:Y:S05]  /*9c40*/  BSYNC B3 ;  /* 0x0000000000037941 */ /* 0x000fea0003800000 */
.L_x_36366:
        /* <DEDUP_REMOVED lines=44> */
.L_x_36365:
[----:B------:R-:W-:Y:S05]  /*9f10*/  BSYNC B2 ;  /* 0x0000000000027941 */ /* 0x000fea0003800000 */
.L_x_36364:
        /* <DEDUP_REMOVED lines=11> */
.L_x_36368:
        /* <DEDUP_REMOVED lines=12> */
.L_x_36371:
[----:B------:R-:W-:Y:S02]  /*a090*/  IMAD.MOV.U32 R16, RZ, RZ, R10 ;  /* 0x000000ffff107224 */ /* 0x000fe400078e000a */
.L_x_36372:
[----:B------:R-:W-:Y:S05]  /*a0a0*/  BSYNC B2 ;  /* 0x0000000000027941 */ /* 0x000fea0003800000 */
.L_x_36370:
        /* <DEDUP_REMOVED lines=16> */
.L_x_36376:
[----:B------:R-:W-:Y:S05]  /*a1b0*/  BSYNC B3 ;  /* 0x0000000000037941 */ /* 0x000fea0003800000 */
.L_x_36375:
        /* <DEDUP_REMOVED lines=37> */
[----:B------:R-:W-:Y:S01]  /*a410*/  IMAD.WIDE.U32 R192, R7, -0x2daee0ad, RZ ;  /* 0xd2511f5307c07825 */ /* 0x000fe200078e00ff */
[----:B------:R-:W-:-:S03]  /*a420*/  HFMA2.MMA R7, -RZ, RZ, 0, 0 ;  /* 0x00000000ff077435 */ /* 0x000fc600000001ff */
[----:B------:R-:W-:Y:S01]  /*a430*/  IMAD.MOV.U32 R12, RZ, RZ, R192 ;  /* 0x000000ffff0c7224 */ /* 0x000fe200078e00c0 */
[----:B------:R-:W-:Y:S01]  /*a440*/  LOP3.LUT R8, R193, UR26, R194, 0x96, !PT ;  /* 0x0000001ac1087c12 */ /* 0x000fe2000f8e96c2 */
[----:B------:R-:W-:-:S04]  /*a450*/  IMAD.WIDE.U32 R192, R10, -0x326172a9, RZ ;  /* 0xcd9e8d570ac07825 */ /* 0x000fc800078e00ff */
[----:B------:R-:W-:Y:S01]  /*a460*/  IMAD.MOV.U32 R10, RZ, RZ, R192 ;  /* 0x000000ffff0a7224 */ /* 0x000fe200078e00c0 */
[----:B------:R-:W-:Y:S02]  /*a470*/  LOP3.LUT R6, R193, UR25, R6, 0x96, !PT ;  /* 0x00000019c1067c12 */ /* 0x000fe4000f8e9606 */
.L_x_36374:
[----:B------:R-:W-:Y:S05]  /*a480*/  BSYNC B2 ;  /* 0x0000000000027941 */ /* 0x000fea0003800000 */
.L_x_36373:
        /* <DEDUP_REMOVED lines=8> */
.L_x_36369:
        /* <DEDUP_REMOVED lines=27> */
.L_x_36377:
[----:B------:R-:W-:Y:S02]  /*a6c0*/  IADD3 R11, R11, 0x20, RZ ;  /* 0x000000200b0b7810 */ /* 0x000fe40007ffe0ff */
.L_x_36312:
[----:B------:R-:W-:Y:S05]  /*a6d0*/  BSYNC B1 ;  /* 0x0000000000017941 */ /* 0x000fea0003800000 */
.L_x_36311:
        /* <DEDUP_REMOVED lines=30> */
.L_x_36381:
[----:B------:R-:W-:Y:S02]  /*a8c0*/  IMAD.MOV.U32 R17, RZ, RZ, R10 ;  /* 0x000000ffff117224 */ /* 0x000fe400078e000a */
.L_x_36382:
[----:B------:R-:W-:Y:S05]  /*a8d0*/  BSYNC B2 ;  /* 0x0000000000027941 */ /* 0x000fea0003800000 */
.L_x_36380:
        /* <DEDUP_REMOVED lines=16> */
.L_x_36386:
[----:B------:R-:W-:Y:S05]  /*a9e0*/  BSYNC B3 ;  /* 0x0000000000037941 */ /* 0x000fea0003800000 */
.L_x_36385:
        /* <DEDUP_REMOVED lines=44> */
.L_x_36384:
[----:B------:R-:W-:Y:S05]  /*acb0*/  BSYNC B2 ;  /* 0x0000000000027941 */ /* 0x000fea0003800000 */
.L_x_36383:
        /* <DEDUP_REMOVED lines=14> */
.L_x_36387:
        /* <DEDUP_REMOVED lines=12> */
.L_x_36390:
[----:B------:R-:W-:Y:S02]  /*ae60*/  IMAD.MOV.U32 R13, RZ, RZ, R10 ;  /* 0x000000ffff0d7224 */ /* 0x000fe400078e000a */
.L_x_36391:
[----:B------:R-:W-:Y:S05]  /*ae70*/  BSYNC B2 ;  /* 0x0000000000027941 */ /* 0x000fea0003800000 */
.L_x_36389:
        /* <DEDUP_REMOVED lines=16> */
.L_x_36395:
[----:B------:R-:W-:Y:S05]  /*af80*/  BSYNC B3 ;  /* 0x0000000000037941 */ /* 0x000fea0003800000 */
.L_x_36394:
        /* <DEDUP_REMOVED lines=44> */
.L_x_36393:
[----:B------:R-:W-:Y:S05]  /*b250*/  BSYNC B2 ;  /* 0x0000000000027941 */ /* 0x000fea0003800000 */
.L_x_36392:
        /* <DEDUP_REMOVED lines=9> */
.L_x_36388:
        /* <DEDUP_REMOVED lines=12> */
.L_x_36397:
[----:B------:R-:W-:Y:S02]  /*b3b0*/  IMAD.MOV.U32 R7, RZ, RZ, R10 ;  /* 0x000000ffff077224 */ /* 0x000fe400078e000a */
.L_x_36398:
[----:B------:R-:W-:Y:S05]  /*b3c0*/  BSYNC B2 ;  /* 0x0000000000027941 */ /* 0x000fea0003800000 */
.L_x_36396:
        /* <DEDUP_REMOVED lines=16> */
.L_x_36402:
[----:B------:R-:W-:Y:S05]  /*b4d0*/  BSYNC B3 ;  /* 0x0000000000037941 */ /* 0x000fea0003800000 */
.L_x_36401:
        /* <DEDUP_REMOVED lines=44> */
.L_x_36400:
[----:B------:R-:W-:Y:S05]  /*b7a0*/  BSYNC B2 ;  /* 0x0000000000027941 */ /* 0x000fea0003800000 */
.L_x_36399:
        /* <DEDUP_REMOVED lines=11> */
.L_x_36403:
        /* <DEDUP_REMOVED lines=12> */
.L_x_36406:
[----:B------:R-:W-:Y:S02]  /*b920*/  IMAD.MOV.U32 R7, RZ, RZ, R10 ;  /* 0x000000ffff077224 */ /* 0x000fe400078e000a */
.L_x_36407:
[----:B------:R-:W-:Y:S05]  /*b930*/  BSYNC B2 ;  /* 0x0000000000027941 */ /* 0x000fea0003800000 */
.L_x_36405:
        /* <DEDUP_REMOVED lines=16> */
.L_x_36411:
[----:B------:R-:W-:Y:S05]  /*ba40*/  BSYNC B3 ;  /* 0x0000000000037941 */ /* 0x000fea0003800000 */
.L_x_36410:
        /* <DEDUP_REMOVED lines=44> */
.L_x_36409:
[----:B------:R-:W-:Y:S05]  /*bd10*/  BSYNC B2 ;  /* 0x0000000000027941 */ /* 0x000fea0003800000 */
.L_x_36408:
        /* <DEDUP_REMOVED lines=9> */
.L_x_36404:
        /* <DEDUP_REMOVED lines=12> */
.L_x_36413:
[----:B------:R-:W-:Y:S02]  /*be70*/  MOV R17, R10 ;  /* 0x0000000a00117202 */ /* 0x000fe40000000f00 */
.L_x_36414:
[----:B------:R-:W-:Y:S05]  /*be80*/  BSYNC B2 ;  /* 0x0000000000027941 */ /* 0x000fea0003800000 */
.L_x_36412:
        /* <DEDUP_REMOVED lines=16> */
.L_x_36418:
[----:B------:R-:W-:Y:S05]  /*bf90*/  BSYNC B3 ;  /* 0x0000000000037941 */ /* 0x000fea0003800000 */
.L_x_36417:
        /* <DEDUP_REMOVED lines=44> */
.L_x_36416:
[----:B------:R-:W-:Y:S05]  /*c260*/  BSYNC B2 ;  /* 0x0000000000027941 */ /* 0x000fea0003800000 */
.L_x_36415:
        /* <DEDUP_REMOVED lines=11> */
.L_x_36419:
        /* <DEDUP_REMOVED lines=12> */
.L_x_36422:
[----:B------:R-:W-:Y:S02]  /*c3e0*/  IMAD.MOV.U32 R15, RZ, RZ, R10 ;  /* 0x000000ffff0f7224 */ /* 0x000fe400078e000a */
.L_x_36423:
[----:B------:R-:W-:Y:S05]  /*c3f0*/  BSYNC B2 ;  /* 0x0000000000027941 */ /* 0x000fea0003800000 */
.L_x_36421:
        /* <DEDUP_REMOVED lines=16> */
.L_x_36427:
[----:B------:R-:W-:Y:S05]  /*c500*/  BSYNC B3 ;  /* 0x0000000000037941 */ /* 0x000fea0003800000 */
.L_x_36426:
        /* <DEDUP_REMOVED lines=44> */
.L_x_36425:
[----:B------:R-:W-:Y:S05]  /*c7d0*/  BSYNC B2 ;  /* 0x0000000000027941 */ /* 0x000fea0003800000 */
.L_x_36424:
        /* <DEDUP_REMOVED lines=9> */
.L_x_36420:
        /* <DEDUP_REMOVED lines=12> */
.L_x_36429:
[----:B------:R-:W-:Y:S02]  /*c930*/  IMAD.MOV.U32 R7, RZ, RZ, R10 ;  /* 0x000000ffff077224 */ /* 0x000fe400078e000a */
.L_x_36430:
[----:B------:R-:W-:Y:S05]  /*c940*/  BSYNC B2 ;  /* 0x0000000000027941 */ /* 0x000fea0003800000 */
.L_x_36428:
        /* <DEDUP_REMOVED lines=16> */
.L_x_36434:
[----:B------:R-:W-:Y:S05]  /*ca50*/  BSYNC B3 ;  /* 0x0000000000037941 */ /* 0x000fea0003800000 */
.L_x_36433:
        /* <DEDUP_REMOVED lines=44> */
.L_x_36432:
[----:B------:R-:W-:Y:S05]  /*cd20*/  BSYNC B2 ;  /* 0x0000000000027941 */ /* 0x000fea0003800000 */
.L_x_36431:
        /* <DEDUP_REMOVED lines=11> */
.L_x_36435:
        /* <DEDUP_REMOVED lines=12> */
.L_x_36438:
[----:B------:R-:W-:Y:S02]  /*cea0*/  IMAD.MOV.U32 R16, RZ, RZ, R10 ;  /* 0x000000ffff107224 */ /* 0x000fe400078e000a */
.L_x_36439:
[----:B------:R-:W-:Y:S05]  /*ceb0*/  BSYNC B2 ;  /* 0x0000000000027941 */ /* 0x000fea0003800000 */
.L_x_36437:
        /* <DEDUP_REMOVED lines=16> */
.L_x_36443:
[----:B------:R-:W-:Y:S05]  /*cfc0*/  BSYNC B3 ;  /* 0x0000000000037941 */ /* 0x000fea0003800000 */
.L_x_36442:
        /* <DEDUP_REMOVED lines=44> */
.L_x_36441:
[----:B------:R-:W-:Y:S05]  /*d290*/  BSYNC B2 ;  /* 0x0000000000027941 */ /* 0x000fea0003800000 */
.L_x_36440:
        /* <DEDUP_REMOVED lines=8> */
.L_x_36436:
        /* <DEDUP_REMOVED lines=27> */
.L_x_36444:
[----:B------:R-:W-:Y:S02]  /*d4d0*/  IADD3 R11, R11, 0x20, RZ ;  /* 0x000000200b0b7810 */ /* 0x000fe40007ffe0ff */
.L_x_36379:
[----:B------:R-:W-:Y:S05]  /*d4e0*/  BSYNC B1 ;  /* 0x0000000000017941 */ /* 0x000fea0003800000 */
.L_x_36378:
        /* <DEDUP_REMOVED lines=30> */
.L_x_36448:
[----:B------:R-:W-:Y:S02]  /*d6d0*/  IMAD.MOV.U32 R17, RZ, RZ, R10 ;  /* 0x000000ffff117224 */ /* 0x000fe400078e000a */
.L_x_36449:
[----:B------:R-:W-:Y:S05]  /*d6e0*/  BSYNC B2 ;  /* 0x0000000000027941 */ /* 0x000fea0003800000 */
.L_x_36447:
        /* <DEDUP_REMOVED lines=16> */
.L_x_36453:
[----:B------:R-:W-:Y:S05]  /*d7f0*/  BSYNC B3 ;  /* 0x0000000000037941 */ /* 0x000fea0003800000 */
.L_x_36452:
        /* <DEDUP_REMOVED lines=44> */
.L_x_36451:
[----:B------:R-:W-:Y:S05]  /*dac0*/  BSYNC B2 ;  /* 0x0000000000027941 */ /* 0x000fea0003800000 */
.L_x_36450:
        /* <DEDUP_REMOVED lines=14> */
.L_x_36454:
        /* <DEDUP_REMOVED lines=12> */
.L_x_36457:
[----:B------:R-:W-:Y:S02]  /*dc70*/  IMAD.MOV.U32 R13, RZ, RZ, R10 ;  /* 0x000000ffff0d7224 */ /* 0x000fe400078e000a */
.L_x_36458:
[----:B------:R-:W-:Y:S05]  /*dc80*/  BSYNC B2 ;  /* 0x0000000000027941 */ /* 0x000fea0003800000 */
.L_x_36456:
        /* <DEDUP_REMOVED lines=16> */
.L_x_36462:
[----:B------:R-:W-:Y:S05]  /*dd90*/  BSYNC B3 ;  /* 0x0000000000037941 */ /* 0x000fea0003800000 */
.L_x_36461:
        /* <DEDUP_REMOVED lines=44> */
.L_x_36460:
[----:B------:R-:W-:Y:S05]  /*e060*/  BSYNC B2 ;  /* 0x0000000000027941 */ /* 0x000fea0003800000 */
.L_x_36459:
        /* <DEDUP_REMOVED lines=9> */
.L_x_36455:
        /* <DEDUP_REMOVED lines=12> */
.L_x_36464:
[----:B------:R-:W-:Y:S02]  /*e1c0*/  IMAD.MOV.U32 R7, RZ, RZ, R10 ;  /* 0x000000ffff077224 */ /* 0x000fe400078e000a */
.L_x_36465:
[----:B------:R-:W-:Y:S05]  /*e1d0*/  BSYNC B2 ;  /* 0x0000000000027941 */ /* 0x000fea0003800000 */
.L_x_36463:
        /* <DEDUP_REMOVED lines=16> */
.L_x_36469:
[----:B------:R-:W-:Y:S05]  /*e2e0*/  BSYNC B3 ;  /* 0x0000000000037941 */ /* 0x000fea0003800000 */
.L_x_36468:
        /* <DEDUP_REMOVED lines=44> */
.L_x_36467:
[----:B------:R-:W-:Y:S05]  /*e5b0*/  BSYNC B2 ;  /* 0x0000000000027941 */ /* 0x000fea0003800000 */
.L_x_36466:
        /* <DEDUP_REMOVED lines=11> */
.L_x_36470:
        /* <DEDUP_REMOVED lines=12> */
.L_x_36473:
[----:B------:R-:W-:Y:S02]  /*e730*/  IMAD.MOV.U32 R7, RZ, RZ, R10 ;  /* 0x000000ffff077224 */ /* 0x000fe400078e000a */
.L_x_36474:
[----:B------:R-:W-:Y:S05]  /*e740*/  BSYNC B2 ;  /* 0x0000000000027941 */ /* 0x000fea0003800000 */
.L_x_36472:
        /* <DEDUP_REMOVED lines=16> */
.L_x_36478:
[----:B------:R-:W-:Y:S05]  /*e850*/  BSYNC B3 ;  /* 0x0000000000037941 */ /* 0x000fea0003800000 */
.L_x_36477:
        /* <DEDUP_REMOVED lines=44> */
.L_x_36476:
[----:B------:R-:W-:Y:S05]  /*eb20*/  BSYNC B2 ;  /* 0x0000000000027941 */ /* 0x000fea0003800000 */
.L_x_36475:
        /* <DEDUP_REMOVED lines=9> */
.L_x_36471:
        /* <DEDUP_REMOVED lines=12> */
.L_x_36480:
[----:B------:R-:W-:Y:S02]  /*ec80*/  IMAD.MOV.U32 R17, RZ, RZ, R10 ;  /* 0x000000ffff117224 */ /* 0x000fe400078e000a */
.L_x_36481:
[----:B------:R-:W-:Y:S05]  /*ec90*/  BSYNC B2 ;  /* 0x0000000000027941 */ /* 0x000fea0003800000 */
.L_x_36479:
        /* <DEDUP_REMOVED lines=16> */
.L_x_36485:
[----:B------:R-:W-:Y:S05]  /*eda0*/  BSYNC B3 ;  /* 0x0000000000037941 */ /* 0x000fea0003800000 */
.L_x_36484:
        /* <DEDUP_REMOVED lines=44> */
.L_x_36483:
[----:B------:R-:W-:Y:S05]  /*f070*/  BSYNC B2 ;  /* 0x0000000000027941 */ /* 0x000fea0003800000 */
.L_x_36482:
        /* <DEDUP_REMOVED lines=11> */
.L_x_36486:
        /* <DEDUP_REMOVED lines=12> */
.L_x_36489:
[----:B------:R-:W-:Y:S02]  /*f1f0*/  IMAD.MOV.U32 R15, RZ, RZ, R10 ;  /* 0x000000ffff0f7224 */ /* 0x000fe400078e000a */
.L_x_36490:
[----:B------:R-:W-:Y:S05]  /*f200*/  BSYNC B2 ;  /* 0x0000000000027941 */ /* 0x000fea0003800000 */
.L_x_36488:
        /* <DEDUP_REMOVED lines=16> */
.L_x_36494:
[----:B------:R-:W-:Y:S05]  /*f310*/  BSYNC B3 ;  /* 0x0000000000037941 */ /* 0x000fea0003800000 */
.L_x_36493:
        /* <DEDUP_REMOVED lines=44> */
.L_x_36492:
[----:B------:R-:W-:Y:S05]  /*f5e0*/  BSYNC B2 ;  /* 0x0000000000027941 */ /* 0x000fea0003800000 */
.L_x_36491:
        /* <DEDUP_REMOVED lines=9> */
.L_x_36487:
        /* <DEDUP_REMOVED lines=12> */
.L_x_36496:
[----:B------:R-:W-:Y:S02]  /*f740*/  IMAD.MOV.U32 R7, RZ, RZ, R10 ;  /* 0x000000ffff077224 */ /* 0x000fe400078e000a */
.L_x_36497:
[----:B------:R-:W-:Y:S05]  /*f750*/  BSYNC B2 ;  /* 0x0000000000027941 */ /* 0x000fea0003800000 */
.L_x_36495:
        /* <DEDUP_REMOVED lines=16> */
.L_x_36501:
[----:B------:R-:W-:Y:S05]  /*f860*/  BSYNC B3 ;  /* 0x0000000000037941 */ /* 0x000fea0003800000 */
.L_x_36500:
        /* <DEDUP_REMOVED lines=44> */
.L_x_36499:
[----:B------:R-:W-:Y:S05]  /*fb30*/  BSYNC B2 ;  /* 0x0000000000027941 */ /* 0x000fea0003800000 */
.L_x_36498:
        /* <DEDUP_REMOVED lines=11> */
.L_x_36502:
        /* <DEDUP_REMOVED lines=12> */
.L_x_36505:
[----:B------:R-:W-:Y:S02]  /*fcb0*/  IMAD.MOV.U32 R16, RZ, RZ, R10 ;  /* 0x000000ffff107224 */ /* 0x000fe400078e000a */
.L_x_36506:
[----:B------:R-:W-:Y:S05]  /*fcc0*/  BSYNC B2 ;  /* 0x0000000000027941 */ /* 0x000fea0003800000 */
.L_x_36504:
        /* <DEDUP_REMOVED lines=16> */
.L_x_36510:
[----:B------:R-:W-:Y:S05]  /*fdd0*/  BSYNC B3 ;  /* 0x0000000000037941 */ /* 0x000fea0003800000 */
.L_x_36509:
        /* <DEDUP_REMOVED lines=44> */
.L_x_36508:
[----:B------:R-:W-:Y:S05]  /*100a0*/  BSYNC B2 ;  /* 0x0000000000027941 */ /* 0x000fea0003800000 */
.L_x_36507:
        /* <DEDUP_REMOVED lines=8> */
.L_x_36503:
        /* <DEDUP_REMOVED lines=20> */
[----:B------:R-:W-:-:S04]  /*10270*/  LOP3.LUT R17, R17, 0xff0000, RZ, 0xc0, !PT ;  /* 0x00ff000011117812 */ /* 0x000fc800078ec0ff */
[----:B------:R-:W-:Y:S02]  /*10280*/  LEA R17, R194, R17, 0x18 ;  /* 0x00000011c2117211 */ /* 0x000fe400078ec0ff */
[----:B------:R-:W-:-:S05]  /*10290*/  LOP3.LUT R194, R14, 0xff, RZ, 0xc0, !PT ;  /* 0x000000ff0ec27812 */ /* 0x000fca00078ec0ff */
[----:B------:R-:W-:Y:S01]  /*102a0*/  IMAD R17, R194, 0x100, R17 ;  /* 0x00000100c2117824 */ /* 0x000fe200078e0211 */
[----:B------:R-:W-:-:S05]  /*102b0*/  LOP3.LUT R194, R13, 0xff, RZ, 0xc0, !PT ;  /* 0x000000ff0dc27812 */ /* 0x000fca00078ec0ff */
[----:B------:R-:W-:-:S05]  /*102c0*/  IMAD.IADD R17, R17, 0x1, R194 ;  /* 0x0000000111117824 */ /* 0x000fca00078e02c2 */
[----:B------:R0:W-:Y:S02]  /*102d0*/  STG.E [R192.64], R17 ;  /* 0x00000011c0007986 */ /* 0x0001e4000c101906 */
.L_x_36511:
[----:B------:R-:W-:Y:S02]  /*102e0*/  IADD3 R11, R11, 0x20, RZ ;  /* 0x000000200b0b7810 */ /* 0x000fe40007ffe0ff */
.L_x_36446:
[----:B------:R-:W-:Y:S05]  /*102f0*/  BSYNC B1 ;  /* 0x0000000000017941 */ /* 0x000fea0003800000 */
.L_x_36445:
        /* <DEDUP_REMOVED lines=30> */
.L_x_36515:
[----:B------:R-:W-:Y:S02]  /*104e0*/  IMAD.MOV.U32 R17, RZ, RZ, R10 ;  /* 0x000000ffff117224 */ /* 0x000fe400078e000a */
.L_x_36516:
[----:B------:R-:W-:Y:S05]  /*104f0*/  BSYNC B2 ;  /* 0x0000000000027941 */ /* 0x000fea0003800000 */
.L_x_36514:
        /* <DEDUP_REMOVED lines=16> */
.L_x_36520:
[----:B------:R-:W-:Y:S05]  /*10600*/  BSYNC B3 ;  /* 0x0000000000037941 */ /* 0x000fea0003800000 */
.L_x_36519:
        /* <DEDUP_REMOVED lines=44> */
.L_x_36518:
[----:B------:R-:W-:Y:S05]  /*108d0*/  BSYNC B2 ;  /* 0x0000000000027941 */ /* 0x000fea0003800000 */
.L_x_36517:
[----:B------:R0:W1:Y:S01]  /*108e0*/  I2F.U32 R7, R17 ;  /* 0x0000001100077306 */ /* 0x0000620000201000 */
[----:B------:R-:W-:Y:S01]  /*108f0*/  HFMA2.MMA R238, -RZ, RZ, 0.1171875, 0 ;  /* 0x2f800000ffee7435 */ /* 0x000fe200000001ff */
[----:B------:R-:W-:-:S04]  /*10900*/  ISETP.NE.U32.AND P1, PT, RZ, c[0x0][0x178], PT ;  /* 0x00005e00ff007a0c */ /* 0x000fc80003f25070 */
[----:B------:R-:W-:Y:S01]  /*10910*/  ISETP.NE.AND.EX P1, PT, RZ, c[0x0][0x17c], PT, P1 ;  /* 0x00005f00ff007a0c */ /* 0x000fe20003f25310 */
[----:B0----5:R-:W-:-:S04]  /*10920*/  FMUL.FTZ R17, R164, c[0x0][0x1e8] ;  /* 0x00007a00a4117a20 */ /* 0x021fc80000410000 */
        /* <DEDUP_REMOVED lines=9> */
.L_x_36521:
        /* <DEDUP_REMOVED lines=12> */
.L_x_36524:
[----:B------:R-:W-:Y:S02]  /*10a80*/  IMAD.MOV.U32 R13, RZ, RZ, R10 ;  /* 0x000000ffff0d7224 */ /* 0x000fe400078e000a */
.L_x_36525:
[----:B------:R-:W-:Y:S05]  /*10a90*/  BSYNC B2 ;  /* 0x0000000000027941 */ /* 0x000fea0003800000 */
.L_x_36523:
        /* <DEDUP_REMOVED lines=16> */
.L_x_36529:
[----:B------:R-:W-:Y:S05]  /*10ba0*/  BSYNC B3 ;  /* 0x0000000000037941 */ /* 0x000fea0003800000 */
.L_x_36528:
        /* <DEDUP_REMOVED lines=44> */
.L_x_36527:
[----:B------:R-:W-:Y:S05]  /*10e70*/  BSYNC B2 ;  /* 0x0000000000027941 */ /* 0x000fea0003800000 */
.L_x_36526:
        /* <DEDUP_REMOVED lines=9> */
.L_x_36522:
        /* <DEDUP_REMOVED lines=12> */
.L_x_36531:
[----:B------:R-:W-:Y:S02]  /*10fd0*/  IMAD.MOV.U32 R7, RZ, RZ, R10 ;  /* 0x000000ffff077224 */ /* 0x000fe400078e000a */
.L_x_36532:
[----:B------:R-:W-:Y:S05]  /*10fe0*/  BSYNC B2 ;  /* 0x0000000000027941 */ /* 0x000fea0003800000 */
.L_x_36530:
        /* <DEDUP_REMOVED lines=16> */
.L_x_36536:
[----:B------:R-:W-:Y:S05]  /*110f0*/  BSYNC B3 ;  /* 0x0000000000037941 */ /* 0x000fea0003800000 */
.L_x_36535:
        /* <DEDUP_REMOVED lines=44> */
.L_x_36534:
[----:B------:R-:W-:Y:S05]  /*113c0*/  BSYNC B2 ;  /* 0x0000000000027941 */ /* 0x000fea0003800000 */
.L_x_36533:
        /* <DEDUP_REMOVED lines=11> */
.L_x_36537:
        /* <DEDUP_REMOVED lines=12> */
.L_x_36540:
[----:B------:R-:W-:Y:S02]  /*11540*/  MOV R7, R10 ;  /* 0x0000000a00077202 */ /* 0x000fe40000000f00 */
.L_x_36541:
[----:B------:R-:W-:Y:S05]  /*11550*/  BSYNC B2 ;  /* 0x0000000000027941 */ /* 0x000fea0003800000 */
.L_x_36539:
        /* <DEDUP_REMOVED lines=16> */
.L_x_36545:
[----:B------:R-:W-:Y:S05]  /*11660*/  BSYNC B3 ;  /* 0x0000000000037941 */ /* 0x000fea0003800000 */
.L_x_36544:
        /* <DEDUP_REMOVED lines=44> */
.L_x_36543:
[----:B------:R-:W-:Y:S05]  /*11930*/  BSYNC B2 ;  /* 0x0000000000027941 */ /* 0x000fea0003800000 */
.L_x_36542:
        /* <DEDUP_REMOVED lines=9> */
.L_x_36538:
        /* <DEDUP_REMOVED lines=12> */
.L_x_36547:
[----:B------:R-:W-:Y:S02]  /*11a90*/  IMAD.MOV.U32 R17, RZ, RZ, R10 ;  /* 0x000000ffff117224 */ /* 0x000fe400078e000a */
.L_x_36548:
[----:B------:R-:W-:Y:S05]  /*11aa0*/  BSYNC B2 ;  /* 0x0000000000027941 */ /* 0x000fea0003800000 */
.L_x_36546:
        /* <DEDUP_REMOVED lines=16> */
.L_x_36552:
[----:B------:R-:W-:Y:S05]  /*11bb0*/  BSYNC B3 ;  /* 0x0000000000037941 */ /* 0x000fea0003800000 */
.L_x_36551:
        /* <DEDUP_REMOVED lines=44> */
.L_x_36550:
[----:B------:R-:W-:Y:S05]  /*11e80*/  BSYNC B2 ;  /* 0x0000000000027941 */ /* 0x000fea0003800000 */
.L_x_36549:
        /* <DEDUP_REMOVED lines=11> */
.L_x_36553:
        /* <DEDUP_REMOVED lines=12> */
.L_x_36556:
[----:B------:R-:W-:Y:S02]  /*12000*/  IMAD.MOV.U32 R15, RZ, RZ, R10 ;  /* 0x000000ffff0f7224 */ /* 0x000fe400078e000a */
.L_x_36557:
[----:B------:R-:W-:Y:S05]  /*12010*/  BSYNC B2 ;  /* 0x0000000000027941 */ /* 0x000fea0003800000 */
.L_x_36555:
        /* <DEDUP_REMOVED lines=16> */
.L_x_36561:
[----:B------:R-:W-:Y:S05]  /*12120*/  BSYNC B3 ;  /* 0x0000000000037941 */ /* 0x000fea0003800000 */
.L_x_36560:
        /* <DEDUP_REMOVED lines=44> */
.L_x_36559:
[----:B------:R-:W-:Y:S05]  /*123f0*/  BSYNC B2 ;  /* 0x0000000000027941 */ /* 0x000fea0003800000 */
.L_x_36558:
        /* <DEDUP_REMOVED lines=9> */
.L_x_36554:
        /* <DEDUP_REMOVED lines=12> */
.L_x_36563:
[----:B------:R-:W-:Y:S02]  /*12550*/  IMAD.MOV.U32 R7, RZ, RZ, R10 ;  /* 0x000000ffff077224 */ /* 0x000fe400078e000a */
.L_x_36564:
[----:B------:R-:W-:Y:S05]  /*12560*/  BSYNC B2 ;  /* 0x0000000000027941 */ /* 0x000fea0003800000 */
.L_x_36562:
        /* <DEDUP_REMOVED lines=16> */
.L_x_36568:
[----:B------:R-:W-:Y:S05]  /*12670*/  BSYNC B3 ;  /* 0x0000000000037941 */ /* 0x000fea0003800000 */
.L_x_36567:
        /* <DEDUP_REMOVED lines=44> */
.L_x_36566:
[----:B------:R-:W-:Y:S05]  /*12940*/  BSYNC B2 ;  /* 0x0000000000027941 */ /* 0x000fea0003800000 */
.L_x_36565:
        /* <DEDUP_REMOVED lines=11> */
.L_x_36569:
        /* <DEDUP_REMOVED lines=12> */
.L_x_36572:
[----:B------:R-:W-:Y:S02]  /*12ac0*/  IMAD.MOV.U32 R16, RZ, RZ, R10 ;  /* 0x000000ffff107224 */ /* 0x000fe400078e000a */
.L_x_36573:
[----:B------:R-:W-:Y:S05]  /*12ad0*/  BSYNC B2 ;  /* 0x0000000000027941 */ /* 0x000fea0003800000 */
.L_x_36571:
        /* <DEDUP_REMOVED lines=16> */
.L_x_36577:
[----:B------:R-:W-:Y:S05]  /*12be0*/  BSYNC B3 ;  /* 0x0000000000037941 */ /* 0x000fea0003800000 */
.L_x_36576:
        /* <DEDUP_REMOVED lines=44> */
.L_x_36575:
[----:B------:R-:W-:Y:S05]  /*12eb0*/  BSYNC B2 ;  /* 0x0000000000027941 */ /* 0x000fea0003800000 */
.L_x_36574:
        /* <DEDUP_REMOVED lines=8> */
.L_x_36570:
        /* <DEDUP_REMOVED lines=24> */
[----:B------:R-:W-:-:S04]  /*130c0*/  LOP3.LUT R194, R13, 0xff, RZ, 0xc0, !PT ;  /* 0x000000ff0dc27812 */ /* 0x000fc800078ec0ff */
[----:B------:R-:W-:-:S05]  /*130d0*/  IADD3 R17, R17, R194, RZ ;  /* 0x000000c211117210 */ /* 0x000fca0007ffe0ff */
[----:B------:R0:W-:Y:S02]  /*130e0*/  STG.E [R192.64], R17 ;  /* 0x00000011c0007986 */ /* 0x0001e4000c101906 */
.L_x_36578:
[----:B------:R-:W-:Y:S02]  /*130f0*/  IADD3 R11, R11, 0x20, RZ ;  /* 0x000000200b0b7810 */ /* 0x000fe40007ffe0ff */
.L_x_36513:
[----:B------:R-:W-:Y:S05]  /*13100*/  BSYNC B1 ;  /* 0x0000000000017941 */ /* 0x000fea0003800000 */
.L_x_36512:
        /* <DEDUP_REMOVED lines=30> */
.L_x_36582:
[----:B------:R-:W-:Y:S02]  /*132f0*/  IMAD.MOV.U32 R17, RZ, RZ, R10 ;  /* 0x000000ffff117224 */ /* 0x000fe400078e000a */
.L_x_36583:
[----:B------:R-:W-:Y:S05]  /*13300*/  BSYNC B2 ;  /* 0x0000000000027941 */ /* 0x000fea0003800000 */
.L_x_36581:
        /* <DEDUP_REMOVED lines=16> */
.L_x_36587:
[----:B------:R-:W-:Y:S05]  /*13410*/  BSYNC B3 ;  /* 0x0000000000037941 */ /* 0x000fea0003800000 */
.L_x_36586:
        /* <DEDUP_REMOVED lines=44> */
.L_x_36585:
[----:B------:R-:W-:Y:S05]  /*136e0*/  BSYNC B2 ;  /* 0x0000000000027941 */ /* 0x000fea0003800000 */
.L_x_36584:
        /* <DEDUP_REMOVED lines=14> */
.L_x_36588:
        /* <DEDUP_REMOVED lines=12> */
.L_x_36591:
[----:B------:R-:W-:Y:S02]  /*13890*/  IMAD.MOV.U32 R13, RZ, RZ, R10 ;  /* 0x000000ffff0d7224 */ /* 0x000fe400078e000a */
.L_x_36592:
[----:B------:R-:W-:Y:S05]  /*138a0*/  BSYNC B2 ;  /* 0x0000000000027941 */ /* 0x000fea0003800000 */
.L_x_36590:
        /* <DEDUP_REMOVED lines=16> */
.L_x_36596:
[----:B------:R-:W-:Y:S05]  /*139b0*/  BSYNC B3 ;  /* 0x0000000000037941 */ /* 0x000fea0003800000 */
.L_x_36595:
        /* <DEDUP_REMOVED lines=44> */
.L_x_36594:
[----:B------:R-:W-:Y:S05]  /*13c80*/  BSYNC B2 ;  /* 0x0000000000027941 */ /* 0x000fea0003800000 */
.L_x_36593:
        /* <DEDUP_REMOVED lines=9> */
.L_x_36589:
        /* <DEDUP_REMOVED lines=12> */
.L_x_36598:
[----:B------:R-:W-:Y:S02]  /*13de0*/  MOV R7, R10 ;  /* 0x0000000a00077202 */ /* 0x000fe40000000f00 */
.L_x_36599:
[----:B------:R-:W-:Y:S05]  /*13df0*/  BSYNC B2 ;  /* 0x0000000000027941 */ /* 0x000fea0003800000 */
.L_x_36597:
        /* <DEDUP_REMOVED lines=16> */
.L_x_36603:
[----:B------:R-:W-:Y:S05]  /*13f00*/  BSYNC B3 ;  /* 0x0000000000037941 */ /* 0x000fea0003800000 */
.L_x_36602:
        /* <DEDUP_REMOVED lines=44> */
.L_x_36601:
[----:B------:R-:W-:Y:S05]  /*141d0*/  BSYNC B2 ;  /* 0x0000000000027941 */ /* 0x000fea0003800000 */
.L_x_36600:
        /* <DEDUP_REMOVED lines=11> */
.L_x_36604:
        /* <DEDUP_REMOVED lines=12> */
.L_x_36607:
[----:B------:R-:W-:Y:S02]  /*14350*/  IMAD.MOV.U32 R7, RZ, RZ, R10 ;  /* 0x000000ffff077224 */ /* 0x000fe400078e000a */
.L_x_36608:
[----:B------:R-:W-:Y:S05]  /*14360*/  BSYNC B2 ;  /* 0x0000000000027941 */ /* 0x000fea0003800000 */
.L_x_36606:
        /* <DEDUP_REMOVED lines=16> */
.L_x_36612:
[----:B------:R-:W-:Y:S05]  /*14470*/  BSYNC B3 ;  /* 0x0000000000037941 */ /* 0x000fea0003800000 */
.L_x_36611:
        /* <DEDUP_REMOVED lines=44> */
.L_x_36610:
[----:B------:R-:W-:Y:S05]  /*14740*/  BSYNC B2 ;  /* 0x0000000000027941 */ /* 0x000fea0003800000 */
.L_x_36609:
        /* <DEDUP_REMOVED lines=9> */
.L_x_36605:
        /* <DEDUP_REMOVED lines=12> */
.L_x_36614:
[----:B------:R-:W-:Y:S02]  /*148a0*/  IMAD.MOV.U32 R17, RZ, RZ, R10 ;  /* 0x000000ffff117224 */ /* 0x000fe400078e000a */
.L_x_36615:
[----:B------:R-:W-:Y:S05]  /*148b0*/  BSYNC B2 ;  /* 0x0000000000027941 */ /* 0x000fea0003800000 */
.L_x_36613:
        /* <DEDUP_REMOVED lines=16> */
.L_x_36619:
[----:B------:R-:W-:Y:S05]  /*149c0*/  BSYNC B3 ;  /* 0x0000000000037941 */ /* 0x000fea0003800000 */
.L_x_36618:
        /* <DEDUP_REMOVED lines=44> */
.L_x_36617:
[----:B------:R-:W-:Y:S05]  /*14c90*/  BSYNC B2 ;  /* 0x0000000000027941 */ /* 0x000fea0003800000 */
.L_x_36616:
        /* <DEDUP_REMOVED lines=11> */
.L_x_36620:
        /* <DEDUP_REMOVED lines=12> */
.L_x_36623:
[----:B------:R-:W-:Y:S02]  /*14e10*/  IMAD.MOV.U32 R15, RZ, RZ, R10 ;  /* 0x000000ffff0f7224 */ /* 0x000fe400078e000a */
.L_x_36624:
[----:B------:R-:W-:Y:S05]  /*14e20*/  BSYNC B2 ;  /* 0x0000000000027941 */ /* 0x000fea0003800000 */
.L_x_36622:
        /* <DEDUP_REMOVED lines=16> */
.L_x_36628:
[----:B------:R-:W-:Y:S05]  /*14f30*/  BSYNC B3 ;  /* 0x0000000000037941 */ /* 0x000fea0003800000 */
.L_x_36627:
        /* <DEDUP_REMOVED lines=44> */
.L_x_36626:
[----:B------:R-:W-:Y:S05]  /*15200*/  BSYNC B2 ;  /* 0x0000000000027941 */ /* 0x000fea0003800000 */
.L_x_36625:
        /* <DEDUP_REMOVED lines=9> */
.L_x_36621:
        /* <DEDUP_REMOVED lines=12> */
.L_x_36630:
[----:B------:R-:W-:Y:S02]  /*15360*/  IMAD.MOV.U32 R7, RZ, RZ, R10 ;  /* 0x000000ffff077224 */ /* 0x000fe400078e000a */
.L_x_36631:
[----:B------:R-:W-:Y:S05]  /*15370*/  BSYNC B2 ;  /* 0x0000000000027941 */ /* 0x000fea0003800000 */
.L_x_36629:
        /* <DEDUP_REMOVED lines=16> */
.L_x_36635:
[----:B------:R-:W-:Y:S05]  /*15480*/  BSYNC B3 ;  /* 0x0000000000037941 */ /* 0x000fea0003800000 */
.L_x_36634:
        /* <DEDUP_REMOVED lines=44> */
.L_x_36633:
[----:B------:R-:W-:Y:S05]  /*15750*/  BSYNC B2 ;  /* 0x0000000000027941 */ /* 0x000fea0003800000 */
.L_x_36632:
        /* <DEDUP_REMOVED lines=11> */
.L_x_36636:
        /* <DEDUP_REMOVED lines=12> */
.L_x_36639:
[----:B------:R-:W-:Y:S02]  /*158d0*/  MOV R16, R10 ;  /* 0x0000000a00107202 */ /* 0x000fe40000000f00 */
.L_x_36640:
[----:B------:R-:W-:Y:S05]  /*158e0*/  BSYNC B2 ;  /* 0x0000000000027941 */ /* 0x000fea0003800000 */
.L_x_36638:
        /* <DEDUP_REMOVED lines=16> */
.L_x_36644:
[----:B------:R-:W-:Y:S05]  /*159f0*/  BSYNC B3 ;  /* 0x0000000000037941 */ /* 0x000fea0003800000 */
.L_x_36643:
        /* <DEDUP_REMOVED lines=44> */
.L_x_36642:
[----:B------:R-:W-:Y:S05]  /*15cc0*/  BSYNC B2 ;  /* 0x0000000000027941 */ /* 0x000fea0003800000 */
.L_x_36641:
        /* <DEDUP_REMOVED lines=8> */
.L_x_36637:
        /* <DEDUP_REMOVED lines=27> */
.L_x_36645:
[----:B------:R-:W-:Y:S02]  /*15f00*/  IADD3 R11, R11, 0x20, RZ ;  /* 0x000000200b0b7810 */ /* 0x000fe40007ffe0ff */
.L_x_36580:
[----:B------:R-:W-:Y:S05]  /*15f10*/  BSYNC B1 ;  /* 0x0000000000017941 */ /* 0x000fea0003800000 */
.L_x_36579:
        /* <DEDUP_REMOVED lines=30> */
.L_x_36649:
[----:B------:R-:W-:Y:S02]  /*16100*/  IMAD.MOV.U32 R17, RZ, RZ, R10 ;  /* 0x000000ffff117224 */ /* 0x000fe400078e000a */
.L_x_36650:
[----:B------:R-:W-:Y:S05]  /*16110*/  BSYNC B2 ;  /* 0x0000000000027941 */ /* 0x000fea0003800000 */
.L_x_36648:
        /* <DEDUP_REMOVED lines=16> */
.L_x_36654:
[----:B------:R-:W-:Y:S05]  /*16220*/  BSYNC B3 ;  /* 0x0000000000037941 */ /* 0x000fea0003800000 */
.L_x_36653:
        /* <DEDUP_REMOVED lines=44> */
.L_x_36652:
[----:B------:R-:W-:Y:S05]  /*164f0*/  BSYNC B2 ;  /* 0x0000000000027941 */ /* 0x000fea0003800000 */
.L_x_36651:
        /* <DEDUP_REMOVED lines=14> */
.L_x_36655:
        /* <DEDUP_REMOVED lines=12> */
.L_x_36658:
[----:B------:R-:W-:Y:S02]  /*166a0*/  IMAD.MOV.U32 R13, RZ, RZ, R10 ;  /* 0x000000ffff0d7224 */ /* 0x000fe400078e000a */
.L_x_36659:
[----:B------:R-:W-:Y:S05]  /*166b0*/  BSYNC B2 ;  /* 0x0000000000027941 */ /* 0x000fea0003800000 */
.L_x_36657:
        /* <DEDUP_REMOVED lines=16> */
.L_x_36663:
[----:B------:R-:W-:Y:S05]  /*167c0*/  BSYNC B3 ;  /* 0x0000000000037941 */ /* 0x000fea0003800000 */
.L_x_36662:
        /* <DEDUP_REMOVED lines=44> */
.L_x_36661:
[----:B------:R-:W-:Y:S05]  /*16a90*/  BSYNC B2 ;  /* 0x0000000000027941 */ /* 0x000fea0003800000 */
.L_x_36660:
        /* <DEDUP_REMOVED lines=9> */
.L_x_36656:
        /* <DEDUP_REMOVED lines=12> */
.L_x_36665:
[----:B------:R-:W-:Y:S02]  /*16bf0*/  IMAD.MOV.U32 R7, RZ, RZ, R10 ;  /* 0x000000ffff077224 */ /* 0x000fe400078e000a */
.L_x_36666:
[----:B------:R-:W-:Y:S05]  /*16c00*/  BSYNC B2 ;  /* 0x0000000000027941 */ /* 0x000fea0003800000 */
.L_x_36664:
        /* <DEDUP_REMOVED lines=16> */
.L_x_36670:
[----:B------:R-:W-:Y:S05]  /*16d10*/  BSYNC B3 ;  /* 0x0000000000037941 */ /* 0x000fea0003800000 */
.L_x_36669:
        /* <DEDUP_REMOVED lines=44> */
.L_x_36668:
[----:B------:R-:W-:Y:S05]  /*16fe0*/  BSYNC B2 ;  /* 0x0000000000027941 */ /* 0x000fea0003800000 */
.L_x_36667:
        /* <DEDUP_REMOVED lines=11> */
.L_x_36671:
        /* <DEDUP_REMOVED lines=12> */
.L_x_36674:
[----:B------:R-:W-:Y:S02]  /*17160*/  IMAD.MOV.U32 R7, RZ, RZ, R10 ;  /* 0x000000ffff077224 */ /* 0x000fe400078e000a */
.L_x_36675:
[----:B------:R-:W-:Y:S05]  /*17170*/  BSYNC B2 ;  /* 0x0000000000027941 */ /* 0x000fea0003800000 */
.L_x_36673:
        /* <DEDUP_REMOVED lines=16> */
.L_x_36679:
[----:B------:R-:W-:Y:S05]  /*17280*/  BSYNC B3 ;  /* 0x0000000000037941 */ /* 0x000fea0003800000 */
.L_x_36678:
        /* <DEDUP_REMOVED lines=44> */
.L_x_36677:
[----:B------:R-:W-:Y:S05]  /*17550*/  BSYNC B2 ;  /* 0x0000000000027941 */ /* 0x000fea0003800000 */
.L_x_36676:
        /* <DEDUP_REMOVED lines=9> */
.L_x_36672:
        /* <DEDUP_REMOVED lines=12> */
.L_x_36681:
[----:B------:R-:W-:Y:S02]  /*176b0*/  IMAD.MOV.U32 R17, RZ, RZ, R10 ;  /* 0x000000ffff117224 */ /* 0x000fe400078e000a */
.L_x_36682:
[----:B------:R-:W-:Y:S05]  /*176c0*/  BSYNC B2 ;  /* 0x0000000000027941 */ /* 0x000fea0003800000 */
.L_x_36680:
        /* <DEDUP_REMOVED lines=16> */
.L_x_36686:
[----:B------:R-:W-:Y:S05]  /*177d0*/  BSYNC B3 ;  /* 0x0000000000037941 */ /* 0x000fea0003800000 */
.L_x_36685:
        /* <DEDUP_REMOVED lines=44> */
.L_x_36684:
[----:B------:R-:W-:Y:S05]  /*17aa0*/  BSYNC B2 ;  /* 0x0000000000027941 */ /* 0x000fea0003800000 */
.L_x_36683:
        /* <DEDUP_REMOVED lines=11> */
.L_x_36687:
        /* <DEDUP_REMOVED lines=12> */
.L_x_36690:
[----:B------:R-:W-:Y:S02]  /*17c20*/  IMAD.MOV.U32 R15, RZ, RZ, R10 ;  /* 0x000000ffff0f7224 */ /* 0x000fe400078e000a */
.L_x_36691:
[----:B------:R-:W-:Y:S05]  /*17c30*/  BSYNC B2 ;  /* 0x0000000000027941 */ /* 0x000fea0003800000 */
.L_x_36689:
        /* <DEDUP_REMOVED lines=16> */
.L_x_36695:
[----:B------:R-:W-:Y:S05]  /*17d40*/  BSYNC B3 ;  /* 0x0000000000037941 */ /* 0x000fea0003800000 */
.L_x_36694:
        /* <DEDUP_REMOVED lines=44> */
.L_x_36693:
[----:B------:R-:W-:Y:S05]  /*18010*/  BSYNC B2 ;  /* 0x0000000000027941 */ /* 0x000fea0003800000 */
.L_x_36692:
        /* <DEDUP_REMOVED lines=9> */
.L_x_36688:
        /* <DEDUP_REMOVED lines=12> */
.L_x_36697:
[----:B------:R-:W-:Y:S02]  /*18170*/  MOV R7, R10 ;  /* 0x0000000a00077202 */ /* 0x000fe40000000f00 */
.L_x_36698:
[----:B------:R-:W-:Y:S05]  /*18180*/  BSYNC B2 ;  /* 0x0000000000027941 */ /* 0x000fea0003800000 */
.L_x_36696:
        /* <DEDUP_REMOVED lines=16> */
.L_x_36702:
[----:B------:R-:W-:Y:S05]  /*18290*/  BSYNC B3 ;  /* 0x0000000000037941 */ /* 0x000fea0003800000 */
.L_x_36701:
        /* <DEDUP_REMOVED lines=44> */
.L_x_36700:
[----:B------:R-:W-:Y:S05]  /*18560*/  BSYNC B2 ;  /* 0x0000000000027941 */ /* 0x000fea0003800000 */
.L_x_36699:
        /* <DEDUP_REMOVED lines=11> */
.L_x_36703:
        /* <DEDUP_REMOVED lines=12> */
.L_x_36706:
[----:B------:R-:W-:Y:S02]  /*186e0*/  IMAD.MOV.U32 R16, RZ, RZ, R10 ;  /* 0x000000ffff107224 */ /* 0x000fe400078e000a */
.L_x_36707:
[----:B------:R-:W-:Y:S05]  /*186f0*/  BSYNC B2 ;  /* 0x0000000000027941 */ /* 0x000fea0003800000 */
.L_x_36705:
        /* <DEDUP_REMOVED lines=16> */
.L_x_36711:
[----:B------:R-:W-:Y:S05]  /*18800*/  BSYNC B3 ;  /* 0x0000000000037941 */ /* 0x000fea0003800000 */
.L_x_36710:
        /* <DEDUP_REMOVED lines=44> */
.L_x_36709:
[----:B------:R-:W-:Y:S05]  /*18ad0*/  BSYNC B2 ;  /* 0x0000000000027941 */ /* 0x000fea0003800000 */
.L_x_36708:
        /* <DEDUP_REMOVED lines=8> */
.L_x_36704:
        /* <DEDUP_REMOVED lines=27> */
.L_x_36712:
[----:B------:R-:W-:Y:S02]  /*18d10*/  IADD3 R11, R11, 0x20, RZ ;  /* 0x000000200b0b7810 */ /* 0x000fe40007ffe0ff */
.L_x_36647:
[----:B------:R-:W-:Y:S05]  /*18d20*/  BSYNC B1 ;  /* 0x0000000000017941 */ /* 0x000fea0003800000 */
.L_x_36646:
        /* <DEDUP_REMOVED lines=30> */
.L_x_36716:
[----:B------:R-:W-:Y:S02]  /*18f10*/  IMAD.MOV.U32 R17, RZ, RZ, R10 ;  /* 0x000000ffff117224 */ /* 0x000fe400078e000a */
.L_x_36717:
[----:B------:R-:W-:Y:S05]  /*18f20*/  BSYNC B2 ;  /* 0x0000000000027941 */ /* 0x000fea0003800000 */
.L_x_36715:
        /* <DEDUP_REMOVED lines=16> */
.L_x_36721:
[----:B------:R-:W-:Y:S05]  /*19030*/  BSYNC B3 ;  /* 0x0000000000037941 */ /* 0x000fea0003800000 */
.L_x_36720:
        /* <DEDUP_REMOVED lines=44> */
.L_x_36719:
[----:B------:R-:W-:Y:S05]  /*19300*/  BSYNC B2 ;  /* 0x0000000000027941 */ /* 0x000fea0003800000 */
.L_x_36718:
        /* <DEDUP_REMOVED lines=14> */
.L_x_36722:
        /* <DEDUP_REMOVED lines=12> */
.L_x_36725:
[----:B------:R-:W-:Y:S02]  /*194b0*/  MOV R13, R10 ;  /* 0x0000000a000d7202 */ /* 0x000fe40000000f00 */
.L_x_36726:
[----:B------:R-:W-:Y:S05]  /*194c0*/  BSYNC B2 ;  /* 0x0000000000027941 */ /* 0x000fea0003800000 */
.L_x_36724:
        /* <DEDUP_REMOVED lines=16> */
.L_x_36730:
[----:B------:R-:W-:Y:S05]  /*195d0*/  BSYNC B3 ;  /* 0x0000000000037941 */ /* 0x000fea0003800000 */
.L_x_36729:
        /* <DEDUP_REMOVED lines=44> */
.L_x_36728:
[----:B------:R-:W-:Y:S05]  /*198a0*/  BSYNC B2 ;  /* 0x0000000000027941 */ /* 0x000fea0003800000 */
.L_x_36727:
        /* <DEDUP_REMOVED lines=9> */
.L_x_36723:
        /* <DEDUP_REMOVED lines=12> */
.L_x_36732:
[----:B------:R-:W-:Y:S02]  /*19a00*/  IMAD.MOV.U32 R7, RZ, RZ, R10 ;  /* 0x000000ffff077224 */ /* 0x000fe400078e000a */
.L_x_36733:
[----:B------:R-:W-:Y:S05]  /*19a10*/  BSYNC B2 ;  /* 0x0000000000027941 */ /* 0x000fea0003800000 */
.L_x_36731:
        /* <DEDUP_REMOVED lines=16> */
.L_x_36737:
[----:B------:R-:W-:Y:S05]  /*19b20*/  BSYNC B3 ;  /* 0x0000000000037941 */ /* 0x000fea0003800000 */
.L_x_36736:
        /* <DEDUP_REMOVED lines=44> */
.L_x_36735:
[----:B------:R-:W-:Y:S05]  /*19df0*/  BSYNC B2 ;  /* 0x0000000000027941 */ /* 0x000fea0003800000 */
.L_x_36734:
        /* <DEDUP_REMOVED lines=11> */
.L_x_36738:
        /* <DEDUP_REMOVED lines=12> */
.L_x_36741:
[----:B------:R-:W-:Y:S02]  /*19f70*/  IMAD.MOV.U32 R7, RZ, RZ, R10 ;  /* 0x000000ffff077224 */ /* 0x000fe400078e000a */
.L_x_36742:
[----:B------:R-:W-:Y:S05]  /*19f80*/  BSYNC B2 ;  /* 0x0000000000027941 */ /* 0x000fea0003800000 */
.L_x_36740:
        /* <DEDUP_REMOVED lines=16> */
.L_x_36746:
[----:B------:R-:W-:Y:S05]  /*1a090*/  BSYNC B3 ;  /* 0x0000000000037941 */ /* 0x000fea0003800000 */
.L_x_36745:
        /* <DEDUP_REMOVED lines=44> */
.L_x_36744:
[----:B------:R-:W-:Y:S05]  /*1a360*/  BSYNC B2 ;  /* 0x0000000000027941 */ /* 0x000fea0003800000 */
.L_x_36743:
        /* <DEDUP_REMOVED lines=9> */
.L_x_36739:
        /* <DEDUP_REMOVED lines=12> */
.L_x_36748:
[----:B------:R-:W-:Y:S02]  /*1a4c0*/  IMAD.MOV.U32 R17, RZ, RZ, R10 ;  /* 0x000000ffff117224 */ /* 0x000fe400078e000a */
.L_x_36749:
[----:B------:R-:W-:Y:S05]  /*1a4d0*/  BSYNC B2 ;  /* 0x0000000000027941 */ /* 0x000fea0003800000 */
.L_x_36747:
        /* <DEDUP_REMOVED lines=16> */
.L_x_36753:
[----:B------:R-:W-:Y:S05]  /*1a5e0*/  BSYNC B3 ;  /* 0x0000000000037941 */ /* 0x000fea0003800000 */
.L_x_36752:
        /* <DEDUP_REMOVED lines=44> */
.L_x_36751:
[----:B------:R-:W-:Y:S05]  /*1a8b0*/  BSYNC B2 ;  /* 0x0000000000027941 */ /* 0x000fea0003800000 */
.L_x_36750:
        /* <DEDUP_REMOVED lines=11> */
.L_x_36754:
        /* <DEDUP_REMOVED lines=12> */
.L_x_36757:
[----:B------:R-:W-:Y:S02]  /*1aa30*/  IMAD.MOV.U32 R15, RZ, RZ, R10 ;  /* 0x000000ffff0f7224 */ /* 0x000fe400078e000a */
.L_x_36758:
[----:B------:R-:W-:Y:S05]  /*1aa40*/  BSYNC B2 ;  /* 0x0000000000027941 */ /* 0x000fea0003800000 */
.L_x_36756:
        /* <DEDUP_REMOVED lines=16> */
.L_x_36762:
[----:B------:R-:W-:Y:S05]  /*1ab50*/  BSYNC B3 ;  /* 0x0000000000037941 */ /* 0x000fea0003800000 */
.L_x_36761:
        /* <DEDUP_REMOVED lines=44> */
.L_x_36760:
[----:B------:R-:W-:Y:S05]  /*1ae20*/  BSYNC B2 ;  /* 0x0000000000027941 */ /* 0x000fea0003800000 */
.L_x_36759:
        /* <DEDUP_REMOVED lines=9> */
.L_x_36755:
        /* <DEDUP_REMOVED lines=12> */
.L_x_36764:
[----:B------:R-:W-:Y:S02]  /*1af80*/  IMAD.MOV.U32 R7, RZ, RZ, R10 ;  /* 0x000000ffff077224 */ /* 0x000fe400078e000a */
.L_x_36765:
[----:B------:R-:W-:Y:S05]  /*1af90*/  BSYNC B2 ;  /* 0x0000000000027941 */ /* 0x000fea0003800000 */
.L_x_36763:
        /* <DEDUP_REMOVED lines=16> */
.L_x_36769:
[----:B------:R-:W-:Y:S05]  /*1b0a0*/  BSYNC B3 ;  /* 0x0000000000037941 */ /* 0x000fea0003800000 */
.L_x_36768:
        /* <DEDUP_REMOVED lines=44> */
.L_x_36767:
[----:B------:R-:W-:Y:S05]  /*1b370*/  BSYNC B2 ;  /* 0x0000000000027941 */ /* 0x000fea0003800000 */
.L_x_36766:
        /* <DEDUP_REMOVED lines=11> */
.L_x_36770:
        /* <DEDUP_REMOVED lines=12> */
.L_x_36773:
[----:B------:R-:W-:Y:S02]  /*1b4f0*/  IMAD.MOV.U32 R16, RZ, RZ, R10 ;  /* 0x000000ffff107224 */ /* 0x000fe400078e000a */
.L_x_36774:
[----:B------:R-:W-:Y:S05]  /*1b500*/  BSYNC B2 ;  /* 0x0000000000027941 */ /* 0x000fea0003800000 */
.L_x_36772:
        /* <DEDUP_REMOVED lines=16> */
.L_x_36778:
[----:B------:R-:W-:Y:S05]  /*1b610*/  BSYNC B3 ;  /* 0x0000000000037941 */ /* 0x000fea0003800000 */
.L_x_36777:
        /* <DEDUP_REMOVED lines=44> */
.L_x_36776:
[----:B------:R-:W-:Y:S05]  /*1b8e0*/  BSYNC B2 ;  /* 0x0000000000027941 */ /* 0x000fea0003800000 */
.L_x_36775:
        /* <DEDUP_REMOVED lines=8> */
.L_x_36771:
        /* <DEDUP_REMOVED lines=27> */
.L_x_36779:
[----:B------:R-:W-:Y:S02]  /*1bb20*/  IADD3 R11, R11, 0x20, RZ ;  /* 0x000000200b0b7810 */ /* 0x000fe40007ffe0ff */
.L_x_36714:
[----:B------:R-:W-:Y:S05]  /*1bb30*/  BSYNC B1 ;  /* 0x0000000000017941 */ /* 0x000fea0003800000 */
.L_x_36713:
        /* <DEDUP_REMOVED lines=30> */
.L_x_36783:
[----:B------:R-:W-:Y:S02]  /*1bd20*/  IMAD.MOV.U32 R17, RZ, RZ, R10 ;  /* 0x000000ffff117224 */ /* 0x000fe400078e000a */
.L_x_36784:
[----:B------:R-:W-:Y:S05]  /*1bd30*/  BSYNC B2 ;  /* 0x0000000000027941 */ /* 0x000fea0003800000 */
.L_x_36782:
        /* <DEDUP_REMOVED lines=16> */
.L_x_36788:
[----:B------:R-:W-:Y:S05]  /*1be40*/  BSYNC B3 ;  /* 0x0000000000037941 */ /* 0x000fea0003800000 */
.L_x_36787:
        /* <DEDUP_REMOVED lines=44> */
.L_x_36786:
[----:B------:R-:W-:Y:S05]  /*1c110*/  BSYNC B2 ;  /* 0x0000000000027941 */ /* 0x000fea0003800000 */
.L_x_36785:
        /* <DEDUP_REMOVED lines=14> */
.L_x_36789:
        /* <DEDUP_REMOVED lines=12> */
.L_x_36792:
[----:B------:R-:W-:Y:S02]  /*1c2c0*/  IMAD.MOV.U32 R13, RZ, RZ, R10 ;  /* 0x000000ffff0d7224 */ /* 0x000fe400078e000a */
.L_x_36793:
[----:B------:R-:W-:Y:S05]  /*1c2d0*/  BSYNC B2 ;  /* 0x0000000000027941 */ /* 0x000fea0003800000 */
.L_x_36791:
        /* <DEDUP_REMOVED lines=16> */
.L_x_36797:
[----:B------:R-:W-:Y:S05]  /*1c3e0*/  BSYNC B3 ;  /* 0x0000000000037941 */ /* 0x000fea0003800000 */
.L_x_36796:
        /* <DEDUP_REMOVED lines=44> */
.L_x_36795:
[----:B------:R-:W-:Y:S05]  /*1c6b0*/  BSYNC B2 ;  /* 0x0000000000027941 */ /* 0x000fea0003800000 */
.L_x_36794:
        /* <DEDUP_REMOVED lines=9> */
.L_x_36790:
        /* <DEDUP_REMOVED lines=12> */
.L_x_36799:
[----:B------:R-:W-:Y:S02]  /*1c810*/  IMAD.MOV.U32 R7, RZ, RZ, R10 ;  /* 0x000000ffff077224 */ /* 0x000fe400078e000a */
.L_x_36800:
[----:B------:R-:W-:Y:S05]  /*1c820*/  BSYNC B2 ;  /* 0x0000000000027941 */ /* 0x000fea0003800000 */
.L_x_36798:
        /* <DEDUP_REMOVED lines=16> */
.L_x_36804:
[----:B------:R-:W-:Y:S05]  /*1c930*/  BSYNC B3 ;  /* 0x0000000000037941 */ /* 0x000fea0003800000 */
.L_x_36803:
        /* <DEDUP_REMOVED lines=44> */
.L_x_36802:
[----:B------:R-:W-:Y:S05]  /*1cc00*/  BSYNC B2 ;  /* 0x0000000000027941 */ /* 0x000fea0003800000 */
.L_x_36801:
        /* <DEDUP_REMOVED lines=11> */
.L_x_36805:
        /* <DEDUP_REMOVED lines=12> */
.L_x_36808:
[----:B------:R-:W-:Y:S02]  /*1cd80*/  IMAD.MOV.U32 R7, RZ, RZ, R10 ;  /* 0x000000ffff077224 */ /* 0x000fe400078e000a */
.L_x_36809:
[----:B------:R-:W-:Y:S05]  /*1cd90*/  BSYNC B2 ;  /* 0x0000000000027941 */ /* 0x000fea0003800000 */
.L_x_36807:
        /* <DEDUP_REMOVED lines=16> */
.L_x_36813:
[----:B------:R-:W-:Y:S05]  /*1cea0*/  BSYNC B3 ;  /* 0x0000000000037941 */ /* 0x000fea0003800000 */
.L_x_36812:
        /* <DEDUP_REMOVED lines=44> */
.L_x_36811:
[----:B------:R-:W-:Y:S05]  /*1d170*/  BSYNC B2 ;  /* 0x0000000000027941 */ /* 0x000fea0003800000 */
.L_x_36810:
        /* <DEDUP_REMOVED lines=9> */
.L_x_36806:
        /* <DEDUP_REMOVED lines=12> */
.L_x_36815:
[----:B------:R-:W-:Y:S02]  /*1d2d0*/  IMAD.MOV.U32 R17, RZ, RZ, R10 ;  /* 0x000000ffff117224 */ /* 0x000fe400078e000a */
.L_x_36816:
[----:B------:R-:W-:Y:S05]  /*1d2e0*/  BSYNC B2 ;  /* 0x0000000000027941 */ /* 0x000fea0003800000 */
.L_x_36814:
        /* <DEDUP_REMOVED lines=16> */
.L_x_36820:
[----:B------:R-:W-:Y:S05]  /*1d3f0*/  BSYNC B3 ;  /* 0x0000000000037941 */ /* 0x000fea0003800000 */
.L_x_36819:
        /* <DEDUP_REMOVED lines=44> */
.L_x_36818:
[----:B------:R-:W-:Y:S05]  /*1d6c0*/  BSYNC B2 ;  /* 0x0000000000027941 */ /* 0x000fea0003800000 */
.L_x_36817:
        /* <DEDUP_REMOVED lines=11> */
.L_x_36821:
        /* <DEDUP_REMOVED lines=12> */
.L_x_36824:
[----:B------:R-:W-:Y:S02]  /*1d840*/  MOV R15, R10 ;  /* 0x0000000a000f7202 */ /* 0x000fe40000000f00 */
.L_x_36825:
[----:B------:R-:W-:Y:S05]  /*1d850*/  BSYNC B2 ;  /* 0x0000000000027941 */ /* 0x000fea0003800000 */
.L_x_36823:
        /* <DEDUP_REMOVED lines=16> */
.L_x_36829:
[----:B------:R-:W-:Y:S05]  /*1d960*/  BSYNC B3 ;  /* 0x0000000000037941 */ /* 0x000fea0003800000 */
.L_x_36828:
        /* <DEDUP_REMOVED lines=44> */
.L_x_36827:
[----:B------:R-:W-:Y:S05]  /*1dc30*/  BSYNC B2 ;  /* 0x0000000000027941 */ /* 0x000fea0003800000 */
.L_x_36826:
        /* <DEDUP_REMOVED lines=9> */
.L_x_36822:
        /* <DEDUP_REMOVED lines=12> */
.L_x_36831:
[----:B------:R-:W-:Y:S02]  /*1dd90*/  IMAD.MOV.U32 R7, RZ, RZ, R10 ;  /* 0x000000ffff077224 */ /* 0x000fe400078e000a */
.L_x_36832:
[----:B------:R-:W-:Y:S05]  /*1dda0*/  BSYNC B2 ;  /* 0x0000000000027941 */ /* 0x000fea0003800000 */
.L_x_36830:
        /* <DEDUP_REMOVED lines=16> */
.L_x_36836:
[----:B------:R-:W-:Y:S05]  /*1deb0*/  BSYNC B3 ;  /* 0x0000000000037941 */ /* 0x000fea0003800000 */
.L_x_36835:
        /* <DEDUP_REMOVED lines=44> */
.L_x_36834:
[----:B------:R-:W-:Y:S05]  /*1e180*/  BSYNC B2 ;  /* 0x0000000000027941 */ /* 0x000fea0003800000 */
.L_x_36833:
        /* <DEDUP_REMOVED lines=11> */
.L_x_36837:
        /* <DEDUP_REMOVED lines=12> */
.L_x_36840:
[----:B------:R-:W-:Y:S02]  /*1e300*/  IMAD.MOV.U32 R16, RZ, RZ, R10 ;  /* 0x000000ffff107224 */ /* 0x000fe400078e000a */
.L_x_36841:
[----:B------:R-:W-:Y:S05]  /*1e310*/  BSYNC B2 ;  /* 0x0000000000027941 */ /* 0x000fea0003800000 */
.L_x_36839:
        /* <DEDUP_REMOVED lines=16> */
.L_x_36845:
[----:B------:R-:W-:Y:S05]  /*1e420*/  BSYNC B3 ;  /* 0x0000000000037941 */ /* 0x000fea0003800000 */
.L_x_36844:
        /* <DEDUP_REMOVED lines=44> */
.L_x_36843:
[----:B------:R-:W-:Y:S05]  /*1e6f0*/  BSYNC B2 ;  /* 0x0000000000027941 */ /* 0x000fea0003800000 */
.L_x_36842:
        /* <DEDUP_REMOVED lines=8> */
.L_x_36838:
        /* <DEDUP_REMOVED lines=27> */
.L_x_36846:
[----:B------:R-:W-:Y:S02]  /*1e930*/  IADD3 R11, R11, 0x20, RZ ;  /* 0x000000200b0b7810 */ /* 0x000fe40007ffe0ff */
.L_x_36781:
[----:B------:R-:W-:Y:S05]  /*1e940*/  BSYNC B1 ;  /* 0x0000000000017941 */ /* 0x000fea0003800000 */
.L_x_36780:
        /* <DEDUP_REMOVED lines=30> */
.L_x_36850:
[----:B------:R-:W-:Y:S02]  /*1eb30*/  IMAD.MOV.U32 R17, RZ, RZ, R10 ;  /* 0x000000ffff117224 */ /* 0x000fe400078e000a */
.L_x_36851:
[----:B------:R-:W-:Y:S05]  /*1eb40*/  BSYNC B2 ;  /* 0x0000000000027941 */ /* 0x000fea0003800000 */
.L_x_36849:
        /* <DEDUP_REMOVED lines=16> */
.L_x_36855:
[----:B------:R-:W-:Y:S05]  /*1ec50*/  BSYNC B3 ;  /* 0x0000000000037941 */ /* 0x000fea0003800000 */
.L_x_36854:
        /* <DEDUP_REMOVED lines=44> */
.L_x_36853:
[----:B------:R-:W-:Y:S05]  /*1ef20*/  BSYNC B2 ;  /* 0x0000000000027941 */ /* 0x000fea0003800000 */
.L_x_36852:
        /* <DEDUP_REMOVED lines=14> */
.L_x_36856:
        /* <DEDUP_REMOVED lines=12> */
.L_x_36859:
[----:B------:R-:W-:Y:S02]  /*1f0d0*/  IMAD.MOV.U32 R13, RZ, RZ, R10 ;  /* 0x000000ffff0d7224 */ /* 0x000fe400078e000a */
.L_x_36860:
[----:B------:R-:W-:Y:S05]  /*1f0e0*/  BSYNC B2 ;  /* 0x0000000000027941 */ /* 0x000fea0003800000 */
.L_x_36858:
        /* <DEDUP_REMOVED lines=16> */
.L_x_36864:
[----:B------:R-:W-:Y:S05]  /*1f1f0*/  BSYNC B3 ;  /* 0x0000000000037941 */ /* 0x000fea0003800000 */
.L_x_36863:
        /* <DEDUP_REMOVED lines=44> */
.L_x_36862:
[----:B------:R-:W-:Y:S05]  /*1f4c0*/  BSYNC B2 ;  /* 0x0000000000027941 */ /* 0x000fea0003800000 */
.L_x_36861:
        /* <DEDUP_REMOVED lines=9> */
.L_x_36857:
        /* <DEDUP_REMOVED lines=12> */
.L_x_36866:
[----:B------:R-:W-:Y:S02]  /*1f620*/  IMAD.MOV.U32 R7, RZ, RZ, R10 ;  /* 0x000000ffff077224 */ /* 0x000fe400078e000a */
.L_x_36867:
[----:B------:R-:W-:Y:S05]  /*1f630*/  BSYNC B2 ;  /* 0x0000000000027941 */ /* 0x000fea0003800000 */
.L_x_36865:
        /* <DEDUP_REMOVED lines=16> */
.L_x_36871:
[----:B------:R-:W-:Y:S05]  /*1f740*/  BSYNC B3 ;  /* 0x0000000000037941 */ /* 0x000fea0003800000 */
.L_x_36870:
        /* <DEDUP_REMOVED lines=44> */
.L_x_36869:
[----:B------:R-:W-:Y:S05]  /*1fa10*/  BSYNC B2 ;  /* 0x0000000000027941 */ /* 0x000fea0003800000 */
.L_x_36868:
        /* <DEDUP_REMOVED lines=11> */
.L_x_36872:
        /* <DEDUP_REMOVED lines=12> */
.L_x_36875:
[----:B------:R-:W-:Y:S02]  /*1fb90*/  IMAD.MOV.U32 R7, RZ, RZ, R10 ;  /* 0x000000ffff077224 */ /* 0x000fe400078e000a */
.L_x_36876:
[----:B------:R-:W-:Y:S05]  /*1fba0*/  BSYNC B2 ;  /* 0x0000000000027941 */ /* 0x000fea0003800000 */
.L_x_36874:
        /* <DEDUP_REMOVED lines=16> */
.L_x_36880:
[----:B------:R-:W-:Y:S05]  /*1fcb0*/  BSYNC B3 ;  /* 0x0000000000037941 */ /* 0x000fea0003800000 */
.L_x_36879:
        /* <DEDUP_REMOVED lines=44> */
.L_x_36878:
[----:B------:R-:W-:Y:S05]  /*1ff80*/  BSYNC B2 ;  /* 0x0000000000027941 */ /* 0x000fea0003800000 */
.L_x_36877:
        /* <DEDUP_REMOVED lines=9> */
.L_x_36873:
        /* <DEDUP_REMOVED lines=12> */
.L_x_36882:
[----:B------:R-:W-:Y:S02]  /*200e0*/  MOV R17, R10 ;  /* 0x0000000a00117202 */ /* 0x000fe40000000f00 */
.L_x_36883:
[----:B------:R-:W-:Y:S05]  /*200f0*/  BSYNC B2 ;  /* 0x0000000000027941 */ /* 0x000fea0003800000 */
.L_x_36881:
        /* <DEDUP_REMOVED lines=16> */
.L_x_36887:
[----:B------:R-:W-:Y:S05]  /*20200*/  BSYNC B3 ;  /* 0x0000000000037941 */ /* 0x000fea0003800000 */
.L_x_36886:
        /* <DEDUP_REMOVED lines=44> */
.L_x_36885:
[----:B------:R-:W-:Y:S05]  /*204d0*/  BSYNC B2 ;  /* 0x0000000000027941 */ /* 0x000fea0003800000 */
.L_x_36884:
        /* <DEDUP_REMOVED lines=11> */
.L_x_36888:
        /* <DEDUP_REMOVED lines=12> */
.L_x_36891:
[----:B------:R-:W-:Y:S02]  /*20650*/  IMAD.MOV.U32 R15, RZ, RZ, R10 ;  /* 0x000000ffff0f7224 */ /* 0x000fe400078e000a */
.L_x_36892:
[----:B------:R-:W-:Y:S05]  /*20660*/  BSYNC B2 ;  /* 0x0000000000027941 */ /* 0x000fea0003800000 */
.L_x_36890:
        /* <DEDUP_REMOVED lines=16> */
.L_x_36896:
[----:B------:R-:W-:Y:S05]  /*20770*/  BSYNC B3 ;  /* 0x0000000000037941 */ /* 0x000fea0003800000 */
.L_x_36895:
        /* <DEDUP_REMOVED lines=44> */
.L_x_36894:
[----:B------:R-:W-:Y:S05]  /*20a40*/  BSYNC B2 ;  /* 0x0000000000027941 */ /* 0x000fea0003800000 */
.L_x_36893:
        /* <DEDUP_REMOVED lines=9> */
.L_x_36889:
        /* <DEDUP_REMOVED lines=12> */
.L_x_36898:
[----:B------:R-:W-:Y:S02]  /*20ba0*/  IMAD.MOV.U32 R7, RZ, RZ, R10 ;  /* 0x000000ffff077224 */ /* 0x000fe400078e000a */
.L_x_36899:
[----:B------:R-:W-:Y:S05]  /*20bb0*/  BSYNC B2 ;  /* 0x0000000000027941 */ /* 0x000fea0003800000 */
.L_x_36897:
        /* <DEDUP_REMOVED lines=16> */
.L_x_36903:
[----:B------:R-:W-:Y:S05]  /*20cc0*/  BSYNC B3 ;  /* 0x0000000000037941 */ /* 0x000fea0003800000 */
.L_x_36902:
        /* <DEDUP_REMOVED lines=44> */
.L_x_36901:
[----:B------:R-:W-:Y:S05]  /*20f90*/  BSYNC B2 ;  /* 0x0000000000027941 */ /* 0x000fea0003800000 */
.L_x_36900:
        /* <DEDUP_REMOVED lines=11> */
.L_x_36904:
        /* <DEDUP_REMOVED lines=12> */
.L_x_36907:
[----:B------:R-:W-:Y:S02]  /*21110*/  IMAD.MOV.U32 R16, RZ, RZ, R10 ;  /* 0x000000ffff107224 */ /* 0x000fe400078e000a */
.L_x_36908:
[----:B------:R-:W-:Y:S05]  /*21120*/  BSYNC B2 ;  /* 0x0000000000027941 */ /* 0x000fea0003800000 */
.L_x_36906:
        /* <DEDUP_REMOVED lines=16> */
.L_x_36912:
[----:B------:R-:W-:Y:S05]  /*21230*/  BSYNC B3 ;  /* 0x0000000000037941 */ /* 0x000fea0003800000 */
.L_x_36911:
        /* <DEDUP_REMOVED lines=44> */
.L_x_36910:
[----:B------:R-:W-:Y:S05]  /*21500*/  BSYNC B2 ;  /* 0x0000000000027941 */ /* 0x000fea0003800000 */
.L_x_36909:
        /* <DEDUP_REMOVED lines=8> */
.L_x_36905:
        /* <DEDUP_REMOVED lines=27> */
.L_x_36913:
[----:B------:R-:W-:Y:S02]  /*21740*/  IADD3 R11, R11, 0x20, RZ ;  /* 0x000000200b0b7810 */ /* 0x000fe40007ffe0ff */
.L_x_36848:
[----:B------:R-:W-:Y:S05]  /*21750*/  BSYNC B1 ;  /* 0x0000000000017941 */ /* 0x000fea0003800000 */
.L_x_36847:
        /* <DEDUP_REMOVED lines=30> */
.L_x_36917:
[----:B------:R-:W-:Y:S02]  /*21940*/  IMAD.MOV.U32 R17, RZ, RZ, R10 ;  /* 0x000000ffff117224 */ /* 0x000fe400078e000a */
.L_x_36918:
[----:B------:R-:W-:Y:S05]  /*21950*/  BSYNC B2 ;  /* 0x0000000000027941 */ /* 0x000fea0003800000 */
.L_x_36916:
        /* <DEDUP_REMOVED lines=16> */
.L_x_36922:
[----:B------:R-:W-:Y:S05]  /*21a60*/  BSYNC B3 ;  /* 0x0000000000037941 */ /* 0x000fea0003800000 */
.L_x_36921:
        /* <DEDUP_REMOVED lines=44> */
.L_x_36920:
[----:B------:R-:W-:Y:S05]  /*21d30*/  BSYNC B2 ;  /* 0x0000000000027941 */ /* 0x000fea0003800000 */
.L_x_36919:
        /* <DEDUP_REMOVED lines=14> */
.L_x_36923:
        /* <DEDUP_REMOVED lines=12> */
.L_x_36926:
[----:B------:R-:W-:Y:S02]  /*21ee0*/  IMAD.MOV.U32 R13, RZ, RZ, R10 ;  /* 0x000000ffff0d7224 */ /* 0x000fe400078e000a */
.L_x_36927:
[----:B------:R-:W-:Y:S05]  /*21ef0*/  BSYNC B2 ;  /* 0x0000000000027941 */ /* 0x000fea0003800000 */
.L_x_36925:
        /* <DEDUP_REMOVED lines=16> */
.L_x_36931:
[----:B------:R-:W-:Y:S05]  /*22000*/  BSYNC B3 ;  /* 0x0000000000037941 */ /* 0x000fea0003800000 */
.L_x_36930:
        /* <DEDUP_REMOVED lines=44> */
.L_x_36929:
[----:B------:R-:W-:Y:S05]  /*222d0*/  BSYNC B2 ;  /* 0x0000000000027941 */ /* 0x000fea0003800000 */
.L_x_36928:
        /* <DEDUP_REMOVED lines=9> */
.L_x_36924:
        /* <DEDUP_REMOVED lines=12> */
.L_x_36933:
[----:B------:R-:W-:Y:S02]  /*22430*/  IMAD.MOV.U32 R7, RZ, RZ, R10 ;  /* 0x000000ffff077224 */ /* 0x000fe400078e000a */
.L_x_36934:
[----:B------:R-:W-:Y:S05]  /*22440*/  BSYNC B2 ;  /* 0x0000000000027941 */ /* 0x000fea0003800000 */
.L_x_36932:
        /* <DEDUP_REMOVED lines=16> */
.L_x_36938:
[----:B------:R-:W-:Y:S05]  /*22550*/  BSYNC B3 ;  /* 0x0000000000037941 */ /* 0x000fea0003800000 */
.L_x_36937:
        /* <DEDUP_REMOVED lines=44> */
.L_x_36936:
[----:B------:R-:W-:Y:S05]  /*22820*/  BSYNC B2 ;  /* 0x0000000000027941 */ /* 0x000fea0003800000 */
.L_x_36935:
        /* <DEDUP_REMOVED lines=11> */
.L_x_36939:
        /* <DEDUP_REMOVED lines=12> */
.L_x_36942:
[----:B------:R-:W-:Y:S02]  /*229a0*/  IMAD.MOV.U32 R7, RZ, RZ, R10 ;  /* 0x000000ffff077224 */ /* 0x000fe400078e000a */
.L_x_36943:
[----:B------:R-:W-:Y:S05]  /*229b0*/  BSYNC B2 ;  /* 0x0000000000027941 */ /* 0x000fea0003800000 */
.L_x_36941:
        /* <DEDUP_REMOVED lines=16> */
.L_x_36947:
[----:B------:R-:W-:Y:S05]  /*22ac0*/  BSYNC B3 ;  /* 0x0000000000037941 */ /* 0x000fea0003800000 */
.L_x_36946:
        /* <DEDUP_REMOVED lines=44> */
.L_x_36945:
[----:B------:R-:W-:Y:S05]  /*22d90*/  BSYNC B2 ;  /* 0x0000000000027941 */ /* 0x000fea0003800000 */
.L_x_36944:
        /* <DEDUP_REMOVED lines=9> */
.L_x_36940:
        /* <DEDUP_REMOVED lines=12> */
.L_x_36949:
[----:B------:R-:W-:Y:S02]  /*22ef0*/  IMAD.MOV.U32 R17, RZ, RZ, R10 ;  /* 0x000000ffff117224 */ /* 0x000fe400078e000a */
.L_x_36950:
[----:B------:R-:W-:Y:S05]  /*22f00*/  BSYNC B2 ;  /* 0x0000000000027941 */ /* 0x000fea0003800000 */
.L_x_36948:
        /* <DEDUP_REMOVED lines=16> */
.L_x_36954:
[----:B------:R-:W-:Y:S05]  /*23010*/  BSYNC B3 ;  /* 0x0000000000037941 */ /* 0x000fea0003800000 */
.L_x_36953:
        /* <DEDUP_REMOVED lines=44> */
.L_x_36952:
[----:B------:R-:W-:Y:S05]  /*232e0*/  BSYNC B2 ;  /* 0x0000000000027941 */ /* 0x000fea0003800000 */
.L_x_36951:
        /* <DEDUP_REMOVED lines=11> */
.L_x_36955:
        /* <DEDUP_REMOVED lines=12> */
.L_x_36958:
[----:B------:R-:W-:Y:S02]  /*23460*/  IMAD.MOV.U32 R15, RZ, RZ, R10 ;  /* 0x000000ffff0f7224 */ /* 0x000fe400078e000a */
.L_x_36959:
[----:B------:R-:W-:Y:S05]  /*23470*/  BSYNC B2 ;  /* 0x0000000000027941 */ /* 0x000fea0003800000 */
.L_x_36957:
        /* <DEDUP_REMOVED lines=16> */
.L_x_36963:
[----:B------:R-:W-:Y:S05]  /*23580*/  BSYNC B3 ;  /* 0x0000000000037941 */ /* 0x000fea0003800000 */
.L_x_36962:
        /* <DEDUP_REMOVED lines=44> */
.L_x_36961:
[----:B------:R-:W-:Y:S05]  /*23850*/  BSYNC B2 ;  /* 0x0000000000027941 */ /* 0x000fea0003800000 */
.L_x_36960:
        /* <DEDUP_REMOVED lines=9> */
.L_x_36956:
        /* <DEDUP_REMOVED lines=12> */
.L_x_36965:
[----:B------:R-:W-:Y:S02]  /*239b0*/  IMAD.MOV.U32 R7, RZ, RZ, R10 ;  /* 0x000000ffff077224 */ /* 0x000fe400078e000a */
.L_x_36966:
[----:B------:R-:W-:Y:S05]  /*239c0*/  BSYNC B2 ;  /* 0x0000000000027941 */ /* 0x000fea0003800000 */
.L_x_36964:
        /* <DEDUP_REMOVED lines=16> */
.L_x_36970:
[----:B------:R-:W-:Y:S05]  /*23ad0*/  BSYNC B3 ;  /* 0x0000000000037941 */ /* 0x000fea0003800000 */
.L_x_36969:
        /* <DEDUP_REMOVED lines=44> */
.L_x_36968:
[----:B------:R-:W-:Y:S05]  /*23da0*/  BSYNC B2 ;  /* 0x0000000000027941 */ /* 0x000fea0003800000 */
.L_x_36967:
        /* <DEDUP_REMOVED lines=11> */
.L_x_36971:
        /* <DEDUP_REMOVED lines=12> */
.L_x_36974:
[----:B------:R-:W-:Y:S02]  /*23f20*/  IMAD.MOV.U32 R16, RZ, RZ, R10 ;  /* 0x000000ffff107224 */ /* 0x000fe400078e000a */
.L_x_36975:
[----:B------:R-:W-:Y:S05]  /*23f30*/  BSYNC B2 ;  /* 0x0000000000027941 */ /* 0x000fea0003800000 */
.L_x_36973:
        /* <DEDUP_REMOVED lines=16> */
.L_x_36979:
[----:B------:R-:W-:Y:S05]  /*24040*/  BSYNC B3 ;  /* 0x0000000000037941 */ /* 0x000fea0003800000 */
.L_x_36978:
        /* <DEDUP_REMOVED lines=44> */
.L_x_36977:
[----:B------:R-:W-:Y:S05]  /*24310*/  BSYNC B2 ;  /* 0x0000000000027941 */ /* 0x000fea0003800000 */
.L_x_36976:
        /* <DEDUP_REMOVED lines=8> */
.L_x_36972:
        /* <DEDUP_REMOVED lines=8> */
[----:B------:R-:W-:-:S05]  /*24420*/  IADD3 R17, R193, R17, R192 ;  /* 0x00000011c1117210 */ /* 0x000fca0007ffe0c0 */
[----:B------:R-:W-:Y:S02]  /*24430*/  IMAD.IADD R194, R17, 0x1, R194 ;  /* 0x0000000111c27824 */ /* 0x000fe400078e02c2 */
[----:B------:R-:W-:Y:S01]  /*24440*/  IMAD.SHL.U32 R17, R11, 0x4, RZ ;  /* 0x000000040b117824 */ /* 0x000fe200078e00ff */
[----:B------:R-:W-:-:S04]  /*24450*/  SHF.R.U32.HI R11, RZ, 0x1e, R11 ;  /* 0x0000001eff0b7819 */ /* 0x000fc8000001160b */
        /* <DEDUP_REMOVED lines=15> */
.L_x_36915:
[----:B------:R-:W-:Y:S05]  /*24550*/  BSYNC B1 ;  /* 0x0000000000017941 */ /* 0x000fea0003800000 */
.L_x_36914:
        /* <DEDUP_REMOVED lines=74> */
.L_x_37008:
        /* <DEDUP_REMOVED lines=132> */
.L_x_37009:
[----:B------:R-:W-:Y:S01]  /*25240*/  @!P6 IMAD.MOV.U32 R192, RZ, RZ, 0x4 ;  /* 0x00000004ffc0e424 */ /* 0x000fe200078e00ff */
[----:B------:R-:W-:Y:S01]  /*25250*/  ISETP.NE.AND P0, PT, RZ, UR8, PT ;  /* 0x00000008ff007c0c */ /* 0x000fe2000bf05270 */
[----:B-1----:R-:W-:Y:S01]  /*25260*/  FADD.FTZ R11, R11, R194 ;  /* 0x000000c20b0b7221 */ /* 0x002fe20000010000 */
[----:B------:R-:W-:Y:S01]  /*25270*/  LOP3.LUT P1, RZ, R5, 0x20, RZ, 0xc0, !PT ;  /* 0x0000002005ff7812 */ /* 0x000fe2000782c0ff */
[----:B------:R-:W-:Y:S01]  /*25280*/  @!P6 IMAD.WIDE R192, R19, R192, c[0x0][0x1a0] ;  /* 0x0000680013c0e625 */ /* 0x000fe200078e02c0 */
[----:B------:R-:W-:Y:S04]  /*25290*/  BSSY B1, `(.L_x_36982) ;  /* 0x000002b000017945 */ /* 0x000fe80003800000 */
[----:B------:R1:W-:Y:S02]  /*252a0*/  @!P6 STG.E [R192.64], R17 ;  /* 0x00000011c000e986 */ /* 0x0003e4000c101906 */
[----:B-1----:R-:W-:-:S04]  /*252b0*/  IMAD.MOV.U32 R192, RZ, RZ, c[0x0][0x1e0] ;  /* 0x00007800ffc07624 */ /* 0x002fc800078e00ff */
[----:B------:R-:W-:Y:S02]  /*252c0*/  FFMA.FTZ R11, R11, R192, c[0x0][0x228] ;  /* 0x00008a000b0b7623 */ /* 0x000fe400000100c0 */
[----:B------:R-:W-:-:S05]  /*252d0*/  FMUL.FTZ R192, R17, R17 ;  /* 0x0000001111c07220 */ /* 0x000fca0000410000 */
[----:B------:R-:W-:-:S05]  /*252e0*/  FSEL R192, R192, RZ, P0 ;  /* 0x000000ffc0c07208 */ /* 0x000fca0000000000 */
[----:B------:R-:W-:Y:S02]  /*252f0*/  FADD.FTZ R11, R11, R192 ;  /* 0x000000c00b0b7221 */ /* 0x000fe40000010000 */
[----:B------:R-:W-:-:S04]  /*25300*/  @!P6 IMAD.MOV.U32 R192, RZ, RZ, 0x4 ;  /* 0x00000004ffc0e424 */ /* 0x000fc800078e00ff */
[----:B------:R-:W1:Y:S01]  /*25310*/  MUFU.RSQ R11, R11 ;  /* 0x0000000b000b7308 */ /* 0x000e620000001400 */
[----:B------:R-:W-:-:S05]  /*25320*/  @!P6 IMAD.WIDE R192, R19, R192, c[0x0][0x1a8] ;  /* 0x00006a0013c0e625 */ /* 0x000fca00078e02c0 */
[----:B-1----:R1:W-:Y:S01]  /*25330*/  @!P6 STG.E [R192.64], R11 ;  /* 0x0000000bc000e986 */ /* 0x0023e2000c101906 */
[----:B------:R-:W-:Y:S05]  /*25340*/  @!P1 BRA `(.L_x_36983) ;  /* 0x000001f000009947 */ /* 0x000fea0003800000 */
[----:B-1----:R-:W-:Y:S01]  /*25350*/  FSEL R192, R17, RZ, !P0 ;  /* 0x000000ff11c07208 */ /* 0x002fe20004000000 */
[----:B------:R-:W2:Y:S04]  /*25360*/  LDL R237, [R1+0x64] ;  /* 0x0000640001ed7983 */ /* 0x000ea80000100800 */
[--C-:B------:R-:W-:Y:S01]  /*25370*/  FADD.FTZ R195, R144, -R192.reuse ;  /* 0x800000c090c37221 */ /* 0x100fe20000010000 */
[----:B------:R-:W3:Y:S01]  /*25380*/  LDL R236, [R1+0x60] ;  /* 0x0000600001ec7983 */ /* 0x000ee20000100800 */
[----:B0-----:R-:W-:Y:S02]  /*25390*/  FADD.FTZ R194, R147, -R192 ;  /* 0x800000c093c27221 */ /* 0x001fe40000010000 */
[C---:B------:R-:W-:Y:S01]  /*253a0*/  FMUL.FTZ R238, R11.reuse, R195 ;  /* 0x000000c30bee7220 */ /* 0x040fe20000410000 */
[----:B------:R-:W4:Y:S01]  /*253b0*/  LDL R252, [R1+0x54] ;  /* 0x0000540001fc7983 */ /* 0x000f220000100800 */
[----:B------:R-:W-:-:S03]  /*253c0*/  FMUL.FTZ R249, R11, R194 ;  /* 0x000000c20bf97220 */ /* 0x000fc60000410000 */
[----:B------:R-:W4:Y:S04]  /*253d0*/  LDL R195, [R1+0x6c] ;  /* 0x00006c0001c37983 */ /* 0x000f280000100800 */
[----:B------:R-:W4:Y:S01]  /*253e0*/  LDL R194, [R1+0x68] ;  /* 0x0000680001c27983 */ /* 0x000f220000100800 */
[--C-:B------:R-:W-:Y:S02]  /*253f0*/  FADD.FTZ R193, R146, -R192.reuse ;  /* 0x800000c092c17221 */ /* 0x100fe40000010000 */
[----:B------:R-:W-:Y:S01]  /*25400*/  FADD.FTZ R192, R145, -R192 ;  /* 0x800000c091c07221 */ /* 0x000fe20000010000 */
[----:B------:R-:W4:Y:S01]  /*25410*/  LDL R251, [R1+0x50] ;  /* 0x0000500001fb7983 */ /* 0x000f220000100800 */
[C---:B------:R-:W-:Y:S02]  /*25420*/  FMUL.FTZ R248, R11.reuse, R193 ;  /* 0x000000c10bf87220 */ /* 0x040fe40000410000 */
[----:B------:R-:W-:-:S02]  /*25430*/  FMUL.FTZ R239, R11, R192 ;  /* 0x000000c00bef7220 */ /* 0x000fc40000410000 */
[----:B------:R-:W-:Y:S02]  /*25440*/  IMAD.MOV.U32 R250, RZ, RZ, 0x10 ;  /* 0x00000010fffa7424 */ /* 0x000fe400078e00ff */
[----:B--2--5:R-:W-:Y:S02]  /*25450*/  FFMA.FTZ R193, R237, R239, R21 ;  /* 0x000000efedc17223 */ /* 0x024fe40000010015 */
[----:B---3--:R-:W-:Y:S02]  /*25460*/  FFMA.FTZ R192, R236, R238, R20 ;  /* 0x000000eeecc07223 */ /* 0x008fe40000010014 */
[----:B------:R-:W-:-:S04]  /*25470*/  IMAD.WIDE.U32 R236, R18, R250, c[0x0][0x208] ;  /* 0x0000820012ec7625 */ /* 0x000fc800078e00fa */
[----:B----4-:R-:W-:Y:S02]  /*25480*/  FFMA.FTZ R195, R195, R249, R23 ;  /* 0x000000f9c3c37223 */ /* 0x010fe40000010017 */
[----:B------:R-:W-:-:S05]  /*25490*/  FFMA.FTZ R194, R194, R248, R22 ;  /* 0x000000f8c2c27223 */ /* 0x000fca0000010016 */
[----:B------:R0:W-:Y:S04]  /*254a0*/  STG.E.128 [R236.64], R192 ;  /* 0x000000c0ec007986 */ /* 0x0001e8000c101d06 */
[----:B0-----:R-:W2:Y:S04]  /*254b0*/  LDL R236, [R1+0x5c] ;  /* 0x00005c0001ec7983 */ /* 0x001ea80000100800 */
[----:B------:R-:W3:Y:S01]  /*254c0*/  LDL R237, [R1+0x58] ;  /* 0x0000580001ed7983 */ /* 0x000ee20000100800 */
[----:B------:R-:W-:Y:S02]  /*254d0*/  FFMA.FTZ R193, R252, R239, R25 ;  /* 0x000000effcc17223 */ /* 0x000fe40000010019 */
[----:B------:R-:W-:-:S02]  /*254e0*/  FFMA.FTZ R192, R251, R238, R24 ;  /* 0x000000eefbc07223 */ /* 0x000fc40000010018 */
[----:B--2---:R-:W-:Y:S02]  /*254f0*/  FFMA.FTZ R195, R236, R249, R27 ;  /* 0x000000f9ecc37223 */ /* 0x004fe4000001001b */
[----:B---3--:R-:W-:Y:S02]  /*25500*/  FFMA.FTZ R194, R237, R248, R26 ;  /* 0x000000f8edc27223 */ /* 0x008fe4000001001a */
[----:B------:R-:W-:-:S05]  /*25510*/  IMAD.WIDE.U32 R236, R18, R250, c[0x0][0x210] ;  /* 0x0000840012ec7625 */ /* 0x000fca00078e00fa */
[----:B------:R0:W-:Y:S01]  /*25520*/  STG.E.128 [R236.64], R192 ;  /* 0x000000c0ec007986 */ /* 0x0001e2000c101d06 */
[----:B------:R-:W-:-:S03]  /*25530*/  IADD3 R18, R18, 0x20, RZ ;  /* 0x0000002012127810 */ /* 0x000fc60007ffe0ff */
.L_x_36983:
[----:B------:R-:W-:Y:S05]  /*25540*/  BSYNC B1 ;  /* 0x0000000000017941 */ /* 0x000fea0003800000 */
.L_x_36982:
[----:B------:R-:W-:Y:S01]  /*25550*/  LOP3.LUT P1, RZ, R5, 0x10000, RZ, 0xc0, !PT ;  /* 0x0001000005ff7812 */ /* 0x000fe2000782c0ff */
[----:B------:R-:W-:-:S12]  /*25560*/  BSSY B1, `(.L_x_36984) ;  /* 0x000001d000017945 */ /* 0x000fd80003800000 */
[----:B------:R-:W-:Y:S05]  /*25570*/  @!P1 BRA `(.L_x_36985) ;  /* 0x000001b000009947 */ /* 0x000fea0003800000 */
[----:B01----:R-:W-:Y:S01]  /*25580*/  FSEL R192, R17, RZ, !P0 ;  /* 0x000000ff11c07208 */ /* 0x003fe20004000000 */
[----:B------:R-:W2:Y:S04]  /*25590*/  LDL R252, [R1+0x44] ;  /* 0x0000440001fc7983 */ /* 0x000ea80000100800 */
[--C-:B------:R-:W-:Y:S01]  /*255a0*/  FADD.FTZ R195, R148, -R192.reuse ;  /* 0x800000c094c37221 */ /* 0x100fe20000010000 */
[----:B------:R-:W3:Y:S01]  /*255b0*/  LDL R251, [R1+0x40] ;  /* 0x0000400001fb7983 */ /* 0x000ee20000100800 */
[--C-:B------:R-:W-:Y:S02]  /*255c0*/  FADD.FTZ R194, R151, -R192.reuse ;  /* 0x800000c097c27221 */ /* 0x100fe40000010000 */
[--C-:B------:R-:W-:Y:S02]  /*255d0*/  FADD.FTZ R193, R150, -R192.reuse ;  /* 0x800000c096c17221 */ /* 0x100fe40000010000 */
[----:B------:R-:W-:-:S02]  /*255e0*/  FADD.FTZ R192, R149, -R192 ;  /* 0x800000c095c07221 */ /* 0x000fc40000010000 */
[C---:B------:R-:W-:Y:S02]  /*255f0*/  FMUL.FTZ R238, R11.reuse, R195 ;  /* 0x000000c30bee7220 */ /* 0x040fe40000410000 */
[C---:B------:R-:W-:Y:S02]  /*25600*/  FMUL.FTZ R249, R11.reuse, R194 ;  /* 0x000000c20bf97220 */ /* 0x040fe40000410000 */
[C---:B------:R-:W-:Y:S02]  /*25610*/  FMUL.FTZ R248, R11.reuse, R193 ;  /* 0x000000c10bf87220 */ /* 0x040fe40000410000 */
[----:B------:R-:W-:Y:S02]  /*25620*/  FMUL.FTZ R239, R11, R192 ;  /* 0x000000c00bef7220 */ /* 0x000fe40000410000 */
[----:B------:R-:W-:Y:S02]  /*25630*/  IMAD.MOV.U32 R250, RZ, RZ, 0x10 ;  /* 0x00000010fffa7424 */ /* 0x000fe400078e00ff */
[----:B-----5:R-:W-:-:S02]  /*25640*/  FFMA.FTZ R195, R215, R249, R31 ;  /* 0x000000f9d7c37223 */ /* 0x020fc4000001001f */
[----:B------:R-:W-:Y:S02]  /*25650*/  FFMA.FTZ R194, R214, R248, R30 ;  /* 0x000000f8d6c27223 */ /* 0x000fe4000001001e */
[----:B------:R-:W-:Y:S02]  /*25660*/  FFMA.FTZ R193, R213, R239, R29 ;  /* 0x000000efd5c17223 */ /* 0x000fe4000001001d */
[----:B------:R-:W-:Y:S02]  /*25670*/  FFMA.FTZ R192, R212, R238, R28 ;  /* 0x000000eed4c07223 */ /* 0x000fe4000001001c */
[----:B------:R-:W-:-:S05]  /*25680*/  IMAD.WIDE.U32 R236, R18, R250, c[0x0][0x208] ;  /* 0x0000820012ec7625 */ /* 0x000fca00078e00fa */
[----:B------:R0:W-:Y:S04]  /*25690*/  STG.E.128 [R236.64], R192 ;  /* 0x000000c0ec007986 */ /* 0x0001e8000c101d06 */
[----:B0-----:R-:W4:Y:S04]  /*256a0*/  LDL R236, [R1+0x4c] ;  /* 0x00004c0001ec7983 */ /* 0x001f280000100800 */
[----:B------:R-:W4:Y:S01]  /*256b0*/  LDL R237, [R1+0x48] ;  /* 0x0000480001ed7983 */ /* 0x000f220000100800 */
[----:B--2---:R-:W-:Y:S02]  /*256c0*/  FFMA.FTZ R193, R252, R239, R33 ;  /* 0x000000effcc17223 */ /* 0x004fe40000010021 */
[----:B---3--:R-:W-:-:S02]  /*256d0*/  FFMA.FTZ R192, R251, R238, R32 ;  /* 0x000000eefbc07223 */ /* 0x008fc40000010020 */
[----:B----4-:R-:W-:Y:S02]  /*256e0*/  FFMA.FTZ R195, R236, R249, R35 ;  /* 0x000000f9ecc37223 */ /* 0x010fe40000010023 */
[----:B------:R-:W-:Y:S02]  /*256f0*/  FFMA.FTZ R194, R237, R248, R34 ;  /* 0x000000f8edc27223 */ /* 0x000fe40000010022 */
[C---:B------:R-:W-:Y:S01]  /*25700*/  IMAD.WIDE.U32 R236, R18.reuse, R250, c[0x0][0x210] ;  /* 0x0000840012ec7625 */ /* 0x040fe200078e00fa */
[----:B------:R-:W-:-:S04]  /*25710*/  IADD3 R18, R18, 0x20, RZ ;  /* 0x0000002012127810 */ /* 0x000fc80007ffe0ff */
[----:B------:R0:W-:Y:S03]  /*25720*/  STG.E.128 [R236.64], R192 ;  /* 0x000000c0ec007986 */ /* 0x0001e6000c101d06 */
.L_x_36985:
[----:B------:R-:W-:Y:S05]  /*25730*/  BSYNC B1 ;  /* 0x0000000000017941 */ /* 0x000fea0003800000 */
.L_x_36984:
        /* <DEDUP_REMOVED lines=30> */
.L_x_36987:
[----:B------:R-:W-:Y:S05]  /*25920*/  BSYNC B1 ;  /* 0x0000000000017941 */ /* 0x000fea0003800000 */
.L_x_36986:
        /* <DEDUP_REMOVED lines=30> */
.L_x_36989:
[----:B------:R-:W-:Y:S05]  /*25b10*/  BSYNC B1 ;  /* 0x0000000000017941 */ /* 0x000fea0003800000 */
.L_x_36988:
        /* <DEDUP_REMOVED lines=30> */
.L_x_36991:
[----:B------:R-:W-:Y:S05]  /*25d00*/  BSYNC B1 ;  /* 0x0000000000017941 */ /* 0x000fea0003800000 */
.L_x_36990:
[----:B------:R-:W-:Y:S01]  /*25d10*/  LOP3.LUT P1, RZ, R5, 0x1000, RZ, 0xc0, !PT ;  /* 0x0000100005ff7812 */ /* 0x000fe2000782c0ff */
[----:B------:R-:W-:-:S12]  /*25d20*/  BSSY B1, `(.L_x_36992) ;  /* 0x000001d000017945 */ /* 0x000fd80003800000 */
[----:B------:R-:W-:Y:S05]  /*25d30*/  @!P1 BRA `(.L_x_36993) ;  /* 0x000001b000009947 */ /* 0x000fea0003800000 */
[----:B01----:R-:W-:Y:S01]  /*25d40*/  FSEL R192, R17, RZ, !P0 ;  /* 0x000000ff11c07208 */ /* 0x003fe20004000000 */
[----:B------:R-:W2:Y:S04]  /*25d50*/  LDL R252, [R1+0x4] ;  /* 0x0000040001fc7983 */ /* 0x000ea80000100800 */
[--C-:B------:R-:W-:Y:S01]  /*25d60*/  FADD.FTZ R195, R164, -R192.reuse ;  /* 0x800000c0a4c37221 */ /* 0x100fe20000010000 */
[----:B------:R-:W3:Y:S01]  /*25d70*/  LDL R251, [R1] ;  /* 0x0000000001fb7983 */ /* 0x000ee20000100800 */
        /* <DEDUP_REMOVED lines=23> */
.L_x_36993:
[----:B------:R-:W-:Y:S05]  /*25ef0*/  BSYNC B1 ;  /* 0x0000000000017941 */ /* 0x000fea0003800000 */
.L_x_36992:
[----:B------:R-:W-:Y:S01]  /*25f00*/  LOP3.LUT P1, RZ, R5, 0x800, RZ, 0xc0, !PT ;  /* 0x0000080005ff7812 */ /* 0x000fe2000782c0ff */
[----:B------:R-:W-:-:S12]  /*25f10*/  BSSY B1, `(.L_x_36994) ;  /* 0x0000019000017945 */ /* 0x000fd80003800000 */
[----:B------:R-:W-:Y:S05]  /*25f20*/  @!P1 BRA `(.L_x_36995) ;  /* 0x0000017000009947 */ /* 0x000fea0003800000 */
[----:B01----:R-:W-:Y:S01]  /*25f30*/  FSEL R192, R17, RZ, !P0 ;  /* 0x000000ff11c07208 */ /* 0x003fe20004000000 */
        /* <DEDUP_REMOVED lines=9> */
[----:B-----5:R-:W-:Y:S02]  /*25fd0*/  FFMA.FTZ R195, R79, R249, R71 ;  /* 0x000000f94fc37223 */ /* 0x020fe40000010047 */
        /* <DEDUP_REMOVED lines=12> */
.L_x_36995:
[----:B------:R-:W-:Y:S05]  /*260a0*/  BSYNC B1 ;  /* 0x0000000000017941 */ /* 0x000fea0003800000 */
.L_x_36994:
        /* <DEDUP_REMOVED lines=26> */
.L_x_36997:
[----:B------:R-:W-:Y:S05]  /*26250*/  BSYNC B1 ;  /* 0x0000000000017941 */ /* 0x000fea0003800000 */
.L_x_36996:
[----:B------:R-:W-:Y:S01]  /*26260*/  LOP3.LUT P1, RZ, R5, 0x200, RZ, 0xc0, !PT ;  /* 0x0000020005ff7812 */ /* 0x000fe2000782c0ff */
[----:B------:R-:W-:-:S12]  /*26270*/  BSSY B1, `(.L_x_36998) ;  /* 0x0000019000017945 */ /* 0x000fd80003800000 */
[----:B------:R-:W-:Y:S05]  /*26280*/  @!P1 BRA `(.L_x_36999) ;  /* 0x0000017000009947 */ /* 0x000fea0003800000 */
[----:B01----:R-:W-:Y:S01]  /*26290*/  FSEL R192, R17, RZ, !P0 ;  /* 0x000000ff11c07208 */ /* 0x003fe20004000000 */
        /* <DEDUP_REMOVED lines=22> */
.L_x_36999:
[----:B------:R-:W-:Y:S05]  /*26400*/  BSYNC B1 ;  /* 0x0000000000017941 */ /* 0x000fea0003800000 */
.L_x_36998:
        /* <DEDUP_REMOVED lines=26> */
.L_x_37001:
[----:B------:R-:W-:Y:S05]  /*265b0*/  BSYNC B1 ;  /* 0x0000000000017941 */ /* 0x000fea0003800000 */
.L_x_37000:
        /* <DEDUP_REMOVED lines=26> */
.L_x_37003:
[----:B------:R-:W-:Y:S05]  /*26760*/  BSYNC B1 ;  /* 0x0000000000017941 */ /* 0x000fea0003800000 */
.L_x_37002:
        /* <DEDUP_REMOVED lines=25> */
.L_x_37005:
[----:B------:R-:W-:Y:S05]  /*26900*/  BSYNC B1 ;  /* 0x0000000000017941 */ /* 0x000fea0003800000 */
.L_x_37004:
[----:B-1----:R-:W-:-:S04]  /*26910*/  IMAD.MOV.U32 R11, RZ, RZ, 0x4 ;  /* 0x00000004ff0b7424 */ /* 0x002fc800078e00ff */
[----:B------:R-:W-:-:S05]  /*26920*/  IMAD R19, R11, c[0x0][0x160], R19 ;  /* 0x000058000b137a24 */ /* 0x000fca00078e0213 */
[----:B------:R-:W-:-:S13]  /*26930*/  ISETP.GE.AND P0, PT, R19, c[0x0][0x164], PT ;  /* 0x0000590013007a0c */ /* 0x000fda0003f06270 */
[----:B0----5:R-:W-:Y:S01]  /*26940*/  @P0 CALL.REL.NOINC `(.L_x_37006) ;  /* 0x0000001000000944 */ /* 0x021fe20003c00000 */
[----:B------:R-:W-:Y:S05]  /*26950*/  BRA `(.L_x_37007) ;  /* 0xfffdb34000007947 */ /* 0x000fea000383ffff */
.L_x_37006:
[----:B------:R-:W-:Y:S05]  /*26960*/  BSYNC B0 ;  /* 0x0000000000007941 */ /* 0x000fea0003800000 */
.L_x_36176:
[----:B------:R-:W-:Y:S05]  /*26970*/  EXIT ;  /* 0x000000000000794d */ /* 0x000fea0003800000 */
.L_x_36980:
[----:B------:R-:W-:Y:S01]  /*26980*/  IMAD.MOV.U32 R194, RZ, RZ, R17 ;  /* 0x000000ffffc27224 */ /* 0x000fe200078e0011 */
[----:B------:R-:W-:Y:S01]  /*26990*/  MOV R192, 0x269e0 ;  /* 0x000269e000c07802 */ /* 0x000fe20000000f00 */
[----:B------:R-:W-:Y:S02]  /*269a0*/  IMAD.MOV.U32 R11, RZ, RZ, 0x1 ;  /* 0x00000001ff0b7424 */ /* 0x000fe400078e00ff */
[----:B------:R-:W-:Y:S02]  /*269b0*/  IMAD.MOV.U32 R195, RZ, RZ, 0x1f ;  /* 0x0000001fffc37424 */ /* 0x000fe400078e00ff */
[----:B------:R-:W-:Y:S02]  /*269c0*/  IMAD.MOV.U32 R193, RZ, RZ, -0x1 ;  /* 0xffffffffffc17424 */ /* 0x000fe400078e00ff */
[----:B-----5:R-:W-:Y:S05]  /*269d0*/  CALL.REL.NOINC `($__internal_76_$__cuda_sm70_shflsync_bfly_p) ;  /* 0x00000ac000007944 */ /* 0x020fea0003c00000 */
[----:B-1----:R-:W-:Y:S05]  /*269e0*/  BRA `(.L_x_37008) ;  /* 0xffffe01000007947 */ /* 0x002fea000383ffff */
.L_x_36981:
[----:B------:R-:W-:Y:S01]  /*269f0*/  IMAD.MOV.U32 R194, RZ, RZ, R17 ;  /* 0x000000ffffc27224 */ /* 0x000fe200078e0011 */
[----:B------:R-:W-:Y:S01]  /*26a00*/  MOV R192, 0x26a50 ;  /* 0x00026a5000c07802 */ /* 0x000fe20000000f00 */
[----:B------:R-:W-:Y:S02]  /*26a10*/  IMAD.MOV.U32 R11, RZ, RZ, 0x2 ;  /* 0x00000002ff0b7424 */ /* 0x000fe400078e00ff */
[----:B------:R-:W-:-:S02]  /*26a20*/  IMAD.MOV.U32 R195, RZ, RZ, 0x1f ;  /* 0x0000001fffc37424 */ /* 0x000fc400078e00ff */
[----:B------:R-:W-:Y:S02]  /*26a30*/  IMAD.MOV.U32 R193, RZ, RZ, -0x1 ;  /* 0xffffffffffc17424 */ /* 0x000fe400078e00ff */
[----:B-----5:R-:W-:Y:S05]  /*26a40*/  CALL.REL.NOINC `($__internal_76_$__cuda_sm70_shflsync_bfly_p) ;  /* 0x00000a5000007944 */ /* 0x020fea0003c00000 */
[----:B-1----:R-:W-:Y:S01]  /*26a50*/  FADD.FTZ R17, R17, R11 ;  /* 0x0000000b11117221 */ /* 0x002fe20000010000 */
[----:B------:R-:W-:Y:S01]  /*26a60*/  MOV R195, 0x1f ;  /* 0x0000001f00c37802 */ /* 0x000fe20000000f00 */
[----:B------:R-:W-:Y:S01]  /*26a70*/  IMAD.MOV.U32 R11, RZ, RZ, 0x4 ;  /* 0x00000004ff0b7424 */ /* 0x000fe200078e00ff */
[----:B------:R-:W-:Y:S01]  /*26a80*/  MOV R192, 0x26ac0 ;  /* 0x00026ac000c07802 */ /* 0x000fe20000000f00 */
[----:B------:R-:W-:Y:S02]  /*26a90*/  IMAD.MOV.U32 R193, RZ, RZ, -0x1 ;  /* 0xffffffffffc17424 */ /* 0x000fe400078e00ff */
[----:B------:R-:W-:Y:S02]  /*26aa0*/  IMAD.MOV.U32 R194, RZ, RZ, R17 ;  /* 0x000000ffffc27224 */ /* 0x000fe400078e0011 */
[----:B------:R-:W-:Y:S05]  /*26ab0*/  CALL.REL.NOINC `($__internal_76_$__cuda_sm70_shflsync_bfly_p) ;  /* 0x000009e000007944 */ /* 0x000fea0003c00000 */
[----:B-1----:R-:W-:Y:S01]  /*26ac0*/  FADD.FTZ R17, R17, R11 ;  /* 0x0000000b11117221 */ /* 0x002fe20000010000 */
[----:B------:R-:W-:Y:S01]  /*26ad0*/  MOV R192, 0x26b30 ;  /* 0x00026b3000c07802 */ /* 0x000fe20000000f00 */
[----:B------:R-:W-:Y:S02]  /*26ae0*/  IMAD.MOV.U32 R11, RZ, RZ, 0x8 ;  /* 0x00000008ff0b7424 */ /* 0x000fe400078e00ff */
[----:B------:R-:W-:-:S02]  /*26af0*/  IMAD.MOV.U32 R195, RZ, RZ, 0x1f ;  /* 0x0000001fffc37424 */ /* 0x000fc400078e00ff */
[----:B------:R-:W-:Y:S02]  /*26b00*/  IMAD.MOV.U32 R193, RZ, RZ, -0x1 ;  /* 0xffffffffffc17424 */ /* 0x000fe400078e00ff */
[----:B------:R-:W-:Y:S02]  /*26b10*/  IMAD.MOV.U32 R194, RZ, RZ, R17 ;  /* 0x000000ffffc27224 */ /* 0x000fe400078e0011 */
[----:B------:R-:W-:Y:S05]  /*26b20*/  CALL.REL.NOINC `($__internal_76_$__cuda_sm70_shflsync_bfly_p) ;  /* 0x0000097000007944 */ /* 0x000fea0003c00000 */
[----:B-1----:R-:W-:Y:S01]  /*26b30*/  FADD.FTZ R17, R17, R11 ;  /* 0x0000000b11117221 */ /* 0x002fe20000010000 */
[----:B------:R-:W-:Y:S01]  /*26b40*/  MOV R192, 0x26ba0 ;  /* 0x00026ba000c07802 */ /* 0x000fe20000000f00 */
[----:B------:R-:W-:Y:S02]  /*26b50*/  IMAD.MOV.U32 R11, RZ, RZ, 0x10 ;  /* 0x00000010ff0b7424 */ /* 0x000fe400078e00ff */
[----:B------:R-:W-:Y:S02]  /*26b60*/  IMAD.MOV.U32 R195, RZ, RZ, 0x1f ;  /* 0x0000001fffc37424 */ /* 0x000fe400078e00ff */
[----:B------:R-:W-:Y:S02]  /*26b70*/  IMAD.MOV.U32 R193, RZ, RZ, -0x1 ;  /* 0xffffffffffc17424 */ /* 0x000fe400078e00ff */
[----:B------:R-:W-:-:S02]  /*26b80*/  IMAD.MOV.U32 R194, RZ, RZ, R17 ;  /* 0x000000ffffc27224 */ /* 0x000fc400078e0011 */
[----:B------:R-:W-:Y:S05]  /*26b90*/  CALL.REL.NOINC `($__internal_76_$__cuda_sm70_shflsync_bfly_p) ;  /* 0x0000090000007944 */ /* 0x000fea0003c00000 */
[----:B-1----:R-:W-:Y:S01]  /*26ba0*/  FADD.FTZ R11, R17, R11 ;  /* 0x0000000b110b7221 */ /* 0x002fe20000010000 */
[----:B------:R-:W-:Y:S01]  /*26bb0*/  LOP3.LUT R5, R5, 0xfff7ffff, RZ, 0xc0, !PT ;  /* 0xfff7ffff05057812 */ /* 0x000fe200078ec0ff */
[----:B------:R-:W-:-:S02]  /*26bc0*/  IMAD.MOV.U32 R195, RZ, RZ, 0x1f ;  /* 0x0000001fffc37424 */ /* 0x000fc400078e00ff */
[----:B------:R-:W-:Y:S01]  /*26bd0*/  FMUL.FTZ R17, R11, c[0x0][0x1e0] ;  /* 0x000078000b117a20 */ /* 0x000fe20000410000 */
[----:B------:R-:W-:Y:S01]  /*26be0*/  @P4 LOP3.LUT R5, R5, 0x80000, RZ, 0xfc, !PT ;  /* 0x0008000005054812 */ /* 0x000fe200078efcff */
[----:B------:R-:W-:Y:S02]  /*26bf0*/  IMAD.MOV.U32 R193, RZ, RZ, -0x1 ;  /* 0xffffffffffc17424 */ /* 0x000fe400078e00ff */
[--C-:B------:R-:W-:Y:S01]  /*26c00*/  FADD.FTZ R11, R144, -R17.reuse ;  /* 0x80000011900b7221 */ /* 0x100fe20000010000 */
[----:B------:R-:W-:Y:S01]  /*26c10*/  LOP3.LUT P4, RZ, R5, 0x10, RZ, 0xc0, !PT ;  /* 0x0000001005ff7812 */ /* 0x000fe2000788c0ff */
        /* <DEDUP_REMOVED lines=108> */
[----:B------:R-:W-:Y:S01]  /*272e0*/  MOV R192, 0x27310 ;  /* 0x0002731000c07802 */ /* 0x000fe20000000f00 */
[----:B------:R-:W-:Y:S02]  /*272f0*/  IMAD.MOV.U32 R11, RZ, RZ, 0x1 ;  /* 0x00000001ff0b7424 */ /* 0x000fe400078e00ff */
[----:B------:R-:W-:Y:S05]  /*27300*/  CALL.REL.NOINC `($__internal_76_$__cuda_sm70_shflsync_bfly_p) ;  /* 0x0000019000007944 */ /* 0x000fea0003c00000 */
[----:B-1----:R-:W-:Y:S01]  /*27310*/  FADD.FTZ R194, R194, R11 ;  /* 0x0000000bc2c27221 */ /* 0x002fe20000010000 */
[----:B------:R-:W-:Y:S01]  /*27320*/  HFMA2.MMA R11, -RZ, RZ, 0, 1.1920928955078125e-07 ;  /* 0x00000002ff0b7435 */ /* 0x000fe200000001ff */
[----:B------:R-:W-:Y:S01]  /*27330*/  IMAD.MOV.U32 R195, RZ, RZ, 0x1f ;  /* 0x0000001fffc37424 */ /* 0x000fe200078e00ff */
[----:B------:R-:W-:Y:S01]  /*27340*/  MOV R192, 0x27370 ;  /* 0x0002737000c07802 */ /* 0x000fe20000000f00 */
[----:B------:R-:W-:-:S03]  /*27350*/  IMAD.MOV.U32 R193, RZ, RZ, -0x1 ;  /* 0xffffffffffc17424 */ /* 0x000fc600078e00ff */
[----:B------:R-:W-:Y:S05]  /*27360*/  CALL.REL.NOINC `($__internal_76_$__cuda_sm70_shflsync_bfly_p) ;  /* 0x0000013000007944 */ /* 0x000fea0003c00000 */
[----:B-1----:R-:W-:Y:S01]  /*27370*/  FADD.FTZ R194, R194, R11 ;  /* 0x0000000bc2c27221 */ /* 0x002fe20000010000 */
[----:B------:R-:W-:Y:S01]  /*27380*/  MOV R192, 0x273d0 ;  /* 0x000273d000c07802 */ /* 0x000fe20000000f00 */
[----:B------:R-:W-:Y:S02]  /*27390*/  IMAD.MOV.U32 R11, RZ, RZ, 0x4 ;  /* 0x00000004ff0b7424 */ /* 0x000fe400078e00ff */
[----:B------:R-:W-:-:S02]  /*273a0*/  IMAD.MOV.U32 R195, RZ, RZ, 0x1f ;  /* 0x0000001fffc37424 */ /* 0x000fc400078e00ff */
[----:B------:R-:W-:Y:S02]  /*273b0*/  IMAD.MOV.U32 R193, RZ, RZ, -0x1 ;  /* 0xffffffffffc17424 */ /* 0x000fe400078e00ff */
[----:B------:R-:W-:Y:S05]  /*273c0*/  CALL.REL.NOINC `($__internal_76_$__cuda_sm70_shflsync_bfly_p) ;  /* 0x000000d000007944 */ /* 0x000fea0003c00000 */
[----:B-1----:R-:W-:Y:S01]  /*273d0*/  FADD.FTZ R194, R194, R11 ;  /* 0x0000000bc2c27221 */ /* 0x002fe20000010000 */
[----:B------:R-:W-:Y:S01]  /*273e0*/  MOV R192, 0x27430 ;  /* 0x0002743000c07802 */ /* 0x000fe20000000f00 */
[----:B------:R-:W-:Y:S02]  /*273f0*/  IMAD.MOV.U32 R11, RZ, RZ, 0x8 ;  /* 0x00000008ff0b7424 */ /* 0x000fe400078e00ff */
[----:B------:R-:W-:Y:S02]  /*27400*/  IMAD.MOV.U32 R195, RZ, RZ, 0x1f ;  /* 0x0000001fffc37424 */ /* 0x000fe400078e00ff */
[----:B------:R-:W-:Y:S02]  /*27410*/  IMAD.MOV.U32 R193, RZ, RZ, -0x1 ;  /* 0xffffffffffc17424 */ /* 0x000fe400078e00ff */
[----:B------:R-:W-:Y:S05]  /*27420*/  CALL.REL.NOINC `($__internal_76_$__cuda_sm70_shflsync_bfly_p) ;  /* 0x0000007000007944 */ /* 0x000fea0003c00000 */
[----:B-1----:R-:W-:Y:S01]  /*27430*/  FADD.FTZ R194, R194, R11 ;  /* 0x0000000bc2c27221 */ /* 0x002fe20000010000 */
[----:B------:R-:W-:Y:S01]  /*27440*/  MOV R192, 0x27490 ;  /* 0x0002749000c07802 */ /* 0x000fe20000000f00 */
[----:B------:R-:W-:Y:S02]  /*27450*/  IMAD.MOV.U32 R11, RZ, RZ, 0x10 ;  /* 0x00000010ff0b7424 */ /* 0x000fe400078e00ff */
[----:B------:R-:W-:-:S02]  /*27460*/  IMAD.MOV.U32 R195, RZ, RZ, 0x1f ;  /* 0x0000001fffc37424 */ /* 0x000fc400078e00ff */
[----:B------:R-:W-:Y:S02]  /*27470*/  IMAD.MOV.U32 R193, RZ, RZ, -0x1 ;  /* 0xffffffffffc17424 */ /* 0x000fe400078e00ff */
[----:B------:R-:W-:Y:S05]  /*27480*/  CALL.REL.NOINC `($__internal_76_$__cuda_sm70_shflsync_bfly_p) ;  /* 0x0000001000007944 */ /* 0x000fea0003c00000 */
[----:B-1----:R-:W-:Y:S05]  /*27490*/  BRA `(.L_x_37009) ;  /* 0xffffdda000007947 */ /* 0x002fea000383ffff */
        .weak           $__internal_76_$__cuda_sm70_shflsync_bfly_p
        .type           $__internal_76_$__cuda_sm70_shflsync_bfly_p,@function
        .size           $__internal_76_$__cuda_sm70_shflsync_bfly_p,(.L_x_39520 - $__internal_76_$__cuda_sm70_shflsync_bfly_p)
$__internal_76_$__cuda_sm70_shflsync_bfly_p:
[----:B------:R-:W-:Y:S04]  /*274a0*/  WARPSYNC R193 ;  /* 0x000000c100007348 */ /* 0x000fe80003800000 */
[----:B------:R0:W1:Y:S02]  /*274b0*/  SHFL.BFLY PT, R11, R194, R11, R195 ;  /* 0x0c00000bc20b7389 */ /* 0x00006400000e00c3 */
[----:B0-----:R-:W-:-:S04]  /*274c0*/  IMAD.MOV.U32 R193, RZ, RZ, 0x0 ;  /* 0x00000000ffc17424 */ /* 0x001fc800078e00ff */
[----:B------:R-:W-:Y:S05]  /*274d0*/  RET.REL.NODEC R192 `(_ZN10layer_norm31ln_parallel_residual_fwd_kernelINS_13Kernel_traitsIfffffjLj1536ELj1ELj4ELj1ELj16ENS_18Kernel_traits_baseILj1536EfffffjLj128EEEEELb1ELb0ELb0EEEvNS_9FwdParamsE) ;  /* 0xfffd8b20c0007950 */ /* 0x000fea0003c3ffff */
.L_x_37010:
        /* <DEDUP_REMOVED lines=10> */
.L_x_39520:


//--------------------- .text._ZN10layer_norm31ln_parallel_residual_fwd_kernelINS_13Kernel_traitsIfffffjLj1536ELj1ELj4ELj1ELj16ENS_18Kernel_traits_baseILj1536EfffffjLj128EEEEELb1ELb0ELb1EEEvNS_9FwdParamsE --------------------------
	.section	.text._ZN10layer_norm31ln_parallel_residual_fwd_kernelINS_13Kernel_traitsIfffffjLj1536ELj1ELj4ELj1ELj16ENS_18Kernel_traits_baseILj1536EfffffjLj128EEEEELb1ELb0ELb1EEEvNS_9FwdParamsE,"ax",@progbits
	.sectioninfo	@"SHI_REGISTERS=255"
	.align	128
        .global         _ZN10layer_norm31ln_parallel_residual_fwd_kernelINS_13Kernel_traitsIfffffjLj1536ELj1ELj4ELj1ELj16ENS_18Kernel_traits_baseILj1536EfffffjLj128EEEEELb1ELb0ELb1EEEvNS_9FwdParamsE
        .type           _ZN10layer_norm31ln_parallel_residual_fwd_kernelINS_13Kernel_traitsIfffffjLj1536ELj1ELj4ELj1ELj16ENS_18Kernel_traits_baseILj1536EfffffjLj128EEEEELb1ELb0ELb1EEEvNS_9FwdParamsE,@function
        .size           _ZN10layer_norm31ln_parallel_residual_fwd_kernelINS_13Kernel_traitsIfffffjLj1536ELj1ELj4ELj1ELj16ENS_18Kernel_traits_baseILj1536EfffffjLj128EEEEELb1ELb0ELb1EEEvNS_9FwdParamsE,(.L_x_39521 - _ZN10layer_norm31ln_parallel_residual_fwd_kernelINS_13Kernel_traitsIfffffjLj1536ELj1ELj4ELj1ELj16ENS_18Kernel_traits_baseILj1536EfffffjLj128EEEEELb1ELb0ELb1EEEvNS_9FwdParamsE)
        .other          _ZN10layer_norm31ln_parallel_residual_fwd_kernelINS_13Kernel_traitsIfffffjLj1536ELj1ELj4ELj1ELj16ENS_18Kernel_traits_baseILj1536EfffffjLj128EEEEELb1ELb0ELb1EEEvNS_9FwdParamsE,@"STO_CUDA_ENTRY STV_DEFAULT"
_ZN10layer_norm31ln_parallel_residual_fwd_kernelINS_13Kernel_traitsIfffffjLj1536ELj1ELj4ELj1ELj16ENS_18Kernel_traits_baseILj1536EfffffjLj128EEEEELb1ELb0ELb1EEEvNS_9FwdParamsE:
.text._ZN10layer_norm31ln_parallel_residual_fwd_kernelINS_13Kernel_traitsIfffffjLj1536ELj1ELj4ELj1ELj16ENS_18Kernel_traits_baseILj1536EfffffjLj128EEEEELb1ELb0ELb1EEEvNS_9FwdParamsE:
[----:B------:R-:W-:Y:S02]  /*0000*/  IMAD.MOV.U32 R1, RZ, RZ, c[0x0][0x28] ;  /* 0x00000a00ff017624 */ /* 0x000fe400078e00ff */
[----:B------:R-:W-:Y:S01]  /*0010*/  ULDC.U8 UR4, c[0x0][0x244] ;  /* 0x0000910000047ab9 */ /* 0x000fe20000000000 */
[----:B------:R-:W-:Y:S01]  /*0020*/  MOV R212, c[0x0][0x238] ;  /* 0x00008e0000d47a02 */ /* 0x000fe20000000f00 */
[----:B------:R-:W-:Y:S01]  /*0030*/  ULDC.64 UR6, c[0x0][0x118] ;  /* 0x0000460000067ab9 */ /* 0x000fe20000000a00 */
[----:B------:R-:W-:Y:S01]  /*0040*/  ISETP.NE.AND P0, PT, RZ, UR4, PT ;  /* 0x00000004ff007c0c */ /* 0x000fe2000bf05270 */
[----:B------:R-:W-:Y:S01]  /*0050*/  ULDC.64 UR4, c[0x0][0x230] ;  /* 0x00008c0000047ab9 */ /* 0x000fe20000000a00 */
[----:B------:R-:W-:Y:S01]  /*0060*/  IADD3 R1, R1, -0x80, RZ ;  /* 0xffffff8001017810 */ /* 0x000fe20007ffe0ff */
[----:B------:R-:W-:Y:S02]  /*0070*/  IMAD.U32 R2, RZ, RZ, UR4 ;  /* 0x00000004ff027e24 */ /* 0x000fe4000f8e00ff */
[----:B------:R-:W-:Y:S02]  /*0080*/  IMAD.U32 R3, RZ, RZ, UR5 ;  /* 0x00000005ff037e24 */ /* 0x000fe4000f8e00ff */
[----:B------:R-:W-:-:S06]  /*0090*/  IMAD.MOV.U32 R213, RZ, RZ, c[0x0][0x23c] ;  /* 0x00008f00ffd57624 */ /* 0x000fcc00078e00ff */
[----:B------:R-:W2:Y:S01]  /*00a0*/  @P0 LDG.E.64 R2, [R2.64] ;  /* 0x0000000602020981 */ /* 0x000ea2000c1e1b00 */
[----:B------:R-:W-:Y:S02]  /*00b0*/  @P0 IMAD.MOV.U32 R8, RZ, RZ, R212 ;  /* 0x000000ffff080224 */ /* 0x000fe400078e00d4 */
[----:B------:R-:W-:-:S05]  /*00c0*/  @P0 IMAD.MOV.U32 R9, RZ, RZ, R213 ;  /* 0x000000ffff090224 */ /* 0x000fca00078e00d5 */
[----:B------:R-:W3:Y:S01]  /*00d0*/  @P0 LDG.E.64 R4, [R8.64] ;  /* 0x0000000608040981 */ /* 0x000ee2000c1e1b00 */
[----:B------:R-:W-:Y:S01]  /*00e0*/  CS2R R196, SRZ ;  /* 0x0000000000c47805 */ /* 0x000fe2000001ff00 */
[----:B------:R-:W-:Y:S02]  /*00f0*/  CS2R R198, SRZ ;  /* 0x0000000000c67805 */ /* 0x000fe4000001ff00 */
[----:B------:R-:W0:Y:S04]  /*0100*/  S2R R19, SR_TID.X ;  /* 0x0000000000137919 */ /* 0x000e280000002100 */
[----:B------:R-:W1:Y:S01]  /*0110*/  S2R R12, SR_CTAID.X ;  /* 0x00000000000c7919 */ /* 0x000e620000002500 */
[----:B------:R-:W-:Y:S01]  /*0120*/  CS2R R192, SRZ ;  /* 0x0000000000c07805 */ /* 0x000fe2000001ff00 */
[----:B0-----:R-:W-:Y:S01]  /*0130*/  LOP3.LUT R28, R19, 0x1f, RZ, 0xc0, !PT ;  /* 0x0000001f131c7812 */ /* 0x001fe200078ec0ff */
[--C-:B-1----:R-:W-:Y:S01]  /*0140*/  IMAD R16, R12, c[0x0][0x0], R19.reuse ;  /* 0x000000000c107a24 */ /* 0x102fe200078e0213 */
[----:B------:R-:W-:-:S03]  /*0150*/  SHF.R.U32.HI R19, RZ, 0x5, R19 ;  /* 0x00000005ff137819 */ /* 0x000fc60000011613 */
[----:B------:R-:W-:Y:S01]  /*0160*/  IMAD.WIDE.U32 R6, R16, -0x326172a9, RZ ;  /* 0xcd9e8d5710067825 */ /* 0x000fe200078e00ff */
[----:B------:R-:W-:Y:S01]  /*0170*/  CS2R R194, SRZ ;  /* 0x0000000000c27805 */ /* 0x000fe2000001ff00 */
[----:B------:R-:W-:Y:S02]  /*0180*/  LOP3.LUT R248, R28, 0x80, RZ, 0xfc, !PT ;  /* 0x000000801cf87812 */ /* 0x000fe400078efcff */
[----:B------:R-:W-:Y:S01]  /*0190*/  IMAD R19, R12, 0x4, R19 ;  /* 0x000000040c137824 */ /* 0x000fe200078e0213 */
[----:B------:R-:W-:Y:S01]  /*01a0*/  CS2R R180, SRZ ;  /* 0x0000000000b47805 */ /* 0x000fe2000001ff00 */
[----:B------:R-:W-:Y:S01]  /*01b0*/  CS2R R182, SRZ ;  /* 0x0000000000b67805 */ /* 0x000fe2000001ff00 */
[----:B------:R-:W-:Y:S01]  /*01c0*/  CS2R R188, SRZ ;  /* 0x0000000000bc7805 */ /* 0x000fe2000001ff00 */
[----:B------:R-:W-:Y:S01]  /*01d0*/  CS2R R190, SRZ ;  /* 0x0000000000be7805 */ /* 0x000fe2000001ff00 */
[----:B------:R-:W-:Y:S01]  /*01e0*/  CS2R R184, SRZ ;  /* 0x0000000000b87805 */ /* 0x000fe2000001ff00 */
[----:B------:R-:W-:Y:S01]  /*01f0*/  CS2R R186, SRZ ;  /* 0x0000000000ba7805 */ /* 0x000fe2000001ff00 */
[----:B------:R-:W-:-:S02]  /*0200*/  LOP3.LUT R216, R28, 0xe0, RZ, 0xfc, !PT ;  /* 0x000000e01cd87812 */ /* 0x000fc400078efcff */
[C---:B------:R-:W-:Y:S02]  /*0210*/  LOP3.LUT R240, R28.reuse, 0xa0, RZ, 0xfc, !PT ;  /* 0x000000a01cf07812 */ /* 0x040fe400078efcff */
[C---:B------:R-:W-:Y:S01]  /*0220*/  LOP3.LUT R228, R28.reuse, 0xc0, RZ, 0xfc, !PT ;  /* 0x000000c01ce47812 */ /* 0x040fe200078efcff */
[----:B------:R-:W-:Y:S01]  /*0230*/  CS2R R176, SRZ ;  /* 0x0000000000b07805 */ /* 0x000fe2000001ff00 */
[----:B------:R-:W-:Y:S01]  /*0240*/  CS2R R178, SRZ ;  /* 0x0000000000b27805 */ /* 0x000fe2000001ff00 */
[----:B------:R-:W-:Y:S01]  /*0250*/  CS2R R172, SRZ ;  /* 0x0000000000ac7805 */ /* 0x000fe2000001ff00 */
[----:B------:R-:W-:Y:S01]  /*0260*/  CS2R R174, SRZ ;  /* 0x0000000000ae7805 */ /* 0x000fe2000001ff00 */
[C---:B------:R-:W-:Y:S02]  /*0270*/  LOP3.LUT R100, R28.reuse, 0x100, RZ, 0xfc, !PT ;  /* 0x000001001c647812 */ /* 0x040fe400078efcff */
[C---:B------:R-:W-:Y:S01]  /*0280*/  LOP3.LUT R92, R28.reuse, 0x120, RZ, 0xfc, !PT ;  /* 0x000001201c5c7812 */ /* 0x040fe200078efcff */
        /* <DEDUP_REMOVED lines=8> */
[----:B------:R-:W-:Y:S01]  /*0310*/  SHF.L.U32 R20, R28, 0x4, RZ ;  /* 0x000000041c147819 */ /* 0x000fe200000006ff */
        /* <DEDUP_REMOVED lines=8> */
[----:B------:R-:W-:Y:S01]  /*03a0*/  IMAD.SHL.U32 R244, R248, 0x10, RZ ;  /* 0x00000010f8f47824 */ /* 0x000fe200078e00ff */
[----:B------:R-:W-:Y:S01]  /*03b0*/  CS2R R142, SRZ ;  /* 0x00000000008e7805 */ /* 0x000fe2000001ff00 */
[----:B------:R-:W-:Y:S01]  /*03c0*/  CS2R R140, SRZ ;  /* 0x00000000008c7805 */ /* 0x000fe2000001ff00 */
[----:B------:R-:W-:Y:S01]  /*03d0*/  IMAD.SHL.U32 R236, R240, 0x10, RZ ;  /* 0x00000010f0ec7824 */ /* 0x000fe200078e00ff */
[----:B------:R-:W-:Y:S01]  /*03e0*/  CS2R R138, SRZ ;  /* 0x00000000008a7805 */ /* 0x000fe2000001ff00 */
[----:B------:R-:W-:Y:S01]  /*03f0*/  CS2R R136, SRZ ;  /* 0x0000000000887805 */ /* 0x000fe2000001ff00 */
[----:B------:R-:W-:Y:S01]  /*0400*/  CS2R R134, SRZ ;  /* 0x0000000000867805 */ /* 0x000fe2000001ff00 */
[----:B------:R-:W-:Y:S01]  /*0410*/  CS2R R132, SRZ ;  /* 0x0000000000847805 */ /* 0x000fe2000001ff00 */
[----:B------:R-:W-:-:S02]  /*0420*/  SHF.L.U32 R224, R228, 0x4, RZ ;  /* 0x00000004e4e07819 */ /* 0x000fc400000006ff */
[----:B------:R-:W-:Y:S01]  /*0430*/  SHF.L.U32 R208, R216, 0x4, RZ ;  /* 0x00000004d8d07819 */ /* 0x000fe200000006ff */
[----:B------:R-:W-:Y:S01]  /*0440*/  CS2R R130, SRZ ;  /* 0x0000000000827805 */ /* 0x000fe2000001ff00 */
[----:B------:R-:W-:Y:S01]  /*0450*/  CS2R R128, SRZ ;  /* 0x0000000000807805 */ /* 0x000fe2000001ff00 */
[----:B------:R-:W-:Y:S01]  /*0460*/  IMAD.SHL.U32 R96, R100, 0x10, RZ ;  /* 0x0000001064607824 */ /* 0x000fe200078e00ff */
[----:B------:R-:W-:Y:S01]  /*0470*/  CS2R R126, SRZ ;  /* 0x00000000007e7805 */ /* 0x000fe2000001ff00 */
[----:B------:R-:W-:Y:S01]  /*0480*/  CS2R R124, SRZ ;  /* 0x00000000007c7805 */ /* 0x000fe2000001ff00 */
[----:B------:R-:W-:Y:S01]  /*0490*/  CS2R R122, SRZ ;  /* 0x00000000007a7805 */ /* 0x000fe2000001ff00 */
[----:B------:R-:W-:Y:S01]  /*04a0*/  CS2R R120, SRZ ;  /* 0x0000000000787805 */ /* 0x000fe2000001ff00 */
[----:B------:R-:W-:Y:S02]  /*04b0*/  IMAD.SHL.U32 R88, R92, 0x10, RZ ;  /* 0x000000105c587824 */ /* 0x000fe400078e00ff */
[----:B------:R-:W-:Y:S01]  /*04c0*/  IMAD.SHL.U32 R72, R76, 0x10, RZ ;  /* 0x000000104c487824 */ /* 0x000fe200078e00ff */
[----:B--2---:R-:W0:Y:S08]  /*04d0*/  @P0 R2UR UR4, R2 ;  /* 0x00000000020403c2 */ /* 0x004e3000000e0000 */
[----:B------:R1:W2:Y:S01]  /*04e0*/  @P0 R2UR UR5, R3 ;  /* 0x00000000030503c2 */ /* 0x0002a200000e0000 */
[----:B---3--:R-:W-:-:S04]  /*04f0*/  @P0 IADD3 R212, P1, R4, c[0x0][0x240], RZ ;  /* 0x0000900004d40a10 */ /* 0x008fc80007f3e0ff */
[----:B------:R-:W-:Y:S02]  /*0500*/  @P0 IADD3.X R213, RZ, R5, RZ, P1, !PT ;  /* 0x00000005ffd50210 */ /* 0x000fe40000ffe4ff */
[----:B------:R-:W-:Y:S02]  /*0510*/  ISETP.NE.U32.AND P0, PT, RZ, c[0x0][0x218], PT ;  /* 0x00008600ff007a0c */ /* 0x000fe40003f05070 */
[--C-:B------:R-:W-:Y:S02]  /*0520*/  SHF.R.U64 R15, R212, 0x2, R213.reuse ;  /* 0x00000002d40f7819 */ /* 0x100fe400000012d5 */
[----:B------:R-:W-:Y:S02]  /*0530*/  SHF.R.U32.HI R13, RZ, 0x2, R213 ;  /* 0x00000002ff0d7819 */ /* 0x000fe400000116d5 */
[----:B------:R-:W-:Y:S01]  /*0540*/  ISETP.NE.AND.EX P0, PT, RZ, c[0x0][0x21c], PT, P0 ;  /* 0x00008700ff007a0c */ /* 0x000fe20003f05300 */
[----:B------:R-:W-:Y:S01]  /*0550*/  IMAD.WIDE.U32 R4, R15, -0x2daee0ad, RZ ;  /* 0xd2511f530f047825 */ /* 0x000fe200078e00ff */
[----:B0-----:R-:W-:Y:S01]  /*0560*/  LOP3.LUT R0, R7, UR4, R13, 0x96, !PT ;  /* 0x0000000407007c12 */ /* 0x001fe2000f8e960d */
[----:B------:R-:W-:-:S02]  /*0570*/  UIADD3 UR9, UR4, -0x61c88647, URZ ;  /* 0x9e3779b904097890 */ /* 0x000fc4000fffe03f */
[----:B------:R-:W-:Y:S02]  /*0580*/  UIADD3 UR11, UR4, 0x3c6ef372, URZ ;  /* 0x3c6ef372040b7890 */ /* 0x000fe4000fffe03f */
[----:B-1----:R-:W-:Y:S01]  /*0590*/  IMAD.WIDE.U32 R2, R0, -0x2daee0ad, RZ ;  /* 0xd2511f5300027825 */ /* 0x002fe200078e00ff */
[----:B------:R-:W-:Y:S01]  /*05a0*/  UIADD3 UR13, UR4, -0x255992d5, URZ ;  /* 0xdaa66d2b040d7890 */ /* 0x000fe2000fffe03f */
[----:B--2---:R-:W-:Y:S01]  /*05b0*/  LOP3.LUT R8, R5, UR5, RZ, 0x3c, !PT ;  /* 0x0000000505087c12 */ /* 0x004fe2000f8e3cff */
[----:B------:R-:W-:Y:S02]  /*05c0*/  UIADD3 UR10, UR5, -0x4498517b, URZ ;  /* 0xbb67ae85050a7890 */ /* 0x000fe4000fffe03f */
[----:B------:R-:W-:Y:S02]  /*05d0*/  UIADD3 UR12, UR5, 0x76cf5d0a, URZ ;  /* 0x76cf5d0a050c7890 */ /* 0x000fe4000fffe03f */
[----:B------:R-:W-:Y:S01]  /*05e0*/  IMAD.WIDE.U32 R8, R8, -0x326172a9, RZ ;  /* 0xcd9e8d5708087825 */ /* 0x000fe200078e00ff */
[----:B------:R-:W-:Y:S01]  /*05f0*/  UIADD3 UR14, UR5, 0x32370b8f, URZ ;  /* 0x32370b8f050e7890 */ /* 0x000fe2000fffe03f */
[----:B------:R-:W-:Y:S01]  /*0600*/  LOP3.LUT R7, R3, UR10, R4, 0x96, !PT ;  /* 0x0000000a03077c12 */ /* 0x000fe2000f8e9604 */
[----:B------:R-:W-:-:S02]  /*0610*/  UIADD3 UR15, UR4, 0x78dde6e4, URZ ;  /* 0x78dde6e4040f7890 */ /* 0x000fc4000fffe03f */
[----:B------:R-:W-:Y:S01]  /*0620*/  LOP3.LUT R4, R9, UR9, R6, 0x96, !PT ;  /* 0x0000000909047c12 */ /* 0x000fe2000f8e9606 */
[----:B------:R-:W-:Y:S01]  /*0630*/  UIADD3 UR16, UR5, -0x126145ec, URZ ;  /* 0xed9eba1405107890 */ /* 0x000fe2000fffe03f */
[----:B------:R-:W-:Y:S01]  /*0640*/  IMAD.WIDE.U32 R6, R7, -0x326172a9, RZ ;  /* 0xcd9e8d5707067825 */ /* 0x000fe200078e00ff */
[----:B------:R-:W-:Y:S02]  /*0650*/  UIADD3 UR18, UR5, -0x56f99767, URZ ;  /* 0xa906689905127890 */ /* 0x000fe4000fffe03f */
[----:B------:R-:W-:Y:S01]  /*0660*/  UIADD3 UR17, UR4, 0x1715609d, URZ ;  /* 0x1715609d04117890 */ /* 0x000fe2000fffe03f */
[----:B------:R-:W-:Y:S01]  /*0670*/  IMAD.WIDE.U32 R4, R4, -0x2daee0ad, RZ ;  /* 0xd2511f5304047825 */ /* 0x000fe200078e00ff */
[----:B------:R-:W-:Y:S01]  /*0680*/  LOP3.LUT R3, R7, UR11, R8, 0x96, !PT ;  /* 0x0000000b07037c12 */ /* 0x000fe2000f8e9608 */
[----:B------:R-:W-:Y:S02]  /*0690*/  UIADD3 UR20, UR5, 0x646e171e, URZ ;  /* 0x646e171e05147890 */ /* 0x000fe4000fffe03f */
[----:B------:R-:W-:Y:S01]  /*06a0*/  UIADD3 UR19, UR4, -0x4ab325aa, URZ ;  /* 0xb54cda5604137890 */ /* 0x000fe2000fffe03f */
[----:B------:R-:W-:Y:S01]  /*06b0*/  LOP3.LUT R8, R5, UR12, R2, 0x96, !PT ;  /* 0x0000000c05087c12 */ /* 0x000fe2000f8e9602 */
[----:B------:R-:W-:Y:S01]  /*06c0*/  IMAD.WIDE.U32 R2, R3, -0x2daee0ad, RZ ;  /* 0xd2511f5303027825 */ /* 0x000fe200078e00ff */
[----:B------:R-:W-:-:S02]  /*06d0*/  UIADD3 UR21, UR4, 0x5384540f, URZ ;  /* 0x5384540f04157890 */ /* 0x000fc4000fffe03f */
        /* <DEDUP_REMOVED lines=21> */
[----:B------:R-:W-:Y:S02]  /*0830*/  @P0 LEA R4, P1, R28, c[0x0][0x218], 0x4 ;  /* 0x000086001c040a11 */ /* 0x000fe400078220ff */
[----:B------:R-:W-:Y:S01]  /*0840*/  LOP3.LUT R2, R11, UR21, R6, 0x96, !PT ;  /* 0x000000150b027c12 */ /* 0x000fe2000f8e9606 */
[----:B------:R-:W-:-:S04]  /*0850*/  IMAD.HI.U32 R7, R0, -0x326172a9, RZ ;  /* 0xcd9e8d5700077827 */ /* 0x000fc800078e00ff */
[----:B------:R-:W-:Y:S01]  /*0860*/  IMAD.HI.U32 R3, R2, -0x2daee0ad, RZ ;  /* 0xd2511f5302037827 */ /* 0x000fe200078e00ff */
[----:B------:R-:W-:-:S03]  /*0870*/  LOP3.LUT R12, R7, UR23, R10, 0x96, !PT ;  /* 0x00000017070c7c12 */ /* 0x000fc6000f8e960a */
[----:B------:R-:W-:Y:S01]  /*0880*/  @P0 IMAD.X R5, RZ, RZ, c[0x0][0x21c], P1 ;  /* 0x00008700ff050624 */ /* 0x000fe200008e06ff */
[----:B------:R-:W-:Y:S02]  /*0890*/  LOP3.LUT R14, R3, UR24, R8, 0x96, !PT ;  /* 0x00000018030e7c12 */ /* 0x000fe4000f8e9608 */
[C---:B------:R-:W-:Y:S02]  /*08a0*/  LOP3.LUT R3, R28.reuse, 0x20, RZ, 0xfc, !PT ;  /* 0x000000201c037812 */ /* 0x040fe400078efcff */
[----:B------:R0:W5:Y:S01]  /*08b0*/  @P0 LDG.E.128 R196, [R4.64] ;  /* 0x0000000604c40981 */ /* 0x000162000c1e1d00 */
[C---:B------:R-:W-:Y:S02]  /*08c0*/  LOP3.LUT R10, R28.reuse, 0x40, RZ, 0xfc, !PT ;  /* 0x000000401c0a7812 */ /* 0x040fe400078efcff */
[----:B------:R-:W-:Y:S02]  /*08d0*/  LOP3.LUT R11, R28, 0x60, RZ, 0xfc, !PT ;  /* 0x000000601c0b7812 */ /* 0x000fe400078efcff */
[----:B------:R-:W-:-:S02]  /*08e0*/  @P0 LEA R6, P2, R10, c[0x0][0x218], 0x4 ;  /* 0x000086000a060a11 */ /* 0x000fc400078420ff */
[----:B------:R-:W-:Y:S02]  /*08f0*/  @P0 LEA R8, P3, R11, c[0x0][0x218], 0x4 ;  /* 0x000086000b080a11 */ /* 0x000fe400078620ff */
[----:B------:R-:W-:Y:S02]  /*0900*/  @P0 IADD3.X R7, RZ, c[0x0][0x21c], RZ, P2, !PT ;  /* 0x00008700ff070a10 */ /* 0x000fe400017fe4ff */
[----:B0-----:R-:W-:Y:S01]  /*0910*/  @P0 LEA R4, P1, R3, c[0x0][0x218], 0x4 ;  /* 0x0000860003040a11 */ /* 0x001fe200078220ff */
[----:B------:R-:W-:Y:S02]  /*0920*/  @P0 IMAD.X R9, RZ, RZ, c[0x0][0x21c], P3 ;  /* 0x00008700ff090624 */ /* 0x000fe400018e06ff */
[----:B------:R0:W5:Y:S02]  /*0930*/  @P0 LDG.E.128 R188, [R6.64] ;  /* 0x0000000606bc0981 */ /* 0x000164000c1e1d00 */
[----:B------:R-:W-:Y:S02]  /*0940*/  @P0 IMAD.X R5, RZ, RZ, c[0x0][0x21c], P1 ;  /* 0x00008700ff050624 */ /* 0x000fe400008e06ff */
[----:B------:R1:W5:Y:S04]  /*0950*/  @P0 LDG.E.128 R184, [R8.64] ;  /* 0x0000000608b80981 */ /* 0x000368000c1e1d00 */
[----:B------:R2:W5:Y:S02]  /*0960*/  @P0 LDG.E.128 R192, [R4.64] ;  /* 0x0000000604c00981 */ /* 0x000564000c1e1d00 */
[----:B--2---:R-:W-:-:S05]  /*0970*/  @P0 LEA R4, P1, R248, c[0x0][0x218], 0x4 ;  /* 0x00008600f8040a11 */ /* 0x004fca00078220ff */
[----:B------:R-:W-:Y:S01]  /*0980*/  @P0 IMAD.X R5, RZ, RZ, c[0x0][0x21c], P1 ;  /* 0x00008700ff050624 */ /* 0x000fe200008e06ff */
[----:B0-----:R-:W-:-:S04]  /*0990*/  @P0 LEA R6, P2, R240, c[0x0][0x218], 0x4 ;  /* 0x00008600f0060a11 */ /* 0x001fc800078420ff */
[----:B------:R0:W5:Y:S01]  /*09a0*/  @P0 LDG.E.128 R180, [R4.64] ;  /* 0x0000000604b40981 */ /* 0x000162000c1e1d00 */
[----:B-1----:R-:W-:Y:S01]  /*09b0*/  @P0 LEA R8, P3, R228, c[0x0][0x218], 0x4 ;  /* 0x00008600e4080a11 */ /* 0x002fe200078620ff */
[----:B------:R-:W-:Y:S01]  /*09c0*/  @P0 IMAD.X R7, RZ, RZ, c[0x0][0x21c], P2 ;  /* 0x00008700ff070624 */ /* 0x000fe200010e06ff */
[----:B0-----:R-:W-:-:S04]  /*09d0*/  @P0 LEA R4, P1, R216, c[0x0][0x218], 0x4 ;  /* 0x00008600d8040a11 */ /* 0x001fc800078220ff */
[----:B------:R0:W5:Y:S01]  /*09e0*/  @P0 LDG.E.128 R176, [R6.64] ;  /* 0x0000000606b00981 */ /* 0x000162000c1e1d00 */
[----:B------:R-:W-:Y:S01]  /*09f0*/  @P0 IADD3.X R9, RZ, c[0x0][0x21c], RZ, P3, !PT ;  /* 0x00008700ff090a10 */ /* 0x000fe20001ffe4ff */
[----:B------:R-:W-:Y:S01]  /*0a00*/  @P0 IMAD.X R5, RZ, RZ, c[0x0][0x21c], P1 ;  /* 0x00008700ff050624 */ /* 0x000fe200008e06ff */
[----:B------:R-:W-:-:S03]  /*0a10*/  ISETP.NE.U32.AND P1, PT, RZ, c[0x0][0x220], PT ;  /* 0x00008800ff007a0c */ /* 0x000fc60003f25070 */
[----:B------:R1:W5:Y:S01]  /*0a20*/  @P0 LDG.E.128 R172, [R8.64] ;  /* 0x0000000608ac0981 */ /* 0x000362000c1e1d00 */
[----:B------:R-:W-:-:S03]  /*0a30*/  ISETP.NE.AND.EX P1, PT, RZ, c[0x0][0x224], PT, P1 ;  /* 0x00008900ff007a0c */ /* 0x000fc60003f25310 */
[----:B------:R2:W5:Y:S01]  /*0a40*/  @P0 LDG.E.128 R168, [R4.64] ;  /* 0x0000000604a80981 */ /* 0x000562000c1e1d00 */
[----:B0-----:R-:W-:Y:S02]  /*0a50*/  @P0 LEA R6, P2, R100, c[0x0][0x218], 0x4 ;  /* 0x0000860064060a11 */ /* 0x001fe400078420ff */
[----:B-1----:R-:W-:-:S03]  /*0a60*/  @P0 LEA R8, P3, R92, c[0x0][0x218], 0x4 ;  /* 0x000086005c080a11 */ /* 0x002fc600078620ff */
[----:B------:R-:W-:Y:S02]  /*0a70*/  @P0 IMAD.X R7, RZ, RZ, c[0x0][0x21c], P2 ;  /* 0x00008700ff070624 */ /* 0x000fe400010e06ff */
[----:B------:R-:W-:-:S03]  /*0a80*/  @P0 IMAD.X R9, RZ, RZ, c[0x0][0x21c], P3 ;  /* 0x00008700ff090624 */ /* 0x000fc600018e06ff */
[----:B------:R0:W5:Y:S01]  /*0a90*/  @P0 LDG.E.128 R164, [R6.64] ;  /* 0x0000000606a40981 */ /* 0x000162000c1e1d00 */
[----:B--2---:R-:W-:-:S03]  /*0aa0*/  @P1 IADD3 R4, P2, R20, c[0x0][0x220], RZ ;  /* 0x0000880014041a10 */ /* 0x004fc60007f5e0ff */
[----:B------:R1:W5:Y:S01]  /*0ab0*/  @P0 LDG.E.128 R160, [R8.64] ;  /* 0x0000000608a00981 */ /* 0x000362000c1e1d00 */
[----:B0-----:R-:W-:Y:S02]  /*0ac0*/  @P0 LEA R6, P3, R84, c[0x0][0x218], 0x4 ;  /* 0x0000860054060a11 */ /* 0x001fe400078620ff */
[----:B-1----:R-:W-:-:S03]  /*0ad0*/  @P0 LEA R8, P4, R76, c[0x0][0x218], 0x4 ;  /* 0x000086004c080a11 */ /* 0x002fc600078820ff */
[----:B------:R-:W-:Y:S02]  /*0ae0*/  @P0 IMAD.X R7, RZ, RZ, c[0x0][0x21c], P3 ;  /* 0x00008700ff070624 */ /* 0x000fe400018e06ff */
[----:B------:R-:W-:Y:S02]  /*0af0*/  @P1 IMAD.X R5, RZ, RZ, c[0x0][0x224], P2 ;  /* 0x00008900ff051624 */ /* 0x000fe400010e06ff */
[----:B------:R-:W-:Y:S01]  /*0b00*/  @P0 IMAD.X R9, RZ, RZ, c[0x0][0x21c], P4 ;  /* 0x00008700ff090624 */ /* 0x000fe200020e06ff */
[----:B------:R-:W-:Y:S01]  /*0b10*/  SHF.L.U32 R18, R3, 0x4, RZ ;  /* 0x0000000403127819 */ /* 0x000fe200000006ff */
[----:B------:R0:W5:Y:S01]  /*0b20*/  @P0 LDG.E.128 R156, [R6.64] ;  /* 0x00000006069c0981 */ /* 0x000162000c1e1d00 */
[----:B------:R-:W-:-:S03]  /*0b30*/  IMAD.SHL.U32 R24, R10, 0x10, RZ ;  /* 0x000000100a187824 */ /* 0x000fc600078e00ff */
[----:B------:R1:W5:Y:S04]  /*0b40*/  @P0 LDG.E.128 R152, [R8.64] ;  /* 0x0000000608980981 */ /* 0x000368000c1e1d00 */
[----:B------:R2:W5:Y:S01]  /*0b50*/  @P1 LDG.E.128 R148, [R4.64] ;  /* 0x0000000604941981 */ /* 0x000562000c1e1d00 */
[----:B------:R-:W-:Y:S01]  /*0b60*/  IMAD.SHL.U32 R26, R11, 0x10, RZ ;  /* 0x000000100b1a7824 */ /* 0x000fe200078e00ff */
[----:B0-----:R-:W-:Y:S02]  /*0b70*/  @P1 IADD3 R6, P2, R24, c[0x0][0x220], RZ ;  /* 0x0000880018061a10 */ /* 0x001fe40007f5e0ff */
[----:B--2---:R-:W-:-:S05]  /*0b80*/  @P1 IADD3 R4, P0, R18, c[0x0][0x220], RZ ;  /* 0x0000880012041a10 */ /* 0x004fca0007f1e0ff */
[----:B------:R-:W-:Y:S01]  /*0b90*/  @P1 IMAD.X R5, RZ, RZ, c[0x0][0x224], P0 ;  /* 0x00008900ff051624 */ /* 0x000fe200000e06ff */
[----:B-1----:R-:W-:Y:S02]  /*0ba0*/  @P1 IADD3 R8, P3, R26, c[0x0][0x220], RZ ;  /* 0x000088001a081a10 */ /* 0x002fe40007f7e0ff */
[----:B------:R-:W-:Y:S02]  /*0bb0*/  @P1 IADD3.X R7, RZ, c[0x0][0x224], RZ, P2, !PT ;  /* 0x00008900ff071a10 */ /* 0x000fe400017fe4ff */
[----:B------:R0:W5:Y:S01]  /*0bc0*/  @P1 LDG.E.128 R144, [R4.64] ;  /* 0x0000000604901981 */ /* 0x000162000c1e1d00 */
[----:B------:R-:W-:-:S03]  /*0bd0*/  @P1 IMAD.X R9, RZ, RZ, c[0x0][0x224], P3 ;  /* 0x00008900ff091624 */ /* 0x000fc600018e06ff */
[----:B------:R1:W5:Y:S04]  /*0be0*/  @P1 LDG.E.128 R140, [R6.64] ;  /* 0x00000006068c1981 */ /* 0x000368000c1e1d00 */
[----:B------:R2:W5:Y:S01]  /*0bf0*/  @P1 LDG.E.128 R136, [R8.64] ;  /* 0x0000000608881981 */ /* 0x000562000c1e1d00 */
[----:B0-----:R-:W-:Y:S02]  /*0c00*/  @P1 IADD3 R4, P0, R244, c[0x0][0x220], RZ ;  /* 0x00008800f4041a10 */ /* 0x001fe40007f1e0ff */
[----:B-1----:R-:W-:-:S03]  /*0c10*/  @P1 IADD3 R6, P2, R236, c[0x0][0x220], RZ ;  /* 0x00008800ec061a10 */ /* 0x002fc60007f5e0ff */
[----:B------:R-:W-:Y:S01]  /*0c20*/  @P1 IMAD.X R5, RZ, RZ, c[0x0][0x224], P0 ;  /* 0x00008900ff051624 */ /* 0x000fe200000e06ff */
[----:B--2---:R-:W-:Y:S01]  /*0c30*/  @P1 IADD3 R8, P3, R224, c[0x0][0x220], RZ ;  /* 0x00008800e0081a10 */ /* 0x004fe20007f7e0ff */
[----:B------:R-:W-:-:S03]  /*0c40*/  @P1 IMAD.X R7, RZ, RZ, c[0x0][0x224], P2 ;  /* 0x00008900ff071624 */ /* 0x000fc600010e06ff */
[----:B------:R0:W5:Y:S01]  /*0c50*/  @P1 LDG.E.128 R132, [R4.64] ;  /* 0x0000000604841981 */ /* 0x000162000c1e1d00 */
[----:B------:R-:W-:Y:S02]  /*0c60*/  IMAD.SHL.U32 R80, R84, 0x10, RZ ;  /* 0x0000001054507824 */ /* 0x000fe400078e00ff */
[----:B------:R-:W-:Y:S01]  /*0c70*/  @P1 IMAD.X R9, RZ, RZ, c[0x0][0x224], P3 ;  /* 0x00008900ff091624 */ /* 0x000fe200018e06ff */
[----:B------:R1:W5:Y:S04]  /*0c80*/  @P1 LDG.E.128 R128, [R6.64] ;  /* 0x0000000606801981 */ /* 0x000368000c1e1d00 */
[----:B------:R2:W5:Y:S01]  /*0c90*/  @P1 LDG.E.128 R124, [R8.64] ;  /* 0x00000006087c1981 */ /* 0x000562000c1e1d00 */
[----:B0-----:R-:W-:Y:S02]  /*0ca0*/  @P1 IADD3 R4, P0, R208, c[0x0][0x220], RZ ;  /* 0x00008800d0041a10 */ /* 0x001fe40007f1e0ff */
[----:B-1----:R-:W-:-:S03]  /*0cb0*/  @P1 IADD3 R6, P2, R96, c[0x0][0x220], RZ ;  /* 0x0000880060061a10 */ /* 0x002fc60007f5e0ff */
[----:B------:R-:W-:Y:S01]  /*0cc0*/  @P1 IMAD.X R5, RZ, RZ, c[0x0][0x224], P0 ;  /* 0x00008900ff051624 */ /* 0x000fe200000e06ff */
[----:B------:R-:W-:Y:S02]  /*0cd0*/  @P1 IADD3 R22, P0, R80, c[0x0][0x220], RZ ;  /* 0x0000880050161a10 */ /* 0x000fe40007f1e0ff */
[----:B------:R-:W-:Y:S02]  /*0ce0*/  @P1 IADD3.X R7, RZ, c[0x0][0x224], RZ, P2, !PT ;  /* 0x00008900ff071a10 */ /* 0x000fe400017fe4ff */
[----:B------:R0:W5:Y:S01]  /*0cf0*/  @P1 LDG.E.128 R120, [R4.64] ;  /* 0x0000000604781981 */ /* 0x000162000c1e1d00 */
[----:B--2---:R-:W-:Y:S01]  /*0d00*/  @P1 IADD3 R8, P3, R88, c[0x0][0x220], RZ ;  /* 0x0000880058081a10 */ /* 0x004fe20007f7e0ff */
[----:B------:R-:W-:Y:S01]  /*0d10*/  CS2R R118, SRZ ;  /* 0x0000000000767805 */ /* 0x000fe2000001ff00 */
[----:B------:R-:W-:Y:S01]  /*0d20*/  CS2R R116, SRZ ;  /* 0x0000000000747805 */ /* 0x000fe2000001ff00 */
[----:B------:R-:W-:Y:S01]  /*0d30*/  CS2R R114, SRZ ;  /* 0x0000000000727805 */ /* 0x000fe2000001ff00 */
[----:B------:R-:W-:Y:S01]  /*0d40*/  CS2R R112, SRZ ;  /* 0x0000000000707805 */ /* 0x000fe2000001ff00 */
[----:B------:R-:W-:Y:S01]  /*0d50*/  CS2R R108, SRZ ;  /* 0x00000000006c7805 */ /* 0x000fe2000001ff00 */
[----:B0-----:R-:W-:Y:S01]  /*0d60*/  @P1 IADD3 R4, P2, R72, c[0x0][0x220], RZ ;  /* 0x0000880048041a10 */ /* 0x001fe20007f5e0ff */
[----:B------:R-:W-:Y:S01]  /*0d70*/  CS2R R110, SRZ ;  /* 0x00000000006e7805 */ /* 0x000fe2000001ff00 */
[----:B------:R-:W-:Y:S01]  /*0d80*/  CS2R R104, SRZ ;  /* 0x0000000000687805 */ /* 0x000fe2000001ff00 */
[----:B------:R-:W-:Y:S01]  /*0d90*/  CS2R R106, SRZ ;  /* 0x00000000006a7805 */ /* 0x000fe2000001ff00 */
[----:B------:R-:W-:Y:S01]  /*0da0*/  @P1 IMAD.X R9, RZ, RZ, c[0x0][0x224], P3 ;  /* 0x00008900ff091624 */ /* 0x000fe200018e06ff */
[----:B------:R-:W-:Y:S01]  /*0db0*/  @P1 IADD3.X R23, RZ, c[0x0][0x224], RZ, P0, !PT ;  /* 0x00008900ff171a10 */ /* 0x000fe200007fe4ff */
[----:B------:R-:W-:Y:S01]  /*0dc0*/  @P1 IMAD.X R5, RZ, RZ, c[0x0][0x224], P2 ;  /* 0x00008900ff051624 */ /* 0x000fe200010e06ff */
[----:B------:R0:W5:Y:S01]  /*0dd0*/  @P1 LDG.E.128 R116, [R6.64] ;  /* 0x0000000606741981 */ /* 0x000162000c1e1d00 */
[----:B------:R-:W-:-:S03]  /*0de0*/  ISETP.GE.AND P0, PT, R19, c[0x0][0x164], PT ;  /* 0x0000590013007a0c */ /* 0x000fc60003f06270 */
[----:B------:R1:W5:Y:S04]  /*0df0*/  @P1 LDG.E.128 R112, [R8.64] ;  /* 0x0000000608701981 */ /* 0x000368000c1e1d00 */
[----:B------:R2:W5:Y:S04]  /*0e00*/  @P1 LDG.E.128 R108, [R22.64] ;  /* 0x00000006166c1981 */ /* 0x000568000c1e1d00 */
[----:B------:R3:W5:Y:S01]  /*0e10*/  @P1 LDG.E.128 R104, [R4.64] ;  /* 0x0000000604681981 */ /* 0x000762000c1e1d00 */
[----:B------:R-:W-:Y:S02]  /*0e20*/  IADD3 R20, P1, R20, c[0x0][0x1b8], RZ ;  /* 0x00006e0014147a10 */ /* 0x000fe40007f3e0ff */
[----:B------:R-:W-:-:S02]  /*0e30*/  IADD3 R24, P4, R24, c[0x0][0x1b8], RZ ;  /* 0x00006e0018187a10 */ /* 0x000fc40007f9e0ff */
[----:B------:R-:W-:Y:S01]  /*0e40*/  IADD3 R26, P5, R26, c[0x0][0x1b8], RZ ;  /* 0x00006e001a1a7a10 */ /* 0x000fe20007fbe0ff */
[----:B------:R-:W-:Y:S01]  /*0e50*/  IMAD.X R21, RZ, RZ, c[0x0][0x1bc], P1 ;  /* 0x00006f00ff157624 */ /* 0x000fe200008e06ff */
[----:B------:R-:W-:Y:S02]  /*0e60*/  IADD3 R224, P1, R224, c[0x0][0x1b8], RZ ;  /* 0x00006e00e0e07a10 */ /* 0x000fe40007f3e0ff */
[----:B------:R-:W-:Y:S02]  /*0e70*/  IADD3 R244, P3, R244, c[0x0][0x1b8], RZ ;  /* 0x00006e00f4f47a10 */ /* 0x000fe40007f7e0ff */
[----:B------:R-:W-:Y:S01]  /*0e80*/  IADD3 R236, P2, R236, c[0x0][0x1b8], RZ ;  /* 0x00006e00ecec7a10 */ /* 0x000fe20007f5e0ff */
[----:B------:R-:W-:Y:S01]  /*0e90*/  IMAD.X R25, RZ, RZ, c[0x0][0x1bc], P4 ;  /* 0x00006f00ff197624 */ /* 0x000fe200020e06ff */
[----:B------:R-:W-:Y:S01]  /*0ea0*/  IADD3 R208, P4, R208, c[0x0][0x1b8], RZ ;  /* 0x00006e00d0d07a10 */ /* 0x000fe20007f9e0ff */
[----:B------:R-:W-:Y:S01]  /*0eb0*/  IMAD.X R27, RZ, RZ, c[0x0][0x1bc], P5 ;  /* 0x00006f00ff1b7624 */ /* 0x000fe200028e06ff */
[----:B------:R-:W-:Y:S01]  /*0ec0*/  IADD3.X R237, RZ, c[0x0][0x1bc], RZ, P2, !PT ;  /* 0x00006f00ffed7a10 */ /* 0x000fe200017fe4ff */
[----:B------:R-:W-:Y:S01]  /*0ed0*/  IMAD.X R225, RZ, RZ, c[0x0][0x1bc], P1 ;  /* 0x00006f00ffe17624 */ /* 0x000fe200008e06ff */
[----:B------:R-:W-:Y:S01]  /*0ee0*/  IADD3 R96, P5, R96, c[0x0][0x1b8], RZ ;  /* 0x00006e0060607a10 */ /* 0x000fe20007fbe0ff */
[----:B------:R-:W-:Y:S01]  /*0ef0*/  IMAD.MOV.U32 R17, RZ, RZ, 0x10 ;  /* 0x00000010ff117424 */ /* 0x000fe200078e00ff */
[----:B------:R-:W-:Y:S01]  /*0f00*/  IADD3 R80, P2, R80, c[0x0][0x1b8], RZ ;  /* 0x00006e0050507a10 */ /* 0x000fe20007f5e0ff */
[----:B------:R-:W-:Y:S01]  /*0f10*/  IMAD.X R245, RZ, RZ, c[0x0][0x1bc], P3 ;  /* 0x00006f00fff57624 */ /* 0x000fe200018e06ff */
[----:B------:R-:W-:-:S02]  /*0f20*/  IADD3 R72, P1, R72, c[0x0][0x1b8], RZ ;  /* 0x00006e0048487a10 */ /* 0x000fc40007f3e0ff */
[----:B--2---:R-:W-:Y:S02]  /*0f30*/  IADD3 R22, P6, R18, c[0x0][0x1b8], RZ ;  /* 0x00006e0012167a10 */ /* 0x004fe40007fde0ff */
[----:B------:R-:W-:Y:S01]  /*0f40*/  IADD3 R88, P3, R88, c[0x0][0x1b8], RZ ;  /* 0x00006e0058587a10 */ /* 0x000fe20007f7e0ff */
[-C--:B-1----:R-:W-:Y:S01]  /*0f50*/  IMAD.WIDE.U32 R8, R10, R17.reuse, c[0x0][0x1b0] ;  /* 0x00006c000a087625 */ /* 0x082fe200078e0011 */
[----:B------:R-:W-:Y:S02]  /*0f60*/  IADD3.X R23, RZ, c[0x0][0x1bc], RZ, P6, !PT ;  /* 0x00006f00ff177a10 */ /* 0x000fe400037fe4ff */
[----:B------:R-:W-:Y:S01]  /*0f70*/  IADD3.X R89, RZ, c[0x0][0x1bc], RZ, P3, !PT ;  /* 0x00006f00ff597a10 */ /* 0x000fe20001ffe4ff */
[----:B0-----:R-:W-:-:S04]  /*0f80*/  IMAD.WIDE.U32 R6, R3, R17, c[0x0][0x1b0] ;  /* 0x00006c0003067625 */ /* 0x001fc800078e0011 */
[----:B------:R-:W-:-:S04]  /*0f90*/  IMAD.WIDE.U32 R10, R11, R17, c[0x0][0x1b0] ;  /* 0x00006c000b0a7625 */ /* 0x000fc800078e0011 */
        /* <DEDUP_REMOVED lines=8> */
[----:B------:R-:W-:Y:S02]  /*1020*/  IMAD.X R209, RZ, RZ, c[0x0][0x1bc], P4 ;  /* 0x00006f00ffd17624 */ /* 0x000fe400020e06ff */
[----:B------:R-:W-:Y:S02]  /*1030*/  IMAD.X R97, RZ, RZ, c[0x0][0x1bc], P5 ;  /* 0x00006f00ff617624 */ /* 0x000fe400028e06ff */
[----:B------:R-:W-:Y:S02]  /*1040*/  IMAD.X R81, RZ, RZ, c[0x0][0x1bc], P2 ;  /* 0x00006f00ff517624 */ /* 0x000fe400010e06ff */
[----:B------:R-:W-:Y:S01]  /*1050*/  IMAD.X R73, RZ, RZ, c[0x0][0x1bc], P1 ;  /* 0x00006f00ff497624 */ /* 0x000fe200008e06ff */
[----:B------:R-:W-:Y:S06]  /*1060*/  @P0 EXIT ;  /* 0x000000000000094d */ /* 0x000fec0003800000 */
[----:B---3--:R0:W2:Y:S01]  /*1070*/  LDG.E.128 R44, [R20.64] ;  /* 0x00000006142c7981 */ /* 0x0080a2000c1e1d00 */
[----:B------:R-:W-:-:S03]  /*1080*/  IMAD.WIDE.U32 R4, R28, R17, c[0x0][0x1b0] ;  /* 0x00006c001c047625 */ /* 0x000fc600078e0011 */
[----:B------:R1:W3:Y:S04]  /*1090*/  LDG.E.128 R40, [R6.64] ;  /* 0x0000000606287981 */ /* 0x0002e8000c1e1d00 */
[----:B------:R0:W4:Y:S04]  /*10a0*/  LDG.E.128 R36, [R22.64] ;  /* 0x0000000616247981 */ /* 0x000128000c1e1d00 */
[----:B------:R1:W4:Y:S04]  /*10b0*/  LDG.E.128 R32, [R8.64] ;  /* 0x0000000608207981 */ /* 0x000328000c1e1d00 */
[----:B------:R-:W4:Y:S04]  /*10c0*/  LDG.E.128 R28, [R24.64] ;  /* 0x00000006181c7981 */ /* 0x000f28000c1e1d00 */
[----:B0-----:R0:W4:Y:S04]  /*10d0*/  LDG.E.128 R20, [R10.64] ;  /* 0x000000060a147981 */ /* 0x001128000c1e1d00 */
[----:B-1----:R-:W4:Y:S04]  /*10e0*/  LDG.E.128 R4, [R4.64] ;  /* 0x0000000604047981 */ /* 0x002f28000c1e1d00 */
[----:B------:R-:W5:Y:S04]  /*10f0*/  LDG.E.128 R248, [R248.64] ;  /* 0x00000006f8f87981 */ /* 0x000f68000c1e1d00 */
[----:B0-----:R-:W4:Y:S04]  /*1100*/  LDG.E.128 R8, [R26.64] ;  /* 0x000000061a087981 */ /* 0x001f28000c1e1d00 */
        /* <DEDUP_REMOVED lines=14> */
[----:B------:R-:W5:Y:S01]  /*11f0*/  LDG.E.128 R72, [R72.64] ;  /* 0x0000000648487981 */ /* 0x000f62000c1e1d00 */
[----:B------:R-:W-:Y:S01]  /*1200*/  UIADD3 UR25, UR4, -0x700cb87f, URZ ;  /* 0x8ff3478104197890 */ /* 0x000fe2000fffe03f */
[----:B------:R-:W-:Y:S01]  /*1210*/  IMAD R2, R2, -0x2daee0ad, RZ ;  /* 0xd2511f5302027824 */ /* 0x000fe200078e02ff */
[----:B------:R-:W-:Y:S01]  /*1220*/  UIADD3 UR26, UR5, -0x695add53, URZ ;  /* 0x96a522ad051a7890 */ /* 0x000fe2000fffe03f */
[----:B------:R-:W-:-:S02]  /*1230*/  IMAD R0, R0, -0x326172a9, RZ ;  /* 0xcd9e8d5700007824 */ /* 0x000fc400078e02ff */
[----:B------:R-:W-:Y:S01]  /*1240*/  IMAD.HI.U32 R3, R14, -0x326172a9, RZ ;  /* 0xcd9e8d570e037827 */ /* 0x000fe200078e00ff */
[----:B------:R-:W-:Y:S03]  /*1250*/  BSSY B0, `(.L_x_37011) ;  /* 0x0002382000007945 */ /* 0x000fe60003800000 */
[----:B------:R-:W-:Y:S01]  /*1260*/  IMAD.HI.U32 R17, R12, -0x2daee0ad, RZ ;  /* 0xd2511f530c117827 */ /* 0x000fe200078e00ff */
[----:B------:R-:W-:Y:S02]  /*1270*/  LOP3.LUT R18, R3, UR25, R0, 0x96, !PT ;  /* 0x0000001903127c12 */ /* 0x000fe4000f8e9600 */
[----:B------:R-:W-:Y:S01]  /*1280*/  LOP3.LUT R212, R212, 0x3, RZ, 0xc0, !PT ;  /* 0x00000003d4d47812 */ /* 0x000fe200078ec0ff */
[----:B------:R-:W-:Y:S01]  /*1290*/  IMAD R14, R14, -0x326172a9, RZ ;  /* 0xcd9e8d570e0e7824 */ /* 0x000fe200078e02ff */
[----:B------:R-:W-:Y:S01]  /*12a0*/  LOP3.LUT R17, R17, UR26, R2, 0x96, !PT ;  /* 0x0000001a11117c12 */ /* 0x000fe2000f8e9602 */
[----:B------:R-:W-:Y:S01]  /*12b0*/  IMAD R12, R12, -0x2daee0ad, RZ ;  /* 0xd2511f530c0c7824 */ /* 0x000fe200078e02ff */
[----:B------:R-:W-:Y:S01]  /*12c0*/  ULDC.U8 UR8, c[0x0][0x1f0] ;  /* 0x00007c0000087ab9 */ /* 0x000fe20000000000 */
[----:B--2---:R-:W-:Y:S04]  /*12d0*/  STL.64 [R1+0x60], R44 ;  /* 0x0000602c01007387 */ /* 0x004fe80000100a00 */
[----:B------:R-:W-:Y:S04]  /*12e0*/  STL.64 [R1+0x68], R46 ;  /* 0x0000682e01007387 */ /* 0x000fe80000100a00 */
[----:B---3--:R-:W-:Y:S04]  /*12f0*/  STL.64 [R1+0x50], R40 ;  /* 0x0000502801007387 */ /* 0x008fe80000100a00 */
[----:B------:R-:W-:Y:S04]  /*1300*/  STL.64 [R1+0x58], R42 ;  /* 0x0000582a01007387 */ /* 0x000fe80000100a00 */
[----:B----4-:R-:W-:Y:S04]  /*1310*/  STL.64 [R1+0x40], R36 ;  /* 0x0000402401007387 */ /* 0x010fe80000100a00 */
[----:B------:R-:W-:Y:S04]  /*1320*/  STL.64 [R1+0x48], R38 ;  /* 0x0000482601007387 */ /* 0x000fe80000100a00 */
[----:B------:R-:W-:Y:S04]  /*1330*/  STL.64 [R1+0x30], R32 ;  /* 0x0000302001007387 */ /* 0x000fe80000100a00 */
[----:B------:R-:W-:Y:S04]  /*1340*/  STL.64 [R1+0x38], R34 ;  /* 0x0000382201007387 */ /* 0x000fe80000100a00 */
[----:B------:R-:W-:Y:S04]  /*1350*/  STL.64 [R1+0x20], R28 ;  /* 0x0000201c01007387 */ /* 0x000fe80000100a00 */
[----:B------:R-:W-:Y:S04]  /*1360*/  STL.64 [R1+0x28], R30 ;  /* 0x0000281e01007387 */ /* 0x000fe80000100a00 */
[----:B------:R-:W-:Y:S04]  /*1370*/  STL.64 [R1+0x10], R20 ;  /* 0x0000101401007387 */ /* 0x000fe80000100a00 */
[----:B------:R-:W-:Y:S04]  /*1380*/  STL.64 [R1+0x18], R22 ;  /* 0x0000181601007387 */ /* 0x000fe80000100a00 */
[----:B------:R-:W-:Y:S04]  /*1390*/  STL.64 [R1], R8 ;  /* 0x0000000801007387 */ /* 0x000fe80000100a00 */
[----:B------:R0:W-:Y:S04]  /*13a0*/  STL.64 [R1+0x8], R10 ;  /* 0x0000080a01007387 */ /* 0x0001e80000100a00 */
[----:B------:R1:W-:Y:S04]  /*13b0*/  STL.64 [R1+0x70], R4 ;  /* 0x0000700401007387 */ /* 0x0003e80000100a00 */
[----:B------:R1:W-:Y:S01]  /*13c0*/  STL.64 [R1+0x78], R6 ;  /* 0x0000780601007387 */ /* 0x0003e20000100a00 */
[----:B0-----:R-:W-:-:S03]  /*13d0*/  IMAD.MOV.U32 R11, RZ, RZ, RZ ;  /* 0x000000ffff0b7224 */ /* 0x001fc600078e00ff */
.L_x_37795:
[----:B------:R-:W0:Y:S01]  /*13e0*/  S2R R2, SR_TID.X ;  /* 0x0000000000027919 */ /* 0x000e220000002100 */
[----:B------:R-:W-:Y:S01]  /*13f0*/  ISETP.NE.U32.AND P0, PT, RZ, c[0x0][0x178], PT ;  /* 0x00005e00ff007a0c */ /* 0x000fe20003f05070 */
[----:B------:R-:W-:Y:S01]  /*1400*/  IMAD R0, R19, c[0x0][0x168], RZ ;  /* 0x00005a0013007a24 */ /* 0x000fe200078e02ff */
[----:B------:R-:W-:Y:S01]  /*1410*/  ISETP.NE.U32.AND P1, PT, RZ, c[0x0][0x180], PT ;  /* 0x00006000ff007a0c */ /* 0x000fe20003f25070 */
[----:B------:R-:W-:Y:S01]  /*1420*/  HFMA2.MMA R252, -RZ, RZ, 0, 9.5367431640625e-07 ;  /* 0x00000010fffc7435 */ /* 0x000fe200000001ff */
        /* <DEDUP_REMOVED lines=10> */
[C---:B-1----:R-:W-:Y:S02]  /*14d0*/  @P0 LEA R4, P2, R200.reuse, c[0x0][0x180], 0x4 ;  /* 0x00006000c8040a11 */ /* 0x042fe400078420ff */
        /* <DEDUP_REMOVED lines=16> */
.L_x_37013:
[----:B0-----:R-:W-:Y:S02]  /*15e0*/  MOV R0, R14 ;  /* 0x0000000e00007202 */ /* 0x001fe40000000f00 */
.L_x_37014:
[----:B------:R-:W-:Y:S05]  /*15f0*/  BSYNC B1 ;  /* 0x0000000000017941 */ /* 0x000fea0003800000 */
.L_x_37012:
        /* <DEDUP_REMOVED lines=16> */
.L_x_37018:
[----:B------:R-:W-:Y:S05]  /*1700*/  BSYNC B2 ;  /* 0x0000000000027941 */ /* 0x000fea0003800000 */
.L_x_37017:
        /* <DEDUP_REMOVED lines=44> */
.L_x_37016:
[----:B------:R-:W-:Y:S05]  /*19d0*/  BSYNC B1 ;  /* 0x0000000000017941 */ /* 0x000fea0003800000 */
.L_x_37015:
        /* <DEDUP_REMOVED lines=15> */
.L_x_37019:
        /* <DEDUP_REMOVED lines=12> */
.L_x_37022:
[----:B------:R-:W-:Y:S02]  /*1b90*/  IMAD.MOV.U32 R0, RZ, RZ, R14 ;  /* 0x000000ffff007224 */ /* 0x000fe400078e000e */
.L_x_37023:
[----:B------:R-:W-:Y:S05]  /*1ba0*/  BSYNC B1 ;  /* 0x0000000000017941 */ /* 0x000fea0003800000 */
.L_x_37021:
        /* <DEDUP_REMOVED lines=16> */
.L_x_37027:
[----:B------:R-:W-:Y:S05]  /*1cb0*/  BSYNC B2 ;  /* 0x0000000000027941 */ /* 0x000fea0003800000 */
.L_x_37026:
        /* <DEDUP_REMOVED lines=44> */
.L_x_37025:
[----:B------:R-:W-:Y:S05]  /*1f80*/  BSYNC B1 ;  /* 0x0000000000017941 */ /* 0x000fea0003800000 */
.L_x_37024:
        /* <DEDUP_REMOVED lines=8> */
.L_x_37020:
        /* <DEDUP_REMOVED lines=12> */
.L_x_37029:
[----:B------:R-:W-:Y:S02]  /*20d0*/  IMAD.MOV.U32 R0, RZ, RZ, R14 ;  /* 0x000000ffff007224 */ /* 0x000fe400078e000e */
.L_x_37030:
[----:B------:R-:W-:Y:S05]  /*20e0*/  BSYNC B1 ;  /* 0x0000000000017941 */ /* 0x000fea0003800000 */
.L_x_37028:
        /* <DEDUP_REMOVED lines=16> */
.L_x_37034:
[----:B------:R-:W-:Y:S05]  /*21f0*/  BSYNC B2 ;  /* 0x0000000000027941 */ /* 0x000fea0003800000 */
.L_x_37033:
        /* <DEDUP_REMOVED lines=36> */
[----:B------:R-:W-:Y:S01]  /*2440*/  IMAD.MOV.U32 R3, RZ, RZ, RZ ;  /* 0x000000ffff037224 */ /* 0x000fe200078e00ff */
[----:B------:R-:W-:Y:S01]  /*2450*/  LOP3.LUT R4, R25, UR23, R4, 0x96, !PT ;  /* 0x0000001719047c12 */ /* 0x000fe2000f8e9604 */
[----:B------:R-:W-:-:S04]  /*2460*/  IMAD.WIDE.U32 R26, R26, -0x326172a9, RZ ;  /* 0xcd9e8d571a1a7825 */ /* 0x000fc800078e00ff */
[----:B------:R-:W-:Y:S01]  /*2470*/  IMAD.WIDE.U32 R4, R4, -0x2daee0ad, RZ ;  /* 0xd2511f5304047825 */ /* 0x000fe200078e00ff */
[----:B------:R-:W-:-:S03]  /*2480*/  LOP3.LUT R18, R27, UR25, R24, 0x96, !PT ;  /* 0x000000191b127c12 */ /* 0x000fc6000f8e9618 */
[----:B------:R-:W-:Y:S01]  /*2490*/  IMAD.MOV.U32 R14, RZ, RZ, R26 ;  /* 0x000000ffff0e7224 */ /* 0x000fe200078e001a */
[----:B------:R-:W-:Y:S02]  /*24a0*/  LOP3.LUT R17, R5, UR26, R2, 0x96, !PT ;  /* 0x0000001a05117c12 */ /* 0x000fe4000f8e9602 */
[----:B------:R-:W-:Y:S02]  /*24b0*/  MOV R12, R4 ;  /* 0x00000004000c7202 */ /* 0x000fe40000000f00 */
.L_x_37032:
[----:B------:R-:W-:Y:S05]  /*24c0*/  BSYNC B1 ;  /* 0x0000000000017941 */ /* 0x000fea0003800000 */
.L_x_37031:
        /* <DEDUP_REMOVED lines=11> */
.L_x_37035:
        /* <DEDUP_REMOVED lines=12> */
.L_x_37038:
[----:B------:R-:W-:Y:S02]  /*2640*/  IMAD.MOV.U32 R0, RZ, RZ, R14 ;  /* 0x000000ffff007224 */ /* 0x000fe400078e000e */
.L_x_37039:
[----:B------:R-:W-:Y:S05]  /*2650*/  BSYNC B1 ;  /* 0x0000000000017941 */ /* 0x000fea0003800000 */
.L_x_37037:
        /* <DEDUP_REMOVED lines=16> */
.L_x_37043:
[----:B------:R-:W-:Y:S05]  /*2760*/  BSYNC B2 ;  /* 0x0000000000027941 */ /* 0x000fea0003800000 */
.L_x_37042:
        /* <DEDUP_REMOVED lines=44> */
.L_x_37041:
[----:B------:R-:W-:Y:S05]  /*2a30*/  BSYNC B1 ;  /* 0x0000000000017941 */ /* 0x000fea0003800000 */
.L_x_37040:
        /* <DEDUP_REMOVED lines=8> */
.L_x_37036:
        /* <DEDUP_REMOVED lines=12> */
.L_x_37045:
[----:B------:R-:W-:Y:S02]  /*2b80*/  IMAD.MOV.U32 R0, RZ, RZ, R14 ;  /* 0x000000ffff007224 */ /* 0x000fe400078e000e */
.L_x_37046:
[----:B------:R-:W-:Y:S05]  /*2b90*/  BSYNC B1 ;  /* 0x0000000000017941 */ /* 0x000fea0003800000 */
.L_x_37044:
        /* <DEDUP_REMOVED lines=16> */
.L_x_37050:
[----:B------:R-:W-:Y:S05]  /*2ca0*/  BSYNC B2 ;  /* 0x0000000000027941 */ /* 0x000fea0003800000 */
.L_x_37049:
        /* <DEDUP_REMOVED lines=42> */
[----:B------:R-:W-:Y:S01]  /*2f50*/  LOP3.LUT R17, R5, UR26, R2, 0x96, !PT ;  /* 0x0000001a05117c12 */ /* 0x000fe2000f8e9602 */
[----:B------:R-:W-:Y:S02]  /*2f60*/  IMAD.MOV.U32 R12, RZ, RZ, R4 ;  /* 0x000000ffff0c7224 */ /* 0x000fe400078e0004 */
.L_x_37048:
[----:B------:R-:W-:Y:S05]  /*2f70*/  BSYNC B1 ;  /* 0x0000000000017941 */ /* 0x000fea0003800000 */
.L_x_37047:
        /* <DEDUP_REMOVED lines=11> */
.L_x_37051:
        /* <DEDUP_REMOVED lines=12> */
.L_x_37054:
[----:B------:R-:W-:Y:S02]  /*30f0*/  IMAD.MOV.U32 R0, RZ, RZ, R14 ;  /* 0x000000ffff007224 */ /* 0x000fe400078e000e */
.L_x_37055:
[----:B------:R-:W-:Y:S05]  /*3100*/  BSYNC B1 ;  /* 0x0000000000017941 */ /* 0x000fea0003800000 */
.L_x_37053:
        /* <DEDUP_REMOVED lines=16> */
.L_x_37059:
[----:B------:R-:W-:Y:S05]  /*3210*/  BSYNC B2 ;  /* 0x0000000000027941 */ /* 0x000fea0003800000 */
.L_x_37058:
        /* <DEDUP_REMOVED lines=44> */
.L_x_37057:
[----:B------:R-:W-:Y:S05]  /*34e0*/  BSYNC B1 ;  /* 0x0000000000017941 */ /* 0x000fea0003800000 */
.L_x_37056:
        /* <DEDUP_REMOVED lines=8> */
.L_x_37052:
        /* <DEDUP_REMOVED lines=12> */
.L_x_37061:
[----:B------:R-:W-:Y:S02]  /*3630*/  IMAD.MOV.U32 R0, RZ, RZ, R14 ;  /* 0x000000ffff007224 */ /* 0x000fe400078e000e */
.L_x_37062:
[----:B------:R-:W-:Y:S05]  /*3640*/  BSYNC B1 ;  /* 0x0000000000017941 */ /* 0x000fea0003800000 */
.L_x_37060:
        /* <DEDUP_REMOVED lines=16> */
.L_x_37066:
[----:B------:R-:W-:Y:S05]  /*3750*/  BSYNC B2 ;  /* 0x0000000000027941 */ /* 0x000fea0003800000 */
.L_x_37065:
        /* <DEDUP_REMOVED lines=44> */
.L_x_37064:
[----:B------:R-:W-:Y:S05]  /*3a20*/  BSYNC B1 ;  /* 0x0000000000017941 */ /* 0x000fea0003800000 */
.L_x_37063:
        /* <DEDUP_REMOVED lines=11> */
.L_x_37067:
        /* <DEDUP_REMOVED lines=12> */
.L_x_37070:
[----:B------:R-:W-:Y:S02]  /*3ba0*/  IMAD.MOV.U32 R0, RZ, RZ, R14 ;  /* 0x000000ffff007224 */ /* 0x000fe400078e000e */
.L_x_37071:
[----:B------:R-:W-:Y:S05]  /*3bb0*/  BSYNC B1 ;  /* 0x0000000000017941 */ /* 0x000fea0003800000 */
.L_x_37069:
        /* <DEDUP_REMOVED lines=16> */
.L_x_37075:
[----:B------:R-:W-:Y:S05]  /*3cc0*/  BSYNC B2 ;  /* 0x0000000000027941 */ /* 0x000fea0003800000 */
.L_x_37074:
        /* <DEDUP_REMOVED lines=44> */
.L_x_37073:
[----:B------:R-:W-:Y:S05]  /*3f90*/  BSYNC B1 ;  /* 0x0000000000017941 */ /* 0x000fea0003800000 */
.L_x_37072:
        /* <DEDUP_REMOVED lines=8> */
.L_x_37068:
        /* <DEDUP_REMOVED lines=10> */
[----:B------:R-:W-:Y:S02]  /*40c0*/  LEA.HI.X R25, R200, c[0x0][0x18c], RZ, 0x4, P2 ;  /* 0x00006300c8197a11 */ /* 0x000fe400010f24ff */
        /* <DEDUP_REMOVED lines=9> */
[----:B0-----:R-:W-:Y:S02]  /*4160*/  SHF.L.U32 R22, R8, 0x10, RZ ;  /* 0x0000001008167819 */ /* 0x001fe400000006ff */
[----:B------:R-:W-:Y:S02]  /*4170*/  LOP3.LUT R0, R7, 0xffff, RZ, 0xc0, !PT ;  /* 0x0000ffff07007812 */ /* 0x000fe400078ec0ff */
[----:B------:R-:W-:Y:S02]  /*4180*/  LOP3.LUT R23, R22, 0xff0000, RZ, 0xc0, !PT ;  /* 0x00ff000016177812 */ /* 0x000fe400078ec0ff */
[----:B------:R-:W-:Y:S02]  /*4190*/  LOP3.LUT R25, R10, 0xff, RZ, 0xc0, !PT ;  /* 0x000000ff0a197812 */ /* 0x000fe400078ec0ff */
[----:B------:R-:W-:Y:S01]  /*41a0*/  IADD3 R22, P1, R26, c[0x0][0x198], RZ ;  /* 0x000066001a167a10 */ /* 0x000fe20007f3e0ff */
[----:B------:R-:W-:Y:S01]  /*41b0*/  IMAD R0, R0, 0x1000000, R23 ;  /* 0x0100000000007824 */ /* 0x000fe200078e0217 */
[----:B------:R-:W-:-:S05]  /*41c0*/  LOP3.LUT R23, R9, 0xff, RZ, 0xc0, !PT ;  /* 0x000000ff09177812 */ /* 0x000fca00078ec0ff */
[----:B------:R-:W-:Y:S01]  /*41d0*/  IMAD R0, R23, 0x100, R0 ;  /* 0x0000010017007824 */ /* 0x000fe200078e0200 */
[----:B------:R-:W-:-:S03]  /*41e0*/  IADD3.X R23, R28, c[0x0][0x19c], RZ, P1, !PT ;  /* 0x000067001c177a10 */ /* 0x000fc60000ffe4ff */
[----:B------:R-:W-:-:S05]  /*41f0*/  IMAD.IADD R25, R0, 0x1, R25 ;  /* 0x0000000100197824 */ /* 0x000fca00078e0219 */
[----:B------:R0:W-:Y:S02]  /*4200*/  STG.E [R22.64], R25 ;  /* 0x0000001916007986 */ /* 0x0001e4000c101906 */
.L_x_37076:
        /* <DEDUP_REMOVED lines=15> */
.L_x_37078:
[----:B-1----:R-:W-:Y:S02]  /*4300*/  IMAD.MOV.U32 R0, RZ, RZ, R14 ;  /* 0x000000ffff007224 */ /* 0x002fe400078e000e */
.L_x_37079:
[----:B------:R-:W-:Y:S05]  /*4310*/  BSYNC B1 ;  /* 0x0000000000017941 */ /* 0x000fea0003800000 */
.L_x_37077:
        /* <DEDUP_REMOVED lines=16> */
.L_x_37083:
[----:B------:R-:W-:Y:S05]  /*4420*/  BSYNC B2 ;  /* 0x0000000000027941 */ /* 0x000fea0003800000 */
.L_x_37082:
        /* <DEDUP_REMOVED lines=44> */
.L_x_37081:
[----:B------:R-:W-:Y:S05]  /*46f0*/  BSYNC B1 ;  /* 0x0000000000017941 */ /* 0x000fea0003800000 */
.L_x_37080:
        /* <DEDUP_REMOVED lines=12> */
.L_x_37084:
        /* <DEDUP_REMOVED lines=12> */
.L_x_37087:
[----:B------:R-:W-:Y:S02]  /*4880*/  IMAD.MOV.U32 R0, RZ, RZ, R14 ;  /* 0x000000ffff007224 */ /* 0x000fe400078e000e */
.L_x_37088:
[----:B------:R-:W-:Y:S05]  /*4890*/  BSYNC B1 ;  /* 0x0000000000017941 */ /* 0x000fea0003800000 */
.L_x_37086:
        /* <DEDUP_REMOVED lines=16> */
.L_x_37092:
[----:B------:R-:W-:Y:S05]  /*49a0*/  BSYNC B2 ;  /* 0x0000000000027941 */ /* 0x000fea0003800000 */
.L_x_37091:
        /* <DEDUP_REMOVED lines=44> */
.L_x_37090:
[----:B------:R-:W-:Y:S05]  /*4c70*/  BSYNC B1 ;  /* 0x0000000000017941 */ /* 0x000fea0003800000 */
.L_x_37089:
        /* <DEDUP_REMOVED lines=8> */
.L_x_37085:
        /* <DEDUP_REMOVED lines=12> */
.L_x_37094:
[----:B------:R-:W-:Y:S02]  /*4dc0*/  IMAD.MOV.U32 R0, RZ, RZ, R14 ;  /* 0x000000ffff007224 */ /* 0x000fe400078e000e */
.L_x_37095:
[----:B------:R-:W-:Y:S05]  /*4dd0*/  BSYNC B1 ;  /* 0x0000000000017941 */ /* 0x000fea0003800000 */
.L_x_37093:
        /* <DEDUP_REMOVED lines=16> */
.L_x_37099:
[----:B------:R-:W-:Y:S05]  /*4ee0*/  BSYNC B2 ;  /* 0x0000000000027941 */ /* 0x000fea0003800000 */
.L_x_37098:
        /* <DEDUP_REMOVED lines=44> */
.L_x_37097:
[----:B------:R-:W-:Y:S05]  /*51b0*/  BSYNC B1 ;  /* 0x0000000000017941 */ /* 0x000fea0003800000 */
.L_x_37096:
        /* <DEDUP_REMOVED lines=11> */
.L_x_37100:
        /* <DEDUP_REMOVED lines=12> */
.L_x_37103:
[----:B------:R-:W-:Y:S02]  /*5330*/  IMAD.MOV.U32 R0, RZ, RZ, R14 ;  /* 0x000000ffff007224 */ /* 0x000fe400078e000e */
.L_x_37104:
[----:B------:R-:W-:Y:S05]  /*5340*/  BSYNC B1 ;  /* 0x0000000000017941 */ /* 0x000fea0003800000 */
.L_x_37102:
        /* <DEDUP_REMOVED lines=16> */
.L_x_37108:
[----:B------:R-:W-:Y:S05]  /*5450*/  BSYNC B2 ;  /* 0x0000000000027941 */ /* 0x000fea0003800000 */
.L_x_37107:
        /* <DEDUP_REMOVED lines=44> */
.L_x_37106:
[----:B------:R-:W-:Y:S05]  /*5720*/  BSYNC B1 ;  /* 0x0000000000017941 */ /* 0x000fea0003800000 */
.L_x_37105:
        /* <DEDUP_REMOVED lines=8> */
.L_x_37101:
        /* <DEDUP_REMOVED lines=12> */
.L_x_37110:
[----:B------:R-:W-:Y:S02]  /*5870*/  IMAD.MOV.U32 R0, RZ, RZ, R14 ;  /* 0x000000ffff007224 */ /* 0x000fe400078e000e */
.L_x_37111:
[----:B------:R-:W-:Y:S05]  /*5880*/  BSYNC B1 ;  /* 0x0000000000017941 */ /* 0x000fea0003800000 */
.L_x_37109:
        /* <DEDUP_REMOVED lines=16> */
.L_x_37115:
[----:B------:R-:W-:Y:S05]  /*5990*/  BSYNC B2 ;  /* 0x0000000000027941 */ /* 0x000fea0003800000 */
.L_x_37114:
        /* <DEDUP_REMOVED lines=44> */
.L_x_37113:
[----:B------:R-:W-:Y:S05]  /*5c60*/  BSYNC B1 ;  /* 0x0000000000017941 */ /* 0x000fea0003800000 */
.L_x_37112:
        /* <DEDUP_REMOVED lines=11> */
.L_x_37116:
        /* <DEDUP_REMOVED lines=12> */
.L_x_37119:
[----:B------:R-:W-:Y:S02]  /*5de0*/  IMAD.MOV.U32 R0, RZ, RZ, R14 ;  /* 0x000000ffff007224 */ /* 0x000fe400078e000e */
.L_x_37120:
[----:B------:R-:W-:Y:S05]  /*5df0*/  BSYNC B1 ;  /* 0x0000000000017941 */ /* 0x000fea0003800000 */
.L_x_37118:
        /* <DEDUP_REMOVED lines=16> */
.L_x_37124:
[----:B------:R-:W-:Y:S05]  /*5f00*/  BSYNC B2 ;  /* 0x0000000000027941 */ /* 0x000fea0003800000 */
.L_x_37123:
        /* <DEDUP_REMOVED lines=44> */
.L_x_37122:
[----:B------:R-:W-:Y:S05]  /*61d0*/  BSYNC B1 ;  /* 0x0000000000017941 */ /* 0x000fea0003800000 */
.L_x_37121:
        /* <DEDUP_REMOVED lines=8> */
.L_x_37117:
        /* <DEDUP_REMOVED lines=12> */
.L_x_37126:
[----:B------:R-:W-:Y:S02]  /*6320*/  IMAD.MOV.U32 R0, RZ, RZ, R14 ;  /* 0x000000ffff007224 */ /* 0x000fe400078e000e */
.L_x_37127:
[----:B------:R-:W-:Y:S05]  /*6330*/  BSYNC B1 ;  /* 0x0000000000017941 */ /* 0x000fea0003800000 */
.L_x_37125:
        /* <DEDUP_REMOVED lines=16> */
.L_x_37131:
[----:B------:R-:W-:Y:S05]  /*6440*/  BSYNC B2 ;  /* 0x0000000000027941 */ /* 0x000fea0003800000 */
.L_x_37130:
        /* <DEDUP_REMOVED lines=44> */
.L_x_37129:
[----:B------:R-:W-:Y:S05]  /*6710*/  BSYNC B1 ;  /* 0x0000000000017941 */ /* 0x000fea0003800000 */
.L_x_37128:
        /* <DEDUP_REMOVED lines=11> */
.L_x_37132:
        /* <DEDUP_REMOVED lines=12> */
.L_x_37135:
[----:B------:R-:W-:Y:S02]  /*6890*/  IMAD.MOV.U32 R0, RZ, RZ, R14 ;  /* 0x000000ffff007224 */ /* 0x000fe400078e000e */
.L_x_37136:
[----:B------:R-:W-:Y:S05]  /*68a0*/  BSYNC B1 ;  /* 0x0000000000017941 */ /* 0x000fea0003800000 */
.L_x_37134:
        /* <DEDUP_REMOVED lines=16> */
.L_x_37140:
[----:B------:R-:W-:Y:S05]  /*69b0*/  BSYNC B2 ;  /* 0x0000000000027941 */ /* 0x000fea0003800000 */
.L_x_37139:
        /* <DEDUP_REMOVED lines=44> */
.L_x_37138:
[----:B------:R-:W-:Y:S05]  /*6c80*/  BSYNC B1 ;  /* 0x0000000000017941 */ /* 0x000fea0003800000 */
.L_x_37137:
        /* <DEDUP_REMOVED lines=8> */
.L_x_37133:
[----:B------:R-:W-:Y:S01]  /*6d10*/  SEL R0, RZ, 0x1000000, P4 ;  /* 0x01000000ff007807 */ /* 0x000fe20002000000 */
[----:B------:R-:W-:Y:S01]  /*6d20*/  HFMA2.MMA R222, -RZ, RZ, 0, 2.384185791015625e-07 ;  /* 0x00000004ffde7435 */ /* 0x000fe200000001ff */
        /* <DEDUP_REMOVED lines=16> */
[----:B------:R-:W-:-:S05]  /*6e30*/  LOP3.LUT R0, R7, 0xffff, RZ, 0xc0, !PT ;  /* 0x0000ffff07007812 */ /* 0x000fca00078ec0ff */
[----:B------:R-:W-:Y:S01]  /*6e40*/  IMAD R0, R0, 0x1000000, R21 ;  /* 0x0100000000007824 */ /* 0x000fe200078e0215 */
[----:B------:R-:W-:-:S04]  /*6e50*/  LOP3.LUT R21, R9, 0xff, RZ, 0xc0, !PT ;  /* 0x000000ff09157812 */ /* 0x000fc800078ec0ff */
[----:B------:R-:W-:Y:S02]  /*6e60*/  LEA R0, R21, R0, 0x8 ;  /* 0x0000000015007211 */ /* 0x000fe400078e40ff */
[----:B------:R-:W-:-:S05]  /*6e70*/  LOP3.LUT R21, R10, 0xff, RZ, 0xc0, !PT ;  /* 0x000000ff0a157812 */ /* 0x000fca00078ec0ff */
[----:B------:R-:W-:Y:S02]  /*6e80*/  IMAD.IADD R23, R0, 0x1, R21 ;  /* 0x0000000100177824 */ /* 0x000fe400078e0215 */
[----:B------:R-:W-:-:S05]  /*6e90*/  IMAD.WIDE.U32 R20, R213, R222, c[0x0][0x198] ;  /* 0x00006600d5147625 */ /* 0x000fca00078e00de */
[----:B------:R0:W-:Y:S02]  /*6ea0*/  STG.E [R20.64], R23 ;  /* 0x0000001714007986 */ /* 0x0001e4000c101906 */
.L_x_37141:
[----:B0-----:R-:W-:Y:S01]  /*6eb0*/  IMAD.WIDE.U32 R20, R206, R252, c[0x0][0x170] ;  /* 0x00005c00ce147625 */ /* 0x001fe200078e00fc */
[----:B------:R0:W5:Y:S04]  /*6ec0*/  @P5 LDG.E.128 R68, [R4.64] ;  /* 0x0000000604445981 */ /* 0x000168000c1e1d00 */
[----:B------:R0:W5:Y:S04]  /*6ed0*/  @P0 LDG.E.128 R64, [R2.64] ;  /* 0x0000000602400981 */ /* 0x000168000c1e1d00 */
[----:B------:R-:W5:Y:S01]  /*6ee0*/  LDG.E.128 R20, [R20.64] ;  /* 0x0000000614147981 */ /* 0x000f62000c1e1d00 */
        /* <DEDUP_REMOVED lines=12> */
.L_x_37143:
[----:B0-----:R-:W-:Y:S02]  /*6fb0*/  IMAD.MOV.U32 R0, RZ, RZ, R14 ;  /* 0x000000ffff007224 */ /* 0x001fe400078e000e */
.L_x_37144:
[----:B------:R-:W-:Y:S05]  /*6fc0*/  BSYNC B1 ;  /* 0x0000000000017941 */ /* 0x000fea0003800000 */
.L_x_37142:
        /* <DEDUP_REMOVED lines=16> */
.L_x_37148:
[----:B------:R-:W-:Y:S05]  /*70d0*/  BSYNC B2 ;  /* 0x0000000000027941 */ /* 0x000fea0003800000 */
.L_x_37147:
        /* <DEDUP_REMOVED lines=44> */
.L_x_37146:
[----:B------:R-:W-:Y:S05]  /*73a0*/  BSYNC B1 ;  /* 0x0000000000017941 */ /* 0x000fea0003800000 */
.L_x_37145:
        /* <DEDUP_REMOVED lines=12> */
.L_x_37149:
        /* <DEDUP_REMOVED lines=12> */
.L_x_37152:
[----:B------:R-:W-:Y:S02]  /*7530*/  IMAD.MOV.U32 R0, RZ, RZ, R14 ;  /* 0x000000ffff007224 */ /* 0x000fe400078e000e */
.L_x_37153:
[----:B------:R-:W-:Y:S05]  /*7540*/  BSYNC B1 ;  /* 0x0000000000017941 */ /* 0x000fea0003800000 */
.L_x_37151:
        /* <DEDUP_REMOVED lines=16> */
.L_x_37157:
[----:B------:R-:W-:Y:S05]  /*7650*/  BSYNC B2 ;  /* 0x0000000000027941 */ /* 0x000fea0003800000 */
.L_x_37156:
        /* <DEDUP_REMOVED lines=44> */
.L_x_37155:
[----:B------:R-:W-:Y:S05]  /*7920*/  BSYNC B1 ;  /* 0x0000000000017941 */ /* 0x000fea0003800000 */
.L_x_37154:
        /* <DEDUP_REMOVED lines=8> */
.L_x_37150:
        /* <DEDUP_REMOVED lines=12> */
.L_x_37159:
[----:B------:R-:W-:Y:S02]  /*7a70*/  IMAD.MOV.U32 R0, RZ, RZ, R14 ;  /* 0x000000ffff007224 */ /* 0x000fe400078e000e */
.L_x_37160:
[----:B------:R-:W-:Y:S05]  /*7a80*/  BSYNC B1 ;  /* 0x0000000000017941 */ /* 0x000fea0003800000 */
.L_x_37158:
        /* <DEDUP_REMOVED lines=16> */
.L_x_37164:
[----:B------:R-:W-:Y:S05]  /*7b90*/  BSYNC B2 ;  /* 0x0000000000027941 */ /* 0x000fea0003800000 */
.L_x_37163:
        /* <DEDUP_REMOVED lines=44> */
.L_x_37162:
[----:B------:R-:W-:Y:S05]  /*7e60*/  BSYNC B1 ;  /* 0x0000000000017941 */ /* 0x000fea0003800000 */
.L_x_37161:
        /* <DEDUP_REMOVED lines=11> */
.L_x_37165:
        /* <DEDUP_REMOVED lines=12> */
.L_x_37168:
[----:B------:R-:W-:Y:S02]  /*7fe0*/  IMAD.MOV.U32 R0, RZ, RZ, R14 ;  /* 0x000000ffff007224 */ /* 0x000fe400078e000e */
.L_x_37169:
[----:B------:R-:W-:Y:S05]  /*7ff0*/  BSYNC B1 ;  /* 0x0000000000017941 */ /* 0x000fea0003800000 */
.L_x_37167:
        /* <DEDUP_REMOVED lines=16> */
.L_x_37173:
[----:B------:R-:W-:Y:S05]  /*8100*/  BSYNC B2 ;  /* 0x0000000000027941 */ /* 0x000fea0003800000 */
.L_x_37172:
        /* <DEDUP_REMOVED lines=44> */
.L_x_37171:
[----:B------:R-:W-:Y:S05]  /*83d0*/  BSYNC B1 ;  /* 0x0000000000017941 */ /* 0x000fea0003800000 */
.L_x_37170:
        /* <DEDUP_REMOVED lines=8> */
.L_x_37166:
        /* <DEDUP_REMOVED lines=12> */
.L_x_37175:
[----:B------:R-:W-:Y:S02]  /*8520*/  IMAD.MOV.U32 R0, RZ, RZ, R14 ;  /* 0x000000ffff007224 */ /* 0x000fe400078e000e */
.L_x_37176:
[----:B------:R-:W-:Y:S05]  /*8530*/  BSYNC B1 ;  /* 0x0000000000017941 */ /* 0x000fea0003800000 */
.L_x_37174:
        /* <DEDUP_REMOVED lines=16> */
.L_x_37180:
[----:B------:R-:W-:Y:S05]  /*8640*/  BSYNC B2 ;  /* 0x0000000000027941 */ /* 0x000fea0003800000 */
.L_x_37179:
        /* <DEDUP_REMOVED lines=44> */
.L_x_37178:
[----:B------:R-:W-:Y:S05]  /*8910*/  BSYNC B1 ;  /* 0x0000000000017941 */ /* 0x000fea0003800000 */
.L_x_37177:
        /* <DEDUP_REMOVED lines=11> */
.L_x_37181:
        /* <DEDUP_REMOVED lines=12> */
.L_x_37184:
[----:B------:R-:W-:Y:S02]  /*8a90*/  IMAD.MOV.U32 R0, RZ, RZ, R14 ;  /* 0x000000ffff007224 */ /* 0x000fe400078e000e */
.L_x_37185:
[----:B------:R-:W-:Y:S05]  /*8aa0*/  BSYNC B1 ;  /* 0x0000000000017941 */ /* 0x000fea0003800000 */
.L_x_37183:
        /* <DEDUP_REMOVED lines=16> */
.L_x_37189:
[----:B------:R-:W-:Y:S05]  /*8bb0*/  BSYNC B2 ;  /* 0x0000000000027941 */ /* 0x000fea0003800000 */
.L_x_37188:
        /* <DEDUP_REMOVED lines=44> */
.L_x_37187:
[----:B------:R-:W-:Y:S05]  /*8e80*/  BSYNC B1 ;  /* 0x0000000000017941 */ /* 0x000fea0003800000 */
.L_x_37186:
        /* <DEDUP_REMOVED lines=8> */
.L_x_37182:
        /* <DEDUP_REMOVED lines=12> */
.L_x_37191:
[----:B------:R-:W-:Y:S02]  /*8fd0*/  IMAD.MOV.U32 R0, RZ, RZ, R14 ;  /* 0x000000ffff007224 */ /* 0x000fe400078e000e */
.L_x_37192:
[----:B------:R-:W-:Y:S05]  /*8fe0*/  BSYNC B1 ;  /* 0x0000000000017941 */ /* 0x000fea0003800000 */
.L_x_37190:
        /* <DEDUP_REMOVED lines=16> */
.L_x_37196:
[----:B------:R-:W-:Y:S05]  /*90f0*/  BSYNC B2 ;  /* 0x0000000000027941 */ /* 0x000fea0003800000 */
.L_x_37195:
        /* <DEDUP_REMOVED lines=44> */
.L_x_37194:
[----:B------:R-:W-:Y:S05]  /*93c0*/  BSYNC B1 ;  /* 0x0000000000017941 */ /* 0x000fea0003800000 */
.L_x_37193:
        /* <DEDUP_REMOVED lines=11> */
.L_x_37197:
        /* <DEDUP_REMOVED lines=12> */
.L_x_37200:
[----:B------:R-:W-:Y:S02]  /*9540*/  IMAD.MOV.U32 R0, RZ, RZ, R14 ;  /* 0x000000ffff007224 */ /* 0x000fe400078e000e */
.L_x_37201:
[----:B------:R-:W-:Y:S05]  /*9550*/  BSYNC B1 ;  /* 0x0000000000017941 */ /* 0x000fea0003800000 */
.L_x_37199:
        /* <DEDUP_REMOVED lines=16> */
.L_x_37205:
[----:B------:R-:W-:Y:S05]  /*9660*/  BSYNC B2 ;  /* 0x0000000000027941 */ /* 0x000fea0003800000 */
.L_x_37204:
        /* <DEDUP_REMOVED lines=44> */
.L_x_37203:
[----:B------:R-:W-:Y:S05]  /*9930*/  BSYNC B1 ;  /* 0x0000000000017941 */ /* 0x000fea0003800000 */
.L_x_37202:
        /* <DEDUP_REMOVED lines=8> */
.L_x_37198:
        /* <DEDUP_REMOVED lines=24> */
.L_x_37206:
[----:B------:R1:W5:Y:S02]  /*9b40*/  @P5 LDG.E.128 R68, [R2.64] ;  /* 0x0000000602445981 */ /* 0x000364000c1e1d00 */
[----:B-1----:R-:W-:-:S05]  /*9b50*/  @P0 IMAD.WIDE.U32 R2, R6, R252, c[0x0][0x180] ;  /* 0x0000600006020625 */ /* 0x002fca00078e00fc */
[----:B------:R1:W5:Y:S02]  /*9b60*/  @P0 LDG.E.128 R64, [R2.64] ;  /* 0x0000000602400981 */ /* 0x000364000c1e1d00 */
[----:B-1----:R-:W-:-:S05]  /*9b70*/  IMAD.WIDE.U32 R2, R6, R252, c[0x0][0x170] ;  /* 0x00005c0006027625 */ /* 0x002fca00078e00fc */
        /* <DEDUP_REMOVED lines=13> */
.L_x_37208:
[----:B0-----:R-:W-:Y:S02]  /*9c50*/  IMAD.MOV.U32 R0, RZ, RZ, R14 ;  /* 0x000000ffff007224 */ /* 0x001fe400078e000e */
.L_x_37209:
[----:B------:R-:W-:Y:S05]  /*9c60*/  BSYNC B1 ;  /* 0x0000000000017941 */ /* 0x000fea0003800000 */
.L_x_37207:
        /* <DEDUP_REMOVED lines=16> */
.L_x_37213:
[----:B------:R-:W-:Y:S05]  /*9d70*/  BSYNC B2 ;  /* 0x0000000000027941 */ /* 0x000fea0003800000 */
.L_x_37212:
        /* <DEDUP_REMOVED lines=44> */
.L_x_37211:
[----:B------:R-:W-:Y:S05]  /*a040*/  BSYNC B1 ;  /* 0x0000000000017941 */ /* 0x000fea0003800000 */
.L_x_37210:
        /* <DEDUP_REMOVED lines=12> */
.L_x_37214:
        /* <DEDUP_REMOVED lines=12> */
.L_x_37217:
[----:B------:R-:W-:Y:S02]  /*a1d0*/  IMAD.MOV.U32 R0, RZ, RZ, R14 ;  /* 0x000000ffff007224 */ /* 0x000fe400078e000e */
.L_x_37218:
[----:B------:R-:W-:Y:S05]  /*a1e0*/  BSYNC B1 ;  /* 0x0000000000017941 */ /* 0x000fea0003800000 */
.L_x_37216:
        /* <DEDUP_REMOVED lines=16> */
.L_x_37222:
[----:B------:R-:W-:Y:S05]  /*a2f0*/  BSYNC B2 ;  /* 0x0000000000027941 */ /* 0x000fea0003800000 */
.L_x_37221:
        /* <DEDUP_REMOVED lines=44> */
.L_x_37220:
[----:B------:R-:W-:Y:S05]  /*a5c0*/  BSYNC B1 ;  /* 0x0000000000017941 */ /* 0x000fea0003800000 */
.L_x_37219:
        /* <DEDUP_REMOVED lines=8> */
.L_x_37215:
        /* <DEDUP_REMOVED lines=12> */
.L_x_37224:
[----:B------:R-:W-:Y:S02]  /*a710*/  MOV R0, R14 ;  /* 0x0000000e00007202 */ /* 0x000fe40000000f00 */
.L_x_37225:
[----:B------:R-:W-:Y:S05]  /*a720*/  BSYNC B1 ;  /* 0x0000000000017941 */ /* 0x000fea0003800000 */
.L_x_37223:
        /* <DEDUP_REMOVED lines=16> */
.L_x_37229:
[----:B------:R-:W-:Y:S05]  /*a830*/  BSYNC B2 ;  /* 0x0000000000027941 */ /* 0x000fea0003800000 */
.L_x_37228:
        /* <DEDUP_REMOVED lines=44> */
.L_x_37227:
[----:B------:R-:W-:Y:S05]  /*ab00*/  BSYNC B1 ;  /* 0x0000000000017941 */ /* 0x000fea0003800000 */
.L_x_37226:
        /* <DEDUP_REMOVED lines=11> */
.L_x_37230:
        /* <DEDUP_REMOVED lines=12> */
.L_x_37233:
[----:B------:R-:W-:Y:S02]  /*ac80*/  MOV R0, R14 ;  /* 0x0000000e00007202 */ /* 0x000fe40000000f00 */
.L_x_37234:
[----:B------:R-:W-:Y:S05]  /*ac90*/  BSYNC B1 ;  /* 0x0000000000017941 */ /* 0x000fea0003800000 */
.L_x_37232:
        /* <DEDUP_REMOVED lines=16> */
.L_x_37238:
[----:B------:R-:W-:Y:S05]  /*ada0*/  BSYNC B2 ;  /* 0x0000000000027941 */ /* 0x000fea0003800000 */
.L_x_37237:
        /* <DEDUP_REMOVED lines=44> */
.L_x_37236:
[----:B------:R-:W-:Y:S05]  /*b070*/  BSYNC B1 ;  /* 0x0000000000017941 */ /* 0x000fea0003800000 */
.L_x_37235:
        /* <DEDUP_REMOVED lines=8> */
.L_x_37231:
        /* <DEDUP_REMOVED lines=12> */
.L_x_37240:
[----:B------:R-:W-:Y:S02]  /*b1c0*/  IMAD.MOV.U32 R0, RZ, RZ, R14 ;  /* 0x000000ffff007224 */ /* 0x000fe400078e000e */
.L_x_37241:
[----:B------:R-:W-:Y:S05]  /*b1d0*/  BSYNC B1 ;  /* 0x0000000000017941 */ /* 0x000fea0003800000 */
.L_x_37239:
        /* <DEDUP_REMOVED lines=16> */
.L_x_37245:
[----:B------:R-:W-:Y:S05]  /*b2e0*/  BSYNC B2 ;  /* 0x0000000000027941 */ /* 0x000fea0003800000 */
.L_x_37244:
        /* <DEDUP_REMOVED lines=44> */
.L_x_37243:
[----:B------:R-:W-:Y:S05]  /*b5b0*/  BSYNC B1 ;  /* 0x0000000000017941 */ /* 0x000fea0003800000 */
.L_x_37242:
        /* <DEDUP_REMOVED lines=11> */
.L_x_37246:
        /* <DEDUP_REMOVED lines=12> */
.L_x_37249:
[----:B------:R-:W-:Y:S02]  /*b730*/  IMAD.MOV.U32 R0, RZ, RZ, R14 ;  /* 0x000000ffff007224 */ /* 0x000fe400078e000e */
.L_x_37250:
[----:B------:R-:W-:Y:S05]  /*b740*/  BSYNC B1 ;  /* 0x0000000000017941 */ /* 0x000fea0003800000 */
.L_x_37248:
        /* <DEDUP_REMOVED lines=16> */
.L_x_37254:
[----:B------:R-:W-:Y:S05]  /*b850*/  BSYNC B2 ;  /* 0x0000000000027941 */ /* 0x000fea0003800000 */
.L_x_37253:
        /* <DEDUP_REMOVED lines=44> */
.L_x_37252:
[----:B------:R-:W-:Y:S05]  /*bb20*/  BSYNC B1 ;  /* 0x0000000000017941 */ /* 0x000fea0003800000 */
.L_x_37251:
        /* <DEDUP_REMOVED lines=8> */
.L_x_37247:
        /* <DEDUP_REMOVED lines=12> */
.L_x_37256:
[----:B------:R-:W-:Y:S02]  /*bc70*/  MOV R0, R14 ;  /* 0x0000000e00007202 */ /* 0x000fe40000000f00 */
.L_x_37257:
[----:B------:R-:W-:Y:S05]  /*bc80*/  BSYNC B1 ;  /* 0x0000000000017941 */ /* 0x000fea0003800000 */
.L_x_37255:
        /* <DEDUP_REMOVED lines=16> */
.L_x_37261:
[----:B------:R-:W-:Y:S05]  /*bd90*/  BSYNC B2 ;  /* 0x0000000000027941 */ /* 0x000fea0003800000 */
.L_x_37260:
        /* <DEDUP_REMOVED lines=44> */
.L_x_37259:
[----:B------:R-:W-:Y:S05]  /*c060*/  BSYNC B1 ;  /* 0x0000000000017941 */ /* 0x000fea0003800000 */
.L_x_37258:
        /* <DEDUP_REMOVED lines=11> */
.L_x_37262:
        /* <DEDUP_REMOVED lines=12> */
.L_x_37265:
[----:B------:R-:W-:Y:S02]  /*c1e0*/  MOV R0, R14 ;  /* 0x0000000e00007202 */ /* 0x000fe40000000f00 */
.L_x_37266:
[----:B------:R-:W-:Y:S05]  /*c1f0*/  BSYNC B1 ;  /* 0x0000000000017941 */ /* 0x000fea0003800000 */
.L_x_37264:
        /* <DEDUP_REMOVED lines=16> */
.L_x_37270:
[----:B------:R-:W-:Y:S05]  /*c300*/  BSYNC B2 ;  /* 0x0000000000027941 */ /* 0x000fea0003800000 */
.L_x_37269:
        /* <DEDUP_REMOVED lines=44> */
.L_x_37268:
[----:B------:R-:W-:Y:S05]  /*c5d0*/  BSYNC B1 ;  /* 0x0000000000017941 */ /* 0x000fea0003800000 */
.L_x_37267:
        /* <DEDUP_REMOVED lines=8> */
.L_x_37263:
[----:B------:R-:W-:Y:S01]  /*c660*/  SEL R0, RZ, 0x1000000, P4 ;  /* 0x01000000ff007807 */ /* 0x000fe20002000000 */
[----:B------:R-:W-:Y:S01]  /*c670*/  IMAD.WIDE.U32 R2, R6, R252, c[0x0][0x188] ;  /* 0x0000620006027625 */ /* 0x000fe200078e00fc */
[----:B------:R-:W-:Y:S02]  /*c680*/  SEL R5, RZ, 0x10000, P3 ;  /* 0x00010000ff057807 */ /* 0x000fe40001800000 */
[----:B------:R-:W-:Y:S02]  /*c690*/  SEL R20, RZ, 0x100, P2 ;  /* 0x00000100ff147807 */ /* 0x000fe40001000000 */
[----:B------:R-:W-:Y:S01]  /*c6a0*/  ISETP.NE.AND P5, PT, R235, RZ, PT ;  /* 0x000000ffeb00720c */ /* 0x000fe20003fa5270 */
[----:B------:R0:W-:Y:S01]  /*c6b0*/  STG.E.128 [R2.64], R48 ;  /* 0x0000003002007986 */ /* 0x0001e2000c101d06 */
[----:B------:R-:W-:Y:S02]  /*c6c0*/  IADD3 R0, R20, R0, R5 ;  /* 0x0000000014007210 */ /* 0x000fe40007ffe005 */
[----:B------:R-:W-:-:S05]  /*c6d0*/  SEL R5, RZ, 0x1, P1 ;  /* 0x00000001ff057807 */ /* 0x000fca0000800000 */
[----:B------:R-:W-:Y:S01]  /*c6e0*/  IMAD.IADD R21, R0, 0x1, R5 ;  /* 0x0000000100157824 */ /* 0x000fe200078e0205 */
[----:B------:R-:W-:Y:S01]  /*c6f0*/  IADD3 R5, R200, 0x80, RZ ;  /* 0x00000080c8057810 */ /* 0x000fe20007ffe0ff */
        /* <DEDUP_REMOVED lines=14> */
.L_x_37271:
        /* <DEDUP_REMOVED lines=17> */
.L_x_37273:
[----:B0-----:R-:W-:Y:S02]  /*c8f0*/  IMAD.MOV.U32 R0, RZ, RZ, R14 ;  /* 0x000000ffff007224 */ /* 0x001fe400078e000e */
.L_x_37274:
[----:B------:R-:W-:Y:S05]  /*c900*/  BSYNC B1 ;  /* 0x0000000000017941 */ /* 0x000fea0003800000 */
.L_x_37272:
        /* <DEDUP_REMOVED lines=16> */
.L_x_37278:
[----:B------:R-:W-:Y:S05]  /*ca10*/  BSYNC B2 ;  /* 0x0000000000027941 */ /* 0x000fea0003800000 */
.L_x_37277:
        /* <DEDUP_REMOVED lines=44> */
.L_x_37276:
[----:B------:R-:W-:Y:S05]  /*cce0*/  BSYNC B1 ;  /* 0x0000000000017941 */ /* 0x000fea0003800000 */
.L_x_37275:
        /* <DEDUP_REMOVED lines=12> */
.L_x_37279:
        /* <DEDUP_REMOVED lines=12> */
.L_x_37282:
[----:B------:R-:W-:Y:S02]  /*ce70*/  IMAD.MOV.U32 R0, RZ, RZ, R14 ;  /* 0x000000ffff007224 */ /* 0x000fe400078e000e */
.L_x_37283:
[----:B------:R-:W-:Y:S05]  /*ce80*/  BSYNC B1 ;  /* 0x0000000000017941 */ /* 0x000fea0003800000 */
.L_x_37281:
        /* <DEDUP_REMOVED lines=16> */
.L_x_37287:
[----:B------:R-:W-:Y:S05]  /*cf90*/  BSYNC B2 ;  /* 0x0000000000027941 */ /* 0x000fea0003800000 */
.L_x_37286:
        /* <DEDUP_REMOVED lines=44> */
.L_x_37285:
[----:B------:R-:W-:Y:S05]  /*d260*/  BSYNC B1 ;  /* 0x0000000000017941 */ /* 0x000fea0003800000 */
.L_x_37284:
        /* <DEDUP_REMOVED lines=8> */
.L_x_37280:
        /* <DEDUP_REMOVED lines=12> */
.L_x_37289:
[----:B------:R-:W-:Y:S02]  /*d3b0*/  IMAD.MOV.U32 R0, RZ, RZ, R14 ;  /* 0x000000ffff007224 */ /* 0x000fe400078e000e */
.L_x_37290:
[----:B------:R-:W-:Y:S05]  /*d3c0*/  BSYNC B1 ;  /* 0x0000000000017941 */ /* 0x000fea0003800000 */
.L_x_37288:
        /* <DEDUP_REMOVED lines=16> */
.L_x_37294:
[----:B------:R-:W-:Y:S05]  /*d4d0*/  BSYNC B2 ;  /* 0x0000000000027941 */ /* 0x000fea0003800000 */
.L_x_37293:
        /* <DEDUP_REMOVED lines=44> */
.L_x_37292:
[----:B------:R-:W-:Y:S05]  /*d7a0*/  BSYNC B1 ;  /* 0x0000000000017941 */ /* 0x000fea0003800000 */
.L_x_37291:
        /* <DEDUP_REMOVED lines=11> */
.L_x_37295:
        /* <DEDUP_REMOVED lines=12> */
.L_x_37298:
[----:B------:R-:W-:Y:S02]  /*d920*/  IMAD.MOV.U32 R0, RZ, RZ, R14 ;  /* 0x000000ffff007224 */ /* 0x000fe400078e000e */
.L_x_37299:
[----:B------:R-:W-:Y:S05]  /*d930*/  BSYNC B1 ;  /* 0x0000000000017941 */ /* 0x000fea0003800000 */
.L_x_37297:
        /* <DEDUP_REMOVED lines=16> */
.L_x_37303:
[----:B------:R-:W-:Y:S05]  /*da40*/  BSYNC B2 ;  /* 0x0000000000027941 */ /* 0x000fea0003800000 */
.L_x_37302:
        /* <DEDUP_REMOVED lines=44> */
.L_x_37301:
[----:B------:R-:W-:Y:S05]  /*dd10*/  BSYNC B1 ;  /* 0x0000000000017941 */ /* 0x000fea0003800000 */
.L_x_37300:
        /* <DEDUP_REMOVED lines=8> */
.L_x_37296:
        /* <DEDUP_REMOVED lines=12> */
.L_x_37305:
[----:B------:R-:W-:Y:S02]  /*de60*/  IMAD.MOV.U32 R0, RZ, RZ, R14 ;  /* 0x000000ffff007224 */ /* 0x000fe400078e000e */
.L_x_37306:
[----:B------:R-:W-:Y:S05]  /*de70*/  BSYNC B1 ;  /* 0x0000000000017941 */ /* 0x000fea0003800000 */
.L_x_37304:
        /* <DEDUP_REMOVED lines=16> */
.L_x_37310:
[----:B------:R-:W-:Y:S05]  /*df80*/  BSYNC B2 ;  /* 0x0000000000027941 */ /* 0x000fea0003800000 */
.L_x_37309:
        /* <DEDUP_REMOVED lines=44> */
.L_x_37308:
[----:B------:R-:W-:Y:S05]  /*e250*/  BSYNC B1 ;  /* 0x0000000000017941 */ /* 0x000fea0003800000 */
.L_x_37307:
        /* <DEDUP_REMOVED lines=11> */
.L_x_37311:
        /* <DEDUP_REMOVED lines=12> */
.L_x_37314:
[----:B------:R-:W-:Y:S02]  /*e3d0*/  IMAD.MOV.U32 R0, RZ, RZ, R14 ;  /* 0x000000ffff007224 */ /* 0x000fe400078e000e */
.L_x_37315:
[----:B------:R-:W-:Y:S05]  /*e3e0*/  BSYNC B1 ;  /* 0x0000000000017941 */ /* 0x000fea0003800000 */
.L_x_37313:
        /* <DEDUP_REMOVED lines=16> */
.L_x_37319:
[----:B------:R-:W-:Y:S05]  /*e4f0*/  BSYNC B2 ;  /* 0x0000000000027941 */ /* 0x000fea0003800000 */
.L_x_37318:
        /* <DEDUP_REMOVED lines=44> */
.L_x_37317:
[----:B------:R-:W-:Y:S05]  /*e7c0*/  BSYNC B1 ;  /* 0x0000000000017941 */ /* 0x000fea0003800000 */
.L_x_37316:
        /* <DEDUP_REMOVED lines=8> */
.L_x_37312:
        /* <DEDUP_REMOVED lines=12> */
.L_x_37321:
[----:B------:R-:W-:Y:S02]  /*e910*/  IMAD.MOV.U32 R0, RZ, RZ, R14 ;  /* 0x000000ffff007224 */ /* 0x000fe400078e000e */
.L_x_37322:
[----:B------:R-:W-:Y:S05]  /*e920*/  BSYNC B1 ;  /* 0x0000000000017941 */ /* 0x000fea0003800000 */
.L_x_37320:
        /* <DEDUP_REMOVED lines=16> */
.L_x_37326:
[----:B------:R-:W-:Y:S05]  /*ea30*/  BSYNC B2 ;  /* 0x0000000000027941 */ /* 0x000fea0003800000 */
.L_x_37325:
        /* <DEDUP_REMOVED lines=44> */
.L_x_37324:
[----:B------:R-:W-:Y:S05]  /*ed00*/  BSYNC B1 ;  /* 0x0000000000017941 */ /* 0x000fea0003800000 */
.L_x_37323:
        /* <DEDUP_REMOVED lines=11> */
.L_x_37327:
        /* <DEDUP_REMOVED lines=12> */
.L_x_37330:
[----:B------:R-:W-:Y:S02]  /*ee80*/  IMAD.MOV.U32 R0, RZ, RZ, R14 ;  /* 0x000000ffff007224 */ /* 0x000fe400078e000e */
.L_x_37331:
[----:B------:R-:W-:Y:S05]  /*ee90*/  BSYNC B1 ;  /* 0x0000000000017941 */ /* 0x000fea0003800000 */
.L_x_37329:
        /* <DEDUP_REMOVED lines=16> */
.L_x_37335:
[----:B------:R-:W-:Y:S05]  /*efa0*/  BSYNC B2 ;  /* 0x0000000000027941 */ /* 0x000fea0003800000 */
.L_x_37334:
        /* <DEDUP_REMOVED lines=44> */
.L_x_37333:
[----:B------:R-:W-:Y:S05]  /*f270*/  BSYNC B1 ;  /* 0x0000000000017941 */ /* 0x000fea0003800000 */
.L_x_37332:
        /* <DEDUP_REMOVED lines=8> */
.L_x_37328:
[----:B------:R-:W-:Y:S01]  /*f300*/  ISETP.NE.AND P5, PT, R235, RZ, PT ;  /* 0x000000ffeb00720c */ /* 0x000fe20003fa5270 */
[----:B------:R-:W-:Y:S01]  /*f310*/  IMAD.WIDE.U32 R2, R5, R252, c[0x0][0x188] ;  /* 0x0000620005027625 */ /* 0x000fe200078e00fc */
[----:B------:R-:W-:Y:S02]  /*f320*/  SEL R0, RZ, 0x1000000, P4 ;  /* 0x01000000ff007807 */ /* 0x000fe40002000000 */
[----:B------:R-:W-:Y:S02]  /*f330*/  SEL R21, RZ, 0x10000, P3 ;  /* 0x00010000ff157807 */ /* 0x000fe40001800000 */
[----:B------:R-:W-:Y:S01]  /*f340*/  SEL R4, RZ, 0x100, P2 ;  /* 0x00000100ff047807 */ /* 0x000fe20001000000 */
[----:B------:R0:W-:Y:S03]  /*f350*/  STG.E.128 [R2.64], R44 ;  /* 0x0000002c02007986 */ /* 0x0001e6000c101d06 */
[----:B------:R-:W-:-:S02]  /*f360*/  IADD3 R0, R4, R0, R21 ;  /* 0x0000000004007210 */ /* 0x000fc40007ffe015 */
[----:B------:R-:W-:Y:S02]  /*f370*/  SEL R21, RZ, 0x1, P1 ;  /* 0x00000001ff157807 */ /* 0x000fe40000800000 */
[----:B------:R-:W-:Y:S02]  /*f380*/  IADD3 R4, R200, 0xa0, RZ ;  /* 0x000000a0c8047810 */ /* 0x000fe40007ffe0ff */
[----:B------:R-:W-:Y:S01]  /*f390*/  IADD3 R21, R0, R21, RZ ;  /* 0x0000001500157210 */ /* 0x000fe20007ffe0ff */
        /* <DEDUP_REMOVED lines=14> */
.L_x_37336:
[----:B------:R-:W-:Y:S01]  /*f480*/  ISETP.NE.AND P1, PT, R24, 0x1, PT ;  /* 0x000000011800780c */ /* 0x000fe20003f25270 */
[----:B------:R1:W5:Y:S01]  /*f490*/  @P5 LDG.E.128 R68, [R2.64] ;  /* 0x0000000602445981 */ /* 0x000362000c1e1d00 */
[----:B------:R-:W-:Y:S01]  /*f4a0*/  BSSY B1, `(.L_x_37337) ;  /* 0x0000010000017945 */ /* 0x000fe20003800000 */
[----:B-1----:R-:W-:-:S05]  /*f4b0*/  @P0 IMAD.WIDE.U32 R2, R4, R252, c[0x0][0x180] ;  /* 0x0000600004020625 */ /* 0x002fca00078e00fc */
[----:B------:R1:W5:Y:S02]  /*f4c0*/  @P0 LDG.E.128 R64, [R2.64] ;  /* 0x0000000602400981 */ /* 0x000364000c1e1d00 */
[----:B-1----:R-:W-:-:S05]  /*f4d0*/  IMAD.WIDE.U32 R2, R4, R252, c[0x0][0x170] ;  /* 0x00005c0004027625 */ /* 0x002fca00078e00fc */
        /* <DEDUP_REMOVED lines=11> */
.L_x_37338:
[----:B------:R-:W-:Y:S02]  /*f590*/  MOV R0, R14 ;  /* 0x0000000e00007202 */ /* 0x000fe40000000f00 */
.L_x_37339:
[----:B------:R-:W-:Y:S05]  /*f5a0*/  BSYNC B1 ;  /* 0x0000000000017941 */ /* 0x000fea0003800000 */
.L_x_37337:
        /* <DEDUP_REMOVED lines=16> */
.L_x_37343:
[----:B------:R-:W-:Y:S05]  /*f6b0*/  BSYNC B2 ;  /* 0x0000000000027941 */ /* 0x000fea0003800000 */
.L_x_37342:
        /* <DEDUP_REMOVED lines=44> */
.L_x_37341:
[----:B------:R-:W-:Y:S05]  /*f980*/  BSYNC B1 ;  /* 0x0000000000017941 */ /* 0x000fea0003800000 */
.L_x_37340:
        /* <DEDUP_REMOVED lines=12> */
.L_x_37344:
        /* <DEDUP_REMOVED lines=12> */
.L_x_37347:
[----:B------:R-:W-:Y:S02]  /*fb10*/  MOV R0, R14 ;  /* 0x0000000e00007202 */ /* 0x000fe40000000f00 */
.L_x_37348:
[----:B------:R-:W-:Y:S05]  /*fb20*/  BSYNC B1 ;  /* 0x0000000000017941 */ /* 0x000fea0003800000 */
.L_x_37346:
        /* <DEDUP_REMOVED lines=16> */
.L_x_37352:
[----:B------:R-:W-:Y:S05]  /*fc30*/  BSYNC B2 ;  /* 0x0000000000027941 */ /* 0x000fea0003800000 */
.L_x_37351:
        /* <DEDUP_REMOVED lines=44> */
.L_x_37350:
[----:B------:R-:W-:Y:S05]  /*ff00*/  BSYNC B1 ;  /* 0x0000000000017941 */ /* 0x000fea0003800000 */
.L_x_37349:
        /* <DEDUP_REMOVED lines=8> */
.L_x_37345:
        /* <DEDUP_REMOVED lines=12> */
.L_x_37354:
[----:B------:R-:W-:Y:S02]  /*10050*/  IMAD.MOV.U32 R0, RZ, RZ, R14 ;  /* 0x000000ffff007224 */ /* 0x000fe400078e000e */
.L_x_37355:
[----:B------:R-:W-:Y:S05]  /*10060*/  BSYNC B1 ;  /* 0x0000000000017941 */ /* 0x000fea0003800000 */
.L_x_37353:
        /* <DEDUP_REMOVED lines=16> */
.L_x_37359:
[----:B------:R-:W-:Y:S05]  /*10170*/  BSYNC B2 ;  /* 0x0000000000027941 */ /* 0x000fea0003800000 */
.L_x_37358:
        /* <DEDUP_REMOVED lines=44> */
.L_x_37357:
[----:B------:R-:W-:Y:S05]  /*10440*/  BSYNC B1 ;  /* 0x0000000000017941 */ /* 0x000fea0003800000 */
.L_x_37356:
        /* <DEDUP_REMOVED lines=11> */
.L_x_37360:
        /* <DEDUP_REMOVED lines=12> */
.L_x_37363:
[----:B------:R-:W-:Y:S02]  /*105c0*/  IMAD.MOV.U32 R0, RZ, RZ, R14 ;  /* 0x000000ffff007224 */ /* 0x000fe400078e000e */
.L_x_37364:
[----:B------:R-:W-:Y:S05]  /*105d0*/  BSYNC B1 ;  /* 0x0000000000017941 */ /* 0x000fea0003800000 */
.L_x_37362:
        /* <DEDUP_REMOVED lines=16> */
.L_x_37368:
[----:B------:R-:W-:Y:S05]  /*106e0*/  BSYNC B2 ;  /* 0x0000000000027941 */ /* 0x000fea0003800000 */
.L_x_37367:
        /* <DEDUP_REMOVED lines=44> */
.L_x_37366:
[----:B------:R-:W-:Y:S05]  /*109b0*/  BSYNC B1 ;  /* 0x0000000000017941 */ /* 0x000fea0003800000 */
.L_x_37365:
        /* <DEDUP_REMOVED lines=8> */
.L_x_37361:
        /* <DEDUP_REMOVED lines=12> */
.L_x_37370:
[----:B------:R-:W-:Y:S02]  /*10b00*/  MOV R0, R14 ;  /* 0x0000000e00007202 */ /* 0x000fe40000000f00 */
.L_x_37371:
[----:B------:R-:W-:Y:S05]  /*10b10*/  BSYNC B1 ;  /* 0x0000000000017941 */ /* 0x000fea0003800000 */
.L_x_37369:
        /* <DEDUP_REMOVED lines=16> */
.L_x_37375:
[----:B------:R-:W-:Y:S05]  /*10c20*/  BSYNC B2 ;  /* 0x0000000000027941 */ /* 0x000fea0003800000 */
.L_x_37374:
        /* <DEDUP_REMOVED lines=44> */
.L_x_37373:
[----:B------:R-:W-:Y:S05]  /*10ef0*/  BSYNC B1 ;  /* 0x0000000000017941 */ /* 0x000fea0003800000 */
.L_x_37372:
        /* <DEDUP_REMOVED lines=11> */
.L_x_37376:
        /* <DEDUP_REMOVED lines=12> */
.L_x_37379:
[----:B------:R-:W-:Y:S02]  /*11070*/  MOV R0, R14 ;  /* 0x0000000e00007202 */ /* 0x000fe40000000f00 */
.L_x_37380:
[----:B------:R-:W-:Y:S05]  /*11080*/  BSYNC B1 ;  /* 0x0000000000017941 */ /* 0x000fea0003800000 */
.L_x_37378:
        /* <DEDUP_REMOVED lines=16> */
.L_x_37384:
[----:B------:R-:W-:Y:S05]  /*11190*/  BSYNC B2 ;  /* 0x0000000000027941 */ /* 0x000fea0003800000 */
.L_x_37383:
        /* <DEDUP_REMOVED lines=44> */
.L_x_37382:
[----:B------:R-:W-:Y:S05]  /*11460*/  BSYNC B1 ;  /* 0x0000000000017941 */ /* 0x000fea0003800000 */
.L_x_37381:
        /* <DEDUP_REMOVED lines=8> */
.L_x_37377:
        /* <DEDUP_REMOVED lines=12> */
.L_x_37386:
[----:B------:R-:W-:Y:S02]  /*115b0*/  IMAD.MOV.U32 R0, RZ, RZ, R14 ;  /* 0x000000ffff007224 */ /* 0x000fe400078e000e */
.L_x_37387:
[----:B------:R-:W-:Y:S05]  /*115c0*/  BSYNC B1 ;  /* 0x0000000000017941 */ /* 0x000fea0003800000 */
.L_x_37385:
        /* <DEDUP_REMOVED lines=16> */
.L_x_37391:
[----:B------:R-:W-:Y:S05]  /*116d0*/  BSYNC B2 ;  /* 0x0000000000027941 */ /* 0x000fea0003800000 */
.L_x_37390:
        /* <DEDUP_REMOVED lines=44> */
.L_x_37389:
[----:B------:R-:W-:Y:S05]  /*119a0*/  BSYNC B1 ;  /* 0x0000000000017941 */ /* 0x000fea0003800000 */
.L_x_37388:
        /* <DEDUP_REMOVED lines=11> */
.L_x_37392:
        /* <DEDUP_REMOVED lines=12> */
.L_x_37395:
[----:B------:R-:W-:Y:S02]  /*11b20*/  IMAD.MOV.U32 R0, RZ, RZ, R14 ;  /* 0x000000ffff007224 */ /* 0x000fe400078e000e */
.L_x_37396:
[----:B------:R-:W-:Y:S05]  /*11b30*/  BSYNC B1 ;  /* 0x0000000000017941 */ /* 0x000fea0003800000 */
.L_x_37394:
        /* <DEDUP_REMOVED lines=16> */
.L_x_37400:
[----:B------:R-:W-:Y:S05]  /*11c40*/  BSYNC B2 ;  /* 0x0000000000027941 */ /* 0x000fea0003800000 */
.L_x_37399:
        /* <DEDUP_REMOVED lines=44> */
.L_x_37398:
[----:B------:R-:W-:Y:S05]  /*11f10*/  BSYNC B1 ;  /* 0x0000000000017941 */ /* 0x000fea0003800000 */
.L_x_37397:
        /* <DEDUP_REMOVED lines=8> */
.L_x_37393:
[----:B------:R-:W-:Y:S01]  /*11fa0*/  IMAD.WIDE.U32 R2, R4, R252, c[0x0][0x188] ;  /* 0x0000620004027625 */ /* 0x000fe200078e00fc */
[----:B------:R-:W-:Y:S02]  /*11fb0*/  SEL R0, RZ, 0x1000000, P4 ;  /* 0x01000000ff007807 */ /* 0x000fe40002000000 */
[----:B------:R-:W-:Y:S02]  /*11fc0*/  SEL R21, RZ, 0x1, P1 ;  /* 0x00000001ff157807 */ /* 0x000fe40000800000 */
[----:B------:R0:W-:Y:S01]  /*11fd0*/  STG.E.128 [R2.64], R40 ;  /* 0x0000002802007986 */ /* 0x0001e2000c101d06 */
[----:B------:R-:W-:Y:S02]  /*11fe0*/  ISETP.NE.AND P5, PT, R235, RZ, PT ;  /* 0x000000ffeb00720c */ /* 0x000fe40003fa5270 */
[----:B0-----:R-:W-:Y:S02]  /*11ff0*/  SEL R2, RZ, 0x10000, P3 ;  /* 0x00010000ff027807 */ /* 0x001fe40001800000 */
[----:B------:R-:W-:-:S04]  /*12000*/  SEL R3, RZ, 0x100, P2 ;  /* 0x00000100ff037807 */ /* 0x000fc80001000000 */
[----:B------:R-:W-:Y:S01]  /*12010*/  IADD3 R0, R3, R0, R2 ;  /* 0x0000000003007210 */ /* 0x000fe20007ffe002 */
[----:B------:R-:W-:-:S04]  /*12020*/  IMAD.WIDE.U32 R2, R4, R222, c[0x0][0x190] ;  /* 0x0000640004027625 */ /* 0x000fc800078e00de */
[----:B------:R-:W-:-:S05]  /*12030*/  IMAD.IADD R0, R0, 0x1, R21 ;  /* 0x0000000100007824 */ /* 0x000fca00078e0215 */
[----:B------:R0:W-:Y:S02]  /*12040*/  STG.E [R2.64], R0 ;  /* 0x0000000002007986 */ /* 0x0001e4000c101906 */
[----:B0-----:R-:W-:-:S05]  /*12050*/  IADD3 R3, R200, 0xc0, RZ ;  /* 0x000000c0c8037810 */ /* 0x001fca0007ffe0ff */
[----:B------:R-:W-:Y:S01]  /*12060*/  @P5 IMAD.WIDE.U32 R20, R3, R252, c[0x0][0x178] ;  /* 0x00005e0003145625 */ /* 0x000fe200078e00fc */
[----:B------:R-:W-:Y:S05]  /*12070*/  @!P5 BRA `(.L_x_37401) ;  /* 0x000000a00000d947 */ /* 0x000fea0003800000 */
[----:B------:R-:W-:Y:S01]  /*12080*/  IMAD.U32 R0, R8, 0x10000, RZ ;  /* 0x0001000008007824 */ /* 0x000fe200078e00ff */
[----:B------:R-:W-:Y:S01]  /*12090*/  LOP3.LUT R2, R7, 0xffff, RZ, 0xc0, !PT ;  /* 0x0000ffff07027812 */ /* 0x000fe200078ec0ff */
[----:B------:R-:W-:-:S03]  /*120a0*/  IMAD.WIDE.U32 R22, R4, R222, c[0x0][0x198] ;  /* 0x0000660004167625 */ /* 0x000fc600078e00de */
[----:B------:R-:W-:-:S05]  /*120b0*/  LOP3.LUT R0, R0, 0xff0000, RZ, 0xc0, !PT ;  /* 0x00ff000000007812 */ /* 0x000fca00078ec0ff */
[----:B------:R-:W-:Y:S01]  /*120c0*/  IMAD R0, R2, 0x1000000, R0 ;  /* 0x0100000002007824 */ /* 0x000fe200078e0200 */
[----:B------:R-:W-:-:S04]  /*120d0*/  LOP3.LUT R2, R9, 0xff, RZ, 0xc0, !PT ;  /* 0x000000ff09027812 */ /* 0x000fc800078ec0ff */
[----:B------:R-:W-:Y:S02]  /*120e0*/  LEA R0, R2, R0, 0x8 ;  /* 0x0000000002007211 */ /* 0x000fe400078e40ff */
[----:B------:R-:W-:-:S05]  /*120f0*/  LOP3.LUT R2, R10, 0xff, RZ, 0xc0, !PT ;  /* 0x000000ff0a027812 */ /* 0x000fca00078ec0ff */
[----:B------:R-:W-:-:S05]  /*12100*/  IMAD.IADD R0, R0, 0x1, R2 ;  /* 0x0000000100007824 */ /* 0x000fca00078e0202 */
[----:B------:R0:W-:Y:S02]  /*12110*/  STG.E [R22.64], R0 ;  /* 0x0000000016007986 */ /* 0x0001e4000c101906 */
.L_x_37401:
        /* <DEDUP_REMOVED lines=17> */
.L_x_37403:
[----:B------:R-:W-:Y:S02]  /*12230*/  IMAD.MOV.U32 R0, RZ, RZ, R14 ;  /* 0x000000ffff007224 */ /* 0x000fe400078e000e */
.L_x_37404:
[----:B------:R-:W-:Y:S05]  /*12240*/  BSYNC B1 ;  /* 0x0000000000017941 */ /* 0x000fea0003800000 */
.L_x_37402:
        /* <DEDUP_REMOVED lines=16> */
.L_x_37408:
[----:B------:R-:W-:Y:S05]  /*12350*/  BSYNC B2 ;  /* 0x0000000000027941 */ /* 0x000fea0003800000 */
.L_x_37407:
        /* <DEDUP_REMOVED lines=44> */
.L_x_37406:
[----:B------:R-:W-:Y:S05]  /*12620*/  BSYNC B1 ;  /* 0x0000000000017941 */ /* 0x000fea0003800000 */
.L_x_37405:
        /* <DEDUP_REMOVED lines=12> */
.L_x_37409:
        /* <DEDUP_REMOVED lines=12> */
.L_x_37412:
[----:B------:R-:W-:Y:S02]  /*127b0*/  IMAD.MOV.U32 R0, RZ, RZ, R14 ;  /* 0x000000ffff007224 */ /* 0x000fe400078e000e */
.L_x_37413:
[----:B------:R-:W-:Y:S05]  /*127c0*/  BSYNC B1 ;  /* 0x0000000000017941 */ /* 0x000fea0003800000 */
.L_x_37411:
        /* <DEDUP_REMOVED lines=16> */
.L_x_37417:
[----:B------:R-:W-:Y:S05]  /*128d0*/  BSYNC B2 ;  /* 0x0000000000027941 */ /* 0x000fea0003800000 */
.L_x_37416:
        /* <DEDUP_REMOVED lines=44> */
.L_x_37415:
[----:B------:R-:W-:Y:S05]  /*12ba0*/  BSYNC B1 ;  /* 0x0000000000017941 */ /* 0x000fea0003800000 */
.L_x_37414:
        /* <DEDUP_REMOVED lines=8> */
.L_x_37410:
        /* <DEDUP_REMOVED lines=12> */
.L_x_37419:
[----:B------:R-:W-:Y:S02]  /*12cf0*/  IMAD.MOV.U32 R0, RZ, RZ, R14 ;  /* 0x000000ffff007224 */ /* 0x000fe400078e000e */
.L_x_37420:
[----:B------:R-:W-:Y:S05]  /*12d00*/  BSYNC B1 ;  /* 0x0000000000017941 */ /* 0x000fea0003800000 */
.L_x_37418:
        /* <DEDUP_REMOVED lines=16> */
.L_x_37424:
[----:B------:R-:W-:Y:S05]  /*12e10*/  BSYNC B2 ;  /* 0x0000000000027941 */ /* 0x000fea0003800000 */
.L_x_37423:
        /* <DEDUP_REMOVED lines=44> */
.L_x_37422:
[----:B------:R-:W-:Y:S05]  /*130e0*/  BSYNC B1 ;  /* 0x0000000000017941 */ /* 0x000fea0003800000 */
.L_x_37421:
        /* <DEDUP_REMOVED lines=11> */
.L_x_37425:
        /* <DEDUP_REMOVED lines=12> */
.L_x_37428:
[----:B------:R-:W-:Y:S02]  /*13260*/  IMAD.MOV.U32 R0, RZ, RZ, R14 ;  /* 0x000000ffff007224 */ /* 0x000fe400078e000e */
.L_x_37429:
[----:B------:R-:W-:Y:S05]  /*13270*/  BSYNC B1 ;  /* 0x0000000000017941 */ /* 0x000fea0003800000 */
.L_x_37427:
        /* <DEDUP_REMOVED lines=16> */
.L_x_37433:
[----:B------:R-:W-:Y:S05]  /*13380*/  BSYNC B2 ;  /* 0x0000000000027941 */ /* 0x000fea0003800000 */
.L_x_37432:
        /* <DEDUP_REMOVED lines=44> */
.L_x_37431:
[----:B------:R-:W-:Y:S05]  /*13650*/  BSYNC B1 ;  /* 0x0000000000017941 */ /* 0x000fea0003800000 */
.L_x_37430:
        /* <DEDUP_REMOVED lines=8> */
.L_x_37426:
        /* <DEDUP_REMOVED lines=12> */
.L_x_37435:
[----:B------:R-:W-:Y:S02]  /*137a0*/  IMAD.MOV.U32 R0, RZ, RZ, R14 ;  /* 0x000000ffff007224 */ /* 0x000fe400078e000e */
.L_x_37436:
[----:B------:R-:W-:Y:S05]  /*137b0*/  BSYNC B1 ;  /* 0x0000000000017941 */ /* 0x000fea0003800000 */
.L_x_37434:
        /* <DEDUP_REMOVED lines=16> */
.L_x_37440:
[----:B------:R-:W-:Y:S05]  /*138c0*/  BSYNC B2 ;  /* 0x0000000000027941 */ /* 0x000fea0003800000 */
.L_x_37439:
        /* <DEDUP_REMOVED lines=44> */
.L_x_37438:
[----:B------:R-:W-:Y:S05]  /*13b90*/  BSYNC B1 ;  /* 0x0000000000017941 */ /* 0x000fea0003800000 */
.L_x_37437:
        /* <DEDUP_REMOVED lines=11> */
.L_x_37441:
        /* <DEDUP_REMOVED lines=12> */
.L_x_37444:
[----:B------:R-:W-:Y:S02]  /*13d10*/  IMAD.MOV.U32 R0, RZ, RZ, R14 ;  /* 0x000000ffff007224 */ /* 0x000fe400078e000e */
.L_x_37445:
[----:B------:R-:W-:Y:S05]  /*13d20*/  BSYNC B1 ;  /* 0x0000000000017941 */ /* 0x000fea0003800000 */
.L_x_37443:
        /* <DEDUP_REMOVED lines=16> */
.L_x_37449:
[----:B------:R-:W-:Y:S05]  /*13e30*/  BSYNC B2 ;  /* 0x0000000000027941 */ /* 0x000fea0003800000 */
.L_x_37448:
        /* <DEDUP_REMOVED lines=44> */
.L_x_37447:
[----:B------:R-:W-:Y:S05]  /*14100*/  BSYNC B1 ;  /* 0x0000000000017941 */ /* 0x000fea0003800000 */
.L_x_37446:
        /* <DEDUP_REMOVED lines=8> */
.L_x_37442:
        /* <DEDUP_REMOVED lines=12> */
.L_x_37451:
[----:B------:R-:W-:Y:S02]  /*14250*/  IMAD.MOV.U32 R0, RZ, RZ, R14 ;  /* 0x000000ffff007224 */ /* 0x000fe400078e000e */
.L_x_37452:
[----:B------:R-:W-:Y:S05]  /*14260*/  BSYNC B1 ;  /* 0x0000000000017941 */ /* 0x000fea0003800000 */
.L_x_37450:
        /* <DEDUP_REMOVED lines=16> */
.L_x_37456:
[----:B------:R-:W-:Y:S05]  /*14370*/  BSYNC B2 ;  /* 0x0000000000027941 */ /* 0x000fea0003800000 */
.L_x_37455:
        /* <DEDUP_REMOVED lines=44> */
.L_x_37454:
[----:B------:R-:W-:Y:S05]  /*14640*/  BSYNC B1 ;  /* 0x0000000000017941 */ /* 0x000fea0003800000 */
.L_x_37453:
        /* <DEDUP_REMOVED lines=11> */
.L_x_37457:
        /* <DEDUP_REMOVED lines=12> */
.L_x_37460:
[----:B------:R-:W-:Y:S02]  /*147c0*/  IMAD.MOV.U32 R0, RZ, RZ, R14 ;  /* 0x000000ffff007224 */ /* 0x000fe400078e000e */
.L_x_37461:
[----:B------:R-:W-:Y:S05]  /*147d0*/  BSYNC B1 ;  /* 0x0000000000017941 */ /* 0x000fea0003800000 */
.L_x_37459:
        /* <DEDUP_REMOVED lines=16> */
.L_x_37465:
[----:B------:R-:W-:Y:S05]  /*148e0*/  BSYNC B2 ;  /* 0x0000000000027941 */ /* 0x000fea0003800000 */
.L_x_37464:
        /* <DEDUP_REMOVED lines=44> */
.L_x_37463:
[----:B------:R-:W-:Y:S05]  /*14bb0*/  BSYNC B1 ;  /* 0x0000000000017941 */ /* 0x000fea0003800000 */
.L_x_37462:
        /* <DEDUP_REMOVED lines=8> */
.L_x_37458:
[----:B------:R-:W-:Y:S01]  /*14c40*/  IMAD.WIDE.U32 R20, R3, R252, c[0x0][0x188] ;  /* 0x0000620003147625 */ /* 0x000fe200078e00fc */
[----:B------:R-:W-:Y:S02]  /*14c50*/  SEL R0, RZ, 0x1000000, P4 ;  /* 0x01000000ff007807 */ /* 0x000fe40002000000 */
[----:B------:R-:W-:Y:S02]  /*14c60*/  SEL R2, RZ, 0x10000, P3 ;  /* 0x00010000ff027807 */ /* 0x000fe40001800000 */
[----:B------:R0:W-:Y:S01]  /*14c70*/  STG.E.128 [R20.64], R36 ;  /* 0x0000002414007986 */ /* 0x0001e2000c101d06 */
[----:B------:R-:W-:Y:S02]  /*14c80*/  ISETP.NE.AND P5, PT, R235, RZ, PT ;  /* 0x000000ffeb00720c */ /* 0x000fe40003fa5270 */
[----:B0-----:R-:W-:-:S04]  /*14c90*/  SEL R20, RZ, 0x100, P2 ;  /* 0x00000100ff147807 */ /* 0x001fc80001000000 */
[----:B------:R-:W-:Y:S01]  /*14ca0*/  IADD3 R0, R20, R0, R2 ;  /* 0x0000000014007210 */ /* 0x000fe20007ffe002 */
[----:B------:R-:W-:Y:S01]  /*14cb0*/  IMAD.WIDE.U32 R20, R3, R222, c[0x0][0x190] ;  /* 0x0000640003147625 */ /* 0x000fe200078e00de */
[----:B------:R-:W-:-:S05]  /*14cc0*/  SEL R2, RZ, 0x1, P1 ;  /* 0x00000001ff027807 */ /* 0x000fca0000800000 */
[----:B------:R-:W-:Y:S01]  /*14cd0*/  IMAD.IADD R0, R0, 0x1, R2 ;  /* 0x0000000100007824 */ /* 0x000fe200078e0202 */
[----:B------:R-:W-:-:S04]  /*14ce0*/  IADD3 R2, R200, 0xe0, RZ ;  /* 0x000000e0c8027810 */ /* 0x000fc80007ffe0ff */
[----:B------:R0:W-:Y:S02]  /*14cf0*/  STG.E [R20.64], R0 ;  /* 0x0000000014007986 */ /* 0x0001e4000c101906 */
[----:B0-----:R-:W-:Y:S01]  /*14d00*/  @P5 IMAD.WIDE.U32 R20, R2, R252, c[0x0][0x178] ;  /* 0x00005e0002145625 */ /* 0x001fe200078e00fc */
[----:B------:R-:W-:Y:S05]  /*14d10*/  @!P5 BRA `(.L_x_37466) ;  /* 0x000000a00000d947 */ /* 0x000fea0003800000 */
[----:B------:R-:W-:Y:S01]  /*14d20*/  IMAD.U32 R0, R8, 0x10000, RZ ;  /* 0x0001000008007824 */ /* 0x000fe200078e00ff */
[----:B------:R-:W-:-:S04]  /*14d30*/  LOP3.LUT R22, R7, 0xffff, RZ, 0xc0, !PT ;  /* 0x0000ffff07167812 */ /* 0x000fc800078ec0ff */
        /* <DEDUP_REMOVED lines=8> */
.L_x_37466:
        /* <DEDUP_REMOVED lines=17> */
.L_x_37468:
[----:B------:R-:W-:Y:S02]  /*14ed0*/  IMAD.MOV.U32 R0, RZ, RZ, R14 ;  /* 0x000000ffff007224 */ /* 0x000fe400078e000e */
.L_x_37469:
[----:B------:R-:W-:Y:S05]  /*14ee0*/  BSYNC B1 ;  /* 0x0000000000017941 */ /* 0x000fea0003800000 */
.L_x_37467:
        /* <DEDUP_REMOVED lines=16> */
.L_x_37473:
[----:B------:R-:W-:Y:S05]  /*14ff0*/  BSYNC B2 ;  /* 0x0000000000027941 */ /* 0x000fea0003800000 */
.L_x_37472:
[----:B------:R-:W-:Y:S01]  /*15000*/  LOP3.LUT R17, R12, UR5, R11, 0x96, !PT ;  /* 0x000000050c117c12 */ /* 0x000fe2000f8e960b */
[----:B------:R-:W-:-:S04]  /*15010*/  IMAD.HI.U32 R12, R16, -0x326172a9, RZ ;  /* 0xcd9e8d57100c7827 */ /* 0x000fc800078e00ff */
[----:B------:R-:W-:Y:S02]  /*15020*/  IMAD R14, R16, -0x326172a9, RZ ;  /* 0xcd9e8d57100e7824 */ /* 0x000fe400078e02ff */
[----:B------:R-:W-:Y:S01]  /*15030*/  IMAD.WIDE.U32 R24, R17, -0x326172a9, RZ ;  /* 0xcd9e8d5711187825 */ /* 0x000fe200078e00ff */
[----:B------:R-:W-:-:S03]  /*15040*/  LOP3.LUT R17, R12, UR4, R13, 0x96, !PT ;  /* 0x000000040c117c12 */ /* 0x000fc6000f8e960d */
        /* <DEDUP_REMOVED lines=39> */
.L_x_37471:
[----:B------:R-:W-:Y:S05]  /*152c0*/  BSYNC B1 ;  /* 0x0000000000017941 */ /* 0x000fea0003800000 */
.L_x_37470:
[----:B------:R-:W0:Y:S01]  /*152d0*/  I2F.U32 R0, R0 ;  /* 0x0000000000007306 */ /* 0x000e220000201000 */
[----:B------:R-:W-:Y:S01]  /*152e0*/  ISETP.NE.AND P6, PT, R212, RZ, PT ;  /* 0x000000ffd400720c */ /* 0x000fe20003fc5270 */
[----:B0-----:R-:W-:-:S05]  /*152f0*/  FFMA.FTZ R0, R0, R234, 1.1641532182693481445e-10 ;  /* 0x2f00000000007423 */ /* 0x001fca00000100ea */
[----:B------:R-:W-:Y:S01]  /*15300*/  FSETP.GTU.FTZ.AND P1, PT, R0, c[0x0][0x1e4], PT ;  /* 0x0000790000007a0b */ /* 0x000fe20003f3c000 */
[----:B-----5:R-:W-:-:S05]  /*15310*/  FMUL.FTZ R0, R20, c[0x0][0x1e8] ;  /* 0x00007a0014007a20 */ /* 0x020fca0000410000 */
[----:B------:R-:W-:Y:S01]  /*15320*/  FSEL R32, R0, RZ, !P1 ;  /* 0x000000ff00207208 */ /* 0x000fe20004800000 */
[----:B------:R-:W-:Y:S05]  /*15330*/  @P6 BRA `(.L_x_37474) ;  /* 0x0000005000006947 */ /* 0x000fea0003800000 */
[----:B------:R-:W-:Y:S01]  /*15340*/  IMAD.MOV.U32 R24, RZ, RZ, R25 ;  /* 0x000000ffff187224 */ /* 0x000fe200078e0019 */
[----:B------:R-:W-:Y:S05]  /*15350*/  @!P0 BRA `(.L_x_37475) ;  /* 0x0000058000008947 */ /* 0x000fea0003800000 */
[----:B------:R-:W-:Y:S02]  /*15360*/  IMAD.MOV.U32 R24, RZ, RZ, R25 ;  /* 0x000000ffff187224 */ /* 0x000fe400078e0019 */
[----:B------:R-:W-:Y:S01]  /*15370*/  FADD.FTZ R32, R64, R32 ;  /* 0x0000002040207221 */ /* 0x000fe20000010000 */
[----:B------:R-:W-:Y:S05]  /*15380*/  BRA `(.L_x_37475) ;  /* 0x0000055000007947 */ /* 0x000fea0003800000 */
.L_x_37474:
        /* <DEDUP_REMOVED lines=12> */
.L_x_37477:
[----:B------:R-:W-:Y:S02]  /*15450*/  IMAD.MOV.U32 R0, RZ, RZ, R14 ;  /* 0x000000ffff007224 */ /* 0x000fe400078e000e */
.L_x_37478:
[----:B------:R-:W-:Y:S05]  /*15460*/  BSYNC B1 ;  /* 0x0000000000017941 */ /* 0x000fea0003800000 */
.L_x_37476:
        /* <DEDUP_REMOVED lines=16> */
.L_x_37482:
[----:B------:R-:W-:Y:S05]  /*15570*/  BSYNC B2 ;  /* 0x0000000000027941 */ /* 0x000fea0003800000 */
.L_x_37481:
        /* <DEDUP_REMOVED lines=44> */
.L_x_37480:
[----:B------:R-:W-:Y:S05]  /*15840*/  BSYNC B1 ;  /* 0x0000000000017941 */ /* 0x000fea0003800000 */
.L_x_37479:
        /* <DEDUP_REMOVED lines=9> */
.L_x_37475:
        /* <DEDUP_REMOVED lines=12> */
.L_x_37484:
[----:B------:R-:W-:Y:S02]  /*159a0*/  MOV R0, R14 ;  /* 0x0000000e00007202 */ /* 0x000fe40000000f00 */
.L_x_37485:
[----:B------:R-:W-:Y:S05]  /*159b0*/  BSYNC B1 ;  /* 0x0000000000017941 */ /* 0x000fea0003800000 */
.L_x_37483:
        /* <DEDUP_REMOVED lines=16> */
.L_x_37489:
[----:B------:R-:W-:Y:S05]  /*15ac0*/  BSYNC B2 ;  /* 0x0000000000027941 */ /* 0x000fea0003800000 */
.L_x_37488:
        /* <DEDUP_REMOVED lines=44> */
.L_x_37487:
[----:B------:R-:W-:Y:S05]  /*15d90*/  BSYNC B1 ;  /* 0x0000000000017941 */ /* 0x000fea0003800000 */
.L_x_37486:
        /* <DEDUP_REMOVED lines=11> */
.L_x_37490:
        /* <DEDUP_REMOVED lines=12> */
.L_x_37493:
[----:B------:R-:W-:Y:S02]  /*15f10*/  MOV R0, R14 ;  /* 0x0000000e00007202 */ /* 0x000fe40000000f00 */
.L_x_37494:
[----:B------:R-:W-:Y:S05]  /*15f20*/  BSYNC B1 ;  /* 0x0000000000017941 */ /* 0x000fea0003800000 */
.L_x_37492:
        /* <DEDUP_REMOVED lines=16> */
.L_x_37498:
[----:B------:R-:W-:Y:S05]  /*16030*/  BSYNC B2 ;  /* 0x0000000000027941 */ /* 0x000fea0003800000 */
.L_x_37497:
        /* <DEDUP_REMOVED lines=44> */
.L_x_37496:
[----:B------:R-:W-:Y:S05]  /*16300*/  BSYNC B1 ;  /* 0x0000000000017941 */ /* 0x000fea0003800000 */
.L_x_37495:
        /* <DEDUP_REMOVED lines=9> */
.L_x_37491:
        /* <DEDUP_REMOVED lines=12> */
.L_x_37500:
[----:B------:R-:W-:Y:S02]  /*16460*/  IMAD.MOV.U32 R0, RZ, RZ, R14 ;  /* 0x000000ffff007224 */ /* 0x000fe400078e000e */
.L_x_37501:
[----:B------:R-:W-:Y:S05]  /*16470*/  BSYNC B1 ;  /* 0x0000000000017941 */ /* 0x000fea0003800000 */
.L_x_37499:
        /* <DEDUP_REMOVED lines=16> */
.L_x_37505:
[----:B------:R-:W-:Y:S05]  /*16580*/  BSYNC B2 ;  /* 0x0000000000027941 */ /* 0x000fea0003800000 */
.L_x_37504:
        /* <DEDUP_REMOVED lines=44> */
.L_x_37503:
[----:B------:R-:W-:Y:S05]  /*16850*/  BSYNC B1 ;  /* 0x0000000000017941 */ /* 0x000fea0003800000 */
.L_x_37502:
        /* <DEDUP_REMOVED lines=11> */
.L_x_37506:
        /* <DEDUP_REMOVED lines=12> */
.L_x_37509:
[----:B------:R-:W-:Y:S02]  /*169d0*/  IMAD.MOV.U32 R0, RZ, RZ, R14 ;  /* 0x000000ffff007224 */ /* 0x000fe400078e000e */
.L_x_37510:
[----:B------:R-:W-:Y:S05]  /*169e0*/  BSYNC B1 ;  /* 0x0000000000017941 */ /* 0x000fea0003800000 */
.L_x_37508:
        /* <DEDUP_REMOVED lines=16> */
.L_x_37514:
[----:B------:R-:W-:Y:S05]  /*16af0*/  BSYNC B2 ;  /* 0x0000000000027941 */ /* 0x000fea0003800000 */
.L_x_37513:
        /* <DEDUP_REMOVED lines=44> */
.L_x_37512:
[----:B------:R-:W-:Y:S05]  /*16dc0*/  BSYNC B1 ;  /* 0x0000000000017941 */ /* 0x000fea0003800000 */
.L_x_37511:
        /* <DEDUP_REMOVED lines=9> */
.L_x_37507:
        /* <DEDUP_REMOVED lines=12> */
.L_x_37516:
[----:B------:R-:W-:Y:S02]  /*16f20*/  MOV R0, R14 ;  /* 0x0000000e00007202 */ /* 0x000fe40000000f00 */
.L_x_37517:
[----:B------:R-:W-:Y:S05]  /*16f30*/  BSYNC B1 ;  /* 0x0000000000017941 */ /* 0x000fea0003800000 */
.L_x_37515:
        /* <DEDUP_REMOVED lines=16> */
.L_x_37521:
[----:B------:R-:W-:Y:S05]  /*17040*/  BSYNC B2 ;  /* 0x0000000000027941 */ /* 0x000fea0003800000 */
.L_x_37520:
        /* <DEDUP_REMOVED lines=44> */
.L_x_37519:
[----:B------:R-:W-:Y:S05]  /*17310*/  BSYNC B1 ;  /* 0x0000000000017941 */ /* 0x000fea0003800000 */
.L_x_37518:
        /* <DEDUP_REMOVED lines=11> */
.L_x_37522:
        /* <DEDUP_REMOVED lines=12> */
.L_x_37525:
[----:B------:R-:W-:Y:S02]  /*17490*/  MOV R0, R14 ;  /* 0x0000000e00007202 */ /* 0x000fe40000000f00 */
.L_x_37526:
[----:B------:R-:W-:Y:S05]  /*174a0*/  BSYNC B1 ;  /* 0x0000000000017941 */ /* 0x000fea0003800000 */
.L_x_37524:
        /* <DEDUP_REMOVED lines=16> */
.L_x_37530:
[----:B------:R-:W-:Y:S05]  /*175b0*/  BSYNC B2 ;  /* 0x0000000000027941 */ /* 0x000fea0003800000 */
.L_x_37529:
        /* <DEDUP_REMOVED lines=44> */
.L_x_37528:
[----:B------:R-:W-:Y:S05]  /*17880*/  BSYNC B1 ;  /* 0x0000000000017941 */ /* 0x000fea0003800000 */
.L_x_37527:
        /* <DEDUP_REMOVED lines=9> */
.L_x_37523:
        /* <DEDUP_REMOVED lines=10> */
[----:B------:R0:W-:Y:S02]  /*179c0*/  STG.E [R20.64], R0 ;  /* 0x0000000014007986 */ /* 0x0001e4000c101906 */
[----:B0-----:R-:W-:-:S05]  /*179d0*/  IADD3 R0, R200, 0x100, RZ ;  /* 0x00000100c8007810 */ /* 0x001fca0007ffe0ff */
[----:B------:R-:W-:Y:S01]  /*179e0*/  @P5 IMAD.WIDE.U32 R20, R0, R252, c[0x0][0x178] ;  /* 0x00005e0000145625 */ /* 0x000fe200078e00fc */
[----:B------:R-:W-:Y:S05]  /*179f0*/  @!P5 BRA `(.L_x_37531) ;  /* 0x000000a00000d947 */ /* 0x000fea0003800000 */
[----:B------:R-:W-:Y:S02]  /*17a00*/  SHF.L.U32 R22, R8, 0x10, RZ ;  /* 0x0000001008167819 */ /* 0x000fe400000006ff */
        /* <DEDUP_REMOVED lines=9> */
.L_x_37531:
        /* <DEDUP_REMOVED lines=17> */
.L_x_37533:
[----:B------:R-:W-:Y:S02]  /*17bb0*/  IMAD.MOV.U32 R28, RZ, RZ, R14 ;  /* 0x000000ffff1c7224 */ /* 0x000fe400078e000e */
.L_x_37534:
[----:B------:R-:W-:Y:S05]  /*17bc0*/  BSYNC B1 ;  /* 0x0000000000017941 */ /* 0x000fea0003800000 */
.L_x_37532:
        /* <DEDUP_REMOVED lines=16> */
.L_x_37538:
[----:B------:R-:W-:Y:S05]  /*17cd0*/  BSYNC B2 ;  /* 0x0000000000027941 */ /* 0x000fea0003800000 */
.L_x_37537:
        /* <DEDUP_REMOVED lines=44> */
.L_x_37536:
[----:B------:R-:W-:Y:S05]  /*17fa0*/  BSYNC B1 ;  /* 0x0000000000017941 */ /* 0x000fea0003800000 */
.L_x_37535:
        /* <DEDUP_REMOVED lines=12> */
.L_x_37539:
        /* <DEDUP_REMOVED lines=12> */
.L_x_37542:
[----:B------:R-:W-:Y:S02]  /*18130*/  IMAD.MOV.U32 R10, RZ, RZ, R14 ;  /* 0x000000ffff0a7224 */ /* 0x000fe400078e000e */
.L_x_37543:
[----:B------:R-:W-:Y:S05]  /*18140*/  BSYNC B1 ;  /* 0x0000000000017941 */ /* 0x000fea0003800000 */
.L_x_37541:
        /* <DEDUP_REMOVED lines=16> */
.L_x_37547:
[----:B------:R-:W-:Y:S05]  /*18250*/  BSYNC B2 ;  /* 0x0000000000027941 */ /* 0x000fea0003800000 */
.L_x_37546:
        /* <DEDUP_REMOVED lines=44> */
.L_x_37545:
[----:B------:R-:W-:Y:S05]  /*18520*/  BSYNC B1 ;  /* 0x0000000000017941 */ /* 0x000fea0003800000 */
.L_x_37544:
        /* <DEDUP_REMOVED lines=8> */
.L_x_37540:
        /* <DEDUP_REMOVED lines=12> */
.L_x_37549:
[----:B------:R-:W-:Y:S02]  /*18670*/  IMAD.MOV.U32 R20, RZ, RZ, R14 ;  /* 0x000000ffff147224 */ /* 0x000fe400078e000e */
.L_x_37550:
[----:B------:R-:W-:Y:S05]  /*18680*/  BSYNC B1 ;  /* 0x0000000000017941 */ /* 0x000fea0003800000 */
.L_x_37548:
        /* <DEDUP_REMOVED lines=16> */
.L_x_37554:
[----:B------:R-:W-:Y:S05]  /*18790*/  BSYNC B2 ;  /* 0x0000000000027941 */ /* 0x000fea0003800000 */
.L_x_37553:
        /* <DEDUP_REMOVED lines=44> */
.L_x_37552:
[----:B------:R-:W-:Y:S05]  /*18a60*/  BSYNC B1 ;  /* 0x0000000000017941 */ /* 0x000fea0003800000 */
.L_x_37551:
        /* <DEDUP_REMOVED lines=11> */
.L_x_37555:
        /* <DEDUP_REMOVED lines=12> */
.L_x_37558:
[----:B------:R-:W-:Y:S02]  /*18be0*/  IMAD.MOV.U32 R9, RZ, RZ, R14 ;  /* 0x000000ffff097224 */ /* 0x000fe400078e000e */
.L_x_37559:
[----:B------:R-:W-:Y:S05]  /*18bf0*/  BSYNC B1 ;  /* 0x0000000000017941 */ /* 0x000fea0003800000 */
.L_x_37557:
        /* <DEDUP_REMOVED lines=16> */
.L_x_37563:
[----:B------:R-:W-:Y:S05]  /*18d00*/  BSYNC B2 ;  /* 0x0000000000027941 */ /* 0x000fea0003800000 */
.L_x_37562:
        /* <DEDUP_REMOVED lines=44> */
.L_x_37561:
[----:B------:R-:W-:Y:S05]  /*18fd0*/  BSYNC B1 ;  /* 0x0000000000017941 */ /* 0x000fea0003800000 */
.L_x_37560:
        /* <DEDUP_REMOVED lines=8> */
.L_x_37556:
        /* <DEDUP_REMOVED lines=12> */
.L_x_37565:
[----:B------:R-:W-:Y:S02]  /*19120*/  IMAD.MOV.U32 R26, RZ, RZ, R14 ;  /* 0x000000ffff1a7224 */ /* 0x000fe400078e000e */
.L_x_37566:
[----:B------:R-:W-:Y:S05]  /*19130*/  BSYNC B1 ;  /* 0x0000000000017941 */ /* 0x000fea0003800000 */
.L_x_37564:
        /* <DEDUP_REMOVED lines=16> */
.L_x_37570:
[----:B------:R-:W-:Y:S05]  /*19240*/  BSYNC B2 ;  /* 0x0000000000027941 */ /* 0x000fea0003800000 */
.L_x_37569:
        /* <DEDUP_REMOVED lines=44> */
.L_x_37568:
[----:B------:R-:W-:Y:S05]  /*19510*/  BSYNC B1 ;  /* 0x0000000000017941 */ /* 0x000fea0003800000 */
.L_x_37567:
        /* <DEDUP_REMOVED lines=11> */
.L_x_37571:
        /* <DEDUP_REMOVED lines=12> */
.L_x_37574:
[----:B------:R-:W-:Y:S02]  /*19690*/  IMAD.MOV.U32 R8, RZ, RZ, R14 ;  /* 0x000000ffff087224 */ /* 0x000fe400078e000e */
.L_x_37575:
[----:B------:R-:W-:Y:S05]  /*196a0*/  BSYNC B1 ;  /* 0x0000000000017941 */ /* 0x000fea0003800000 */
.L_x_37573:
        /* <DEDUP_REMOVED lines=16> */
.L_x_37579:
[----:B------:R-:W-:Y:S05]  /*197b0*/  BSYNC B2 ;  /* 0x0000000000027941 */ /* 0x000fea0003800000 */
.L_x_37578:
        /* <DEDUP_REMOVED lines=44> */
.L_x_37577:
[----:B------:R-:W-:Y:S05]  /*19a80*/  BSYNC B1 ;  /* 0x0000000000017941 */ /* 0x000fea0003800000 */
.L_x_37576:
        /* <DEDUP_REMOVED lines=8> */
.L_x_37572:
        /* <DEDUP_REMOVED lines=12> */
.L_x_37581:
[----:B------:R-:W-:Y:S02]  /*19bd0*/  MOV R20, R14 ;  /* 0x0000000e00147202 */ /* 0x000fe40000000f00 */
.L_x_37582:
[----:B------:R-:W-:Y:S05]  /*19be0*/  BSYNC B1 ;  /* 0x0000000000017941 */ /* 0x000fea0003800000 */
.L_x_37580:
        /* <DEDUP_REMOVED lines=16> */
.L_x_37586:
[----:B------:R-:W-:Y:S05]  /*19cf0*/  BSYNC B2 ;  /* 0x0000000000027941 */ /* 0x000fea0003800000 */
.L_x_37585:
[----:B------:R-:W-:Y:S01]  /*19d00*/  LOP3.LUT R17, R12, UR5, R11, 0x96, !PT ;  /* 0x000000050c117c12 */ /* 0x000fe2000f8e960b */
[----:B------:R-:W-:Y:S01]  /*19d10*/  IMAD.HI.U32 R12, R16, -0x326172a9, RZ ;  /* 0xcd9e8d57100c7827 */ /* 0x000fe200078e00ff */
[----:B------:R-:W-:-:S03]  /*19d20*/  HFMA2.MMA R21, -RZ, RZ, 0, 0 ;  /* 0x00000000ff157435 */ /* 0x000fc600000001ff */
        /* <DEDUP_REMOVED lines=41> */
.L_x_37584:
[----:B------:R-:W-:Y:S05]  /*19fc0*/  BSYNC B1 ;  /* 0x0000000000017941 */ /* 0x000fea0003800000 */
.L_x_37583:
        /* <DEDUP_REMOVED lines=11> */
.L_x_37587:
        /* <DEDUP_REMOVED lines=12> */
.L_x_37590:
[----:B------:R-:W-:Y:S02]  /*1a140*/  MOV R7, R14 ;  /* 0x0000000e00077202 */ /* 0x000fe40000000f00 */
.L_x_37591:
[----:B------:R-:W-:Y:S05]  /*1a150*/  BSYNC B1 ;  /* 0x0000000000017941 */ /* 0x000fea0003800000 */
.L_x_37589:
        /* <DEDUP_REMOVED lines=16> */
.L_x_37595:
[----:B------:R-:W-:Y:S05]  /*1a260*/  BSYNC B2 ;  /* 0x0000000000027941 */ /* 0x000fea0003800000 */
.L_x_37594:
        /* <DEDUP_REMOVED lines=37> */
[----:B------:R-:W-:-:S05]  /*1a4c0*/  LOP3.LUT R12, R23, UR23, R20, 0x96, !PT ;  /* 0x00000017170c7c12 */ /* 0x000fca000f8e9614 */
[----:B------:R-:W-:-:S04]  /*1a4d0*/  IMAD.WIDE.U32 R20, R12, -0x2daee0ad, RZ ;  /* 0xd2511f530c147825 */ /* 0x000fc800078e00ff */
[----:B------:R-:W-:Y:S01]  /*1a4e0*/  IMAD.MOV.U32 R12, RZ, RZ, R20 ;  /* 0x000000ffff0c7224 */ /* 0x000fe200078e0014 */
[----:B------:R-:W-:Y:S01]  /*1a4f0*/  LOP3.LUT R17, R21, UR26, R24, 0x96, !PT ;  /* 0x0000001a15117c12 */ /* 0x000fe2000f8e9618 */
[----:B------:R-:W-:-:S04]  /*1a500*/  IMAD.WIDE.U32 R20, R14, -0x326172a9, RZ ;  /* 0xcd9e8d570e147825 */ /* 0x000fc800078e00ff */
[----:B------:R-:W-:Y:S01]  /*1a510*/  IMAD.MOV.U32 R14, RZ, RZ, R20 ;  /* 0x000000ffff0e7224 */ /* 0x000fe200078e0014 */
[----:B------:R-:W-:Y:S02]  /*1a520*/  LOP3.LUT R18, R21, UR25, R22, 0x96, !PT ;  /* 0x0000001915127c12 */ /* 0x000fe4000f8e9616 */
.L_x_37593:
[----:B------:R-:W-:Y:S05]  /*1a530*/  BSYNC B1 ;  /* 0x0000000000017941 */ /* 0x000fea0003800000 */
.L_x_37592:
        /* <DEDUP_REMOVED lines=8> */
.L_x_37588:
        /* <DEDUP_REMOVED lines=24> */
.L_x_37596:
        /* <DEDUP_REMOVED lines=17> */
.L_x_37598:
[----:B------:R-:W-:Y:S02]  /*1a850*/  MOV R24, R14 ;  /* 0x0000000e00187202 */ /* 0x000fe40000000f00 */
.L_x_37599:
[----:B------:R-:W-:Y:S05]  /*1a860*/  BSYNC B1 ;  /* 0x0000000000017941 */ /* 0x000fea0003800000 */
.L_x_37597:
        /* <DEDUP_REMOVED lines=16> */
.L_x_37603:
[----:B------:R-:W-:Y:S05]  /*1a970*/  BSYNC B2 ;  /* 0x0000000000027941 */ /* 0x000fea0003800000 */
.L_x_37602:
        /* <DEDUP_REMOVED lines=44> */
.L_x_37601:
[----:B------:R-:W-:Y:S05]  /*1ac40*/  BSYNC B1 ;  /* 0x0000000000017941 */ /* 0x000fea0003800000 */
.L_x_37600:
        /* <DEDUP_REMOVED lines=12> */
.L_x_37604:
        /* <DEDUP_REMOVED lines=12> */
.L_x_37607:
[----:B------:R-:W-:Y:S02]  /*1add0*/  MOV R10, R14 ;  /* 0x0000000e000a7202 */ /* 0x000fe40000000f00 */
.L_x_37608:
[----:B------:R-:W-:Y:S05]  /*1ade0*/  BSYNC B1 ;  /* 0x0000000000017941 */ /* 0x000fea0003800000 */
.L_x_37606:
        /* <DEDUP_REMOVED lines=16> */
.L_x_37612:
[----:B------:R-:W-:Y:S05]  /*1aef0*/  BSYNC B2 ;  /* 0x0000000000027941 */ /* 0x000fea0003800000 */
.L_x_37611:
        /* <DEDUP_REMOVED lines=44> */
.L_x_37610:
[----:B------:R-:W-:Y:S05]  /*1b1c0*/  BSYNC B1 ;  /* 0x0000000000017941 */ /* 0x000fea0003800000 */
.L_x_37609:
        /* <DEDUP_REMOVED lines=8> */
.L_x_37605:
        /* <DEDUP_REMOVED lines=12> */
.L_x_37614:
[----:B------:R-:W-:Y:S02]  /*1b310*/  IMAD.MOV.U32 R20, RZ, RZ, R14 ;  /* 0x000000ffff147224 */ /* 0x000fe400078e000e */
.L_x_37615:
[----:B------:R-:W-:Y:S05]  /*1b320*/  BSYNC B1 ;  /* 0x0000000000017941 */ /* 0x000fea0003800000 */
.L_x_37613:
        /* <DEDUP_REMOVED lines=16> */
.L_x_37619:
[----:B------:R-:W-:Y:S05]  /*1b430*/  BSYNC B2 ;  /* 0x0000000000027941 */ /* 0x000fea0003800000 */
.L_x_37618:
        /* <DEDUP_REMOVED lines=44> */
.L_x_37617:
[----:B------:R-:W-:Y:S05]  /*1b700*/  BSYNC B1 ;  /* 0x0000000000017941 */ /* 0x000fea0003800000 */
.L_x_37616:
        /* <DEDUP_REMOVED lines=11> */
.L_x_37620:
        /* <DEDUP_REMOVED lines=12> */
.L_x_37623:
[----:B------:R-:W-:Y:S02]  /*1b880*/  IMAD.MOV.U32 R9, RZ, RZ, R14 ;  /* 0x000000ffff097224 */ /* 0x000fe400078e000e */
.L_x_37624:
[----:B------:R-:W-:Y:S05]  /*1b890*/  BSYNC B1 ;  /* 0x0000000000017941 */ /* 0x000fea0003800000 */
.L_x_37622:
        /* <DEDUP_REMOVED lines=16> */
.L_x_37628:
[----:B------:R-:W-:Y:S05]  /*1b9a0*/  BSYNC B2 ;  /* 0x0000000000027941 */ /* 0x000fea0003800000 */
.L_x_37627:
        /* <DEDUP_REMOVED lines=44> */
.L_x_37626:
[----:B------:R-:W-:Y:S05]  /*1bc70*/  BSYNC B1 ;  /* 0x0000000000017941 */ /* 0x000fea0003800000 */
.L_x_37625:
        /* <DEDUP_REMOVED lines=8> */
.L_x_37621:
        /* <DEDUP_REMOVED lines=12> */
.L_x_37630:
[----:B------:R-:W-:Y:S02]  /*1bdc0*/  IMAD.MOV.U32 R20, RZ, RZ, R14 ;  /* 0x000000ffff147224 */ /* 0x000fe400078e000e */
.L_x_37631:
[----:B------:R-:W-:Y:S05]  /*1bdd0*/  BSYNC B1 ;  /* 0x0000000000017941 */ /* 0x000fea0003800000 */
.L_x_37629:
        /* <DEDUP_REMOVED lines=16> */
.L_x_37635:
[----:B------:R-:W-:Y:S05]  /*1bee0*/  BSYNC B2 ;  /* 0x0000000000027941 */ /* 0x000fea0003800000 */
.L_x_37634:
        /* <DEDUP_REMOVED lines=44> */
.L_x_37633:
[----:B------:R-:W-:Y:S05]  /*1c1b0*/  BSYNC B1 ;  /* 0x0000000000017941 */ /* 0x000fea0003800000 */
.L_x_37632:
        /* <DEDUP_REMOVED lines=11> */
.L_x_37636:
        /* <DEDUP_REMOVED lines=12> */
.L_x_37639:
[----:B------:R-:W-:Y:S02]  /*1c330*/  IMAD.MOV.U32 R8, RZ, RZ, R14 ;  /* 0x000000ffff087224 */ /* 0x000fe400078e000e */
.L_x_37640:
[----:B------:R-:W-:Y:S05]  /*1c340*/  BSYNC B1 ;  /* 0x0000000000017941 */ /* 0x000fea0003800000 */
.L_x_37638:
        /* <DEDUP_REMOVED lines=16> */
.L_x_37644:
[----:B------:R-:W-:Y:S05]  /*1c450*/  BSYNC B2 ;  /* 0x0000000000027941 */ /* 0x000fea0003800000 */
.L_x_37643:
        /* <DEDUP_REMOVED lines=44> */
.L_x_37642:
[----:B------:R-:W-:Y:S05]  /*1c720*/  BSYNC B1 ;  /* 0x0000000000017941 */ /* 0x000fea0003800000 */
.L_x_37641:
        /* <DEDUP_REMOVED lines=8> */
.L_x_37637:
        /* <DEDUP_REMOVED lines=12> */
.L_x_37646:
[----:B------:R-:W-:Y:S02]  /*1c870*/  MOV R22, R14 ;  /* 0x0000000e00167202 */ /* 0x000fe40000000f00 */
.L_x_37647:
[----:B------:R-:W-:Y:S05]  /*1c880*/  BSYNC B1 ;  /* 0x0000000000017941 */ /* 0x000fea0003800000 */
.L_x_37645:
        /* <DEDUP_REMOVED lines=16> */
.L_x_37651:
[----:B------:R-:W-:Y:S05]  /*1c990*/  BSYNC B2 ;  /* 0x0000000000027941 */ /* 0x000fea0003800000 */
.L_x_37650:
        /* <DEDUP_REMOVED lines=44> */
.L_x_37649:
[----:B------:R-:W-:Y:S05]  /*1cc60*/  BSYNC B1 ;  /* 0x0000000000017941 */ /* 0x000fea0003800000 */
.L_x_37648:
        /* <DEDUP_REMOVED lines=11> */
.L_x_37652:
        /* <DEDUP_REMOVED lines=12> */
.L_x_37655:
[----:B------:R-:W-:Y:S02]  /*1cde0*/  MOV R7, R14 ;  /* 0x0000000e00077202 */ /* 0x000fe40000000f00 */
.L_x_37656:
[----:B------:R-:W-:Y:S05]  /*1cdf0*/  BSYNC B1 ;  /* 0x0000000000017941 */ /* 0x000fea0003800000 */
.L_x_37654:
        /* <DEDUP_REMOVED lines=16> */
.L_x_37660:
[----:B------:R-:W-:Y:S05]  /*1cf00*/  BSYNC B2 ;  /* 0x0000000000027941 */ /* 0x000fea0003800000 */
.L_x_37659:
        /* <DEDUP_REMOVED lines=44> */
.L_x_37658:
[----:B------:R-:W-:Y:S05]  /*1d1d0*/  BSYNC B1 ;  /* 0x0000000000017941 */ /* 0x000fea0003800000 */
.L_x_37657:
        /* <DEDUP_REMOVED lines=8> */
.L_x_37653:
        /* <DEDUP_REMOVED lines=24> */
.L_x_37661:
        /* <DEDUP_REMOVED lines=17> */
.L_x_37663:
[----:B------:R-:W-:Y:S02]  /*1d4f0*/  MOV R201, R14 ;  /* 0x0000000e00c97202 */ /* 0x000fe40000000f00 */
.L_x_37664:
[----:B------:R-:W-:Y:S05]  /*1d500*/  BSYNC B1 ;  /* 0x0000000000017941 */ /* 0x000fea0003800000 */
.L_x_37662:
        /* <DEDUP_REMOVED lines=16> */
.L_x_37668:
[----:B------:R-:W-:Y:S05]  /*1d610*/  BSYNC B2 ;  /* 0x0000000000027941 */ /* 0x000fea0003800000 */
.L_x_37667:
        /* <DEDUP_REMOVED lines=44> */
.L_x_37666:
[----:B------:R-:W-:Y:S05]  /*1d8e0*/  BSYNC B1 ;  /* 0x0000000000017941 */ /* 0x000fea0003800000 */
.L_x_37665:
        /* <DEDUP_REMOVED lines=12> */
.L_x_37669:
        /* <DEDUP_REMOVED lines=12> */
.L_x_37672:
[----:B------:R-:W-:Y:S02]  /*1da70*/  MOV R10, R14 ;  /* 0x0000000e000a7202 */ /* 0x000fe40000000f00 */
.L_x_37673:
[----:B------:R-:W-:Y:S05]  /*1da80*/  BSYNC B1 ;  /* 0x0000000000017941 */ /* 0x000fea0003800000 */
.L_x_37671:
        /* <DEDUP_REMOVED lines=16> */
.L_x_37677:
[----:B------:R-:W-:Y:S05]  /*1db90*/  BSYNC B2 ;  /* 0x0000000000027941 */ /* 0x000fea0003800000 */
.L_x_37676:
        /* <DEDUP_REMOVED lines=44> */
.L_x_37675:
[----:B------:R-:W-:Y:S05]  /*1de60*/  BSYNC B1 ;  /* 0x0000000000017941 */ /* 0x000fea0003800000 */
.L_x_37674:
        /* <DEDUP_REMOVED lines=8> */
.L_x_37670:
        /* <DEDUP_REMOVED lines=12> */
.L_x_37679:
[----:B------:R-:W-:Y:S02]  /*1dfb0*/  IMAD.MOV.U32 R201, RZ, RZ, R14 ;  /* 0x000000ffffc97224 */ /* 0x000fe400078e000e */
.L_x_37680:
[----:B------:R-:W-:Y:S05]  /*1dfc0*/  BSYNC B1 ;  /* 0x0000000000017941 */ /* 0x000fea0003800000 */
.L_x_37678:
        /* <DEDUP_REMOVED lines=16> */
.L_x_37684:
[----:B------:R-:W-:Y:S05]  /*1e0d0*/  BSYNC B2 ;  /* 0x0000000000027941 */ /* 0x000fea0003800000 */
.L_x_37683:
        /* <DEDUP_REMOVED lines=44> */
.L_x_37682:
[----:B------:R-:W-:Y:S05]  /*1e3a0*/  BSYNC B1 ;  /* 0x0000000000017941 */ /* 0x000fea0003800000 */
.L_x_37681:
        /* <DEDUP_REMOVED lines=11> */
.L_x_37685:
        /* <DEDUP_REMOVED lines=12> */
.L_x_37688:
[----:B------:R-:W-:Y:S02]  /*1e520*/  IMAD.MOV.U32 R9, RZ, RZ, R14 ;  /* 0x000000ffff097224 */ /* 0x000fe400078e000e */
.L_x_37689:
[----:B------:R-:W-:Y:S05]  /*1e530*/  BSYNC B1 ;  /* 0x0000000000017941 */ /* 0x000fea0003800000 */
.L_x_37687:
        /* <DEDUP_REMOVED lines=16> */
.L_x_37693:
[----:B------:R-:W-:Y:S05]  /*1e640*/  BSYNC B2 ;  /* 0x0000000000027941 */ /* 0x000fea0003800000 */
.L_x_37692:
        /* <DEDUP_REMOVED lines=44> */
.L_x_37691:
[----:B------:R-:W-:Y:S05]  /*1e910*/  BSYNC B1 ;  /* 0x0000000000017941 */ /* 0x000fea0003800000 */
.L_x_37690:
        /* <DEDUP_REMOVED lines=8> */
.L_x_37686:
        /* <DEDUP_REMOVED lines=12> */
.L_x_37695:
[----:B------:R-:W-:Y:S02]  /*1ea60*/  IMAD.MOV.U32 R201, RZ, RZ, R14 ;  /* 0x000000ffffc97224 */ /* 0x000fe400078e000e */
.L_x_37696:
[----:B------:R-:W-:Y:S05]  /*1ea70*/  BSYNC B1 ;  /* 0x0000000000017941 */ /* 0x000fea0003800000 */
.L_x_37694:
        /* <DEDUP_REMOVED lines=16> */
.L_x_37700:
[----:B------:R-:W-:Y:S05]  /*1eb80*/  BSYNC B2 ;  /* 0x0000000000027941 */ /* 0x000fea0003800000 */
.L_x_37699:
        /* <DEDUP_REMOVED lines=44> */
.L_x_37698:
[----:B------:R-:W-:Y:S05]  /*1ee50*/  BSYNC B1 ;  /* 0x0000000000017941 */ /* 0x000fea0003800000 */
.L_x_37697:
        /* <DEDUP_REMOVED lines=11> */
.L_x_37701:
        /* <DEDUP_REMOVED lines=12> */
.L_x_37704:
[----:B------:R-:W-:Y:S02]  /*1efd0*/  IMAD.MOV.U32 R8, RZ, RZ, R14 ;  /* 0x000000ffff087224 */ /* 0x000fe400078e000e */
.L_x_37705:
[----:B------:R-:W-:Y:S05]  /*1efe0*/  BSYNC B1 ;  /* 0x0000000000017941 */ /* 0x000fea0003800000 */
.L_x_37703:
        /* <DEDUP_REMOVED lines=16> */
.L_x_37709:
[----:B------:R-:W-:Y:S05]  /*1f0f0*/  BSYNC B2 ;  /* 0x0000000000027941 */ /* 0x000fea0003800000 */
.L_x_37708:
        /* <DEDUP_REMOVED lines=44> */
.L_x_37707:
[----:B------:R-:W-:Y:S05]  /*1f3c0*/  BSYNC B1 ;  /* 0x0000000000017941 */ /* 0x000fea0003800000 */
.L_x_37706:
        /* <DEDUP_REMOVED lines=8> */
.L_x_37702:
        /* <DEDUP_REMOVED lines=12> */
.L_x_37711:
[----:B------:R-:W-:Y:S02]  /*1f510*/  MOV R201, R14 ;  /* 0x0000000e00c97202 */ /* 0x000fe40000000f00 */
.L_x_37712:
[----:B------:R-:W-:Y:S05]  /*1f520*/  BSYNC B1 ;  /* 0x0000000000017941 */ /* 0x000fea0003800000 */
.L_x_37710:
        /* <DEDUP_REMOVED lines=16> */
.L_x_37716:
[----:B------:R-:W-:Y:S05]  /*1f630*/  BSYNC B2 ;  /* 0x0000000000027941 */ /* 0x000fea0003800000 */
.L_x_37715:
        /* <DEDUP_REMOVED lines=44> */
.L_x_37714:
[----:B------:R-:W-:Y:S05]  /*1f900*/  BSYNC B1 ;  /* 0x0000000000017941 */ /* 0x000fea0003800000 */
.L_x_37713:
        /* <DEDUP_REMOVED lines=11> */
.L_x_37717:
        /* <DEDUP_REMOVED lines=12> */
.L_x_37720:
[----:B------:R-:W-:Y:S02]  /*1fa80*/  MOV R7, R14 ;  /* 0x0000000e00077202 */ /* 0x000fe40000000f00 */
.L_x_37721:
[----:B------:R-:W-:Y:S05]  /*1fa90*/  BSYNC B1 ;  /* 0x0000000000017941 */ /* 0x000fea0003800000 */
.L_x_37719:
        /* <DEDUP_REMOVED lines=16> */
.L_x_37725:
[----:B------:R-:W-:Y:S05]  /*1fba0*/  BSYNC B2 ;  /* 0x0000000000027941 */ /* 0x000fea0003800000 */
.L_x_37724:
        /* <DEDUP_REMOVED lines=44> */
.L_x_37723:
[----:B------:R-:W-:Y:S05]  /*1fe70*/  BSYNC B1 ;  /* 0x0000000000017941 */ /* 0x000fea0003800000 */
.L_x_37722:
        /* <DEDUP_REMOVED lines=8> */
.L_x_37718:
        /* <DEDUP_REMOVED lines=24> */
.L_x_37726:
        /* <DEDUP_REMOVED lines=17> */
.L_x_37728:
[----:B------:R-:W-:Y:S02]  /*20190*/  MOV R222, R14 ;  /* 0x0000000e00de7202 */ /* 0x000fe40000000f00 */
.L_x_37729:
[----:B------:R-:W-:Y:S05]  /*201a0*/  BSYNC B1 ;  /* 0x0000000000017941 */ /* 0x000fea0003800000 */
.L_x_37727:
        /* <DEDUP_REMOVED lines=16> */
.L_x_37733:
[----:B------:R-:W-:Y:S05]  /*202b0*/  BSYNC B2 ;  /* 0x0000000000027941 */ /* 0x000fea0003800000 */
.L_x_37732:
        /* <DEDUP_REMOVED lines=44> */
.L_x_37731:
[----:B------:R-:W-:Y:S05]  /*20580*/  BSYNC B1 ;  /* 0x0000000000017941 */ /* 0x000fea0003800000 */
.L_x_37730:
[----:B------:R-:W-:Y:S01]  /*20590*/  ISETP.NE.AND P6, PT, R212, RZ, PT ;  /* 0x000000ffd400720c */ /* 0x000fe20003fc5270 */
[----:B-----5:R-:W-:Y:S01]  /*205a0*/  FMUL.FTZ R200, R200, c[0x0][0x1e8] ;  /* 0x00007a00c8c87a20 */ /* 0x020fe20000410000 */
[----:B------:R-:W0:Y:S02]  /*205b0*/  I2F.U32 R212, R222 ;  /* 0x000000de00d47306 */ /* 0x000e240000201000 */
        /* <DEDUP_REMOVED lines=9> */
.L_x_37734:
        /* <DEDUP_REMOVED lines=12> */
.L_x_37737:
[----:B------:R-:W-:Y:S02]  /*20710*/  MOV R10, R14 ;  /* 0x0000000e000a7202 */ /* 0x000fe40000000f00 */
.L_x_37738:
[----:B------:R-:W-:Y:S05]  /*20720*/  BSYNC B1 ;  /* 0x0000000000017941 */ /* 0x000fea0003800000 */
.L_x_37736:
        /* <DEDUP_REMOVED lines=16> */
.L_x_37742:
[----:B------:R-:W-:Y:S05]  /*20830*/  BSYNC B2 ;  /* 0x0000000000027941 */ /* 0x000fea0003800000 */
.L_x_37741:
        /* <DEDUP_REMOVED lines=44> */
.L_x_37740:
[----:B------:R-:W-:Y:S05]  /*20b00*/  BSYNC B1 ;  /* 0x0000000000017941 */ /* 0x000fea0003800000 */
.L_x_37739:
        /* <DEDUP_REMOVED lines=8> */
.L_x_37735:
        /* <DEDUP_REMOVED lines=12> */
.L_x_37744:
[----:B------:R-:W-:Y:S02]  /*20c50*/  IMAD.MOV.U32 R212, RZ, RZ, R14 ;  /* 0x000000ffffd47224 */ /* 0x000fe400078e000e */
.L_x_37745:
[----:B------:R-:W-:Y:S05]  /*20c60*/  BSYNC B1 ;  /* 0x0000000000017941 */ /* 0x000fea0003800000 */
.L_x_37743:
        /* <DEDUP_REMOVED lines=16> */
.L_x_37749:
[----:B------:R-:W-:Y:S05]  /*20d70*/  BSYNC B2 ;  /* 0x0000000000027941 */ /* 0x000fea0003800000 */
.L_x_37748:
        /* <DEDUP_REMOVED lines=44> */
.L_x_37747:
[----:B------:R-:W-:Y:S05]  /*21040*/  BSYNC B1 ;  /* 0x0000000000017941 */ /* 0x000fea0003800000 */
.L_x_37746:
        /* <DEDUP_REMOVED lines=11> */
.L_x_37750:
        /* <DEDUP_REMOVED lines=12> */
.L_x_37753:
[----:B------:R-:W-:Y:S02]  /*211c0*/  IMAD.MOV.U32 R9, RZ, RZ, R14 ;  /* 0x000000ffff097224 */ /* 0x000fe400078e000e */
.L_x_37754:
[----:B------:R-:W-:Y:S05]  /*211d0*/  BSYNC B1 ;  /* 0x0000000000017941 */ /* 0x000fea0003800000 */
.L_x_37752:
        /* <DEDUP_REMOVED lines=16> */
.L_x_37758:
[----:B------:R-:W-:Y:S05]  /*212e0*/  BSYNC B2 ;  /* 0x0000000000027941 */ /* 0x000fea0003800000 */
.L_x_37757:
        /* <DEDUP_REMOVED lines=44> */
.L_x_37756:
[----:B------:R-:W-:Y:S05]  /*215b0*/  BSYNC B1 ;  /* 0x0000000000017941 */ /* 0x000fea0003800000 */
.L_x_37755:
        /* <DEDUP_REMOVED lines=8> */
.L_x_37751:
        /* <DEDUP_REMOVED lines=12> */
.L_x_37760:
[----:B------:R-:W-:Y:S02]  /*21700*/  IMAD.MOV.U32 R212, RZ, RZ, R14 ;  /* 0x000000ffffd47224 */ /* 0x000fe400078e000e */
.L_x_37761:
[----:B------:R-:W-:Y:S05]  /*21710*/  BSYNC B1 ;  /* 0x0000000000017941 */ /* 0x000fea0003800000 */
.L_x_37759:
        /* <DEDUP_REMOVED lines=16> */
.L_x_37765:
[----:B------:R-:W-:Y:S05]  /*21820*/  BSYNC B2 ;  /* 0x0000000000027941 */ /* 0x000fea0003800000 */
.L_x_37764:
        /* <DEDUP_REMOVED lines=44> */
.L_x_37763:
[----:B------:R-:W-:Y:S05]  /*21af0*/  BSYNC B1 ;  /* 0x0000000000017941 */ /* 0x000fea0003800000 */
.L_x_37762:
        /* <DEDUP_REMOVED lines=11> */
.L_x_37766:
        /* <DEDUP_REMOVED lines=12> */
.L_x_37769:
[----:B------:R-:W-:Y:S02]  /*21c70*/  IMAD.MOV.U32 R8, RZ, RZ, R14 ;  /* 0x000000ffff087224 */ /* 0x000fe400078e000e */
.L_x_37770:
[----:B------:R-:W-:Y:S05]  /*21c80*/  BSYNC B1 ;  /* 0x0000000000017941 */ /* 0x000fea0003800000 */
.L_x_37768:
        /* <DEDUP_REMOVED lines=16> */
.L_x_37774:
[----:B------:R-:W-:Y:S05]  /*21d90*/  BSYNC B2 ;  /* 0x0000000000027941 */ /* 0x000fea0003800000 */
.L_x_37773:
        /* <DEDUP_REMOVED lines=44> */
.L_x_37772:
[----:B------:R-:W-:Y:S05]  /*22060*/  BSYNC B1 ;  /* 0x0000000000017941 */ /* 0x000fea0003800000 */
.L_x_37771:
        /* <DEDUP_REMOVED lines=8> */
.L_x_37767:
        /* <DEDUP_REMOVED lines=12> */
.L_x_37776:
[----:B------:R-:W-:Y:S02]  /*221b0*/  MOV R212, R14 ;  /* 0x0000000e00d47202 */ /* 0x000fe40000000f00 */
.L_x_37777:
[----:B------:R-:W-:Y:S05]  /*221c0*/  BSYNC B1 ;  /* 0x0000000000017941 */ /* 0x000fea0003800000 */
.L_x_37775:
        /* <DEDUP_REMOVED lines=16> */
.L_x_37781:
[----:B------:R-:W-:Y:S05]  /*222d0*/  BSYNC B2 ;  /* 0x0000000000027941 */ /* 0x000fea0003800000 */
.L_x_37780:
        /* <DEDUP_REMOVED lines=44> */
.L_x_37779:
[----:B------:R-:W-:Y:S05]  /*225a0*/  BSYNC B1 ;  /* 0x0000000000017941 */ /* 0x000fea0003800000 */
.L_x_37778:
        /* <DEDUP_REMOVED lines=11> */
.L_x_37782:
        /* <DEDUP_REMOVED lines=12> */
.L_x_37785:
[----:B------:R-:W-:Y:S02]  /*22720*/  MOV R7, R14 ;  /* 0x0000000e00077202 */ /* 0x000fe40000000f00 */
.L_x_37786:
[----:B------:R-:W-:Y:S05]  /*22730*/  BSYNC B1 ;  /* 0x0000000000017941 */ /* 0x000fea0003800000 */
.L_x_37784:
        /* <DEDUP_REMOVED lines=16> */
.L_x_37790:
[----:B------:R-:W-:Y:S05]  /*22840*/  BSYNC B2 ;  /* 0x0000000000027941 */ /* 0x000fea0003800000 */
.L_x_37789:
        /* <DEDUP_REMOVED lines=44> */
.L_x_37788:
[----:B------:R-:W-:Y:S05]  /*22b10*/  BSYNC B1 ;  /* 0x0000000000017941 */ /* 0x000fea0003800000 */
.L_x_37787:
        /* <DEDUP_REMOVED lines=8> */
.L_x_37783:
[----:B------:R-:W-:Y:S01]  /*22ba0*/  IMAD.WIDE.U32 R214, R207, R252, c[0x0][0x188] ;  /* 0x00006200cfd67625 */ /* 0x000fe200078e00fc */
[----:B------:R-:W-:Y:S02]  /*22bb0*/  SEL R220, RZ, 0x100, P2 ;  /* 0x00000100ffdc7807 */ /* 0x000fe40001000000 */
[----:B------:R-:W-:Y:S01]  /*22bc0*/  ISETP.NE.AND P0, PT, R235, RZ, PT ;  /* 0x000000ffeb00720c */ /* 0x000fe20003f05270 */
[----:B------:R-:W-:Y:S01]  /*22bd0*/  IMAD.MOV.U32 R221, RZ, RZ, 0x4 ;  /* 0x00000004ffdd7424 */ /* 0x000fe200078e00ff */
        /* <DEDUP_REMOVED lines=9> */
[----:B0-----:R-:W-:Y:S02]  /*22c70*/  SHF.L.U32 R214, R8, 0x10, RZ ;  /* 0x0000001008d67819 */ /* 0x001fe400000006ff */
        /* <DEDUP_REMOVED lines=9> */
.L_x_37791:
        /* <DEDUP_REMOVED lines=53> */
.L_x_37796:
        /* <DEDUP_REMOVED lines=116> */
.L_x_37797:
[----:B-1----:R-:W-:Y:S01]  /*237a0*/  FADD.FTZ R215, R214, R221 ;  /* 0x000000ddd6d77221 */ /* 0x002fe20000010000 */
[----:B------:R-:W-:Y:S01]  /*237b0*/  ISETP.NE.AND P0, PT, RZ, UR8, PT ;  /* 0x00000008ff007c0c */ /* 0x000fe2000bf05270 */
[----:B------:R-:W-:Y:S01]  /*237c0*/  FMUL.FTZ R214, R222, R222 ;  /* 0x000000deded67220 */ /* 0x000fe20000410000 */
[----:B------:R-:W1:Y:S01]  /*237d0*/  S2R R223, SR_TID.X ;  /* 0x0000000000df7919 */ /* 0x000e620000002100 */
[----:B------:R-:W-:Y:S02]  /*237e0*/  IMAD.MOV.U32 R220, RZ, RZ, c[0x0][0x1e0] ;  /* 0x00007800ffdc7624 */ /* 0x000fe400078e00ff */
[----:B------:R-:W-:Y:S01]  /*237f0*/  IMAD.MOV.U32 R252, RZ, RZ, 0x4 ;  /* 0x00000004fffc7424 */ /* 0x000fe200078e00ff */
[----:B------:R-:W-:Y:S01]  /*23800*/  FSEL R214, R214, RZ, P0 ;  /* 0x000000ffd6d67208 */ /* 0x000fe20000000000 */
[----:B------:R-:W-:Y:S02]  /*23810*/  FFMA.FTZ R215, R215, R220, c[0x0][0x228] ;  /* 0x00008a00d7d77623 */ /* 0x000fe400000100dc */
[----:B0-----:R-:W-:-:S04]  /*23820*/  @!P1 IMAD.WIDE R220, R19, R252, c[0x0][0x1a0] ;  /* 0x0000680013dc9625 */ /* 0x001fc800078e02fc */
[----:B------:R-:W-:Y:S01]  /*23830*/  FADD.FTZ R214, R215, R214 ;  /* 0x000000d6d7d67221 */ /* 0x000fe20000010000 */
[----:B------:R0:W-:Y:S01]  /*23840*/  @!P1 STG.E [R220.64], R222 ;  /* 0x000000dedc009986 */ /* 0x0001e2000c101906 */
[----:B------:R-:W-:-:S04]  /*23850*/  FSEL R215, R222, RZ, !P0 ;  /* 0x000000ffded77208 */ /* 0x000fc80004000000 */
[----:B------:R-:W2:Y:S01]  /*23860*/  MUFU.RSQ R214, R214 ;  /* 0x000000d600d67308 */ /* 0x000ea20000001400 */
[C---:B------:R-:W-:Y:S02]  /*23870*/  FADD.FTZ R61, -R215.reuse, R61 ;  /* 0x0000003dd73d7221 */ /* 0x040fe40000010100 */
[C---:B------:R-:W-:Y:S02]  /*23880*/  FADD.FTZ R62, -R215.reuse, R62 ;  /* 0x0000003ed73e7221 */ /* 0x040fe40000010100 */
[----:B------:R-:W-:Y:S02]  /*23890*/  FADD.FTZ R63, -R215, R63 ;  /* 0x0000003fd73f7221 */ /* 0x000fe40000010100 */
[----:B0-----:R-:W-:Y:S01]  /*238a0*/  @!P1 IMAD.WIDE R220, R19, R252, c[0x0][0x1a8] ;  /* 0x00006a0013dc9625 */ /* 0x001fe200078e02fc */
[----:B-1----:R-:W-:-:S03]  /*238b0*/  LOP3.LUT R223, R223, 0x1f, RZ, 0xc0, !PT ;  /* 0x0000001fdfdf7812 */ /* 0x002fc600078ec0ff */
[----:B------:R-:W-:Y:S01]  /*238c0*/  FADD.FTZ R222, -R215, R60 ;  /* 0x0000003cd7de7221 */ /* 0x000fe20000010100 */
[----:B--2---:R0:W-:Y:S01]  /*238d0*/  @!P1 STG.E [R220.64], R214 ;  /* 0x000000d6dc009986 */ /* 0x0041e2000c101906 */
[C---:B------:R-:W-:Y:S02]  /*238e0*/  FMUL.FTZ R232, R214.reuse, R61 ;  /* 0x0000003dd6e87220 */ /* 0x040fe40000410000 */
[C---:B------:R-:W-:Y:S01]  /*238f0*/  FMUL.FTZ R234, R214.reuse, R63 ;  /* 0x0000003fd6ea7220 */ /* 0x040fe20000410000 */
[----:B------:R-:W2:Y:S01]  /*23900*/  LDL R61, [R1+0x74] ;  /* 0x00007400013d7983 */ /* 0x000ea20000100800 */
[C---:B------:R-:W-:Y:S02]  /*23910*/  FMUL.FTZ R233, R214.reuse, R62 ;  /* 0x0000003ed6e97220 */ /* 0x040fe40000410000 */
[----:B------:R-:W-:Y:S01]  /*23920*/  FMUL.FTZ R222, R214, R222 ;  /* 0x000000ded6de7220 */ /* 0x000fe20000410000 */
[----:B------:R-:W3:Y:S01]  /*23930*/  LDL R63, [R1+0x7c] ;  /* 0x00007c00013f7983 */ /* 0x000ee20000100800 */
[----:B0-----:R-:W-:-:S03]  /*23940*/  IMAD R220, R19, c[0x0][0x168], RZ ;  /* 0x00005a0013dc7a24 */ /* 0x001fc600078e02ff */
[----:B------:R-:W4:Y:S02]  /*23950*/  LDL R62, [R1+0x78] ;  /* 0x00007800013e7983 */ /* 0x000f240000100800 */
[----:B------:R-:W-:-:S04]  /*23960*/  SHF.R.S32.HI R221, RZ, 0x1f, R220 ;  /* 0x0000001fffdd7819 */ /* 0x000fc800000114dc */
[----:B------:R-:W-:-:S04]  /*23970*/  LEA.HI R220, R221, R220, RZ, 0x2 ;  /* 0x000000dcdddc7211 */ /* 0x000fc800078f10ff */
[----:B------:R-:W-:-:S04]  /*23980*/  LEA.HI.SX32 R60, R220, R223, 0x1e ;  /* 0x000000dfdc3c7211 */ /* 0x000fc800078ff2ff */
[----:B------:R-:W-:Y:S02]  /*23990*/  SHF.L.U32 R235, R60, 0x4, RZ ;  /* 0x000000043ceb7819 */ /* 0x000fe400000006ff */
[----:B------:R-:W-:Y:S02]  /*239a0*/  SHF.R.U32.HI R223, RZ, 0x1c, R60 ;  /* 0x0000001cffdf7819 */ /* 0x000fe4000001163c */
[----:B------:R-:W5:Y:S01]  /*239b0*/  LDL R60, [R1+0x70] ;  /* 0x00007000013c7983 */ /* 0x000f620000100800 */
[----:B------:R-:W-:-:S04]  /*239c0*/  IADD3 R220, P0, R235, c[0x0][0x208], RZ ;  /* 0x00008200ebdc7a10 */ /* 0x000fc80007f1e0ff */
        /* <DEDUP_REMOVED lines=10> */
[----:B------:R-:W-:Y:S01]  /*23a70*/  IADD3 R220, P0, R235, c[0x0][0x210], RZ ;  /* 0x00008400ebdc7a10 */ /* 0x000fe20007f1e0ff */
[----:B------:R-:W-:-:S02]  /*23a80*/  FADD.FTZ R56, -R215, R56 ;  /* 0x00000038d7387221 */ /* 0x000fc40000010100 */
        /* <DEDUP_REMOVED lines=11> */
[----:B0-----:R-:W-:Y:S02]  /*23b40*/  FMUL.FTZ R62, R214, R56 ;  /* 0x00000038d63e7220 */ /* 0x001fe40000410000 */
[----:B------:R-:W5:Y:S04]  /*23b50*/  LDL R60, [R1+0x58] ;  /* 0x00005800013c7983 */ /* 0x000f680000100800 */
[----:B------:R-:W2:Y:S04]  /*23b60*/  LDL R61, [R1+0x54] ;  /* 0x00005400013d7983 */ /* 0x000ea80000100800 */
[----:B------:R-:W3:Y:S01]  /*23b70*/  LDL R56, [R1+0x5c] ;  /* 0x00005c0001387983 */ /* 0x000ee20000100800 */
[----:B------:R-:W-:-:S02]  /*23b80*/  FADD.FTZ R59, -R215, R59 ;  /* 0x0000003bd73b7221 */ /* 0x000fc40000010100 */
[C---:B------:R-:W-:Y:S02]  /*23b90*/  FADD.FTZ R58, -R215.reuse, R58 ;  /* 0x0000003ad73a7221 */ /* 0x040fe40000010100 */
[----:B------:R-:W-:Y:S02]  /*23ba0*/  FADD.FTZ R57, -R215, R57 ;  /* 0x00000039d7397221 */ /* 0x000fe40000010100 */
[C---:B------:R-:W-:Y:S02]  /*23bb0*/  FMUL.FTZ R221, R214.reuse, R59 ;  /* 0x0000003bd6dd7220 */ /* 0x040fe40000410000 */
[C---:B------:R-:W-:Y:S02]  /*23bc0*/  FMUL.FTZ R220, R214.reuse, R58 ;  /* 0x0000003ad6dc7220 */ /* 0x040fe40000410000 */
[----:B------:R-:W-:Y:S02]  /*23bd0*/  FMUL.FTZ R63, R214, R57 ;  /* 0x00000039d63f7220 */ /* 0x000fe40000410000 */
[----:B------:R-:W-:-:S02]  /*23be0*/  IMAD.MOV.U32 R222, RZ, RZ, 0x10 ;  /* 0x00000010ffde7424 */ /* 0x000fc400078e00ff */
[C---:B------:R-:W-:Y:S02]  /*23bf0*/  FADD.FTZ R55, -R215.reuse, R55 ;  /* 0x00000037d7377221 */ /* 0x040fe40000010100 */
[----:B------:R-:W-:Y:S02]  /*23c00*/  FADD.FTZ R54, -R215, R54 ;  /* 0x00000036d7367221 */ /* 0x000fe40000010100 */
[----:B-----5:R-:W-:Y:S02]  /*23c10*/  FFMA.FTZ R58, R60, R220, R194 ;  /* 0x000000dc3c3a7223 */ /* 0x020fe400000100c2 */
[----:B--2---:R-:W-:Y:S02]  /*23c20*/  FFMA.FTZ R57, R61, R63, R193 ;  /* 0x0000003f3d397223 */ /* 0x004fe400000100c1 */
[----:B------:R-:W-:-:S04]  /*23c30*/  IMAD.WIDE.U32 R60, R213, R222, c[0x0][0x208] ;  /* 0x00008200d53c7625 */ /* 0x000fc800078e00de */
[-C--:B---3--:R-:W-:Y:S02]  /*23c40*/  FFMA.FTZ R59, R56, R221.reuse, R195 ;  /* 0x000000dd383b7223 */ /* 0x088fe400000100c3 */
[----:B------:R-:W-:Y:S02]  /*23c50*/  FFMA.FTZ R56, R233, R62, R192 ;  /* 0x0000003ee9387223 */ /* 0x000fe400000100c0 */
[----:B------:R-:W-:Y:S01]  /*23c60*/  FADD.FTZ R53, -R215, R53 ;  /* 0x00000035d7357221 */ /* 0x000fe20000010100 */
[----:B------:R-:W2:Y:S04]  /*23c70*/  LDL R233, [R1+0x14] ;  /* 0x0000140001e97983 */ /* 0x000ea80000100800 */
[----:B------:R4:W-:Y:S02]  /*23c80*/  STG.E.128 [R60.64], R56 ;  /* 0x000000383c007986 */ /* 0x0009e4000c101d06 */
[----:B----4-:R-:W-:-:S02]  /*23c90*/  FFMA.FTZ R59, R232, R221, R147 ;  /* 0x000000dde83b7223 */ /* 0x010fc40000010093 */
[----:B------:R-:W-:Y:S01]  /*23ca0*/  FFMA.FTZ R58, R223, R220, R146 ;  /* 0x000000dcdf3a7223 */ /* 0x000fe20000010092 */
[----:B------:R-:W3:Y:S01]  /*23cb0*/  LDL R232, [R1+0x10] ;  /* 0x0000100001e87983 */ /* 0x000ee20000100800 */
[----:B------:R-:W-:Y:S02]  /*23cc0*/  FFMA.FTZ R57, R234, R63, R145 ;  /* 0x0000003fea397223 */ /* 0x000fe40000010091 */
[----:B------:R-:W-:Y:S01]  /*23cd0*/  FFMA.FTZ R56, R235, R62, R144 ;  /* 0x0000003eeb387223 */ /* 0x000fe20000010090 */
[----:B------:R-:W4:Y:S01]  /*23ce0*/  LDL R234, [R1+0x18] ;  /* 0x0000180001ea7983 */ /* 0x000f220000100800 */
[----:B------:R-:W-:-:S03]  /*23cf0*/  IMAD.WIDE.U32 R60, R213, R222, c[0x0][0x210] ;  /* 0x00008400d53c7625 */ /* 0x000fc600078e00de */
[----:B------:R-:W5:Y:S04]  /*23d00*/  LDL R62, [R1+0x20] ;  /* 0x00002000013e7983 */ /* 0x000f680000100800 */
[----:B------:R0:W-:Y:S01]  /*23d10*/  STG.E.128 [R60.64], R56 ;  /* 0x000000383c007986 */ /* 0x0001e2000c101d06 */
[----:B------:R-:W-:-:S03]  /*23d20*/  FADD.FTZ R52, -R215, R52 ;  /* 0x00000034d7347221 */ /* 0x000fc60000010100 */
[----:B------:R-:W2:Y:S04]  /*23d30*/  LDL R213, [R1+0x24] ;  /* 0x0000240001d57983 */ /* 0x000ea80000100800 */
[----:B------:R-:W2:Y:S04]  /*23d40*/  LDL R235, [R1+0x1c] ;  /* 0x00001c0001eb7983 */ /* 0x000ea80000100800 */
[----:B------:R-:W2:Y:S04]  /*23d50*/  LDL R223, [R1+0xc] ;  /* 0x00000c0001df7983 */ /* 0x000ea80000100800 */
[----:B------:R-:W2:Y:S01]  /*23d60*/  LDL R221, [R1+0x8] ;  /* 0x0000080001dd7983 */ /* 0x000ea20000100800 */
[----:B0-----:R-:W-:-:S03]  /*23d70*/  FMUL.FTZ R61, R214, R55 ;  /* 0x00000037d63d7220 */ /* 0x001fc60000410000 */
[----:B------:R-:W2:Y:S01]  /*23d80*/  LDL R56, [R1+0x34] ;  /* 0x0000340001387983 */ /* 0x000ea20000100800 */
[----:B------:R-:W-:-:S03]  /*23d90*/  FMUL.FTZ R60, R214, R54 ;  /* 0x00000036d63c7220 */ /* 0x000fc60000410000 */
[----:B------:R-:W3:Y:S04]  /*23da0*/  LDL R57, [R1+0x30] ;  /* 0x0000300001397983 */ /* 0x000ee80000100800 */
[----:B------:R-:W4:Y:S04]  /*23db0*/  LDL R55, [R1+0x3c] ;  /* 0x00003c0001377983 */ /* 0x000f280000100800 */
[----:B------:R-:W5:Y:S01]  /*23dc0*/  LDL R54, [R1+0x38] ;  /* 0x0000380001367983 */ /* 0x000f620000100800 */
[C---:B------:R-:W-:Y:S02]  /*23dd0*/  FMUL.FTZ R59, R214.reuse, R53 ;  /* 0x00000035d63b7220 */ /* 0x040fe40000410000 */
[----:B------:R-:W-:Y:S01]  /*23de0*/  FMUL.FTZ R58, R214, R52 ;  /* 0x00000034d63a7220 */ /* 0x000fe20000410000 */
[----:B------:R-:W5:Y:S04]  /*23df0*/  LDL R220, [R1+0x4] ;  /* 0x0000040001dc7983 */ /* 0x000f680000100800 */
[----:B------:R-:W5:Y:S01]  /*23e00*/  LDL R63, [R1] ;  /* 0x00000000013f7983 */ /* 0x000f620000100800 */
[----:B--2---:R-:W-:-:S02]  /*23e10*/  FFMA.FTZ R53, R56, R59, R189 ;  /* 0x0000003b38357223 */ /* 0x004fc400000100bd */
[----:B---3--:R-:W-:Y:S02]  /*23e20*/  FFMA.FTZ R52, R57, R58, R188 ;  /* 0x0000003a39347223 */ /* 0x008fe400000100bc */
[----:B------:R-:W-:-:S04]  /*23e30*/  IMAD.WIDE.U32 R56, R206, R222, c[0x0][0x208] ;  /* 0x00008200ce387625 */ /* 0x000fc800078e00de */
[----:B----4-:R-:W-:Y:S02]  /*23e40*/  FFMA.FTZ R55, R55, R61, R191 ;  /* 0x0000003d37377223 */ /* 0x010fe400000100bf */
[----:B-----5:R-:W-:-:S05]  /*23e50*/  FFMA.FTZ R54, R54, R60, R190 ;  /* 0x0000003c36367223 */ /* 0x020fca00000100be */
[----:B------:R0:W-:Y:S04]  /*23e60*/  STG.E.128 [R56.64], R52 ;  /* 0x0000003438007986 */ /* 0x0001e8000c101d06 */
[----:B0-----:R-:W2:Y:S04]  /*23e70*/  LDL R56, [R1+0x2c] ;  /* 0x00002c0001387983 */ /* 0x001ea80000100800 */
[----:B------:R-:W3:Y:S01]  /*23e80*/  LDL R57, [R1+0x28] ;  /* 0x0000280001397983 */ /* 0x000ee20000100800 */
[----:B------:R-:W-:Y:S02]  /*23e90*/  FFMA.FTZ R53, R213, R59, R141 ;  /* 0x0000003bd5357223 */ /* 0x000fe4000001008d */
[----:B------:R-:W-:-:S02]  /*23ea0*/  FFMA.FTZ R52, R62, R58, R140 ;  /* 0x0000003a3e347223 */ /* 0x000fc4000001008c */
        /* <DEDUP_REMOVED lines=9> */
[----:B------:R-:W-:-:S04]  /*23f40*/  FADD.FTZ R31, -R215, R31 ;  /* 0x0000001fd71f7221 */ /* 0x000fc80000010100 */
[----:B------:R-:W-:Y:S02]  /*23f50*/  FMUL.FTZ R59, R214, R31 ;  /* 0x0000001fd63b7220 */ /* 0x000fe40000410000 */
[C---:B------:R-:W-:Y:S02]  /*23f60*/  FADD.FTZ R200, -R215.reuse, R200 ;  /* 0x000000c8d7c87221 */ /* 0x040fe40000010100 */
[----:B------:R-:W-:Y:S02]  /*23f70*/  FADD.FTZ R201, -R215, R201 ;  /* 0x000000c9d7c97221 */ /* 0x000fe40000010100 */
[----:B------:R-:W-:-:S05]  /*23f80*/  IMAD R19, R252, c[0x0][0x160], R19 ;  /* 0x00005800fc137a24 */ /* 0x000fca00078e0213 */
[----:B------:R-:W-:Y:S01]  /*23f90*/  ISETP.GE.AND P0, PT, R19, c[0x0][0x164], PT ;  /* 0x0000590013007a0c */ /* 0x000fe20003f06270 */
[----:B--2---:R-:W-:Y:S02]  /*23fa0*/  FFMA.FTZ R55, R56, R61, R143 ;  /* 0x0000003d38377223 */ /* 0x004fe4000001008f */
[----:B---3--:R-:W-:Y:S02]  /*23fb0*/  FFMA.FTZ R54, R57, R60, R142 ;  /* 0x0000003c39367223 */ /* 0x008fe4000001008e */
[----:B------:R-:W-:-:S05]  /*23fc0*/  IMAD.WIDE.U32 R56, R206, R222, c[0x0][0x210] ;  /* 0x00008400ce387625 */ /* 0x000fca00078e00de */
[----:B------:R0:W-:Y:S02]  /*23fd0*/  STG.E.128 [R56.64], R52 ;  /* 0x0000003438007986 */ /* 0x0001e4000c101d06 */
[C---:B0-----:R-:W-:Y:S02]  /*23fe0*/  FMUL.FTZ R57, R214.reuse, R51 ;  /* 0x00000033d6397220 */ /* 0x041fe40000410000 */
        /* <DEDUP_REMOVED lines=9> */
[----:B0-----:R-:W-:Y:S02]  /*24080*/  FFMA.FTZ R51, R223, R57, R139 ;  /* 0x00000039df337223 */ /* 0x001fe4000001008b */
[----:B------:R-:W-:Y:S02]  /*24090*/  FFMA.FTZ R50, R221, R56, R138 ;  /* 0x00000038dd327223 */ /* 0x000fe4000001008a */
[----:B------:R-:W-:Y:S02]  /*240a0*/  FFMA.FTZ R49, R220, R55, R137 ;  /* 0x00000037dc317223 */ /* 0x000fe40000010089 */
[----:B------:R-:W-:Y:S02]  /*240b0*/  FFMA.FTZ R48, R63, R54, R136 ;  /* 0x000000363f307223 */ /* 0x000fe40000010088 */
[----:B------:R-:W-:-:S04]  /*240c0*/  IMAD.WIDE.U32 R52, R6, R222, c[0x0][0x210] ;  /* 0x0000840006347625 */ /* 0x000fc800078e00de */
[C---:B------:R-:W-:Y:S01]  /*240d0*/  FADD.FTZ R6, -R215.reuse, R44 ;  /* 0x0000002cd7067221 */ /* 0x040fe20000010100 */
[----:B------:R0:W-:Y:S01]  /*240e0*/  STG.E.128 [R52.64], R48 ;  /* 0x0000003034007986 */ /* 0x0001e2000c101d06 */
[C---:B------:R-:W-:Y:S02]  /*240f0*/  FADD.FTZ R56, -R215.reuse, R41 ;  /* 0x00000029d7387221 */ /* 0x040fe40000010100 */
[----:B------:R-:W-:Y:S02]  /*24100*/  FADD.FTZ R54, -R215, R42 ;  /* 0x0000002ad7367221 */ /* 0x000fe40000010100 */
[C---:B0-----:R-:W-:Y:S02]  /*24110*/  FMUL.FTZ R53, R214.reuse, R47 ;  /* 0x0000002fd6357220 */ /* 0x041fe40000410000 */
[C---:B------:R-:W-:Y:S02]  /*24120*/  FMUL.FTZ R52, R214.reuse, R46 ;  /* 0x0000002ed6347220 */ /* 0x040fe40000410000 */
[----:B------:R-:W-:-:S02]  /*24130*/  FMUL.FTZ R51, R214, R45 ;  /* 0x0000002dd6337220 */ /* 0x000fc40000410000 */
[----:B------:R-:W-:Y:S02]  /*24140*/  FMUL.FTZ R50, R214, R6 ;  /* 0x00000006d6327220 */ /* 0x000fe40000410000 */
[----:B------:R-:W-:-:S04]  /*24150*/  IMAD.WIDE.U32 R48, R5, R222, c[0x0][0x208] ;  /* 0x0000820005307625 */ /* 0x000fc800078e00de */
[----:B------:R-:W-:Y:S02]  /*24160*/  FFMA.FTZ R47, R251, R53, R183 ;  /* 0x00000035fb2f7223 */ /* 0x000fe400000100b7 */
[----:B------:R-:W-:Y:S02]  /*24170*/  FFMA.FTZ R46, R250, R52, R182 ;  /* 0x00000034fa2e7223 */ /* 0x000fe400000100b6 */
[----:B------:R-:W-:Y:S02]  /*24180*/  FFMA.FTZ R45, R249, R51, R181 ;  /* 0x00000033f92d7223 */ /* 0x000fe400000100b5 */
[----:B------:R-:W-:-:S05]  /*24190*/  FFMA.FTZ R44, R248, R50, R180 ;  /* 0x00000032f82c7223 */ /* 0x000fca00000100b4 */
[----:B------:R0:W-:Y:S01]  /*241a0*/  STG.E.128 [R48.64], R44 ;  /* 0x0000002c30007986 */ /* 0x0001e2000c101d06 */
[C---:B------:R-:W-:Y:S02]  /*241b0*/  FADD.FTZ R6, -R215.reuse, R40 ;  /* 0x00000028d7067221 */ /* 0x040fe40000010100 */
[C---:B------:R-:W-:Y:S02]  /*241c0*/  FADD.FTZ R55, -R215.reuse, R43 ;  /* 0x0000002bd7377221 */ /* 0x040fe40000010100 */
[C---:B------:R-:W-:Y:S02]  /*241d0*/  FMUL.FTZ R54, R214.reuse, R54 ;  /* 0x00000036d6367220 */ /* 0x040fe40000410000 */
[----:B------:R-:W-:Y:S02]  /*241e0*/  FMUL.FTZ R55, R214, R55 ;  /* 0x00000037d6377220 */ /* 0x000fe40000410000 */
        /* <DEDUP_REMOVED lines=17> */
[C---:B------:R-:W-:Y:S02]  /*24300*/  FADD.FTZ R52, -R215.reuse, R22 ;  /* 0x00000016d7347221 */ /* 0x040fe40000010100 */
[----:B------:R-:W-:Y:S02]  /*24310*/  FADD.FTZ R53, -R215, R23 ;  /* 0x00000017d7357221 */ /* 0x000fe40000010100 */
[----:B------:R-:W-:Y:S02]  /*24320*/  FFMA.FTZ R23, R243, R55, R179 ;  /* 0x00000037f3177223 */ /* 0x000fe400000100b3 */
[----:B------:R-:W-:-:S02]  /*24330*/  FFMA.FTZ R22, R242, R54, R178 ;  /* 0x00000036f2167223 */ /* 0x000fc400000100b2 */
[C---:B0-----:R-:W-:Y:S02]  /*24340*/  FMUL.FTZ R27, R214.reuse, R56 ;  /* 0x00000038d61b7220 */ /* 0x041fe40000410000 */
[----:B------:R-:W-:Y:S02]  /*24350*/  FMUL.FTZ R26, R214, R6 ;  /* 0x00000006d61a7220 */ /* 0x000fe40000410000 */
[----:B------:R-:W-:-:S04]  /*24360*/  IMAD.WIDE.U32 R24, R4, R222, c[0x0][0x208] ;  /* 0x0000820004187625 */ /* 0x000fc800078e00de */
[----:B------:R-:W-:Y:S02]  /*24370*/  FFMA.FTZ R21, R241, R27, R177 ;  /* 0x0000001bf1157223 */ /* 0x000fe400000100b1 */
[----:B------:R-:W-:Y:S02]  /*24380*/  FFMA.FTZ R20, R240, R26, R176 ;  /* 0x0000001af0147223 */ /* 0x000fe400000100b0 */
[C---:B------:R-:W-:Y:S02]  /*24390*/  FADD.FTZ R41, -R215.reuse, R37 ;  /* 0x00000025d7297221 */ /* 0x040fe40000010100 */
[C---:B------:R-:W-:Y:S01]  /*243a0*/  FADD.FTZ R40, -R215.reuse, R36 ;  /* 0x00000024d7287221 */ /* 0x040fe20000010100 */
[----:B------:R0:W-:Y:S01]  /*243b0*/  STG.E.128 [R24.64], R20 ;  /* 0x0000001418007986 */ /* 0x0001e2000c101d06 */
[C---:B------:R-:W-:Y:S02]  /*243c0*/  FADD.FTZ R5, -R215.reuse, R202 ;  /* 0x000000cad7057221 */ /* 0x040fe40000010100 */
[----:B------:R-:W-:-:S02]  /*243d0*/  FADD.FTZ R6, -R215, R203 ;  /* 0x000000cbd7067221 */ /* 0x000fc40000010100 */
[C---:B------:R-:W-:Y:S02]  /*243e0*/  FMUL.FTZ R202, R214.reuse, R40 ;  /* 0x00000028d6ca7220 */ /* 0x040fe40000410000 */
[C---:B------:R-:W-:Y:S02]  /*243f0*/  FMUL.FTZ R203, R214.reuse, R39 ;  /* 0x00000027d6cb7220 */ /* 0x040fe40000410000 */
[C---:B------:R-:W-:Y:S02]  /*24400*/  FMUL.FTZ R60, R214.reuse, R45 ;  /* 0x0000002dd63c7220 */ /* 0x040fe40000410000 */
[C---:B------:R-:W-:Y:S02]  /*24410*/  FADD.FTZ R43, -R215.reuse, R34 ;  /* 0x00000022d72b7221 */ /* 0x040fe40000010100 */
[----:B------:R-:W-:Y:S02]  /*24420*/  FADD.FTZ R42, -R215, R35 ;  /* 0x00000023d72a7221 */ /* 0x000fe40000010100 */
[----:B------:R-:W-:-:S02]  /*24430*/  FMUL.FTZ R45, R214, R30 ;  /* 0x0000001ed62d7220 */ /* 0x000fc40000410000 */
[C---:B0-----:R-:W-:Y:S02]  /*24440*/  FMUL.FTZ R25, R214.reuse, R38 ;  /* 0x00000026d6197220 */ /* 0x041fe40000410000 */
[----:B------:R-:W-:Y:S02]  /*24450*/  FMUL.FTZ R24, R214, R41 ;  /* 0x00000029d6187220 */ /* 0x000fe40000410000 */
[----:B------:R-:W-:Y:S02]  /*24460*/  FFMA.FTZ R20, R236, R26, R128 ;  /* 0x0000001aec147223 */ /* 0x000fe40000010080 */
[----:B------:R-:W-:Y:S02]  /*24470*/  FMUL.FTZ R56, R214, R29 ;  /* 0x0000001dd6387220 */ /* 0x000fe40000410000 */
[-C--:B------:R-:W-:Y:S02]  /*24480*/  FFMA.FTZ R26, R230, R25.reuse, R174 ;  /* 0x00000019e61a7223 */ /* 0x080fe400000100ae */
[----:B------:R-:W-:-:S02]  /*24490*/  FFMA.FTZ R30, R226, R25, R126 ;  /* 0x00000019e21e7223 */ /* 0x000fc4000001007e */
[----:B------:R-:W-:-:S04]  /*244a0*/  IMAD.WIDE.U32 R32, R4, R222, c[0x0][0x210] ;  /* 0x0000840004207625 */ /* 0x000fc800078e00de */
[----:B------:R-:W-:Y:S02]  /*244b0*/  FFMA.FTZ R23, R239, R55, R131 ;  /* 0x00000037ef177223 */ /* 0x000fe40000010083 */
[----:B------:R-:W-:Y:S02]  /*244c0*/  FFMA.FTZ R22, R238, R54, R130 ;  /* 0x00000036ee167223 */ /* 0x000fe40000010082 */
[----:B------:R-:W-:Y:S02]  /*244d0*/  FFMA.FTZ R21, R237, R27, R129 ;  /* 0x0000001bed157223 */ /* 0x000fe40000010081 */
[-C--:B------:R-:W-:Y:S02]  /*244e0*/  FFMA.FTZ R25, R229, R24.reuse, R173 ;  /* 0x00000018e5197223 */ /* 0x080fe400000100ad */
[----:B------:R-:W-:Y:S02]  /*244f0*/  FFMA.FTZ R29, R225, R24, R125 ;  /* 0x00000018e11d7223 */ /* 0x000fe4000001007d */
[----:B------:R-:W-:-:S04]  /*24500*/  IMAD.WIDE.U32 R34, R3, R222, c[0x0][0x208] ;  /* 0x0000820003227625 */ /* 0x000fc800078e00de */
[----:B------:R-:W-:Y:S02]  /*24510*/  FMUL.FTZ R57, R214, R28 ;  /* 0x0000001cd6397220 */ /* 0x000fe40000410000 */
[----:B------:R-:W-:Y:S02]  /*24520*/  FFMA.FTZ R27, R231, R203, R175 ;  /* 0x000000cbe71b7223 */ /* 0x000fe400000100af */
[----:B------:R-:W-:Y:S02]  /*24530*/  FFMA.FTZ R24, R228, R202, R172 ;  /* 0x000000cae4187223 */ /* 0x000fe400000100ac */
[----:B------:R-:W-:Y:S01]  /*24540*/  IMAD.WIDE.U32 R36, R3, R222, c[0x0][0x210] ;  /* 0x0000840003247625 */ /* 0x000fe200078e00de */
[----:B------:R0:W-:Y:S03]  /*24550*/  STG.E.128 [R32.64], R20 ;  /* 0x0000001420007986 */ /* 0x0001e6000c101d06 */
[----:B------:R-:W-:-:S02]  /*24560*/  FMUL.FTZ R61, R214, R44 ;  /* 0x0000002cd63d7220 */ /* 0x000fc40000410000 */
[C---:B------:R-:W-:Y:S02]  /*24570*/  FMUL.FTZ R62, R214.reuse, R43 ;  /* 0x0000002bd63e7220 */ /* 0x040fe40000410000 */
[----:B------:R-:W-:Y:S02]  /*24580*/  FMUL.FTZ R63, R214, R42 ;  /* 0x0000002ad63f7220 */ /* 0x000fe40000410000 */
[----:B------:R-:W-:Y:S02]  /*24590*/  FFMA.FTZ R31, R227, R203, R127 ;  /* 0x000000cbe31f7223 */ /* 0x000fe4000001007f */
[----:B------:R-:W-:Y:S02]  /*245a0*/  FFMA.FTZ R28, R224, R202, R124 ;  /* 0x000000cae01c7223 */ /* 0x000fe4000001007c */
[C---:B------:R-:W-:Y:S02]  /*245b0*/  FMUL.FTZ R38, R214.reuse, R46 ;  /* 0x0000002ed6267220 */ /* 0x040fe40000410000 */
[----:B------:R-:W-:-:S02]  /*245c0*/  FMUL.FTZ R39, R214, R47 ;  /* 0x0000002fd6277220 */ /* 0x000fc40000410000 */
[C---:B------:R-:W-:Y:S01]  /*245d0*/  FMUL.FTZ R58, R214.reuse, R49 ;  /* 0x00000031d63a7220 */ /* 0x040fe20000410000 */
[----:B------:R1:W-:Y:S01]  /*245e0*/  STG.E.128 [R34.64], R24 ;  /* 0x0000001822007986 */ /* 0x0003e2000c101d06 */
[----:B------:R-:W-:Y:S02]  /*245f0*/  FMUL.FTZ R44, R214, R48 ;  /* 0x00000030d62c7220 */ /* 0x000fe40000410000 */
[----:B------:R-:W-:Y:S01]  /*24600*/  IMAD.WIDE.U32 R46, R2, R222, c[0x0][0x208] ;  /* 0x00008200022e7625 */ /* 0x000fe200078e00de */
[----:B------:R2:W-:Y:S03]  /*24610*/  STG.E.128 [R36.64], R28 ;  /* 0x0000001c24007986 */ /* 0x0005e6000c101d06 */
[----:B0-----:R-:W-:Y:S02]  /*24620*/  FFMA.FTZ R23, R219, R63, R171 ;  /* 0x0000003fdb177223 */ /* 0x001fe400000100ab */
[----:B------:R-:W-:-:S02]  /*24630*/  FFMA.FTZ R22, R218, R62, R170 ;  /* 0x0000003eda167223 */ /* 0x000fc400000100aa */
[----:B------:R-:W-:Y:S02]  /*24640*/  FFMA.FTZ R21, R217, R61, R169 ;  /* 0x0000003dd9157223 */ /* 0x000fe400000100a9 */
[----:B------:R-:W-:Y:S02]  /*24650*/  FFMA.FTZ R20, R216, R60, R168 ;  /* 0x0000003cd8147223 */ /* 0x000fe400000100a8 */
        /* <DEDUP_REMOVED lines=8> */
[----:B------:R-:W-:-:S02]  /*246e0*/  FMUL.FTZ R43, R214, R53 ;  /* 0x00000035d62b7220 */ /* 0x000fc40000410000 */
[----:B------:R-:W-:Y:S01]  /*246f0*/  IMAD.WIDE.U32 R50, R0, R222, c[0x0][0x208] ;  /* 0x0000820000327625 */ /* 0x000fe200078e00de */
[----:B------:R0:W-:Y:S03]  /*24700*/  STG.E.128 [R46.64], R20 ;  /* 0x000000142e007986 */ /* 0x0001e6000c101d06 */
[----:B--2---:R-:W-:Y:S02]  /*24710*/  FFMA.FTZ R31, R103, R59, R167 ;  /* 0x0000003b671f7223 */ /* 0x004fe400000100a7 */
[----:B------:R-:W-:Y:S02]  /*24720*/  FFMA.FTZ R30, R102, R58, R166 ;  /* 0x0000003a661e7223 */ /* 0x000fe400000100a6 */
[----:B------:R-:W-:Y:S02]  /*24730*/  FFMA.FTZ R29, R101, R39, R165 ;  /* 0x00000027651d7223 */ /* 0x000fe400000100a5 */
[----:B------:R-:W-:-:S02]  /*24740*/  FFMA.FTZ R28, R100, R38, R164 ;  /* 0x00000026641c7223 */ /* 0x000fc400000100a4 */
[----:B------:R-:W-:Y:S01]  /*24750*/  IMAD.WIDE.U32 R52, R0, R222, c[0x0][0x210] ;  /* 0x0000840000347625 */ /* 0x000fe200078e00de */
[----:B------:R1:W-:Y:S03]  /*24760*/  STG.E.128 [R48.64], R24 ;  /* 0x0000001830007986 */ /* 0x0003e6000c101d06 */
[----:B------:R-:W-:Y:S02]  /*24770*/  FFMA.FTZ R35, R99, R59, R119 ;  /* 0x0000003b63237223 */ /* 0x000fe40000010077 */
[----:B------:R-:W-:Y:S02]  /*24780*/  FFMA.FTZ R34, R98, R58, R118 ;  /* 0x0000003a62227223 */ /* 0x000fe40000010076 */
[----:B------:R-:W-:Y:S02]  /*24790*/  FFMA.FTZ R33, R97, R39, R117 ;  /* 0x0000002761217223 */ /* 0x000fe40000010075 */
[----:B------:R-:W-:-:S02]  /*247a0*/  FFMA.FTZ R32, R96, R38, R116 ;  /* 0x0000002660207223 */ /* 0x000fc40000010074 */
[----:B------:R-:W-:Y:S01]  /*247b0*/  IMAD.WIDE.U32 R54, R204, R222, c[0x0][0x208] ;  /* 0x00008200cc367625 */ /* 0x000fe200078e00de */
[----:B------:R-:W-:Y:S03]  /*247c0*/  STG.E.128 [R50.64], R28 ;  /* 0x0000001c32007986 */ /* 0x000fe6000c101d06 */
[----:B------:R-:W-:Y:S02]  /*247d0*/  FFMA.FTZ R39, R95, R57, R163 ;  /* 0x000000395f277223 */ /* 0x000fe400000100a3 */
[----:B------:R-:W-:Y:S02]  /*247e0*/  FFMA.FTZ R38, R94, R56, R162 ;  /* 0x000000385e267223 */ /* 0x000fe400000100a2 */
[----:B------:R-:W-:Y:S02]  /*247f0*/  FFMA.FTZ R37, R93, R45, R161 ;  /* 0x0000002d5d257223 */ /* 0x000fe400000100a1 */
[----:B------:R-:W-:-:S02]  /*24800*/  FFMA.FTZ R36, R92, R44, R160 ;  /* 0x0000002c5c247223 */ /* 0x000fc400000100a0 */
[C---:B------:R-:W-:Y:S02]  /*24810*/  FMUL.FTZ R3, R214.reuse, R200 ;  /* 0x000000c8d6037220 */ /* 0x040fe40000410000 */
[C---:B------:R-:W-:Y:S02]  /*24820*/  FMUL.FTZ R4, R214.reuse, R201 ;  /* 0x000000c9d6047220 */ /* 0x040fe40000410000 */
[C---:B------:R-:W-:Y:S02]  /*24830*/  FMUL.FTZ R5, R214.reuse, R5 ;  /* 0x00000005d6057220 */ /* 0x040fe40000410000 */
[----:B------:R-:W-:Y:S01]  /*24840*/  FMUL.FTZ R6, R214, R6 ;  /* 0x00000006d6067220 */ /* 0x000fe20000410000 */
[----:B------:R2:W-:Y:S01]  /*24850*/  STG.E.128 [R52.64], R32 ;  /* 0x0000002034007986 */ /* 0x0005e2000c101d06 */
[----:B0-----:R-:W-:-:S04]  /*24860*/  IMAD.WIDE.U32 R46, R204, R222, c[0x0][0x210] ;  /* 0x00008400cc2e7625 */ /* 0x001fc800078e00de */
[----:B------:R-:W-:Y:S02]  /*24870*/  FFMA.FTZ R23, R91, R57, R115 ;  /* 0x000000395b177223 */ /* 0x000fe40000010073 */
[----:B------:R-:W-:Y:S02]  /*24880*/  FFMA.FTZ R22, R90, R56, R114 ;  /* 0x000000385a167223 */ /* 0x000fe40000010072 */
[----:B------:R-:W-:Y:S02]  /*24890*/  FFMA.FTZ R21, R89, R45, R113 ;  /* 0x0000002d59157223 */ /* 0x000fe40000010071 */
[----:B------:R-:W-:Y:S01]  /*248a0*/  FFMA.FTZ R20, R88, R44, R112 ;  /* 0x0000002c58147223 */ /* 0x000fe20000010070 */
[----:B------:R0:W-:Y:S01]  /*248b0*/  STG.E.128 [R54.64], R36 ;  /* 0x0000002436007986 */ /* 0x0001e2000c101d06 */
[----:B-1----:R-:W-:-:S04]  /*248c0*/  IMAD.WIDE.U32 R48, R205, R222, c[0x0][0x208] ;  /* 0x00008200cd307625 */ /* 0x002fc800078e00de */
[----:B------:R-:W-:Y:S02]  /*248d0*/  FFMA.FTZ R27, R87, R43, R159 ;  /* 0x0000002b571b7223 */ /* 0x000fe4000001009f */
[----:B------:R-:W-:Y:S02]  /*248e0*/  FFMA.FTZ R26, R86, R42, R158 ;  /* 0x0000002a561a7223 */ /* 0x000fe4000001009e */
[----:B------:R-:W-:Y:S02]  /*248f0*/  FFMA.FTZ R25, R85, R41, R157 ;  /* 0x0000002955197223 */ /* 0x000fe4000001009d */
[----:B------:R-:W-:Y:S02]  /*24900*/  FFMA.FTZ R24, R84, R40, R156 ;  /* 0x0000002854187223 */ /* 0x000fe4000001009c */
[----:B--2---:R-:W-:Y:S01]  /*24910*/  IMAD.WIDE.U32 R52, R205, R222, c[0x0][0x210] ;  /* 0x00008400cd347625 */ /* 0x004fe200078e00de */
[----:B------:R1:W-:Y:S03]  /*24920*/  STG.E.128 [R46.64], R20 ;  /* 0x000000142e007986 */ /* 0x0003e6000c101d06 */
[----:B------:R-:W-:-:S02]  /*24930*/  FFMA.FTZ R31, R83, R43, R111 ;  /* 0x0000002b531f7223 */ /* 0x000fc4000001006f */
[----:B------:R-:W-:Y:S02]  /*24940*/  FFMA.FTZ R30, R82, R42, R110 ;  /* 0x0000002a521e7223 */ /* 0x000fe4000001006e */
[----:B------:R-:W-:Y:S02]  /*24950*/  FFMA.FTZ R29, R81, R41, R109 ;  /* 0x00000029511d7223 */ /* 0x000fe4000001006d */
[----:B------:R-:W-:Y:S02]  /*24960*/  FFMA.FTZ R28, R80, R40, R108 ;  /* 0x00000028501c7223 */ /* 0x000fe4000001006c */
[----:B------:R-:W-:Y:S01]  /*24970*/  IMAD.WIDE.U32 R50, R207, R222, c[0x0][0x208] ;  /* 0x00008200cf327625 */ /* 0x000fe200078e00de */
[----:B------:R1:W-:Y:S03]  /*24980*/  STG.E.128 [R48.64], R24 ;  /* 0x0000001830007986 */ /* 0x0003e6000c101d06 */
[----:B0-----:R-:W-:-:S02]  /*24990*/  FFMA.FTZ R39, R79, R6, R155 ;  /* 0x000000064f277223 */ /* 0x001fc4000001009b */
        /* <DEDUP_REMOVED lines=11> */
[----:B-1----:R-:W-:Y:S01]  /*24a50*/  @P0 CALL.REL.NOINC `(.L_x_37794) ;  /* 0x0000001000000944 */ /* 0x002fe20003c00000 */
[----:B------:R-:W-:Y:S05]  /*24a60*/  BRA `(.L_x_37795) ;  /* 0xfffdc97000007947 */ /* 0x000fea000383ffff */
.L_x_37794:
[----:B------:R-:W-:Y:S05]  /*24a70*/  BSYNC B0 ;  /* 0x0000000000007941 */ /* 0x000fea0003800000 */
.L_x_37011:
[----:B------:R-:W-:Y:S05]  /*24a80*/  EXIT ;  /* 0x000000000000794d */ /* 0x000fea0003800000 */
.L_x_37792:
[----:B------:R-:W-:Y:S01]  /*24a90*/  IMAD.MOV.U32 R215, RZ, RZ, 0x1 ;  /* 0x00000001ffd77424 */ /* 0x000fe200078e00ff */
[----:B------:R-:W-:Y:S01]  /*24aa0*/  MOV R223, 0x1f ;  /* 0x0000001f00df7802 */ /* 0x000fe20000000f00 */
[----:B------:R-:W-:Y:S01]  /*24ab0*/  IMAD.MOV.U32 R220, RZ, RZ, -0x1 ;  /* 0xffffffffffdc7424 */ /* 0x000fe200078e00ff */
[----:B------:R-:W-:-:S02]  /*24ac0*/  MOV R214, 0x24ae0 ;  /* 0x00024ae000d67802 */ /* 0x000fc40000000f00 */
[----:B------:R-:W-:Y:S05]  /*24ad0*/  CALL.REL.NOINC `($__internal_77_$__cuda_sm70_shflsync_bfly_p) ;  /* 0x000009a000007944 */ /* 0x000fea0003c00000 */
[----:B-1----:R-:W-:Y:S01]  /*24ae0*/  IMAD.MOV.U32 R214, RZ, RZ, R220 ;  /* 0x000000ffffd67224 */ /* 0x002fe200078e00dc */
[----:B------:R-:W-:Y:S05]  /*24af0*/  BRA `(.L_x_37796) ;  /* 0xffffe56000007947 */ /* 0x000fea000383ffff */
.L_x_37793:
[----:B------:R-:W-:Y:S01]  /*24b00*/  HFMA2.MMA R215, -RZ, RZ, 0, 1.1920928955078125e-07 ;  /* 0x00000002ffd77435 */ /* 0x000fe200000001ff */
[----:B------:R-:W-:Y:S01]  /*24b10*/  IMAD.MOV.U32 R223, RZ, RZ, 0x1f ;  /* 0x0000001fffdf7424 */ /* 0x000fe200078e00ff */
[----:B------:R-:W-:Y:S01]  /*24b20*/  MOV R214, 0x24b50 ;  /* 0x00024b5000d67802 */ /* 0x000fe20000000f00 */
[----:B------:R-:W-:-:S03]  /*24b30*/  IMAD.MOV.U32 R220, RZ, RZ, -0x1 ;  /* 0xffffffffffdc7424 */ /* 0x000fc600078e00ff */
[----:B------:R-:W-:Y:S05]  /*24b40*/  CALL.REL.NOINC `($__internal_77_$__cuda_sm70_shflsync_bfly_p) ;  /* 0x0000093000007944 */ /* 0x000fea0003c00000 */
[----:B-1----:R-:W-:Y:S01]  /*24b50*/  FADD.FTZ R221, R221, R220 ;  /* 0x000000dcdddd7221 */ /* 0x002fe20000010000 */
[----:B------:R-:W-:Y:S01]  /*24b60*/  MOV R215, 0x4 ;  /* 0x0000000400d77802 */ /* 0x000fe20000000f00 */
[----:B------:R-:W-:Y:S01]  /*24b70*/  IMAD.MOV.U32 R223, RZ, RZ, 0x1f ;  /* 0x0000001fffdf7424 */ /* 0x000fe200078e00ff */
[----:B------:R-:W-:Y:S01]  /*24b80*/  MOV R214, 0x24bb0 ;  /* 0x00024bb000d67802 */ /* 0x000fe20000000f00 */
[----:B------:R-:W-:-:S02]  /*24b90*/  IMAD.MOV.U32 R220, RZ, RZ, -0x1 ;  /* 0xffffffffffdc7424 */ /* 0x000fc400078e00ff */
[----:B------:R-:W-:Y:S05]  /*24ba0*/  CALL.REL.NOINC `($__internal_77_$__cuda_sm70_shflsync_bfly_p) ;  /* 0x000008d000007944 */ /* 0x000fea0003c00000 */
[----:B------:R-:W-:Y:S01]  /*24bb0*/  HFMA2.MMA R215, -RZ, RZ, 0, 4.76837158203125e-07 ;  /* 0x00000008ffd77435 */ /* 0x000fe200000001ff */
[----:B-1----:R-:W-:Y:S01]  /*24bc0*/  FADD.FTZ R221, R221, R220 ;  /* 0x000000dcdddd7221 */ /* 0x002fe20000010000 */
[----:B------:R-:W-:Y:S01]  /*24bd0*/  MOV R214, 0x24c10 ;  /* 0x00024c1000d67802 */ /* 0x000fe20000000f00 */
[----:B------:R-:W-:-:S02]  /*24be0*/  IMAD.MOV.U32 R223, RZ, RZ, 0x1f ;  /* 0x0000001fffdf7424 */ /* 0x000fc400078e00ff */
[----:B------:R-:W-:Y:S02]  /*24bf0*/  IMAD.MOV.U32 R220, RZ, RZ, -0x1 ;  /* 0xffffffffffdc7424 */ /* 0x000fe400078e00ff */
[----:B------:R-:W-:Y:S05]  /*24c00*/  CALL.REL.NOINC `($__internal_77_$__cuda_sm70_shflsync_bfly_p) ;  /* 0x0000087000007944 */ /* 0x000fea0003c00000 */
[----:B-1----:R-:W-:Y:S01]  /*24c10*/  FADD.FTZ R221, R221, R220 ;  /* 0x000000dcdddd7221 */ /* 0x002fe20000010000 */
[----:B------:R-:W-:Y:S01]  /*24c20*/  MOV R215, 0x10 ;  /* 0x0000001000d77802 */ /* 0x000fe20000000f00 */
[----:B------:R-:W-:Y:S01]  /*24c30*/  IMAD.MOV.U32 R223, RZ, RZ, 0x1f ;  /* 0x0000001fffdf7424 */ /* 0x000fe200078e00ff */
[----:B------:R-:W-:Y:S01]  /*24c40*/  MOV R214, 0x24c70 ;  /* 0x00024c7000d67802 */ /* 0x000fe20000000f00 */
[----:B------:R-:W-:Y:S02]  /*24c50*/  IMAD.MOV.U32 R220, RZ, RZ, -0x1 ;  /* 0xffffffffffdc7424 */ /* 0x000fe400078e00ff */
[----:B------:R-:W-:Y:S05]  /*24c60*/  CALL.REL.NOINC `($__internal_77_$__cuda_sm70_shflsync_bfly_p) ;  /* 0x0000081000007944 */ /* 0x000fea0003c00000 */
[----:B-1----:R-:W-:Y:S02]  /*24c70*/  FADD.FTZ R214, R221, R220 ;  /* 0x000000dcddd67221 */ /* 0x002fe40000010000 */
[----:B------:R-:W-:Y:S02]  /*24c80*/  IMAD.MOV.U32 R223, RZ, RZ, 0x1f ;  /* 0x0000001fffdf7424 */ /* 0x000fe400078e00ff */
[----:B------:R-:W-:Y:S02]  /*24c90*/  FMUL.FTZ R222, R214, c[0x0][0x1e0] ;  /* 0x00007800d6de7a20 */ /* 0x000fe40000410000 */
[----:B------:R-:W-:-:S02]  /*24ca0*/  IMAD.MOV.U32 R220, RZ, RZ, -0x1 ;  /* 0xffffffffffdc7424 */ /* 0x000fc400078e00ff */
        /* <DEDUP_REMOVED lines=96> */
[----:B------:R-:W-:Y:S01]  /*252b0*/  HFMA2.MMA R215, -RZ, RZ, 0, 5.9604644775390625e-08 ;  /* 0x00000001ffd77435 */ /* 0x000fe200000001ff */
[----:B------:R-:W-:-:S05]  /*252c0*/  MOV R214, 0x252e0 ;  /* 0x000252e000d67802 */ /* 0x000fca0000000f00 */
[----:B------:R-:W-:Y:S05]  /*252d0*/  CALL.REL.NOINC `($__internal_77_$__cuda_sm70_shflsync_bfly_p) ;  /* 0x000001a000007944 */ /* 0x000fea0003c00000 */
[----:B-1----:R-:W-:Y:S01]  /*252e0*/  FADD.FTZ R221, R221, R220 ;  /* 0x000000dcdddd7221 */ /* 0x002fe20000010000 */
[----:B------:R-:W-:Y:S01]  /*252f0*/  MOV R215, 0x2 ;  /* 0x0000000200d77802 */ /* 0x000fe20000000f00 */
[----:B------:R-:W-:Y:S01]  /*25300*/  IMAD.MOV.U32 R223, RZ, RZ, 0x1f ;  /* 0x0000001fffdf7424 */ /* 0x000fe200078e00ff */
[----:B------:R-:W-:Y:S01]  /*25310*/  MOV R214, 0x25340 ;  /* 0x0002534000d67802 */ /* 0x000fe20000000f00 */
[----:B------:R-:W-:Y:S02]  /*25320*/  IMAD.MOV.U32 R220, RZ, RZ, -0x1 ;  /* 0xffffffffffdc7424 */ /* 0x000fe400078e00ff */
[----:B------:R-:W-:Y:S05]  /*25330*/  CALL.REL.NOINC `($__internal_77_$__cuda_sm70_shflsync_bfly_p) ;  /* 0x0000014000007944 */ /* 0x000fea0003c00000 */
[----:B------:R-:W-:Y:S01]  /*25340*/  HFMA2.MMA R215, -RZ, RZ, 0, 2.384185791015625e-07 ;  /* 0x00000004ffd77435 */ /* 0x000fe200000001ff */
[----:B-1----:R-:W-:Y:S01]  /*25350*/  FADD.FTZ R221, R221, R220 ;  /* 0x000000dcdddd7221 */ /* 0x002fe20000010000 */
[----:B------:R-:W-:Y:S01]  /*25360*/  MOV R214, 0x253a0 ;  /* 0x000253a000d67802 */ /* 0x000fe20000000f00 */
[----:B------:R-:W-:Y:S02]  /*25370*/  IMAD.MOV.U32 R223, RZ, RZ, 0x1f ;  /* 0x0000001fffdf7424 */ /* 0x000fe400078e00ff */
[----:B------:R-:W-:-:S02]  /*25380*/  IMAD.MOV.U32 R220, RZ, RZ, -0x1 ;  /* 0xffffffffffdc7424 */ /* 0x000fc400078e00ff */
[----:B------:R-:W-:Y:S05]  /*25390*/  CALL.REL.NOINC `($__internal_77_$__cuda_sm70_shflsync_bfly_p) ;  /* 0x000000e000007944 */ /* 0x000fea0003c00000 */
[----:B-1----:R-:W-:Y:S01]  /*253a0*/  FADD.FTZ R221, R221, R220 ;  /* 0x000000dcdddd7221 */ /* 0x002fe20000010000 */
[----:B------:R-:W-:Y:S01]  /*253b0*/  MOV R215, 0x8 ;  /* 0x0000000800d77802 */ /* 0x000fe20000000f00 */
[----:B------:R-:W-:Y:S01]  /*253c0*/  IMAD.MOV.U32 R223, RZ, RZ, 0x1f ;  /* 0x0000001fffdf7424 */ /* 0x000fe200078e00ff */
[----:B------:R-:W-:Y:S01]  /*253d0*/  MOV R214, 0x25400 ;  /* 0x0002540000d67802 */ /* 0x000fe20000000f00 */
[----:B------:R-:W-:-:S02]  /*253e0*/  IMAD.MOV.U32 R220, RZ, RZ, -0x1 ;  /* 0xffffffffffdc7424 */ /* 0x000fc400078e00ff */
[----:B------:R-:W-:Y:S05]  /*253f0*/  CALL.REL.NOINC `($__internal_77_$__cuda_sm70_shflsync_bfly_p) ;  /* 0x0000008000007944 */ /* 0x000fea0003c00000 */
[----:B------:R-:W-:Y:S01]  /*25400*/  HFMA2.MMA R215, -RZ, RZ, 0, 9.5367431640625e-07 ;  /* 0x00000010ffd77435 */ /* 0x000fe200000001ff */
[----:B-1----:R-:W-:Y:S01]  /*25410*/  FADD.FTZ R221, R221, R220 ;  /* 0x000000dcdddd7221 */ /* 0x002fe20000010000 */
[----:B------:R-:W-:Y:S01]  /*25420*/  MOV R214, 0x25460 ;  /* 0x0002546000d67802 */ /* 0x000fe20000000f00 */
[----:B------:R-:W-:-:S02]  /*25430*/  IMAD.MOV.U32 R223, RZ, RZ, 0x1f ;  /* 0x0000001fffdf7424 */ /* 0x000fc400078e00ff */
[----:B------:R-:W-:Y:S02]  /*25440*/  IMAD.MOV.U32 R220, RZ, RZ, -0x1 ;  /* 0xffffffffffdc7424 */ /* 0x000fe400078e00ff */
[----:B------:R-:W-:Y:S05]  /*25450*/  CALL.REL.NOINC `($__internal_77_$__cuda_sm70_shflsync_bfly_p) ;  /* 0x0000002000007944 */ /* 0x000fea0003c00000 */
[----:B-1----:R-:W-:Y:S01]  /*25460*/  MOV R214, R220 ;  /* 0x000000dc00d67202 */ /* 0x002fe20000000f00 */
[----:B------:R-:W-:Y:S05]  /*25470*/  BRA `(.L_x_37797) ;  /* 0xffffe32000007947 */ /* 0x000fea000383ffff */
        .weak           $__internal_77_$__cuda_sm70_shflsync_bfly_p
        .type           $__internal_77_$__cuda_sm70_shflsync_bfly_p,@function
        .size           $__internal_77_$__cuda_sm70_shflsync_bfly_p,(.L_x_39521 - $__internal_77_$__cuda_sm70_shflsync_bfly_p)
$__internal_77_$__cuda_sm70_shflsync_bfly_p:
[----:B------:R-:W-:Y:S04]  /*25480*/  WARPSYNC R220 ;  /* 0x000000dc00007348 */ /* 0x000fe80003800000 */
[----:B------:R0:W1:Y:S02]  /*25490*/  SHFL.BFLY PT, R220, R221, R215, R223 ;  /* 0x0c0000d7dddc7389 */ /* 0x00006400000e00df */
[----:B0-----:R-:W-:-:S04]  /*254a0*/  IMAD.MOV.U32 R215, RZ, RZ, 0x0 ;  /* 0x00000000ffd77424 */ /* 0x001fc800078e00ff */
[----:B------:R-:W-:Y:S05]  /*254b0*/  RET.REL.NODEC R214 `(_ZN10layer_norm31ln_parallel_residual_fwd_kernelINS_13Kernel_traitsIfffffjLj1536ELj1ELj4ELj1ELj16ENS_18Kernel_traits_baseILj1536EfffffjLj128EEEEELb1ELb0ELb1EEEvNS_9FwdParamsE) ;  /* 0xfffdab40d6007950 */ /* 0x000fea0003c3ffff */
.L_x_37798:
        /* <DEDUP_REMOVED lines=12> */
.L_x_39521:


//--------------------- .text._ZN10layer_norm31ln_parallel_residual_fwd_kernelINS_13Kernel_traitsIfffffjLj1536ELj1ELj4ELj1ELj16ENS_18Kernel_traits_baseILj1536EfffffjLj128EEEEELb1ELb1ELb0EEEvNS_9FwdParamsE --------------------------
	.section	.text._ZN10layer_norm31ln_parallel_residual_fwd_kernelINS_13Kernel_traitsIfffffjLj1536ELj1ELj4ELj1ELj16ENS_18Kernel_traits_baseILj1536EfffffjLj128EEEEELb1ELb1ELb0EEEvNS_9FwdParamsE,"ax",@progbits
	.sectioninfo	@"SHI_REGISTERS=204"
	.align	128
        .global         _ZN10layer_norm31ln_parallel_residual_fwd_kernelINS_13Kernel_traitsIfffffjLj1536ELj1ELj4ELj1ELj16ENS_18Kernel_traits_baseILj1536EfffffjLj128EEEEELb1ELb1ELb0EEEvNS_9FwdParamsE
        .type           _ZN10layer_norm31ln_parallel_residual_fwd_kernelINS_13Kernel_traitsIfffffjLj1536ELj1ELj4ELj1ELj16ENS_18Kernel_traits_baseILj1536EfffffjLj128EEEEELb1ELb1ELb0EEEvNS_9FwdParamsE,@function
        .size           _ZN10layer_norm31ln_parallel_residual_fwd_kernelINS_13Kernel_traitsIfffffjLj1536ELj1ELj4ELj1ELj16ENS_18Kernel_traits_baseILj1536EfffffjLj128EEEEELb1ELb1ELb0EEEvNS_9FwdParamsE,(.L_x_39522 - _ZN10layer_norm31ln_parallel_residual_fwd_kernelINS_13Kernel_traitsIfffffjLj1536ELj1ELj4ELj1ELj16ENS_18Kernel_traits_baseILj1536EfffffjLj128EEEEELb1ELb1ELb0EEEvNS_9FwdParamsE)
        .other          _ZN10layer_norm31ln_parallel_residual_fwd_kernelINS_13Kernel_traitsIfffffjLj1536ELj1ELj4ELj1ELj16ENS_18Kernel_traits_baseILj1536EfffffjLj128EEEEELb1ELb1ELb0EEEvNS_9FwdParamsE,@"STO_CUDA_ENTRY STV_DEFAULT"
_ZN10layer_norm31ln_parallel_residual_fwd_kernelINS_13Kernel_traitsIfffffjLj1536ELj1ELj4ELj1ELj16ENS_18Kernel_traits_baseILj1536EfffffjLj128EEEEELb1ELb1ELb0EEEvNS_9FwdParamsE:
.text._ZN10layer_norm31ln_parallel_residual_fwd_kernelINS_13Kernel_traitsIfffffjLj1536ELj1ELj4ELj1ELj16ENS_18Kernel_traits_baseILj1536EfffffjLj128EEEEELb1ELb1ELb0EEEvNS_9FwdParamsE:
        /* <DEDUP_REMOVED lines=43> */
[----:B------:R-:W-:Y:S01]  /*02b0*/  IMAD.MOV.U32 R3, RZ, RZ, c[0x0][0x168] ;  /* 0x00005a00ff037624 */ /* 0x000fe200078e00ff */
[C---:B------:R-:W-:Y:S01]  /*02c0*/  IADD3 R14, R192.reuse, 0x1715609d, RZ ;  /* 0x1715609dc00e7810 */ /* 0x040fe20007ffe0ff */
[----:B------:R-:W-:Y:S01]  /*02d0*/  IMAD.WIDE.U32 R6, R7, -0x2daee0ad, RZ ;  /* 0xd2511f5307067825 */ /* 0x000fe200078e00ff */
[----:B------:R-:W-:Y:S02]  /*02e0*/  IADD3 R13, R192, -0x4ab325aa, RZ ;  /* 0xb54cda56c00d7810 */ /* 0x000fe40007ffe0ff */
[----:B------:R-:W-:Y:S01]  /*02f0*/  SHF.R.S32.HI R3, RZ, 0x1f, R3 ;  /* 0x0000001fff037819 */ /* 0x000fe20000011403 */
[----:B------:R-:W-:Y:S01]  /*0300*/  IMAD.WIDE.U32 R8, R8, -0x326172a9, RZ ;  /* 0xcd9e8d5708087825 */ /* 0x000fe200078e00ff */
[----:B------:R-:W-:-:S02]  /*0310*/  LOP3.LUT R5, R7, R2, R20, 0x96, !PT ;  /* 0x0000000207057212 */ /* 0x000fc400078e9614 */
[----:B------:R-:W-:Y:S02]  /*0320*/  LEA.HI R16, R3, c[0x0][0x168], RZ, 0x2 ;  /* 0x00005a0003107a11 */ /* 0x000fe400078f10ff */
[----:B------:R-:W-:Y:S02]  /*0330*/  LOP3.LUT R7, R116, 0x1f, RZ, 0x3c, !PT ;  /* 0x0000001f74077812 */ /* 0x000fe400078e3cff */
[----:B------:R-:W-:Y:S01]  /*0340*/  LOP3.LUT R2, R9, R4, R19, 0x96, !PT ;  /* 0x0000000409027212 */ /* 0x000fe200078e9613 */
[----:B------:R-:W-:Y:S01]  /*0350*/  IMAD.WIDE.U32 R4, R5, -0x326172a9, RZ ;  /* 0xcd9e8d5705047825 */ /* 0x000fe200078e00ff */
[----:B------:R-:W-:-:S03]  /*0360*/  LEA.HI.SX32 R16, R16, R7, 0x1e ;  /* 0x0000000710107211 */ /* 0x000fc600078ff2ff */
[----:B------:R-:W-:Y:S01]  /*0370*/  IMAD.WIDE.U32 R2, R2, -0x2daee0ad, RZ ;  /* 0xd2511f5302027825 */ /* 0x000fe200078e00ff */
[C---:B------:R-:W-:Y:S02]  /*0380*/  LOP3.LUT P6, RZ, R16.reuse, 0xffffffe0, RZ, 0xc0, !PT ;  /* 0xffffffe010ff7812 */ /* 0x040fe400078cc0ff */
[C---:B------:R-:W-:Y:S02]  /*0390*/  ISETP.GE.U32.AND P5, PT, R16.reuse, 0x40, PT ;  /* 0x000000401000780c */ /* 0x040fe40003fa6070 */
[C---:B------:R-:W-:Y:S02]  /*03a0*/  ISETP.GE.U32.AND P4, PT, R16.reuse, 0x60, PT ;  /* 0x000000601000780c */ /* 0x040fe40003f86070 */
[C---:B------:R-:W-:Y:S02]  /*03b0*/  ISETP.GE.U32.AND P3, PT, R16.reuse, 0x80, PT ;  /* 0x000000801000780c */ /* 0x040fe40003f66070 */
[----:B------:R-:W-:Y:S02]  /*03c0*/  ISETP.GE.U32.AND P2, PT, R16, 0xa0, PT ;  /* 0x000000a01000780c */ /* 0x000fe40003f46070 */
[----:B------:R-:W-:-:S02]  /*03d0*/  LOP3.LUT R7, R5, R8, R18, 0x96, !PT ;  /* 0x0000000805077212 */ /* 0x000fc400078e9612 */
        /* <DEDUP_REMOVED lines=20> */
[----:B------:R-:W-:-:S06]  /*0520*/  IMAD.WIDE.U32 R28, R116, R29, c[0x0][0x1b0] ;  /* 0x00006c00741c7625 */ /* 0x000fcc00078e001d */
[----:B------:R-:W5:Y:S06]  /*0530*/  LDG.E.128 R28, [R28.64] ;  /* 0x000000041c1c7981 */ /* 0x000f6c000c1e1d00 */
[----:B------:R-:W-:-:S04]  /*0540*/  @P0 LEA R2, P1, R116, c[0x0][0x218], 0x4 ;  /* 0x0000860074020a11 */ /* 0x000fc800078220ff */
[----:B------:R-:W-:-:S05]  /*0550*/  @P0 LEA.HI.X R3, R116, c[0x0][0x21c], RZ, 0x4, P1 ;  /* 0x0000870074030a11 */ /* 0x000fca00008f24ff */
[----:B------:R0:W5:Y:S01]  /*0560*/  @P0 LDG.E.128 R24, [R2.64] ;  /* 0x0000000402180981 */ /* 0x000162000c1e1d00 */
[----:B------:R-:W-:-:S03]  /*0570*/  LOP3.LUT R116, R116, 0x20, RZ, 0xfc, !PT ;  /* 0x0000002074747812 */ /* 0x000fc600078efcff */
.L_x_37800:
[----:B------:R-:W-:Y:S05]  /*0580*/  BSYNC B0 ;  /* 0x0000000000007941 */ /* 0x000fea0003800000 */
.L_x_37799:
[----:B------:R-:W-:Y:S01]  /*0590*/  BSSY B0, `(.L_x_37801) ;  /* 0x000000d000007945 */ /* 0x000fe20003800000 */
        /* <DEDUP_REMOVED lines=8> */
[----:B0-----:R-:W-:-:S04]  /*0620*/  @P0 LEA R2, P1, R116, c[0x0][0x218], 0x4 ;  /* 0x0000860074020a11 */ /* 0x001fc800078220ff */
[----:B------:R-:W-:-:S05]  /*0630*/  @P0 LEA.HI.X R3, R116, c[0x0][0x21c], RZ, 0x4, P1 ;  /* 0x0000870074030a11 */ /* 0x000fca00008f24ff */
[----:B------:R0:W5:Y:S01]  /*0640*/  @P0 LDG.E.128 R32, [R2.64] ;  /* 0x0000000402200981 */ /* 0x000162000c1e1d00 */
[----:B------:R-:W-:-:S03]  /*0650*/  IADD3 R116, R116, 0x20, RZ ;  /* 0x0000002074747810 */ /* 0x000fc60007ffe0ff */
.L_x_37802:
[----:B------:R-:W-:Y:S05]  /*0660*/  BSYNC B0 ;  /* 0x0000000000007941 */ /* 0x000fea0003800000 */
.L_x_37801:
        /* <DEDUP_REMOVED lines=13> */
.L_x_37804:
[----:B------:R-:W-:Y:S05]  /*0740*/  BSYNC B0 ;  /* 0x0000000000007941 */ /* 0x000fea0003800000 */
.L_x_37803:
        /* <DEDUP_REMOVED lines=13> */
.L_x_37806:
[----:B------:R-:W-:Y:S05]  /*0820*/  BSYNC B0 ;  /* 0x0000000000007941 */ /* 0x000fea0003800000 */
.L_x_37805:
        /* <DEDUP_REMOVED lines=13> */
.L_x_37808:
[----:B------:R-:W-:Y:S05]  /*0900*/  BSYNC B0 ;  /* 0x0000000000007941 */ /* 0x000fea0003800000 */
.L_x_37807:
[----:B------:R-:W-:Y:S01]  /*0910*/  ISETP.GE.U32.AND P0, PT, R16, 0xc0, PT ;  /* 0x000000c01000780c */ /* 0x000fe20003f06070 */
[----:B------:R-:W-:Y:S01]  /*0920*/  IMAD.WIDE.U32 R4, R5, -0x326172a9, RZ ;  /* 0xcd9e8d5705047825 */ /* 0x000fe200078e00ff */
[----:B------:R-:W-:Y:S01]  /*0930*/  IADD3 R12, R193, 0x646e171e, RZ ;  /* 0x646e171ec10c7810 */ /* 0x000fe20007ffe0ff */
[----:B------:R-:W-:Y:S01]  /*0940*/  BSSY B0, `(.L_x_37809) ;  /* 0x0000014000007945 */ /* 0x000fe20003800000 */
[----:B------:R-:W-:Y:S01]  /*0950*/  LOP3.LUT R190, R190, 0xffffefff, RZ, 0xc0, !PT ;  /* 0xffffefffbebe7812 */ /* 0x000fe200078ec0ff */
[----:B0-----:R-:W-:Y:S01]  /*0960*/  IMAD.WIDE.U32 R2, R10, -0x2daee0ad, RZ ;  /* 0xd2511f530a027825 */ /* 0x001fe200078e00ff */
[----:B------:R-:W-:Y:S02]  /*0970*/  LOP3.LUT R8, R5, R8, R13, 0x96, !PT ;  /* 0x0000000805087212 */ /* 0x000fe400078e960d */
[----:B------:R-:W-:Y:S02]  /*0980*/  SHF.R.U32.HI R189, RZ, 0x5, R189 ;  /* 0x00000005ffbd7819 */ /* 0x000fe400000116bd */
[----:B------:R-:W-:-:S02]  /*0990*/  LOP3.LUT R120, R3, R6, R12, 0x96, !PT ;  /* 0x0000000603787212 */ /* 0x000fc400078e960c */
[----:B------:R-:W-:Y:S02]  /*09a0*/  IADD3 R11, R193, 0x1fd5c5a3, RZ ;  /* 0x1fd5c5a3c10b7810 */ /* 0x000fe40007ffe0ff */
        /* <DEDUP_REMOVED lines=12> */
[----:B------:R-:W-:-:S03]  /*0a70*/  IADD3 R116, R116, 0x20, RZ ;  /* 0x0000002074747810 */ /* 0x000fc60007ffe0ff */
.L_x_37810:
[----:B------:R-:W-:Y:S05]  /*0a80*/  BSYNC B0 ;  /* 0x0000000000007941 */ /* 0x000fea0003800000 */
.L_x_37809:
[----:B------:R-:W-:Y:S01]  /*0a90*/  ISETP.GE.U32.AND P0, PT, R16, 0xe0, PT ;  /* 0x000000e01000780c */ /* 0x000fe20003f06070 */
[----:B0-----:R-:W-:Y:S01]  /*0aa0*/  IMAD.WIDE.U32 R6, R8, -0x2daee0ad, RZ ;  /* 0xd2511f5308067825 */ /* 0x001fe200078e00ff */
        /* <DEDUP_REMOVED lines=11> */
[----:B------:R-:W-:Y:S01]  /*0b60*/  ISETP.NE.U32.AND P0, PT, RZ, c[0x0][0x218], PT ;  /* 0x00008600ff007a0c */ /* 0x000fe20003f05070 */
[----:B------:R-:W-:Y:S01]  /*0b70*/  CS2R R74, SRZ ;  /* 0x00000000004a7805 */ /* 0x000fe2000001ff00 */
[----:B------:R-:W-:Y:S02]  /*0b80*/  CS2R R72, SRZ ;  /* 0x0000000000487805 */ /* 0x000fe4000001ff00 */
[----:B------:R-:W-:Y:S01]  /*0b90*/  ISETP.NE.AND.EX P0, PT, RZ, c[0x0][0x21c], PT, P0 ;  /* 0x00008700ff007a0c */ /* 0x000fe20003f05300 */
[----:B------:R-:W-:-:S04]  /*0ba0*/  IMAD.MOV.U32 R77, RZ, RZ, 0x10 ;  /* 0x00000010ff4d7424 */ /* 0x000fc800078e00ff */
[----:B------:R-:W-:-:S06]  /*0bb0*/  IMAD.WIDE.U32 R76, R116, R77, c[0x0][0x1b0] ;  /* 0x00006c00744c7625 */ /* 0x000fcc00078e004d */
[----:B------:R-:W5:Y:S02]  /*0bc0*/  LDG.E.128 R76, [R76.64] ;  /* 0x000000044c4c7981 */ /* 0x000f64000c1e1d00 */
[----:B------:R-:W-:-:S04]  /*0bd0*/  @P0 LEA R2, P1, R116, c[0x0][0x218], 0x4 ;  /* 0x0000860074020a11 */ /* 0x000fc800078220ff */
[----:B------:R-:W-:-:S05]  /*0be0*/  @P0 LEA.HI.X R3, R116, c[0x0][0x21c], RZ, 0x4, P1 ;  /* 0x0000870074030a11 */ /* 0x000fca00008f24ff */
[----:B------:R0:W5:Y:S01]  /*0bf0*/  @P0 LDG.E.128 R72, [R2.64] ;  /* 0x0000000402480981 */ /* 0x000162000c1e1d00 */
[----:B------:R-:W-:-:S03]  /*0c00*/  IADD3 R116, R116, 0x20, RZ ;  /* 0x0000002074747810 */ /* 0x000fc60007ffe0ff */
.L_x_37812:
[----:B------:R-:W-:Y:S05]  /*0c10*/  BSYNC B0 ;  /* 0x0000000000007941 */ /* 0x000fea0003800000 */
.L_x_37811:
        /* <DEDUP_REMOVED lines=12> */
[----:B0-----:R-:W-:-:S04]  /*0ce0*/  @P0 LEA R2, P1, R116, c[0x0][0x218], 0x4 ;  /* 0x0000860074020a11 */ /* 0x001fc800078220ff */
[----:B------:R-:W-:-:S05]  /*0cf0*/  @P0 LEA.HI.X R3, R116, c[0x0][0x21c], RZ, 0x4, P1 ;  /* 0x0000870074030a11 */ /* 0x000fca00008f24ff */
[----:B------:R0:W5:Y:S01]  /*0d00*/  @P0 LDG.E.128 R80, [R2.64] ;  /* 0x0000000402500981 */ /* 0x000162000c1e1d00 */
[----:B------:R-:W-:-:S03]  /*0d10*/  IADD3 R116, R116, 0x20, RZ ;  /* 0x0000002074747810 */ /* 0x000fc60007ffe0ff */
.L_x_37814:
[----:B------:R-:W-:Y:S05]  /*0d20*/  BSYNC B0 ;  /* 0x0000000000007941 */ /* 0x000fea0003800000 */
.L_x_37813:
[----:B------:R-:W-:Y:S01]  /*0d30*/  ISETP.GE.U32.AND P0, PT, R16, 0x120, PT ;  /* 0x000001201000780c */ /* 0x000fe20003f06070 */
[----:B------:R-:W-:Y:S01]  /*0d40*/  BSSY B0, `(.L_x_37815) ;  /* 0x0000010000007945 */ /* 0x000fe20003800000 */
[----:B------:R-:W-:Y:S01]  /*0d50*/  LOP3.LUT R190, R190, 0xfffffdff, RZ, 0xc0, !PT ;  /* 0xfffffdffbebe7812 */ /* 0x000fe200078ec0ff */
[----:B------:R-:W-:-:S10]  /*0d60*/  IMAD.HI.U32 R5, R123, -0x326172a9, RZ ;  /* 0xcd9e8d577b057827 */ /* 0x000fd400078e00ff */
        /* <DEDUP_REMOVED lines=13> */
.L_x_37816:
[----:B------:R-:W-:Y:S05]  /*0e40*/  BSYNC B0 ;  /* 0x0000000000007941 */ /* 0x000fea0003800000 */
.L_x_37815:
        /* <DEDUP_REMOVED lines=17> */
.L_x_37818:
[----:B------:R-:W-:Y:S05]  /*0f60*/  BSYNC B0 ;  /* 0x0000000000007941 */ /* 0x000fea0003800000 */
.L_x_37817:
        /* <DEDUP_REMOVED lines=16> */
.L_x_37820:
[----:B------:R-:W-:Y:S05]  /*1070*/  BSYNC B0 ;  /* 0x0000000000007941 */ /* 0x000fea0003800000 */
.L_x_37819:
        /* <DEDUP_REMOVED lines=9> */
[----:B------:R-:W-:-:S12]  /*1110*/  IMAD.MOV.U32 R117, RZ, RZ, 0x10 ;  /* 0x00000010ff757424 */ /* 0x000fd800078e00ff */
[----:B0-----:R-:W-:-:S04]  /*1120*/  @P0 LEA R2, P1, R116, c[0x0][0x218], 0x4 ;  /* 0x0000860074020a11 */ /* 0x001fc800078220ff */
[C---:B------:R-:W-:Y:S01]  /*1130*/  @P0 LEA.HI.X R3, R116.reuse, c[0x0][0x21c], RZ, 0x4, P1 ;  /* 0x0000870074030a11 */ /* 0x040fe200008f24ff */
[----:B------:R-:W-:-:S04]  /*1140*/  IMAD.WIDE.U32 R116, R116, R117, c[0x0][0x1b0] ;  /* 0x00006c0074747625 */ /* 0x000fc800078e0075 */
[----:B------:R0:W5:Y:S04]  /*1150*/  @P0 LDG.E.128 R112, [R2.64] ;  /* 0x0000000402700981 */ /* 0x000168000c1e1d00 */
[----:B------:R-:W5:Y:S02]  /*1160*/  LDG.E.128 R116, [R116.64] ;  /* 0x0000000474747981 */ /* 0x000f64000c1e1d00 */
.L_x_37822:
[----:B------:R-:W-:Y:S05]  /*1170*/  BSYNC B0 ;  /* 0x0000000000007941 */ /* 0x000fea0003800000 */
.L_x_37821:
[----:B------:R-:W-:Y:S02]  /*1180*/  ISETP.GE.AND P0, PT, R189, c[0x0][0x164], PT ;  /* 0x00005900bd007a0c */ /* 0x000fe40003f06270 */
[----:B------:R-:W-:Y:S02]  /*1190*/  LOP3.LUT R5, R5, R120, R8, 0x96, !PT ;  /* 0x0000007805057212 */ /* 0x000fe400078e9608 */
[----:B------:R-:W-:Y:S02]  /*11a0*/  LOP3.LUT R4, R4, R6, R9, 0x96, !PT ;  /* 0x0000000604047212 */ /* 0x000fe400078e9609 */
[----:B------:R-:W-:-:S07]  /*11b0*/  IADD3 R7, R192, -0x700cb87f, RZ ;  /* 0x8ff34781c0077810 */ /* 0x000fce0007ffe0ff */
[----:B------:R-:W-:Y:S05]  /*11c0*/  @P0 EXIT ;  /* 0x000000000000094d */ /* 0x000fea0003800000 */
[----:B0-----:R-:W-:Y:S01]  /*11d0*/  IMAD R2, R123, -0x326172a9, RZ ;  /* 0xcd9e8d577b027824 */ /* 0x001fe200078e02ff */
[----:B------:R-:W-:Y:S01]  /*11e0*/  IADD3 R6, R193, -0x695add53, RZ ;  /* 0x96a522adc1067810 */ /* 0x000fe20007ffe0ff */
[----:B------:R-:W-:Y:S01]  /*11f0*/  IMAD.HI.U32 R181, R4, -0x326172a9, RZ ;  /* 0xcd9e8d5704b57827 */ /* 0x000fe200078e00ff */
[----:B------:R-:W-:Y:S01]  /*1200*/  LOP3.LUT R183, R0, 0x3, RZ, 0xc0, !PT ;  /* 0x0000000300b77812 */ /* 0x000fe200078ec0ff */
[----:B------:R-:W-:Y:S02]  /*1210*/  ULDC.U8 UR6, c[0x0][0x1f0] ;  /* 0x00007c0000067ab9 */ /* 0x000fe40000000000 */
[----:B------:R-:W-:Y:S01]  /*1220*/  IMAD R3, R122, -0x2daee0ad, RZ ;  /* 0xd2511f537a037824 */ /* 0x000fe200078e02ff */
[----:B------:R-:W-:Y:S01]  /*1230*/  LOP3.LUT R181, R181, R2, R7, 0x96, !PT ;  /* 0x00000002b5b57212 */ /* 0x000fe200078e9607 */
[----:B------:R-:W-:-:S04]  /*1240*/  IMAD.HI.U32 R182, R5, -0x2daee0ad, RZ ;  /* 0xd2511f5305b67827 */ /* 0x000fc800078e00ff */
[----:B------:R-:W-:Y:S01]  /*1250*/  IMAD R184, R5, -0x2daee0ad, RZ ;  /* 0xd2511f5305b87824 */ /* 0x000fe200078e02ff */
[----:B------:R-:W-:Y:S01]  /*1260*/  LOP3.LUT R182, R182, R3, R6, 0x96, !PT ;  /* 0x00000003b6b67212 */ /* 0x000fe200078e9606 */
[----:B------:R-:W-:Y:S02]  /*1270*/  IMAD R186, R4, -0x326172a9, RZ ;  /* 0xcd9e8d5704ba7824 */ /* 0x000fe400078e02ff */
[----:B------:R-:W-:Y:S02]  /*1280*/  IMAD.MOV.U32 R5, RZ, RZ, RZ ;  /* 0x000000ffff057224 */ /* 0x000fe400078e00ff */
.L_x_38653:
[----:B------:R-:W0:Y:S01]  /*1290*/  S2R R176, SR_TID.X ;  /* 0x0000000000b07919 */ /* 0x000e220000002100 */
[----:B------:R-:W-:Y:S01]  /*12a0*/  IMAD R177, R189, c[0x0][0x168], RZ ;  /* 0x00005a00bdb17a24 */ /* 0x000fe200078e02ff */
[----:B------:R-:W-:Y:S01]  /*12b0*/  LOP3.LUT P0, RZ, R190, 0x20, RZ, 0xc0, !PT ;  /* 0x00000020beff7812 */ /* 0x000fe2000780c0ff */
[----:B------:R-:W-:Y:S03]  /*12c0*/  BSSY B0, `(.L_x_37823) ;  /* 0x00002e1000007945 */ /* 0x000fe60003800000 */
[----:B------:R-:W-:-:S04]  /*12d0*/  SHF.R.S32.HI R178, RZ, 0x1f, R177 ;  /* 0x0000001fffb27819 */ /* 0x000fc800000114b1 */
[----:B------:R-:W-:Y:S02]  /*12e0*/  LEA.HI R177, R178, R177, RZ, 0x2 ;  /* 0x000000b1b2b17211 */ /* 0x000fe400078f10ff */
[----:B0-----:R-:W-:-:S04]  /*12f0*/  LOP3.LUT R176, R176, 0x1f, RZ, 0xc0, !PT ;  /* 0x0000001fb0b07812 */ /* 0x001fc800078ec0ff */
[----:B------:R-:W-:-:S04]  /*1300*/  LEA.HI.SX32 R191, R177, R176, 0x1e ;  /* 0x000000b0b1bf7211 */ /* 0x000fc800078ff2ff */
[----:B------:R-:W-:Y:S01]  /*1310*/  MOV R177, R191 ;  /* 0x000000bf00b17202 */ /* 0x000fe20000000f00 */
        /* <DEDUP_REMOVED lines=28> */
.L_x_37826:
[----:B0-----:R-:W-:Y:S02]  /*14e0*/  IMAD.MOV.U32 R198, RZ, RZ, R186 ;  /* 0x000000ffffc67224 */ /* 0x001fe400078e00ba */
.L_x_37827:
[----:B------:R-:W-:Y:S05]  /*14f0*/  BSYNC B1 ;  /* 0x0000000000017941 */ /* 0x000fea0003800000 */
.L_x_37825:
        /* <DEDUP_REMOVED lines=16> */
.L_x_37831:
[----:B------:R-:W-:Y:S05]  /*1600*/  BSYNC B2 ;  /* 0x0000000000027941 */ /* 0x000fea0003800000 */
.L_x_37830:
        /* <DEDUP_REMOVED lines=44> */
.L_x_37829:
[----:B------:R-:W-:Y:S05]  /*18d0*/  BSYNC B1 ;  /* 0x0000000000017941 */ /* 0x000fea0003800000 */
.L_x_37828:
        /* <DEDUP_REMOVED lines=14> */
.L_x_37832:
        /* <DEDUP_REMOVED lines=12> */
.L_x_37835:
[----:B------:R-:W-:Y:S02]  /*1a80*/  IMAD.MOV.U32 R198, RZ, RZ, R186 ;  /* 0x000000ffffc67224 */ /* 0x000fe400078e00ba */
.L_x_37836:
[----:B------:R-:W-:Y:S05]  /*1a90*/  BSYNC B1 ;  /* 0x0000000000017941 */ /* 0x000fea0003800000 */
.L_x_37834:
        /* <DEDUP_REMOVED lines=16> */
.L_x_37840:
[----:B------:R-:W-:Y:S05]  /*1ba0*/  BSYNC B2 ;  /* 0x0000000000027941 */ /* 0x000fea0003800000 */
.L_x_37839:
        /* <DEDUP_REMOVED lines=44> */
.L_x_37838:
[----:B------:R-:W-:Y:S05]  /*1e70*/  BSYNC B1 ;  /* 0x0000000000017941 */ /* 0x000fea0003800000 */
.L_x_37837:
        /* <DEDUP_REMOVED lines=8> */
.L_x_37833:
        /* <DEDUP_REMOVED lines=12> */
.L_x_37842:
[----:B------:R-:W-:Y:S02]  /*1fc0*/  IMAD.MOV.U32 R198, RZ, RZ, R186 ;  /* 0x000000ffffc67224 */ /* 0x000fe400078e00ba */
.L_x_37843:
[----:B------:R-:W-:Y:S05]  /*1fd0*/  BSYNC B1 ;  /* 0x0000000000017941 */ /* 0x000fea0003800000 */
.L_x_37841:
        /* <DEDUP_REMOVED lines=16> */
.L_x_37847:
[----:B------:R-:W-:Y:S05]  /*20e0*/  BSYNC B2 ;  /* 0x0000000000027941 */ /* 0x000fea0003800000 */
.L_x_37846:
        /* <DEDUP_REMOVED lines=44> */
.L_x_37845:
[----:B------:R-:W-:Y:S05]  /*23b0*/  BSYNC B1 ;  /* 0x0000000000017941 */ /* 0x000fea0003800000 */
.L_x_37844:
        /* <DEDUP_REMOVED lines=11> */
.L_x_37848:
        /* <DEDUP_REMOVED lines=12> */
.L_x_37851:
[----:B------:R-:W-:Y:S02]  /*2530*/  IMAD.MOV.U32 R198, RZ, RZ, R186 ;  /* 0x000000ffffc67224 */ /* 0x000fe400078e00ba */
.L_x_37852:
[----:B------:R-:W-:Y:S05]  /*2540*/  BSYNC B1 ;  /* 0x0000000000017941 */ /* 0x000fea0003800000 */
.L_x_37850:
        /* <DEDUP_REMOVED lines=16> */
.L_x_37856:
[----:B------:R-:W-:Y:S05]  /*2650*/  BSYNC B2 ;  /* 0x0000000000027941 */ /* 0x000fea0003800000 */
.L_x_37855:
        /* <DEDUP_REMOVED lines=44> */
.L_x_37854:
[----:B------:R-:W-:Y:S05]  /*2920*/  BSYNC B1 ;  /* 0x0000000000017941 */ /* 0x000fea0003800000 */
.L_x_37853:
        /* <DEDUP_REMOVED lines=8> */
.L_x_37849:
        /* <DEDUP_REMOVED lines=12> */
.L_x_37858:
[----:B------:R-:W-:Y:S02]  /*2a70*/  IMAD.MOV.U32 R198, RZ, RZ, R186 ;  /* 0x000000ffffc67224 */ /* 0x000fe400078e00ba */
.L_x_37859:
[----:B------:R-:W-:Y:S05]  /*2a80*/  BSYNC B1 ;  /* 0x0000000000017941 */ /* 0x000fea0003800000 */
.L_x_37857:
        /* <DEDUP_REMOVED lines=16> */
.L_x_37863:
[----:B------:R-:W-:Y:S05]  /*2b90*/  BSYNC B2 ;  /* 0x0000000000027941 */ /* 0x000fea0003800000 */
.L_x_37862:
        /* <DEDUP_REMOVED lines=44> */
.L_x_37861:
[----:B------:R-:W-:Y:S05]  /*2e60*/  BSYNC B1 ;  /* 0x0000000000017941 */ /* 0x000fea0003800000 */
.L_x_37860:
        /* <DEDUP_REMOVED lines=11> */
.L_x_37864:
        /* <DEDUP_REMOVED lines=12> */
.L_x_37867:
[----:B------:R-:W-:Y:S02]  /*2fe0*/  IMAD.MOV.U32 R198, RZ, RZ, R186 ;  /* 0x000000ffffc67224 */ /* 0x000fe400078e00ba */
.L_x_37868:
[----:B------:R-:W-:Y:S05]  /*2ff0*/  BSYNC B1 ;  /* 0x0000000000017941 */ /* 0x000fea0003800000 */
.L_x_37866:
        /* <DEDUP_REMOVED lines=16> */
.L_x_37872:
[----:B------:R-:W-:Y:S05]  /*3100*/  BSYNC B2 ;  /* 0x0000000000027941 */ /* 0x000fea0003800000 */
.L_x_37871:
        /* <DEDUP_REMOVED lines=44> */
.L_x_37870:
[----:B------:R-:W-:Y:S05]  /*33d0*/  BSYNC B1 ;  /* 0x0000000000017941 */ /* 0x000fea0003800000 */
.L_x_37869:
        /* <DEDUP_REMOVED lines=8> */
.L_x_37865:
        /* <DEDUP_REMOVED lines=12> */
.L_x_37874:
[----:B------:R-:W-:Y:S02]  /*3520*/  MOV R198, R186 ;  /* 0x000000ba00c67202 */ /* 0x000fe40000000f00 */
.L_x_37875:
[----:B------:R-:W-:Y:S05]  /*3530*/  BSYNC B1 ;  /* 0x0000000000017941 */ /* 0x000fea0003800000 */
.L_x_37873:
        /* <DEDUP_REMOVED lines=16> */
.L_x_37879:
[----:B------:R-:W-:Y:S05]  /*3640*/  BSYNC B2 ;  /* 0x0000000000027941 */ /* 0x000fea0003800000 */
.L_x_37878:
        /* <DEDUP_REMOVED lines=44> */
.L_x_37877:
[----:B------:R-:W-:Y:S05]  /*3910*/  BSYNC B1 ;  /* 0x0000000000017941 */ /* 0x000fea0003800000 */
.L_x_37876:
        /* <DEDUP_REMOVED lines=11> */
.L_x_37880:
        /* <DEDUP_REMOVED lines=12> */
.L_x_37883:
[----:B------:R-:W-:Y:S02]  /*3a90*/  IMAD.MOV.U32 R198, RZ, RZ, R186 ;  /* 0x000000ffffc67224 */ /* 0x000fe400078e00ba */
.L_x_37884:
[----:B------:R-:W-:Y:S05]  /*3aa0*/  BSYNC B1 ;  /* 0x0000000000017941 */ /* 0x000fea0003800000 */
.L_x_37882:
        /* <DEDUP_REMOVED lines=16> */
.L_x_37888:
[----:B------:R-:W-:Y:S05]  /*3bb0*/  BSYNC B2 ;  /* 0x0000000000027941 */ /* 0x000fea0003800000 */
.L_x_37887:
        /* <DEDUP_REMOVED lines=44> */
.L_x_37886:
[----:B------:R-:W-:Y:S05]  /*3e80*/  BSYNC B1 ;  /* 0x0000000000017941 */ /* 0x000fea0003800000 */
.L_x_37885:
        /* <DEDUP_REMOVED lines=8> */
.L_x_37881:
        /* <DEDUP_REMOVED lines=20> */
[----:B------:R-:W-:Y:S02]  /*4050*/  IADD3 R178, P0, R199, c[0x0][0x198], RZ ;  /* 0x00006600c7b27a10 */ /* 0x000fe40007f1e0ff */
[----:B------:R-:W-:Y:S02]  /*4060*/  LEA R177, R177, R194, 0x18 ;  /* 0x000000c2b1b17211 */ /* 0x000fe400078ec0ff */
[----:B------:R-:W-:Y:S02]  /*4070*/  LOP3.LUT R194, R4, 0xff, RZ, 0xc0, !PT ;  /* 0x000000ff04c27812 */ /* 0x000fe400078ec0ff */
[----:B------:R-:W-:Y:S01]  /*4080*/  IADD3.X R179, R200, c[0x0][0x19c], RZ, P0, !PT ;  /* 0x00006700c8b37a10 */ /* 0x000fe200007fe4ff */
[----:B------:R-:W-:-:S04]  /*4090*/  IMAD R177, R196, 0x100, R177 ;  /* 0x00000100c4b17824 */ /* 0x000fc800078e02b1 */
[----:B------:R-:W-:-:S05]  /*40a0*/  IMAD.IADD R177, R177, 0x1, R194 ;  /* 0x00000001b1b17824 */ /* 0x000fca00078e02c2 */
[----:B------:R0:W-:Y:S02]  /*40b0*/  STG.E [R178.64], R177 ;  /* 0x000000b1b2007986 */ /* 0x0001e4000c101904 */
.L_x_37889:
[----:B0-----:R-:W-:Y:S02]  /*40c0*/  IADD3 R177, R191, 0x20, RZ ;  /* 0x00000020bfb17810 */ /* 0x001fe40007ffe0ff */
.L_x_37824:
[----:B------:R-:W-:Y:S05]  /*40d0*/  BSYNC B0 ;  /* 0x0000000000007941 */ /* 0x000fea0003800000 */
.L_x_37823:
        /* <DEDUP_REMOVED lines=30> */
.L_x_37893:
[----:B0-----:R-:W-:Y:S02]  /*42c0*/  IMAD.MOV.U32 R198, RZ, RZ, R186 ;  /* 0x000000ffffc67224 */ /* 0x001fe400078e00ba */
.L_x_37894:
[----:B------:R-:W-:Y:S05]  /*42d0*/  BSYNC B1 ;  /* 0x0000000000017941 */ /* 0x000fea0003800000 */
.L_x_37892:
        /* <DEDUP_REMOVED lines=16> */
.L_x_37898:
[----:B------:R-:W-:Y:S05]  /*43e0*/  BSYNC B2 ;  /* 0x0000000000027941 */ /* 0x000fea0003800000 */
.L_x_37897:
        /* <DEDUP_REMOVED lines=44> */
.L_x_37896:
[----:B------:R-:W-:Y:S05]  /*46b0*/  BSYNC B1 ;  /* 0x0000000000017941 */ /* 0x000fea0003800000 */
.L_x_37895:
        /* <DEDUP_REMOVED lines=14> */
.L_x_37899:
        /* <DEDUP_REMOVED lines=12> */
.L_x_37902:
[----:B------:R-:W-:Y:S02]  /*4860*/  IMAD.MOV.U32 R179, RZ, RZ, R186 ;  /* 0x000000ffffb37224 */ /* 0x000fe400078e00ba */
.L_x_37903:
[----:B------:R-:W-:Y:S05]  /*4870*/  BSYNC B1 ;  /* 0x0000000000017941 */ /* 0x000fea0003800000 */
.L_x_37901:
        /* <DEDUP_REMOVED lines=16> */
.L_x_37907:
[----:B------:R-:W-:Y:S05]  /*4980*/  BSYNC B2 ;  /* 0x0000000000027941 */ /* 0x000fea0003800000 */
.L_x_37906:
        /* <DEDUP_REMOVED lines=44> */
.L_x_37905:
[----:B------:R-:W-:Y:S05]  /*4c50*/  BSYNC B1 ;  /* 0x0000000000017941 */ /* 0x000fea0003800000 */
.L_x_37904:
        /* <DEDUP_REMOVED lines=8> */
.L_x_37900:
        /* <DEDUP_REMOVED lines=12> */
.L_x_37909:
[----:B------:R-:W-:Y:S02]  /*4da0*/  IMAD.MOV.U32 R179, RZ, RZ, R186 ;  /* 0x000000ffffb37224 */ /* 0x000fe400078e00ba */
.L_x_37910:
[----:B------:R-:W-:Y:S05]  /*4db0*/  BSYNC B1 ;  /* 0x0000000000017941 */ /* 0x000fea0003800000 */
.L_x_37908:
        /* <DEDUP_REMOVED lines=16> */
.L_x_37914:
[----:B------:R-:W-:Y:S05]  /*4ec0*/  BSYNC B2 ;  /* 0x0000000000027941 */ /* 0x000fea0003800000 */
.L_x_37913:
        /* <DEDUP_REMOVED lines=44> */
.L_x_37912:
[----:B------:R-:W-:Y:S05]  /*5190*/  BSYNC B1 ;  /* 0x0000000000017941 */ /* 0x000fea0003800000 */
.L_x_37911:
        /* <DEDUP_REMOVED lines=11> */
.L_x_37915:
        /* <DEDUP_REMOVED lines=12> */
.L_x_37918:
[----:B------:R-:W-:Y:S02]  /*5310*/  IMAD.MOV.U32 R179, RZ, RZ, R186 ;  /* 0x000000ffffb37224 */ /* 0x000fe400078e00ba */
.L_x_37919:
[----:B------:R-:W-:Y:S05]  /*5320*/  BSYNC B1 ;  /* 0x0000000000017941 */ /* 0x000fea0003800000 */
.L_x_37917:
        /* <DEDUP_REMOVED lines=16> */
.L_x_37923:
[----:B------:R-:W-:Y:S05]  /*5430*/  BSYNC B2 ;  /* 0x0000000000027941 */ /* 0x000fea0003800000 */
.L_x_37922:
        /* <DEDUP_REMOVED lines=44> */
.L_x_37921:
[----:B------:R-:W-:Y:S05]  /*5700*/  BSYNC B1 ;  /* 0x0000000000017941 */ /* 0x000fea0003800000 */
.L_x_37920:
        /* <DEDUP_REMOVED lines=8> */
.L_x_37916:
        /* <DEDUP_REMOVED lines=12> */
.L_x_37925:
[----:B------:R-:W-:Y:S02]  /*5850*/  IMAD.MOV.U32 R179, RZ, RZ, R186 ;  /* 0x000000ffffb37224 */ /* 0x000fe400078e00ba */
.L_x_37926:
[----:B------:R-:W-:Y:S05]  /*5860*/  BSYNC B1 ;  /* 0x0000000000017941 */ /* 0x000fea0003800000 */
.L_x_37924:
        /* <DEDUP_REMOVED lines=16> */
.L_x_37930:
[----:B------:R-:W-:Y:S05]  /*5970*/  BSYNC B2 ;  /* 0x0000000000027941 */ /* 0x000fea0003800000 */
.L_x_37929:
        /* <DEDUP_REMOVED lines=44> */
.L_x_37928:
[----:B------:R-:W-:Y:S05]  /*5c40*/  BSYNC B1 ;  /* 0x0000000000017941 */ /* 0x000fea0003800000 */
.L_x_37927:
        /* <DEDUP_REMOVED lines=11> */
.L_x_37931:
        /* <DEDUP_REMOVED lines=12> */
.L_x_37934:
[----:B------:R-:W-:Y:S02]  /*5dc0*/  IMAD.MOV.U32 R179, RZ, RZ, R186 ;  /* 0x000000ffffb37224 */ /* 0x000fe400078e00ba */
.L_x_37935:
[----:B------:R-:W-:Y:S05]  /*5dd0*/  BSYNC B1 ;  /* 0x0000000000017941 */ /* 0x000fea0003800000 */
.L_x_37933:
        /* <DEDUP_REMOVED lines=16> */
.L_x_37939:
[----:B------:R-:W-:Y:S05]  /*5ee0*/  BSYNC B2 ;  /* 0x0000000000027941 */ /* 0x000fea0003800000 */
.L_x_37938:
        /* <DEDUP_REMOVED lines=44> */
.L_x_37937:
[----:B------:R-:W-:Y:S05]  /*61b0*/  BSYNC B1 ;  /* 0x0000000000017941 */ /* 0x000fea0003800000 */
.L_x_37936:
        /* <DEDUP_REMOVED lines=8> */
.L_x_37932:
        /* <DEDUP_REMOVED lines=12> */
.L_x_37941:
[----:B------:R-:W-:Y:S02]  /*6300*/  IMAD.MOV.U32 R179, RZ, RZ, R186 ;  /* 0x000000ffffb37224 */ /* 0x000fe400078e00ba */
.L_x_37942:
[----:B------:R-:W-:Y:S05]  /*6310*/  BSYNC B1 ;  /* 0x0000000000017941 */ /* 0x000fea0003800000 */
.L_x_37940:
        /* <DEDUP_REMOVED lines=16> */
.L_x_37946:
[----:B------:R-:W-:Y:S05]  /*6420*/  BSYNC B2 ;  /* 0x0000000000027941 */ /* 0x000fea0003800000 */
.L_x_37945:
        /* <DEDUP_REMOVED lines=44> */
.L_x_37944:
[----:B------:R-:W-:Y:S05]  /*66f0*/  BSYNC B1 ;  /* 0x0000000000017941 */ /* 0x000fea0003800000 */
.L_x_37943:
        /* <DEDUP_REMOVED lines=11> */
.L_x_37947:
        /* <DEDUP_REMOVED lines=12> */
.L_x_37950:
[----:B------:R-:W-:Y:S02]  /*6870*/  IMAD.MOV.U32 R179, RZ, RZ, R186 ;  /* 0x000000ffffb37224 */ /* 0x000fe400078e00ba */
.L_x_37951:
[----:B------:R-:W-:Y:S05]  /*6880*/  BSYNC B1 ;  /* 0x0000000000017941 */ /* 0x000fea0003800000 */
.L_x_37949:
        /* <DEDUP_REMOVED lines=16> */
.L_x_37955:
[----:B------:R-:W-:Y:S05]  /*6990*/  BSYNC B2 ;  /* 0x0000000000027941 */ /* 0x000fea0003800000 */
.L_x_37954:
        /* <DEDUP_REMOVED lines=44> */
.L_x_37953:
[----:B------:R-:W-:Y:S05]  /*6c60*/  BSYNC B1 ;  /* 0x0000000000017941 */ /* 0x000fea0003800000 */
.L_x_37952:
        /* <DEDUP_REMOVED lines=8> */
.L_x_37948:
        /* <DEDUP_REMOVED lines=27> */
.L_x_37956:
[----:B------:R-:W-:Y:S02]  /*6ea0*/  IADD3 R177, R177, 0x20, RZ ;  /* 0x00000020b1b17810 */ /* 0x000fe40007ffe0ff */
.L_x_37891:
[----:B------:R-:W-:Y:S05]  /*6eb0*/  BSYNC B0 ;  /* 0x0000000000007941 */ /* 0x000fea0003800000 */
.L_x_37890:
[----:B------:R-:W-:Y:S01]  /*6ec0*/  LOP3.LUT P0, RZ, R190, 0x8000, RZ, 0xc0, !PT ;  /* 0x00008000beff7812 */ /* 0x000fe2000780c0ff */
[----:B------:R-:W-:-:S12]  /*6ed0*/  BSSY B0, `(.L_x_37957) ;  /* 0x00002dc000007945 */ /* 0x000fd80003800000 */
[----:B------:R-:W-:Y:S05]  /*6ee0*/  @!P0 BRA `(.L_x_37958) ;  /* 0x00002da000008947 */ /* 0x000fea0003800000 */
[----:B------:R-:W-:Y:S01]  /*6ef0*/  ISETP.NE.U32.AND P0, PT, RZ, c[0x0][0x178], PT ;  /* 0x00005e00ff007a0c */ /* 0x000fe20003f05070 */
[----:B------:R-:W-:Y:S01]  /*6f00*/  HFMA2.MMA R136, -RZ, RZ, 0, 9.5367431640625e-07 ;  /* 0x00000010ff887435 */ /* 0x000fe200000001ff */
[----:B------:R-:W-:Y:S02]  /*6f10*/  LOP3.LUT R190, R190, 0xfffffffe, RZ, 0xc0, !PT ;  /* 0xfffffffebebe7812 */ /* 0x000fe400078ec0ff */
[----:B------:R-:W-:-:S07]  /*6f20*/  ISETP.NE.AND.EX P2, PT, RZ, c[0x0][0x17c], PT, P0 ;  /* 0x00005f00ff007a0c */ /* 0x000fce0003f45300 */
[----:B------:R-:W-:-:S06]  /*6f30*/  IMAD.WIDE.U32 R136, R177, R136, c[0x0][0x170] ;  /* 0x00005c00b1887625 */ /* 0x000fcc00078e0088 */
[C---:B0-----:R-:W-:Y:S01]  /*6f40*/  @P2 LEA R178, P0, R177.reuse, c[0x0][0x178], 0x4 ;  /* 0x00005e00b1b22a11 */ /* 0x041fe200078020ff */
[----:B------:R-:W5:Y:S01]  /*6f50*/  LDG.E.128 R136, [R136.64] ;  /* 0x0000000488887981 */ /* 0x000f62000c1e1d00 */
        /* <DEDUP_REMOVED lines=20> */
.L_x_37960:
[----:B0-----:R-:W-:Y:S02]  /*70a0*/  IMAD.MOV.U32 R198, RZ, RZ, R186 ;  /* 0x000000ffffc67224 */ /* 0x001fe400078e00ba */
.L_x_37961:
[----:B------:R-:W-:Y:S05]  /*70b0*/  BSYNC B1 ;  /* 0x0000000000017941 */ /* 0x000fea0003800000 */
.L_x_37959:
        /* <DEDUP_REMOVED lines=16> */
.L_x_37965:
[----:B------:R-:W-:Y:S05]  /*71c0*/  BSYNC B2 ;  /* 0x0000000000027941 */ /* 0x000fea0003800000 */
.L_x_37964:
        /* <DEDUP_REMOVED lines=44> */
.L_x_37963:
[----:B------:R-:W-:Y:S05]  /*7490*/  BSYNC B1 ;  /* 0x0000000000017941 */ /* 0x000fea0003800000 */
.L_x_37962:
[----:B------:R-:W0:Y:S01]  /*74a0*/  I2F.U32 R179, R198 ;  /* 0x000000c600b37306 */ /* 0x000e220000201000 */
[----:B------:R-:W-:Y:S01]  /*74b0*/  ISETP.NE.U32.AND P1, PT, RZ, c[0x0][0x178], PT ;  /* 0x00005e00ff007a0c */ /* 0x000fe20003f25070 */
[----:B-----5:R-:W-:Y:S01]  /*74c0*/  FMUL.FTZ R136, R136, c[0x0][0x1e8] ;  /* 0x00007a0088887a20 */ /* 0x020fe20000410000 */
[----:B------:R-:W-:Y:S02]  /*74d0*/  MOV R178, 0x2f800000 ;  /* 0x2f80000000b27802 */ /* 0x000fe40000000f00 */
[----:B------:R-:W-:-:S03]  /*74e0*/  ISETP.NE.AND.EX P1, PT, RZ, c[0x0][0x17c], PT, P1 ;  /* 0x00005f00ff007a0c */ /* 0x000fc60003f25310 */
        /* <DEDUP_REMOVED lines=9> */
.L_x_37966:
        /* <DEDUP_REMOVED lines=12> */
.L_x_37969:
[----:B------:R-:W-:Y:S02]  /*7640*/  IMAD.MOV.U32 R179, RZ, RZ, R186 ;  /* 0x000000ffffb37224 */ /* 0x000fe400078e00ba */
.L_x_37970:
[----:B------:R-:W-:Y:S05]  /*7650*/  BSYNC B1 ;  /* 0x0000000000017941 */ /* 0x000fea0003800000 */
.L_x_37968:
        /* <DEDUP_REMOVED lines=16> */
.L_x_37974:
[----:B------:R-:W-:Y:S05]  /*7760*/  BSYNC B2 ;  /* 0x0000000000027941 */ /* 0x000fea0003800000 */
.L_x_37973:
        /* <DEDUP_REMOVED lines=44> */
.L_x_37972:
[----:B------:R-:W-:Y:S05]  /*7a30*/  BSYNC B1 ;  /* 0x0000000000017941 */ /* 0x000fea0003800000 */
.L_x_37971:
        /* <DEDUP_REMOVED lines=8> */
.L_x_37967:
        /* <DEDUP_REMOVED lines=12> */
.L_x_37976:
[----:B------:R-:W-:Y:S02]  /*7b80*/  IMAD.MOV.U32 R179, RZ, RZ, R186 ;  /* 0x000000ffffb37224 */ /* 0x000fe400078e00ba */
.L_x_37977:
[----:B------:R-:W-:Y:S05]  /*7b90*/  BSYNC B1 ;  /* 0x0000000000017941 */ /* 0x000fea0003800000 */
.L_x_37975:
        /* <DEDUP_REMOVED lines=16> */
.L_x_37981:
[----:B------:R-:W-:Y:S05]  /*7ca0*/  BSYNC B2 ;  /* 0x0000000000027941 */ /* 0x000fea0003800000 */
.L_x_37980:
        /* <DEDUP_REMOVED lines=44> */
.L_x_37979:
[----:B------:R-:W-:Y:S05]  /*7f70*/  BSYNC B1 ;  /* 0x0000000000017941 */ /* 0x000fea0003800000 */
.L_x_37978:
        /* <DEDUP_REMOVED lines=11> */
.L_x_37982:
        /* <DEDUP_REMOVED lines=12> */
.L_x_37985:
[----:B------:R-:W-:Y:S02]  /*80f0*/  IMAD.MOV.U32 R179, RZ, RZ, R186 ;  /* 0x000000ffffb37224 */ /* 0x000fe400078e00ba */
.L_x_37986:
[----:B------:R-:W-:Y:S05]  /*8100*/  BSYNC B1 ;  /* 0x0000000000017941 */ /* 0x000fea0003800000 */
.L_x_37984:
        /* <DEDUP_REMOVED lines=16> */
.L_x_37990:
[----:B------:R-:W-:Y:S05]  /*8210*/  BSYNC B2 ;  /* 0x0000000000027941 */ /* 0x000fea0003800000 */
.L_x_37989:
        /* <DEDUP_REMOVED lines=44> */
.L_x_37988:
[----:B------:R-:W-:Y:S05]  /*84e0*/  BSYNC B1 ;  /* 0x0000000000017941 */ /* 0x000fea0003800000 */
.L_x_37987:
        /* <DEDUP_REMOVED lines=8> */
.L_x_37983:
        /* <DEDUP_REMOVED lines=12> */
.L_x_37992:
[----:B------:R-:W-:Y:S02]  /*8630*/  IMAD.MOV.U32 R179, RZ, RZ, R186 ;  /* 0x000000ffffb37224 */ /* 0x000fe400078e00ba */
.L_x_37993:
[----:B------:R-:W-:Y:S05]  /*8640*/  BSYNC B1 ;  /* 0x0000000000017941 */ /* 0x000fea0003800000 */
.L_x_37991:
        /* <DEDUP_REMOVED lines=16> */
.L_x_37997:
[----:B------:R-:W-:Y:S05]  /*8750*/  BSYNC B2 ;  /* 0x0000000000027941 */ /* 0x000fea0003800000 */
.L_x_37996:
        /* <DEDUP_REMOVED lines=44> */
.L_x_37995:
[----:B------:R-:W-:Y:S05]  /*8a20*/  BSYNC B1 ;  /* 0x0000000000017941 */ /* 0x000fea0003800000 */
.L_x_37994:
        /* <DEDUP_REMOVED lines=11> */
.L_x_37998:
        /* <DEDUP_REMOVED lines=12> */
.L_x_38001:
[----:B------:R-:W-:Y:S02]  /*8ba0*/  IMAD.MOV.U32 R179, RZ, RZ, R186 ;  /* 0x000000ffffb37224 */ /* 0x000fe400078e00ba */
.L_x_38002:
[----:B------:R-:W-:Y:S05]  /*8bb0*/  BSYNC B1 ;  /* 0x0000000000017941 */ /* 0x000fea0003800000 */
.L_x_38000:
        /* <DEDUP_REMOVED lines=16> */
.L_x_38006:
[----:B------:R-:W-:Y:S05]  /*8cc0*/  BSYNC B2 ;  /* 0x0000000000027941 */ /* 0x000fea0003800000 */
.L_x_38005:
        /* <DEDUP_REMOVED lines=44> */
.L_x_38004:
[----:B------:R-:W-:Y:S05]  /*8f90*/  BSYNC B1 ;  /* 0x0000000000017941 */ /* 0x000fea0003800000 */
.L_x_38003:
        /* <DEDUP_REMOVED lines=8> */
.L_x_37999:
        /* <DEDUP_REMOVED lines=12> */
.L_x_38008:
[----:B------:R-:W-:Y:S02]  /*90e0*/  IMAD.MOV.U32 R179, RZ, RZ, R186 ;  /* 0x000000ffffb37224 */ /* 0x000fe400078e00ba */
.L_x_38009:
[----:B------:R-:W-:Y:S05]  /*90f0*/  BSYNC B1 ;  /* 0x0000000000017941 */ /* 0x000fea0003800000 */
.L_x_38007:
        /* <DEDUP_REMOVED lines=16> */
.L_x_38013:
[----:B------:R-:W-:Y:S05]  /*9200*/  BSYNC B2 ;  /* 0x0000000000027941 */ /* 0x000fea0003800000 */
.L_x_38012:
        /* <DEDUP_REMOVED lines=44> */
.L_x_38011:
[----:B------:R-:W-:Y:S05]  /*94d0*/  BSYNC B1 ;  /* 0x0000000000017941 */ /* 0x000fea0003800000 */
.L_x_38010:
        /* <DEDUP_REMOVED lines=11> */
.L_x_38014:
        /* <DEDUP_REMOVED lines=12> */
.L_x_38017:
[----:B------:R-:W-:Y:S02]  /*9650*/  IMAD.MOV.U32 R179, RZ, RZ, R186 ;  /* 0x000000ffffb37224 */ /* 0x000fe400078e00ba */
.L_x_38018:
[----:B------:R-:W-:Y:S05]  /*9660*/  BSYNC B1 ;  /* 0x0000000000017941 */ /* 0x000fea0003800000 */
.L_x_38016:
        /* <DEDUP_REMOVED lines=16> */
.L_x_38022:
[----:B------:R-:W-:Y:S05]  /*9770*/  BSYNC B2 ;  /* 0x0000000000027941 */ /* 0x000fea0003800000 */
.L_x_38021:
        /* <DEDUP_REMOVED lines=44> */
.L_x_38020:
[----:B------:R-:W-:Y:S05]  /*9a40*/  BSYNC B1 ;  /* 0x0000000000017941 */ /* 0x000fea0003800000 */
.L_x_38019:
        /* <DEDUP_REMOVED lines=8> */
.L_x_38015:
        /* <DEDUP_REMOVED lines=27> */
.L_x_38023:
[----:B------:R-:W-:Y:S02]  /*9c80*/  IADD3 R177, R177, 0x20, RZ ;  /* 0x00000020b1b17810 */ /* 0x000fe40007ffe0ff */
.L_x_37958:
[----:B------:R-:W-:Y:S05]  /*9c90*/  BSYNC B0 ;  /* 0x0000000000007941 */ /* 0x000fea0003800000 */
.L_x_37957:
        /* <DEDUP_REMOVED lines=30> */
.L_x_38027:
[----:B0-----:R-:W-:Y:S02]  /*9e80*/  IMAD.MOV.U32 R198, RZ, RZ, R186 ;  /* 0x000000ffffc67224 */ /* 0x001fe400078e00ba */
.L_x_38028:
[----:B------:R-:W-:Y:S05]  /*9e90*/  BSYNC B1 ;  /* 0x0000000000017941 */ /* 0x000fea0003800000 */
.L_x_38026:
        /* <DEDUP_REMOVED lines=16> */
.L_x_38032:
[----:B------:R-:W-:Y:S05]  /*9fa0*/  BSYNC B2 ;  /* 0x0000000000027941 */ /* 0x000fea0003800000 */
.L_x_38031:
        /* <DEDUP_REMOVED lines=44> */
.L_x_38030:
[----:B------:R-:W-:Y:S05]  /*a270*/  BSYNC B1 ;  /* 0x0000000000017941 */ /* 0x000fea0003800000 */
.L_x_38029:
        /* <DEDUP_REMOVED lines=14> */
.L_x_38033:
        /* <DEDUP_REMOVED lines=12> */
.L_x_38036:
[----:B------:R-:W-:Y:S02]  /*a420*/  IMAD.MOV.U32 R179, RZ, RZ, R186 ;  /* 0x000000ffffb37224 */ /* 0x000fe400078e00ba */
.L_x_38037:
[----:B------:R-:W-:Y:S05]  /*a430*/  BSYNC B1 ;  /* 0x0000000000017941 */ /* 0x000fea0003800000 */
.L_x_38035:
        /* <DEDUP_REMOVED lines=16> */
.L_x_38041:
[----:B------:R-:W-:Y:S05]  /*a540*/  BSYNC B2 ;  /* 0x0000000000027941 */ /* 0x000fea0003800000 */
.L_x_38040:
        /* <DEDUP_REMOVED lines=44> */
.L_x_38039:
[----:B------:R-:W-:Y:S05]  /*a810*/  BSYNC B1 ;  /* 0x0000000000017941 */ /* 0x000fea0003800000 */
.L_x_38038:
        /* <DEDUP_REMOVED lines=8> */
.L_x_38034:
        /* <DEDUP_REMOVED lines=12> */
.L_x_38043:
[----:B------:R-:W-:Y:S02]  /*a960*/  IMAD.MOV.U32 R179, RZ, RZ, R186 ;  /* 0x000000ffffb37224 */ /* 0x000fe400078e00ba */
.L_x_38044:
[----:B------:R-:W-:Y:S05]  /*a970*/  BSYNC B1 ;  /* 0x0000000000017941 */ /* 0x000fea0003800000 */
.L_x_38042:
        /* <DEDUP_REMOVED lines=16> */
.L_x_38048:
[----:B------:R-:W-:Y:S05]  /*aa80*/  BSYNC B2 ;  /* 0x0000000000027941 */ /* 0x000fea0003800000 */
.L_x_38047:
        /* <DEDUP_REMOVED lines=44> */
.L_x_38046:
[----:B------:R-:W-:Y:S05]  /*ad50*/  BSYNC B1 ;  /* 0x0000000000017941 */ /* 0x000fea0003800000 */
.L_x_38045:
        /* <DEDUP_REMOVED lines=11> */
.L_x_38049:
        /* <DEDUP_REMOVED lines=12> */
.L_x_38052:
[----:B------:R-:W-:Y:S02]  /*aed0*/  IMAD.MOV.U32 R179, RZ, RZ, R186 ;  /* 0x000000ffffb37224 */ /* 0x000fe400078e00ba */
.L_x_38053:
[----:B------:R-:W-:Y:S05]  /*aee0*/  BSYNC B1 ;  /* 0x0000000000017941 */ /* 0x000fea0003800000 */
.L_x_38051:
        /* <DEDUP_REMOVED lines=16> */
.L_x_38057:
[----:B------:R-:W-:Y:S05]  /*aff0*/  BSYNC B2 ;  /* 0x0000000000027941 */ /* 0x000fea0003800000 */
.L_x_38056:
        /* <DEDUP_REMOVED lines=44> */
.L_x_38055:
[----:B------:R-:W-:Y:S05]  /*b2c0*/  BSYNC B1 ;  /* 0x0000000000017941 */ /* 0x000fea0003800000 */
.L_x_38054:
        /* <DEDUP_REMOVED lines=8> */
.L_x_38050:
        /* <DEDUP_REMOVED lines=12> */
.L_x_38059:
[----:B------:R-:W-:Y:S02]  /*b410*/  IMAD.MOV.U32 R179, RZ, RZ, R186 ;  /* 0x000000ffffb37224 */ /* 0x000fe400078e00ba */
.L_x_38060:
[----:B------:R-:W-:Y:S05]  /*b420*/  BSYNC B1 ;  /* 0x0000000000017941 */ /* 0x000fea0003800000 */
.L_x_38058:
        /* <DEDUP_REMOVED lines=16> */
.L_x_38064:
[----:B------:R-:W-:Y:S05]  /*b530*/  BSYNC B2 ;  /* 0x0000000000027941 */ /* 0x000fea0003800000 */
.L_x_38063:
        /* <DEDUP_REMOVED lines=44> */
.L_x_38062:
[----:B------:R-:W-:Y:S05]  /*b800*/  BSYNC B1 ;  /* 0x0000000000017941 */ /* 0x000fea0003800000 */
.L_x_38061:
        /* <DEDUP_REMOVED lines=11> */
.L_x_38065:
        /* <DEDUP_REMOVED lines=12> */
.L_x_38068:
[----:B------:R-:W-:Y:S02]  /*b980*/  IMAD.MOV.U32 R179, RZ, RZ, R186 ;  /* 0x000000ffffb37224 */ /* 0x000fe400078e00ba */
.L_x_38069:
[----:B------:R-:W-:Y:S05]  /*b990*/  BSYNC B1 ;  /* 0x0000000000017941 */ /* 0x000fea0003800000 */
.L_x_38067:
        /* <DEDUP_REMOVED lines=16> */
.L_x_38073:
[----:B------:R-:W-:Y:S05]  /*baa0*/  BSYNC B2 ;  /* 0x0000000000027941 */ /* 0x000fea0003800000 */
.L_x_38072:
        /* <DEDUP_REMOVED lines=44> */
.L_x_38071:
[----:B------:R-:W-:Y:S05]  /*bd70*/  BSYNC B1 ;  /* 0x0000000000017941 */ /* 0x000fea0003800000 */
.L_x_38070:
        /* <DEDUP_REMOVED lines=8> */
.L_x_38066:
        /* <DEDUP_REMOVED lines=12> */
.L_x_38075:
[----:B------:R-:W-:Y:S02]  /*bec0*/  IMAD.MOV.U32 R179, RZ, RZ, R186 ;  /* 0x000000ffffb37224 */ /* 0x000fe400078e00ba */
.L_x_38076:
[----:B------:R-:W-:Y:S05]  /*bed0*/  BSYNC B1 ;  /* 0x0000000000017941 */ /* 0x000fea0003800000 */
.L_x_38074:
        /* <DEDUP_REMOVED lines=16> */
.L_x_38080:
[----:B------:R-:W-:Y:S05]  /*bfe0*/  BSYNC B2 ;  /* 0x0000000000027941 */ /* 0x000fea0003800000 */
.L_x_38079:
        /* <DEDUP_REMOVED lines=44> */
.L_x_38078:
[----:B------:R-:W-:Y:S05]  /*c2b0*/  BSYNC B1 ;  /* 0x0000000000017941 */ /* 0x000fea0003800000 */
.L_x_38077:
        /* <DEDUP_REMOVED lines=11> */
.L_x_38081:
        /* <DEDUP_REMOVED lines=12> */
.L_x_38084:
[----:B------:R-:W-:Y:S02]  /*c430*/  IMAD.MOV.U32 R179, RZ, RZ, R186 ;  /* 0x000000ffffb37224 */ /* 0x000fe400078e00ba */
.L_x_38085:
[----:B------:R-:W-:Y:S05]  /*c440*/  BSYNC B1 ;  /* 0x0000000000017941 */ /* 0x000fea0003800000 */
.L_x_38083:
        /* <DEDUP_REMOVED lines=16> */
.L_x_38089:
[----:B------:R-:W-:Y:S05]  /*c550*/  BSYNC B2 ;  /* 0x0000000000027941 */ /* 0x000fea0003800000 */
.L_x_38088:
        /* <DEDUP_REMOVED lines=44> */
.L_x_38087:
[----:B------:R-:W-:Y:S05]  /*c820*/  BSYNC B1 ;  /* 0x0000000000017941 */ /* 0x000fea0003800000 */
.L_x_38086:
        /* <DEDUP_REMOVED lines=8> */
.L_x_38082:
[C---:B------:R-:W-:Y:S01]  /*c8b0*/  LEA R178, P0, R177.reuse, c[0x0][0x188], 0x4 ;  /* 0x00006200b1b27a11 */ /* 0x040fe200078020ff */
[C---:B------:R-:W-:Y:S01]  /*c8c0*/  IMAD.SHL.U32 R200, R177.reuse, 0x4, RZ ;  /* 0x00000004b1c87824 */ /* 0x040fe200078e00ff */
[----:B------:R-:W-:Y:S02]  /*c8d0*/  SEL R196, RZ, 0x1000000, P5 ;  /* 0x01000000ffc47807 */ /* 0x000fe40002800000 */
[----:B------:R-:W-:Y:S02]  /*c8e0*/  SEL R197, RZ, 0x10000, P4 ;  /* 0x00010000ffc57807 */ /* 0x000fe40002000000 */
[----:B------:R-:W-:Y:S02]  /*c8f0*/  SEL R198, RZ, 0x100, P3 ;  /* 0x00000100ffc67807 */ /* 0x000fe40001800000 */
[----:B------:R-:W-:Y:S02]  /*c900*/  LEA.HI.X R179, R177, c[0x0][0x18c], RZ, 0x4, P0 ;  /* 0x00006300b1b37a11 */ /* 0x000fe400000f24ff */
[----:B------:R-:W-:-:S02]  /*c910*/  SEL R199, RZ, 0x1, P2 ;  /* 0x00000001ffc77807 */ /* 0x000fc40001000000 */
[----:B------:R-:W-:Y:S01]  /*c920*/  SHF.L.U64.HI R201, R177, 0x2, RZ ;  /* 0x00000002b1c97819 */ /* 0x000fe200000102ff */
[----:B------:R0:W-:Y:S01]  /*c930*/  STG.E.128 [R178.64], R140 ;  /* 0x0000008cb2007986 */ /* 0x0001e2000c101d04 */
[----:B------:R-:W-:Y:S02]  /*c940*/  IADD3 R194, P0, R200, c[0x0][0x190], RZ ;  /* 0x00006400c8c27a10 */ /* 0x000fe40007f1e0ff */
[----:B------:R-:W-:Y:S02]  /*c950*/  IADD3 R196, R198, R196, R197 ;  /* 0x000000c4c6c47210 */ /* 0x000fe40007ffe0c5 */
[----:B------:R-:W-:Y:S02]  /*c960*/  IADD3.X R195, R201, c[0x0][0x194], RZ, P0, !PT ;  /* 0x00006500c9c37a10 */ /* 0x000fe400007fe4ff */
[----:B------:R-:W-:Y:S02]  /*c970*/  IADD3 R199, R196, R199, RZ ;  /* 0x000000c7c4c77210 */ /* 0x000fe40007ffe0ff */
[----:B------:R-:W-:-:S03]  /*c980*/  LOP3.LUT P1, RZ, R190, 0x1, RZ, 0xc0, !PT ;  /* 0x00000001beff7812 */ /* 0x000fc6000782c0ff */
[----:B------:R0:W-:Y:S10]  /*c990*/  STG.E [R194.64], R199 ;  /* 0x000000c7c2007986 */ /* 0x0001f4000c101904 */
[----:B------:R-:W-:Y:S05]  /*c9a0*/  @!P1 BRA `(.L_x_38090) ;  /* 0x000000b000009947 */ /* 0x000fea0003800000 */
[----:B0-----:R-:W-:Y:S01]  /*c9b0*/  IMAD.U32 R195, R2, 0x10000, RZ ;  /* 0x0001000002c37824 */ /* 0x001fe200078e00ff */
[----:B------:R-:W-:-:S02]  /*c9c0*/  LOP3.LUT R194, R0, 0xffff, RZ, 0xc0, !PT ;  /* 0x0000ffff00c27812 */ /* 0x000fc400078ec0ff */
[----:B------:R-:W-:Y:S02]  /*c9d0*/  LOP3.LUT R197, R3, 0xff, RZ, 0xc0, !PT ;  /* 0x000000ff03c57812 */ /* 0x000fe400078ec0ff */
[----:B------:R-:W-:Y:S02]  /*c9e0*/  LOP3.LUT R195, R195, 0xff0000, RZ, 0xc0, !PT ;  /* 0x00ff0000c3c37812 */ /* 0x000fe400078ec0ff */
[----:B------:R-:W-:-:S03]  /*c9f0*/  IADD3 R178, P0, R200, c[0x0][0x198], RZ ;  /* 0x00006600c8b27a10 */ /* 0x000fc60007f1e0ff */
[----:B------:R-:W-:Y:S01]  /*ca00*/  IMAD R194, R194, 0x1000000, R195 ;  /* 0x01000000c2c27824 */ /* 0x000fe200078e02c3 */
[----:B------:R-:W-:Y:S02]  /*ca10*/  LOP3.LUT R195, R4, 0xff, RZ, 0xc0, !PT ;  /* 0x000000ff04c37812 */ /* 0x000fe400078ec0ff */
[----:B------:R-:W-:Y:S01]  /*ca20*/  IADD3.X R179, R201, c[0x0][0x19c], RZ, P0, !PT ;  /* 0x00006700c9b37a10 */ /* 0x000fe200007fe4ff */
[----:B------:R-:W-:-:S04]  /*ca30*/  IMAD R194, R197, 0x100, R194 ;  /* 0x00000100c5c27824 */ /* 0x000fc800078e02c2 */
[----:B------:R-:W-:-:S05]  /*ca40*/  IMAD.IADD R195, R194, 0x1, R195 ;  /* 0x00000001c2c37824 */ /* 0x000fca00078e02c3 */
[----:B------:R0:W-:Y:S02]  /*ca50*/  STG.E [R178.64], R195 ;  /* 0x000000c3b2007986 */ /* 0x0001e4000c101904 */
.L_x_38090:
[----:B------:R-:W-:Y:S02]  /*ca60*/  IADD3 R177, R177, 0x20, RZ ;  /* 0x00000020b1b17810 */ /* 0x000fe40007ffe0ff */
.L_x_38025:
[----:B------:R-:W-:Y:S05]  /*ca70*/  BSYNC B0 ;  /* 0x0000000000007941 */ /* 0x000fea0003800000 */
.L_x_38024:
        /* <DEDUP_REMOVED lines=30> */
.L_x_38094:
[----:B0-----:R-:W-:Y:S02]  /*cc60*/  IMAD.MOV.U32 R198, RZ, RZ, R186 ;  /* 0x000000ffffc67224 */ /* 0x001fe400078e00ba */
.L_x_38095:
[----:B------:R-:W-:Y:S05]  /*cc70*/  BSYNC B1 ;  /* 0x0000000000017941 */ /* 0x000fea0003800000 */
.L_x_38093:
        /* <DEDUP_REMOVED lines=16> */
.L_x_38099:
[----:B------:R-:W-:Y:S05]  /*cd80*/  BSYNC B2 ;  /* 0x0000000000027941 */ /* 0x000fea0003800000 */
.L_x_38098:
        /* <DEDUP_REMOVED lines=44> */
.L_x_38097:
[----:B------:R-:W-:Y:S05]  /*d050*/  BSYNC B1 ;  /* 0x0000000000017941 */ /* 0x000fea0003800000 */
.L_x_38096:
        /* <DEDUP_REMOVED lines=14> */
.L_x_38100:
        /* <DEDUP_REMOVED lines=12> */
.L_x_38103:
[----:B------:R-:W-:Y:S02]  /*d200*/  MOV R179, R186 ;  /* 0x000000ba00b37202 */ /* 0x000fe40000000f00 */
.L_x_38104:
[----:B------:R-:W-:Y:S05]  /*d210*/  BSYNC B1 ;  /* 0x0000000000017941 */ /* 0x000fea0003800000 */
.L_x_38102:
        /* <DEDUP_REMOVED lines=16> */
.L_x_38108:
[----:B------:R-:W-:Y:S05]  /*d320*/  BSYNC B2 ;  /* 0x0000000000027941 */ /* 0x000fea0003800000 */
.L_x_38107:
        /* <DEDUP_REMOVED lines=44> */
.L_x_38106:
[----:B------:R-:W-:Y:S05]  /*d5f0*/  BSYNC B1 ;  /* 0x0000000000017941 */ /* 0x000fea0003800000 */
.L_x_38105:
        /* <DEDUP_REMOVED lines=8> */
.L_x_38101:
        /* <DEDUP_REMOVED lines=12> */
.L_x_38110:
[----:B------:R-:W-:Y:S02]  /*d740*/  IMAD.MOV.U32 R179, RZ, RZ, R186 ;  /* 0x000000ffffb37224 */ /* 0x000fe400078e00ba */
.L_x_38111:
[----:B------:R-:W-:Y:S05]  /*d750*/  BSYNC B1 ;  /* 0x0000000000017941 */ /* 0x000fea0003800000 */
.L_x_38109:
        /* <DEDUP_REMOVED lines=16> */
.L_x_38115:
[----:B------:R-:W-:Y:S05]  /*d860*/  BSYNC B2 ;  /* 0x0000000000027941 */ /* 0x000fea0003800000 */
.L_x_38114:
        /* <DEDUP_REMOVED lines=44> */
.L_x_38113:
[----:B------:R-:W-:Y:S05]  /*db30*/  BSYNC B1 ;  /* 0x0000000000017941 */ /* 0x000fea0003800000 */
.L_x_38112:
        /* <DEDUP_REMOVED lines=11> */
.L_x_38116:
        /* <DEDUP_REMOVED lines=12> */
.L_x_38119:
[----:B------:R-:W-:Y:S02]  /*dcb0*/  MOV R179, R186 ;  /* 0x000000ba00b37202 */ /* 0x000fe40000000f00 */
.L_x_38120:
[----:B------:R-:W-:Y:S05]  /*dcc0*/  BSYNC B1 ;  /* 0x0000000000017941 */ /* 0x000fea0003800000 */
.L_x_38118:
        /* <DEDUP_REMOVED lines=16> */
.L_x_38124:
[----:B------:R-:W-:Y:S05]  /*ddd0*/  BSYNC B2 ;  /* 0x0000000000027941 */ /* 0x000fea0003800000 */
.L_x_38123:
        /* <DEDUP_REMOVED lines=44> */
.L_x_38122:
[----:B------:R-:W-:Y:S05]  /*e0a0*/  BSYNC B1 ;  /* 0x0000000000017941 */ /* 0x000fea0003800000 */
.L_x_38121:
        /* <DEDUP_REMOVED lines=8> */
.L_x_38117:
        /* <DEDUP_REMOVED lines=12> */
.L_x_38126:
[----:B------:R-:W-:Y:S02]  /*e1f0*/  IMAD.MOV.U32 R179, RZ, RZ, R186 ;  /* 0x000000ffffb37224 */ /* 0x000fe400078e00ba */
.L_x_38127:
[----:B------:R-:W-:Y:S05]  /*e200*/  BSYNC B1 ;  /* 0x0000000000017941 */ /* 0x000fea0003800000 */
.L_x_38125:
        /* <DEDUP_REMOVED lines=16> */
.L_x_38131:
[----:B------:R-:W-:Y:S05]  /*e310*/  BSYNC B2 ;  /* 0x0000000000027941 */ /* 0x000fea0003800000 */
.L_x_38130:
        /* <DEDUP_REMOVED lines=44> */
.L_x_38129:
[----:B------:R-:W-:Y:S05]  /*e5e0*/  BSYNC B1 ;  /* 0x0000000000017941 */ /* 0x000fea0003800000 */
.L_x_38128:
        /* <DEDUP_REMOVED lines=11> */
.L_x_38132:
        /* <DEDUP_REMOVED lines=12> */
.L_x_38135:
[----:B------:R-:W-:Y:S02]  /*e760*/  MOV R179, R186 ;  /* 0x000000ba00b37202 */ /* 0x000fe40000000f00 */
.L_x_38136:
[----:B------:R-:W-:Y:S05]  /*e770*/  BSYNC B1 ;  /* 0x0000000000017941 */ /* 0x000fea0003800000 */
.L_x_38134:
        /* <DEDUP_REMOVED lines=16> */
.L_x_38140:
[----:B------:R-:W-:Y:S05]  /*e880*/  BSYNC B2 ;  /* 0x0000000000027941 */ /* 0x000fea0003800000 */
.L_x_38139:
        /* <DEDUP_REMOVED lines=44> */
.L_x_38138:
[----:B------:R-:W-:Y:S05]  /*eb50*/  BSYNC B1 ;  /* 0x0000000000017941 */ /* 0x000fea0003800000 */
.L_x_38137:
        /* <DEDUP_REMOVED lines=8> */
.L_x_38133:
        /* <DEDUP_REMOVED lines=12> */
.L_x_38142:
[----:B------:R-:W-:Y:S02]  /*eca0*/  IMAD.MOV.U32 R179, RZ, RZ, R186 ;  /* 0x000000ffffb37224 */ /* 0x000fe400078e00ba */
.L_x_38143:
[----:B------:R-:W-:Y:S05]  /*ecb0*/  BSYNC B1 ;  /* 0x0000000000017941 */ /* 0x000fea0003800000 */
.L_x_38141:
        /* <DEDUP_REMOVED lines=16> */
.L_x_38147:
[----:B------:R-:W-:Y:S05]  /*edc0*/  BSYNC B2 ;  /* 0x0000000000027941 */ /* 0x000fea0003800000 */
.L_x_38146:
        /* <DEDUP_REMOVED lines=44> */
.L_x_38145:
[----:B------:R-:W-:Y:S05]  /*f090*/  BSYNC B1 ;  /* 0x0000000000017941 */ /* 0x000fea0003800000 */
.L_x_38144:
        /* <DEDUP_REMOVED lines=11> */
.L_x_38148:
        /* <DEDUP_REMOVED lines=12> */
.L_x_38151:
[----:B------:R-:W-:Y:S02]  /*f210*/  MOV R179, R186 ;  /* 0x000000ba00b37202 */ /* 0x000fe40000000f00 */
.L_x_38152:
[----:B------:R-:W-:Y:S05]  /*f220*/  BSYNC B1 ;  /* 0x0000000000017941 */ /* 0x000fea0003800000 */
.L_x_38150:
        /* <DEDUP_REMOVED lines=16> */
.L_x_38156:
[----:B------:R-:W-:Y:S05]  /*f330*/  BSYNC B2 ;  /* 0x0000000000027941 */ /* 0x000fea0003800000 */
.L_x_38155:
        /* <DEDUP_REMOVED lines=44> */
.L_x_38154:
[----:B------:R-:W-:Y:S05]  /*f600*/  BSYNC B1 ;  /* 0x0000000000017941 */ /* 0x000fea0003800000 */
.L_x_38153:
        /* <DEDUP_REMOVED lines=8> */
.L_x_38149:
        /* <DEDUP_REMOVED lines=27> */
.L_x_38157:
[----:B------:R-:W-:Y:S02]  /*f840*/  IADD3 R177, R177, 0x20, RZ ;  /* 0x00000020b1b17810 */ /* 0x000fe40007ffe0ff */
.L_x_38092:
[----:B------:R-:W-:Y:S05]  /*f850*/  BSYNC B0 ;  /* 0x0000000000007941 */ /* 0x000fea0003800000 */
.L_x_38091:
        /* <DEDUP_REMOVED lines=30> */
.L_x_38161:
[----:B0-----:R-:W-:Y:S02]  /*fa40*/  IMAD.MOV.U32 R198, RZ, RZ, R186 ;  /* 0x000000ffffc67224 */ /* 0x001fe400078e00ba */
.L_x_38162:
[----:B------:R-:W-:Y:S05]  /*fa50*/  BSYNC B1 ;  /* 0x0000000000017941 */ /* 0x000fea0003800000 */
.L_x_38160:
        /* <DEDUP_REMOVED lines=16> */
.L_x_38166:
[----:B------:R-:W-:Y:S05]  /*fb60*/  BSYNC B2 ;  /* 0x0000000000027941 */ /* 0x000fea0003800000 */
.L_x_38165:
        /* <DEDUP_REMOVED lines=44> */
.L_x_38164:
[----:B------:R-:W-:Y:S05]  /*fe30*/  BSYNC B1 ;  /* 0x0000000000017941 */ /* 0x000fea0003800000 */
.L_x_38163:
        /* <DEDUP_REMOVED lines=14> */
.L_x_38167:
        /* <DEDUP_REMOVED lines=12> */
.L_x_38170:
[----:B------:R-:W-:Y:S02]  /*ffe0*/  IMAD.MOV.U32 R179, RZ, RZ, R186 ;  /* 0x000000ffffb37224 */ /* 0x000fe400078e00ba */
.L_x_38171:
[----:B------:R-:W-:Y:S05]  /*fff0*/  BSYNC B1 ;  /* 0x0000000000017941 */ /* 0x000fea0003800000 */
.L_x_38169:
        /* <DEDUP_REMOVED lines=16> */
.L_x_38175:
[----:B------:R-:W-:Y:S05]  /*10100*/  BSYNC B2 ;  /* 0x0000000000027941 */ /* 0x000fea0003800000 */
.L_x_38174:
        /* <DEDUP_REMOVED lines=44> */
.L_x_38173:
[----:B------:R-:W-:Y:S05]  /*103d0*/  BSYNC B1 ;  /* 0x0000000000017941 */ /* 0x000fea0003800000 */
.L_x_38172:
        /* <DEDUP_REMOVED lines=8> */
.L_x_38168:
        /* <DEDUP_REMOVED lines=12> */
.L_x_38177:
[----:B------:R-:W-:Y:S02]  /*10520*/  IMAD.MOV.U32 R179, RZ, RZ, R186 ;  /* 0x000000ffffb37224 */ /* 0x000fe400078e00ba */
.L_x_38178:
[----:B------:R-:W-:Y:S05]  /*10530*/  BSYNC B1 ;  /* 0x0000000000017941 */ /* 0x000fea0003800000 */
.L_x_38176:
        /* <DEDUP_REMOVED lines=16> */
.L_x_38182:
[----:B------:R-:W-:Y:S05]  /*10640*/  BSYNC B2 ;  /* 0x0000000000027941 */ /* 0x000fea0003800000 */
.L_x_38181:
        /* <DEDUP_REMOVED lines=44> */
.L_x_38180:
[----:B------:R-:W-:Y:S05]  /*10910*/  BSYNC B1 ;  /* 0x0000000000017941 */ /* 0x000fea0003800000 */
.L_x_38179:
        /* <DEDUP_REMOVED lines=11> */
.L_x_38183:
        /* <DEDUP_REMOVED lines=12> */
.L_x_38186:
[----:B------:R-:W-:Y:S02]  /*10a90*/  IMAD.MOV.U32 R179, RZ, RZ, R186 ;  /* 0x000000ffffb37224 */ /* 0x000fe400078e00ba */
.L_x_38187:
[----:B------:R-:W-:Y:S05]  /*10aa0*/  BSYNC B1 ;  /* 0x0000000000017941 */ /* 0x000fea0003800000 */
.L_x_38185:
        /* <DEDUP_REMOVED lines=16> */
.L_x_38191:
[----:B------:R-:W-:Y:S05]  /*10bb0*/  BSYNC B2 ;  /* 0x0000000000027941 */ /* 0x000fea0003800000 */
.L_x_38190:
        /* <DEDUP_REMOVED lines=44> */
.L_x_38189:
[----:B------:R-:W-:Y:S05]  /*10e80*/  BSYNC B1 ;  /* 0x0000000000017941 */ /* 0x000fea0003800000 */
.L_x_38188:
        /* <DEDUP_REMOVED lines=8> */
.L_x_38184:
        /* <DEDUP_REMOVED lines=12> */
.L_x_38193:
[----:B------:R-:W-:Y:S02]  /*10fd0*/  IMAD.MOV.U32 R179, RZ, RZ, R186 ;  /* 0x000000ffffb37224 */ /* 0x000fe400078e00ba */
.L_x_38194:
[----:B------:R-:W-:Y:S05]  /*10fe0*/  BSYNC B1 ;  /* 0x0000000000017941 */ /* 0x000fea0003800000 */
.L_x_38192:
        /* <DEDUP_REMOVED lines=16> */
.L_x_38198:
[----:B------:R-:W-:Y:S05]  /*110f0*/  BSYNC B2 ;  /* 0x0000000000027941 */ /* 0x000fea0003800000 */
.L_x_38197:
        /* <DEDUP_REMOVED lines=44> */
.L_x_38196:
[----:B------:R-:W-:Y:S05]  /*113c0*/  BSYNC B1 ;  /* 0x0000000000017941 */ /* 0x000fea0003800000 */
.L_x_38195:
        /* <DEDUP_REMOVED lines=11> */
.L_x_38199:
        /* <DEDUP_REMOVED lines=12> */
.L_x_38202:
[----:B------:R-:W-:Y:S02]  /*11540*/  IMAD.MOV.U32 R179, RZ, RZ, R186 ;  /* 0x000000ffffb37224 */ /* 0x000fe400078e00ba */
.L_x_38203:
[----:B------:R-:W-:Y:S05]  /*11550*/  BSYNC B1 ;  /* 0x0000000000017941 */ /* 0x000fea0003800000 */
.L_x_38201:
        /* <DEDUP_REMOVED lines=16> */
.L_x_38207:
[----:B------:R-:W-:Y:S05]  /*11660*/  BSYNC B2 ;  /* 0x0000000000027941 */ /* 0x000fea0003800000 */
.L_x_38206:
        /* <DEDUP_REMOVED lines=44> */
.L_x_38205:
[----:B------:R-:W-:Y:S05]  /*11930*/  BSYNC B1 ;  /* 0x0000000000017941 */ /* 0x000fea0003800000 */
.L_x_38204:
        /* <DEDUP_REMOVED lines=8> */
.L_x_38200:
        /* <DEDUP_REMOVED lines=12> */
.L_x_38209:
[----:B------:R-:W-:Y:S02]  /*11a80*/  IMAD.MOV.U32 R179, RZ, RZ, R186 ;  /* 0x000000ffffb37224 */ /* 0x000fe400078e00ba */
.L_x_38210:
[----:B------:R-:W-:Y:S05]  /*11a90*/  BSYNC B1 ;  /* 0x0000000000017941 */ /* 0x000fea0003800000 */
.L_x_38208:
        /* <DEDUP_REMOVED lines=16> */
.L_x_38214:
[----:B------:R-:W-:Y:S05]  /*11ba0*/  BSYNC B2 ;  /* 0x0000000000027941 */ /* 0x000fea0003800000 */
.L_x_38213:
        /* <DEDUP_REMOVED lines=44> */
.L_x_38212:
[----:B------:R-:W-:Y:S05]  /*11e70*/  BSYNC B1 ;  /* 0x0000000000017941 */ /* 0x000fea0003800000 */
.L_x_38211:
        /* <DEDUP_REMOVED lines=11> */
.L_x_38215:
        /* <DEDUP_REMOVED lines=12> */
.L_x_38218:
[----:B------:R-:W-:Y:S02]  /*11ff0*/  IMAD.MOV.U32 R179, RZ, RZ, R186 ;  /* 0x000000ffffb37224 */ /* 0x000fe400078e00ba */
.L_x_38219:
[----:B------:R-:W-:Y:S05]  /*12000*/  BSYNC B1 ;  /* 0x0000000000017941 */ /* 0x000fea0003800000 */
.L_x_38217:
        /* <DEDUP_REMOVED lines=16> */
.L_x_38223:
[----:B------:R-:W-:Y:S05]  /*12110*/  BSYNC B2 ;  /* 0x0000000000027941 */ /* 0x000fea0003800000 */
.L_x_38222:
        /* <DEDUP_REMOVED lines=44> */
.L_x_38221:
[----:B------:R-:W-:Y:S05]  /*123e0*/  BSYNC B1 ;  /* 0x0000000000017941 */ /* 0x000fea0003800000 */
.L_x_38220:
        /* <DEDUP_REMOVED lines=8> */
.L_x_38216:
        /* <DEDUP_REMOVED lines=27> */
.L_x_38224:
[----:B------:R-:W-:Y:S02]  /*12620*/  IADD3 R177, R177, 0x20, RZ ;  /* 0x00000020b1b17810 */ /* 0x000fe40007ffe0ff */
.L_x_38159:
[----:B------:R-:W-:Y:S05]  /*12630*/  BSYNC B0 ;  /* 0x0000000000007941 */ /* 0x000fea0003800000 */
.L_x_38158:
        /* <DEDUP_REMOVED lines=30> */
.L_x_38228:
[----:B0-----:R-:W-:Y:S02]  /*12820*/  IMAD.MOV.U32 R198, RZ, RZ, R186 ;  /* 0x000000ffffc67224 */ /* 0x001fe400078e00ba */
.L_x_38229:
[----:B------:R-:W-:Y:S05]  /*12830*/  BSYNC B1 ;  /* 0x0000000000017941 */ /* 0x000fea0003800000 */
.L_x_38227:
        /* <DEDUP_REMOVED lines=16> */
.L_x_38233:
[----:B------:R-:W-:Y:S05]  /*12940*/  BSYNC B2 ;  /* 0x0000000000027941 */ /* 0x000fea0003800000 */
.L_x_38232:
        /* <DEDUP_REMOVED lines=44> */
.L_x_38231:
[----:B------:R-:W-:Y:S05]  /*12c10*/  BSYNC B1 ;  /* 0x0000000000017941 */ /* 0x000fea0003800000 */
.L_x_38230:
        /* <DEDUP_REMOVED lines=14> */
.L_x_38234:
        /* <DEDUP_REMOVED lines=12> */
.L_x_38237:
[----:B------:R-:W-:Y:S02]  /*12dc0*/  IMAD.MOV.U32 R179, RZ, RZ, R186 ;  /* 0x000000ffffb37224 */ /* 0x000fe400078e00ba */
.L_x_38238:
[----:B------:R-:W-:Y:S05]  /*12dd0*/  BSYNC B1 ;  /* 0x0000000000017941 */ /* 0x000fea0003800000 */
.L_x_38236:
        /* <DEDUP_REMOVED lines=16> */
.L_x_38242:
[----:B------:R-:W-:Y:S05]  /*12ee0*/  BSYNC B2 ;  /* 0x0000000000027941 */ /* 0x000fea0003800000 */
.L_x_38241:
        /* <DEDUP_REMOVED lines=44> */
.L_x_38240:
[----:B------:R-:W-:Y:S05]  /*131b0*/  BSYNC B1 ;  /* 0x0000000000017941 */ /* 0x000fea0003800000 */
.L_x_38239:
        /* <DEDUP_REMOVED lines=8> */
.L_x_38235:
        /* <DEDUP_REMOVED lines=12> */
.L_x_38244:
[----:B------:R-:W-:Y:S02]  /*13300*/  IMAD.MOV.U32 R179, RZ, RZ, R186 ;  /* 0x000000ffffb37224 */ /* 0x000fe400078e00ba */
.L_x_38245:
[----:B------:R-:W-:Y:S05]  /*13310*/  BSYNC B1 ;  /* 0x0000000000017941 */ /* 0x000fea0003800000 */
.L_x_38243:
        /* <DEDUP_REMOVED lines=16> */
.L_x_38249:
[----:B------:R-:W-:Y:S05]  /*13420*/  BSYNC B2 ;  /* 0x0000000000027941 */ /* 0x000fea0003800000 */
.L_x_38248:
        /* <DEDUP_REMOVED lines=44> */
.L_x_38247:
[----:B------:R-:W-:Y:S05]  /*136f0*/  BSYNC B1 ;  /* 0x0000000000017941 */ /* 0x000fea0003800000 */
.L_x_38246:
        /* <DEDUP_REMOVED lines=11> */
.L_x_38250:
        /* <DEDUP_REMOVED lines=12> */
.L_x_38253:
[----:B------:R-:W-:Y:S02]  /*13870*/  IMAD.MOV.U32 R179, RZ, RZ, R186 ;  /* 0x000000ffffb37224 */ /* 0x000fe400078e00ba */
.L_x_38254:
[----:B------:R-:W-:Y:S05]  /*13880*/  BSYNC B1 ;  /* 0x0000000000017941 */ /* 0x000fea0003800000 */
.L_x_38252:
        /* <DEDUP_REMOVED lines=16> */
.L_x_38258:
[----:B------:R-:W-:Y:S05]  /*13990*/  BSYNC B2 ;  /* 0x0000000000027941 */ /* 0x000fea0003800000 */
.L_x_38257:
        /* <DEDUP_REMOVED lines=44> */
.L_x_38256:
[----:B------:R-:W-:Y:S05]  /*13c60*/  BSYNC B1 ;  /* 0x0000000000017941 */ /* 0x000fea0003800000 */
.L_x_38255:
        /* <DEDUP_REMOVED lines=8> */
.L_x_38251:
        /* <DEDUP_REMOVED lines=12> */
.L_x_38260:
[----:B------:R-:W-:Y:S02]  /*13db0*/  IMAD.MOV.U32 R179, RZ, RZ, R186 ;  /* 0x000000ffffb37224 */ /* 0x000fe400078e00ba */
.L_x_38261:
[----:B------:R-:W-:Y:S05]  /*13dc0*/  BSYNC B1 ;  /* 0x0000000000017941 */ /* 0x000fea0003800000 */
.L_x_38259:
        /* <DEDUP_REMOVED lines=16> */
.L_x_38265:
[----:B------:R-:W-:Y:S05]  /*13ed0*/  BSYNC B2 ;  /* 0x0000000000027941 */ /* 0x000fea0003800000 */
.L_x_38264:
        /* <DEDUP_REMOVED lines=44> */
.L_x_38263:
[----:B------:R-:W-:Y:S05]  /*141a0*/  BSYNC B1 ;  /* 0x0000000000017941 */ /* 0x000fea0003800000 */
.L_x_38262:
        /* <DEDUP_REMOVED lines=11> */
.L_x_38266:
        /* <DEDUP_REMOVED lines=12> */
.L_x_38269:
[----:B------:R-:W-:Y:S02]  /*14320*/  IMAD.MOV.U32 R179, RZ, RZ, R186 ;  /* 0x000000ffffb37224 */ /* 0x000fe400078e00ba */
.L_x_38270:
[----:B------:R-:W-:Y:S05]  /*14330*/  BSYNC B1 ;  /* 0x0000000000017941 */ /* 0x000fea0003800000 */
.L_x_38268:
        /* <DEDUP_REMOVED lines=16> */
.L_x_38274:
[----:B------:R-:W-:Y:S05]  /*14440*/  BSYNC B2 ;  /* 0x0000000000027941 */ /* 0x000fea0003800000 */
.L_x_38273:
        /* <DEDUP_REMOVED lines=44> */
.L_x_38272:
[----:B------:R-:W-:Y:S05]  /*14710*/  BSYNC B1 ;  /* 0x0000000000017941 */ /* 0x000fea0003800000 */
.L_x_38271:
        /* <DEDUP_REMOVED lines=8> */
.L_x_38267:
        /* <DEDUP_REMOVED lines=12> */
.L_x_38276:
[----:B------:R-:W-:Y:S02]  /*14860*/  IMAD.MOV.U32 R179, RZ, RZ, R186 ;  /* 0x000000ffffb37224 */ /* 0x000fe400078e00ba */
.L_x_38277:
[----:B------:R-:W-:Y:S05]  /*14870*/  BSYNC B1 ;  /* 0x0000000000017941 */ /* 0x000fea0003800000 */
.L_x_38275:
        /* <DEDUP_REMOVED lines=16> */
.L_x_38281:
[----:B------:R-:W-:Y:S05]  /*14980*/  BSYNC B2 ;  /* 0x0000000000027941 */ /* 0x000fea0003800000 */
.L_x_38280:
        /* <DEDUP_REMOVED lines=44> */
.L_x_38279:
[----:B------:R-:W-:Y:S05]  /*14c50*/  BSYNC B1 ;  /* 0x0000000000017941 */ /* 0x000fea0003800000 */
.L_x_38278:
        /* <DEDUP_REMOVED lines=11> */
.L_x_38282:
        /* <DEDUP_REMOVED lines=12> */
.L_x_38285:
[----:B------:R-:W-:Y:S02]  /*14dd0*/  IMAD.MOV.U32 R179, RZ, RZ, R186 ;  /* 0x000000ffffb37224 */ /* 0x000fe400078e00ba */
.L_x_38286:
[----:B------:R-:W-:Y:S05]  /*14de0*/  BSYNC B1 ;  /* 0x0000000000017941 */ /* 0x000fea0003800000 */
.L_x_38284:
        /* <DEDUP_REMOVED lines=16> */
.L_x_38290:
[----:B------:R-:W-:Y:S05]  /*14ef0*/  BSYNC B2 ;  /* 0x0000000000027941 */ /* 0x000fea0003800000 */
.L_x_38289:
        /* <DEDUP_REMOVED lines=44> */
.L_x_38288:
[----:B------:R-:W-:Y:S05]  /*151c0*/  BSYNC B1 ;  /* 0x0000000000017941 */ /* 0x000fea0003800000 */
.L_x_38287:
        /* <DEDUP_REMOVED lines=8> */
.L_x_38283:
        /* <DEDUP_REMOVED lines=27> */
.L_x_38291:
[----:B------:R-:W-:Y:S02]  /*15400*/  IADD3 R177, R177, 0x20, RZ ;  /* 0x00000020b1b17810 */ /* 0x000fe40007ffe0ff */
.L_x_38226:
[----:B------:R-:W-:Y:S05]  /*15410*/  BSYNC B0 ;  /* 0x0000000000007941 */ /* 0x000fea0003800000 */
.L_x_38225:
        /* <DEDUP_REMOVED lines=30> */
.L_x_38295:
[----:B0-----:R-:W-:Y:S02]  /*15600*/  MOV R198, R186 ;  /* 0x000000ba00c67202 */ /* 0x001fe40000000f00 */
.L_x_38296:
[----:B------:R-:W-:Y:S05]  /*15610*/  BSYNC B1 ;  /* 0x0000000000017941 */ /* 0x000fea0003800000 */
.L_x_38294:
        /* <DEDUP_REMOVED lines=16> */
.L_x_38300:
[----:B------:R-:W-:Y:S05]  /*15720*/  BSYNC B2 ;  /* 0x0000000000027941 */ /* 0x000fea0003800000 */
.L_x_38299:
        /* <DEDUP_REMOVED lines=44> */
.L_x_38298:
[----:B------:R-:W-:Y:S05]  /*159f0*/  BSYNC B1 ;  /* 0x0000000000017941 */ /* 0x000fea0003800000 */
.L_x_38297:
        /* <DEDUP_REMOVED lines=14> */
.L_x_38301:
        /* <DEDUP_REMOVED lines=12> */
.L_x_38304:
[----:B------:R-:W-:Y:S02]  /*15ba0*/  IMAD.MOV.U32 R179, RZ, RZ, R186 ;  /* 0x000000ffffb37224 */ /* 0x000fe400078e00ba */
.L_x_38305:
[----:B------:R-:W-:Y:S05]  /*15bb0*/  BSYNC B1 ;  /* 0x0000000000017941 */ /* 0x000fea0003800000 */
.L_x_38303:
        /* <DEDUP_REMOVED lines=16> */
.L_x_38309:
[----:B------:R-:W-:Y:S05]  /*15cc0*/  BSYNC B2 ;  /* 0x0000000000027941 */ /* 0x000fea0003800000 */
.L_x_38308:
        /* <DEDUP_REMOVED lines=44> */
.L_x_38307:
[----:B------:R-:W-:Y:S05]  /*15f90*/  BSYNC B1 ;  /* 0x0000000000017941 */ /* 0x000fea0003800000 */
.L_x_38306:
        /* <DEDUP_REMOVED lines=8> */
.L_x_38302:
        /* <DEDUP_REMOVED lines=12> */
.L_x_38311:
[----:B------:R-:W-:Y:S02]  /*160e0*/  IMAD.MOV.U32 R179, RZ, RZ, R186 ;  /* 0x000000ffffb37224 */ /* 0x000fe400078e00ba */
.L_x_38312:
[----:B------:R-:W-:Y:S05]  /*160f0*/  BSYNC B1 ;  /* 0x0000000000017941 */ /* 0x000fea0003800000 */
.L_x_38310:
        /* <DEDUP_REMOVED lines=16> */
.L_x_38316:
[----:B------:R-:W-:Y:S05]  /*16200*/  BSYNC B2 ;  /* 0x0000000000027941 */ /* 0x000fea0003800000 */
.L_x_38315:
        /* <DEDUP_REMOVED lines=44> */
.L_x_38314:
[----:B------:R-:W-:Y:S05]  /*164d0*/  BSYNC B1 ;  /* 0x0000000000017941 */ /* 0x000fea0003800000 */
.L_x_38313:
        /* <DEDUP_REMOVED lines=11> */
.L_x_38317:
        /* <DEDUP_REMOVED lines=12> */
.L_x_38320:
[----:B------:R-:W-:Y:S02]  /*16650*/  IMAD.MOV.U32 R179, RZ, RZ, R186 ;  /* 0x000000ffffb37224 */ /* 0x000fe400078e00ba */
.L_x_38321:
[----:B------:R-:W-:Y:S05]  /*16660*/  BSYNC B1 ;  /* 0x0000000000017941 */ /* 0x000fea0003800000 */
.L_x_38319:
        /* <DEDUP_REMOVED lines=16> */
.L_x_38325:
[----:B------:R-:W-:Y:S05]  /*16770*/  BSYNC B2 ;  /* 0x0000000000027941 */ /* 0x000fea0003800000 */
.L_x_38324:
        /* <DEDUP_REMOVED lines=44> */
.L_x_38323:
[----:B------:R-:W-:Y:S05]  /*16a40*/  BSYNC B1 ;  /* 0x0000000000017941 */ /* 0x000fea0003800000 */
.L_x_38322:
        /* <DEDUP_REMOVED lines=8> */
.L_x_38318:
        /* <DEDUP_REMOVED lines=12> */
.L_x_38327:
[----:B------:R-:W-:Y:S02]  /*16b90*/  IMAD.MOV.U32 R179, RZ, RZ, R186 ;  /* 0x000000ffffb37224 */ /* 0x000fe400078e00ba */
.L_x_38328:
[----:B------:R-:W-:Y:S05]  /*16ba0*/  BSYNC B1 ;  /* 0x0000000000017941 */ /* 0x000fea0003800000 */
.L_x_38326:
        /* <DEDUP_REMOVED lines=16> */
.L_x_38332:
[----:B------:R-:W-:Y:S05]  /*16cb0*/  BSYNC B2 ;  /* 0x0000000000027941 */ /* 0x000fea0003800000 */
.L_x_38331:
        /* <DEDUP_REMOVED lines=44> */
.L_x_38330:
[----:B------:R-:W-:Y:S05]  /*16f80*/  BSYNC B1 ;  /* 0x0000000000017941 */ /* 0x000fea0003800000 */
.L_x_38329:
        /* <DEDUP_REMOVED lines=11> */
.L_x_38333:
        /* <DEDUP_REMOVED lines=12> */
.L_x_38336:
[----:B------:R-:W-:Y:S02]  /*17100*/  IMAD.MOV.U32 R179, RZ, RZ, R186 ;  /* 0x000000ffffb37224 */ /* 0x000fe400078e00ba */
.L_x_38337:
[----:B------:R-:W-:Y:S05]  /*17110*/  BSYNC B1 ;  /* 0x0000000000017941 */ /* 0x000fea0003800000 */
.L_x_38335:
        /* <DEDUP_REMOVED lines=16> */
.L_x_38341:
[----:B------:R-:W-:Y:S05]  /*17220*/  BSYNC B2 ;  /* 0x0000000000027941 */ /* 0x000fea0003800000 */
.L_x_38340:
        /* <DEDUP_REMOVED lines=44> */
.L_x_38339:
[----:B------:R-:W-:Y:S05]  /*174f0*/  BSYNC B1 ;  /* 0x0000000000017941 */ /* 0x000fea0003800000 */
.L_x_38338:
        /* <DEDUP_REMOVED lines=8> */
.L_x_38334:
        /* <DEDUP_REMOVED lines=12> */
.L_x_38343:
[----:B------:R-:W-:Y:S02]  /*17640*/  IMAD.MOV.U32 R179, RZ, RZ, R186 ;  /* 0x000000ffffb37224 */ /* 0x000fe400078e00ba */
.L_x_38344:
[----:B------:R-:W-:Y:S05]  /*17650*/  BSYNC B1 ;  /* 0x0000000000017941 */ /* 0x000fea0003800000 */
.L_x_38342:
        /* <DEDUP_REMOVED lines=16> */
.L_x_38348:
[----:B------:R-:W-:Y:S05]  /*17760*/  BSYNC B2 ;  /* 0x0000000000027941 */ /* 0x000fea0003800000 */
.L_x_38347:
        /* <DEDUP_REMOVED lines=44> */
.L_x_38346:
[----:B------:R-:W-:Y:S05]  /*17a30*/  BSYNC B1 ;  /* 0x0000000000017941 */ /* 0x000fea0003800000 */
.L_x_38345:
        /* <DEDUP_REMOVED lines=11> */
.L_x_38349:
        /* <DEDUP_REMOVED lines=12> */
.L_x_38352:
[----:B------:R-:W-:Y:S02]  /*17bb0*/  IMAD.MOV.U32 R179, RZ, RZ, R186 ;  /* 0x000000ffffb37224 */ /* 0x000fe400078e00ba */
.L_x_38353:
[----:B------:R-:W-:Y:S05]  /*17bc0*/  BSYNC B1 ;  /* 0x0000000000017941 */ /* 0x000fea0003800000 */
.L_x_38351:
        /* <DEDUP_REMOVED lines=16> */
.L_x_38357:
[----:B------:R-:W-:Y:S05]  /*17cd0*/  BSYNC B2 ;  /* 0x0000000000027941 */ /* 0x000fea0003800000 */
.L_x_38356:
        /* <DEDUP_REMOVED lines=44> */
.L_x_38355:
[----:B------:R-:W-:Y:S05]  /*17fa0*/  BSYNC B1 ;  /* 0x0000000000017941 */ /* 0x000fea0003800000 */
.L_x_38354:
        /* <DEDUP_REMOVED lines=8> */
.L_x_38350:
        /* <DEDUP_REMOVED lines=27> */
.L_x_38358:
[----:B------:R-:W-:Y:S02]  /*181e0*/  IADD3 R177, R177, 0x20, RZ ;  /* 0x00000020b1b17810 */ /* 0x000fe40007ffe0ff */
.L_x_38293:
[----:B------:R-:W-:Y:S05]  /*181f0*/  BSYNC B0 ;  /* 0x0000000000007941 */ /* 0x000fea0003800000 */
.L_x_38292:
        /* <DEDUP_REMOVED lines=30> */
.L_x_38362:
[----:B0-----:R-:W-:Y:S02]  /*183e0*/  IMAD.MOV.U32 R198, RZ, RZ, R186 ;  /* 0x000000ffffc67224 */ /* 0x001fe400078e00ba */
.L_x_38363:
[----:B------:R-:W-:Y:S05]  /*183f0*/  BSYNC B1 ;  /* 0x0000000000017941 */ /* 0x000fea0003800000 */
.L_x_38361:
        /* <DEDUP_REMOVED lines=16> */
.L_x_38367:
[----:B------:R-:W-:Y:S05]  /*18500*/  BSYNC B2 ;  /* 0x0000000000027941 */ /* 0x000fea0003800000 */
.L_x_38366:
        /* <DEDUP_REMOVED lines=44> */
.L_x_38365:
[----:B------:R-:W-:Y:S05]  /*187d0*/  BSYNC B1 ;  /* 0x0000000000017941 */ /* 0x000fea0003800000 */
.L_x_38364:
        /* <DEDUP_REMOVED lines=14> */
.L_x_38368:
        /* <DEDUP_REMOVED lines=12> */
.L_x_38371:
[----:B------:R-:W-:Y:S02]  /*18980*/  IMAD.MOV.U32 R179, RZ, RZ, R186 ;  /* 0x000000ffffb37224 */ /* 0x000fe400078e00ba */
.L_x_38372:
[----:B------:R-:W-:Y:S05]  /*18990*/  BSYNC B1 ;  /* 0x0000000000017941 */ /* 0x000fea0003800000 */
.L_x_38370:
        /* <DEDUP_REMOVED lines=16> */
.L_x_38376:
[----:B------:R-:W-:Y:S05]  /*18aa0*/  BSYNC B2 ;  /* 0x0000000000027941 */ /* 0x000fea0003800000 */
.L_x_38375:
        /* <DEDUP_REMOVED lines=44> */
.L_x_38374:
[----:B------:R-:W-:Y:S05]  /*18d70*/  BSYNC B1 ;  /* 0x0000000000017941 */ /* 0x000fea0003800000 */
.L_x_38373:
        /* <DEDUP_REMOVED lines=8> */
.L_x_38369:
        /* <DEDUP_REMOVED lines=12> */
.L_x_38378:
[----:B------:R-:W-:Y:S02]  /*18ec0*/  IMAD.MOV.U32 R179, RZ, RZ, R186 ;  /* 0x000000ffffb37224 */ /* 0x000fe400078e00ba */
.L_x_38379:
[----:B------:R-:W-:Y:S05]  /*18ed0*/  BSYNC B1 ;  /* 0x0000000000017941 */ /* 0x000fea0003800000 */
.L_x_38377:
        /* <DEDUP_REMOVED lines=16> */
.L_x_38383:
[----:B------:R-:W-:Y:S05]  /*18fe0*/  BSYNC B2 ;  /* 0x0000000000027941 */ /* 0x000fea0003800000 */
.L_x_38382:
        /* <DEDUP_REMOVED lines=44> */
.L_x_38381:
[----:B------:R-:W-:Y:S05]  /*192b0*/  BSYNC B1 ;  /* 0x0000000000017941 */ /* 0x000fea0003800000 */
.L_x_38380:
        /* <DEDUP_REMOVED lines=11> */
.L_x_38384:
        /* <DEDUP_REMOVED lines=12> */
.L_x_38387:
[----:B------:R-:W-:Y:S02]  /*19430*/  IMAD.MOV.U32 R179, RZ, RZ, R186 ;  /* 0x000000ffffb37224 */ /* 0x000fe400078e00ba */
.L_x_38388:
[----:B------:R-:W-:Y:S05]  /*19440*/  BSYNC B1 ;  /* 0x0000000000017941 */ /* 0x000fea0003800000 */
.L_x_38386:
        /* <DEDUP_REMOVED lines=16> */
.L_x_38392:
[----:B------:R-:W-:Y:S05]  /*19550*/  BSYNC B2 ;  /* 0x0000000000027941 */ /* 0x000fea0003800000 */
.L_x_38391:
        /* <DEDUP_REMOVED lines=44> */
.L_x_38390:
[----:B------:R-:W-:Y:S05]  /*19820*/  BSYNC B1 ;  /* 0x0000000000017941 */ /* 0x000fea0003800000 */
.L_x_38389:
        /* <DEDUP_REMOVED lines=8> */
.L_x_38385:
        /* <DEDUP_REMOVED lines=12> */
.L_x_38394:
[----:B------:R-:W-:Y:S02]  /*19970*/  IMAD.MOV.U32 R179, RZ, RZ, R186 ;  /* 0x000000ffffb37224 */ /* 0x000fe400078e00ba */
.L_x_38395:
[----:B------:R-:W-:Y:S05]  /*19980*/  BSYNC B1 ;  /* 0x0000000000017941 */ /* 0x000fea0003800000 */
.L_x_38393:
        /* <DEDUP_REMOVED lines=16> */
.L_x_38399:
[----:B------:R-:W-:Y:S05]  /*19a90*/  BSYNC B2 ;  /* 0x0000000000027941 */ /* 0x000fea0003800000 */
.L_x_38398:
        /* <DEDUP_REMOVED lines=44> */
.L_x_38397:
[----:B------:R-:W-:Y:S05]  /*19d60*/  BSYNC B1 ;  /* 0x0000000000017941 */ /* 0x000fea0003800000 */
.L_x_38396:
        /* <DEDUP_REMOVED lines=11> */
.L_x_38400:
        /* <DEDUP_REMOVED lines=12> */
.L_x_38403:
[----:B------:R-:W-:Y:S02]  /*19ee0*/  IMAD.MOV.U32 R179, RZ, RZ, R186 ;  /* 0x000000ffffb37224 */ /* 0x000fe400078e00ba */
.L_x_38404:
[----:B------:R-:W-:Y:S05]  /*19ef0*/  BSYNC B1 ;  /* 0x0000000000017941 */ /* 0x000fea0003800000 */
.L_x_38402:
        /* <DEDUP_REMOVED lines=16> */
.L_x_38408:
[----:B------:R-:W-:Y:S05]  /*1a000*/  BSYNC B2 ;  /* 0x0000000000027941 */ /* 0x000fea0003800000 */
.L_x_38407:
        /* <DEDUP_REMOVED lines=44> */
.L_x_38406:
[----:B------:R-:W-:Y:S05]  /*1a2d0*/  BSYNC B1 ;  /* 0x0000000000017941 */ /* 0x000fea0003800000 */
.L_x_38405:
        /* <DEDUP_REMOVED lines=8> */
.L_x_38401:
        /* <DEDUP_REMOVED lines=12> */
.L_x_38410:
[----:B------:R-:W-:Y:S02]  /*1a420*/  IMAD.MOV.U32 R179, RZ, RZ, R186 ;  /* 0x000000ffffb37224 */ /* 0x000fe400078e00ba */
.L_x_38411:
[----:B------:R-:W-:Y:S05]  /*1a430*/  BSYNC B1 ;  /* 0x0000000000017941 */ /* 0x000fea0003800000 */
.L_x_38409:
        /* <DEDUP_REMOVED lines=16> */
.L_x_38415:
[----:B------:R-:W-:Y:S05]  /*1a540*/  BSYNC B2 ;  /* 0x0000000000027941 */ /* 0x000fea0003800000 */
.L_x_38414:
        /* <DEDUP_REMOVED lines=44> */
.L_x_38413:
[----:B------:R-:W-:Y:S05]  /*1a810*/  BSYNC B1 ;  /* 0x0000000000017941 */ /* 0x000fea0003800000 */
.L_x_38412:
        /* <DEDUP_REMOVED lines=11> */
.L_x_38416:
        /* <DEDUP_REMOVED lines=12> */
.L_x_38419:
[----:B------:R-:W-:Y:S02]  /*1a990*/  IMAD.MOV.U32 R179, RZ, RZ, R186 ;  /* 0x000000ffffb37224 */ /* 0x000fe400078e00ba */
.L_x_38420:
[----:B------:R-:W-:Y:S05]  /*1a9a0*/  BSYNC B1 ;  /* 0x0000000000017941 */ /* 0x000fea0003800000 */
.L_x_38418:
        /* <DEDUP_REMOVED lines=16> */
.L_x_38424:
[----:B------:R-:W-:Y:S05]  /*1aab0*/  BSYNC B2 ;  /* 0x0000000000027941 */ /* 0x000fea0003800000 */
.L_x_38423:
        /* <DEDUP_REMOVED lines=44> */
.L_x_38422:
[----:B------:R-:W-:Y:S05]  /*1ad80*/  BSYNC B1 ;  /* 0x0000000000017941 */ /* 0x000fea0003800000 */
.L_x_38421:
        /* <DEDUP_REMOVED lines=8> */
.L_x_38417:
        /* <DEDUP_REMOVED lines=27> */
.L_x_38425:
[----:B------:R-:W-:Y:S02]  /*1afc0*/  IADD3 R177, R177, 0x20, RZ ;  /* 0x00000020b1b17810 */ /* 0x000fe40007ffe0ff */
.L_x_38360:
[----:B------:R-:W-:Y:S05]  /*1afd0*/  BSYNC B0 ;  /* 0x0000000000007941 */ /* 0x000fea0003800000 */
.L_x_38359:
        /* <DEDUP_REMOVED lines=30> */
.L_x_38429:
[----:B0-----:R-:W-:Y:S02]  /*1b1c0*/  IMAD.MOV.U32 R198, RZ, RZ, R186 ;  /* 0x000000ffffc67224 */ /* 0x001fe400078e00ba */
.L_x_38430:
[----:B------:R-:W-:Y:S05]  /*1b1d0*/  BSYNC B1 ;  /* 0x0000000000017941 */ /* 0x000fea0003800000 */
.L_x_38428:
        /* <DEDUP_REMOVED lines=16> */
.L_x_38434:
[----:B------:R-:W-:Y:S05]  /*1b2e0*/  BSYNC B2 ;  /* 0x0000000000027941 */ /* 0x000fea0003800000 */
.L_x_38433:
        /* <DEDUP_REMOVED lines=44> */
.L_x_38432:
[----:B------:R-:W-:Y:S05]  /*1b5b0*/  BSYNC B1 ;  /* 0x0000000000017941 */ /* 0x000fea0003800000 */
.L_x_38431:
        /* <DEDUP_REMOVED lines=14> */
.L_x_38435:
        /* <DEDUP_REMOVED lines=12> */
.L_x_38438:
[----:B------:R-:W-:Y:S02]  /*1b760*/  IMAD.MOV.U32 R179, RZ, RZ, R186 ;  /* 0x000000ffffb37224 */ /* 0x000fe400078e00ba */
.L_x_38439:
[----:B------:R-:W-:Y:S05]  /*1b770*/  BSYNC B1 ;  /* 0x0000000000017941 */ /* 0x000fea0003800000 */
.L_x_38437:
        /* <DEDUP_REMOVED lines=16> */
.L_x_38443:
[----:B------:R-:W-:Y:S05]  /*1b880*/  BSYNC B2 ;  /* 0x0000000000027941 */ /* 0x000fea0003800000 */
.L_x_38442:
        /* <DEDUP_REMOVED lines=44> */
.L_x_38441:
[----:B------:R-:W-:Y:S05]  /*1bb50*/  BSYNC B1 ;  /* 0x0000000000017941 */ /* 0x000fea0003800000 */
.L_x_38440:
        /* <DEDUP_REMOVED lines=8> */
.L_x_38436:
        /* <DEDUP_REMOVED lines=12> */
.L_x_38445:
[----:B------:R-:W-:Y:S02]  /*1bca0*/  IMAD.MOV.U32 R179, RZ, RZ, R186 ;  /* 0x000000ffffb37224 */ /* 0x000fe400078e00ba */
.L_x_38446:
[----:B------:R-:W-:Y:S05]  /*1bcb0*/  BSYNC B1 ;  /* 0x0000000000017941 */ /* 0x000fea0003800000 */
.L_x_38444:
        /* <DEDUP_REMOVED lines=16> */
.L_x_38450:
[----:B------:R-:W-:Y:S05]  /*1bdc0*/  BSYNC B2 ;  /* 0x0000000000027941 */ /* 0x000fea0003800000 */
.L_x_38449:
        /* <DEDUP_REMOVED lines=44> */
.L_x_38448:
[----:B------:R-:W-:Y:S05]  /*1c090*/  BSYNC B1 ;  /* 0x0000000000017941 */ /* 0x000fea0003800000 */
.L_x_38447:
        /* <DEDUP_REMOVED lines=11> */
.L_x_38451:
        /* <DEDUP_REMOVED lines=12> */
.L_x_38454:
[----:B------:R-:W-:Y:S02]  /*1c210*/  IMAD.MOV.U32 R179, RZ, RZ, R186 ;  /* 0x000000ffffb37224 */ /* 0x000fe400078e00ba */
.L_x_38455:
[----:B------:R-:W-:Y:S05]  /*1c220*/  BSYNC B1 ;  /* 0x0000000000017941 */ /* 0x000fea0003800000 */
.L_x_38453:
        /* <DEDUP_REMOVED lines=16> */
.L_x_38459:
[----:B------:R-:W-:Y:S05]  /*1c330*/  BSYNC B2 ;  /* 0x0000000000027941 */ /* 0x000fea0003800000 */
.L_x_38458:
        /* <DEDUP_REMOVED lines=44> */
.L_x_38457:
[----:B------:R-:W-:Y:S05]  /*1c600*/  BSYNC B1 ;  /* 0x0000000000017941 */ /* 0x000fea0003800000 */
.L_x_38456:
        /* <DEDUP_REMOVED lines=8> */
.L_x_38452:
        /* <DEDUP_REMOVED lines=12> */
.L_x_38461:
[----:B------:R-:W-:Y:S02]  /*1c750*/  IMAD.MOV.U32 R179, RZ, RZ, R186 ;  /* 0x000000ffffb37224 */ /* 0x000fe400078e00ba */
.L_x_38462:
[----:B------:R-:W-:Y:S05]  /*1c760*/  BSYNC B1 ;  /* 0x0000000000017941 */ /* 0x000fea0003800000 */
.L_x_38460:
        /* <DEDUP_REMOVED lines=16> */
.L_x_38466:
[----:B------:R-:W-:Y:S05]  /*1c870*/  BSYNC B2 ;  /* 0x0000000000027941 */ /* 0x000fea0003800000 */
.L_x_38465:
        /* <DEDUP_REMOVED lines=44> */
.L_x_38464:
[----:B------:R-:W-:Y:S05]  /*1cb40*/  BSYNC B1 ;  /* 0x0000000000017941 */ /* 0x000fea0003800000 */
.L_x_38463:
        /* <DEDUP_REMOVED lines=11> */
.L_x_38467:
        /* <DEDUP_REMOVED lines=12> */
.L_x_38470:
[----:B------:R-:W-:Y:S02]  /*1ccc0*/  IMAD.MOV.U32 R179, RZ, RZ, R186 ;  /* 0x000000ffffb37224 */ /* 0x000fe400078e00ba */
.L_x_38471:
[----:B------:R-:W-:Y:S05]  /*1ccd0*/  BSYNC B1 ;  /* 0x0000000000017941 */ /* 0x000fea0003800000 */
.L_x_38469:
        /* <DEDUP_REMOVED lines=16> */
.L_x_38475:
[----:B------:R-:W-:Y:S05]  /*1cde0*/  BSYNC B2 ;  /* 0x0000000000027941 */ /* 0x000fea0003800000 */
.L_x_38474:
        /* <DEDUP_REMOVED lines=44> */
.L_x_38473:
[----:B------:R-:W-:Y:S05]  /*1d0b0*/  BSYNC B1 ;  /* 0x0000000000017941 */ /* 0x000fea0003800000 */
.L_x_38472:
        /* <DEDUP_REMOVED lines=8> */
.L_x_38468:
        /* <DEDUP_REMOVED lines=12> */
.L_x_38477:
[----:B------:R-:W-:Y:S02]  /*1d200*/  IMAD.MOV.U32 R179, RZ, RZ, R186 ;  /* 0x000000ffffb37224 */ /* 0x000fe400078e00ba */
.L_x_38478:
[----:B------:R-:W-:Y:S05]  /*1d210*/  BSYNC B1 ;  /* 0x0000000000017941 */ /* 0x000fea0003800000 */
.L_x_38476:
        /* <DEDUP_REMOVED lines=16> */
.L_x_38482:
[----:B------:R-:W-:Y:S05]  /*1d320*/  BSYNC B2 ;  /* 0x0000000000027941 */ /* 0x000fea0003800000 */
.L_x_38481:
        /* <DEDUP_REMOVED lines=44> */
.L_x_38480:
[----:B------:R-:W-:Y:S05]  /*1d5f0*/  BSYNC B1 ;  /* 0x0000000000017941 */ /* 0x000fea0003800000 */
.L_x_38479:
        /* <DEDUP_REMOVED lines=11> */
.L_x_38483:
        /* <DEDUP_REMOVED lines=12> */
.L_x_38486:
[----:B------:R-:W-:Y:S02]  /*1d770*/  IMAD.MOV.U32 R179, RZ, RZ, R186 ;  /* 0x000000ffffb37224 */ /* 0x000fe400078e00ba */
.L_x_38487:
[----:B------:R-:W-:Y:S05]  /*1d780*/  BSYNC B1 ;  /* 0x0000000000017941 */ /* 0x000fea0003800000 */
.L_x_38485:
        /* <DEDUP_REMOVED lines=16> */
.L_x_38491:
[----:B------:R-:W-:Y:S05]  /*1d890*/  BSYNC B2 ;  /* 0x0000000000027941 */ /* 0x000fea0003800000 */
.L_x_38490:
        /* <DEDUP_REMOVED lines=44> */
.L_x_38489:
[----:B------:R-:W-:Y:S05]  /*1db60*/  BSYNC B1 ;  /* 0x0000000000017941 */ /* 0x000fea0003800000 */
.L_x_38488:
        /* <DEDUP_REMOVED lines=8> */
.L_x_38484:
        /* <DEDUP_REMOVED lines=27> */
.L_x_38492:
[----:B------:R-:W-:Y:S02]  /*1dda0*/  IADD3 R177, R177, 0x20, RZ ;  /* 0x00000020b1b17810 */ /* 0x000fe40007ffe0ff */
.L_x_38427:
[----:B------:R-:W-:Y:S05]  /*1ddb0*/  BSYNC B0 ;  /* 0x0000000000007941 */ /* 0x000fea0003800000 */
.L_x_38426:
        /* <DEDUP_REMOVED lines=30> */
.L_x_38496:
[----:B0-----:R-:W-:Y:S02]  /*1dfa0*/  IMAD.MOV.U32 R198, RZ, RZ, R186 ;  /* 0x000000ffffc67224 */ /* 0x001fe400078e00ba */
.L_x_38497:
[----:B------:R-:W-:Y:S05]  /*1dfb0*/  BSYNC B1 ;  /* 0x0000000000017941 */ /* 0x000fea0003800000 */
.L_x_38495:
        /* <DEDUP_REMOVED lines=16> */
.L_x_38501:
[----:B------:R-:W-:Y:S05]  /*1e0c0*/  BSYNC B2 ;  /* 0x0000000000027941 */ /* 0x000fea0003800000 */
.L_x_38500:
        /* <DEDUP_REMOVED lines=44> */
.L_x_38499:
[----:B------:R-:W-:Y:S05]  /*1e390*/  BSYNC B1 ;  /* 0x0000000000017941 */ /* 0x000fea0003800000 */
.L_x_38498:
        /* <DEDUP_REMOVED lines=11> */
[----:B------:R-:W-:Y:S01]  /*1e450*/  MOV R183, R196 ;  /* 0x000000c400b77202 */ /* 0x000fe20000000f00 */
[----:B------:R-:W-:Y:S01]  /*1e460*/  FADD.FTZ R168, R124, R168 ;  /* 0x000000a87ca87221 */ /* 0x000fe20000010000 */
[----:B------:R-:W-:Y:S05]  /*1e470*/  BRA `(.L_x_38503) ;  /* 0x0000054000007947 */ /* 0x000fea0003800000 */
.L_x_38502:
        /* <DEDUP_REMOVED lines=12> */
.L_x_38505:
[----:B------:R-:W-:Y:S02]  /*1e540*/  IMAD.MOV.U32 R179, RZ, RZ, R186 ;  /* 0x000000ffffb37224 */ /* 0x000fe400078e00ba */
.L_x_38506:
[----:B------:R-:W-:Y:S05]  /*1e550*/  BSYNC B1 ;  /* 0x0000000000017941 */ /* 0x000fea0003800000 */
.L_x_38504:
        /* <DEDUP_REMOVED lines=16> */
.L_x_38510:
[----:B------:R-:W-:Y:S05]  /*1e660*/  BSYNC B2 ;  /* 0x0000000000027941 */ /* 0x000fea0003800000 */
.L_x_38509:
        /* <DEDUP_REMOVED lines=44> */
.L_x_38508:
[----:B------:R-:W-:Y:S05]  /*1e930*/  BSYNC B1 ;  /* 0x0000000000017941 */ /* 0x000fea0003800000 */
.L_x_38507:
        /* <DEDUP_REMOVED lines=8> */
.L_x_38503:
        /* <DEDUP_REMOVED lines=12> */
.L_x_38512:
[----:B------:R-:W-:Y:S02]  /*1ea80*/  IMAD.MOV.U32 R179, RZ, RZ, R186 ;  /* 0x000000ffffb37224 */ /* 0x000fe400078e00ba */
.L_x_38513:
[----:B------:R-:W-:Y:S05]  /*1ea90*/  BSYNC B1 ;  /* 0x0000000000017941 */ /* 0x000fea0003800000 */
.L_x_38511:
        /* <DEDUP_REMOVED lines=16> */
.L_x_38517:
[----:B------:R-:W-:Y:S05]  /*1eba0*/  BSYNC B2 ;  /* 0x0000000000027941 */ /* 0x000fea0003800000 */
.L_x_38516:
        /* <DEDUP_REMOVED lines=44> */
.L_x_38515:
[----:B------:R-:W-:Y:S05]  /*1ee70*/  BSYNC B1 ;  /* 0x0000000000017941 */ /* 0x000fea0003800000 */
.L_x_38514:
        /* <DEDUP_REMOVED lines=11> */
.L_x_38518:
        /* <DEDUP_REMOVED lines=12> */
.L_x_38521:
[----:B------:R-:W-:Y:S02]  /*1eff0*/  IMAD.MOV.U32 R179, RZ, RZ, R186 ;  /* 0x000000ffffb37224 */ /* 0x000fe400078e00ba */
.L_x_38522:
[----:B------:R-:W-:Y:S05]  /*1f000*/  BSYNC B1 ;  /* 0x0000000000017941 */ /* 0x000fea0003800000 */
.L_x_38520:
        /* <DEDUP_REMOVED lines=16> */
.L_x_38526:
[----:B------:R-:W-:Y:S05]  /*1f110*/  BSYNC B2 ;  /* 0x0000000000027941 */ /* 0x000fea0003800000 */
.L_x_38525:
        /* <DEDUP_REMOVED lines=44> */
.L_x_38524:
[----:B------:R-:W-:Y:S05]  /*1f3e0*/  BSYNC B1 ;  /* 0x0000000000017941 */ /* 0x000fea0003800000 */
.L_x_38523:
        /* <DEDUP_REMOVED lines=8> */
.L_x_38519:
        /* <DEDUP_REMOVED lines=12> */
.L_x_38528:
[----:B------:R-:W-:Y:S02]  /*1f530*/  IMAD.MOV.U32 R179, RZ, RZ, R186 ;  /* 0x000000ffffb37224 */ /* 0x000fe400078e00ba */
.L_x_38529:
[----:B------:R-:W-:Y:S05]  /*1f540*/  BSYNC B1 ;  /* 0x0000000000017941 */ /* 0x000fea0003800000 */
.L_x_38527:
        /* <DEDUP_REMOVED lines=16> */
.L_x_38533:
[----:B------:R-:W-:Y:S05]  /*1f650*/  BSYNC B2 ;  /* 0x0000000000027941 */ /* 0x000fea0003800000 */
.L_x_38532:
        /* <DEDUP_REMOVED lines=44> */
.L_x_38531:
[----:B------:R-:W-:Y:S05]  /*1f920*/  BSYNC B1 ;  /* 0x0000000000017941 */ /* 0x000fea0003800000 */
.L_x_38530:
        /* <DEDUP_REMOVED lines=11> */
.L_x_38534:
        /* <DEDUP_REMOVED lines=12> */
.L_x_38537:
[----:B------:R-:W-:Y:S02]  /*1faa0*/  IMAD.MOV.U32 R179, RZ, RZ, R186 ;  /* 0x000000ffffb37224 */ /* 0x000fe400078e00ba */
.L_x_38538:
[----:B------:R-:W-:Y:S05]  /*1fab0*/  BSYNC B1 ;  /* 0x0000000000017941 */ /* 0x000fea0003800000 */
.L_x_38536:
        /* <DEDUP_REMOVED lines=16> */
.L_x_38542:
[----:B------:R-:W-:Y:S05]  /*1fbc0*/  BSYNC B2 ;  /* 0x0000000000027941 */ /* 0x000fea0003800000 */
.L_x_38541:
        /* <DEDUP_REMOVED lines=44> */
.L_x_38540:
[----:B------:R-:W-:Y:S05]  /*1fe90*/  BSYNC B1 ;  /* 0x0000000000017941 */ /* 0x000fea0003800000 */
.L_x_38539:
        /* <DEDUP_REMOVED lines=8> */
.L_x_38535:
        /* <DEDUP_REMOVED lines=12> */
.L_x_38544:
[----:B------:R-:W-:Y:S02]  /*1ffe0*/  IMAD.MOV.U32 R179, RZ, RZ, R186 ;  /* 0x000000ffffb37224 */ /* 0x000fe400078e00ba */
.L_x_38545:
[----:B------:R-:W-:Y:S05]  /*1fff0*/  BSYNC B1 ;  /* 0x0000000000017941 */ /* 0x000fea0003800000 */
.L_x_38543:
        /* <DEDUP_REMOVED lines=16> */
.L_x_38549:
[----:B------:R-:W-:Y:S05]  /*20100*/  BSYNC B2 ;  /* 0x0000000000027941 */ /* 0x000fea0003800000 */
.L_x_38548:
        /* <DEDUP_REMOVED lines=44> */
.L_x_38547:
[----:B------:R-:W-:Y:S05]  /*203d0*/  BSYNC B1 ;  /* 0x0000000000017941 */ /* 0x000fea0003800000 */
.L_x_38546:
        /* <DEDUP_REMOVED lines=11> */
.L_x_38550:
        /* <DEDUP_REMOVED lines=12> */
.L_x_38553:
[----:B------:R-:W-:Y:S02]  /*20550*/  IMAD.MOV.U32 R179, RZ, RZ, R186 ;  /* 0x000000ffffb37224 */ /* 0x000fe400078e00ba */
.L_x_38554:
[----:B------:R-:W-:Y:S05]  /*20560*/  BSYNC B1 ;  /* 0x0000000000017941 */ /* 0x000fea0003800000 */
.L_x_38552:
        /* <DEDUP_REMOVED lines=16> */
.L_x_38558:
[----:B------:R-:W-:Y:S05]  /*20670*/  BSYNC B2 ;  /* 0x0000000000027941 */ /* 0x000fea0003800000 */
.L_x_38557:
        /* <DEDUP_REMOVED lines=44> */
.L_x_38556:
[----:B------:R-:W-:Y:S05]  /*20940*/  BSYNC B1 ;  /* 0x0000000000017941 */ /* 0x000fea0003800000 */
.L_x_38555:
        /* <DEDUP_REMOVED lines=8> */
.L_x_38551:
        /* <DEDUP_REMOVED lines=27> */
.L_x_38559:
[----:B------:R-:W-:Y:S02]  /*20b80*/  IADD3 R177, R177, 0x20, RZ ;  /* 0x00000020b1b17810 */ /* 0x000fe40007ffe0ff */
.L_x_38494:
[----:B------:R-:W-:Y:S05]  /*20b90*/  BSYNC B0 ;  /* 0x0000000000007941 */ /* 0x000fea0003800000 */
.L_x_38493:
        /* <DEDUP_REMOVED lines=30> */
.L_x_38563:
[----:B0-----:R-:W-:Y:S02]  /*20d80*/  IMAD.MOV.U32 R198, RZ, RZ, R186 ;  /* 0x000000ffffc67224 */ /* 0x001fe400078e00ba */
.L_x_38564:
[----:B------:R-:W-:Y:S05]  /*20d90*/  BSYNC B1 ;  /* 0x0000000000017941 */ /* 0x000fea0003800000 */
.L_x_38562:
        /* <DEDUP_REMOVED lines=16> */
.L_x_38568:
[----:B------:R-:W-:Y:S05]  /*20ea0*/  BSYNC B2 ;  /* 0x0000000000027941 */ /* 0x000fea0003800000 */
.L_x_38567:
        /* <DEDUP_REMOVED lines=44> */
.L_x_38566:
[----:B------:R-:W-:Y:S05]  /*21170*/  BSYNC B1 ;  /* 0x0000000000017941 */ /* 0x000fea0003800000 */
.L_x_38565:
        /* <DEDUP_REMOVED lines=14> */
.L_x_38569:
        /* <DEDUP_REMOVED lines=12> */
.L_x_38572:
[----:B------:R-:W-:Y:S02]  /*21320*/  IMAD.MOV.U32 R179, RZ, RZ, R186 ;  /* 0x000000ffffb37224 */ /* 0x000fe400078e00ba */
.L_x_38573:
[----:B------:R-:W-:Y:S05]  /*21330*/  BSYNC B1 ;  /* 0x0000000000017941 */ /* 0x000fea0003800000 */
.L_x_38571:
        /* <DEDUP_REMOVED lines=16> */
.L_x_38577:
[----:B------:R-:W-:Y:S05]  /*21440*/  BSYNC B2 ;  /* 0x0000000000027941 */ /* 0x000fea0003800000 */
.L_x_38576:
        /* <DEDUP_REMOVED lines=44> */
.L_x_38575:
[----:B------:R-:W-:Y:S05]  /*21710*/  BSYNC B1 ;  /* 0x0000000000017941 */ /* 0x000fea0003800000 */
.L_x_38574:
        /* <DEDUP_REMOVED lines=8> */
.L_x_38570:
        /* <DEDUP_REMOVED lines=12> */
.L_x_38579:
[----:B------:R-:W-:Y:S02]  /*21860*/  MOV R179, R186 ;  /* 0x000000ba00b37202 */ /* 0x000fe40000000f00 */
.L_x_38580:
[----:B------:R-:W-:Y:S05]  /*21870*/  BSYNC B1 ;  /* 0x0000000000017941 */ /* 0x000fea0003800000 */
.L_x_38578:
        /* <DEDUP_REMOVED lines=16> */
.L_x_38584:
[----:B------:R-:W-:Y:S05]  /*21980*/  BSYNC B2 ;  /* 0x0000000000027941 */ /* 0x000fea0003800000 */
.L_x_38583:
        /* <DEDUP_REMOVED lines=44> */
.L_x_38582:
[----:B------:R-:W-:Y:S05]  /*21c50*/  BSYNC B1 ;  /* 0x0000000000017941 */ /* 0x000fea0003800000 */
.L_x_38581:
        /* <DEDUP_REMOVED lines=11> */
.L_x_38585:
        /* <DEDUP_REMOVED lines=12> */
.L_x_38588:
[----:B------:R-:W-:Y:S02]  /*21dd0*/  IMAD.MOV.U32 R179, RZ, RZ, R186 ;  /* 0x000000ffffb37224 */ /* 0x000fe400078e00ba */
.L_x_38589:
[----:B------:R-:W-:Y:S05]  /*21de0*/  BSYNC B1 ;  /* 0x0000000000017941 */ /* 0x000fea0003800000 */
.L_x_38587:
        /* <DEDUP_REMOVED lines=16> */
.L_x_38593:
[----:B------:R-:W-:Y:S05]  /*21ef0*/  BSYNC B2 ;  /* 0x0000000000027941 */ /* 0x000fea0003800000 */
.L_x_38592:
        /* <DEDUP_REMOVED lines=44> */
.L_x_38591:
[----:B------:R-:W-:Y:S05]  /*221c0*/  BSYNC B1 ;  /* 0x0000000000017941 */ /* 0x000fea0003800000 */
.L_x_38590:
        /* <DEDUP_REMOVED lines=8> */
.L_x_38586:
        /* <DEDUP_REMOVED lines=12> */
.L_x_38595:
[----:B------:R-:W-:Y:S02]  /*22310*/  MOV R179, R186 ;  /* 0x000000ba00b37202 */ /* 0x000fe40000000f00 */
.L_x_38596:
[----:B------:R-:W-:Y:S05]  /*22320*/  BSYNC B1 ;  /* 0x0000000000017941 */ /* 0x000fea0003800000 */
.L_x_38594:
        /* <DEDUP_REMOVED lines=16> */
.L_x_38600:
[----:B------:R-:W-:Y:S05]  /*22430*/  BSYNC B2 ;  /* 0x0000000000027941 */ /* 0x000fea0003800000 */
.L_x_38599:
        /* <DEDUP_REMOVED lines=44> */
.L_x_38598:
[----:B------:R-:W-:Y:S05]  /*22700*/  BSYNC B1 ;  /* 0x0000000000017941 */ /* 0x000fea0003800000 */
.L_x_38597:
        /* <DEDUP_REMOVED lines=11> */
.L_x_38601:
        /* <DEDUP_REMOVED lines=12> */
.L_x_38604:
[----:B------:R-:W-:Y:S02]  /*22880*/  IMAD.MOV.U32 R179, RZ, RZ, R186 ;  /* 0x000000ffffb37224 */ /* 0x000fe400078e00ba */
.L_x_38605:
[----:B------:R-:W-:Y:S05]  /*22890*/  BSYNC B1 ;  /* 0x0000000000017941 */ /* 0x000fea0003800000 */
.L_x_38603:
        /* <DEDUP_REMOVED lines=16> */
.L_x_38609:
[----:B------:R-:W-:Y:S05]  /*229a0*/  BSYNC B2 ;  /* 0x0000000000027941 */ /* 0x000fea0003800000 */
.L_x_38608:
        /* <DEDUP_REMOVED lines=44> */
.L_x_38607:
[----:B------:R-:W-:Y:S05]  /*22c70*/  BSYNC B1 ;  /* 0x0000000000017941 */ /* 0x000fea0003800000 */
.L_x_38606:
        /* <DEDUP_REMOVED lines=8> */
.L_x_38602:
        /* <DEDUP_REMOVED lines=12> */
.L_x_38611:
[----:B------:R-:W-:Y:S02]  /*22dc0*/  MOV R179, R186 ;  /* 0x000000ba00b37202 */ /* 0x000fe40000000f00 */
.L_x_38612:
[----:B------:R-:W-:Y:S05]  /*22dd0*/  BSYNC B1 ;  /* 0x0000000000017941 */ /* 0x000fea0003800000 */
.L_x_38610:
        /* <DEDUP_REMOVED lines=16> */
.L_x_38616:
[----:B------:R-:W-:Y:S05]  /*22ee0*/  BSYNC B2 ;  /* 0x0000000000027941 */ /* 0x000fea0003800000 */
.L_x_38615:
        /* <DEDUP_REMOVED lines=44> */
.L_x_38614:
[----:B------:R-:W-:Y:S05]  /*231b0*/  BSYNC B1 ;  /* 0x0000000000017941 */ /* 0x000fea0003800000 */
.L_x_38613:
        /* <DEDUP_REMOVED lines=11> */
.L_x_38617:
        /* <DEDUP_REMOVED lines=12> */
.L_x_38620:
[----:B------:R-:W-:Y:S02]  /*23330*/  IMAD.MOV.U32 R179, RZ, RZ, R186 ;  /* 0x000000ffffb37224 */ /* 0x000fe400078e00ba */
.L_x_38621:
[----:B------:R-:W-:Y:S05]  /*23340*/  BSYNC B1 ;  /* 0x0000000000017941 */ /* 0x000fea0003800000 */
.L_x_38619:
        /* <DEDUP_REMOVED lines=16> */
.L_x_38625:
[----:B------:R-:W-:Y:S05]  /*23450*/  BSYNC B2 ;  /* 0x0000000000027941 */ /* 0x000fea0003800000 */
.L_x_38624:
        /* <DEDUP_REMOVED lines=44> */
.L_x_38623:
[----:B------:R-:W-:Y:S05]  /*23720*/  BSYNC B1 ;  /* 0x0000000000017941 */ /* 0x000fea0003800000 */
.L_x_38622:
        /* <DEDUP_REMOVED lines=8> */
.L_x_38618:
        /* <DEDUP_REMOVED lines=16> */
[----:B0-----:R-:W-:Y:S01]  /*238b0*/  IADD3 R178, P0, R200, c[0x0][0x198], RZ ;  /* 0x00006600c8b27a10 */ /* 0x001fe20007f1e0ff */
[----:B------:R-:W-:Y:S01]  /*238c0*/  IMAD.U32 R194, R2, 0x10000, RZ ;  /* 0x0001000002c27824 */ /* 0x000fe200078e00ff */
[----:B------:R-:W-:Y:S02]  /*238d0*/  LOP3.LUT R196, R3, 0xff, RZ, 0xc0, !PT ;  /* 0x000000ff03c47812 */ /* 0x000fe400078ec0ff */
[----:B------:R-:W-:-:S02]  /*238e0*/  IADD3.X R179, R177, c[0x0][0x19c], RZ, P0, !PT ;  /* 0x00006700b1b37a10 */ /* 0x000fc400007fe4ff */
[----:B------:R-:W-:Y:S02]  /*238f0*/  LOP3.LUT R177, R0, 0xffff, RZ, 0xc0, !PT ;  /* 0x0000ffff00b17812 */ /* 0x000fe400078ec0ff */
[----:B------:R-:W-:-:S04]  /*23900*/  LOP3.LUT R194, R194, 0xff0000, RZ, 0xc0, !PT ;  /* 0x00ff0000c2c27812 */ /* 0x000fc800078ec0ff */
[----:B------:R-:W-:Y:S02]  /*23910*/  LEA R177, R177, R194, 0x18 ;  /* 0x000000c2b1b17211 */ /* 0x000fe400078ec0ff */
[----:B------:R-:W-:-:S03]  /*23920*/  LOP3.LUT R194, R4, 0xff, RZ, 0xc0, !PT ;  /* 0x000000ff04c27812 */ /* 0x000fc600078ec0ff */
[----:B------:R-:W-:-:S04]  /*23930*/  IMAD R177, R196, 0x100, R177 ;  /* 0x00000100c4b17824 */ /* 0x000fc800078e02b1 */
[----:B------:R-:W-:-:S05]  /*23940*/  IMAD.IADD R177, R177, 0x1, R194 ;  /* 0x00000001b1b17824 */ /* 0x000fca00078e02c2 */
[----:B------:R0:W-:Y:S02]  /*23950*/  STG.E [R178.64], R177 ;  /* 0x000000b1b2007986 */ /* 0x0001e4000c101904 */
.L_x_38561:
[----:B------:R-:W-:Y:S05]  /*23960*/  BSYNC B0 ;  /* 0x0000000000007941 */ /* 0x000fea0003800000 */
.L_x_38560:
        /* <DEDUP_REMOVED lines=74> */
.L_x_38654:
        /* <DEDUP_REMOVED lines=10> */
[----:B0-----:R-:W0:Y:S02]  /*23eb0*/  SHFL.BFLY PT, R177, R176, 0x4, 0x1f ;  /* 0x0c801f00b0b17f89 */ /* 0x001e2400000e0000 */
        /* <DEDUP_REMOVED lines=16> */
[----:B------:R-:W-:Y:S01]  /*23fc0*/  FADD.FTZ R196, R134, -R194 ;  /* 0x800000c286c47221 */ /* 0x000fe20000010000 */
[----:B------:R-:W-:Y:S02]  /*23fd0*/  FSEL R176, R176, RZ, P5 ;  /* 0x000000ffb0b07208 */ /* 0x000fe40002800000 */
[----:B------:R-:W-:-:S03]  /*23fe0*/  LOP3.LUT P5, RZ, R190, 0x8, RZ, 0xc0, !PT ;  /* 0x00000008beff7812 */ /* 0x000fc600078ac0ff */
[----:B------:R-:W-:-:S04]  /*23ff0*/  FFMA.FTZ R177, R177, R177, R176 ;  /* 0x000000b1b1b17223 */ /* 0x000fc800000100b0 */
[----:B------:R-:W-:Y:S02]  /*24000*/  FFMA.FTZ R177, R178, R178, R177 ;  /* 0x000000b2b2b17223 */ /* 0x000fe400000100b1 */
[--C-:B------:R-:W-:Y:S02]  /*24010*/  FADD.FTZ R178, R135, -R194.reuse ;  /* 0x800000c287b27221 */ /* 0x100fe40000010000 */
[----:B------:R-:W-:Y:S02]  /*24020*/  FFMA.FTZ R177, R196, R196, R177 ;  /* 0x000000c4c4b17223 */ /* 0x000fe400000100b1 */
[--C-:B------:R-:W-:Y:S02]  /*24030*/  FADD.FTZ R196, R138, -R194.reuse ;  /* 0x800000c28ac47221 */ /* 0x100fe40000010000 */
[----:B------:R-:W-:Y:S01]  /*24040*/  @P4 FFMA.FTZ R176, R178, R178, R177 ;  /* 0x000000b2b2b04223 */ /* 0x000fe200000100b1 */
[----:B------:R-:W-:Y:S01]  /*24050*/  LOP3.LUT P4, RZ, R190, 0x4, RZ, 0xc0, !PT ;  /* 0x00000004beff7812 */ /* 0x000fe2000788c0ff */
        /* <DEDUP_REMOVED lines=92> */
.L_x_38655:
        /* <DEDUP_REMOVED lines=13> */
[----:B------:R-:W-:-:S05]  /*246f0*/  @!P6 IMAD.WIDE R176, R189, R176, c[0x0][0x1a0] ;  /* 0x00006800bdb0e625 */ /* 0x000fca00078e02b0 */
        /* <DEDUP_REMOVED lines=15> */
[C---:B------:R-:W-:Y:S01]  /*247f0*/  IMAD.WIDE.U32 R196, R191.reuse, R196, c[0x0][0x208] ;  /* 0x00008200bfc47625 */ /* 0x040fe200078e00c4 */
[----:B------:R-:W-:-:S03]  /*24800*/  IADD3 R191, R191, 0x20, RZ ;  /* 0x00000020bfbf7810 */ /* 0x000fc60007ffe0ff */
[----:B------:R-:W-:Y:S02]  /*24810*/  FFMA.FTZ R177, R29, R198, R25 ;  /* 0x000000c61db17223 */ /* 0x000fe40000010019 */
[----:B------:R-:W-:-:S05]  /*24820*/  FFMA.FTZ R178, R30, R199, R26 ;  /* 0x000000c71eb27223 */ /* 0x000fca000001001a */
[----:B------:R0:W-:Y:S02]  /*24830*/  STG.E.128 [R196.64], R176 ;  /* 0x000000b0c4007986 */ /* 0x0001e4000c101d04 */
.L_x_38629:
[----:B------:R-:W-:Y:S05]  /*24840*/  BSYNC B0 ;  /* 0x0000000000007941 */ /* 0x000fea0003800000 */
.L_x_38628:
        /* <DEDUP_REMOVED lines=20> */
.L_x_38631:
[----:B------:R-:W-:Y:S05]  /*24990*/  BSYNC B0 ;  /* 0x0000000000007941 */ /* 0x000fea0003800000 */
.L_x_38630:
        /* <DEDUP_REMOVED lines=20> */
.L_x_38633:
[----:B------:R-:W-:Y:S05]  /*24ae0*/  BSYNC B0 ;  /* 0x0000000000007941 */ /* 0x000fea0003800000 */
.L_x_38632:
        /* <DEDUP_REMOVED lines=20> */
.L_x_38635:
[----:B------:R-:W-:Y:S05]  /*24c30*/  BSYNC B0 ;  /* 0x0000000000007941 */ /* 0x000fea0003800000 */
.L_x_38634:
        /* <DEDUP_REMOVED lines=20> */
.L_x_38637:
[----:B------:R-:W-:Y:S05]  /*24d80*/  BSYNC B0 ;  /* 0x0000000000007941 */ /* 0x000fea0003800000 */
.L_x_38636:
        /* <DEDUP_REMOVED lines=20> */
.L_x_38639:
[----:B------:R-:W-:Y:S05]  /*24ed0*/  BSYNC B0 ;  /* 0x0000000000007941 */ /* 0x000fea0003800000 */
.L_x_38638:
        /* <DEDUP_REMOVED lines=20> */
.L_x_38641:
[----:B------:R-:W-:Y:S05]  /*25020*/  BSYNC B0 ;  /* 0x0000000000007941 */ /* 0x000fea0003800000 */
.L_x_38640:
        /* <DEDUP_REMOVED lines=20> */
.L_x_38643:
[----:B------:R-:W-:Y:S05]  /*25170*/  BSYNC B0 ;  /* 0x0000000000007941 */ /* 0x000fea0003800000 */
.L_x_38642:
        /* <DEDUP_REMOVED lines=20> */
.L_x_38645:
[----:B------:R-:W-:Y:S05]  /*252c0*/  BSYNC B0 ;  /* 0x0000000000007941 */ /* 0x000fea0003800000 */
.L_x_38644:
        /* <DEDUP_REMOVED lines=20> */
.L_x_38647:
[----:B------:R-:W-:Y:S05]  /*25410*/  BSYNC B0 ;  /* 0x0000000000007941 */ /* 0x000fea0003800000 */
.L_x_38646:
        /* <DEDUP_REMOVED lines=20> */
.L_x_38649:
[----:B------:R-:W-:Y:S05]  /*25560*/  BSYNC B0 ;  /* 0x0000000000007941 */ /* 0x000fea0003800000 */
.L_x_38648:
[----:B------:R-:W-:Y:S01]  /*25570*/  LOP3.LUT P1, RZ, R190, 0x40, RZ, 0xc0, !PT ;  /* 0x00000040beff7812 */ /* 0x000fe2000782c0ff */
[----:B------:R-:W-:-:S12]  /*25580*/  BSSY B0, `(.L_x_38650) ;  /* 0x0000012000007945 */ /* 0x000fd80003800000 */
[----:B------:R-:W-:Y:S05]  /*25590*/  @!P1 BRA `(.L_x_38651) ;  /* 0x0000010000009947 */ /* 0x000fea0003800000 */
[----:B0-----:R-:W-:Y:S01]  /*255a0*/  FSEL R196, R194, RZ, !P0 ;  /* 0x000000ffc2c47208 */ /* 0x001fe20004000000 */
[----:B------:R-:W-:-:S04]  /*255b0*/  IMAD.MOV.U32 R198, RZ, RZ, 0x10 ;  /* 0x00000010ffc67424 */ /* 0x000fc800078e00ff */
        /* <DEDUP_REMOVED lines=10> */
[----:B------:R-:W-:-:S04]  /*25660*/  IMAD.WIDE.U32 R194, R191, R198, c[0x0][0x208] ;  /* 0x00008200bfc27625 */ /* 0x000fc800078e00c6 */
[----:B------:R-:W-:Y:S02]  /*25670*/  FFMA.FTZ R179, R119, R196, R115 ;  /* 0x000000c477b37223 */ /* 0x000fe40000010073 */
[----:B------:R-:W-:-:S05]  /*25680*/  FFMA.FTZ R178, R118, R197, R114 ;  /* 0x000000c576b27223 */ /* 0x000fca0000010072 */
[----:B------:R0:W-:Y:S02]  /*25690*/  STG.E.128 [R194.64], R176 ;  /* 0x000000b0c2007986 */ /* 0x0001e4000c101d04 */
.L_x_38651:
[----:B------:R-:W-:Y:S05]  /*256a0*/  BSYNC B0 ;  /* 0x0000000000007941 */ /* 0x000fea0003800000 */
.L_x_38650:
[----:B0-2---:R-:W-:-:S04]  /*256b0*/  IMAD.MOV.U32 R176, RZ, RZ, 0x4 ;  /* 0x00000004ffb07424 */ /* 0x005fc800078e00ff */
[----:B------:R-:W-:-:S05]  /*256c0*/  IMAD R189, R176, c[0x0][0x160], R189 ;  /* 0x00005800b0bd7a24 */ /* 0x000fca00078e02bd */
[----:B------:R-:W-:-:S13]  /*256d0*/  ISETP.GE.AND P0, PT, R189, c[0x0][0x164], PT ;  /* 0x00005900bd007a0c */ /* 0x000fda0003f06270 */
[----:B-----5:R-:W-:Y:S01]  /*256e0*/  @P0 CALL.REL.NOINC `(.L_x_38652) ;  /* 0x0000001000000944 */ /* 0x020fe20003c00000 */
[----:B------:R-:W-:Y:S05]  /*256f0*/  BRA `(.L_x_38653) ;  /* 0xfffdbb9000007947 */ /* 0x000fea000383ffff */
.L_x_38652:
[----:B------:R-:W-:Y:S05]  /*25700*/  EXIT ;  /* 0x000000000000794d */ /* 0x000fea0003800000 */
.L_x_38626:
[----:B------:R-:W-:Y:S01]  /*25710*/  IMAD.MOV.U32 R176, RZ, RZ, R177 ;  /* 0x000000ffffb07224 */ /* 0x000fe200078e00b1 */
[----:B------:R-:W-:Y:S01]  /*25720*/  MOV R198, 0xffffffff ;  /* 0xffffffff00c67802 */ /* 0x000fe20000000f00 */
[----:B------:R-:W-:Y:S01]  /*25730*/  IMAD.MOV.U32 R195, RZ, RZ, 0x1 ;  /* 0x00000001ffc37424 */ /* 0x000fe200078e00ff */
[----:B------:R-:W-:Y:S01]  /*25740*/  MOV R178, 0x25770 ;  /* 0x0002577000b27802 */ /* 0x000fe20000000f00 */
[----:B------:R-:W-:Y:S02]  /*25750*/  IMAD.MOV.U32 R197, RZ, RZ, 0x1f ;  /* 0x0000001fffc57424 */ /* 0x000fe400078e00ff */
[----:B-----5:R-:W-:Y:S05]  /*25760*/  CALL.REL.NOINC `($__internal_78_$__cuda_sm70_shflsync_bfly_p) ;  /* 0x00000a8000007944 */ /* 0x020fea0003c00000 */
[----:B01----:R-:W-:Y:S01]  /*25770*/  IMAD.MOV.U32 R176, RZ, RZ, R195 ;  /* 0x000000ffffb07224 */ /* 0x003fe200078e00c3 */
[----:B------:R-:W-:Y:S05]  /*25780*/  BRA `(.L_x_38654) ;  /* 0xffffe68000007947 */ /* 0x000fea000383ffff */
.L_x_38627:
[----:B------:R-:W-:Y:S01]  /*25790*/  IMAD.MOV.U32 R176, RZ, RZ, R199 ;  /* 0x000000ffffb07224 */ /* 0x000fe200078e00c7 */
[----:B------:R-:W-:Y:S01]  /*257a0*/  MOV R178, 0x257f0 ;  /* 0x000257f000b27802 */ /* 0x000fe20000000f00 */
[----:B------:R-:W-:Y:S02]  /*257b0*/  IMAD.MOV.U32 R195, RZ, RZ, 0x2 ;  /* 0x00000002ffc37424 */ /* 0x000fe400078e00ff */
[----:B------:R-:W-:Y:S02]  /*257c0*/  IMAD.MOV.U32 R197, RZ, RZ, 0x1f ;  /* 0x0000001fffc57424 */ /* 0x000fe400078e00ff */
[----:B------:R-:W-:-:S02]  /*257d0*/  IMAD.MOV.U32 R198, RZ, RZ, -0x1 ;  /* 0xffffffffffc67424 */ /* 0x000fc400078e00ff */
[----:B0----5:R-:W-:Y:S05]  /*257e0*/  CALL.REL.NOINC `($__internal_78_$__cuda_sm70_shflsync_bfly_p) ;  /* 0x00000a0000007944 */ /* 0x021fea0003c00000 */
[----:B01----:R-:W-:Y:S01]  /*257f0*/  FADD.FTZ R176, R199, R195 ;  /* 0x000000c3c7b07221 */ /* 0x003fe20000010000 */
[----:B------:R-:W-:Y:S01]  /*25800*/  MOV R178, 0x25850 ;  /* 0x0002585000b27802 */ /* 0x000fe20000000f00 */
[----:B------:R-:W-:-:S02]  /*25810*/  IMAD.MOV.U32 R195, RZ, RZ, 0x4 ;  /* 0x00000004ffc37424 */ /* 0x000fc400078e00ff */
[----:B------:R-:W-:Y:S02]  /*25820*/  IMAD.MOV.U32 R197, RZ, RZ, 0x1f ;  /* 0x0000001fffc57424 */ /* 0x000fe400078e00ff */
[----:B------:R-:W-:Y:S02]  /*25830*/  IMAD.MOV.U32 R198, RZ, RZ, -0x1 ;  /* 0xffffffffffc67424 */ /* 0x000fe400078e00ff */
[----:B------:R-:W-:Y:S05]  /*25840*/  CALL.REL.NOINC `($__internal_78_$__cuda_sm70_shflsync_bfly_p) ;  /* 0x000009a000007944 */ /* 0x000fea0003c00000 */
[----:B01----:R-:W-:Y:S01]  /*25850*/  FADD.FTZ R176, R176, R195 ;  /* 0x000000c3b0b07221 */ /* 0x003fe20000010000 */
[----:B------:R-:W-:Y:S01]  /*25860*/  MOV R198, 0xffffffff ;  /* 0xffffffff00c67802 */ /* 0x000fe20000000f00 */
[----:B------:R-:W-:Y:S01]  /*25870*/  IMAD.MOV.U32 R195, RZ, RZ, 0x8 ;  /* 0x00000008ffc37424 */ /* 0x000fe200078e00ff */
[----:B------:R-:W-:Y:S01]  /*25880*/  MOV R178, 0x258b0 ;  /* 0x000258b000b27802 */ /* 0x000fe20000000f00 */
[----:B------:R-:W-:Y:S02]  /*25890*/  IMAD.MOV.U32 R197, RZ, RZ, 0x1f ;  /* 0x0000001fffc57424 */ /* 0x000fe400078e00ff */
[----:B------:R-:W-:Y:S05]  /*258a0*/  CALL.REL.NOINC `($__internal_78_$__cuda_sm70_shflsync_bfly_p) ;  /* 0x0000094000007944 */ /* 0x000fea0003c00000 */
[----:B01----:R-:W-:Y:S01]  /*258b0*/  FADD.FTZ R176, R176, R195 ;  /* 0x000000c3b0b07221 */ /* 0x003fe20000010000 */
[----:B------:R-:W-:Y:S01]  /*258c0*/  MOV R178, 0x25910 ;  /* 0x0002591000b27802 */ /* 0x000fe20000000f00 */
[----:B------:R-:W-:Y:S02]  /*258d0*/  IMAD.MOV.U32 R195, RZ, RZ, 0x10 ;  /* 0x00000010ffc37424 */ /* 0x000fe400078e00ff */
[----:B------:R-:W-:-:S02]  /*258e0*/  IMAD.MOV.U32 R197, RZ, RZ, 0x1f ;  /* 0x0000001fffc57424 */ /* 0x000fc400078e00ff */
[----:B------:R-:W-:Y:S02]  /*258f0*/  IMAD.MOV.U32 R198, RZ, RZ, -0x1 ;  /* 0xffffffffffc67424 */ /* 0x000fe400078e00ff */
[----:B------:R-:W-:Y:S05]  /*25900*/  CALL.REL.NOINC `($__internal_78_$__cuda_sm70_shflsync_bfly_p) ;  /* 0x000008e000007944 */ /* 0x000fea0003c00000 */
[----:B-1----:R-:W-:Y:S01]  /*25910*/  FADD.FTZ R194, R176, R195 ;  /* 0x000000c3b0c27221 */ /* 0x002fe20000010000 */
[----:B0-----:R-:W-:Y:S01]  /*25920*/  P2R R198, PR, RZ, 0x20 ;  /* 0x00000020ffc67803 */ /* 0x001fe20000000000 */
[----:B------:R-:W-:Y:S01]  /*25930*/  IMAD.MOV.U32 R195, RZ, RZ, 0x1 ;  /* 0x00000001ffc37424 */ /* 0x000fe200078e00ff */
[----:B------:R-:W-:Y:S01]  /*25940*/  LOP3.LUT P5, RZ, R190, 0x20, RZ, 0xc0, !PT ;  /* 0x00000020beff7812 */ /* 0x000fe200078ac0ff */
[----:B------:R-:W-:Y:S01]  /*25950*/  FMUL.FTZ R194, R194, c[0x0][0x1e0] ;  /* 0x00007800c2c27a20 */ /* 0x000fe20000410000 */
[----:B------:R-:W-:Y:S02]  /*25960*/  P2R R197, PR, RZ, 0x10 ;  /* 0x00000010ffc57803 */ /* 0x000fe40000000000 */
[----:B------:R-:W-:Y:S01]  /*25970*/  LOP3.LUT P4, RZ, R190, 0x10, RZ, 0xc0, !PT ;  /* 0x00000010beff7812 */ /* 0x000fe2000788c0ff */
[--C-:B------:R-:W-:Y:S01]  /*25980*/  FADD.FTZ R176, R128, -R194.reuse ;  /* 0x800000c280b07221 */ /* 0x100fe20000010000 */
[----:B------:R-:W-:Y:S01]  /*25990*/  P2R R199, PR, RZ, 0x40 ;  /* 0x00000040ffc77803 */ /* 0x000fe20000000000 */
[----:B------:R-:W-:Y:S01]  /*259a0*/  FADD.FTZ R177, R129, -R194 ;  /* 0x800000c281b17221 */ /* 0x000fe20000010000 */
[----:B------:R-:W-:Y:S01]  /*259b0*/  LOP3.LUT P6, RZ, R190, 0x1, RZ, 0xc0, !PT ;  /* 0x00000001beff7812 */ /* 0x000fe200078cc0ff */
[----:B------:R-:W-:-:S02]  /*259c0*/  FFMA.FTZ R176, R176, R176, RZ ;  /* 0x000000b0b0b07223 */ /* 0x000fc400000100ff */
[----:B------:R-:W-:Y:S02]  /*259d0*/  FADD.FTZ R179, R130, -R194 ;  /* 0x800000c282b37221 */ /* 0x000fe40000010000 */
[----:B------:R-:W-:Y:S02]  /*259e0*/  FFMA.FTZ R176, R177, R177, R176 ;  /* 0x000000b1b1b07223 */ /* 0x000fe400000100b0 */
[----:B------:R-:W-:Y:S02]  /*259f0*/  FADD.FTZ R177, R131, -R194 ;  /* 0x800000c283b17221 */ /* 0x000fe40000010000 */
[----:B------:R-:W-:Y:S02]  /*25a00*/  FFMA.FTZ R176, R179, R179, R176 ;  /* 0x000000b3b3b07223 */ /* 0x000fe400000100b0 */
[----:B------:R-:W-:Y:S02]  /*25a10*/  FADD.FTZ R178, R133, -R194 ;  /* 0x800000c285b27221 */ /* 0x000fe40000010000 */
[----:B------:R-:W-:-:S02]  /*25a20*/  FFMA.FTZ R176, R177, R177, R176 ;  /* 0x000000b1b1b07223 */ /* 0x000fc400000100b0 */
        /* <DEDUP_REMOVED lines=36> */
[--C-:B------:R-:W-:Y:S02]  /*25c70*/  FADD.FTZ R196, R150, -R194.reuse ;  /* 0x800000c296c47221 */ /* 0x100fe40000010000 */
[----:B------:R-:W-:Y:S01]  /*25c80*/  @P5 FFMA.FTZ R176, R178, R178, R177 ;  /* 0x000000b2b2b05223 */ /* 0x000fe200000100b1 */
[----:B------:R-:W-:Y:S01]  /*25c90*/  ISETP.NE.AND P5, PT, R198, RZ, PT ;  /* 0x000000ffc600720c */ /* 0x000fe20003fa5270 */
[--C-:B------:R-:W-:Y:S02]  /*25ca0*/  FADD.FTZ R177, R148, -R194.reuse ;  /* 0x800000c294b17221 */ /* 0x100fe40000010000 */
[----:B------:R-:W-:Y:S02]  /*25cb0*/  FADD.FTZ R178, R149, -R194 ;  /* 0x800000c295b27221 */ /* 0x000fe40000010000 */
[----:B------:R-:W-:Y:S02]  /*25cc0*/  FFMA.FTZ R177, R177, R177, R176 ;  /* 0x000000b1b1b17223 */ /* 0x000fe400000100b0 */
[----:B------:R-:W-:-:S02]  /*25cd0*/  IMAD.MOV.U32 R198, RZ, RZ, -0x1 ;  /* 0xffffffffffc67424 */ /* 0x000fc400078e00ff */
        /* <DEDUP_REMOVED lines=54> */
[----:B------:R-:W-:Y:S05]  /*26040*/  CALL.REL.NOINC `($__internal_78_$__cuda_sm70_shflsync_bfly_p) ;  /* 0x000001a000007944 */ /* 0x000fea0003c00000 */
[----:B01----:R-:W-:Y:S01]  /*26050*/  FADD.FTZ R176, R176, R195 ;  /* 0x000000c3b0b07221 */ /* 0x003fe20000010000 */
[----:B------:R-:W-:Y:S01]  /*26060*/  MOV R178, 0x260b0 ;  /* 0x000260b000b27802 */ /* 0x000fe20000000f00 */
[----:B------:R-:W-:Y:S02]  /*26070*/  IMAD.MOV.U32 R195, RZ, RZ, 0x2 ;  /* 0x00000002ffc37424 */ /* 0x000fe400078e00ff */
[----:B------:R-:W-:Y:S02]  /*26080*/  IMAD.MOV.U32 R197, RZ, RZ, 0x1f ;  /* 0x0000001fffc57424 */ /* 0x000fe400078e00ff */
[----:B------:R-:W-:Y:S02]  /*26090*/  IMAD.MOV.U32 R198, RZ, RZ, -0x1 ;  /* 0xffffffffffc67424 */ /* 0x000fe400078e00ff */
[----:B------:R-:W-:Y:S05]  /*260a0*/  CALL.REL.NOINC `($__internal_78_$__cuda_sm70_shflsync_bfly_p) ;  /* 0x0000014000007944 */ /* 0x000fea0003c00000 */
[----:B0-----:R-:W-:Y:S01]  /*260b0*/  HFMA2.MMA R197, -RZ, RZ, 0, 1.847743988037109375e-06 ;  /* 0x0000001fffc57435 */ /* 0x001fe200000001ff */
[----:B-1----:R-:W-:Y:S01]  /*260c0*/  FADD.FTZ R176, R176, R195 ;  /* 0x000000c3b0b07221 */ /* 0x002fe20000010000 */
[----:B------:R-:W-:Y:S01]  /*260d0*/  MOV R178, 0x26110 ;  /* 0x0002611000b27802 */ /* 0x000fe20000000f00 */
[----:B------:R-:W-:-:S02]  /*260e0*/  IMAD.MOV.U32 R195, RZ, RZ, 0x4 ;  /* 0x00000004ffc37424 */ /* 0x000fc400078e00ff */
[----:B------:R-:W-:Y:S02]  /*260f0*/  IMAD.MOV.U32 R198, RZ, RZ, -0x1 ;  /* 0xffffffffffc67424 */ /* 0x000fe400078e00ff */
[----:B------:R-:W-:Y:S05]  /*26100*/  CALL.REL.NOINC `($__internal_78_$__cuda_sm70_shflsync_bfly_p) ;  /* 0x000000e000007944 */ /* 0x000fea0003c00000 */
[----:B01----:R-:W-:Y:S01]  /*26110*/  FADD.FTZ R176, R176, R195 ;  /* 0x000000c3b0b07221 */ /* 0x003fe20000010000 */
[----:B------:R-:W-:Y:S01]  /*26120*/  MOV R178, 0x26170 ;  /* 0x0002617000b27802 */ /* 0x000fe20000000f00 */
[----:B------:R-:W-:Y:S02]  /*26130*/  IMAD.MOV.U32 R195, RZ, RZ, 0x8 ;  /* 0x00000008ffc37424 */ /* 0x000fe400078e00ff */
[----:B------:R-:W-:Y:S02]  /*26140*/  IMAD.MOV.U32 R197, RZ, RZ, 0x1f ;  /* 0x0000001fffc57424 */ /* 0x000fe400078e00ff */
[----:B------:R-:W-:Y:S02]  /*26150*/  IMAD.MOV.U32 R198, RZ, RZ, -0x1 ;  /* 0xffffffffffc67424 */ /* 0x000fe400078e00ff */
[----:B------:R-:W-:Y:S05]  /*26160*/  CALL.REL.NOINC `($__internal_78_$__cuda_sm70_shflsync_bfly_p) ;  /* 0x0000008000007944 */ /* 0x000fea0003c00000 */
[----:B-1----:R-:W-:Y:S01]  /*26170*/  FADD.FTZ R196, R176, R195 ;  /* 0x000000c3b0c47221 */ /* 0x002fe20000010000 */
[----:B------:R-:W-:Y:S01]  /*26180*/  MOV R178, 0x261e0 ;  /* 0x000261e000b27802 */ /* 0x000fe20000000f00 */
[----:B------:R-:W-:Y:S02]  /*26190*/  IMAD.MOV.U32 R195, RZ, RZ, 0x10 ;  /* 0x00000010ffc37424 */ /* 0x000fe400078e00ff */
[----:B0-----:R-:W-:-:S02]  /*261a0*/  IMAD.MOV.U32 R197, RZ, RZ, 0x1f ;  /* 0x0000001fffc57424 */ /* 0x001fc400078e00ff */
[----:B------:R-:W-:Y:S02]  /*261b0*/  IMAD.MOV.U32 R198, RZ, RZ, -0x1 ;  /* 0xffffffffffc67424 */ /* 0x000fe400078e00ff */
[----:B------:R-:W-:Y:S02]  /*261c0*/  IMAD.MOV.U32 R176, RZ, RZ, R196 ;  /* 0x000000ffffb07224 */ /* 0x000fe400078e00c4 */
[----:B------:R-:W-:Y:S05]  /*261d0*/  CALL.REL.NOINC `($__internal_78_$__cuda_sm70_shflsync_bfly_p) ;  /* 0x0000001000007944 */ /* 0x000fea0003c00000 */
[----:B01----:R-:W-:Y:S05]  /*261e0*/  BRA `(.L_x_38655) ;  /* 0xffffe43000007947 */ /* 0x003fea000383ffff */
        .weak           $__internal_78_$__cuda_sm70_shflsync_bfly_p
        .type           $__internal_78_$__cuda_sm70_shflsync_bfly_p,@function
        .size           $__internal_78_$__cuda_sm70_shflsync_bfly_p,(.L_x_39522 - $__internal_78_$__cuda_sm70_shflsync_bfly_p)
$__internal_78_$__cuda_sm70_shflsync_bfly_p:
[----:B------:R-:W-:Y:S01]  /*261f0*/  IMAD.MOV.U32 R179, RZ, RZ, 0x0 ;  /* 0x00000000ffb37424 */ /* 0x000fe200078e00ff */
[----:B------:R-:W-:Y:S04]  /*26200*/  WARPSYNC R198 ;  /* 0x000000c600007348 */ /* 0x000fe80003800000 */
[----:B------:R0:W1:Y:S01]  /*26210*/  SHFL.BFLY PT, R195, R176, R195, R197 ;  /* 0x0c0000c3b0c37389 */ /* 0x00006200000e00c5 */
[----:B------:R-:W-:Y:S05]  /*26220*/  RET.REL.NODEC R178 `(_ZN10layer_norm31ln_parallel_residual_fwd_kernelINS_13Kernel_traitsIfffffjLj1536ELj1ELj4ELj1ELj16ENS_18Kernel_traits_baseILj1536EfffffjLj128EEEEELb1ELb1ELb0EEEvNS_9FwdParamsE) ;  /* 0xfffd9dd0b2007950 */ /* 0x000fea0003c3ffff */
.L_x_38656:
        /* <DEDUP_REMOVED lines=13> */
.L_x_39522:


//--------------------- .text._ZN10layer_norm31ln_parallel_residual_fwd_kernelINS_13Kernel_traitsIfffffjLj1536ELj1ELj4ELj1ELj16ENS_18Kernel_traits_baseILj1536EfffffjLj128EEEEELb1ELb1ELb1EEEvNS_9FwdParamsE --------------------------
	.section	.text._ZN10layer_norm31ln_parallel_residual_fwd_kernelINS_13Kernel_traitsIfffffjLj1536ELj1ELj4ELj1ELj16ENS_18Kernel_traits_baseILj1536EfffffjLj128EEEEELb1ELb1ELb1EEEvNS_9FwdParamsE,"ax",@progbits
	.sectioninfo	@"SHI_REGISTERS=255"
	.align	128
        .global         _ZN10layer_norm31ln_parallel_residual_fwd_kernelINS_13Kernel_traitsIfffffjLj1536ELj1ELj4ELj1ELj16ENS_18Kernel_traits_baseILj1536EfffffjLj128EEEEELb1ELb1ELb1EEEvNS_9FwdParamsE
        .type           _ZN10layer_norm31ln_parallel_residual_fwd_kernelINS_13Kernel_traitsIfffffjLj1536ELj1ELj4ELj1ELj16ENS_18Kernel_traits_baseILj1536EfffffjLj128EEEEELb1ELb1ELb1EEEvNS_9FwdParamsE,@function
        .size           _ZN10layer_norm31ln_parallel_residual_fwd_kernelINS_13Kernel_traitsIfffffjLj1536ELj1ELj4ELj1ELj16ENS_18Kernel_traits_baseILj1536EfffffjLj128EEEEELb1ELb1ELb1EEEvNS_9FwdParamsE,(.L_x_39523 - _ZN10layer_norm31ln_parallel_residual_fwd_kernelINS_13Kernel_traitsIfffffjLj1536ELj1ELj4ELj1ELj16ENS_18Kernel_traits_baseILj1536EfffffjLj128EEEEELb1ELb1ELb1EEEvNS_9FwdParamsE)
        .other          _ZN10layer_norm31ln_parallel_residual_fwd_kernelINS_13Kernel_traitsIfffffjLj1536ELj1ELj4ELj1ELj16ENS_18Kernel_traits_baseILj1536EfffffjLj128EEEEELb1ELb1ELb1EEEvNS_9FwdParamsE,@"STO_CUDA_ENTRY STV_DEFAULT"
_ZN10layer_norm31ln_parallel_residual_fwd_kernelINS_13Kernel_traitsIfffffjLj1536ELj1ELj4ELj1ELj16ENS_18Kernel_traits_baseILj1536EfffffjLj128EEEEELb1ELb1ELb1EEEvNS_9FwdParamsE:
.text._ZN10layer_norm31ln_parallel_residual_fwd_kernelINS_13Kernel_traitsIfffffjLj1536ELj1ELj4ELj1ELj16ENS_18Kernel_traits_baseILj1536EfffffjLj128EEEEELb1ELb1ELb1EEEvNS_9FwdParamsE:
        /* <DEDUP_REMOVED lines=9> */
[----:B------:R-:W-:Y:S01]  /*0090*/  @P1 IMAD.MOV.U32 R2, RZ, RZ, R189 ;  /* 0x000000ffff021224 */ /* 0x000fe200078e00bd */
[----:B------:R-:W-:Y:S01]  /*00a0*/  @P1 MOV R3, R176 ;  /* 0x000000b000031202 */ /* 0x000fe20000000f00 */
[----:B------:R-:W-:-:S04]  /*00b0*/  IMAD.MOV.U32 R184, RZ, RZ, c[0x0][0x230] ;  /* 0x00008c00ffb87624 */ /* 0x000fc800078e00ff */
[----:B------:R1:W5:Y:S01]  /*00c0*/  @P1 LDG.E.64 R8, [R2.64] ;  /* 0x0000000402081981 */ /* 0x000362000c1e1b00 */
[----:B------:R-:W-:Y:S02]  /*00d0*/  IMAD.MOV.U32 R185, RZ, RZ, c[0x0][0x234] ;  /* 0x00008d00ffb97624 */ /* 0x000fe400078e00ff */
        /* <DEDUP_REMOVED lines=27> */
[----:B------:R-:W-:Y:S01]  /*0290*/  IADD3.X R3, RZ, c[0x0][0x21c], RZ, P2, !PT ;  /* 0x00008700ff037a10 */ /* 0x000fe200017fe4ff */
        /* <DEDUP_REMOVED lines=102> */
.L_x_39440:
        /* <DEDUP_REMOVED lines=32> */
.L_x_38658:
[----:B0-----:R-:W-:Y:S02]  /*0b00*/  IMAD.MOV.U32 R16, RZ, RZ, R180 ;  /* 0x000000ffff107224 */ /* 0x001fe400078e00b4 */
.L_x_38659:
[----:B------:R-:W-:Y:S05]  /*0b10*/  BSYNC B0 ;  /* 0x0000000000007941 */ /* 0x000fea0003800000 */
.L_x_38657:
        /* <DEDUP_REMOVED lines=16> */
.L_x_38663:
[----:B------:R-:W-:Y:S05]  /*0c20*/  BSYNC B1 ;  /* 0x0000000000017941 */ /* 0x000fea0003800000 */
.L_x_38662:
        /* <DEDUP_REMOVED lines=44> */
.L_x_38661:
[----:B------:R-:W-:Y:S05]  /*0ef0*/  BSYNC B0 ;  /* 0x0000000000007941 */ /* 0x000fea0003800000 */
.L_x_38660:
        /* <DEDUP_REMOVED lines=15> */
.L_x_38664:
        /* <DEDUP_REMOVED lines=12> */
.L_x_38667:
[----:B------:R-:W-:Y:S02]  /*10b0*/  IMAD.MOV.U32 R9, RZ, RZ, R180 ;  /* 0x000000ffff097224 */ /* 0x000fe400078e00b4 */
.L_x_38668:
[----:B------:R-:W-:Y:S05]  /*10c0*/  BSYNC B0 ;  /* 0x0000000000007941 */ /* 0x000fea0003800000 */
.L_x_38666:
        /* <DEDUP_REMOVED lines=16> */
.L_x_38672:
[----:B------:R-:W-:Y:S05]  /*11d0*/  BSYNC B1 ;  /* 0x0000000000017941 */ /* 0x000fea0003800000 */
.L_x_38671:
        /* <DEDUP_REMOVED lines=42> */
[----:B------:R-:W-:Y:S02]  /*1480*/  LOP3.LUT R172, R179, R172, R170, 0x96, !PT ;  /* 0x000000acb3ac7212 */ /* 0x000fe400078e96aa */
.L_x_38670:
[----:B------:R-:W-:Y:S05]  /*1490*/  BSYNC B0 ;  /* 0x0000000000007941 */ /* 0x000fea0003800000 */
.L_x_38669:
        /* <DEDUP_REMOVED lines=8> */
.L_x_38665:
        /* <DEDUP_REMOVED lines=12> */
.L_x_38674:
[----:B------:R-:W-:Y:S02]  /*15e0*/  MOV R18, R180 ;  /* 0x000000b400127202 */ /* 0x000fe40000000f00 */
.L_x_38675:
[----:B------:R-:W-:Y:S05]  /*15f0*/  BSYNC B0 ;  /* 0x0000000000007941 */ /* 0x000fea0003800000 */
.L_x_38673:
        /* <DEDUP_REMOVED lines=16> */
.L_x_38679:
[----:B------:R-:W-:Y:S05]  /*1700*/  BSYNC B1 ;  /* 0x0000000000017941 */ /* 0x000fea0003800000 */
.L_x_38678:
        /* <DEDUP_REMOVED lines=44> */
.L_x_38677:
[----:B------:R-:W-:Y:S05]  /*19d0*/  BSYNC B0 ;  /* 0x0000000000007941 */ /* 0x000fea0003800000 */
.L_x_38676:
        /* <DEDUP_REMOVED lines=11> */
.L_x_38680:
        /* <DEDUP_REMOVED lines=12> */
.L_x_38683:
[----:B------:R-:W-:Y:S02]  /*1b50*/  IMAD.MOV.U32 R16, RZ, RZ, R180 ;  /* 0x000000ffff107224 */ /* 0x000fe400078e00b4 */
.L_x_38684:
[----:B------:R-:W-:Y:S05]  /*1b60*/  BSYNC B0 ;  /* 0x0000000000007941 */ /* 0x000fea0003800000 */
.L_x_38682:
        /* <DEDUP_REMOVED lines=16> */
.L_x_38688:
[----:B------:R-:W-:Y:S05]  /*1c70*/  BSYNC B1 ;  /* 0x0000000000017941 */ /* 0x000fea0003800000 */
.L_x_38687:
        /* <DEDUP_REMOVED lines=43> */
.L_x_38686:
[----:B------:R-:W-:Y:S05]  /*1f30*/  BSYNC B0 ;  /* 0x0000000000007941 */ /* 0x000fea0003800000 */
.L_x_38685:
        /* <DEDUP_REMOVED lines=8> */
.L_x_38681:
        /* <DEDUP_REMOVED lines=12> */
.L_x_38690:
[----:B------:R-:W-:Y:S02]  /*2080*/  IMAD.MOV.U32 R16, RZ, RZ, R180 ;  /* 0x000000ffff107224 */ /* 0x000fe400078e00b4 */
.L_x_38691:
[----:B------:R-:W-:Y:S05]  /*2090*/  BSYNC B0 ;  /* 0x0000000000007941 */ /* 0x000fea0003800000 */
.L_x_38689:
        /* <DEDUP_REMOVED lines=16> */
.L_x_38695:
[----:B------:R-:W-:Y:S05]  /*21a0*/  BSYNC B1 ;  /* 0x0000000000017941 */ /* 0x000fea0003800000 */
.L_x_38694:
        /* <DEDUP_REMOVED lines=44> */
.L_x_38693:
[----:B------:R-:W-:Y:S05]  /*2470*/  BSYNC B0 ;  /* 0x0000000000007941 */ /* 0x000fea0003800000 */
.L_x_38692:
        /* <DEDUP_REMOVED lines=11> */
.L_x_38696:
        /* <DEDUP_REMOVED lines=12> */
.L_x_38699:
[----:B------:R-:W-:Y:S02]  /*25f0*/  IMAD.MOV.U32 R6, RZ, RZ, R180 ;  /* 0x000000ffff067224 */ /* 0x000fe400078e00b4 */
.L_x_38700:
[----:B------:R-:W-:Y:S05]  /*2600*/  BSYNC B0 ;  /* 0x0000000000007941 */ /* 0x000fea0003800000 */
.L_x_38698:
        /* <DEDUP_REMOVED lines=16> */
.L_x_38704:
[----:B------:R-:W-:Y:S05]  /*2710*/  BSYNC B1 ;  /* 0x0000000000017941 */ /* 0x000fea0003800000 */
.L_x_38703:
        /* <DEDUP_REMOVED lines=44> */
.L_x_38702:
[----:B------:R-:W-:Y:S05]  /*29e0*/  BSYNC B0 ;  /* 0x0000000000007941 */ /* 0x000fea0003800000 */
.L_x_38701:
        /* <DEDUP_REMOVED lines=8> */
.L_x_38697:
        /* <DEDUP_REMOVED lines=12> */
.L_x_38706:
[----:B------:R-:W-:Y:S02]  /*2b30*/  IMAD.MOV.U32 R6, RZ, RZ, R180 ;  /* 0x000000ffff067224 */ /* 0x000fe400078e00b4 */
.L_x_38707:
[----:B------:R-:W-:Y:S05]  /*2b40*/  BSYNC B0 ;  /* 0x0000000000007941 */ /* 0x000fea0003800000 */
.L_x_38705:
        /* <DEDUP_REMOVED lines=16> */
.L_x_38711:
[----:B------:R-:W-:Y:S05]  /*2c50*/  BSYNC B1 ;  /* 0x0000000000017941 */ /* 0x000fea0003800000 */
.L_x_38710:
        /* <DEDUP_REMOVED lines=44> */
.L_x_38709:
[----:B------:R-:W-:Y:S05]  /*2f20*/  BSYNC B0 ;  /* 0x0000000000007941 */ /* 0x000fea0003800000 */
.L_x_38708:
        /* <DEDUP_REMOVED lines=11> */
.L_x_38712:
        /* <DEDUP_REMOVED lines=12> */
.L_x_38715:
[----:B------:R-:W-:Y:S02]  /*30a0*/  IMAD.MOV.U32 R16, RZ, RZ, R180 ;  /* 0x000000ffff107224 */ /* 0x000fe400078e00b4 */
.L_x_38716:
[----:B------:R-:W-:Y:S05]  /*30b0*/  BSYNC B0 ;  /* 0x0000000000007941 */ /* 0x000fea0003800000 */
.L_x_38714:
        /* <DEDUP_REMOVED lines=16> */
.L_x_38720:
[----:B------:R-:W-:Y:S05]  /*31c0*/  BSYNC B1 ;  /* 0x0000000000017941 */ /* 0x000fea0003800000 */
.L_x_38719:
        /* <DEDUP_REMOVED lines=44> */
.L_x_38718:
[----:B------:R-:W-:Y:S05]  /*3490*/  BSYNC B0 ;  /* 0x0000000000007941 */ /* 0x000fea0003800000 */
.L_x_38717:
        /* <DEDUP_REMOVED lines=8> */
.L_x_38713:
        /* <DEDUP_REMOVED lines=24> */
[----:B------:R-:W-:Y:S01]  /*36a0*/  LOP3.LUT R17, R179, 0xff, RZ, 0xc0, !PT ;  /* 0x000000ffb3117812 */ /* 0x000fe200078ec0ff */
[----:B------:R-:W-:Y:S01]  /*36b0*/  IMAD R7, R6, 0x1000000, R7 ;  /* 0x0100000006077824 */ /* 0x000fe200078e0207 */
[----:B------:R-:W-:-:S03]  /*36c0*/  IADD3 R6, P1, R20, c[0x0][0x198], RZ ;  /* 0x0000660014067a10 */ /* 0x000fc60007f3e0ff */
[----:B------:R-:W-:Y:S01]  /*36d0*/  IMAD R16, R16, 0x100, R7 ;  /* 0x0000010010107824 */ /* 0x000fe200078e0207 */
[----:B------:R-:W-:-:S03]  /*36e0*/  IADD3.X R7, R21, c[0x0][0x19c], RZ, P1, !PT ;  /* 0x0000670015077a10 */ /* 0x000fc60000ffe4ff */
[----:B------:R-:W-:-:S05]  /*36f0*/  IMAD.IADD R17, R16, 0x1, R17 ;  /* 0x0000000110117824 */ /* 0x000fca00078e0211 */
[----:B------:R0:W-:Y:S02]  /*3700*/  STG.E [R6.64], R17 ;  /* 0x0000001106007986 */ /* 0x0001e4000c101904 */
.L_x_38721:
        /* <DEDUP_REMOVED lines=15> */
.L_x_38723:
[----:B-1----:R-:W-:Y:S02]  /*3800*/  IMAD.MOV.U32 R20, RZ, RZ, R180 ;  /* 0x000000ffff147224 */ /* 0x002fe400078e00b4 */
.L_x_38724:
[----:B------:R-:W-:Y:S05]  /*3810*/  BSYNC B0 ;  /* 0x0000000000007941 */ /* 0x000fea0003800000 */
.L_x_38722:
        /* <DEDUP_REMOVED lines=16> */
.L_x_38728:
[----:B------:R-:W-:Y:S05]  /*3920*/  BSYNC B1 ;  /* 0x0000000000017941 */ /* 0x000fea0003800000 */
.L_x_38727:
        /* <DEDUP_REMOVED lines=44> */
.L_x_38726:
[----:B------:R-:W-:Y:S05]  /*3bf0*/  BSYNC B0 ;  /* 0x0000000000007941 */ /* 0x000fea0003800000 */
.L_x_38725:
        /* <DEDUP_REMOVED lines=12> */
.L_x_38729:
        /* <DEDUP_REMOVED lines=12> */
.L_x_38732:
[----:B------:R-:W-:Y:S02]  /*3d80*/  IMAD.MOV.U32 R13, RZ, RZ, R180 ;  /* 0x000000ffff0d7224 */ /* 0x000fe400078e00b4 */
.L_x_38733:
[----:B------:R-:W-:Y:S05]  /*3d90*/  BSYNC B0 ;  /* 0x0000000000007941 */ /* 0x000fea0003800000 */
.L_x_38731:
        /* <DEDUP_REMOVED lines=16> */
.L_x_38737:
[----:B------:R-:W-:Y:S05]  /*3ea0*/  BSYNC B1 ;  /* 0x0000000000017941 */ /* 0x000fea0003800000 */
.L_x_38736:
[----:B------:R-:W-:Y:S01]  /*3eb0*/  IMAD.HI.U32 R15, R174, -0x326172a9, RZ ;  /* 0xcd9e8d57ae0f7827 */ /* 0x000fe200078e00ff */
[----:B------:R-:W-:-:S03]  /*3ec0*/  LOP3.LUT R4, R4, R177, R185, 0x96, !PT ;  /* 0x000000b104047212 */ /* 0x000fc600078e96b9 */
[----:B------:R-:W-:Y:S01]  /*3ed0*/  IMAD R18, R174, -0x326172a9, RZ ;  /* 0xcd9e8d57ae127824 */ /* 0x000fe200078e02ff */
[----:B------:R-:W-:Y:S01]  /*3ee0*/  LOP3.LUT R15, R15, R176, R184, 0x96, !PT ;  /* 0x000000b00f0f7212 */ /* 0x000fe200078e96b8 */
[----:B------:R-:W-:Y:S01]  /*3ef0*/  IMAD.WIDE.U32 R16, R4, -0x326172a9, RZ ;  /* 0xcd9e8d5704107825 */ /* 0x000fe200078e00ff */
[----:B------:R-:W-:-:S03]  /*3f00*/  HFMA2.MMA R4, -RZ, RZ, 0, 0 ;  /* 0x00000000ff047435 */ /* 0x000fc600000001ff */
        /* <DEDUP_REMOVED lines=37> */
.L_x_38735:
[----:B------:R-:W-:Y:S05]  /*4160*/  BSYNC B0 ;  /* 0x0000000000007941 */ /* 0x000fea0003800000 */
.L_x_38734:
        /* <DEDUP_REMOVED lines=8> */
.L_x_38730:
        /* <DEDUP_REMOVED lines=12> */
.L_x_38739:
[----:B------:R-:W-:Y:S02]  /*42b0*/  MOV R22, R180 ;  /* 0x000000b400167202 */ /* 0x000fe40000000f00 */
.L_x_38740:
[----:B------:R-:W-:Y:S05]  /*42c0*/  BSYNC B0 ;  /* 0x0000000000007941 */ /* 0x000fea0003800000 */
.L_x_38738:
        /* <DEDUP_REMOVED lines=16> */
.L_x_38744:
[----:B------:R-:W-:Y:S05]  /*43d0*/  BSYNC B1 ;  /* 0x0000000000017941 */ /* 0x000fea0003800000 */
.L_x_38743:
        /* <DEDUP_REMOVED lines=44> */
.L_x_38742:
[----:B------:R-:W-:Y:S05]  /*46a0*/  BSYNC B0 ;  /* 0x0000000000007941 */ /* 0x000fea0003800000 */
.L_x_38741:
        /* <DEDUP_REMOVED lines=11> */
.L_x_38745:
        /* <DEDUP_REMOVED lines=12> */
.L_x_38748:
[----:B------:R-:W-:Y:S02]  /*4820*/  MOV R20, R180 ;  /* 0x000000b400147202 */ /* 0x000fe40000000f00 */
.L_x_38749:
[----:B------:R-:W-:Y:S05]  /*4830*/  BSYNC B0 ;  /* 0x0000000000007941 */ /* 0x000fea0003800000 */
.L_x_38747:
        /* <DEDUP_REMOVED lines=16> */
.L_x_38753:
[----:B------:R-:W-:Y:S05]  /*4940*/  BSYNC B1 ;  /* 0x0000000000017941 */ /* 0x000fea0003800000 */
.L_x_38752:
        /* <DEDUP_REMOVED lines=43> */
.L_x_38751:
[----:B------:R-:W-:Y:S05]  /*4c00*/  BSYNC B0 ;  /* 0x0000000000007941 */ /* 0x000fea0003800000 */
.L_x_38750:
        /* <DEDUP_REMOVED lines=8> */
.L_x_38746:
        /* <DEDUP_REMOVED lines=12> */
.L_x_38755:
[----:B------:R-:W-:Y:S02]  /*4d50*/  IMAD.MOV.U32 R20, RZ, RZ, R180 ;  /* 0x000000ffff147224 */ /* 0x000fe400078e00b4 */
.L_x_38756:
[----:B------:R-:W-:Y:S05]  /*4d60*/  BSYNC B0 ;  /* 0x0000000000007941 */ /* 0x000fea0003800000 */
.L_x_38754:
        /* <DEDUP_REMOVED lines=16> */
.L_x_38760:
[----:B------:R-:W-:Y:S05]  /*4e70*/  BSYNC B1 ;  /* 0x0000000000017941 */ /* 0x000fea0003800000 */
.L_x_38759:
        /* <DEDUP_REMOVED lines=44> */
.L_x_38758:
[----:B------:R-:W-:Y:S05]  /*5140*/  BSYNC B0 ;  /* 0x0000000000007941 */ /* 0x000fea0003800000 */
.L_x_38757:
        /* <DEDUP_REMOVED lines=11> */
.L_x_38761:
        /* <DEDUP_REMOVED lines=12> */
.L_x_38764:
[----:B------:R-:W-:Y:S02]  /*52c0*/  IMAD.MOV.U32 R6, RZ, RZ, R180 ;  /* 0x000000ffff067224 */ /* 0x000fe400078e00b4 */
.L_x_38765:
[----:B------:R-:W-:Y:S05]  /*52d0*/  BSYNC B0 ;  /* 0x0000000000007941 */ /* 0x000fea0003800000 */
.L_x_38763:
        /* <DEDUP_REMOVED lines=16> */
.L_x_38769:
[----:B------:R-:W-:Y:S05]  /*53e0*/  BSYNC B1 ;  /* 0x0000000000017941 */ /* 0x000fea0003800000 */
.L_x_38768:
        /* <DEDUP_REMOVED lines=44> */
.L_x_38767:
[----:B------:R-:W-:Y:S05]  /*56b0*/  BSYNC B0 ;  /* 0x0000000000007941 */ /* 0x000fea0003800000 */
.L_x_38766:
        /* <DEDUP_REMOVED lines=8> */
.L_x_38762:
        /* <DEDUP_REMOVED lines=12> */
.L_x_38771:
[----:B------:R-:W-:Y:S02]  /*5800*/  IMAD.MOV.U32 R6, RZ, RZ, R180 ;  /* 0x000000ffff067224 */ /* 0x000fe400078e00b4 */
.L_x_38772:
[----:B------:R-:W-:Y:S05]  /*5810*/  BSYNC B0 ;  /* 0x0000000000007941 */ /* 0x000fea0003800000 */
.L_x_38770:
        /* <DEDUP_REMOVED lines=16> */
.L_x_38776:
[----:B------:R-:W-:Y:S05]  /*5920*/  BSYNC B1 ;  /* 0x0000000000017941 */ /* 0x000fea0003800000 */
.L_x_38775:
        /* <DEDUP_REMOVED lines=44> */
.L_x_38774:
[----:B------:R-:W-:Y:S05]  /*5bf0*/  BSYNC B0 ;  /* 0x0000000000007941 */ /* 0x000fea0003800000 */
.L_x_38773:
        /* <DEDUP_REMOVED lines=11> */
.L_x_38777:
        /* <DEDUP_REMOVED lines=12> */
.L_x_38780:
[----:B------:R-:W-:Y:S02]  /*5d70*/  IMAD.MOV.U32 R20, RZ, RZ, R180 ;  /* 0x000000ffff147224 */ /* 0x000fe400078e00b4 */
.L_x_38781:
[----:B------:R-:W-:Y:S05]  /*5d80*/  BSYNC B0 ;  /* 0x0000000000007941 */ /* 0x000fea0003800000 */
.L_x_38779:
        /* <DEDUP_REMOVED lines=16> */
.L_x_38785:
[----:B------:R-:W-:Y:S05]  /*5e90*/  BSYNC B1 ;  /* 0x0000000000017941 */ /* 0x000fea0003800000 */
.L_x_38784:
        /* <DEDUP_REMOVED lines=44> */
.L_x_38783:
[----:B------:R-:W-:Y:S05]  /*6160*/  BSYNC B0 ;  /* 0x0000000000007941 */ /* 0x000fea0003800000 */
.L_x_38782:
        /* <DEDUP_REMOVED lines=8> */
.L_x_38778:
[----:B------:R-:W-:Y:S01]  /*61f0*/  SEL R4, RZ, 0x1000000, P4 ;  /* 0x01000000ff047807 */ /* 0x000fe20002000000 */
[----:B------:R-:W-:Y:S01]  /*6200*/  IMAD.MOV.U32 R193, RZ, RZ, 0x4 ;  /* 0x00000004ffc17424 */ /* 0x000fe200078e00ff */
[----:B------:R-:W-:Y:S02]  /*6210*/  SEL R5, RZ, 0x10000, P3 ;  /* 0x00010000ff057807 */ /* 0x000fe40001800000 */
[----:B------:R-:W-:Y:S02]  /*6220*/  SEL R6, RZ, 0x100, P2 ;  /* 0x00000100ff067807 */ /* 0x000fe40001000000 */
[----:B------:R-:W-:Y:S02]  /*6230*/  SEL R7, RZ, 0x1, P1 ;  /* 0x00000001ff077807 */ /* 0x000fe40000800000 */
[----:B------:R-:W-:Y:S01]  /*6240*/  IADD3 R6, R6, R4, R5 ;  /* 0x0000000406067210 */ /* 0x000fe20007ffe005 */
[----:B------:R-:W-:Y:S01]  /*6250*/  IMAD.WIDE.U32 R4, R196, R187, c[0x0][0x188] ;  /* 0x00006200c4047625 */ /* 0x000fe200078e00bb */
[----:B------:R-:W-:-:S02]  /*6260*/  ISETP.NE.AND P5, PT, R191, RZ, PT ;  /* 0x000000ffbf00720c */ /* 0x000fc40003fa5270 */
[----:B------:R-:W-:Y:S01]  /*6270*/  IADD3 R190, R214, 0x40, RZ ;  /* 0x00000040d6be7810 */ /* 0x000fe20007ffe0ff */
[----:B------:R-:W-:Y:S01]  /*6280*/  IMAD.IADD R23, R6, 0x1, R7 ;  /* 0x0000000106177824 */ /* 0x000fe200078e0207 */
[----:B------:R0:W-:Y:S01]  /*6290*/  STG.E.128 [R4.64], R12 ;  /* 0x0000000c04007986 */ /* 0x0001e2000c101d04 */
        /* <DEDUP_REMOVED lines=16> */
.L_x_38786:
        /* <DEDUP_REMOVED lines=15> */
.L_x_38788:
[----:B-1----:R-:W-:Y:S02]  /*6490*/  IMAD.MOV.U32 R24, RZ, RZ, R180 ;  /* 0x000000ffff187224 */ /* 0x002fe400078e00b4 */
.L_x_38789:
[----:B------:R-:W-:Y:S05]  /*64a0*/  BSYNC B0 ;  /* 0x0000000000007941 */ /* 0x000fea0003800000 */
.L_x_38787:
        /* <DEDUP_REMOVED lines=16> */
.L_x_38793:
[----:B------:R-:W-:Y:S05]  /*65b0*/  BSYNC B1 ;  /* 0x0000000000017941 */ /* 0x000fea0003800000 */
.L_x_38792:
        /* <DEDUP_REMOVED lines=44> */
.L_x_38791:
[----:B------:R-:W-:Y:S05]  /*6880*/  BSYNC B0 ;  /* 0x0000000000007941 */ /* 0x000fea0003800000 */
.L_x_38790:
        /* <DEDUP_REMOVED lines=12> */
.L_x_38794:
        /* <DEDUP_REMOVED lines=12> */
.L_x_38797:
[----:B------:R-:W-:Y:S02]  /*6a10*/  IMAD.MOV.U32 R17, RZ, RZ, R180 ;  /* 0x000000ffff117224 */ /* 0x000fe400078e00b4 */
.L_x_38798:
[----:B------:R-:W-:Y:S05]  /*6a20*/  BSYNC B0 ;  /* 0x0000000000007941 */ /* 0x000fea0003800000 */
.L_x_38796:
        /* <DEDUP_REMOVED lines=16> */
.L_x_38802:
[----:B------:R-:W-:Y:S05]  /*6b30*/  BSYNC B1 ;  /* 0x0000000000017941 */ /* 0x000fea0003800000 */
.L_x_38801:
        /* <DEDUP_REMOVED lines=43> */
.L_x_38800:
[----:B------:R-:W-:Y:S05]  /*6df0*/  BSYNC B0 ;  /* 0x0000000000007941 */ /* 0x000fea0003800000 */
.L_x_38799:
        /* <DEDUP_REMOVED lines=8> */
.L_x_38795:
        /* <DEDUP_REMOVED lines=12> */
.L_x_38804:
[----:B------:R-:W-:Y:S02]  /*6f40*/  MOV R26, R180 ;  /* 0x000000b4001a7202 */ /* 0x000fe40000000f00 */
.L_x_38805:
[----:B------:R-:W-:Y:S05]  /*6f50*/  BSYNC B0 ;  /* 0x0000000000007941 */ /* 0x000fea0003800000 */
.L_x_38803:
        /* <DEDUP_REMOVED lines=16> */
.L_x_38809:
[----:B------:R-:W-:Y:S05]  /*7060*/  BSYNC B1 ;  /* 0x0000000000017941 */ /* 0x000fea0003800000 */
.L_x_38808:
        /* <DEDUP_REMOVED lines=44> */
.L_x_38807:
[----:B------:R-:W-:Y:S05]  /*7330*/  BSYNC B0 ;  /* 0x0000000000007941 */ /* 0x000fea0003800000 */
.L_x_38806:
        /* <DEDUP_REMOVED lines=11> */
.L_x_38810:
        /* <DEDUP_REMOVED lines=12> */
.L_x_38813:
[----:B------:R-:W-:Y:S02]  /*74b0*/  MOV R24, R180 ;  /* 0x000000b400187202 */ /* 0x000fe40000000f00 */
.L_x_38814:
[----:B------:R-:W-:Y:S05]  /*74c0*/  BSYNC B0 ;  /* 0x0000000000007941 */ /* 0x000fea0003800000 */
.L_x_38812:
        /* <DEDUP_REMOVED lines=16> */
.L_x_38818:
[----:B------:R-:W-:Y:S05]  /*75d0*/  BSYNC B1 ;  /* 0x0000000000017941 */ /* 0x000fea0003800000 */
.L_x_38817:
        /* <DEDUP_REMOVED lines=43> */
.L_x_38816:
[----:B------:R-:W-:Y:S05]  /*7890*/  BSYNC B0 ;  /* 0x0000000000007941 */ /* 0x000fea0003800000 */
.L_x_38815:
        /* <DEDUP_REMOVED lines=8> */
.L_x_38811:
        /* <DEDUP_REMOVED lines=12> */
.L_x_38820:
[----:B------:R-:W-:Y:S02]  /*79e0*/  IMAD.MOV.U32 R24, RZ, RZ, R180 ;  /* 0x000000ffff187224 */ /* 0x000fe400078e00b4 */
.L_x_38821:
[----:B------:R-:W-:Y:S05]  /*79f0*/  BSYNC B0 ;  /* 0x0000000000007941 */ /* 0x000fea0003800000 */
.L_x_38819:
        /* <DEDUP_REMOVED lines=16> */
.L_x_38825:
[----:B------:R-:W-:Y:S05]  /*7b00*/  BSYNC B1 ;  /* 0x0000000000017941 */ /* 0x000fea0003800000 */
.L_x_38824:
        /* <DEDUP_REMOVED lines=44> */
.L_x_38823:
[----:B------:R-:W-:Y:S05]  /*7dd0*/  BSYNC B0 ;  /* 0x0000000000007941 */ /* 0x000fea0003800000 */
.L_x_38822:
        /* <DEDUP_REMOVED lines=11> */
.L_x_38826:
        /* <DEDUP_REMOVED lines=12> */
.L_x_38829:
[----:B------:R-:W-:Y:S02]  /*7f50*/  IMAD.MOV.U32 R6, RZ, RZ, R180 ;  /* 0x000000ffff067224 */ /* 0x000fe400078e00b4 */
.L_x_38830:
[----:B------:R-:W-:Y:S05]  /*7f60*/  BSYNC B0 ;  /* 0x0000000000007941 */ /* 0x000fea0003800000 */
.L_x_38828:
        /* <DEDUP_REMOVED lines=16> */
.L_x_38834:
[----:B------:R-:W-:Y:S05]  /*8070*/  BSYNC B1 ;  /* 0x0000000000017941 */ /* 0x000fea0003800000 */
.L_x_38833:
        /* <DEDUP_REMOVED lines=44> */
.L_x_38832:
[----:B------:R-:W-:Y:S05]  /*8340*/  BSYNC B0 ;  /* 0x0000000000007941 */ /* 0x000fea0003800000 */
.L_x_38831:
        /* <DEDUP_REMOVED lines=8> */
.L_x_38827:
        /* <DEDUP_REMOVED lines=12> */
.L_x_38836:
[----:B------:R-:W-:Y:S02]  /*8490*/  IMAD.MOV.U32 R6, RZ, RZ, R180 ;  /* 0x000000ffff067224 */ /* 0x000fe400078e00b4 */
.L_x_38837:
[----:B------:R-:W-:Y:S05]  /*84a0*/  BSYNC B0 ;  /* 0x0000000000007941 */ /* 0x000fea0003800000 */
.L_x_38835:
        /* <DEDUP_REMOVED lines=16> */
.L_x_38841:
[----:B------:R-:W-:Y:S05]  /*85b0*/  BSYNC B1 ;  /* 0x0000000000017941 */ /* 0x000fea0003800000 */
.L_x_38840:
        /* <DEDUP_REMOVED lines=44> */
.L_x_38839:
[----:B------:R-:W-:Y:S05]  /*8880*/  BSYNC B0 ;  /* 0x0000000000007941 */ /* 0x000fea0003800000 */
.L_x_38838:
        /* <DEDUP_REMOVED lines=11> */
.L_x_38842:
        /* <DEDUP_REMOVED lines=12> */
.L_x_38845:
[----:B------:R-:W-:Y:S02]  /*8a00*/  IMAD.MOV.U32 R24, RZ, RZ, R180 ;  /* 0x000000ffff187224 */ /* 0x000fe400078e00b4 */
.L_x_38846:
[----:B------:R-:W-:Y:S05]  /*8a10*/  BSYNC B0 ;  /* 0x0000000000007941 */ /* 0x000fea0003800000 */
.L_x_38844:
        /* <DEDUP_REMOVED lines=16> */
.L_x_38850:
[----:B------:R-:W-:Y:S05]  /*8b20*/  BSYNC B1 ;  /* 0x0000000000017941 */ /* 0x000fea0003800000 */
.L_x_38849:
        /* <DEDUP_REMOVED lines=44> */
.L_x_38848:
[----:B------:R-:W-:Y:S05]  /*8df0*/  BSYNC B0 ;  /* 0x0000000000007941 */ /* 0x000fea0003800000 */
.L_x_38847:
        /* <DEDUP_REMOVED lines=8> */
.L_x_38843:
[----:B------:R-:W-:Y:S02]  /*8e80*/  SEL R4, RZ, 0x1000000, P4 ;  /* 0x01000000ff047807 */ /* 0x000fe40002000000 */
        /* <DEDUP_REMOVED lines=25> */
.L_x_38851:
        /* <DEDUP_REMOVED lines=15> */
.L_x_38853:
[----:B-1----:R-:W-:Y:S02]  /*9110*/  IMAD.MOV.U32 R132, RZ, RZ, R180 ;  /* 0x000000ffff847224 */ /* 0x002fe400078e00b4 */
.L_x_38854:
[----:B------:R-:W-:Y:S05]  /*9120*/  BSYNC B0 ;  /* 0x0000000000007941 */ /* 0x000fea0003800000 */
.L_x_38852:
        /* <DEDUP_REMOVED lines=16> */
.L_x_38858:
[----:B------:R-:W-:Y:S05]  /*9230*/  BSYNC B1 ;  /* 0x0000000000017941 */ /* 0x000fea0003800000 */
.L_x_38857:
        /* <DEDUP_REMOVED lines=29> */
[----:B------:R-:W-:Y:S01]  /*9410*/  IMAD.WIDE.U32 R22, R23, -0x326172a9, RZ ;  /* 0xcd9e8d5717167825 */ /* 0x000fe200078e00ff */
[----:B------:R-:W-:-:S03]  /*9420*/  HFMA2.MMA R27, -RZ, RZ, 0, 0 ;  /* 0x00000000ff1b7435 */ /* 0x000fc600000001ff */
        /* <DEDUP_REMOVED lines=13> */
.L_x_38856:
[----:B------:R-:W-:Y:S05]  /*9500*/  BSYNC B0 ;  /* 0x0000000000007941 */ /* 0x000fea0003800000 */
.L_x_38855:
        /* <DEDUP_REMOVED lines=12> */
.L_x_38859:
        /* <DEDUP_REMOVED lines=12> */
.L_x_38862:
[----:B------:R-:W-:Y:S02]  /*9690*/  IMAD.MOV.U32 R21, RZ, RZ, R180 ;  /* 0x000000ffff157224 */ /* 0x000fe400078e00b4 */
.L_x_38863:
[----:B------:R-:W-:Y:S05]  /*96a0*/  BSYNC B0 ;  /* 0x0000000000007941 */ /* 0x000fea0003800000 */
.L_x_38861:
        /* <DEDUP_REMOVED lines=16> */
.L_x_38867:
[----:B------:R-:W-:Y:S05]  /*97b0*/  BSYNC B1 ;  /* 0x0000000000017941 */ /* 0x000fea0003800000 */
.L_x_38866:
        /* <DEDUP_REMOVED lines=43> */
.L_x_38865:
[----:B------:R-:W-:Y:S05]  /*9a70*/  BSYNC B0 ;  /* 0x0000000000007941 */ /* 0x000fea0003800000 */
.L_x_38864:
        /* <DEDUP_REMOVED lines=8> */
.L_x_38860:
        /* <DEDUP_REMOVED lines=12> */
.L_x_38869:
[----:B------:R-:W-:Y:S02]  /*9bc0*/  IMAD.MOV.U32 R134, RZ, RZ, R180 ;  /* 0x000000ffff867224 */ /* 0x000fe400078e00b4 */
.L_x_38870:
[----:B------:R-:W-:Y:S05]  /*9bd0*/  BSYNC B0 ;  /* 0x0000000000007941 */ /* 0x000fea0003800000 */
.L_x_38868:
        /* <DEDUP_REMOVED lines=16> */
.L_x_38874:
[----:B------:R-:W-:Y:S05]  /*9ce0*/  BSYNC B1 ;  /* 0x0000000000017941 */ /* 0x000fea0003800000 */
.L_x_38873:
        /* <DEDUP_REMOVED lines=44> */
.L_x_38872:
[----:B------:R-:W-:Y:S05]  /*9fb0*/  BSYNC B0 ;  /* 0x0000000000007941 */ /* 0x000fea0003800000 */
.L_x_38871:
        /* <DEDUP_REMOVED lines=11> */
.L_x_38875:
        /* <DEDUP_REMOVED lines=12> */
.L_x_38878:
[----:B------:R-:W-:Y:S02]  /*a130*/  IMAD.MOV.U32 R132, RZ, RZ, R180 ;  /* 0x000000ffff847224 */ /* 0x000fe400078e00b4 */
.L_x_38879:
[----:B------:R-:W-:Y:S05]  /*a140*/  BSYNC B0 ;  /* 0x0000000000007941 */ /* 0x000fea0003800000 */
.L_x_38877:
        /* <DEDUP_REMOVED lines=16> */
.L_x_38883:
[----:B------:R-:W-:Y:S05]  /*a250*/  BSYNC B1 ;  /* 0x0000000000017941 */ /* 0x000fea0003800000 */
.L_x_38882:
        /* <DEDUP_REMOVED lines=43> */
.L_x_38881:
[----:B------:R-:W-:Y:S05]  /*a510*/  BSYNC B0 ;  /* 0x0000000000007941 */ /* 0x000fea0003800000 */
.L_x_38880:
        /* <DEDUP_REMOVED lines=8> */
.L_x_38876:
        /* <DEDUP_REMOVED lines=12> */
.L_x_38885:
[----:B------:R-:W-:Y:S02]  /*a660*/  MOV R132, R180 ;  /* 0x000000b400847202 */ /* 0x000fe40000000f00 */
.L_x_38886:
[----:B------:R-:W-:Y:S05]  /*a670*/  BSYNC B0 ;  /* 0x0000000000007941 */ /* 0x000fea0003800000 */
.L_x_38884:
        /* <DEDUP_REMOVED lines=16> */
.L_x_38890:
[----:B------:R-:W-:Y:S05]  /*a780*/  BSYNC B1 ;  /* 0x0000000000017941 */ /* 0x000fea0003800000 */
.L_x_38889:
        /* <DEDUP_REMOVED lines=44> */
.L_x_38888:
[----:B------:R-:W-:Y:S05]  /*aa50*/  BSYNC B0 ;  /* 0x0000000000007941 */ /* 0x000fea0003800000 */
.L_x_38887:
        /* <DEDUP_REMOVED lines=11> */
.L_x_38891:
        /* <DEDUP_REMOVED lines=12> */
.L_x_38894:
[----:B------:R-:W-:Y:S02]  /*abd0*/  MOV R6, R180 ;  /* 0x000000b400067202 */ /* 0x000fe40000000f00 */
.L_x_38895:
[----:B------:R-:W-:Y:S05]  /*abe0*/  BSYNC B0 ;  /* 0x0000000000007941 */ /* 0x000fea0003800000 */
.L_x_38893:
        /* <DEDUP_REMOVED lines=16> */
.L_x_38899:
[----:B------:R-:W-:Y:S05]  /*acf0*/  BSYNC B1 ;  /* 0x0000000000017941 */ /* 0x000fea0003800000 */
.L_x_38898:
        /* <DEDUP_REMOVED lines=44> */
.L_x_38897:
[----:B------:R-:W-:Y:S05]  /*afc0*/  BSYNC B0 ;  /* 0x0000000000007941 */ /* 0x000fea0003800000 */
.L_x_38896:
        /* <DEDUP_REMOVED lines=8> */
.L_x_38892:
        /* <DEDUP_REMOVED lines=12> */
.L_x_38901:
[----:B------:R-:W-:Y:S02]  /*b110*/  IMAD.MOV.U32 R6, RZ, RZ, R180 ;  /* 0x000000ffff067224 */ /* 0x000fe400078e00b4 */
.L_x_38902:
[----:B------:R-:W-:Y:S05]  /*b120*/  BSYNC B0 ;  /* 0x0000000000007941 */ /* 0x000fea0003800000 */
.L_x_38900:
        /* <DEDUP_REMOVED lines=16> */
.L_x_38906:
[----:B------:R-:W-:Y:S05]  /*b230*/  BSYNC B1 ;  /* 0x0000000000017941 */ /* 0x000fea0003800000 */
.L_x_38905:
        /* <DEDUP_REMOVED lines=44> */
.L_x_38904:
[----:B------:R-:W-:Y:S05]  /*b500*/  BSYNC B0 ;  /* 0x0000000000007941 */ /* 0x000fea0003800000 */
.L_x_38903:
        /* <DEDUP_REMOVED lines=11> */
.L_x_38907:
        /* <DEDUP_REMOVED lines=12> */
.L_x_38910:
[----:B------:R-:W-:Y:S02]  /*b680*/  IMAD.MOV.U32 R132, RZ, RZ, R180 ;  /* 0x000000ffff847224 */ /* 0x000fe400078e00b4 */
.L_x_38911:
[----:B------:R-:W-:Y:S05]  /*b690*/  BSYNC B0 ;  /* 0x0000000000007941 */ /* 0x000fea0003800000 */
.L_x_38909:
        /* <DEDUP_REMOVED lines=16> */
.L_x_38915:
[----:B------:R-:W-:Y:S05]  /*b7a0*/  BSYNC B1 ;  /* 0x0000000000017941 */ /* 0x000fea0003800000 */
.L_x_38914:
        /* <DEDUP_REMOVED lines=44> */
.L_x_38913:
[----:B------:R-:W-:Y:S05]  /*ba70*/  BSYNC B0 ;  /* 0x0000000000007941 */ /* 0x000fea0003800000 */
.L_x_38912:
        /* <DEDUP_REMOVED lines=8> */
.L_x_38908:
        /* <DEDUP_REMOVED lines=26> */
.L_x_38916:
        /* <DEDUP_REMOVED lines=15> */
.L_x_38918:
[----:B-1----:R-:W-:Y:S02]  /*bd90*/  IMAD.MOV.U32 R136, RZ, RZ, R180 ;  /* 0x000000ffff887224 */ /* 0x002fe400078e00b4 */
.L_x_38919:
[----:B------:R-:W-:Y:S05]  /*bda0*/  BSYNC B0 ;  /* 0x0000000000007941 */ /* 0x000fea0003800000 */
.L_x_38917:
        /* <DEDUP_REMOVED lines=16> */
.L_x_38923:
[----:B------:R-:W-:Y:S05]  /*beb0*/  BSYNC B1 ;  /* 0x0000000000017941 */ /* 0x000fea0003800000 */
.L_x_38922:
        /* <DEDUP_REMOVED lines=44> */
.L_x_38921:
[----:B------:R-:W-:Y:S05]  /*c180*/  BSYNC B0 ;  /* 0x0000000000007941 */ /* 0x000fea0003800000 */
.L_x_38920:
        /* <DEDUP_REMOVED lines=12> */
.L_x_38924:
        /* <DEDUP_REMOVED lines=12> */
.L_x_38927:
[----:B------:R-:W-:Y:S02]  /*c310*/  IMAD.MOV.U32 R136, RZ, RZ, R180 ;  /* 0x000000ffff887224 */ /* 0x000fe400078e00b4 */
.L_x_38928:
[----:B------:R-:W-:Y:S05]  /*c320*/  BSYNC B0 ;  /* 0x0000000000007941 */ /* 0x000fea0003800000 */
.L_x_38926:
        /* <DEDUP_REMOVED lines=16> */
.L_x_38932:
[----:B------:R-:W-:Y:S05]  /*c430*/  BSYNC B1 ;  /* 0x0000000000017941 */ /* 0x000fea0003800000 */
.L_x_38931:
        /* <DEDUP_REMOVED lines=43> */
.L_x_38930:
[----:B------:R-:W-:Y:S05]  /*c6f0*/  BSYNC B0 ;  /* 0x0000000000007941 */ /* 0x000fea0003800000 */
.L_x_38929:
        /* <DEDUP_REMOVED lines=8> */
.L_x_38925:
        /* <DEDUP_REMOVED lines=12> */
.L_x_38934:
[----:B------:R-:W-:Y:S02]  /*c840*/  IMAD.MOV.U32 R136, RZ, RZ, R180 ;  /* 0x000000ffff887224 */ /* 0x000fe400078e00b4 */
.L_x_38935:
[----:B------:R-:W-:Y:S05]  /*c850*/  BSYNC B0 ;  /* 0x0000000000007941 */ /* 0x000fea0003800000 */
.L_x_38933:
        /* <DEDUP_REMOVED lines=16> */
.L_x_38939:
[----:B------:R-:W-:Y:S05]  /*c960*/  BSYNC B1 ;  /* 0x0000000000017941 */ /* 0x000fea0003800000 */
.L_x_38938:
        /* <DEDUP_REMOVED lines=44> */
.L_x_38937:
[----:B------:R-:W-:Y:S05]  /*cc30*/  BSYNC B0 ;  /* 0x0000000000007941 */ /* 0x000fea0003800000 */
.L_x_38936:
        /* <DEDUP_REMOVED lines=11> */
.L_x_38940:
        /* <DEDUP_REMOVED lines=12> */
.L_x_38943:
[----:B------:R-:W-:Y:S02]  /*cdb0*/  IMAD.MOV.U32 R136, RZ, RZ, R180 ;  /* 0x000000ffff887224 */ /* 0x000fe400078e00b4 */
.L_x_38944:
[----:B------:R-:W-:Y:S05]  /*cdc0*/  BSYNC B0 ;  /* 0x0000000000007941 */ /* 0x000fea0003800000 */
.L_x_38942:
        /* <DEDUP_REMOVED lines=16> */
.L_x_38948:
[----:B------:R-:W-:Y:S05]  /*ced0*/  BSYNC B1 ;  /* 0x0000000000017941 */ /* 0x000fea0003800000 */
.L_x_38947:
        /* <DEDUP_REMOVED lines=43> */
.L_x_38946:
[----:B------:R-:W-:Y:S05]  /*d190*/  BSYNC B0 ;  /* 0x0000000000007941 */ /* 0x000fea0003800000 */
.L_x_38945:
        /* <DEDUP_REMOVED lines=8> */
.L_x_38941:
        /* <DEDUP_REMOVED lines=12> */
.L_x_38950:
[----:B------:R-:W-:Y:S02]  /*d2e0*/  IMAD.MOV.U32 R136, RZ, RZ, R180 ;  /* 0x000000ffff887224 */ /* 0x000fe400078e00b4 */
.L_x_38951:
[----:B------:R-:W-:Y:S05]  /*d2f0*/  BSYNC B0 ;  /* 0x0000000000007941 */ /* 0x000fea0003800000 */
.L_x_38949:
        /* <DEDUP_REMOVED lines=16> */
.L_x_38955:
[----:B------:R-:W-:Y:S05]  /*d400*/  BSYNC B1 ;  /* 0x0000000000017941 */ /* 0x000fea0003800000 */
.L_x_38954:
        /* <DEDUP_REMOVED lines=44> */
.L_x_38953:
[----:B------:R-:W-:Y:S05]  /*d6d0*/  BSYNC B0 ;  /* 0x0000000000007941 */ /* 0x000fea0003800000 */
.L_x_38952:
        /* <DEDUP_REMOVED lines=11> */
.L_x_38956:
        /* <DEDUP_REMOVED lines=12> */
.L_x_38959:
[----:B------:R-:W-:Y:S02]  /*d850*/  IMAD.MOV.U32 R136, RZ, RZ, R180 ;  /* 0x000000ffff887224 */ /* 0x000fe400078e00b4 */
.L_x_38960:
[----:B------:R-:W-:Y:S05]  /*d860*/  BSYNC B0 ;  /* 0x0000000000007941 */ /* 0x000fea0003800000 */
.L_x_38958:
        /* <DEDUP_REMOVED lines=16> */
.L_x_38964:
[----:B------:R-:W-:Y:S05]  /*d970*/  BSYNC B1 ;  /* 0x0000000000017941 */ /* 0x000fea0003800000 */
.L_x_38963:
        /* <DEDUP_REMOVED lines=44> */
.L_x_38962:
[----:B------:R-:W-:Y:S05]  /*dc40*/  BSYNC B0 ;  /* 0x0000000000007941 */ /* 0x000fea0003800000 */
.L_x_38961:
        /* <DEDUP_REMOVED lines=8> */
.L_x_38957:
        /* <DEDUP_REMOVED lines=12> */
.L_x_38966:
[----:B------:R-:W-:Y:S02]  /*dd90*/  IMAD.MOV.U32 R136, RZ, RZ, R180 ;  /* 0x000000ffff887224 */ /* 0x000fe400078e00b4 */
.L_x_38967:
[----:B------:R-:W-:Y:S05]  /*dda0*/  BSYNC B0 ;  /* 0x0000000000007941 */ /* 0x000fea0003800000 */
.L_x_38965:
        /* <DEDUP_REMOVED lines=16> */
.L_x_38971:
[----:B------:R-:W-:Y:S05]  /*deb0*/  BSYNC B1 ;  /* 0x0000000000017941 */ /* 0x000fea0003800000 */
.L_x_38970:
        /* <DEDUP_REMOVED lines=44> */
.L_x_38969:
[----:B------:R-:W-:Y:S05]  /*e180*/  BSYNC B0 ;  /* 0x0000000000007941 */ /* 0x000fea0003800000 */
.L_x_38968:
        /* <DEDUP_REMOVED lines=11> */
.L_x_38972:
        /* <DEDUP_REMOVED lines=12> */
.L_x_38975:
[----:B------:R-:W-:Y:S02]  /*e300*/  IMAD.MOV.U32 R136, RZ, RZ, R180 ;  /* 0x000000ffff887224 */ /* 0x000fe400078e00b4 */
.L_x_38976:
[----:B------:R-:W-:Y:S05]  /*e310*/  BSYNC B0 ;  /* 0x0000000000007941 */ /* 0x000fea0003800000 */
.L_x_38974:
        /* <DEDUP_REMOVED lines=16> */
.L_x_38980:
[----:B------:R-:W-:Y:S05]  /*e420*/  BSYNC B1 ;  /* 0x0000000000017941 */ /* 0x000fea0003800000 */
.L_x_38979:
        /* <DEDUP_REMOVED lines=44> */
.L_x_38978:
[----:B------:R-:W-:Y:S05]  /*e6f0*/  BSYNC B0 ;  /* 0x0000000000007941 */ /* 0x000fea0003800000 */
.L_x_38977:
        /* <DEDUP_REMOVED lines=8> */
.L_x_38973:
[----:B------:R-:W-:Y:S02]  /*e780*/  SEL R24, RZ, 0x1000000, P4 ;  /* 0x01000000ff187807 */ /* 0x000fe40002000000 */
[----:B------:R-:W-:Y:S02]  /*e790*/  SEL R25, RZ, 0x10000, P3 ;  /* 0x00010000ff197807 */ /* 0x000fe40001800000 */
[----:B------:R-:W-:Y:S02]  /*e7a0*/  SEL R26, RZ, 0x100, P2 ;  /* 0x00000100ff1a7807 */ /* 0x000fe40001000000 */
[----:B------:R-:W-:Y:S02]  /*e7b0*/  SEL R27, RZ, 0x1, P1 ;  /* 0x00000001ff1b7807 */ /* 0x000fe40000800000 */
[----:B------:R-:W-:Y:S01]  /*e7c0*/  IADD3 R26, R26, R24, R25 ;  /* 0x000000181a1a7210 */ /* 0x000fe20007ffe019 */
[----:B------:R-:W-:Y:S01]  /*e7d0*/  IMAD.WIDE.U32 R24, R206, R187, c[0x0][0x188] ;  /* 0x00006200ce187625 */ /* 0x000fe200078e00bb */
[----:B------:R-:W-:-:S02]  /*e7e0*/  ISETP.NE.AND P5, PT, R191, RZ, PT ;  /* 0x000000ffbf00720c */ /* 0x000fc40003fa5270 */
[----:B------:R-:W-:Y:S01]  /*e7f0*/  IADD3 R139, R26, R27, RZ ;  /* 0x0000001b1a8b7210 */ /* 0x000fe20007ffe0ff */
[----:B------:R-:W-:Y:S01]  /*e800*/  IMAD.WIDE.U32 R26, R206, R193, c[0x0][0x190] ;  /* 0x00006400ce1a7625 */ /* 0x000fe200078e00c1 */
[----:B------:R0:W-:Y:S01]  /*e810*/  STG.E.128 [R24.64], R4 ;  /* 0x0000000418007986 */ /* 0x0001e2000c101d04 */
[----:B------:R-:W-:-:S03]  /*e820*/  IADD3 R208, R214, 0xa0, RZ ;  /* 0x000000a0d6d07810 */ /* 0x000fc60007ffe0ff */
[----:B------:R0:W-:Y:S02]  /*e830*/  STG.E [R26.64], R139 ;  /* 0x0000008b1a007986 */ /* 0x0001e4000c101904 */
        /* <DEDUP_REMOVED lines=14> */
.L_x_38981:
        /* <DEDUP_REMOVED lines=15> */
.L_x_38983:
[----:B-1----:R-:W-:Y:S02]  /*ea10*/  MOV R140, R180 ;  /* 0x000000b4008c7202 */ /* 0x002fe40000000f00 */
.L_x_38984:
[----:B------:R-:W-:Y:S05]  /*ea20*/  BSYNC B0 ;  /* 0x0000000000007941 */ /* 0x000fea0003800000 */
.L_x_38982:
        /* <DEDUP_REMOVED lines=16> */
.L_x_38988:
[----:B------:R-:W-:Y:S05]  /*eb30*/  BSYNC B1 ;  /* 0x0000000000017941 */ /* 0x000fea0003800000 */
.L_x_38987:
        /* <DEDUP_REMOVED lines=44> */
.L_x_38986:
[----:B------:R-:W-:Y:S05]  /*ee00*/  BSYNC B0 ;  /* 0x0000000000007941 */ /* 0x000fea0003800000 */
.L_x_38985:
        /* <DEDUP_REMOVED lines=12> */
.L_x_38989:
        /* <DEDUP_REMOVED lines=12> */
.L_x_38992:
[----:B------:R-:W-:Y:S02]  /*ef90*/  MOV R140, R180 ;  /* 0x000000b4008c7202 */ /* 0x000fe40000000f00 */
.L_x_38993:
[----:B------:R-:W-:Y:S05]  /*efa0*/  BSYNC B0 ;  /* 0x0000000000007941 */ /* 0x000fea0003800000 */
.L_x_38991:
        /* <DEDUP_REMOVED lines=16> */
.L_x_38997:
[----:B------:R-:W-:Y:S05]  /*f0b0*/  BSYNC B1 ;  /* 0x0000000000017941 */ /* 0x000fea0003800000 */
.L_x_38996:
        /* <DEDUP_REMOVED lines=42> */
[----:B------:R-:W-:Y:S02]  /*f360*/  LOP3.LUT R172, R179, R172, R170, 0x96, !PT ;  /* 0x000000acb3ac7212 */ /* 0x000fe400078e96aa */
.L_x_38995:
[----:B------:R-:W-:Y:S05]  /*f370*/  BSYNC B0 ;  /* 0x0000000000007941 */ /* 0x000fea0003800000 */
.L_x_38994:
        /* <DEDUP_REMOVED lines=8> */
.L_x_38990:
        /* <DEDUP_REMOVED lines=12> */
.L_x_38999:
[----:B------:R-:W-:Y:S02]  /*f4c0*/  IMAD.MOV.U32 R140, RZ, RZ, R180 ;  /* 0x000000ffff8c7224 */ /* 0x000fe400078e00b4 */
.L_x_39000:
[----:B------:R-:W-:Y:S05]  /*f4d0*/  BSYNC B0 ;  /* 0x0000000000007941 */ /* 0x000fea0003800000 */
.L_x_38998:
        /* <DEDUP_REMOVED lines=16> */
.L_x_39004:
[----:B------:R-:W-:Y:S05]  /*f5e0*/  BSYNC B1 ;  /* 0x0000000000017941 */ /* 0x000fea0003800000 */
.L_x_39003:
        /* <DEDUP_REMOVED lines=44> */
.L_x_39002:
[----:B------:R-:W-:Y:S05]  /*f8b0*/  BSYNC B0 ;  /* 0x0000000000007941 */ /* 0x000fea0003800000 */
.L_x_39001:
        /* <DEDUP_REMOVED lines=11> */
.L_x_39005:
        /* <DEDUP_REMOVED lines=12> */
.L_x_39008:
[----:B------:R-:W-:Y:S02]  /*fa30*/  IMAD.MOV.U32 R140, RZ, RZ, R180 ;  /* 0x000000ffff8c7224 */ /* 0x000fe400078e00b4 */
.L_x_39009:
[----:B------:R-:W-:Y:S05]  /*fa40*/  BSYNC B0 ;  /* 0x0000000000007941 */ /* 0x000fea0003800000 */
.L_x_39007:
        /* <DEDUP_REMOVED lines=16> */
.L_x_39013:
[----:B------:R-:W-:Y:S05]  /*fb50*/  BSYNC B1 ;  /* 0x0000000000017941 */ /* 0x000fea0003800000 */
.L_x_39012:
        /* <DEDUP_REMOVED lines=43> */
.L_x_39011:
[----:B------:R-:W-:Y:S05]  /*fe10*/  BSYNC B0 ;  /* 0x0000000000007941 */ /* 0x000fea0003800000 */
.L_x_39010:
        /* <DEDUP_REMOVED lines=8> */
.L_x_39006:
        /* <DEDUP_REMOVED lines=12> */
.L_x_39015:
[----:B------:R-:W-:Y:S02]  /*ff60*/  IMAD.MOV.U32 R140, RZ, RZ, R180 ;  /* 0x000000ffff8c7224 */ /* 0x000fe400078e00b4 */
.L_x_39016:
[----:B------:R-:W-:Y:S05]  /*ff70*/  BSYNC B0 ;  /* 0x0000000000007941 */ /* 0x000fea0003800000 */
.L_x_39014:
        /* <DEDUP_REMOVED lines=16> */
.L_x_39020:
[----:B------:R-:W-:Y:S05]  /*10080*/  BSYNC B1 ;  /* 0x0000000000017941 */ /* 0x000fea0003800000 */
.L_x_39019:
        /* <DEDUP_REMOVED lines=44> */
.L_x_39018:
[----:B------:R-:W-:Y:S05]  /*10350*/  BSYNC B0 ;  /* 0x0000000000007941 */ /* 0x000fea0003800000 */
.L_x_39017:
        /* <DEDUP_REMOVED lines=11> */
.L_x_39021:
        /* <DEDUP_REMOVED lines=12> */
.L_x_39024:
[----:B------:R-:W-:Y:S02]  /*104d0*/  IMAD.MOV.U32 R140, RZ, RZ, R180 ;  /* 0x000000ffff8c7224 */ /* 0x000fe400078e00b4 */
.L_x_39025:
[----:B------:R-:W-:Y:S05]  /*104e0*/  BSYNC B0 ;  /* 0x0000000000007941 */ /* 0x000fea0003800000 */
.L_x_39023:
        /* <DEDUP_REMOVED lines=16> */
.L_x_39029:
[----:B------:R-:W-:Y:S05]  /*105f0*/  BSYNC B1 ;  /* 0x0000000000017941 */ /* 0x000fea0003800000 */
.L_x_39028:
        /* <DEDUP_REMOVED lines=44> */
.L_x_39027:
[----:B------:R-:W-:Y:S05]  /*108c0*/  BSYNC B0 ;  /* 0x0000000000007941 */ /* 0x000fea0003800000 */
.L_x_39026:
        /* <DEDUP_REMOVED lines=8> */
.L_x_39022:
        /* <DEDUP_REMOVED lines=12> */
.L_x_39031:
[----:B------:R-:W-:Y:S02]  /*10a10*/  MOV R140, R180 ;  /* 0x000000b4008c7202 */ /* 0x000fe40000000f00 */
.L_x_39032:
[----:B------:R-:W-:Y:S05]  /*10a20*/  BSYNC B0 ;  /* 0x0000000000007941 */ /* 0x000fea0003800000 */
.L_x_39030:
        /* <DEDUP_REMOVED lines=16> */
.L_x_39036:
[----:B------:R-:W-:Y:S05]  /*10b30*/  BSYNC B1 ;  /* 0x0000000000017941 */ /* 0x000fea0003800000 */
.L_x_39035:
        /* <DEDUP_REMOVED lines=44> */
.L_x_39034:
[----:B------:R-:W-:Y:S05]  /*10e00*/  BSYNC B0 ;  /* 0x0000000000007941 */ /* 0x000fea0003800000 */
.L_x_39033:
        /* <DEDUP_REMOVED lines=11> */
.L_x_39037:
        /* <DEDUP_REMOVED lines=12> */
.L_x_39040:
[----:B------:R-:W-:Y:S02]  /*10f80*/  MOV R140, R180 ;  /* 0x000000b4008c7202 */ /* 0x000fe40000000f00 */
.L_x_39041:
[----:B------:R-:W-:Y:S05]  /*10f90*/  BSYNC B0 ;  /* 0x0000000000007941 */ /* 0x000fea0003800000 */
.L_x_39039:
        /* <DEDUP_REMOVED lines=16> */
.L_x_39045:
[----:B------:R-:W-:Y:S05]  /*110a0*/  BSYNC B1 ;  /* 0x0000000000017941 */ /* 0x000fea0003800000 */
.L_x_39044:
        /* <DEDUP_REMOVED lines=44> */
.L_x_39043:
[----:B------:R-:W-:Y:S05]  /*11370*/  BSYNC B0 ;  /* 0x0000000000007941 */ /* 0x000fea0003800000 */
.L_x_39042:
        /* <DEDUP_REMOVED lines=8> */
.L_x_39038:
        /* <DEDUP_REMOVED lines=26> */
.L_x_39046:
        /* <DEDUP_REMOVED lines=15> */
.L_x_39048:
[----:B-1----:R-:W-:Y:S02]  /*11690*/  IMAD.MOV.U32 R144, RZ, RZ, R180 ;  /* 0x000000ffff907224 */ /* 0x002fe400078e00b4 */
.L_x_39049:
[----:B------:R-:W-:Y:S05]  /*116a0*/  BSYNC B0 ;  /* 0x0000000000007941 */ /* 0x000fea0003800000 */
.L_x_39047:
        /* <DEDUP_REMOVED lines=16> */
.L_x_39053:
[----:B------:R-:W-:Y:S05]  /*117b0*/  BSYNC B1 ;  /* 0x0000000000017941 */ /* 0x000fea0003800000 */
.L_x_39052:
        /* <DEDUP_REMOVED lines=44> */
.L_x_39051:
[----:B------:R-:W-:Y:S05]  /*11a80*/  BSYNC B0 ;  /* 0x0000000000007941 */ /* 0x000fea0003800000 */
.L_x_39050:
        /* <DEDUP_REMOVED lines=12> */
.L_x_39054:
        /* <DEDUP_REMOVED lines=12> */
.L_x_39057:
[----:B------:R-:W-:Y:S02]  /*11c10*/  IMAD.MOV.U32 R144, RZ, RZ, R180 ;  /* 0x000000ffff907224 */ /* 0x000fe400078e00b4 */
.L_x_39058:
[----:B------:R-:W-:Y:S05]  /*11c20*/  BSYNC B0 ;  /* 0x0000000000007941 */ /* 0x000fea0003800000 */
.L_x_39056:
        /* <DEDUP_REMOVED lines=16> */
.L_x_39062:
[----:B------:R-:W-:Y:S05]  /*11d30*/  BSYNC B1 ;  /* 0x0000000000017941 */ /* 0x000fea0003800000 */
.L_x_39061:
        /* <DEDUP_REMOVED lines=43> */
.L_x_39060:
[----:B------:R-:W-:Y:S05]  /*11ff0*/  BSYNC B0 ;  /* 0x0000000000007941 */ /* 0x000fea0003800000 */
.L_x_39059:
        /* <DEDUP_REMOVED lines=8> */
.L_x_39055:
        /* <DEDUP_REMOVED lines=12> */
.L_x_39064:
[----:B------:R-:W-:Y:S02]  /*12140*/  MOV R144, R180 ;  /* 0x000000b400907202 */ /* 0x000fe40000000f00 */
.L_x_39065:
[----:B------:R-:W-:Y:S05]  /*12150*/  BSYNC B0 ;  /* 0x0000000000007941 */ /* 0x000fea0003800000 */
.L_x_39063:
        /* <DEDUP_REMOVED lines=16> */
.L_x_39069:
[----:B------:R-:W-:Y:S05]  /*12260*/  BSYNC B1 ;  /* 0x0000000000017941 */ /* 0x000fea0003800000 */
.L_x_39068:
        /* <DEDUP_REMOVED lines=44> */
.L_x_39067:
[----:B------:R-:W-:Y:S05]  /*12530*/  BSYNC B0 ;  /* 0x0000000000007941 */ /* 0x000fea0003800000 */
.L_x_39066:
        /* <DEDUP_REMOVED lines=11> */
.L_x_39070:
        /* <DEDUP_REMOVED lines=12> */
.L_x_39073:
[----:B------:R-:W-:Y:S02]  /*126b0*/  MOV R144, R180 ;  /* 0x000000b400907202 */ /* 0x000fe40000000f00 */
.L_x_39074:
[----:B------:R-:W-:Y:S05]  /*126c0*/  BSYNC B0 ;  /* 0x0000000000007941 */ /* 0x000fea0003800000 */
.L_x_39072:
        /* <DEDUP_REMOVED lines=16> */
.L_x_39078:
[----:B------:R-:W-:Y:S05]  /*127d0*/  BSYNC B1 ;  /* 0x0000000000017941 */ /* 0x000fea0003800000 */
.L_x_39077:
        /* <DEDUP_REMOVED lines=43> */
.L_x_39076:
[----:B------:R-:W-:Y:S05]  /*12a90*/  BSYNC B0 ;  /* 0x0000000000007941 */ /* 0x000fea0003800000 */
.L_x_39075:
        /* <DEDUP_REMOVED lines=8> */
.L_x_39071:
        /* <DEDUP_REMOVED lines=12> */
.L_x_39080:
[----:B------:R-:W-:Y:S02]  /*12be0*/  IMAD.MOV.U32 R144, RZ, RZ, R180 ;  /* 0x000000ffff907224 */ /* 0x000fe400078e00b4 */
.L_x_39081:
[----:B------:R-:W-:Y:S05]  /*12bf0*/  BSYNC B0 ;  /* 0x0000000000007941 */ /* 0x000fea0003800000 */
.L_x_39079:
        /* <DEDUP_REMOVED lines=16> */
.L_x_39085:
[----:B------:R-:W-:Y:S05]  /*12d00*/  BSYNC B1 ;  /* 0x0000000000017941 */ /* 0x000fea0003800000 */
.L_x_39084:
        /* <DEDUP_REMOVED lines=44> */
.L_x_39083:
[----:B------:R-:W-:Y:S05]  /*12fd0*/  BSYNC B0 ;  /* 0x0000000000007941 */ /* 0x000fea0003800000 */
.L_x_39082:
        /* <DEDUP_REMOVED lines=11> */
.L_x_39086:
        /* <DEDUP_REMOVED lines=12> */
.L_x_39089:
[----:B------:R-:W-:Y:S02]  /*13150*/  IMAD.MOV.U32 R144, RZ, RZ, R180 ;  /* 0x000000ffff907224 */ /* 0x000fe400078e00b4 */
.L_x_39090:
[----:B------:R-:W-:Y:S05]  /*13160*/  BSYNC B0 ;  /* 0x0000000000007941 */ /* 0x000fea0003800000 */
.L_x_39088:
        /* <DEDUP_REMOVED lines=16> */
.L_x_39094:
[----:B------:R-:W-:Y:S05]  /*13270*/  BSYNC B1 ;  /* 0x0000000000017941 */ /* 0x000fea0003800000 */
.L_x_39093:
        /* <DEDUP_REMOVED lines=44> */
.L_x_39092:
[----:B------:R-:W-:Y:S05]  /*13540*/  BSYNC B0 ;  /* 0x0000000000007941 */ /* 0x000fea0003800000 */
.L_x_39091:
        /* <DEDUP_REMOVED lines=8> */
.L_x_39087:
        /* <DEDUP_REMOVED lines=12> */
.L_x_39096:
[----:B------:R-:W-:Y:S02]  /*13690*/  IMAD.MOV.U32 R144, RZ, RZ, R180 ;  /* 0x000000ffff907224 */ /* 0x000fe400078e00b4 */
.L_x_39097:
[----:B------:R-:W-:Y:S05]  /*136a0*/  BSYNC B0 ;  /* 0x0000000000007941 */ /* 0x000fea0003800000 */
.L_x_39095:
        /* <DEDUP_REMOVED lines=16> */
.L_x_39101:
[----:B------:R-:W-:Y:S05]  /*137b0*/  BSYNC B1 ;  /* 0x0000000000017941 */ /* 0x000fea0003800000 */
.L_x_39100:
        /* <DEDUP_REMOVED lines=44> */
.L_x_39099:
[----:B------:R-:W-:Y:S05]  /*13a80*/  BSYNC B0 ;  /* 0x0000000000007941 */ /* 0x000fea0003800000 */
.L_x_39098:
        /* <DEDUP_REMOVED lines=11> */
.L_x_39102:
        /* <DEDUP_REMOVED lines=12> */
.L_x_39105:
[----:B------:R-:W-:Y:S02]  /*13c00*/  IMAD.MOV.U32 R144, RZ, RZ, R180 ;  /* 0x000000ffff907224 */ /* 0x000fe400078e00b4 */
.L_x_39106:
[----:B------:R-:W-:Y:S05]  /*13c10*/  BSYNC B0 ;  /* 0x0000000000007941 */ /* 0x000fea0003800000 */
.L_x_39104:
        /* <DEDUP_REMOVED lines=16> */
.L_x_39110:
[----:B------:R-:W-:Y:S05]  /*13d20*/  BSYNC B1 ;  /* 0x0000000000017941 */ /* 0x000fea0003800000 */
.L_x_39109:
        /* <DEDUP_REMOVED lines=44> */
.L_x_39108:
[----:B------:R-:W-:Y:S05]  /*13ff0*/  BSYNC B0 ;  /* 0x0000000000007941 */ /* 0x000fea0003800000 */
.L_x_39107:
        /* <DEDUP_REMOVED lines=8> */
.L_x_39103:
[----:B------:R-:W-:Y:S01]  /*14080*/  SEL R136, RZ, 0x1000000, P4 ;  /* 0x01000000ff887807 */ /* 0x000fe20002000000 */
[----:B------:R-:W-:Y:S01]  /*14090*/  IMAD.WIDE.U32 R144, R212, R193, c[0x0][0x190] ;  /* 0x00006400d4907625 */ /* 0x000fe200078e00c1 */
        /* <DEDUP_REMOVED lines=8> */
[----:B------:R0:W-:Y:S03]  /*14120*/  STG.E.128 [R138.64], R132 ;  /* 0x000000848a007986 */ /* 0x0001e6000c101d04 */
[CC--:B------:R-:W-:Y:S01]  /*14130*/  @P0 IMAD.WIDE.U32 R142, R192.reuse, R187.reuse, c[0x0][0x180] ;  /* 0x00006000c08e0625 */ /* 0x0c0fe200078e00bb */
[----:B------:R0:W-:Y:S03]  /*14140*/  STG.E [R144.64], R147 ;  /* 0x0000009390007986 */ /* 0x0001e6000c101904 */
        /* <DEDUP_REMOVED lines=13> */
.L_x_39111:
        /* <DEDUP_REMOVED lines=15> */
.L_x_39113:
[----:B-1----:R-:W-:Y:S02]  /*14310*/  IMAD.MOV.U32 R148, RZ, RZ, R180 ;  /* 0x000000ffff947224 */ /* 0x002fe400078e00b4 */
.L_x_39114:
[----:B------:R-:W-:Y:S05]  /*14320*/  BSYNC B0 ;  /* 0x0000000000007941 */ /* 0x000fea0003800000 */
.L_x_39112:
        /* <DEDUP_REMOVED lines=16> */
.L_x_39118:
[----:B------:R-:W-:Y:S05]  /*14430*/  BSYNC B1 ;  /* 0x0000000000017941 */ /* 0x000fea0003800000 */
.L_x_39117:
        /* <DEDUP_REMOVED lines=44> */
.L_x_39116:
[----:B------:R-:W-:Y:S05]  /*14700*/  BSYNC B0 ;  /* 0x0000000000007941 */ /* 0x000fea0003800000 */
.L_x_39115:
        /* <DEDUP_REMOVED lines=12> */
.L_x_39119:
        /* <DEDUP_REMOVED lines=12> */
.L_x_39122:
[----:B------:R-:W-:Y:S02]  /*14890*/  IMAD.MOV.U32 R148, RZ, RZ, R180 ;  /* 0x000000ffff947224 */ /* 0x000fe400078e00b4 */
.L_x_39123:
[----:B------:R-:W-:Y:S05]  /*148a0*/  BSYNC B0 ;  /* 0x0000000000007941 */ /* 0x000fea0003800000 */
.L_x_39121:
        /* <DEDUP_REMOVED lines=16> */
.L_x_39127:
[----:B------:R-:W-:Y:S05]  /*149b0*/  BSYNC B1 ;  /* 0x0000000000017941 */ /* 0x000fea0003800000 */
.L_x_39126:
        /* <DEDUP_REMOVED lines=43> */
.L_x_39125:
[----:B------:R-:W-:Y:S05]  /*14c70*/  BSYNC B0 ;  /* 0x0000000000007941 */ /* 0x000fea0003800000 */
.L_x_39124:
        /* <DEDUP_REMOVED lines=8> */
.L_x_39120:
        /* <DEDUP_REMOVED lines=12> */
.L_x_39129:
[----:B------:R-:W-:Y:S02]  /*14dc0*/  IMAD.MOV.U32 R148, RZ, RZ, R180 ;  /* 0x000000ffff947224 */ /* 0x000fe400078e00b4 */
.L_x_39130:
[----:B------:R-:W-:Y:S05]  /*14dd0*/  BSYNC B0 ;  /* 0x0000000000007941 */ /* 0x000fea0003800000 */
.L_x_39128:
        /* <DEDUP_REMOVED lines=16> */
.L_x_39134:
[----:B------:R-:W-:Y:S05]  /*14ee0*/  BSYNC B1 ;  /* 0x0000000000017941 */ /* 0x000fea0003800000 */
.L_x_39133:
        /* <DEDUP_REMOVED lines=44> */
.L_x_39132:
[----:B------:R-:W-:Y:S05]  /*151b0*/  BSYNC B0 ;  /* 0x0000000000007941 */ /* 0x000fea0003800000 */
.L_x_39131:
        /* <DEDUP_REMOVED lines=11> */
.L_x_39135:
        /* <DEDUP_REMOVED lines=12> */
.L_x_39138:
[----:B------:R-:W-:Y:S02]  /*15330*/  IMAD.MOV.U32 R148, RZ, RZ, R180 ;  /* 0x000000ffff947224 */ /* 0x000fe400078e00b4 */
.L_x_39139:
[----:B------:R-:W-:Y:S05]  /*15340*/  BSYNC B0 ;  /* 0x0000000000007941 */ /* 0x000fea0003800000 */
.L_x_39137:
        /* <DEDUP_REMOVED lines=16> */
.L_x_39143:
[----:B------:R-:W-:Y:S05]  /*15450*/  BSYNC B1 ;  /* 0x0000000000017941 */ /* 0x000fea0003800000 */
.L_x_39142:
        /* <DEDUP_REMOVED lines=43> */
.L_x_39141:
[----:B------:R-:W-:Y:S05]  /*15710*/  BSYNC B0 ;  /* 0x0000000000007941 */ /* 0x000fea0003800000 */
.L_x_39140:
        /* <DEDUP_REMOVED lines=8> */
.L_x_39136:
        /* <DEDUP_REMOVED lines=12> */
.L_x_39145:
[----:B------:R-:W-:Y:S02]  /*15860*/  MOV R148, R180 ;  /* 0x000000b400947202 */ /* 0x000fe40000000f00 */
.L_x_39146:
[----:B------:R-:W-:Y:S05]  /*15870*/  BSYNC B0 ;  /* 0x0000000000007941 */ /* 0x000fea0003800000 */
.L_x_39144:
        /* <DEDUP_REMOVED lines=16> */
.L_x_39150:
[----:B------:R-:W-:Y:S05]  /*15980*/  BSYNC B1 ;  /* 0x0000000000017941 */ /* 0x000fea0003800000 */
.L_x_39149:
        /* <DEDUP_REMOVED lines=44> */
.L_x_39148:
[----:B------:R-:W-:Y:S05]  /*15c50*/  BSYNC B0 ;  /* 0x0000000000007941 */ /* 0x000fea0003800000 */
.L_x_39147:
        /* <DEDUP_REMOVED lines=11> */
.L_x_39151:
        /* <DEDUP_REMOVED lines=12> */
.L_x_39154:
[----:B------:R-:W-:Y:S02]  /*15dd0*/  MOV R148, R180 ;  /* 0x000000b400947202 */ /* 0x000fe40000000f00 */
.L_x_39155:
[----:B------:R-:W-:Y:S05]  /*15de0*/  BSYNC B0 ;  /* 0x0000000000007941 */ /* 0x000fea0003800000 */
.L_x_39153:
        /* <DEDUP_REMOVED lines=16> */
.L_x_39159:
[----:B------:R-:W-:Y:S05]  /*15ef0*/  BSYNC B1 ;  /* 0x0000000000017941 */ /* 0x000fea0003800000 */
.L_x_39158:
        /* <DEDUP_REMOVED lines=44> */
.L_x_39157:
[----:B------:R-:W-:Y:S05]  /*161c0*/  BSYNC B0 ;  /* 0x0000000000007941 */ /* 0x000fea0003800000 */
.L_x_39156:
        /* <DEDUP_REMOVED lines=8> */
.L_x_39152:
        /* <DEDUP_REMOVED lines=12> */
.L_x_39161:
[----:B------:R-:W-:Y:S02]  /*16310*/  IMAD.MOV.U32 R148, RZ, RZ, R180 ;  /* 0x000000ffff947224 */ /* 0x000fe400078e00b4 */
.L_x_39162:
[----:B------:R-:W-:Y:S05]  /*16320*/  BSYNC B0 ;  /* 0x0000000000007941 */ /* 0x000fea0003800000 */
.L_x_39160:
        /* <DEDUP_REMOVED lines=16> */
.L_x_39166:
[----:B------:R-:W-:Y:S05]  /*16430*/  BSYNC B1 ;  /* 0x0000000000017941 */ /* 0x000fea0003800000 */
.L_x_39165:
        /* <DEDUP_REMOVED lines=44> */
.L_x_39164:
[----:B------:R-:W-:Y:S05]  /*16700*/  BSYNC B0 ;  /* 0x0000000000007941 */ /* 0x000fea0003800000 */
.L_x_39163:
        /* <DEDUP_REMOVED lines=11> */
.L_x_39167:
        /* <DEDUP_REMOVED lines=12> */
.L_x_39170:
[----:B------:R-:W-:Y:S02]  /*16880*/  IMAD.MOV.U32 R148, RZ, RZ, R180 ;  /* 0x000000ffff947224 */ /* 0x000fe400078e00b4 */
.L_x_39171:
[----:B------:R-:W-:Y:S05]  /*16890*/  BSYNC B0 ;  /* 0x0000000000007941 */ /* 0x000fea0003800000 */
.L_x_39169:
        /* <DEDUP_REMOVED lines=16> */
.L_x_39175:
[----:B------:R-:W-:Y:S05]  /*169a0*/  BSYNC B1 ;  /* 0x0000000000017941 */ /* 0x000fea0003800000 */
.L_x_39174:
        /* <DEDUP_REMOVED lines=44> */
.L_x_39173:
[----:B------:R-:W-:Y:S05]  /*16c70*/  BSYNC B0 ;  /* 0x0000000000007941 */ /* 0x000fea0003800000 */
.L_x_39172:
        /* <DEDUP_REMOVED lines=8> */
.L_x_39168:
        /* <DEDUP_REMOVED lines=26> */
.L_x_39176:
        /* <DEDUP_REMOVED lines=15> */
.L_x_39178:
[----:B-1----:R-:W-:Y:S02]  /*16f90*/  IMAD.MOV.U32 R152, RZ, RZ, R180 ;  /* 0x000000ffff987224 */ /* 0x002fe400078e00b4 */
.L_x_39179:
[----:B------:R-:W-:Y:S05]  /*16fa0*/  BSYNC B0 ;  /* 0x0000000000007941 */ /* 0x000fea0003800000 */
.L_x_39177:
        /* <DEDUP_REMOVED lines=16> */
.L_x_39183:
[----:B------:R-:W-:Y:S05]  /*170b0*/  BSYNC B1 ;  /* 0x0000000000017941 */ /* 0x000fea0003800000 */
.L_x_39182:
        /* <DEDUP_REMOVED lines=44> */
.L_x_39181:
[----:B------:R-:W-:Y:S05]  /*17380*/  BSYNC B0 ;  /* 0x0000000000007941 */ /* 0x000fea0003800000 */
.L_x_39180:
        /* <DEDUP_REMOVED lines=12> */
.L_x_39184:
        /* <DEDUP_REMOVED lines=12> */
.L_x_39187:
[----:B------:R-:W-:Y:S02]  /*17510*/  IMAD.MOV.U32 R152, RZ, RZ, R180 ;  /* 0x000000ffff987224 */ /* 0x000fe400078e00b4 */
.L_x_39188:
[----:B------:R-:W-:Y:S05]  /*17520*/  BSYNC B0 ;  /* 0x0000000000007941 */ /* 0x000fea0003800000 */
.L_x_39186:
        /* <DEDUP_REMOVED lines=16> */
.L_x_39192:
[----:B------:R-:W-:Y:S05]  /*17630*/  BSYNC B1 ;  /* 0x0000000000017941 */ /* 0x000fea0003800000 */
.L_x_39191:
        /* <DEDUP_REMOVED lines=43> */
.L_x_39190:
[----:B------:R-:W-:Y:S05]  /*178f0*/  BSYNC B0 ;  /* 0x0000000000007941 */ /* 0x000fea0003800000 */
.L_x_39189:
        /* <DEDUP_REMOVED lines=8> */
.L_x_39185:
        /* <DEDUP_REMOVED lines=12> */
.L_x_39194:
[----:B------:R-:W-:Y:S02]  /*17a40*/  IMAD.MOV.U32 R152, RZ, RZ, R180 ;  /* 0x000000ffff987224 */ /* 0x000fe400078e00b4 */
.L_x_39195:
[----:B------:R-:W-:Y:S05]  /*17a50*/  BSYNC B0 ;  /* 0x0000000000007941 */ /* 0x000fea0003800000 */
.L_x_39193:
        /* <DEDUP_REMOVED lines=16> */
.L_x_39199:
[----:B------:R-:W-:Y:S05]  /*17b60*/  BSYNC B1 ;  /* 0x0000000000017941 */ /* 0x000fea0003800000 */
.L_x_39198:
        /* <DEDUP_REMOVED lines=44> */
.L_x_39197:
[----:B------:R-:W-:Y:S05]  /*17e30*/  BSYNC B0 ;  /* 0x0000000000007941 */ /* 0x000fea0003800000 */
.L_x_39196:
        /* <DEDUP_REMOVED lines=11> */
.L_x_39200:
        /* <DEDUP_REMOVED lines=12> */
.L_x_39203:
[----:B------:R-:W-:Y:S02]  /*17fb0*/  IMAD.MOV.U32 R152, RZ, RZ, R180 ;  /* 0x000000ffff987224 */ /* 0x000fe400078e00b4 */
.L_x_39204:
[----:B------:R-:W-:Y:S05]  /*17fc0*/  BSYNC B0 ;  /* 0x0000000000007941 */ /* 0x000fea0003800000 */
.L_x_39202:
        /* <DEDUP_REMOVED lines=16> */
.L_x_39208:
[----:B------:R-:W-:Y:S05]  /*180d0*/  BSYNC B1 ;  /* 0x0000000000017941 */ /* 0x000fea0003800000 */
.L_x_39207:
        /* <DEDUP_REMOVED lines=43> */
.L_x_39206:
[----:B------:R-:W-:Y:S05]  /*18390*/  BSYNC B0 ;  /* 0x0000000000007941 */ /* 0x000fea0003800000 */
.L_x_39205:
        /* <DEDUP_REMOVED lines=8> */
.L_x_39201:
        /* <DEDUP_REMOVED lines=12> */
.L_x_39210:
[----:B------:R-:W-:Y:S02]  /*184e0*/  IMAD.MOV.U32 R152, RZ, RZ, R180 ;  /* 0x000000ffff987224 */ /* 0x000fe400078e00b4 */
.L_x_39211:
[----:B------:R-:W-:Y:S05]  /*184f0*/  BSYNC B0 ;  /* 0x0000000000007941 */ /* 0x000fea0003800000 */
.L_x_39209:
        /* <DEDUP_REMOVED lines=16> */
.L_x_39215:
[----:B------:R-:W-:Y:S05]  /*18600*/  BSYNC B1 ;  /* 0x0000000000017941 */ /* 0x000fea0003800000 */
.L_x_39214:
        /* <DEDUP_REMOVED lines=44> */
.L_x_39213:
[----:B------:R-:W-:Y:S05]  /*188d0*/  BSYNC B0 ;  /* 0x0000000000007941 */ /* 0x000fea0003800000 */
.L_x_39212:
        /* <DEDUP_REMOVED lines=11> */
.L_x_39216:
        /* <DEDUP_REMOVED lines=12> */
.L_x_39219:
[----:B------:R-:W-:Y:S02]  /*18a50*/  IMAD.MOV.U32 R152, RZ, RZ, R180 ;  /* 0x000000ffff987224 */ /* 0x000fe400078e00b4 */
.L_x_39220:
[----:B------:R-:W-:Y:S05]  /*18a60*/  BSYNC B0 ;  /* 0x0000000000007941 */ /* 0x000fea0003800000 */
.L_x_39218:
        /* <DEDUP_REMOVED lines=16> */
.L_x_39224:
[----:B------:R-:W-:Y:S05]  /*18b70*/  BSYNC B1 ;  /* 0x0000000000017941 */ /* 0x000fea0003800000 */
.L_x_39223:
        /* <DEDUP_REMOVED lines=44> */
.L_x_39222:
[----:B------:R-:W-:Y:S05]  /*18e40*/  BSYNC B0 ;  /* 0x0000000000007941 */ /* 0x000fea0003800000 */
.L_x_39221:
        /* <DEDUP_REMOVED lines=8> */
.L_x_39217:
        /* <DEDUP_REMOVED lines=12> */
.L_x_39226:
[----:B------:R-:W-:Y:S02]  /*18f90*/  IMAD.MOV.U32 R152, RZ, RZ, R180 ;  /* 0x000000ffff987224 */ /* 0x000fe400078e00b4 */
.L_x_39227:
[----:B------:R-:W-:Y:S05]  /*18fa0*/  BSYNC B0 ;  /* 0x0000000000007941 */ /* 0x000fea0003800000 */
.L_x_39225:
        /* <DEDUP_REMOVED lines=16> */
.L_x_39231:
[----:B------:R-:W-:Y:S05]  /*190b0*/  BSYNC B1 ;  /* 0x0000000000017941 */ /* 0x000fea0003800000 */
.L_x_39230:
        /* <DEDUP_REMOVED lines=44> */
.L_x_39229:
[----:B------:R-:W-:Y:S05]  /*19380*/  BSYNC B0 ;  /* 0x0000000000007941 */ /* 0x000fea0003800000 */
.L_x_39228:
        /* <DEDUP_REMOVED lines=11> */
.L_x_39232:
        /* <DEDUP_REMOVED lines=12> */
.L_x_39235:
[----:B------:R-:W-:Y:S02]  /*19500*/  IMAD.MOV.U32 R152, RZ, RZ, R180 ;  /* 0x000000ffff987224 */ /* 0x000fe400078e00b4 */
.L_x_39236:
[----:B------:R-:W-:Y:S05]  /*19510*/  BSYNC B0 ;  /* 0x0000000000007941 */ /* 0x000fea0003800000 */
.L_x_39234:
        /* <DEDUP_REMOVED lines=16> */
.L_x_39240:
[----:B------:R-:W-:Y:S05]  /*19620*/  BSYNC B1 ;  /* 0x0000000000017941 */ /* 0x000fea0003800000 */
.L_x_39239:
        /* <DEDUP_REMOVED lines=44> */
.L_x_39238:
[----:B------:R-:W-:Y:S05]  /*198f0*/  BSYNC B0 ;  /* 0x0000000000007941 */ /* 0x000fea0003800000 */
.L_x_39237:
        /* <DEDUP_REMOVED lines=8> */
.L_x_39233:
        /* <DEDUP_REMOVED lines=8> */
[----:B------:R-:W-:Y:S02]  /*19a00*/  IADD3 R155, R144, R149, RZ ;  /* 0x00000095909b7210 */ /* 0x000fe40007ffe0ff */
        /* <DEDUP_REMOVED lines=17> */
.L_x_39241:
        /* <DEDUP_REMOVED lines=15> */
.L_x_39243:
[----:B-1----:R-:W-:Y:S02]  /*19c10*/  MOV R152, R180 ;  /* 0x000000b400987202 */ /* 0x002fe40000000f00 */
.L_x_39244:
[----:B------:R-:W-:Y:S05]  /*19c20*/  BSYNC B0 ;  /* 0x0000000000007941 */ /* 0x000fea0003800000 */
.L_x_39242:
        /* <DEDUP_REMOVED lines=16> */
.L_x_39248:
[----:B------:R-:W-:Y:S05]  /*19d30*/  BSYNC B1 ;  /* 0x0000000000017941 */ /* 0x000fea0003800000 */
.L_x_39247:
        /* <DEDUP_REMOVED lines=44> */
.L_x_39246:
[----:B------:R-:W-:Y:S05]  /*1a000*/  BSYNC B0 ;  /* 0x0000000000007941 */ /* 0x000fea0003800000 */
.L_x_39245:
        /* <DEDUP_REMOVED lines=12> */
.L_x_39249:
        /* <DEDUP_REMOVED lines=12> */
.L_x_39252:
[----:B------:R-:W-:Y:S02]  /*1a190*/  MOV R152, R180 ;  /* 0x000000b400987202 */ /* 0x000fe40000000f00 */
.L_x_39253:
[----:B------:R-:W-:Y:S05]  /*1a1a0*/  BSYNC B0 ;  /* 0x0000000000007941 */ /* 0x000fea0003800000 */
.L_x_39251:
        /* <DEDUP_REMOVED lines=16> */
.L_x_39257:
[----:B------:R-:W-:Y:S05]  /*1a2b0*/  BSYNC B1 ;  /* 0x0000000000017941 */ /* 0x000fea0003800000 */
.L_x_39256:
        /* <DEDUP_REMOVED lines=43> */
.L_x_39255:
[----:B------:R-:W-:Y:S05]  /*1a570*/  BSYNC B0 ;  /* 0x0000000000007941 */ /* 0x000fea0003800000 */
.L_x_39254:
        /* <DEDUP_REMOVED lines=8> */
.L_x_39250:
        /* <DEDUP_REMOVED lines=12> */
.L_x_39259:
[----:B------:R-:W-:Y:S02]  /*1a6c0*/  IMAD.MOV.U32 R195, RZ, RZ, R180 ;  /* 0x000000ffffc37224 */ /* 0x000fe400078e00b4 */
.L_x_39260:
[----:B------:R-:W-:Y:S05]  /*1a6d0*/  BSYNC B0 ;  /* 0x0000000000007941 */ /* 0x000fea0003800000 */
.L_x_39258:
        /* <DEDUP_REMOVED lines=16> */
.L_x_39264:
[----:B------:R-:W-:Y:S05]  /*1a7e0*/  BSYNC B1 ;  /* 0x0000000000017941 */ /* 0x000fea0003800000 */
.L_x_39263:
        /* <DEDUP_REMOVED lines=44> */
.L_x_39262:
[----:B------:R-:W-:Y:S05]  /*1aab0*/  BSYNC B0 ;  /* 0x0000000000007941 */ /* 0x000fea0003800000 */
.L_x_39261:
        /* <DEDUP_REMOVED lines=11> */
.L_x_39265:
        /* <DEDUP_REMOVED lines=12> */
.L_x_39268:
[----:B------:R-:W-:Y:S02]  /*1ac30*/  IMAD.MOV.U32 R152, RZ, RZ, R180 ;  /* 0x000000ffff987224 */ /* 0x000fe400078e00b4 */
.L_x_39269:
[----:B------:R-:W-:Y:S05]  /*1ac40*/  BSYNC B0 ;  /* 0x0000000000007941 */ /* 0x000fea0003800000 */
.L_x_39267:
        /* <DEDUP_REMOVED lines=16> */
.L_x_39273:
[----:B------:R-:W-:Y:S05]  /*1ad50*/  BSYNC B1 ;  /* 0x0000000000017941 */ /* 0x000fea0003800000 */
.L_x_39272:
        /* <DEDUP_REMOVED lines=43> */
.L_x_39271:
[----:B------:R-:W-:Y:S05]  /*1b010*/  BSYNC B0 ;  /* 0x0000000000007941 */ /* 0x000fea0003800000 */
.L_x_39270:
        /* <DEDUP_REMOVED lines=8> */
.L_x_39266:
        /* <DEDUP_REMOVED lines=12> */
.L_x_39275:
[----:B------:R-:W-:Y:S02]  /*1b160*/  IMAD.MOV.U32 R152, RZ, RZ, R180 ;  /* 0x000000ffff987224 */ /* 0x000fe400078e00b4 */
.L_x_39276:
[----:B------:R-:W-:Y:S05]  /*1b170*/  BSYNC B0 ;  /* 0x0000000000007941 */ /* 0x000fea0003800000 */
.L_x_39274:
        /* <DEDUP_REMOVED lines=16> */
.L_x_39280:
[----:B------:R-:W-:Y:S05]  /*1b280*/  BSYNC B1 ;  /* 0x0000000000017941 */ /* 0x000fea0003800000 */
.L_x_39279:
        /* <DEDUP_REMOVED lines=44> */
.L_x_39278:
[----:B------:R-:W-:Y:S05]  /*1b550*/  BSYNC B0 ;  /* 0x0000000000007941 */ /* 0x000fea0003800000 */
.L_x_39277:
        /* <DEDUP_REMOVED lines=11> */
.L_x_39281:
        /* <DEDUP_REMOVED lines=12> */
.L_x_39284:
[----:B------:R-:W-:Y:S02]  /*1b6d0*/  IMAD.MOV.U32 R152, RZ, RZ, R180 ;  /* 0x000000ffff987224 */ /* 0x000fe400078e00b4 */
.L_x_39285:
[----:B------:R-:W-:Y:S05]  /*1b6e0*/  BSYNC B0 ;  /* 0x0000000000007941 */ /* 0x000fea0003800000 */
.L_x_39283:
        /* <DEDUP_REMOVED lines=16> */
.L_x_39289:
[----:B------:R-:W-:Y:S05]  /*1b7f0*/  BSYNC B1 ;  /* 0x0000000000017941 */ /* 0x000fea0003800000 */
.L_x_39288:
        /* <DEDUP_REMOVED lines=44> */
.L_x_39287:
[----:B------:R-:W-:Y:S05]  /*1bac0*/  BSYNC B0 ;  /* 0x0000000000007941 */ /* 0x000fea0003800000 */
.L_x_39286:
        /* <DEDUP_REMOVED lines=8> */
.L_x_39282:
        /* <DEDUP_REMOVED lines=12> */
.L_x_39291:
[----:B------:R-:W-:Y:S02]  /*1bc10*/  MOV R195, R180 ;  /* 0x000000b400c37202 */ /* 0x000fe40000000f00 */
.L_x_39292:
[----:B------:R-:W-:Y:S05]  /*1bc20*/  BSYNC B0 ;  /* 0x0000000000007941 */ /* 0x000fea0003800000 */
.L_x_39290:
        /* <DEDUP_REMOVED lines=16> */
.L_x_39296:
[----:B------:R-:W-:Y:S05]  /*1bd30*/  BSYNC B1 ;  /* 0x0000000000017941 */ /* 0x000fea0003800000 */
.L_x_39295:
        /* <DEDUP_REMOVED lines=44> */
.L_x_39294:
[----:B------:R-:W-:Y:S05]  /*1c000*/  BSYNC B0 ;  /* 0x0000000000007941 */ /* 0x000fea0003800000 */
.L_x_39293:
        /* <DEDUP_REMOVED lines=11> */
.L_x_39297:
        /* <DEDUP_REMOVED lines=12> */
.L_x_39300:
[----:B------:R-:W-:Y:S02]  /*1c180*/  MOV R152, R180 ;  /* 0x000000b400987202 */ /* 0x000fe40000000f00 */
.L_x_39301:
[----:B------:R-:W-:Y:S05]  /*1c190*/  BSYNC B0 ;  /* 0x0000000000007941 */ /* 0x000fea0003800000 */
.L_x_39299:
        /* <DEDUP_REMOVED lines=16> */
.L_x_39305:
[----:B------:R-:W-:Y:S05]  /*1c2a0*/  BSYNC B1 ;  /* 0x0000000000017941 */ /* 0x000fea0003800000 */
.L_x_39304:
        /* <DEDUP_REMOVED lines=44> */
.L_x_39303:
[----:B------:R-:W-:Y:S05]  /*1c570*/  BSYNC B0 ;  /* 0x0000000000007941 */ /* 0x000fea0003800000 */
.L_x_39302:
        /* <DEDUP_REMOVED lines=8> */
.L_x_39298:
        /* <DEDUP_REMOVED lines=26> */
.L_x_39306:
        /* <DEDUP_REMOVED lines=15> */
.L_x_39308:
[----:B-1----:R-:W-:Y:S02]  /*1c890*/  IMAD.MOV.U32 R195, RZ, RZ, R180 ;  /* 0x000000ffffc37224 */ /* 0x002fe400078e00b4 */
.L_x_39309:
[----:B------:R-:W-:Y:S05]  /*1c8a0*/  BSYNC B0 ;  /* 0x0000000000007941 */ /* 0x000fea0003800000 */
.L_x_39307:
        /* <DEDUP_REMOVED lines=16> */
.L_x_39313:
[----:B------:R-:W-:Y:S05]  /*1c9b0*/  BSYNC B1 ;  /* 0x0000000000017941 */ /* 0x000fea0003800000 */
.L_x_39312:
        /* <DEDUP_REMOVED lines=44> */
.L_x_39311:
[----:B------:R-:W-:Y:S05]  /*1cc80*/  BSYNC B0 ;  /* 0x0000000000007941 */ /* 0x000fea0003800000 */
.L_x_39310:
        /* <DEDUP_REMOVED lines=12> */
.L_x_39314:
        /* <DEDUP_REMOVED lines=12> */
.L_x_39317:
[----:B------:R-:W-:Y:S02]  /*1ce10*/  IMAD.MOV.U32 R195, RZ, RZ, R180 ;  /* 0x000000ffffc37224 */ /* 0x000fe400078e00b4 */
.L_x_39318:
[----:B------:R-:W-:Y:S05]  /*1ce20*/  BSYNC B0 ;  /* 0x0000000000007941 */ /* 0x000fea0003800000 */
.L_x_39316:
        /* <DEDUP_REMOVED lines=16> */
.L_x_39322:
[----:B------:R-:W-:Y:S05]  /*1cf30*/  BSYNC B1 ;  /* 0x0000000000017941 */ /* 0x000fea0003800000 */
.L_x_39321:
        /* <DEDUP_REMOVED lines=42> */
[----:B------:R-:W-:-:S03]  /*1d1e0*/  LOP3.LUT R172, R179, R172, R170, 0x96, !PT ;  /* 0x000000acb3ac7212 */ /* 0x000fc600078e96aa */
.L_x_39320:
[----:B------:R-:W-:Y:S05]  /*1d1f0*/  BSYNC B0 ;  /* 0x0000000000007941 */ /* 0x000fea0003800000 */
.L_x_39319:
        /* <DEDUP_REMOVED lines=8> */
.L_x_39315:
        /* <DEDUP_REMOVED lines=12> */
.L_x_39324:
[----:B------:R-:W-:Y:S02]  /*1d340*/  MOV R195, R180 ;  /* 0x000000b400c37202 */ /* 0x000fe40000000f00 */
.L_x_39325:
[----:B------:R-:W-:Y:S05]  /*1d350*/  BSYNC B0 ;  /* 0x0000000000007941 */ /* 0x000fea0003800000 */
.L_x_39323:
        /* <DEDUP_REMOVED lines=16> */
.L_x_39329:
[----:B------:R-:W-:Y:S05]  /*1d460*/  BSYNC B1 ;  /* 0x0000000000017941 */ /* 0x000fea0003800000 */
.L_x_39328:
        /* <DEDUP_REMOVED lines=44> */
.L_x_39327:
[----:B------:R-:W-:Y:S05]  /*1d730*/  BSYNC B0 ;  /* 0x0000000000007941 */ /* 0x000fea0003800000 */
.L_x_39326:
        /* <DEDUP_REMOVED lines=11> */
.L_x_39330:
        /* <DEDUP_REMOVED lines=12> */
.L_x_39333:
[----:B------:R-:W-:Y:S02]  /*1d8b0*/  MOV R195, R180 ;  /* 0x000000b400c37202 */ /* 0x000fe40000000f00 */
.L_x_39334:
[----:B------:R-:W-:Y:S05]  /*1d8c0*/  BSYNC B0 ;  /* 0x0000000000007941 */ /* 0x000fea0003800000 */
.L_x_39332:
        /* <DEDUP_REMOVED lines=16> */
.L_x_39338:
[----:B------:R-:W-:Y:S05]  /*1d9d0*/  BSYNC B1 ;  /* 0x0000000000017941 */ /* 0x000fea0003800000 */
.L_x_39337:
        /* <DEDUP_REMOVED lines=44> */
.L_x_39336:
[----:B------:R-:W-:Y:S05]  /*1dca0*/  BSYNC B0 ;  /* 0x0000000000007941 */ /* 0x000fea0003800000 */
.L_x_39335:
        /* <DEDUP_REMOVED lines=8> */
.L_x_39331:
        /* <DEDUP_REMOVED lines=12> */
.L_x_39340:
[----:B------:R-:W-:Y:S02]  /*1ddf0*/  IMAD.MOV.U32 R195, RZ, RZ, R180 ;  /* 0x000000ffffc37224 */ /* 0x000fe400078e00b4 */
.L_x_39341:
[----:B------:R-:W-:Y:S05]  /*1de00*/  BSYNC B0 ;  /* 0x0000000000007941 */ /* 0x000fea0003800000 */
.L_x_39339:
        /* <DEDUP_REMOVED lines=16> */
.L_x_39345:
[----:B------:R-:W-:Y:S05]  /*1df10*/  BSYNC B1 ;  /* 0x0000000000017941 */ /* 0x000fea0003800000 */
.L_x_39344:
        /* <DEDUP_REMOVED lines=44> */
.L_x_39343:
[----:B------:R-:W-:Y:S05]  /*1e1e0*/  BSYNC B0 ;  /* 0x0000000000007941 */ /* 0x000fea0003800000 */
.L_x_39342:
        /* <DEDUP_REMOVED lines=11> */
.L_x_39346:
        /* <DEDUP_REMOVED lines=12> */
.L_x_39349:
[----:B------:R-:W-:Y:S02]  /*1e360*/  IMAD.MOV.U32 R195, RZ, RZ, R180 ;  /* 0x000000ffffc37224 */ /* 0x000fe400078e00b4 */
.L_x_39350:
[----:B------:R-:W-:Y:S05]  /*1e370*/  BSYNC B0 ;  /* 0x0000000000007941 */ /* 0x000fea0003800000 */
.L_x_39348:
        /* <DEDUP_REMOVED lines=16> */
.L_x_39354:
[----:B------:R-:W-:Y:S05]  /*1e480*/  BSYNC B1 ;  /* 0x0000000000017941 */ /* 0x000fea0003800000 */
.L_x_39353:
        /* <DEDUP_REMOVED lines=44> */
.L_x_39352:
[----:B------:R-:W-:Y:S05]  /*1e750*/  BSYNC B0 ;  /* 0x0000000000007941 */ /* 0x000fea0003800000 */
.L_x_39351:
        /* <DEDUP_REMOVED lines=8> */
.L_x_39347:
        /* <DEDUP_REMOVED lines=12> */
.L_x_39356:
[----:B------:R-:W-:Y:S02]  /*1e8a0*/  MOV R195, R180 ;  /* 0x000000b400c37202 */ /* 0x000fe40000000f00 */
.L_x_39357:
[----:B------:R-:W-:Y:S05]  /*1e8b0*/  BSYNC B0 ;  /* 0x0000000000007941 */ /* 0x000fea0003800000 */
.L_x_39355:
        /* <DEDUP_REMOVED lines=16> */
.L_x_39361:
[----:B------:R-:W-:Y:S05]  /*1e9c0*/  BSYNC B1 ;  /* 0x0000000000017941 */ /* 0x000fea0003800000 */
.L_x_39360:
        /* <DEDUP_REMOVED lines=44> */
.L_x_39359:
[----:B------:R-:W-:Y:S05]  /*1ec90*/  BSYNC B0 ;  /* 0x0000000000007941 */ /* 0x000fea0003800000 */
.L_x_39358:
        /* <DEDUP_REMOVED lines=11> */
.L_x_39362:
        /* <DEDUP_REMOVED lines=12> */
.L_x_39365:
[----:B------:R-:W-:Y:S02]  /*1ee10*/  MOV R195, R180 ;  /* 0x000000b400c37202 */ /* 0x000fe40000000f00 */
.L_x_39366:
[----:B------:R-:W-:Y:S05]  /*1ee20*/  BSYNC B0 ;  /* 0x0000000000007941 */ /* 0x000fea0003800000 */
.L_x_39364:
        /* <DEDUP_REMOVED lines=16> */
.L_x_39370:
[----:B------:R-:W-:Y:S05]  /*1ef30*/  BSYNC B1 ;  /* 0x0000000000017941 */ /* 0x000fea0003800000 */
.L_x_39369:
        /* <DEDUP_REMOVED lines=44> */
.L_x_39368:
[----:B------:R-:W-:Y:S05]  /*1f200*/  BSYNC B0 ;  /* 0x0000000000007941 */ /* 0x000fea0003800000 */
.L_x_39367:
        /* <DEDUP_REMOVED lines=8> */
.L_x_39363:
        /* <DEDUP_REMOVED lines=26> */
.L_x_39371:
        /* <DEDUP_REMOVED lines=15> */
.L_x_39373:
[----:B-1----:R-:W-:Y:S02]  /*1f520*/  IMAD.MOV.U32 R195, RZ, RZ, R180 ;  /* 0x000000ffffc37224 */ /* 0x002fe400078e00b4 */
.L_x_39374:
[----:B------:R-:W-:Y:S05]  /*1f530*/  BSYNC B0 ;  /* 0x0000000000007941 */ /* 0x000fea0003800000 */
.L_x_39372:
        /* <DEDUP_REMOVED lines=16> */
.L_x_39378:
[----:B------:R-:W-:Y:S05]  /*1f640*/  BSYNC B1 ;  /* 0x0000000000017941 */ /* 0x000fea0003800000 */
.L_x_39377:
        /* <DEDUP_REMOVED lines=44> */
.L_x_39376:
[----:B------:R-:W-:Y:S05]  /*1f910*/  BSYNC B0 ;  /* 0x0000000000007941 */ /* 0x000fea0003800000 */
.L_x_39375:
        /* <DEDUP_REMOVED lines=12> */
.L_x_39379:
        /* <DEDUP_REMOVED lines=12> */
.L_x_39382:
[----:B------:R-:W-:Y:S02]  /*1faa0*/  IMAD.MOV.U32 R189, RZ, RZ, R180 ;  /* 0x000000ffffbd7224 */ /* 0x000fe400078e00b4 */
.L_x_39383:
[----:B------:R-:W-:Y:S05]  /*1fab0*/  BSYNC B0 ;  /* 0x0000000000007941 */ /* 0x000fea0003800000 */
.L_x_39381:
        /* <DEDUP_REMOVED lines=16> */
.L_x_39387:
[----:B------:R-:W-:Y:S05]  /*1fbc0*/  BSYNC B1 ;  /* 0x0000000000017941 */ /* 0x000fea0003800000 */
.L_x_39386:
        /* <DEDUP_REMOVED lines=43> */
.L_x_39385:
[----:B------:R-:W-:Y:S05]  /*1fe80*/  BSYNC B0 ;  /* 0x0000000000007941 */ /* 0x000fea0003800000 */
.L_x_39384:
        /* <DEDUP_REMOVED lines=8> */
.L_x_39380:
        /* <DEDUP_REMOVED lines=12> */
.L_x_39389:
[----:B------:R-:W-:Y:S02]  /*1ffd0*/  MOV R189, R180 ;  /* 0x000000b400bd7202 */ /* 0x000fe40000000f00 */
.L_x_39390:
[----:B------:R-:W-:Y:S05]  /*1ffe0*/  BSYNC B0 ;  /* 0x0000000000007941 */ /* 0x000fea0003800000 */
.L_x_39388:
        /* <DEDUP_REMOVED lines=16> */
.L_x_39394:
[----:B------:R-:W-:Y:S05]  /*200f0*/  BSYNC B1 ;  /* 0x0000000000017941 */ /* 0x000fea0003800000 */
.L_x_39393:
        /* <DEDUP_REMOVED lines=44> */
.L_x_39392:
[----:B------:R-:W-:Y:S05]  /*203c0*/  BSYNC B0 ;  /* 0x0000000000007941 */ /* 0x000fea0003800000 */
.L_x_39391:
        /* <DEDUP_REMOVED lines=11> */
.L_x_39395:
        /* <DEDUP_REMOVED lines=12> */
.L_x_39398:
[----:B------:R-:W-:Y:S02]  /*20540*/  MOV R189, R180 ;  /* 0x000000b400bd7202 */ /* 0x000fe40000000f00 */
.L_x_39399:
[----:B------:R-:W-:Y:S05]  /*20550*/  BSYNC B0 ;  /* 0x0000000000007941 */ /* 0x000fea0003800000 */
.L_x_39397:
        /* <DEDUP_REMOVED lines=16> */
.L_x_39403:
[----:B------:R-:W-:Y:S05]  /*20660*/  BSYNC B1 ;  /* 0x0000000000017941 */ /* 0x000fea0003800000 */
.L_x_39402:
        /* <DEDUP_REMOVED lines=44> */
.L_x_39401:
[----:B------:R-:W-:Y:S05]  /*20930*/  BSYNC B0 ;  /* 0x0000000000007941 */ /* 0x000fea0003800000 */
.L_x_39400:
        /* <DEDUP_REMOVED lines=8> */
.L_x_39396:
        /* <DEDUP_REMOVED lines=12> */
.L_x_39405:
[----:B------:R-:W-:Y:S02]  /*20a80*/  IMAD.MOV.U32 R189, RZ, RZ, R180 ;  /* 0x000000ffffbd7224 */ /* 0x000fe400078e00b4 */
.L_x_39406:
[----:B------:R-:W-:Y:S05]  /*20a90*/  BSYNC B0 ;  /* 0x0000000000007941 */ /* 0x000fea0003800000 */
.L_x_39404:
        /* <DEDUP_REMOVED lines=16> */
.L_x_39410:
[----:B------:R-:W-:Y:S05]  /*20ba0*/  BSYNC B1 ;  /* 0x0000000000017941 */ /* 0x000fea0003800000 */
.L_x_39409:
        /* <DEDUP_REMOVED lines=44> */
.L_x_39408:
[----:B------:R-:W-:Y:S05]  /*20e70*/  BSYNC B0 ;  /* 0x0000000000007941 */ /* 0x000fea0003800000 */
.L_x_39407:
        /* <DEDUP_REMOVED lines=11> */
.L_x_39411:
        /* <DEDUP_REMOVED lines=12> */
.L_x_39414:
[----:B------:R-:W-:Y:S02]  /*20ff0*/  IMAD.MOV.U32 R189, RZ, RZ, R180 ;  /* 0x000000ffffbd7224 */ /* 0x000fe400078e00b4 */
.L_x_39415:
[----:B------:R-:W-:Y:S05]  /*21000*/  BSYNC B0 ;  /* 0x0000000000007941 */ /* 0x000fea0003800000 */
.L_x_39413:
        /* <DEDUP_REMOVED lines=16> */
.L_x_39419:
[----:B------:R-:W-:Y:S05]  /*21110*/  BSYNC B1 ;  /* 0x0000000000017941 */ /* 0x000fea0003800000 */
.L_x_39418:
        /* <DEDUP_REMOVED lines=44> */
.L_x_39417:
[----:B------:R-:W-:Y:S05]  /*213e0*/  BSYNC B0 ;  /* 0x0000000000007941 */ /* 0x000fea0003800000 */
.L_x_39416:
        /* <DEDUP_REMOVED lines=8> */
.L_x_39412:
        /* <DEDUP_REMOVED lines=12> */
.L_x_39421:
[----:B------:R-:W-:Y:S02]  /*21530*/  MOV R189, R180 ;  /* 0x000000b400bd7202 */ /* 0x000fe40000000f00 */
.L_x_39422:
[----:B------:R-:W-:Y:S05]  /*21540*/  BSYNC B0 ;  /* 0x0000000000007941 */ /* 0x000fea0003800000 */
.L_x_39420:
        /* <DEDUP_REMOVED lines=16> */
.L_x_39426:
[----:B------:R-:W-:Y:S05]  /*21650*/  BSYNC B1 ;  /* 0x0000000000017941 */ /* 0x000fea0003800000 */
.L_x_39425:
        /* <DEDUP_REMOVED lines=44> */
.L_x_39424:
[----:B------:R-:W-:Y:S05]  /*21920*/  BSYNC B0 ;  /* 0x0000000000007941 */ /* 0x000fea0003800000 */
.L_x_39423:
        /* <DEDUP_REMOVED lines=11> */
.L_x_39427:
        /* <DEDUP_REMOVED lines=12> */
.L_x_39430:
[----:B------:R-:W-:Y:S02]  /*21aa0*/  MOV R195, R180 ;  /* 0x000000b400c37202 */ /* 0x000fe40000000f00 */
.L_x_39431:
[----:B------:R-:W-:Y:S05]  /*21ab0*/  BSYNC B0 ;  /* 0x0000000000007941 */ /* 0x000fea0003800000 */
.L_x_39429:
        /* <DEDUP_REMOVED lines=16> */
.L_x_39435:
[----:B------:R-:W-:Y:S05]  /*21bc0*/  BSYNC B1 ;  /* 0x0000000000017941 */ /* 0x000fea0003800000 */
.L_x_39434:
        /* <DEDUP_REMOVED lines=44> */
.L_x_39433:
[----:B------:R-:W-:Y:S05]  /*21e90*/  BSYNC B0 ;  /* 0x0000000000007941 */ /* 0x000fea0003800000 */
.L_x_39432:
        /* <DEDUP_REMOVED lines=8> */
.L_x_39428:
[----:B------:R-:W-:Y:S01]  /*21f20*/  FADD.FTZ R188, RZ, R8 ;  /* 0x00000008ffbc7221 */ /* 0x000fe20000010000 */
[----:B------:R-:W-:Y:S01]  /*21f30*/  ISETP.NE.AND P0, PT, R191, RZ, PT ;  /* 0x000000ffbf00720c */ /* 0x000fe20003f05270 */
[----:B------:R-:W-:Y:S01]  /*21f40*/  IMAD.WIDE.U32 R202, R214, R193, c[0x0][0x190] ;  /* 0x00006400d6ca7625 */ /* 0x000fe200078e00c1 */
[----:B------:R-:W-:Y:S02]  /*21f50*/  SEL R197, RZ, 0x1, P1 ;  /* 0x00000001ffc57807 */ /* 0x000fe40000800000 */
        /* <DEDUP_REMOVED lines=49> */
[----:B------:R-:W-:-:S03]  /*22270*/  FADD.FTZ R216, R199, R150 ;  /* 0x00000096c7d87221 */ /* 0x000fc60000010000 */
[----:B------:R0:W-:Y:S01]  /*22280*/  STG.E [R202.64], R197 ;  /* 0x000000c5ca007986 */ /* 0x0001e2000c101904 */
        /* <DEDUP_REMOVED lines=15> */
.L_x_39436:
[----:B0-----:R-:W-:Y:S01]  /*22380*/  FADD.FTZ R195, R188, R155 ;  /* 0x0000009bbcc37221 */ /* 0x001fe20000010000 */
[----:B------:R-:W-:Y:S05]  /*22390*/  BRA.DIV ~URZ, `(.L_x_39437) ;  /* 0x000013827f007947 */ /* 0x000fea000b800000 */
[----:B------:R0:W1:Y:S02]  /*223a0*/  SHFL.BFLY PT, R186, R195, 0x1, 0x1f ;  /* 0x0c201f00c3ba7f89 */ /* 0x00006400000e0000 */
.L_x_39441:
        /* <DEDUP_REMOVED lines=116> */
.L_x_39442:
[----:B------:R-:W-:Y:S01]  /*22af0*/  FMUL.FTZ R187, R191, R191 ;  /* 0x000000bfbfbb7220 */ /* 0x000fe20000410000 */
[----:B------:R-:W-:Y:S01]  /*22b00*/  ISETP.NE.AND P0, PT, RZ, UR6, PT ;  /* 0x00000006ff007c0c */ /* 0x000fe2000bf05270 */
[----:B01----:R-:W-:Y:S01]  /*22b10*/  FADD.FTZ R195, R200, R195 ;  /* 0x000000c3c8c37221 */ /* 0x003fe20000010000 */
[----:B------:R-:W-:Y:S01]  /*22b20*/  MOV R188, c[0x0][0x1e0] ;  /* 0x0000780000bc7a02 */ /* 0x000fe20000000f00 */
[----:B------:R-:W-:Y:S01]  /*22b30*/  IMAD R197, R183, c[0x0][0x168], RZ ;  /* 0x00005a00b7c57a24 */ /* 0x000fe200078e02ff */
[----:B------:R-:W-:Y:S01]  /*22b40*/  FSEL R193, R187, RZ, P0 ;  /* 0x000000ffbbc17208 */ /* 0x000fe20000000000 */
[----:B------:R-:W-:Y:S01]  /*22b50*/  IMAD.MOV.U32 R186, RZ, RZ, 0x4 ;  /* 0x00000004ffba7424 */ /* 0x000fe200078e00ff */
[----:B------:R-:W-:Y:S01]  /*22b60*/  FSEL R187, R191, RZ, !P0 ;  /* 0x000000ffbfbb7208 */ /* 0x000fe20004000000 */
[----:B------:R-:W-:Y:S01]  /*22b70*/  FFMA.FTZ R188, R195, R188, c[0x0][0x228] ;  /* 0x00008a00c3bc7623 */ /* 0x000fe200000100bc */
[----:B------:R-:W-:Y:S01]  /*22b80*/  SHF.R.S32.HI R202, RZ, 0x1f, R197 ;  /* 0x0000001fffca7819 */ /* 0x000fe200000114c5 */
[----:B------:R-:W-:-:S04]  /*22b90*/  @!P1 IMAD.WIDE R200, R183, R186, c[0x0][0x1a0] ;  /* 0x00006800b7c89625 */ /* 0x000fc800078e02ba */
[C---:B------:R-:W-:Y:S01]  /*22ba0*/  FADD.FTZ R246, -R187.reuse, R4 ;  /* 0x00000004bbf67221 */ /* 0x040fe20000010100 */
[----:B------:R0:W-:Y:S01]  /*22bb0*/  @!P1 STG.E [R200.64], R191 ;  /* 0x000000bfc8009986 */ /* 0x0001e2000c101904 */
[----:B------:R-:W-:Y:S01]  /*22bc0*/  FADD.FTZ R195, R188, R193 ;  /* 0x000000c1bcc37221 */ /* 0x000fe20000010000 */
[----:B------:R-:W-:Y:S01]  /*22bd0*/  LEA.HI R193, R202, R197, RZ, 0x2 ;  /* 0x000000c5cac17211 */ /* 0x000fe200078f10ff */
[C---:B------:R-:W-:Y:S01]  /*22be0*/  FADD.FTZ R238, -R187.reuse, R7 ;  /* 0x00000007bbee7221 */ /* 0x040fe20000010100 */
[----:B------:R-:W1:Y:S01]  /*22bf0*/  S2R R4, SR_TID.X ;  /* 0x0000000000047919 */ /* 0x000e620000002100 */
[----:B------:R-:W2:Y:S01]  /*22c00*/  MUFU.RSQ R7, R195 ;  /* 0x000000c300077308 */ /* 0x000ea20000001400 */
        /* <DEDUP_REMOVED lines=11> */
[----:B-1----:R-:W-:Y:S01]  /*22cc0*/  LOP3.LUT R140, R4, 0x1f, RZ, 0xc0, !PT ;  /* 0x0000001f048c7812 */ /* 0x002fe200078ec0ff */
[C---:B------:R-:W-:Y:S02]  /*22cd0*/  FADD.FTZ R14, -R187.reuse, R14 ;  /* 0x0000000ebb0e7221 */ /* 0x040fe40000010100 */
[----:B------:R-:W-:Y:S01]  /*22ce0*/  FADD.FTZ R218, -R187, R15 ;  /* 0x0000000fbbda7221 */ /* 0x000fe20000010100 */
[----:B------:R-:W-:Y:S01]  /*22cf0*/  LEA.HI.SX32 R135, R193, R140, 0x1e ;  /* 0x0000008cc1877211 */ /* 0x000fe200078ff2ff */
[C---:B------:R-:W-:Y:S02]  /*22d00*/  FADD.FTZ R220, -R187.reuse, R138 ;  /* 0x0000008abbdc7221 */ /* 0x040fe40000010100 */
[----:B------:R-:W-:-:S02]  /*22d10*/  FADD.FTZ R134, -R187, R142 ;  /* 0x0000008ebb867221 */ /* 0x000fc40000010100 */
[----:B------:R-:W-:-:S04]  /*22d20*/  @!P1 IMAD.WIDE R4, R183, R186, c[0x0][0x1a8] ;  /* 0x00006a00b7049625 */ /* 0x000fc800078e02ba */
[C---:B------:R-:W-:Y:S01]  /*22d30*/  FADD.FTZ R248, -R187.reuse, R17 ;  /* 0x00000011bbf87221 */ /* 0x040fe20000010100 */
[----:B--2---:R1:W-:Y:S01]  /*22d40*/  @!P1 STG.E [R4.64], R7 ;  /* 0x0000000704009986 */ /* 0x0043e2000c101904 */
[C---:B------:R-:W-:Y:S02]  /*22d50*/  FADD.FTZ R240, -R187.reuse, R24 ;  /* 0x00000018bbf07221 */ /* 0x040fe40000010100 */
[C---:B------:R-:W-:Y:S02]  /*22d60*/  FADD.FTZ R138, -R187.reuse, R143 ;  /* 0x0000008fbb8a7221 */ /* 0x040fe40000010100 */
[C---:B------:R-:W-:Y:S02]  /*22d70*/  FADD.FTZ R144, -R187.reuse, R144 ;  /* 0x00000090bb907221 */ /* 0x040fe40000010100 */
[----:B------:R-:W-:Y:S02]  /*22d80*/  FADD.FTZ R11, -R187, R149 ;  /* 0x00000095bb0b7221 */ /* 0x000fe40000010100 */
[----:B0-----:R-:W-:-:S02]  /*22d90*/  FMUL.FTZ R191, R7, R8 ;  /* 0x0000000807bf7220 */ /* 0x001fc40000410000 */
[----:B------:R-:W-:Y:S02]  /*22da0*/  FMUL.FTZ R195, R7, R10 ;  /* 0x0000000a07c37220 */ /* 0x000fe40000410000 */
[C---:B------:R-:W-:Y:S02]  /*22db0*/  FADD.FTZ R250, -R187.reuse, R18 ;  /* 0x00000012bbfa7221 */ /* 0x040fe40000010100 */
[C---:B------:R-:W-:Y:S02]  /*22dc0*/  FADD.FTZ R242, -R187.reuse, R22 ;  /* 0x00000016bbf27221 */ /* 0x040fe40000010100 */
[C---:B------:R-:W-:Y:S02]  /*22dd0*/  FADD.FTZ R24, -R187.reuse, R137 ;  /* 0x00000089bb187221 */ /* 0x040fe40000010100 */
[----:B------:R-:W-:Y:S02]  /*22de0*/  FADD.FTZ R17, -R187, R147 ;  /* 0x00000093bb117221 */ /* 0x000fe40000010100 */
[----:B------:R-:W-:-:S02]  /*22df0*/  FMUL.FTZ R8, R7, R188 ;  /* 0x000000bc07087220 */ /* 0x000fc40000410000 */
[C---:B------:R-:W-:Y:S02]  /*22e00*/  FMUL.FTZ R10, R7.reuse, R202 ;  /* 0x000000ca070a7220 */ /* 0x040fe40000410000 */
[----:B------:R-:W-:Y:S01]  /*22e10*/  FMUL.FTZ R143, R7, R16 ;  /* 0x00000010078f7220 */ /* 0x000fe20000410000 */
[----:B------:R-:W-:Y:S01]  /*22e20*/  LEA R16, P0, R135, c[0x0][0x208], 0x4 ;  /* 0x0000820087107a11 */ /* 0x000fe200078020ff */
[C---:B------:R-:W-:Y:S02]  /*22e30*/  FADD.FTZ R22, -R187.reuse, R25 ;  /* 0x00000019bb167221 */ /* 0x040fe40000010100 */
[C---:B------:R-:W-:Y:S02]  /*22e40*/  FADD.FTZ R13, -R187.reuse, R145 ;  /* 0x00000091bb0d7221 */ /* 0x040fe40000010100 */
[C---:B------:R-:W-:Y:S02]  /*22e50*/  FADD.FTZ R15, -R187.reuse, R146 ;  /* 0x00000092bb0f7221 */ /* 0x040fe40000010100 */
[----:B------:R-:W-:-:S02]  /*22e60*/  FADD.FTZ R137, -R187, R148 ;  /* 0x00000094bb897221 */ /* 0x000fc40000010100 */
[C---:B------:R-:W-:Y:S02]  /*22e70*/  FADD.FTZ R142, -R187.reuse, R151 ;  /* 0x00000097bb8e7221 */ /* 0x040fe40000010100 */
[C---:B------:R-:W-:Y:S02]  /*22e80*/  FADD.FTZ R252, -R187.reuse, R19 ;  /* 0x00000013bbfc7221 */ /* 0x040fe40000010100 */
[C---:B------:R-:W-:Y:S02]  /*22e90*/  FADD.FTZ R236, -R187.reuse, R6 ;  /* 0x00000006bbec7221 */ /* 0x040fe40000010100 */
[----:B------:R-:W-:Y:S02]  /*22ea0*/  IMAD.MOV.U32 R25, RZ, RZ, 0x10 ;  /* 0x00000010ff197424 */ /* 0x000fe400078e00ff */
[----:B------:R-:W-:Y:S02]  /*22eb0*/  FADD.FTZ R148, -R187, R152 ;  /* 0x00000098bb947221 */ /* 0x000fe40000010100 */
[----:B------:R-:W-:-:S02]  /*22ec0*/  FMUL.FTZ R201, R7, R12 ;  /* 0x0000000c07c97220 */ /* 0x000fc40000410000 */
[C---:B------:R-:W-:Y:S02]  /*22ed0*/  FMUL.FTZ R216, R7.reuse, R216 ;  /* 0x000000d807d87220 */ /* 0x040fe40000410000 */
[C---:B------:R-:W-:Y:S02]  /*22ee0*/  FMUL.FTZ R203, R7.reuse, R14 ;  /* 0x0000000e07cb7220 */ /* 0x040fe40000410000 */
[C---:B------:R-:W-:Y:S02]  /*22ef0*/  FMUL.FTZ R218, R7.reuse, R218 ;  /* 0x000000da07da7220 */ /* 0x040fe40000410000 */
[----:B------:R-:W-:Y:S02]  /*22f00*/  FMUL.FTZ R151, R7, R134 ;  /* 0x0000008607977220 */ /* 0x000fe40000410000 */
[C---:B------:R-:W-:Y:S02]  /*22f10*/  FADD.FTZ R20, -R187.reuse, R20 ;  /* 0x00000014bb147221 */ /* 0x040fe40000010100 */
[----:B------:R-:W-:-:S02]  /*22f20*/  FADD.FTZ R18, -R187, R21 ;  /* 0x00000015bb127221 */ /* 0x000fc40000010100 */
[C---:B------:R-:W-:Y:S02]  /*22f30*/  FADD.FTZ R244, -R187.reuse, R23 ;  /* 0x00000017bbf47221 */ /* 0x040fe40000010100 */
[C---:B------:R-:W-:Y:S02]  /*22f40*/  FADD.FTZ R232, -R187.reuse, R132 ;  /* 0x00000084bbe87221 */ /* 0x040fe40000010100 */
[----:B------:R-:W-:Y:S02]  /*22f50*/  FADD.FTZ R6, -R187, R155 ;  /* 0x0000009bbb067221 */ /* 0x000fe40000010100 */
[C---:B------:R-:W-:Y:S02]  /*22f60*/  FMUL.FTZ R19, R7.reuse, R9 ;  /* 0x0000000907137220 */ /* 0x040fe40000410000 */
[C---:B------:R-:W-:Y:S02]  /*22f70*/  FMUL.FTZ R145, R7.reuse, R144 ;  /* 0x0000009007917220 */ /* 0x040fe40000410000 */
[----:B------:R-:W-:-:S02]  /*22f80*/  FMUL.FTZ R134, R7, R11 ;  /* 0x0000000b07867220 */ /* 0x000fc40000410000 */
[C---:B------:R-:W-:Y:S02]  /*22f90*/  FADD.FTZ R200, -R187.reuse, R26 ;  /* 0x0000001abbc87221 */ /* 0x040fe40000010100 */
[C---:B------:R-:W-:Y:S02]  /*22fa0*/  FADD.FTZ R228, -R187.reuse, R136 ;  /* 0x00000088bbe47221 */ /* 0x040fe40000010100 */
[C---:B------:R-:W-:Y:S02]  /*22fb0*/  FADD.FTZ R222, -R187.reuse, R139 ;  /* 0x0000008bbbde7221 */ /* 0x040fe40000010100 */
[----:B------:R-:W-:Y:S02]  /*22fc0*/  FADD.FTZ R132, -R187, R153 ;  /* 0x00000099bb847221 */ /* 0x000fe40000010100 */
[C---:B-1----:R-:W-:Y:S02]  /*22fd0*/  FMUL.FTZ R5, R7.reuse, R250 ;  /* 0x000000fa07057220 */ /* 0x042fe40000410000 */
[----:B------:R-:W-:-:S02]  /*22fe0*/  FMUL.FTZ R146, R7, R138 ;  /* 0x0000008a07927220 */ /* 0x000fc40000410000 */
[----:B------:R-:W-:Y:S01]  /*22ff0*/  FMUL.FTZ R144, R7, R17 ;  /* 0x0000001107907220 */ /* 0x000fe20000410000 */
[----:B------:R-:W-:Y:S01]  /*23000*/  LEA.HI.X R17, R135, c[0x0][0x20c], RZ, 0x4, P0 ;  /* 0x0000830087117a11 */ /* 0x000fe200000f24ff */
[----:B------:R-:W-:Y:S02]  /*23010*/  FFMA.FTZ R11, R75, R10, R123 ;  /* 0x0000000a4b0b7223 */ /* 0x000fe4000001007b */
[----:B------:R-:W-:Y:S02]  /*23020*/  FFMA.FTZ R9, R73, R8, R121 ;  /* 0x0000000849097223 */ /* 0x000fe40000010079 */
[C---:B------:R-:W-:Y:S02]  /*23030*/  FADD.FTZ R230, -R187.reuse, R27 ;  /* 0x0000001bbbe67221 */ /* 0x040fe40000010100 */
[C---:B------:R-:W-:Y:S02]  /*23040*/  FADD.FTZ R26, -R187.reuse, R133 ;  /* 0x00000085bb1a7221 */ /* 0x040fe40000010100 */
[----:B------:R-:W-:-:S02]  /*23050*/  FADD.FTZ R136, -R187, R141 ;  /* 0x0000008dbb887221 */ /* 0x000fc40000010100 */
[C---:B------:R-:W-:Y:S02]  /*23060*/  FADD.FTZ R139, -R187.reuse, R150 ;  /* 0x00000096bb8b7221 */ /* 0x040fe40000010100 */
[----:B------:R-:W-:Y:S02]  /*23070*/  FADD.FTZ R154, -R187, R154 ;  /* 0x0000009abb9a7221 */ /* 0x000fe40000010100 */
[C---:B------:R-:W-:Y:S02]  /*23080*/  FMUL.FTZ R4, R7.reuse, R248 ;  /* 0x000000f807047220 */ /* 0x040fe40000410000 */
[C---:B------:R-:W-:Y:S02]  /*23090*/  FMUL.FTZ R138, R7.reuse, R13 ;  /* 0x0000000d078a7220 */ /* 0x040fe40000410000 */
[----:B------:R-:W-:Y:S02]  /*230a0*/  FMUL.FTZ R153, R7, R15 ;  /* 0x0000000f07997220 */ /* 0x000fe40000410000 */
[----:B------:R-:W-:-:S02]  /*230b0*/  FFMA.FTZ R10, R74, R195, R122 ;  /* 0x000000c34a0a7223 */ /* 0x000fc4000001007a */
[----:B------:R-:W-:Y:S02]  /*230c0*/  FFMA.FTZ R8, R72, R191, R120 ;  /* 0x000000bf48087223 */ /* 0x000fe40000010078 */
[----:B------:R-:W-:-:S03]  /*230d0*/  IMAD.WIDE.U32 R196, R196, R25, c[0x0][0x208] ;  /* 0x00008200c4c47625 */ /* 0x000fc600078e0019 */
[----:B------:R0:W-:Y:S01]  /*230e0*/  STG.E.128 [R16.64], R8 ;  /* 0x0000000810007986 */ /* 0x0001e2000c101d04 */
[C---:B------:R-:W-:Y:S02]  /*230f0*/  FMUL.FTZ R150, R7.reuse, R252 ;  /* 0x000000fc07967220 */ /* 0x040fe40000410000 */
[----:B------:R-:W-:Y:S02]  /*23100*/  FMUL.FTZ R133, R7, R148 ;  /* 0x0000009407857220 */ /* 0x000fe40000410000 */
[----:B------:R-:W-:Y:S02]  /*23110*/  FFMA.FTZ R15, R71, R218, R119 ;  /* 0x000000da470f7223 */ /* 0x000fe40000010077 */
[----:B------:R-:W-:Y:S02]  /*23120*/  FFMA.FTZ R14, R70, R203, R118 ;  /* 0x000000cb460e7223 */ /* 0x000fe40000010076 */
[----:B------:R-:W-:Y:S02]  /*23130*/  FFMA.FTZ R13, R69, R216, R117 ;  /* 0x000000d8450d7223 */ /* 0x000fe40000010075 */
[----:B------:R-:W-:-:S02]  /*23140*/  FFMA.FTZ R12, R68, R201, R116 ;  /* 0x000000c9440c7223 */ /* 0x000fc40000010074 */
[C---:B------:R-:W-:Y:S02]  /*23150*/  FMUL.FTZ R21, R7.reuse, R20 ;  /* 0x0000001407157220 */ /* 0x040fe40000410000 */
[C---:B------:R-:W-:Y:S01]  /*23160*/  FMUL.FTZ R18, R7.reuse, R18 ;  /* 0x0000001207127220 */ /* 0x040fe20000410000 */
[----:B------:R1:W-:Y:S01]  /*23170*/  STG.E.128 [R196.64], R12 ;  /* 0x0000000cc4007986 */ /* 0x0003e2000c101d04 */
        /* <DEDUP_REMOVED lines=27> */
[----:B------:R-:W-:-:S04]  /*23330*/  IMAD.WIDE.U32 R190, R190, R25, c[0x0][0x208] ;  /* 0x00008200bebe7625 */ /* 0x000fc800078e0019 */
        /* <DEDUP_REMOVED lines=8> */
[----:B------:R-:W-:Y:S02]  /*233c0*/  FFMA.FTZ R17, R53, R22, R101 ;  /* 0x0000001635117223 */ /* 0x000fe40000010065 */
[----:B------:R-:W-:Y:S01]  /*233d0*/  IMAD.WIDE.U32 R206, R206, R25, c[0x0][0x208] ;  /* 0x00008200cece7625 */ /* 0x000fe200078e0019 */
[----:B------:R0:W-:Y:S03]  /*233e0*/  STG.E.128 [R194.64], R8 ;  /* 0x00000008c2007986 */ /* 0x0001e6000c101d04 */
[----:B-1----:R-:W-:-:S02]  /*233f0*/  FFMA.FTZ R15, R59, R188, R107 ;  /* 0x000000bc3b0f7223 */ /* 0x002fc4000001006b */
[----:B------:R-:W-:Y:S02]  /*23400*/  FFMA.FTZ R14, R58, R187, R106 ;  /* 0x000000bb3a0e7223 */ /* 0x000fe4000001006a */
[----:B------:R-:W-:Y:S02]  /*23410*/  FFMA.FTZ R13, R57, R20, R105 ;  /* 0x00000014390d7223 */ /* 0x000fe40000010069 */
[----:B------:R-:W-:Y:S02]  /*23420*/  FFMA.FTZ R12, R56, R23, R104 ;  /* 0x00000017380c7223 */ /* 0x000fe40000010068 */
[----:B------:R-:W-:Y:S02]  /*23430*/  FFMA.FTZ R18, R54, R193, R102 ;  /* 0x000000c136127223 */ /* 0x000fe40000010066 */
[----:B------:R-:W-:Y:S01]  /*23440*/  FFMA.FTZ R22, R50, R199, R98 ;  /* 0x000000c732167223 */ /* 0x000fe20000010062 */
[----:B------:R1:W-:Y:S01]  /*23450*/  STG.E.128 [R206.64], R12 ;  /* 0x0000000cce007986 */ /* 0x0003e2000c101d04 */
[----:B------:R-:W-:-:S04]  /*23460*/  IMAD.WIDE.U32 R208, R208, R25, c[0x0][0x208] ;  /* 0x00008200d0d07625 */ /* 0x000fc800078e0019 */
[----:B------:R-:W-:-:S04]  /*23470*/  IMAD.WIDE.U32 R212, R212, R25, c[0x0][0x208] ;  /* 0x00008200d4d47625 */ /* 0x000fc800078e0019 */
[----:B------:R-:W-:Y:S02]  /*23480*/  FFMA.FTZ R19, R55, R200, R103 ;  /* 0x000000c837137223 */ /* 0x000fe40000010067 */
[----:B------:R-:W-:Y:S02]  /*23490*/  FFMA.FTZ R16, R52, R27, R100 ;  /* 0x0000001b34107223 */ /* 0x000fe40000010064 */
[----:B------:R-:W-:-:S03]  /*234a0*/  IMAD.WIDE.U32 R192, R192, R25, c[0x0][0x208] ;  /* 0x00008200c0c07625 */ /* 0x000fc600078e0019 */
[----:B------:R3:W-:Y:S01]  /*234b0*/  STG.E.128 [R208.64], R16 ;  /* 0x00000010d0007986 */ /* 0x0007e2000c101d04 */
[----:B------:R-:W-:-:S04]  /*234c0*/  IMAD.WIDE.U32 R198, R198, R25, c[0x0][0x208] ;  /* 0x00008200c6c67625 */ /* 0x000fc800078e0019 */
[----:B------:R-:W-:-:S04]  /*234d0*/  IMAD.WIDE.U32 R204, R204, R25, c[0x0][0x208] ;  /* 0x00008200cccc7625 */ /* 0x000fc800078e0019 */
[----:B------:R-:W-:-:S04]  /*234e0*/  IMAD.WIDE.U32 R210, R210, R25, c[0x0][0x208] ;  /* 0x00008200d2d27625 */ /* 0x000fc800078e0019 */
[----:B------:R-:W-:-:S04]  /*234f0*/  IMAD.WIDE.U32 R214, R214, R25, c[0x0][0x208] ;  /* 0x00008200d6d67625 */ /* 0x000fc800078e0019 */
[----:B------:R-:W-:Y:S02]  /*23500*/  FFMA.FTZ R23, R51, R202, R99 ;  /* 0x000000ca33177223 */ /* 0x000fe40000010063 */
[----:B------:R-:W-:Y:S02]  /*23510*/  FFMA.FTZ R21, R49, R26, R97 ;  /* 0x0000001a31157223 */ /* 0x000fe40000010061 */
[----:B------:R-:W-:Y:S02]  /*23520*/  FFMA.FTZ R20, R48, R147, R96 ;  /* 0x0000009330147223 */ /* 0x000fe40000010060 */
[----:B------:R-:W-:Y:S02]  /*23530*/  FFMA.FTZ R25, R45, R24, R93 ;  /* 0x000000182d197223 */ /* 0x000fe4000001005d */
[----:B------:R-:W-:Y:S01]  /*23540*/  FFMA.FTZ R27, R47, R140, R95 ;  /* 0x0000008c2f1b7223 */ /* 0x000fe2000001005f */
[----:B------:R4:W-:Y:S01]  /*23550*/  STG.E.128 [R212.64], R20 ;  /* 0x00000014d4007986 */ /* 0x0009e2000c101d04 */
[----:B------:R-:W-:-:S02]  /*23560*/  FFMA.FTZ R26, R46, R149, R94 ;  /* 0x000000952e1a7223 */ /* 0x000fc4000001005e */
[----:B------:R-:W-:Y:S02]  /*23570*/  FFMA.FTZ R24, R44, R141, R92 ;  /* 0x0000008d2c187223 */ /* 0x000fe4000001005c */
[----:B--2---:R-:W-:Y:S02]  /*23580*/  FFMA.FTZ R7, R43, R146, R91 ;  /* 0x000000922b077223 */ /* 0x004fe4000001005b */
[----:B------:R-:W-:Y:S01]  /*23590*/  FFMA.FTZ R6, R42, R151, R90 ;  /* 0x000000972a067223 */ /* 0x000fe2000001005a */
[----:B------:R4:W-:Y:S01]  /*235a0*/  STG.E.128 [R192.64], R24 ;  /* 0x00000018c0007986 */ /* 0x0009e2000c101d04 */
[----:B------:R-:W-:Y:S02]  /*235b0*/  FFMA.FTZ R5, R41, R136, R89 ;  /* 0x0000008829057223 */ /* 0x000fe40000010059 */
[----:B------:R-:W-:Y:S02]  /*235c0*/  FFMA.FTZ R4, R40, R143, R88 ;  /* 0x0000008f28047223 */ /* 0x000fe40000010058 */
[----:B0-----:R-:W-:-:S02]  /*235d0*/  FFMA.FTZ R11, R39, R144, R87 ;  /* 0x00000090270b7223 */ /* 0x001fc40000010057 */
[----:B------:R-:W-:Y:S01]  /*235e0*/  FFMA.FTZ R10, R38, R153, R86 ;  /* 0x00000099260a7223 */ /* 0x000fe20000010056 */
[----:B------:R4:W-:Y:S01]  /*235f0*/  STG.E.128 [R198.64], R4 ;  /* 0x00000004c6007986 */ /* 0x0009e2000c101d04 */
[----:B------:R-:W-:Y:S02]  /*23600*/  FFMA.FTZ R9, R37, R138, R85 ;  /* 0x0000008a25097223 */ /* 0x000fe40000010055 */
[----:B------:R-:W-:Y:S02]  /*23610*/  FFMA.FTZ R8, R36, R145, R84 ;  /* 0x0000009124087223 */ /* 0x000fe40000010054 */
[----:B-1----:R-:W-:Y:S02]  /*23620*/  FFMA.FTZ R15, R35, R142, R83 ;  /* 0x0000008e230f7223 */ /* 0x002fe40000010053 */
[----:B------:R-:W-:Y:S01]  /*23630*/  FFMA.FTZ R14, R34, R139, R82 ;  /* 0x0000008b220e7223 */ /* 0x000fe20000010052 */
[----:B------:R4:W-:Y:S01]  /*23640*/  STG.E.128 [R204.64], R8 ;  /* 0x00000008cc007986 */ /* 0x0009e2000c101d04 */
[----:B------:R-:W-:-:S02]  /*23650*/  FFMA.FTZ R13, R33, R134, R81 ;  /* 0x00000086210d7223 */ /* 0x000fc40000010051 */
[----:B------:R-:W-:Y:S02]  /*23660*/  FFMA.FTZ R12, R32, R137, R80 ;  /* 0x00000089200c7223 */ /* 0x000fe40000010050 */
[----:B---3--:R-:W-:Y:S02]  /*23670*/  FFMA.FTZ R19, R31, R148, R79 ;  /* 0x000000941f137223 */ /* 0x008fe4000001004f */
[----:B------:R-:W-:Y:S01]  /*23680*/  FFMA.FTZ R18, R30, R135, R78 ;  /* 0x000000871e127223 */ /* 0x000fe2000001004e */
[----:B------:R4:W-:Y:S01]  /*23690*/  STG.E.128 [R210.64], R12 ;  /* 0x0000000cd2007986 */ /* 0x0009e2000c101d04 */
[----:B------:R-:W-:Y:S02]  /*236a0*/  FFMA.FTZ R17, R29, R132, R77 ;  /* 0x000000841d117223 */ /* 0x000fe4000001004d */
[----:B------:R-:W-:Y:S02]  /*236b0*/  FFMA.FTZ R16, R28, R133, R76 ;  /* 0x000000851c107223 */ /* 0x000fe4000001004c */
[----:B------:R-:W-:-:S03]  /*236c0*/  IMAD R183, R186, c[0x0][0x160], R183 ;  /* 0x00005800bab77a24 */ /* 0x000fc600078e02b7 */
[----:B------:R4:W-:Y:S02]  /*236d0*/  STG.E.128 [R214.64], R16 ;  /* 0x00000010d6007986 */ /* 0x0009e4000c101d04 */
[----:B------:R-:W-:-:S13]  /*236e0*/  ISETP.GE.AND P0, PT, R183, c[0x0][0x164], PT ;  /* 0x00005900b7007a0c */ /* 0x000fda0003f06270 */
[----:B----4-:R-:W-:Y:S01]  /*236f0*/  @P0 CALL.REL.NOINC `(.L_x_39439) ;  /* 0x0000001000000944 */ /* 0x010fe20003c00000 */
[----:B------:R-:W-:Y:S05]  /*23700*/  BRA `(.L_x_39440) ;  /* 0xfffdd1f000007947 */ /* 0x000fea000383ffff */
.L_x_39439:
[----:B------:R-:W-:Y:S05]  /*23710*/  EXIT ;  /* 0x000000000000794d */ /* 0x000fea0003800000 */
.L_x_39437:
[----:B------:R-:W-:Y:S01]  /*23720*/  HFMA2.MMA R188, -RZ, RZ, 0, 1.847743988037109375e-06 ;  /* 0x0000001fffbc7435 */ /* 0x000fe200000001ff */
[----:B------:R-:W-:Y:S01]  /*23730*/  IMAD.MOV.U32 R200, RZ, RZ, 0x1 ;  /* 0x00000001ffc87424 */ /* 0x000fe200078e00ff */
[----:B------:R-:W-:Y:S01]  /*23740*/  MOV R186, 0x23770 ;  /* 0x0002377000ba7802 */ /* 0x000fe20000000f00 */
[----:B------:R-:W-:-:S03]  /*23750*/  IMAD.MOV.U32 R193, RZ, RZ, -0x1 ;  /* 0xffffffffffc17424 */ /* 0x000fc600078e00ff */
[----:B------:R-:W-:Y:S05]  /*23760*/  CALL.REL.NOINC `($__internal_79_$__cuda_sm70_shflsync_bfly_p) ;  /* 0x0000099000007944 */ /* 0x000fea0003c00000 */
[----:B-1----:R-:W-:Y:S01]  /*23770*/  IMAD.MOV.U32 R186, RZ, RZ, R200 ;  /* 0x000000ffffba7224 */ /* 0x002fe200078e00c8 */
[----:B0-----:R-:W-:Y:S05]  /*23780*/  BRA `(.L_x_39441) ;  /* 0xffffec2000007947 */ /* 0x001fea000383ffff */
.L_x_39438:
[----:B------:R-:W-:Y:S01]  /*23790*/  IMAD.MOV.U32 R200, RZ, RZ, 0x2 ;  /* 0x00000002ffc87424 */ /* 0x000fe200078e00ff */
[----:B------:R-:W-:Y:S01]  /*237a0*/  MOV R188, 0x1f ;  /* 0x0000001f00bc7802 */ /* 0x000fe20000000f00 */
[----:B------:R-:W-:Y:S01]  /*237b0*/  IMAD.MOV.U32 R193, RZ, RZ, -0x1 ;  /* 0xffffffffffc17424 */ /* 0x000fe200078e00ff */
[----:B------:R-:W-:Y:S02]  /*237c0*/  MOV R186, 0x237e0 ;  /* 0x000237e000ba7802 */ /* 0x000fe40000000f00 */
[----:B------:R-:W-:Y:S05]  /*237d0*/  CALL.REL.NOINC `($__internal_79_$__cuda_sm70_shflsync_bfly_p) ;  /* 0x0000092000007944 */ /* 0x000fea0003c00000 */
[----:B01----:R-:W-:Y:S01]  /*237e0*/  FADD.FTZ R195, R195, R200 ;  /* 0x000000c8c3c37221 */ /* 0x003fe20000010000 */
[----:B------:R-:W-:Y:S01]  /*237f0*/  MOV R193, 0xffffffff ;  /* 0xffffffff00c17802 */ /* 0x000fe20000000f00 */
[----:B------:R-:W-:Y:S01]  /*23800*/  IMAD.MOV.U32 R200, RZ, RZ, 0x4 ;  /* 0x00000004ffc87424 */ /* 0x000fe200078e00ff */
[----:B------:R-:W-:Y:S01]  /*23810*/  MOV R186, 0x23840 ;  /* 0x0002384000ba7802 */ /* 0x000fe20000000f00 */
[----:B------:R-:W-:-:S02]  /*23820*/  IMAD.MOV.U32 R188, RZ, RZ, 0x1f ;  /* 0x0000001fffbc7424 */ /* 0x000fc400078e00ff */
[----:B------:R-:W-:Y:S05]  /*23830*/  CALL.REL.NOINC `($__internal_79_$__cuda_sm70_shflsync_bfly_p) ;  /* 0x000008c000007944 */ /* 0x000fea0003c00000 */
[----:B01----:R-:W-:Y:S01]  /*23840*/  FADD.FTZ R195, R195, R200 ;  /* 0x000000c8c3c37221 */ /* 0x003fe20000010000 */
[----:B------:R-:W-:Y:S01]  /*23850*/  MOV R186, 0x238a0 ;  /* 0x000238a000ba7802 */ /* 0x000fe20000000f00 */
[----:B------:R-:W-:-:S02]  /*23860*/  IMAD.MOV.U32 R200, RZ, RZ, 0x8 ;  /* 0x00000008ffc87424 */ /* 0x000fc400078e00ff */
[----:B------:R-:W-:Y:S02]  /*23870*/  IMAD.MOV.U32 R188, RZ, RZ, 0x1f ;  /* 0x0000001fffbc7424 */ /* 0x000fe400078e00ff */
[----:B------:R-:W-:Y:S02]  /*23880*/  IMAD.MOV.U32 R193, RZ, RZ, -0x1 ;  /* 0xffffffffffc17424 */ /* 0x000fe400078e00ff */
[----:B------:R-:W-:Y:S05]  /*23890*/  CALL.REL.NOINC `($__internal_79_$__cuda_sm70_shflsync_bfly_p) ;  /* 0x0000086000007944 */ /* 0x000fea0003c00000 */
[----:B01----:R-:W-:Y:S01]  /*238a0*/  FADD.FTZ R195, R195, R200 ;  /* 0x000000c8c3c37221 */ /* 0x003fe20000010000 */
[----:B------:R-:W-:Y:S01]  /*238b0*/  HFMA2.MMA R200, -RZ, RZ, 0, 9.5367431640625e-07 ;  /* 0x00000010ffc87435 */ /* 0x000fe200000001ff */
[----:B------:R-:W-:Y:S01]  /*238c0*/  IMAD.MOV.U32 R188, RZ, RZ, 0x1f ;  /* 0x0000001fffbc7424 */ /* 0x000fe200078e00ff */
[----:B------:R-:W-:Y:S01]  /*238d0*/  MOV R186, 0x23900 ;  /* 0x0002390000ba7802 */ /* 0x000fe20000000f00 */
[----:B------:R-:W-:-:S03]  /*238e0*/  IMAD.MOV.U32 R193, RZ, RZ, -0x1 ;  /* 0xffffffffffc17424 */ /* 0x000fc600078e00ff */
[----:B------:R-:W-:Y:S05]  /*238f0*/  CALL.REL.NOINC `($__internal_79_$__cuda_sm70_shflsync_bfly_p) ;  /* 0x0000080000007944 */ /* 0x000fea0003c00000 */
        /* <DEDUP_REMOVED lines=102> */
[----:B------:R-:W-:Y:S05]  /*23f60*/  CALL.REL.NOINC `($__internal_79_$__cuda_sm70_shflsync_bfly_p) ;  /* 0x0000019000007944 */ /* 0x000fea0003c00000 */
[----:B01----:R-:W-:Y:S01]  /*23f70*/  FADD.FTZ R195, R195, R200 ;  /* 0x000000c8c3c37221 */ /* 0x003fe20000010000 */
[----:B------:R-:W-:Y:S01]  /*23f80*/  MOV R193, 0xffffffff ;  /* 0xffffffff00c17802 */ /* 0x000fe20000000f00 */
[----:B------:R-:W-:Y:S01]  /*23f90*/  IMAD.MOV.U32 R200, RZ, RZ, 0x2 ;  /* 0x00000002ffc87424 */ /* 0x000fe200078e00ff */
[----:B------:R-:W-:Y:S01]  /*23fa0*/  MOV R186, 0x23fd0 ;  /* 0x00023fd000ba7802 */ /* 0x000fe20000000f00 */
[----:B------:R-:W-:Y:S02]  /*23fb0*/  IMAD.MOV.U32 R188, RZ, RZ, 0x1f ;  /* 0x0000001fffbc7424 */ /* 0x000fe400078e00ff */
[----:B------:R-:W-:Y:S05]  /*23fc0*/  CALL.REL.NOINC `($__internal_79_$__cuda_sm70_shflsync_bfly_p) ;  /* 0x0000013000007944 */ /* 0x000fea0003c00000 */
[----:B01----:R-:W-:Y:S01]  /*23fd0*/  FADD.FTZ R195, R195, R200 ;  /* 0x000000c8c3c37221 */ /* 0x003fe20000010000 */
[----:B------:R-:W-:Y:S01]  /*23fe0*/  MOV R186, 0x24030 ;  /* 0x0002403000ba7802 */ /* 0x000fe20000000f00 */
[----:B------:R-:W-:Y:S02]  /*23ff0*/  IMAD.MOV.U32 R200, RZ, RZ, 0x4 ;  /* 0x00000004ffc87424 */ /* 0x000fe400078e00ff */
[----:B------:R-:W-:Y:S02]  /*24000*/  IMAD.MOV.U32 R188, RZ, RZ, 0x1f ;  /* 0x0000001fffbc7424 */ /* 0x000fe400078e00ff */
[----:B------:R-:W-:-:S02]  /*24010*/  IMAD.MOV.U32 R193, RZ, RZ, -0x1 ;  /* 0xffffffffffc17424 */ /* 0x000fc400078e00ff */
[----:B------:R-:W-:Y:S05]  /*24020*/  CALL.REL.NOINC `($__internal_79_$__cuda_sm70_shflsync_bfly_p) ;  /* 0x000000d000007944 */ /* 0x000fea0003c00000 */
[----:B01----:R-:W-:Y:S01]  /*24030*/  FADD.FTZ R195, R195, R200 ;  /* 0x000000c8c3c37221 */ /* 0x003fe20000010000 */
[----:B------:R-:W-:Y:S01]  /*24040*/  HFMA2.MMA R200, -RZ, RZ, 0, 4.76837158203125e-07 ;  /* 0x00000008ffc87435 */ /* 0x000fe200000001ff */
[----:B------:R-:W-:Y:S01]  /*24050*/  IMAD.MOV.U32 R188, RZ, RZ, 0x1f ;  /* 0x0000001fffbc7424 */ /* 0x000fe200078e00ff */
[----:B------:R-:W-:Y:S01]  /*24060*/  MOV R186, 0x24090 ;  /* 0x0002409000ba7802 */ /* 0x000fe20000000f00 */
[----:B------:R-:W-:-:S03]  /*24070*/  IMAD.MOV.U32 R193, RZ, RZ, -0x1 ;  /* 0xffffffffffc17424 */ /* 0x000fc600078e00ff */
[----:B------:R-:W-:Y:S05]  /*24080*/  CALL.REL.NOINC `($__internal_79_$__cuda_sm70_shflsync_bfly_p) ;  /* 0x0000007000007944 */ /* 0x000fea0003c00000 */
[----:B01----:R-:W-:Y:S01]  /*24090*/  FADD.FTZ R195, R195, R200 ;  /* 0x000000c8c3c37221 */ /* 0x003fe20000010000 */
[----:B------:R-:W-:Y:S01]  /*240a0*/  MOV R188, 0x1f ;  /* 0x0000001f00bc7802 */ /* 0x000fe20000000f00 */
[----:B------:R-:W-:Y:S01]  /*240b0*/  IMAD.MOV.U32 R200, RZ, RZ, 0x10 ;  /* 0x00000010ffc87424 */ /* 0x000fe200078e00ff */
[----:B------:R-:W-:Y:S01]  /*240c0*/  MOV R186, 0x240f0 ;  /* 0x000240f000ba7802 */ /* 0x000fe20000000f00 */
[----:B------:R-:W-:-:S02]  /*240d0*/  IMAD.MOV.U32 R193, RZ, RZ, -0x1 ;  /* 0xffffffffffc17424 */ /* 0x000fc400078e00ff */
[----:B------:R-:W-:Y:S05]  /*240e0*/  CALL.REL.NOINC `($__internal_79_$__cuda_sm70_shflsync_bfly_p) ;  /* 0x0000001000007944 */ /* 0x000fea0003c00000 */
[----:B01----:R-:W-:Y:S05]  /*240f0*/  BRA `(.L_x_39442) ;  /* 0xffffe9f000007947 */ /* 0x003fea000383ffff */
        .weak           $__internal_79_$__cuda_sm70_shflsync_bfly_p
        .type           $__internal_79_$__cuda_sm70_shflsync_bfly_p,@function
        .size           $__internal_79_$__cuda_sm70_shflsync_bfly_p,(.L_x_39523 - $__internal_79_$__cuda_sm70_shflsync_bfly_p)
$__internal_79_$__cuda_sm70_shflsync_bfly_p:
[----:B------:R-:W-:Y:S01]  /*24100*/  IMAD.MOV.U32 R187, RZ, RZ, 0x0 ;  /* 0x00000000ffbb7424 */ /* 0x000fe200078e00ff */
[----:B------:R-:W-:Y:S04]  /*24110*/  WARPSYNC R193 ;  /* 0x000000c100007348 */ /* 0x000fe80003800000 */
[----:B------:R0:W1:Y:S01]  /*24120*/  SHFL.BFLY PT, R200, R195, R200, R188 ;  /* 0x0c0000c8c3c87389 */ /* 0x00006200000e00bc */
[----:B------:R-:W-:Y:S05]  /*24130*/  RET.REL.NODEC R186 `(_ZN10layer_norm31ln_parallel_residual_fwd_kernelINS_13Kernel_traitsIfffffjLj1536ELj1ELj4ELj1ELj16ENS_18Kernel_traits_baseILj1536EfffffjLj128EEEEELb1ELb1ELb1EEEvNS_9FwdParamsE) ;  /* 0xfffdbec0ba007950 */ /* 0x000fea0003c3ffff */
.L_x_39443:
        /* <DEDUP_REMOVED lines=12> */
.L_x_39523:


//--------------------- .nv.global.init           --------------------------
	.section	.nv.global.init,"aw",@progbits
	.align	4
.nv.global.init:
	.type		mrg32k3aM1SubSeq,@object
	.size		mrg32k3aM1SubSeq,(mrg32k3aM2SubSeq - mrg32k3aM1SubSeq)
mrg32k3aM1SubSeq:
        /* <DEDUP_REMOVED lines=126> */
	.type		mrg32k3aM2SubSeq,@object
	.size		mrg32k3aM2SubSeq,(mrg32k3aM1 - mrg32k3aM2SubSeq)
mrg32k3aM2SubSeq:
        /* <DEDUP_REMOVED lines=126> */
	.type		mrg32k3aM1,@object
	.size		mrg32k3aM1,(mrg32k3aM1Seq - mrg32k3aM1)
mrg32k3aM1:
        /* <DEDUP_REMOVED lines=144> */
	.type		mrg32k3aM1Seq,@object
	.size		mrg32k3aM1Seq,(mrg32k3aM2 - mrg32k3aM1Seq)
mrg32k3aM1Seq:
        /* <DEDUP_REMOVED lines=144> */
	.type		mrg32k3aM2,@object
	.size		mrg32k3aM2,(mrg32k3aM2Seq - mrg32k3aM2)
mrg32k3aM2:
        /* <DEDUP_REMOVED lines=144> */
	.type		mrg32k3aM2Seq,@object
	.size		mrg32k3aM2Seq,(precalc_xorwow_matrix - mrg32k3aM2Seq)
mrg32k3aM2Seq:
        /* <DEDUP_REMOVED lines=144> */
	.type		precalc_xorwow_matrix,@object
	.size		precalc_xorwow_matrix,(precalc_xorwow_offset_matrix - precalc_xorwow_matrix)
precalc_xorwow_matrix:
        /* <DEDUP_REMOVED lines=6400> */
	.type		precalc_xorwow_offset_matrix,@object
	.size		precalc_xorwow_offset_matrix,(.L_1 - precalc_xorwow_offset_matrix)
precalc_xorwow_offset_matrix:
        /* <DEDUP_REMOVED lines=6400> */
.L_1:
